	.target	sm_80

	.elftype	@"ET_EXEC"


//--------------------- .note.nv.tkinfo           --------------------------
	.section	.note.nv.tkinfo,"",@"SHT_NOTE"
	.sectionflags	@"SHF_NOTE_NV_TKINFO"
	.tkinfo
        /*0018*/ 	.word	0x00000002
        /*0030*/ 	.string	""
        /*0030*/ 	.string	"ptxas"
        /*0030*/ 	.string	"Cuda compilation tools, release 13.0, V13.0.88"
        /*0030*/ 	.string	"Build cuda_13.0.r13.0/compiler.36424714_0"
        /*0030*/ 	.string	"-arch sm_80 -m 64 "



//--------------------- .note.nv.cuinfo           --------------------------
	.section	.note.nv.cuinfo,"",@"SHT_NOTE"
	.sectionflags	@"SHF_NOTE_NV_CUINFO"
        /*0018*/ 	.short	0x0002
        /*001a*/ 	.short	0x0050
        /*001c*/ 	.short	0x0082
	.zero		2


//--------------------- .nv.info                  --------------------------
	.section	.nv.info,"",@"SHT_CUDA_INFO"
	.align	4


	//----- nvinfo : EIATTR_REGCOUNT
	.align		4
        /*0000*/ 	.byte	0x04, 0x2f
        /*0002*/ 	.short	(.L_1 - .L_0)
	.align		4
.L_0:
        /*0004*/ 	.word	index@(_ZN10layer_norm13ln_bwd_kernelINS_13Kernel_traitsIfffffjLj2048ELj1ELj1ELj4ELj16ENS_18Kernel_traits_baseILj2048EfffffjLj128EEEEELb1ELb1ELb1ELb1EEEvNS_9BwdParamsE)
        /*0008*/ 	.word	0x000000b2


	//----- nvinfo : EIATTR_FRAME_SIZE
	.align		4
.L_1:
        /*000c*/ 	.byte	0x04, 0x11
        /*000e*/ 	.short	(.L_3 - .L_2)
	.align		4
.L_2:
        /*0010*/ 	.word	index@($__internal_199_$__cuda_sm70_shflsync_down_p)
        /*0014*/ 	.word	0x00000000


	//----- nvinfo : EIATTR_FRAME_SIZE
	.align		4
.L_3:
        /*0018*/ 	.byte	0x04, 0x11
        /*001a*/ 	.short	(.L_5 - .L_4)
	.align		4
.L_4:
        /*001c*/ 	.word	index@(_ZN10layer_norm13ln_bwd_kernelINS_13Kernel_traitsIfffffjLj2048ELj1ELj1ELj4ELj16ENS_18Kernel_traits_baseILj2048EfffffjLj128EEEEELb1ELb1ELb1ELb1EEEvNS_9BwdParamsE)
        /*0020*/ 	.word	0x00000000


	//----- nvinfo : EIATTR_REGCOUNT
	.align		4
.L_5:
        /*0024*/ 	.byte	0x04, 0x2f
        /*0026*/ 	.short	(.L_7 - .L_6)
	.align		4
.L_6:
        /*0028*/ 	.word	index@(_ZN10layer_norm22ln_bwd_finalize_kernelINS_22Kernel_traits_finalizeILj2048EfffffjLb1ELj1024ELj4ENS_18Kernel_traits_baseILj2048EfffffjLj1024EEEEELb1ELb1EEEvNS_9BwdParamsE)
        /*002c*/ 	.word	0x00000020


	//----- nvinfo : EIATTR_FRAME_SIZE
	.align		4
.L_7:
        /*0030*/ 	.byte	0x04, 0x11
        /*0032*/ 	.short	(.L_9 - .L_8)
	.align		4
.L_8:
        /*0034*/ 	.word	index@($__internal_198_$__cuda_sm70_shflsync_bfly_p)
        /*0038*/ 	.word	0x00000000


	//----- nvinfo : EIATTR_FRAME_SIZE
	.align		4
.L_9:
        /*003c*/ 	.byte	0x04, 0x11
        /*003e*/ 	.short	(.L_11 - .L_10)
	.align		4
.L_10:
        /*0040*/ 	.word	index@(_ZN10layer_norm22ln_bwd_finalize_kernelINS_22Kernel_traits_finalizeILj2048EfffffjLb1ELj1024ELj4ENS_18Kernel_traits_baseILj2048EfffffjLj1024EEEEELb1ELb1EEEvNS_9BwdParamsE)
        /*0044*/ 	.word	0x00000000


	//----- nvinfo : EIATTR_REGCOUNT
	.align		4
.L_11:
        /*0048*/ 	.byte	0x04, 0x2f
        /*004a*/ 	.short	(.L_13 - .L_12)
	.align		4
.L_12:
        /*004c*/ 	.word	index@(_ZN10layer_norm13ln_bwd_kernelINS_13Kernel_traitsIfffffjLj2048ELj1ELj1ELj4ELj16ENS_18Kernel_traits_baseILj2048EfffffjLj128EEEEELb1ELb1ELb1ELb0EEEvNS_9BwdParamsE)
        /*0050*/ 	.word	0x000000ae


	//----- nvinfo : EIATTR_FRAME_SIZE
	.align		4
.L_13:
        /*0054*/ 	.byte	0x04, 0x11
        /*0056*/ 	.short	(.L_15 - .L_14)
	.align		4
.L_14:
        /*0058*/ 	.word	index@($__internal_197_$__cuda_sm70_shflsync_down_p)
        /*005c*/ 	.word	0x00000000


	//----- nvinfo : EIATTR_FRAME_SIZE
	.align		4
.L_15:
        /*0060*/ 	.byte	0x04, 0x11
        /*0062*/ 	.short	(.L_17 - .L_16)
	.align		4
.L_16:
        /*0064*/ 	.word	index@(_ZN10layer_norm13ln_bwd_kernelINS_13Kernel_traitsIfffffjLj2048ELj1ELj1ELj4ELj16ENS_18Kernel_traits_baseILj2048EfffffjLj128EEEEELb1ELb1ELb1ELb0EEEvNS_9BwdParamsE)
        /*0068*/ 	.word	0x00000000


	//----- nvinfo : EIATTR_REGCOUNT
	.align		4
.L_17:
        /*006c*/ 	.byte	0x04, 0x2f
        /*006e*/ 	.short	(.L_19 - .L_18)
	.align		4
.L_18:
        /*0070*/ 	.word	index@(_ZN10layer_norm22ln_bwd_finalize_kernelINS_22Kernel_traits_finalizeILj2048EfffffjLb1ELj1024ELj4ENS_18Kernel_traits_baseILj2048EfffffjLj1024EEEEELb1ELb0EEEvNS_9BwdParamsE)
        /*0074*/ 	.word	0x00000020


	//----- nvinfo : EIATTR_FRAME_SIZE
	.align		4
.L_19:
        /*0078*/ 	.byte	0x04, 0x11
        /*007a*/ 	.short	(.L_21 - .L_20)
	.align		4
.L_20:
        /*007c*/ 	.word	index@($__internal_196_$__cuda_sm70_shflsync_bfly_p)
        /*0080*/ 	.word	0x00000000


	//----- nvinfo : EIATTR_FRAME_SIZE
	.align		4
.L_21:
        /*0084*/ 	.byte	0x04, 0x11
        /*0086*/ 	.short	(.L_23 - .L_22)
	.align		4
.L_22:
        /*0088*/ 	.word	index@(_ZN10layer_norm22ln_bwd_finalize_kernelINS_22Kernel_traits_finalizeILj2048EfffffjLb1ELj1024ELj4ENS_18Kernel_traits_baseILj2048EfffffjLj1024EEEEELb1ELb0EEEvNS_9BwdParamsE)
        /*008c*/ 	.word	0x00000000


	//----- nvinfo : EIATTR_REGCOUNT
	.align		4
.L_23:
        /*0090*/ 	.byte	0x04, 0x2f
        /*0092*/ 	.short	(.L_25 - .L_24)
	.align		4
.L_24:
        /*0094*/ 	.word	index@(_ZN10layer_norm13ln_bwd_kernelINS_13Kernel_traitsIfffffjLj2048ELj1ELj1ELj4ELj16ENS_18Kernel_traits_baseILj2048EfffffjLj128EEEEELb1ELb1ELb0ELb1EEEvNS_9BwdParamsE)
        /*0098*/ 	.word	0x000000a8


	//----- nvinfo : EIATTR_FRAME_SIZE
	.align		4
.L_25:
        /*009c*/ 	.byte	0x04, 0x11
        /*009e*/ 	.short	(.L_27 - .L_26)
	.align		4
.L_26:
        /*00a0*/ 	.word	index@($__internal_195_$__cuda_sm70_shflsync_down_p)
        /*00a4*/ 	.word	0x00000000


	//----- nvinfo : EIATTR_FRAME_SIZE
	.align		4
.L_27:
        /*00a8*/ 	.byte	0x04, 0x11
        /*00aa*/ 	.short	(.L_29 - .L_28)
	.align		4
.L_28:
        /*00ac*/ 	.word	index@(_ZN10layer_norm13ln_bwd_kernelINS_13Kernel_traitsIfffffjLj2048ELj1ELj1ELj4ELj16ENS_18Kernel_traits_baseILj2048EfffffjLj128EEEEELb1ELb1ELb0ELb1EEEvNS_9BwdParamsE)
        /*00b0*/ 	.word	0x00000000


	//----- nvinfo : EIATTR_REGCOUNT
	.align		4
.L_29:
        /*00b4*/ 	.byte	0x04, 0x2f
        /*00b6*/ 	.short	(.L_31 - .L_30)
	.align		4
.L_30:
        /*00b8*/ 	.word	index@(_ZN10layer_norm13ln_bwd_kernelINS_13Kernel_traitsIfffffjLj2048ELj1ELj1ELj4ELj16ENS_18Kernel_traits_baseILj2048EfffffjLj128EEEEELb1ELb1ELb0ELb0EEEvNS_9BwdParamsE)
        /*00bc*/ 	.word	0x000000a5


	//----- nvinfo : EIATTR_FRAME_SIZE
	.align		4
.L_31:
        /*00c0*/ 	.byte	0x04, 0x11
        /*00c2*/ 	.short	(.L_33 - .L_32)
	.align		4
.L_32:
        /*00c4*/ 	.word	index@($__internal_194_$__cuda_sm70_shflsync_down_p)
        /*00c8*/ 	.word	0x00000000


	//----- nvinfo : EIATTR_FRAME_SIZE
	.align		4
.L_33:
        /*00cc*/ 	.byte	0x04, 0x11
        /*00ce*/ 	.short	(.L_35 - .L_34)
	.align		4
.L_34:
        /*00d0*/ 	.word	index@(_ZN10layer_norm13ln_bwd_kernelINS_13Kernel_traitsIfffffjLj2048ELj1ELj1ELj4ELj16ENS_18Kernel_traits_baseILj2048EfffffjLj128EEEEELb1ELb1ELb0ELb0EEEvNS_9BwdParamsE)
        /*00d4*/ 	.word	0x00000000


	//----- nvinfo : EIATTR_REGCOUNT
	.align		4
.L_35:
        /*00d8*/ 	.byte	0x04, 0x2f
        /*00da*/ 	.short	(.L_37 - .L_36)
	.align		4
.L_36:
        /*00dc*/ 	.word	index@(_ZN10layer_norm13ln_bwd_kernelINS_13Kernel_traitsIfffffjLj2048ELj1ELj1ELj4ELj16ENS_18Kernel_traits_baseILj2048EfffffjLj128EEEEELb1ELb0ELb1ELb1EEEvNS_9BwdParamsE)
        /*00e0*/ 	.word	0x0000008c


	//----- nvinfo : EIATTR_FRAME_SIZE
	.align		4
.L_37:
        /*00e4*/ 	.byte	0x04, 0x11
        /*00e6*/ 	.short	(.L_39 - .L_38)
	.align		4
.L_38:
        /*00e8*/ 	.word	index@($__internal_193_$__cuda_sm70_shflsync_down_p)
        /*00ec*/ 	.word	0x00000000


	//----- nvinfo : EIATTR_FRAME_SIZE
	.align		4
.L_39:
        /*00f0*/ 	.byte	0x04, 0x11
        /*00f2*/ 	.short	(.L_41 - .L_40)
	.align		4
.L_40:
        /*00f4*/ 	.word	index@(_ZN10layer_norm13ln_bwd_kernelINS_13Kernel_traitsIfffffjLj2048ELj1ELj1ELj4ELj16ENS_18Kernel_traits_baseILj2048EfffffjLj128EEEEELb1ELb0ELb1ELb1EEEvNS_9BwdParamsE)
        /*00f8*/ 	.word	0x00000000


	//----- nvinfo : EIATTR_REGCOUNT
	.align		4
.L_41:
        /*00fc*/ 	.byte	0x04, 0x2f
        /*00fe*/ 	.short	(.L_43 - .L_42)
	.align		4
.L_42:
        /*0100*/ 	.word	index@(_ZN10layer_norm22ln_bwd_finalize_kernelINS_22Kernel_traits_finalizeILj2048EfffffjLb0ELj1024ELj4ENS_18Kernel_traits_baseILj2048EfffffjLj1024EEEEELb0ELb1EEEvNS_9BwdParamsE)
        /*0104*/ 	.word	0x00000020


	//----- nvinfo : EIATTR_FRAME_SIZE
	.align		4
.L_43:
        /*0108*/ 	.byte	0x04, 0x11
        /*010a*/ 	.short	(.L_45 - .L_44)
	.align		4
.L_44:
        /*010c*/ 	.word	index@($__internal_192_$__cuda_sm70_shflsync_bfly_p)
        /*0110*/ 	.word	0x00000000


	//----- nvinfo : EIATTR_FRAME_SIZE
	.align		4
.L_45:
        /*0114*/ 	.byte	0x04, 0x11
        /*0116*/ 	.short	(.L_47 - .L_46)
	.align		4
.L_46:
        /*0118*/ 	.word	index@(_ZN10layer_norm22ln_bwd_finalize_kernelINS_22Kernel_traits_finalizeILj2048EfffffjLb0ELj1024ELj4ENS_18Kernel_traits_baseILj2048EfffffjLj1024EEEEELb0ELb1EEEvNS_9BwdParamsE)
        /*011c*/ 	.word	0x00000000


	//----- nvinfo : EIATTR_REGCOUNT
	.align		4
.L_47:
        /*0120*/ 	.byte	0x04, 0x2f
        /*0122*/ 	.short	(.L_49 - .L_48)
	.align		4
.L_48:
        /*0124*/ 	.word	index@(_ZN10layer_norm13ln_bwd_kernelINS_13Kernel_traitsIfffffjLj2048ELj1ELj1ELj4ELj16ENS_18Kernel_traits_baseILj2048EfffffjLj128EEEEELb1ELb0ELb1ELb0EEEvNS_9BwdParamsE)
        /*0128*/ 	.word	0x0000008b


	//----- nvinfo : EIATTR_FRAME_SIZE
	.align		4
.L_49:
        /*012c*/ 	.byte	0x04, 0x11
        /*012e*/ 	.short	(.L_51 - .L_50)
	.align		4
.L_50:
        /*0130*/ 	.word	index@($__internal_191_$__cuda_sm70_shflsync_down_p)
        /*0134*/ 	.word	0x00000000


	//----- nvinfo : EIATTR_FRAME_SIZE
	.align		4
.L_51:
        /*0138*/ 	.byte	0x04, 0x11
        /*013a*/ 	.short	(.L_53 - .L_52)
	.align		4
.L_52:
        /*013c*/ 	.word	index@(_ZN10layer_norm13ln_bwd_kernelINS_13Kernel_traitsIfffffjLj2048ELj1ELj1ELj4ELj16ENS_18Kernel_traits_baseILj2048EfffffjLj128EEEEELb1ELb0ELb1ELb0EEEvNS_9BwdParamsE)
        /*0140*/ 	.word	0x00000000


	//----- nvinfo : EIATTR_REGCOUNT
	.align		4
.L_53:
        /*0144*/ 	.byte	0x04, 0x2f
        /*0146*/ 	.short	(.L_55 - .L_54)
	.align		4
.L_54:
        /*0148*/ 	.word	index@(_ZN10layer_norm22ln_bwd_finalize_kernelINS_22Kernel_traits_finalizeILj2048EfffffjLb0ELj1024ELj4ENS_18Kernel_traits_baseILj2048EfffffjLj1024EEEEELb0ELb0EEEvNS_9BwdParamsE)
        /*014c*/ 	.word	0x0000001e


	//----- nvinfo : EIATTR_FRAME_SIZE
	.align		4
.L_55:
        /*0150*/ 	.byte	0x04, 0x11
        /*0152*/ 	.short	(.L_57 - .L_56)
	.align		4
.L_56:
        /*0154*/ 	.word	index@($__internal_190_$__cuda_sm70_shflsync_bfly_p)
        /*0158*/ 	.word	0x00000000


	//----- nvinfo : EIATTR_FRAME_SIZE
	.align		4
.L_57:
        /*015c*/ 	.byte	0x04, 0x11
        /*015e*/ 	.short	(.L_59 - .L_58)
	.align		4
.L_58:
        /*0160*/ 	.word	index@(_ZN10layer_norm22ln_bwd_finalize_kernelINS_22Kernel_traits_finalizeILj2048EfffffjLb0ELj1024ELj4ENS_18Kernel_traits_baseILj2048EfffffjLj1024EEEEELb0ELb0EEEvNS_9BwdParamsE)
        /*0164*/ 	.word	0x00000000


	//----- nvinfo : EIATTR_REGCOUNT
	.align		4
.L_59:
        /*0168*/ 	.byte	0x04, 0x2f
        /*016a*/ 	.short	(.L_61 - .L_60)
	.align		4
.L_60:
        /*016c*/ 	.word	index@(_ZN10layer_norm13ln_bwd_kernelINS_13Kernel_traitsIfffffjLj2048ELj1ELj1ELj4ELj16ENS_18Kernel_traits_baseILj2048EfffffjLj128EEEEELb1ELb0ELb0ELb1EEEvNS_9BwdParamsE)
        /*0170*/ 	.word	0x00000080


	//----- nvinfo : EIATTR_FRAME_SIZE
	.align		4
.L_61:
        /*0174*/ 	.byte	0x04, 0x11
        /*0176*/ 	.short	(.L_63 - .L_62)
	.align		4
.L_62:
        /*0178*/ 	.word	index@($__internal_189_$__cuda_sm70_shflsync_down_p)
        /*017c*/ 	.word	0x00000000


	//----- nvinfo : EIATTR_FRAME_SIZE
	.align		4
.L_63:
        /*0180*/ 	.byte	0x04, 0x11
        /*0182*/ 	.short	(.L_65 - .L_64)
	.align		4
.L_64:
        /*0184*/ 	.word	index@(_ZN10layer_norm13ln_bwd_kernelINS_13Kernel_traitsIfffffjLj2048ELj1ELj1ELj4ELj16ENS_18Kernel_traits_baseILj2048EfffffjLj128EEEEELb1ELb0ELb0ELb1EEEvNS_9BwdParamsE)
        /*0188*/ 	.word	0x00000000


	//----- nvinfo : EIATTR_REGCOUNT
	.align		4
.L_65:
        /*018c*/ 	.byte	0x04, 0x2f
        /*018e*/ 	.short	(.L_67 - .L_66)
	.align		4
.L_66:
        /*0190*/ 	.word	index@(_ZN10layer_norm13ln_bwd_kernelINS_13Kernel_traitsIfffffjLj2048ELj1ELj1ELj4ELj16ENS_18Kernel_traits_baseILj2048EfffffjLj128EEEEELb1ELb0ELb0ELb0EEEvNS_9BwdParamsE)
        /*0194*/ 	.word	0x00000080


	//----- nvinfo : EIATTR_FRAME_SIZE
	.align		4
.L_67:
        /*0198*/ 	.byte	0x04, 0x11
        /*019a*/ 	.short	(.L_69 - .L_68)
	.align		4
.L_68:
        /*019c*/ 	.word	index@($__internal_188_$__cuda_sm70_shflsync_down_p)
        /*01a0*/ 	.word	0x00000000


	//----- nvinfo : EIATTR_FRAME_SIZE
	.align		4
.L_69:
        /*01a4*/ 	.byte	0x04, 0x11
        /*01a6*/ 	.short	(.L_71 - .L_70)
	.align		4
.L_70:
        /*01a8*/ 	.word	index@(_ZN10layer_norm13ln_bwd_kernelINS_13Kernel_traitsIfffffjLj2048ELj1ELj1ELj4ELj16ENS_18Kernel_traits_baseILj2048EfffffjLj128EEEEELb1ELb0ELb0ELb0EEEvNS_9BwdParamsE)
        /*01ac*/ 	.word	0x00000000


	//----- nvinfo : EIATTR_REGCOUNT
	.align		4
.L_71:
        /*01b0*/ 	.byte	0x04, 0x2f
        /*01b2*/ 	.short	(.L_73 - .L_72)
	.align		4
.L_72:
        /*01b4*/ 	.word	index@(_ZN10layer_norm13ln_bwd_kernelINS_13Kernel_traitsIfffffjLj2048ELj1ELj1ELj4ELj16ENS_18Kernel_traits_baseILj2048EfffffjLj128EEEEELb0ELb1ELb1ELb1EEEvNS_9BwdParamsE)
        /*01b8*/ 	.word	0x000000ac


	//----- nvinfo : EIATTR_FRAME_SIZE
	.align		4
.L_73:
        /*01bc*/ 	.byte	0x04, 0x11
        /*01be*/ 	.short	(.L_75 - .L_74)
	.align		4
.L_74:
        /*01c0*/ 	.word	index@($__internal_187_$__cuda_sm70_shflsync_down_p)
        /*01c4*/ 	.word	0x00000000


	//----- nvinfo : EIATTR_FRAME_SIZE
	.align		4
.L_75:
        /*01c8*/ 	.byte	0x04, 0x11
        /*01ca*/ 	.short	(.L_77 - .L_76)
	.align		4
.L_76:
        /*01cc*/ 	.word	index@(_ZN10layer_norm13ln_bwd_kernelINS_13Kernel_traitsIfffffjLj2048ELj1ELj1ELj4ELj16ENS_18Kernel_traits_baseILj2048EfffffjLj128EEEEELb0ELb1ELb1ELb1EEEvNS_9BwdParamsE)
        /*01d0*/ 	.word	0x00000000


	//----- nvinfo : EIATTR_REGCOUNT
	.align		4
.L_77:
        /*01d4*/ 	.byte	0x04, 0x2f
        /*01d6*/ 	.short	(.L_79 - .L_78)
	.align		4
.L_78:
        /*01d8*/ 	.word	index@(_ZN10layer_norm13ln_bwd_kernelINS_13Kernel_traitsIfffffjLj2048ELj1ELj1ELj4ELj16ENS_18Kernel_traits_baseILj2048EfffffjLj128EEEEELb0ELb1ELb1ELb0EEEvNS_9BwdParamsE)
        /*01dc*/ 	.word	0x000000a8


	//----- nvinfo : EIATTR_FRAME_SIZE
	.align		4
.L_79:
        /*01e0*/ 	.byte	0x04, 0x11
        /*01e2*/ 	.short	(.L_81 - .L_80)
	.align		4
.L_80:
        /*01e4*/ 	.word	index@($__internal_186_$__cuda_sm70_shflsync_down_p)
        /*01e8*/ 	.word	0x00000000


	//----- nvinfo : EIATTR_FRAME_SIZE
	.align		4
.L_81:
        /*01ec*/ 	.byte	0x04, 0x11
        /*01ee*/ 	.short	(.L_83 - .L_82)
	.align		4
.L_82:
        /*01f0*/ 	.word	index@(_ZN10layer_norm13ln_bwd_kernelINS_13Kernel_traitsIfffffjLj2048ELj1ELj1ELj4ELj16ENS_18Kernel_traits_baseILj2048EfffffjLj128EEEEELb0ELb1ELb1ELb0EEEvNS_9BwdParamsE)
        /*01f4*/ 	.word	0x00000000


	//----- nvinfo : EIATTR_REGCOUNT
	.align		4
.L_83:
        /*01f8*/ 	.byte	0x04, 0x2f
        /*01fa*/ 	.short	(.L_85 - .L_84)
	.align		4
.L_84:
        /*01fc*/ 	.word	index@(_ZN10layer_norm13ln_bwd_kernelINS_13Kernel_traitsIfffffjLj2048ELj1ELj1ELj4ELj16ENS_18Kernel_traits_baseILj2048EfffffjLj128EEEEELb0ELb1ELb0ELb1EEEvNS_9BwdParamsE)
        /*0200*/ 	.word	0x000000a7


	//----- nvinfo : EIATTR_FRAME_SIZE
	.align		4
.L_85:
        /*0204*/ 	.byte	0x04, 0x11
        /*0206*/ 	.short	(.L_87 - .L_86)
	.align		4
.L_86:
        /*0208*/ 	.word	index@($__internal_185_$__cuda_sm70_shflsync_down_p)
        /*020c*/ 	.word	0x00000000


	//----- nvinfo : EIATTR_FRAME_SIZE
	.align		4
.L_87:
        /*0210*/ 	.byte	0x04, 0x11
        /*0212*/ 	.short	(.L_89 - .L_88)
	.align		4
.L_88:
        /*0214*/ 	.word	index@(_ZN10layer_norm13ln_bwd_kernelINS_13Kernel_traitsIfffffjLj2048ELj1ELj1ELj4ELj16ENS_18Kernel_traits_baseILj2048EfffffjLj128EEEEELb0ELb1ELb0ELb1EEEvNS_9BwdParamsE)
        /*0218*/ 	.word	0x00000000


	//----- nvinfo : EIATTR_REGCOUNT
	.align		4
.L_89:
        /*021c*/ 	.byte	0x04, 0x2f
        /*021e*/ 	.short	(.L_91 - .L_90)
	.align		4
.L_90:
        /*0220*/ 	.word	index@(_ZN10layer_norm13ln_bwd_kernelINS_13Kernel_traitsIfffffjLj2048ELj1ELj1ELj4ELj16ENS_18Kernel_traits_baseILj2048EfffffjLj128EEEEELb0ELb1ELb0ELb0EEEvNS_9BwdParamsE)
        /*0224*/ 	.word	0x000000a3


	//----- nvinfo : EIATTR_FRAME_SIZE
	.align		4
.L_91:
        /*0228*/ 	.byte	0x04, 0x11
        /*022a*/ 	.short	(.L_93 - .L_92)
	.align		4
.L_92:
        /*022c*/ 	.word	index@($__internal_184_$__cuda_sm70_shflsync_down_p)
        /*0230*/ 	.word	0x00000000


	//----- nvinfo : EIATTR_FRAME_SIZE
	.align		4
.L_93:
        /*0234*/ 	.byte	0x04, 0x11
        /*0236*/ 	.short	(.L_95 - .L_94)
	.align		4
.L_94:
        /*0238*/ 	.word	index@(_ZN10layer_norm13ln_bwd_kernelINS_13Kernel_traitsIfffffjLj2048ELj1ELj1ELj4ELj16ENS_18Kernel_traits_baseILj2048EfffffjLj128EEEEELb0ELb1ELb0ELb0EEEvNS_9BwdParamsE)
        /*023c*/ 	.word	0x00000000


	//----- nvinfo : EIATTR_REGCOUNT
	.align		4
.L_95:
        /*0240*/ 	.byte	0x04, 0x2f
        /*0242*/ 	.short	(.L_97 - .L_96)
	.align		4
.L_96:
        /*0244*/ 	.word	index@(_ZN10layer_norm13ln_bwd_kernelINS_13Kernel_traitsIfffffjLj2048ELj1ELj1ELj4ELj16ENS_18Kernel_traits_baseILj2048EfffffjLj128EEEEELb0ELb0ELb1ELb1EEEvNS_9BwdParamsE)
        /*0248*/ 	.word	0x0000008d


	//----- nvinfo : EIATTR_FRAME_SIZE
	.align		4
.L_97:
        /*024c*/ 	.byte	0x04, 0x11
        /*024e*/ 	.short	(.L_99 - .L_98)
	.align		4
.L_98:
        /*0250*/ 	.word	index@($__internal_183_$__cuda_sm70_shflsync_down_p)
        /*0254*/ 	.word	0x00000000


	//----- nvinfo : EIATTR_FRAME_SIZE
	.align		4
.L_99:
        /*0258*/ 	.byte	0x04, 0x11
        /*025a*/ 	.short	(.L_101 - .L_100)
	.align		4
.L_100:
        /*025c*/ 	.word	index@(_ZN10layer_norm13ln_bwd_kernelINS_13Kernel_traitsIfffffjLj2048ELj1ELj1ELj4ELj16ENS_18Kernel_traits_baseILj2048EfffffjLj128EEEEELb0ELb0ELb1ELb1EEEvNS_9BwdParamsE)
        /*0260*/ 	.word	0x00000000


	//----- nvinfo : EIATTR_REGCOUNT
	.align		4
.L_101:
        /*0264*/ 	.byte	0x04, 0x2f
        /*0266*/ 	.short	(.L_103 - .L_102)
	.align		4
.L_102:
        /*0268*/ 	.word	index@(_ZN10layer_norm13ln_bwd_kernelINS_13Kernel_traitsIfffffjLj2048ELj1ELj1ELj4ELj16ENS_18Kernel_traits_baseILj2048EfffffjLj128EEEEELb0ELb0ELb1ELb0EEEvNS_9BwdParamsE)
        /*026c*/ 	.word	0x00000084


	//----- nvinfo : EIATTR_FRAME_SIZE
	.align		4
.L_103:
        /*0270*/ 	.byte	0x04, 0x11
        /*0272*/ 	.short	(.L_105 - .L_104)
	.align		4
.L_104:
        /*0274*/ 	.word	index@($__internal_182_$__cuda_sm70_shflsync_down_p)
        /*0278*/ 	.word	0x00000000


	//----- nvinfo : EIATTR_FRAME_SIZE
	.align		4
.L_105:
        /*027c*/ 	.byte	0x04, 0x11
        /*027e*/ 	.short	(.L_107 - .L_106)
	.align		4
.L_106:
        /*0280*/ 	.word	index@(_ZN10layer_norm13ln_bwd_kernelINS_13Kernel_traitsIfffffjLj2048ELj1ELj1ELj4ELj16ENS_18Kernel_traits_baseILj2048EfffffjLj128EEEEELb0ELb0ELb1ELb0EEEvNS_9BwdParamsE)
        /*0284*/ 	.word	0x00000000


	//----- nvinfo : EIATTR_REGCOUNT
	.align		4
.L_107:
        /*0288*/ 	.byte	0x04, 0x2f
        /*028a*/ 	.short	(.L_109 - .L_108)
	.align		4
.L_108:
        /*028c*/ 	.word	index@(_ZN10layer_norm13ln_bwd_kernelINS_13Kernel_traitsIfffffjLj2048ELj1ELj1ELj4ELj16ENS_18Kernel_traits_baseILj2048EfffffjLj128EEEEELb0ELb0ELb0ELb1EEEvNS_9BwdParamsE)
        /*0290*/ 	.word	0x0000007e


	//----- nvinfo : EIATTR_FRAME_SIZE
	.align		4
.L_109:
        /*0294*/ 	.byte	0x04, 0x11
        /*0296*/ 	.short	(.L_111 - .L_110)
	.align		4
.L_110:
        /*0298*/ 	.word	index@($__internal_181_$__cuda_sm70_shflsync_down_p)
        /*029c*/ 	.word	0x00000000


	//----- nvinfo : EIATTR_FRAME_SIZE
	.align		4
.L_111:
        /*02a0*/ 	.byte	0x04, 0x11
        /*02a2*/ 	.short	(.L_113 - .L_112)
	.align		4
.L_112:
        /*02a4*/ 	.word	index@(_ZN10layer_norm13ln_bwd_kernelINS_13Kernel_traitsIfffffjLj2048ELj1ELj1ELj4ELj16ENS_18Kernel_traits_baseILj2048EfffffjLj128EEEEELb0ELb0ELb0ELb1EEEvNS_9BwdParamsE)
        /*02a8*/ 	.word	0x00000000


	//----- nvinfo : EIATTR_REGCOUNT
	.align		4
.L_113:
        /*02ac*/ 	.byte	0x04, 0x2f
        /*02ae*/ 	.short	(.L_115 - .L_114)
	.align		4
.L_114:
        /*02b0*/ 	.word	index@(_ZN10layer_norm13ln_bwd_kernelINS_13Kernel_traitsIfffffjLj2048ELj1ELj1ELj4ELj16ENS_18Kernel_traits_baseILj2048EfffffjLj128EEEEELb0ELb0ELb0ELb0EEEvNS_9BwdParamsE)
        /*02b4*/ 	.word	0x0000007e


	//----- nvinfo : EIATTR_FRAME_SIZE
	.align		4
.L_115:
        /*02b8*/ 	.byte	0x04, 0x11
        /*02ba*/ 	.short	(.L_117 - .L_116)
	.align		4
.L_116:
        /*02bc*/ 	.word	index@($__internal_180_$__cuda_sm70_shflsync_down_p)
        /*02c0*/ 	.word	0x00000000


	//----- nvinfo : EIATTR_FRAME_SIZE
	.align		4
.L_117:
        /*02c4*/ 	.byte	0x04, 0x11
        /*02c6*/ 	.short	(.L_119 - .L_118)
	.align		4
.L_118:
        /*02c8*/ 	.word	index@(_ZN10layer_norm13ln_bwd_kernelINS_13Kernel_traitsIfffffjLj2048ELj1ELj1ELj4ELj16ENS_18Kernel_traits_baseILj2048EfffffjLj128EEEEELb0ELb0ELb0ELb0EEEvNS_9BwdParamsE)
        /*02cc*/ 	.word	0x00000000


	//----- nvinfo : EIATTR_REGCOUNT
	.align		4
.L_119:
        /*02d0*/ 	.byte	0x04, 0x2f
        /*02d2*/ 	.short	(.L_121 - .L_120)
	.align		4
.L_120:
        /*02d4*/ 	.word	index@(_ZN10layer_norm13ln_bwd_kernelINS_13Kernel_traitsI6__halfffffjLj2048ELj1ELj1ELj4ELj16ENS_18Kernel_traits_baseILj2048ES2_ffffjLj128EEEEELb1ELb1ELb1ELb1EEEvNS_9BwdParamsE)
        /*02d8*/ 	.word	0x000000a8


	//----- nvinfo : EIATTR_FRAME_SIZE
	.align		4
.L_121:
        /*02dc*/ 	.byte	0x04, 0x11
        /*02de*/ 	.short	(.L_123 - .L_122)
	.align		4
.L_122:
        /*02e0*/ 	.word	index@($__internal_179_$__cuda_sm70_shflsync_down_p)
        /*02e4*/ 	.word	0x00000000


	//----- nvinfo : EIATTR_FRAME_SIZE
	.align		4
.L_123:
        /*02e8*/ 	.byte	0x04, 0x11
        /*02ea*/ 	.short	(.L_125 - .L_124)
	.align		4
.L_124:
        /*02ec*/ 	.word	index@(_ZN10layer_norm13ln_bwd_kernelINS_13Kernel_traitsI6__halfffffjLj2048ELj1ELj1ELj4ELj16ENS_18Kernel_traits_baseILj2048ES2_ffffjLj128EEEEELb1ELb1ELb1ELb1EEEvNS_9BwdParamsE)
        /*02f0*/ 	.word	0x00000000


	//----- nvinfo : EIATTR_REGCOUNT
	.align		4
.L_125:
        /*02f4*/ 	.byte	0x04, 0x2f
        /*02f6*/ 	.short	(.L_127 - .L_126)
	.align		4
.L_126:
        /*02f8*/ 	.word	index@(_ZN10layer_norm22ln_bwd_finalize_kernelINS_22Kernel_traits_finalizeILj2048E6__halfffffjLb1ELj1024ELj4ENS_18Kernel_traits_baseILj2048ES2_ffffjLj1024EEEEELb1ELb1EEEvNS_9BwdParamsE)
        /*02fc*/ 	.word	0x00000020


	//----- nvinfo : EIATTR_FRAME_SIZE
	.align		4
.L_127:
        /*0300*/ 	.byte	0x04, 0x11
        /*0302*/ 	.short	(.L_129 - .L_128)
	.align		4
.L_128:
        /*0304*/ 	.word	index@($__internal_178_$__cuda_sm70_shflsync_bfly_p)
        /*0308*/ 	.word	0x00000000


	//----- nvinfo : EIATTR_FRAME_SIZE
	.align		4
.L_129:
        /*030c*/ 	.byte	0x04, 0x11
        /*030e*/ 	.short	(.L_131 - .L_130)
	.align		4
.L_130:
        /*0310*/ 	.word	index@(_ZN10layer_norm22ln_bwd_finalize_kernelINS_22Kernel_traits_finalizeILj2048E6__halfffffjLb1ELj1024ELj4ENS_18Kernel_traits_baseILj2048ES2_ffffjLj1024EEEEELb1ELb1EEEvNS_9BwdParamsE)
        /*0314*/ 	.word	0x00000000


	//----- nvinfo : EIATTR_REGCOUNT
	.align		4
.L_131:
        /*0318*/ 	.byte	0x04, 0x2f
        /*031a*/ 	.short	(.L_133 - .L_132)
	.align		4
.L_132:
        /*031c*/ 	.word	index@(_ZN10layer_norm13ln_bwd_kernelINS_13Kernel_traitsI6__halfffffjLj2048ELj1ELj1ELj4ELj16ENS_18Kernel_traits_baseILj2048ES2_ffffjLj128EEEEELb1ELb1ELb1ELb0EEEvNS_9BwdParamsE)
        /*0320*/ 	.word	0x000000ae


	//----- nvinfo : EIATTR_FRAME_SIZE
	.align		4
.L_133:
        /*0324*/ 	.byte	0x04, 0x11
        /*0326*/ 	.short	(.L_135 - .L_134)
	.align		4
.L_134:
        /*0328*/ 	.word	index@($__internal_177_$__cuda_sm70_shflsync_down_p)
        /*032c*/ 	.word	0x00000000


	//----- nvinfo : EIATTR_FRAME_SIZE
	.align		4
.L_135:
        /*0330*/ 	.byte	0x04, 0x11
        /*0332*/ 	.short	(.L_137 - .L_136)
	.align		4
.L_136:
        /*0334*/ 	.word	index@(_ZN10layer_norm13ln_bwd_kernelINS_13Kernel_traitsI6__halfffffjLj2048ELj1ELj1ELj4ELj16ENS_18Kernel_traits_baseILj2048ES2_ffffjLj128EEEEELb1ELb1ELb1ELb0EEEvNS_9BwdParamsE)
        /*0338*/ 	.word	0x00000000


	//----- nvinfo : EIATTR_REGCOUNT
	.align		4
.L_137:
        /*033c*/ 	.byte	0x04, 0x2f
        /*033e*/ 	.short	(.L_139 - .L_138)
	.align		4
.L_138:
        /*0340*/ 	.word	index@(_ZN10layer_norm22ln_bwd_finalize_kernelINS_22Kernel_traits_finalizeILj2048E6__halfffffjLb1ELj1024ELj4ENS_18Kernel_traits_baseILj2048ES2_ffffjLj1024EEEEELb1ELb0EEEvNS_9BwdParamsE)
        /*0344*/ 	.word	0x00000020


	//----- nvinfo : EIATTR_FRAME_SIZE
	.align		4
.L_139:
        /*0348*/ 	.byte	0x04, 0x11
        /*034a*/ 	.short	(.L_141 - .L_140)
	.align		4
.L_140:
        /*034c*/ 	.word	index@($__internal_176_$__cuda_sm70_shflsync_bfly_p)
        /*0350*/ 	.word	0x00000000


	//----- nvinfo : EIATTR_FRAME_SIZE
	.align		4
.L_141:
        /*0354*/ 	.byte	0x04, 0x11
        /*0356*/ 	.short	(.L_143 - .L_142)
	.align		4
.L_142:
        /*0358*/ 	.word	index@(_ZN10layer_norm22ln_bwd_finalize_kernelINS_22Kernel_traits_finalizeILj2048E6__halfffffjLb1ELj1024ELj4ENS_18Kernel_traits_baseILj2048ES2_ffffjLj1024EEEEELb1ELb0EEEvNS_9BwdParamsE)
        /*035c*/ 	.word	0x00000000


	//----- nvinfo : EIATTR_REGCOUNT
	.align		4
.L_143:
        /*0360*/ 	.byte	0x04, 0x2f
        /*0362*/ 	.short	(.L_145 - .L_144)
	.align		4
.L_144:
        /*0364*/ 	.word	index@(_ZN10layer_norm13ln_bwd_kernelINS_13Kernel_traitsI6__halfffffjLj2048ELj1ELj1ELj4ELj16ENS_18Kernel_traits_baseILj2048ES2_ffffjLj128EEEEELb1ELb1ELb0ELb1EEEvNS_9BwdParamsE)
        /*0368*/ 	.word	0x000000a8


	//----- nvinfo : EIATTR_FRAME_SIZE
	.align		4
.L_145:
        /*036c*/ 	.byte	0x04, 0x11
        /*036e*/ 	.short	(.L_147 - .L_146)
	.align		4
.L_146:
        /*0370*/ 	.word	index@($__internal_175_$__cuda_sm70_shflsync_down_p)
        /*0374*/ 	.word	0x00000000


	//----- nvinfo : EIATTR_FRAME_SIZE
	.align		4
.L_147:
        /*0378*/ 	.byte	0x04, 0x11
        /*037a*/ 	.short	(.L_149 - .L_148)
	.align		4
.L_148:
        /*037c*/ 	.word	index@(_ZN10layer_norm13ln_bwd_kernelINS_13Kernel_traitsI6__halfffffjLj2048ELj1ELj1ELj4ELj16ENS_18Kernel_traits_baseILj2048ES2_ffffjLj128EEEEELb1ELb1ELb0ELb1EEEvNS_9BwdParamsE)
        /*0380*/ 	.word	0x00000000


	//----- nvinfo : EIATTR_REGCOUNT
	.align		4
.L_149:
        /*0384*/ 	.byte	0x04, 0x2f
        /*0386*/ 	.short	(.L_151 - .L_150)
	.align		4
.L_150:
        /*0388*/ 	.word	index@(_ZN10layer_norm13ln_bwd_kernelINS_13Kernel_traitsI6__halfffffjLj2048ELj1ELj1ELj4ELj16ENS_18Kernel_traits_baseILj2048ES2_ffffjLj128EEEEELb1ELb1ELb0ELb0EEEvNS_9BwdParamsE)
        /*038c*/ 	.word	0x000000a5


	//----- nvinfo : EIATTR_FRAME_SIZE
	.align		4
.L_151:
        /*0390*/ 	.byte	0x04, 0x11
        /*0392*/ 	.short	(.L_153 - .L_152)
	.align		4
.L_152:
        /*0394*/ 	.word	index@($__internal_174_$__cuda_sm70_shflsync_down_p)
        /*0398*/ 	.word	0x00000000


	//----- nvinfo : EIATTR_FRAME_SIZE
	.align		4
.L_153:
        /*039c*/ 	.byte	0x04, 0x11
        /*039e*/ 	.short	(.L_155 - .L_154)
	.align		4
.L_154:
        /*03a0*/ 	.word	index@(_ZN10layer_norm13ln_bwd_kernelINS_13Kernel_traitsI6__halfffffjLj2048ELj1ELj1ELj4ELj16ENS_18Kernel_traits_baseILj2048ES2_ffffjLj128EEEEELb1ELb1ELb0ELb0EEEvNS_9BwdParamsE)
        /*03a4*/ 	.word	0x00000000


	//----- nvinfo : EIATTR_REGCOUNT
	.align		4
.L_155:
        /*03a8*/ 	.byte	0x04, 0x2f
        /*03aa*/ 	.short	(.L_157 - .L_156)
	.align		4
.L_156:
        /*03ac*/ 	.word	index@(_ZN10layer_norm13ln_bwd_kernelINS_13Kernel_traitsI6__halfffffjLj2048ELj1ELj1ELj4ELj16ENS_18Kernel_traits_baseILj2048ES2_ffffjLj128EEEEELb1ELb0ELb1ELb1EEEvNS_9BwdParamsE)
        /*03b0*/ 	.word	0x0000008e


	//----- nvinfo : EIATTR_FRAME_SIZE
	.align		4
.L_157:
        /*03b4*/ 	.byte	0x04, 0x11
        /*03b6*/ 	.short	(.L_159 - .L_158)
	.align		4
.L_158:
        /*03b8*/ 	.word	index@($__internal_173_$__cuda_sm70_shflsync_down_p)
        /*03bc*/ 	.word	0x00000000


	//----- nvinfo : EIATTR_FRAME_SIZE
	.align		4
.L_159:
        /*03c0*/ 	.byte	0x04, 0x11
        /*03c2*/ 	.short	(.L_161 - .L_160)
	.align		4
.L_160:
        /*03c4*/ 	.word	index@(_ZN10layer_norm13ln_bwd_kernelINS_13Kernel_traitsI6__halfffffjLj2048ELj1ELj1ELj4ELj16ENS_18Kernel_traits_baseILj2048ES2_ffffjLj128EEEEELb1ELb0ELb1ELb1EEEvNS_9BwdParamsE)
        /*03c8*/ 	.word	0x00000000


	//----- nvinfo : EIATTR_REGCOUNT
	.align		4
.L_161:
        /*03cc*/ 	.byte	0x04, 0x2f
        /*03ce*/ 	.short	(.L_163 - .L_162)
	.align		4
.L_162:
        /*03d0*/ 	.word	index@(_ZN10layer_norm22ln_bwd_finalize_kernelINS_22Kernel_traits_finalizeILj2048E6__halfffffjLb0ELj1024ELj4ENS_18Kernel_traits_baseILj2048ES2_ffffjLj1024EEEEELb0ELb1EEEvNS_9BwdParamsE)
        /*03d4*/ 	.word	0x00000020


	//----- nvinfo : EIATTR_FRAME_SIZE
	.align		4
.L_163:
        /*03d8*/ 	.byte	0x04, 0x11
        /*03da*/ 	.short	(.L_165 - .L_164)
	.align		4
.L_164:
        /*03dc*/ 	.word	index@($__internal_172_$__cuda_sm70_shflsync_bfly_p)
        /*03e0*/ 	.word	0x00000000


	//----- nvinfo : EIATTR_FRAME_SIZE
	.align		4
.L_165:
        /*03e4*/ 	.byte	0x04, 0x11
        /*03e6*/ 	.short	(.L_167 - .L_166)
	.align		4
.L_166:
        /*03e8*/ 	.word	index@(_ZN10layer_norm22ln_bwd_finalize_kernelINS_22Kernel_traits_finalizeILj2048E6__halfffffjLb0ELj1024ELj4ENS_18Kernel_traits_baseILj2048ES2_ffffjLj1024EEEEELb0ELb1EEEvNS_9BwdParamsE)
        /*03ec*/ 	.word	0x00000000


	//----- nvinfo : EIATTR_REGCOUNT
	.align		4
.L_167:
        /*03f0*/ 	.byte	0x04, 0x2f
        /*03f2*/ 	.short	(.L_169 - .L_168)
	.align		4
.L_168:
        /*03f4*/ 	.word	index@(_ZN10layer_norm13ln_bwd_kernelINS_13Kernel_traitsI6__halfffffjLj2048ELj1ELj1ELj4ELj16ENS_18Kernel_traits_baseILj2048ES2_ffffjLj128EEEEELb1ELb0ELb1ELb0EEEvNS_9BwdParamsE)
        /*03f8*/ 	.word	0x0000008c


	//----- nvinfo : EIATTR_FRAME_SIZE
	.align		4
.L_169:
        /*03fc*/ 	.byte	0x04, 0x11
        /*03fe*/ 	.short	(.L_171 - .L_170)
	.align		4
.L_170:
        /*0400*/ 	.word	index@($__internal_171_$__cuda_sm70_shflsync_down_p)
        /*0404*/ 	.word	0x00000000


	//----- nvinfo : EIATTR_FRAME_SIZE
	.align		4
.L_171:
        /*0408*/ 	.byte	0x04, 0x11
        /*040a*/ 	.short	(.L_173 - .L_172)
	.align		4
.L_172:
        /*040c*/ 	.word	index@(_ZN10layer_norm13ln_bwd_kernelINS_13Kernel_traitsI6__halfffffjLj2048ELj1ELj1ELj4ELj16ENS_18Kernel_traits_baseILj2048ES2_ffffjLj128EEEEELb1ELb0ELb1ELb0EEEvNS_9BwdParamsE)
        /*0410*/ 	.word	0x00000000


	//----- nvinfo : EIATTR_REGCOUNT
	.align		4
.L_173:
        /*0414*/ 	.byte	0x04, 0x2f
        /*0416*/ 	.short	(.L_175 - .L_174)
	.align		4
.L_174:
        /*0418*/ 	.word	index@(_ZN10layer_norm22ln_bwd_finalize_kernelINS_22Kernel_traits_finalizeILj2048E6__halfffffjLb0ELj1024ELj4ENS_18Kernel_traits_baseILj2048ES2_ffffjLj1024EEEEELb0ELb0EEEvNS_9BwdParamsE)
        /*041c*/ 	.word	0x0000001e


	//----- nvinfo : EIATTR_FRAME_SIZE
	.align		4
.L_175:
        /*0420*/ 	.byte	0x04, 0x11
        /*0422*/ 	.short	(.L_177 - .L_176)
	.align		4
.L_176:
        /*0424*/ 	.word	index@($__internal_170_$__cuda_sm70_shflsync_bfly_p)
        /*0428*/ 	.word	0x00000000


	//----- nvinfo : EIATTR_FRAME_SIZE
	.align		4
.L_177:
        /*042c*/ 	.byte	0x04, 0x11
        /*042e*/ 	.short	(.L_179 - .L_178)
	.align		4
.L_178:
        /*0430*/ 	.word	index@(_ZN10layer_norm22ln_bwd_finalize_kernelINS_22Kernel_traits_finalizeILj2048E6__halfffffjLb0ELj1024ELj4ENS_18Kernel_traits_baseILj2048ES2_ffffjLj1024EEEEELb0ELb0EEEvNS_9BwdParamsE)
        /*0434*/ 	.word	0x00000000


	//----- nvinfo : EIATTR_REGCOUNT
	.align		4
.L_179:
        /*0438*/ 	.byte	0x04, 0x2f
        /*043a*/ 	.short	(.L_181 - .L_180)
	.align		4
.L_180:
        /*043c*/ 	.word	index@(_ZN10layer_norm13ln_bwd_kernelINS_13Kernel_traitsI6__halfffffjLj2048ELj1ELj1ELj4ELj16ENS_18Kernel_traits_baseILj2048ES2_ffffjLj128EEEEELb1ELb0ELb0ELb1EEEvNS_9BwdParamsE)
        /*0440*/ 	.word	0x00000080


	//----- nvinfo : EIATTR_FRAME_SIZE
	.align		4
.L_181:
        /*0444*/ 	.byte	0x04, 0x11
        /*0446*/ 	.short	(.L_183 - .L_182)
	.align		4
.L_182:
        /*0448*/ 	.word	index@($__internal_169_$__cuda_sm70_shflsync_down_p)
        /*044c*/ 	.word	0x00000000


	//----- nvinfo : EIATTR_FRAME_SIZE
	.align		4
.L_183:
        /*0450*/ 	.byte	0x04, 0x11
        /*0452*/ 	.short	(.L_185 - .L_184)
	.align		4
.L_184:
        /*0454*/ 	.word	index@(_ZN10layer_norm13ln_bwd_kernelINS_13Kernel_traitsI6__halfffffjLj2048ELj1ELj1ELj4ELj16ENS_18Kernel_traits_baseILj2048ES2_ffffjLj128EEEEELb1ELb0ELb0ELb1EEEvNS_9BwdParamsE)
        /*0458*/ 	.word	0x00000000


	//----- nvinfo : EIATTR_REGCOUNT
	.align		4
.L_185:
        /*045c*/ 	.byte	0x04, 0x2f
        /*045e*/ 	.short	(.L_187 - .L_186)
	.align		4
.L_186:
        /*0460*/ 	.word	index@(_ZN10layer_norm13ln_bwd_kernelINS_13Kernel_traitsI6__halfffffjLj2048ELj1ELj1ELj4ELj16ENS_18Kernel_traits_baseILj2048ES2_ffffjLj128EEEEELb1ELb0ELb0ELb0EEEvNS_9BwdParamsE)
        /*0464*/ 	.word	0x00000080


	//----- nvinfo : EIATTR_FRAME_SIZE
	.align		4
.L_187:
        /*0468*/ 	.byte	0x04, 0x11
        /*046a*/ 	.short	(.L_189 - .L_188)
	.align		4
.L_188:
        /*046c*/ 	.word	index@($__internal_168_$__cuda_sm70_shflsync_down_p)
        /*0470*/ 	.word	0x00000000


	//----- nvinfo : EIATTR_FRAME_SIZE
	.align		4
.L_189:
        /*0474*/ 	.byte	0x04, 0x11
        /*0476*/ 	.short	(.L_191 - .L_190)
	.align		4
.L_190:
        /*0478*/ 	.word	index@(_ZN10layer_norm13ln_bwd_kernelINS_13Kernel_traitsI6__halfffffjLj2048ELj1ELj1ELj4ELj16ENS_18Kernel_traits_baseILj2048ES2_ffffjLj128EEEEELb1ELb0ELb0ELb0EEEvNS_9BwdParamsE)
        /*047c*/ 	.word	0x00000000


	//----- nvinfo : EIATTR_REGCOUNT
	.align		4
.L_191:
        /*0480*/ 	.byte	0x04, 0x2f
        /*0482*/ 	.short	(.L_193 - .L_192)
	.align		4
.L_192:
        /*0484*/ 	.word	index@(_ZN10layer_norm13ln_bwd_kernelINS_13Kernel_traitsI6__halfffffjLj2048ELj1ELj1ELj4ELj16ENS_18Kernel_traits_baseILj2048ES2_ffffjLj128EEEEELb0ELb1ELb1ELb1EEEvNS_9BwdParamsE)
        /*0488*/ 	.word	0x000000ac


	//----- nvinfo : EIATTR_FRAME_SIZE
	.align		4
.L_193:
        /*048c*/ 	.byte	0x04, 0x11
        /*048e*/ 	.short	(.L_195 - .L_194)
	.align		4
.L_194:
        /*0490*/ 	.word	index@($__internal_167_$__cuda_sm70_shflsync_down_p)
        /*0494*/ 	.word	0x00000000


	//----- nvinfo : EIATTR_FRAME_SIZE
	.align		4
.L_195:
        /*0498*/ 	.byte	0x04, 0x11
        /*049a*/ 	.short	(.L_197 - .L_196)
	.align		4
.L_196:
        /*049c*/ 	.word	index@(_ZN10layer_norm13ln_bwd_kernelINS_13Kernel_traitsI6__halfffffjLj2048ELj1ELj1ELj4ELj16ENS_18Kernel_traits_baseILj2048ES2_ffffjLj128EEEEELb0ELb1ELb1ELb1EEEvNS_9BwdParamsE)
        /*04a0*/ 	.word	0x00000000


	//----- nvinfo : EIATTR_REGCOUNT
	.align		4
.L_197:
        /*04a4*/ 	.byte	0x04, 0x2f
        /*04a6*/ 	.short	(.L_199 - .L_198)
	.align		4
.L_198:
        /*04a8*/ 	.word	index@(_ZN10layer_norm13ln_bwd_kernelINS_13Kernel_traitsI6__halfffffjLj2048ELj1ELj1ELj4ELj16ENS_18Kernel_traits_baseILj2048ES2_ffffjLj128EEEEELb0ELb1ELb1ELb0EEEvNS_9BwdParamsE)
        /*04ac*/ 	.word	0x000000a8


	//----- nvinfo : EIATTR_FRAME_SIZE
	.align		4
.L_199:
        /*04b0*/ 	.byte	0x04, 0x11
        /*04b2*/ 	.short	(.L_201 - .L_200)
	.align		4
.L_200:
        /*04b4*/ 	.word	index@($__internal_166_$__cuda_sm70_shflsync_down_p)
        /*04b8*/ 	.word	0x00000000


	//----- nvinfo : EIATTR_FRAME_SIZE
	.align		4
.L_201:
        /*04bc*/ 	.byte	0x04, 0x11
        /*04be*/ 	.short	(.L_203 - .L_202)
	.align		4
.L_202:
        /*04c0*/ 	.word	index@(_ZN10layer_norm13ln_bwd_kernelINS_13Kernel_traitsI6__halfffffjLj2048ELj1ELj1ELj4ELj16ENS_18Kernel_traits_baseILj2048ES2_ffffjLj128EEEEELb0ELb1ELb1ELb0EEEvNS_9BwdParamsE)
        /*04c4*/ 	.word	0x00000000


	//----- nvinfo : EIATTR_REGCOUNT
	.align		4
.L_203:
        /*04c8*/ 	.byte	0x04, 0x2f
        /*04ca*/ 	.short	(.L_205 - .L_204)
	.align		4
.L_204:
        /*04cc*/ 	.word	index@(_ZN10layer_norm13ln_bwd_kernelINS_13Kernel_traitsI6__halfffffjLj2048ELj1ELj1ELj4ELj16ENS_18Kernel_traits_baseILj2048ES2_ffffjLj128EEEEELb0ELb1ELb0ELb1EEEvNS_9BwdParamsE)
        /*04d0*/ 	.word	0x000000a5


	//----- nvinfo : EIATTR_FRAME_SIZE
	.align		4
.L_205:
        /*04d4*/ 	.byte	0x04, 0x11
        /*04d6*/ 	.short	(.L_207 - .L_206)
	.align		4
.L_206:
        /*04d8*/ 	.word	index@($__internal_165_$__cuda_sm70_shflsync_down_p)
        /*04dc*/ 	.word	0x00000000


	//----- nvinfo : EIATTR_FRAME_SIZE
	.align		4
.L_207:
        /*04e0*/ 	.byte	0x04, 0x11
        /*04e2*/ 	.short	(.L_209 - .L_208)
	.align		4
.L_208:
        /*04e4*/ 	.word	index@(_ZN10layer_norm13ln_bwd_kernelINS_13Kernel_traitsI6__halfffffjLj2048ELj1ELj1ELj4ELj16ENS_18Kernel_traits_baseILj2048ES2_ffffjLj128EEEEELb0ELb1ELb0ELb1EEEvNS_9BwdParamsE)
        /*04e8*/ 	.word	0x00000000


	//----- nvinfo : EIATTR_REGCOUNT
	.align		4
.L_209:
        /*04ec*/ 	.byte	0x04, 0x2f
        /*04ee*/ 	.short	(.L_211 - .L_210)
	.align		4
.L_210:
        /*04f0*/ 	.word	index@(_ZN10layer_norm13ln_bwd_kernelINS_13Kernel_traitsI6__halfffffjLj2048ELj1ELj1ELj4ELj16ENS_18Kernel_traits_baseILj2048ES2_ffffjLj128EEEEELb0ELb1ELb0ELb0EEEvNS_9BwdParamsE)
        /*04f4*/ 	.word	0x000000a3


	//----- nvinfo : EIATTR_FRAME_SIZE
	.align		4
.L_211:
        /*04f8*/ 	.byte	0x04, 0x11
        /*04fa*/ 	.short	(.L_213 - .L_212)
	.align		4
.L_212:
        /*04fc*/ 	.word	index@($__internal_164_$__cuda_sm70_shflsync_down_p)
        /*0500*/ 	.word	0x00000000


	//----- nvinfo : EIATTR_FRAME_SIZE
	.align		4
.L_213:
        /*0504*/ 	.byte	0x04, 0x11
        /*0506*/ 	.short	(.L_215 - .L_214)
	.align		4
.L_214:
        /*0508*/ 	.word	index@(_ZN10layer_norm13ln_bwd_kernelINS_13Kernel_traitsI6__halfffffjLj2048ELj1ELj1ELj4ELj16ENS_18Kernel_traits_baseILj2048ES2_ffffjLj128EEEEELb0ELb1ELb0ELb0EEEvNS_9BwdParamsE)
        /*050c*/ 	.word	0x00000000


	//----- nvinfo : EIATTR_REGCOUNT
	.align		4
.L_215:
        /*0510*/ 	.byte	0x04, 0x2f
        /*0512*/ 	.short	(.L_217 - .L_216)
	.align		4
.L_216:
        /*0514*/ 	.word	index@(_ZN10layer_norm13ln_bwd_kernelINS_13Kernel_traitsI6__halfffffjLj2048ELj1ELj1ELj4ELj16ENS_18Kernel_traits_baseILj2048ES2_ffffjLj128EEEEELb0ELb0ELb1ELb1EEEvNS_9BwdParamsE)
        /*0518*/ 	.word	0x0000008a


	//----- nvinfo : EIATTR_FRAME_SIZE
	.align		4
.L_217:
        /*051c*/ 	.byte	0x04, 0x11
        /*051e*/ 	.short	(.L_219 - .L_218)
	.align		4
.L_218:
        /*0520*/ 	.word	index@($__internal_163_$__cuda_sm70_shflsync_down_p)
        /*0524*/ 	.word	0x00000000


	//----- nvinfo : EIATTR_FRAME_SIZE
	.align		4
.L_219:
        /*0528*/ 	.byte	0x04, 0x11
        /*052a*/ 	.short	(.L_221 - .L_220)
	.align		4
.L_220:
        /*052c*/ 	.word	index@(_ZN10layer_norm13ln_bwd_kernelINS_13Kernel_traitsI6__halfffffjLj2048ELj1ELj1ELj4ELj16ENS_18Kernel_traits_baseILj2048ES2_ffffjLj128EEEEELb0ELb0ELb1ELb1EEEvNS_9BwdParamsE)
        /*0530*/ 	.word	0x00000000


	//----- nvinfo : EIATTR_REGCOUNT
	.align		4
.L_221:
        /*0534*/ 	.byte	0x04, 0x2f
        /*0536*/ 	.short	(.L_223 - .L_222)
	.align		4
.L_222:
        /*0538*/ 	.word	index@(_ZN10layer_norm13ln_bwd_kernelINS_13Kernel_traitsI6__halfffffjLj2048ELj1ELj1ELj4ELj16ENS_18Kernel_traits_baseILj2048ES2_ffffjLj128EEEEELb0ELb0ELb1ELb0EEEvNS_9BwdParamsE)
        /*053c*/ 	.word	0x00000080


	//----- nvinfo : EIATTR_FRAME_SIZE
	.align		4
.L_223:
        /*0540*/ 	.byte	0x04, 0x11
        /*0542*/ 	.short	(.L_225 - .L_224)
	.align		4
.L_224:
        /*0544*/ 	.word	index@($__internal_162_$__cuda_sm70_shflsync_down_p)
        /*0548*/ 	.word	0x00000000


	//----- nvinfo : EIATTR_FRAME_SIZE
	.align		4
.L_225:
        /*054c*/ 	.byte	0x04, 0x11
        /*054e*/ 	.short	(.L_227 - .L_226)
	.align		4
.L_226:
        /*0550*/ 	.word	index@(_ZN10layer_norm13ln_bwd_kernelINS_13Kernel_traitsI6__halfffffjLj2048ELj1ELj1ELj4ELj16ENS_18Kernel_traits_baseILj2048ES2_ffffjLj128EEEEELb0ELb0ELb1ELb0EEEvNS_9BwdParamsE)
        /*0554*/ 	.word	0x00000000


	//----- nvinfo : EIATTR_REGCOUNT
	.align		4
.L_227:
        /*0558*/ 	.byte	0x04, 0x2f
        /*055a*/ 	.short	(.L_229 - .L_228)
	.align		4
.L_228:
        /*055c*/ 	.word	index@(_ZN10layer_norm13ln_bwd_kernelINS_13Kernel_traitsI6__halfffffjLj2048ELj1ELj1ELj4ELj16ENS_18Kernel_traits_baseILj2048ES2_ffffjLj128EEEEELb0ELb0ELb0ELb1EEEvNS_9BwdParamsE)
        /*0560*/ 	.word	0x0000007e


	//----- nvinfo : EIATTR_FRAME_SIZE
	.align		4
.L_229:
        /*0564*/ 	.byte	0x04, 0x11
        /*0566*/ 	.short	(.L_231 - .L_230)
	.align		4
.L_230:
        /*0568*/ 	.word	index@($__internal_161_$__cuda_sm70_shflsync_down_p)
        /*056c*/ 	.word	0x00000000


	//----- nvinfo : EIATTR_FRAME_SIZE
	.align		4
.L_231:
        /*0570*/ 	.byte	0x04, 0x11
        /*0572*/ 	.short	(.L_233 - .L_232)
	.align		4
.L_232:
        /*0574*/ 	.word	index@(_ZN10layer_norm13ln_bwd_kernelINS_13Kernel_traitsI6__halfffffjLj2048ELj1ELj1ELj4ELj16ENS_18Kernel_traits_baseILj2048ES2_ffffjLj128EEEEELb0ELb0ELb0ELb1EEEvNS_9BwdParamsE)
        /*0578*/ 	.word	0x00000000


	//----- nvinfo : EIATTR_REGCOUNT
	.align		4
.L_233:
        /*057c*/ 	.byte	0x04, 0x2f
        /*057e*/ 	.short	(.L_235 - .L_234)
	.align		4
.L_234:
        /*0580*/ 	.word	index@(_ZN10layer_norm13ln_bwd_kernelINS_13Kernel_traitsI6__halfffffjLj2048ELj1ELj1ELj4ELj16ENS_18Kernel_traits_baseILj2048ES2_ffffjLj128EEEEELb0ELb0ELb0ELb0EEEvNS_9BwdParamsE)
        /*0584*/ 	.word	0x0000007e


	//----- nvinfo : EIATTR_FRAME_SIZE
	.align		4
.L_235:
        /*0588*/ 	.byte	0x04, 0x11
        /*058a*/ 	.short	(.L_237 - .L_236)
	.align		4
.L_236:
        /*058c*/ 	.word	index@($__internal_160_$__cuda_sm70_shflsync_down_p)
        /*0590*/ 	.word	0x00000000


	//----- nvinfo : EIATTR_FRAME_SIZE
	.align		4
.L_237:
        /*0594*/ 	.byte	0x04, 0x11
        /*0596*/ 	.short	(.L_239 - .L_238)
	.align		4
.L_238:
        /*0598*/ 	.word	index@(_ZN10layer_norm13ln_bwd_kernelINS_13Kernel_traitsI6__halfffffjLj2048ELj1ELj1ELj4ELj16ENS_18Kernel_traits_baseILj2048ES2_ffffjLj128EEEEELb0ELb0ELb0ELb0EEEvNS_9BwdParamsE)
        /*059c*/ 	.word	0x00000000


	//----- nvinfo : EIATTR_REGCOUNT
	.align		4
.L_239:
        /*05a0*/ 	.byte	0x04, 0x2f
        /*05a2*/ 	.short	(.L_241 - .L_240)
	.align		4
.L_240:
        /*05a4*/ 	.word	index@(_ZN10layer_norm13ln_bwd_kernelINS_13Kernel_traitsIf6__halffS2_fjLj2048ELj1ELj1ELj4ELj16ENS_18Kernel_traits_baseILj2048EfS2_fS2_fjLj128EEEEELb1ELb1ELb1ELb1EEEvNS_9BwdParamsE)
        /*05a8*/ 	.word	0x000000c2


	//----- nvinfo : EIATTR_FRAME_SIZE
	.align		4
.L_241:
        /*05ac*/ 	.byte	0x04, 0x11
        /*05ae*/ 	.short	(.L_243 - .L_242)
	.align		4
.L_242:
        /*05b0*/ 	.word	index@($__internal_159_$__cuda_sm70_shflsync_down_p)
        /*05b4*/ 	.word	0x00000000


	//----- nvinfo : EIATTR_FRAME_SIZE
	.align		4
.L_243:
        /*05b8*/ 	.byte	0x04, 0x11
        /*05ba*/ 	.short	(.L_245 - .L_244)
	.align		4
.L_244:
        /*05bc*/ 	.word	index@(_ZN10layer_norm13ln_bwd_kernelINS_13Kernel_traitsIf6__halffS2_fjLj2048ELj1ELj1ELj4ELj16ENS_18Kernel_traits_baseILj2048EfS2_fS2_fjLj128EEEEELb1ELb1ELb1ELb1EEEvNS_9BwdParamsE)
        /*05c0*/ 	.word	0x00000000


	//----- nvinfo : EIATTR_REGCOUNT
	.align		4
.L_245:
        /*05c4*/ 	.byte	0x04, 0x2f
        /*05c6*/ 	.short	(.L_247 - .L_246)
	.align		4
.L_246:
        /*05c8*/ 	.word	index@(_ZN10layer_norm22ln_bwd_finalize_kernelINS_22Kernel_traits_finalizeILj2048Ef6__halffS2_fjLb1ELj1024ELj4ENS_18Kernel_traits_baseILj2048EfS2_fS2_fjLj1024EEEEELb1ELb1EEEvNS_9BwdParamsE)
        /*05cc*/ 	.word	0x00000020


	//----- nvinfo : EIATTR_FRAME_SIZE
	.align		4
.L_247:
        /*05d0*/ 	.byte	0x04, 0x11
        /*05d2*/ 	.short	(.L_249 - .L_248)
	.align		4
.L_248:
        /*05d4*/ 	.word	index@($__internal_158_$__cuda_sm70_shflsync_bfly_p)
        /*05d8*/ 	.word	0x00000000


	//----- nvinfo : EIATTR_FRAME_SIZE
	.align		4
.L_249:
        /*05dc*/ 	.byte	0x04, 0x11
        /*05de*/ 	.short	(.L_251 - .L_250)
	.align		4
.L_250:
        /*05e0*/ 	.word	index@(_ZN10layer_norm22ln_bwd_finalize_kernelINS_22Kernel_traits_finalizeILj2048Ef6__halffS2_fjLb1ELj1024ELj4ENS_18Kernel_traits_baseILj2048EfS2_fS2_fjLj1024EEEEELb1ELb1EEEvNS_9BwdParamsE)
        /*05e4*/ 	.word	0x00000000


	//----- nvinfo : EIATTR_REGCOUNT
	.align		4
.L_251:
        /*05e8*/ 	.byte	0x04, 0x2f
        /*05ea*/ 	.short	(.L_253 - .L_252)
	.align		4
.L_252:
        /*05ec*/ 	.word	index@(_ZN10layer_norm13ln_bwd_kernelINS_13Kernel_traitsIf6__halffS2_fjLj2048ELj1ELj1ELj4ELj16ENS_18Kernel_traits_baseILj2048EfS2_fS2_fjLj128EEEEELb1ELb1ELb1ELb0EEEvNS_9BwdParamsE)
        /*05f0*/ 	.word	0x000000b3


	//----- nvinfo : EIATTR_FRAME_SIZE
	.align		4
.L_253:
        /*05f4*/ 	.byte	0x04, 0x11
        /*05f6*/ 	.short	(.L_255 - .L_254)
	.align		4
.L_254:
        /*05f8*/ 	.word	index@($__internal_157_$__cuda_sm70_shflsync_down_p)
        /*05fc*/ 	.word	0x00000000


	//----- nvinfo : EIATTR_FRAME_SIZE
	.align		4
.L_255:
        /*0600*/ 	.byte	0x04, 0x11
        /*0602*/ 	.short	(.L_257 - .L_256)
	.align		4
.L_256:
        /*0604*/ 	.word	index@(_ZN10layer_norm13ln_bwd_kernelINS_13Kernel_traitsIf6__halffS2_fjLj2048ELj1ELj1ELj4ELj16ENS_18Kernel_traits_baseILj2048EfS2_fS2_fjLj128EEEEELb1ELb1ELb1ELb0EEEvNS_9BwdParamsE)
        /*0608*/ 	.word	0x00000000


	//----- nvinfo : EIATTR_REGCOUNT
	.align		4
.L_257:
        /*060c*/ 	.byte	0x04, 0x2f
        /*060e*/ 	.short	(.L_259 - .L_258)
	.align		4
.L_258:
        /*0610*/ 	.word	index@(_ZN10layer_norm22ln_bwd_finalize_kernelINS_22Kernel_traits_finalizeILj2048Ef6__halffS2_fjLb1ELj1024ELj4ENS_18Kernel_traits_baseILj2048EfS2_fS2_fjLj1024EEEEELb1ELb0EEEvNS_9BwdParamsE)
        /*0614*/ 	.word	0x00000020


	//----- nvinfo : EIATTR_FRAME_SIZE
	.align		4
.L_259:
        /*0618*/ 	.byte	0x04, 0x11
        /*061a*/ 	.short	(.L_261 - .L_260)
	.align		4
.L_260:
        /*061c*/ 	.word	index@($__internal_156_$__cuda_sm70_shflsync_bfly_p)
        /*0620*/ 	.word	0x00000000


	//----- nvinfo : EIATTR_FRAME_SIZE
	.align		4
.L_261:
        /*0624*/ 	.byte	0x04, 0x11
        /*0626*/ 	.short	(.L_263 - .L_262)
	.align		4
.L_262:
        /*0628*/ 	.word	index@(_ZN10layer_norm22ln_bwd_finalize_kernelINS_22Kernel_traits_finalizeILj2048Ef6__halffS2_fjLb1ELj1024ELj4ENS_18Kernel_traits_baseILj2048EfS2_fS2_fjLj1024EEEEELb1ELb0EEEvNS_9BwdParamsE)
        /*062c*/ 	.word	0x00000000


	//----- nvinfo : EIATTR_REGCOUNT
	.align		4
.L_263:
        /*0630*/ 	.byte	0x04, 0x2f
        /*0632*/ 	.short	(.L_265 - .L_264)
	.align		4
.L_264:
        /*0634*/ 	.word	index@(_ZN10layer_norm13ln_bwd_kernelINS_13Kernel_traitsIf6__halffS2_fjLj2048ELj1ELj1ELj4ELj16ENS_18Kernel_traits_baseILj2048EfS2_fS2_fjLj128EEEEELb1ELb1ELb0ELb1EEEvNS_9BwdParamsE)
        /*0638*/ 	.word	0x000000a8


	//----- nvinfo : EIATTR_FRAME_SIZE
	.align		4
.L_265:
        /*063c*/ 	.byte	0x04, 0x11
        /*063e*/ 	.short	(.L_267 - .L_266)
	.align		4
.L_266:
        /*0640*/ 	.word	index@($__internal_155_$__cuda_sm70_shflsync_down_p)
        /*0644*/ 	.word	0x00000000


	//----- nvinfo : EIATTR_FRAME_SIZE
	.align		4
.L_267:
        /*0648*/ 	.byte	0x04, 0x11
        /*064a*/ 	.short	(.L_269 - .L_268)
	.align		4
.L_268:
        /*064c*/ 	.word	index@(_ZN10layer_norm13ln_bwd_kernelINS_13Kernel_traitsIf6__halffS2_fjLj2048ELj1ELj1ELj4ELj16ENS_18Kernel_traits_baseILj2048EfS2_fS2_fjLj128EEEEELb1ELb1ELb0ELb1EEEvNS_9BwdParamsE)
        /*0650*/ 	.word	0x00000000


	//----- nvinfo : EIATTR_REGCOUNT
	.align		4
.L_269:
        /*0654*/ 	.byte	0x04, 0x2f
        /*0656*/ 	.short	(.L_271 - .L_270)
	.align		4
.L_270:
        /*0658*/ 	.word	index@(_ZN10layer_norm13ln_bwd_kernelINS_13Kernel_traitsIf6__halffS2_fjLj2048ELj1ELj1ELj4ELj16ENS_18Kernel_traits_baseILj2048EfS2_fS2_fjLj128EEEEELb1ELb1ELb0ELb0EEEvNS_9BwdParamsE)
        /*065c*/ 	.word	0x000000a8


	//----- nvinfo : EIATTR_FRAME_SIZE
	.align		4
.L_271:
        /*0660*/ 	.byte	0x04, 0x11
        /*0662*/ 	.short	(.L_273 - .L_272)
	.align		4
.L_272:
        /*0664*/ 	.word	index@($__internal_154_$__cuda_sm70_shflsync_down_p)
        /*0668*/ 	.word	0x00000000


	//----- nvinfo : EIATTR_FRAME_SIZE
	.align		4
.L_273:
        /*066c*/ 	.byte	0x04, 0x11
        /*066e*/ 	.short	(.L_275 - .L_274)
	.align		4
.L_274:
        /*0670*/ 	.word	index@(_ZN10layer_norm13ln_bwd_kernelINS_13Kernel_traitsIf6__halffS2_fjLj2048ELj1ELj1ELj4ELj16ENS_18Kernel_traits_baseILj2048EfS2_fS2_fjLj128EEEEELb1ELb1ELb0ELb0EEEvNS_9BwdParamsE)
        /*0674*/ 	.word	0x00000000


	//----- nvinfo : EIATTR_REGCOUNT
	.align		4
.L_275:
        /*0678*/ 	.byte	0x04, 0x2f
        /*067a*/ 	.short	(.L_277 - .L_276)
	.align		4
.L_276:
        /*067c*/ 	.word	index@(_ZN10layer_norm13ln_bwd_kernelINS_13Kernel_traitsIf6__halffS2_fjLj2048ELj1ELj1ELj4ELj16ENS_18Kernel_traits_baseILj2048EfS2_fS2_fjLj128EEEEELb1ELb0ELb1ELb1EEEvNS_9BwdParamsE)
        /*0680*/ 	.word	0x0000008f


	//----- nvinfo : EIATTR_FRAME_SIZE
	.align		4
.L_277:
        /*0684*/ 	.byte	0x04, 0x11
        /*0686*/ 	.short	(.L_279 - .L_278)
	.align		4
.L_278:
        /*0688*/ 	.word	index@($__internal_153_$__cuda_sm70_shflsync_down_p)
        /*068c*/ 	.word	0x00000000


	//----- nvinfo : EIATTR_FRAME_SIZE
	.align		4
.L_279:
        /*0690*/ 	.byte	0x04, 0x11
        /*0692*/ 	.short	(.L_281 - .L_280)
	.align		4
.L_280:
        /*0694*/ 	.word	index@(_ZN10layer_norm13ln_bwd_kernelINS_13Kernel_traitsIf6__halffS2_fjLj2048ELj1ELj1ELj4ELj16ENS_18Kernel_traits_baseILj2048EfS2_fS2_fjLj128EEEEELb1ELb0ELb1ELb1EEEvNS_9BwdParamsE)
        /*0698*/ 	.word	0x00000000


	//----- nvinfo : EIATTR_REGCOUNT
	.align		4
.L_281:
        /*069c*/ 	.byte	0x04, 0x2f
        /*069e*/ 	.short	(.L_283 - .L_282)
	.align		4
.L_282:
        /*06a0*/ 	.word	index@(_ZN10layer_norm22ln_bwd_finalize_kernelINS_22Kernel_traits_finalizeILj2048Ef6__halffS2_fjLb0ELj1024ELj4ENS_18Kernel_traits_baseILj2048EfS2_fS2_fjLj1024EEEEELb0ELb1EEEvNS_9BwdParamsE)
        /*06a4*/ 	.word	0x00000020


	//----- nvinfo : EIATTR_FRAME_SIZE
	.align		4
.L_283:
        /*06a8*/ 	.byte	0x04, 0x11
        /*06aa*/ 	.short	(.L_285 - .L_284)
	.align		4
.L_284:
        /*06ac*/ 	.word	index@($__internal_152_$__cuda_sm70_shflsync_bfly_p)
        /*06b0*/ 	.word	0x00000000


	//----- nvinfo : EIATTR_FRAME_SIZE
	.align		4
.L_285:
        /*06b4*/ 	.byte	0x04, 0x11
        /*06b6*/ 	.short	(.L_287 - .L_286)
	.align		4
.L_286:
        /*06b8*/ 	.word	index@(_ZN10layer_norm22ln_bwd_finalize_kernelINS_22Kernel_traits_finalizeILj2048Ef6__halffS2_fjLb0ELj1024ELj4ENS_18Kernel_traits_baseILj2048EfS2_fS2_fjLj1024EEEEELb0ELb1EEEvNS_9BwdParamsE)
        /*06bc*/ 	.word	0x00000000


	//----- nvinfo : EIATTR_REGCOUNT
	.align		4
.L_287:
        /*06c0*/ 	.byte	0x04, 0x2f
        /*06c2*/ 	.short	(.L_289 - .L_288)
	.align		4
.L_288:
        /*06c4*/ 	.word	index@(_ZN10layer_norm13ln_bwd_kernelINS_13Kernel_traitsIf6__halffS2_fjLj2048ELj1ELj1ELj4ELj16ENS_18Kernel_traits_baseILj2048EfS2_fS2_fjLj128EEEEELb1ELb0ELb1ELb0EEEvNS_9BwdParamsE)
        /*06c8*/ 	.word	0x00000090


	//----- nvinfo : EIATTR_FRAME_SIZE
	.align		4
.L_289:
        /*06cc*/ 	.byte	0x04, 0x11
        /*06ce*/ 	.short	(.L_291 - .L_290)
	.align		4
.L_290:
        /*06d0*/ 	.word	index@($__internal_151_$__cuda_sm70_shflsync_down_p)
        /*06d4*/ 	.word	0x00000000


	//----- nvinfo : EIATTR_FRAME_SIZE
	.align		4
.L_291:
        /*06d8*/ 	.byte	0x04, 0x11
        /*06da*/ 	.short	(.L_293 - .L_292)
	.align		4
.L_292:
        /*06dc*/ 	.word	index@(_ZN10layer_norm13ln_bwd_kernelINS_13Kernel_traitsIf6__halffS2_fjLj2048ELj1ELj1ELj4ELj16ENS_18Kernel_traits_baseILj2048EfS2_fS2_fjLj128EEEEELb1ELb0ELb1ELb0EEEvNS_9BwdParamsE)
        /*06e0*/ 	.word	0x00000000


	//----- nvinfo : EIATTR_REGCOUNT
	.align		4
.L_293:
        /*06e4*/ 	.byte	0x04, 0x2f
        /*06e6*/ 	.short	(.L_295 - .L_294)
	.align		4
.L_294:
        /*06e8*/ 	.word	index@(_ZN10layer_norm22ln_bwd_finalize_kernelINS_22Kernel_traits_finalizeILj2048Ef6__halffS2_fjLb0ELj1024ELj4ENS_18Kernel_traits_baseILj2048EfS2_fS2_fjLj1024EEEEELb0ELb0EEEvNS_9BwdParamsE)
        /*06ec*/ 	.word	0x0000001e


	//----- nvinfo : EIATTR_FRAME_SIZE
	.align		4
.L_295:
        /*06f0*/ 	.byte	0x04, 0x11
        /*06f2*/ 	.short	(.L_297 - .L_296)
	.align		4
.L_296:
        /*06f4*/ 	.word	index@($__internal_150_$__cuda_sm70_shflsync_bfly_p)
        /*06f8*/ 	.word	0x00000000


	//----- nvinfo : EIATTR_FRAME_SIZE
	.align		4
.L_297:
        /*06fc*/ 	.byte	0x04, 0x11
        /*06fe*/ 	.short	(.L_299 - .L_298)
	.align		4
.L_298:
        /*0700*/ 	.word	index@(_ZN10layer_norm22ln_bwd_finalize_kernelINS_22Kernel_traits_finalizeILj2048Ef6__halffS2_fjLb0ELj1024ELj4ENS_18Kernel_traits_baseILj2048EfS2_fS2_fjLj1024EEEEELb0ELb0EEEvNS_9BwdParamsE)
        /*0704*/ 	.word	0x00000000


	//----- nvinfo : EIATTR_REGCOUNT
	.align		4
.L_299:
        /*0708*/ 	.byte	0x04, 0x2f
        /*070a*/ 	.short	(.L_301 - .L_300)
	.align		4
.L_300:
        /*070c*/ 	.word	index@(_ZN10layer_norm13ln_bwd_kernelINS_13Kernel_traitsIf6__halffS2_fjLj2048ELj1ELj1ELj4ELj16ENS_18Kernel_traits_baseILj2048EfS2_fS2_fjLj128EEEEELb1ELb0ELb0ELb1EEEvNS_9BwdParamsE)
        /*0710*/ 	.word	0x00000080


	//----- nvinfo : EIATTR_FRAME_SIZE
	.align		4
.L_301:
        /*0714*/ 	.byte	0x04, 0x11
        /*0716*/ 	.short	(.L_303 - .L_302)
	.align		4
.L_302:
        /*0718*/ 	.word	index@($__internal_149_$__cuda_sm70_shflsync_down_p)
        /*071c*/ 	.word	0x00000000


	//----- nvinfo : EIATTR_FRAME_SIZE
	.align		4
.L_303:
        /*0720*/ 	.byte	0x04, 0x11
        /*0722*/ 	.short	(.L_305 - .L_304)
	.align		4
.L_304:
        /*0724*/ 	.word	index@(_ZN10layer_norm13ln_bwd_kernelINS_13Kernel_traitsIf6__halffS2_fjLj2048ELj1ELj1ELj4ELj16ENS_18Kernel_traits_baseILj2048EfS2_fS2_fjLj128EEEEELb1ELb0ELb0ELb1EEEvNS_9BwdParamsE)
        /*0728*/ 	.word	0x00000010


	//----- nvinfo : EIATTR_REGCOUNT
	.align		4
.L_305:
        /*072c*/ 	.byte	0x04, 0x2f
        /*072e*/ 	.short	(.L_307 - .L_306)
	.align		4
.L_306:
        /*0730*/ 	.word	index@(_ZN10layer_norm13ln_bwd_kernelINS_13Kernel_traitsIf6__halffS2_fjLj2048ELj1ELj1ELj4ELj16ENS_18Kernel_traits_baseILj2048EfS2_fS2_fjLj128EEEEELb1ELb0ELb0ELb0EEEvNS_9BwdParamsE)
        /*0734*/ 	.word	0x00000085


	//----- nvinfo : EIATTR_FRAME_SIZE
	.align		4
.L_307:
        /*0738*/ 	.byte	0x04, 0x11
        /*073a*/ 	.short	(.L_309 - .L_308)
	.align		4
.L_308:
        /*073c*/ 	.word	index@($__internal_148_$__cuda_sm70_shflsync_down_p)
        /*0740*/ 	.word	0x00000000


	//----- nvinfo : EIATTR_FRAME_SIZE
	.align		4
.L_309:
        /*0744*/ 	.byte	0x04, 0x11
        /*0746*/ 	.short	(.L_311 - .L_310)
	.align		4
.L_310:
        /*0748*/ 	.word	index@(_ZN10layer_norm13ln_bwd_kernelINS_13Kernel_traitsIf6__halffS2_fjLj2048ELj1ELj1ELj4ELj16ENS_18Kernel_traits_baseILj2048EfS2_fS2_fjLj128EEEEELb1ELb0ELb0ELb0EEEvNS_9BwdParamsE)
        /*074c*/ 	.word	0x00000000


	//----- nvinfo : EIATTR_REGCOUNT
	.align		4
.L_311:
        /*0750*/ 	.byte	0x04, 0x2f
        /*0752*/ 	.short	(.L_313 - .L_312)
	.align		4
.L_312:
        /*0754*/ 	.word	index@(_ZN10layer_norm13ln_bwd_kernelINS_13Kernel_traitsIf6__halffS2_fjLj2048ELj1ELj1ELj4ELj16ENS_18Kernel_traits_baseILj2048EfS2_fS2_fjLj128EEEEELb0ELb1ELb1ELb1EEEvNS_9BwdParamsE)
        /*0758*/ 	.word	0x000000c5


	//----- nvinfo : EIATTR_FRAME_SIZE
	.align		4
.L_313:
        /*075c*/ 	.byte	0x04, 0x11
        /*075e*/ 	.short	(.L_315 - .L_314)
	.align		4
.L_314:
        /*0760*/ 	.word	index@($__internal_147_$__cuda_sm70_shflsync_down_p)
        /*0764*/ 	.word	0x00000000


	//----- nvinfo : EIATTR_FRAME_SIZE
	.align		4
.L_315:
        /*0768*/ 	.byte	0x04, 0x11
        /*076a*/ 	.short	(.L_317 - .L_316)
	.align		4
.L_316:
        /*076c*/ 	.word	index@(_ZN10layer_norm13ln_bwd_kernelINS_13Kernel_traitsIf6__halffS2_fjLj2048ELj1ELj1ELj4ELj16ENS_18Kernel_traits_baseILj2048EfS2_fS2_fjLj128EEEEELb0ELb1ELb1ELb1EEEvNS_9BwdParamsE)
        /*0770*/ 	.word	0x00000000


	//----- nvinfo : EIATTR_REGCOUNT
	.align		4
.L_317:
        /*0774*/ 	.byte	0x04, 0x2f
        /*0776*/ 	.short	(.L_319 - .L_318)
	.align		4
.L_318:
        /*0778*/ 	.word	index@(_ZN10layer_norm13ln_bwd_kernelINS_13Kernel_traitsIf6__halffS2_fjLj2048ELj1ELj1ELj4ELj16ENS_18Kernel_traits_baseILj2048EfS2_fS2_fjLj128EEEEELb0ELb1ELb1ELb0EEEvNS_9BwdParamsE)
        /*077c*/ 	.word	0x000000b0


	//----- nvinfo : EIATTR_FRAME_SIZE
	.align		4
.L_319:
        /*0780*/ 	.byte	0x04, 0x11
        /*0782*/ 	.short	(.L_321 - .L_320)
	.align		4
.L_320:
        /*0784*/ 	.word	index@($__internal_146_$__cuda_sm70_shflsync_down_p)
        /*0788*/ 	.word	0x00000000


	//----- nvinfo : EIATTR_FRAME_SIZE
	.align		4
.L_321:
        /*078c*/ 	.byte	0x04, 0x11
        /*078e*/ 	.short	(.L_323 - .L_322)
	.align		4
.L_322:
        /*0790*/ 	.word	index@(_ZN10layer_norm13ln_bwd_kernelINS_13Kernel_traitsIf6__halffS2_fjLj2048ELj1ELj1ELj4ELj16ENS_18Kernel_traits_baseILj2048EfS2_fS2_fjLj128EEEEELb0ELb1ELb1ELb0EEEvNS_9BwdParamsE)
        /*0794*/ 	.word	0x00000000


	//----- nvinfo : EIATTR_REGCOUNT
	.align		4
.L_323:
        /*0798*/ 	.byte	0x04, 0x2f
        /*079a*/ 	.short	(.L_325 - .L_324)
	.align		4
.L_324:
        /*079c*/ 	.word	index@(_ZN10layer_norm13ln_bwd_kernelINS_13Kernel_traitsIf6__halffS2_fjLj2048ELj1ELj1ELj4ELj16ENS_18Kernel_traits_baseILj2048EfS2_fS2_fjLj128EEEEELb0ELb1ELb0ELb1EEEvNS_9BwdParamsE)
        /*07a0*/ 	.word	0x000000a8


	//----- nvinfo : EIATTR_FRAME_SIZE
	.align		4
.L_325:
        /*07a4*/ 	.byte	0x04, 0x11
        /*07a6*/ 	.short	(.L_327 - .L_326)
	.align		4
.L_326:
        /*07a8*/ 	.word	index@($__internal_145_$__cuda_sm70_shflsync_down_p)
        /*07ac*/ 	.word	0x00000000


	//----- nvinfo : EIATTR_FRAME_SIZE
	.align		4
.L_327:
        /*07b0*/ 	.byte	0x04, 0x11
        /*07b2*/ 	.short	(.L_329 - .L_328)
	.align		4
.L_328:
        /*07b4*/ 	.word	index@(_ZN10layer_norm13ln_bwd_kernelINS_13Kernel_traitsIf6__halffS2_fjLj2048ELj1ELj1ELj4ELj16ENS_18Kernel_traits_baseILj2048EfS2_fS2_fjLj128EEEEELb0ELb1ELb0ELb1EEEvNS_9BwdParamsE)
        /*07b8*/ 	.word	0x00000000


	//----- nvinfo : EIATTR_REGCOUNT
	.align		4
.L_329:
        /*07bc*/ 	.byte	0x04, 0x2f
        /*07be*/ 	.short	(.L_331 - .L_330)
	.align		4
.L_330:
        /*07c0*/ 	.word	index@(_ZN10layer_norm13ln_bwd_kernelINS_13Kernel_traitsIf6__halffS2_fjLj2048ELj1ELj1ELj4ELj16ENS_18Kernel_traits_baseILj2048EfS2_fS2_fjLj128EEEEELb0ELb1ELb0ELb0EEEvNS_9BwdParamsE)
        /*07c4*/ 	.word	0x000000a8


	//----- nvinfo : EIATTR_FRAME_SIZE
	.align		4
.L_331:
        /*07c8*/ 	.byte	0x04, 0x11
        /*07ca*/ 	.short	(.L_333 - .L_332)
	.align		4
.L_332:
        /*07cc*/ 	.word	index@($__internal_144_$__cuda_sm70_shflsync_down_p)
        /*07d0*/ 	.word	0x00000000


	//----- nvinfo : EIATTR_FRAME_SIZE
	.align		4
.L_333:
        /*07d4*/ 	.byte	0x04, 0x11
        /*07d6*/ 	.short	(.L_335 - .L_334)
	.align		4
.L_334:
        /*07d8*/ 	.word	index@(_ZN10layer_norm13ln_bwd_kernelINS_13Kernel_traitsIf6__halffS2_fjLj2048ELj1ELj1ELj4ELj16ENS_18Kernel_traits_baseILj2048EfS2_fS2_fjLj128EEEEELb0ELb1ELb0ELb0EEEvNS_9BwdParamsE)
        /*07dc*/ 	.word	0x00000000


	//----- nvinfo : EIATTR_REGCOUNT
	.align		4
.L_335:
        /*07e0*/ 	.byte	0x04, 0x2f
        /*07e2*/ 	.short	(.L_337 - .L_336)
	.align		4
.L_336:
        /*07e4*/ 	.word	index@(_ZN10layer_norm13ln_bwd_kernelINS_13Kernel_traitsIf6__halffS2_fjLj2048ELj1ELj1ELj4ELj16ENS_18Kernel_traits_baseILj2048EfS2_fS2_fjLj128EEEEELb0ELb0ELb1ELb1EEEvNS_9BwdParamsE)
        /*07e8*/ 	.word	0x0000008b


	//----- nvinfo : EIATTR_FRAME_SIZE
	.align		4
.L_337:
        /*07ec*/ 	.byte	0x04, 0x11
        /*07ee*/ 	.short	(.L_339 - .L_338)
	.align		4
.L_338:
        /*07f0*/ 	.word	index@($__internal_143_$__cuda_sm70_shflsync_down_p)
        /*07f4*/ 	.word	0x00000000


	//----- nvinfo : EIATTR_FRAME_SIZE
	.align		4
.L_339:
        /*07f8*/ 	.byte	0x04, 0x11
        /*07fa*/ 	.short	(.L_341 - .L_340)
	.align		4
.L_340:
        /*07fc*/ 	.word	index@(_ZN10layer_norm13ln_bwd_kernelINS_13Kernel_traitsIf6__halffS2_fjLj2048ELj1ELj1ELj4ELj16ENS_18Kernel_traits_baseILj2048EfS2_fS2_fjLj128EEEEELb0ELb0ELb1ELb1EEEvNS_9BwdParamsE)
        /*0800*/ 	.word	0x00000000


	//----- nvinfo : EIATTR_REGCOUNT
	.align		4
.L_341:
        /*0804*/ 	.byte	0x04, 0x2f
        /*0806*/ 	.short	(.L_343 - .L_342)
	.align		4
.L_342:
        /*0808*/ 	.word	index@(_ZN10layer_norm13ln_bwd_kernelINS_13Kernel_traitsIf6__halffS2_fjLj2048ELj1ELj1ELj4ELj16ENS_18Kernel_traits_baseILj2048EfS2_fS2_fjLj128EEEEELb0ELb0ELb1ELb0EEEvNS_9BwdParamsE)
        /*080c*/ 	.word	0x0000008b


	//----- nvinfo : EIATTR_FRAME_SIZE
	.align		4
.L_343:
        /*0810*/ 	.byte	0x04, 0x11
        /*0812*/ 	.short	(.L_345 - .L_344)
	.align		4
.L_344:
        /*0814*/ 	.word	index@($__internal_142_$__cuda_sm70_shflsync_down_p)
        /*0818*/ 	.word	0x00000000


	//----- nvinfo : EIATTR_FRAME_SIZE
	.align		4
.L_345:
        /*081c*/ 	.byte	0x04, 0x11
        /*081e*/ 	.short	(.L_347 - .L_346)
	.align		4
.L_346:
        /*0820*/ 	.word	index@(_ZN10layer_norm13ln_bwd_kernelINS_13Kernel_traitsIf6__halffS2_fjLj2048ELj1ELj1ELj4ELj16ENS_18Kernel_traits_baseILj2048EfS2_fS2_fjLj128EEEEELb0ELb0ELb1ELb0EEEvNS_9BwdParamsE)
        /*0824*/ 	.word	0x00000000


	//----- nvinfo : EIATTR_REGCOUNT
	.align		4
.L_347:
        /*0828*/ 	.byte	0x04, 0x2f
        /*082a*/ 	.short	(.L_349 - .L_348)
	.align		4
.L_348:
        /*082c*/ 	.word	index@(_ZN10layer_norm13ln_bwd_kernelINS_13Kernel_traitsIf6__halffS2_fjLj2048ELj1ELj1ELj4ELj16ENS_18Kernel_traits_baseILj2048EfS2_fS2_fjLj128EEEEELb0ELb0ELb0ELb1EEEvNS_9BwdParamsE)
        /*0830*/ 	.word	0x00000080


	//----- nvinfo : EIATTR_FRAME_SIZE
	.align		4
.L_349:
        /*0834*/ 	.byte	0x04, 0x11
        /*0836*/ 	.short	(.L_351 - .L_350)
	.align		4
.L_350:
        /*0838*/ 	.word	index@($__internal_141_$__cuda_sm70_shflsync_down_p)
        /*083c*/ 	.word	0x00000000


	//----- nvinfo : EIATTR_FRAME_SIZE
	.align		4
.L_351:
        /*0840*/ 	.byte	0x04, 0x11
        /*0842*/ 	.short	(.L_353 - .L_352)
	.align		4
.L_352:
        /*0844*/ 	.word	index@(_ZN10layer_norm13ln_bwd_kernelINS_13Kernel_traitsIf6__halffS2_fjLj2048ELj1ELj1ELj4ELj16ENS_18Kernel_traits_baseILj2048EfS2_fS2_fjLj128EEEEELb0ELb0ELb0ELb1EEEvNS_9BwdParamsE)
        /*0848*/ 	.word	0x00000000


	//----- nvinfo : EIATTR_REGCOUNT
	.align		4
.L_353:
        /*084c*/ 	.byte	0x04, 0x2f
        /*084e*/ 	.short	(.L_355 - .L_354)
	.align		4
.L_354:
        /*0850*/ 	.word	index@(_ZN10layer_norm13ln_bwd_kernelINS_13Kernel_traitsIf6__halffS2_fjLj2048ELj1ELj1ELj4ELj16ENS_18Kernel_traits_baseILj2048EfS2_fS2_fjLj128EEEEELb0ELb0ELb0ELb0EEEvNS_9BwdParamsE)
        /*0854*/ 	.word	0x00000080


	//----- nvinfo : EIATTR_FRAME_SIZE
	.align		4
.L_355:
        /*0858*/ 	.byte	0x04, 0x11
        /*085a*/ 	.short	(.L_357 - .L_356)
	.align		4
.L_356:
        /*085c*/ 	.word	index@($__internal_140_$__cuda_sm70_shflsync_down_p)
        /*0860*/ 	.word	0x00000000


	//----- nvinfo : EIATTR_FRAME_SIZE
	.align		4
.L_357:
        /*0864*/ 	.byte	0x04, 0x11
        /*0866*/ 	.short	(.L_359 - .L_358)
	.align		4
.L_358:
        /*0868*/ 	.word	index@(_ZN10layer_norm13ln_bwd_kernelINS_13Kernel_traitsIf6__halffS2_fjLj2048ELj1ELj1ELj4ELj16ENS_18Kernel_traits_baseILj2048EfS2_fS2_fjLj128EEEEELb0ELb0ELb0ELb0EEEvNS_9BwdParamsE)
        /*086c*/ 	.word	0x00000000


	//----- nvinfo : EIATTR_REGCOUNT
	.align		4
.L_359:
        /*0870*/ 	.byte	0x04, 0x2f
        /*0872*/ 	.short	(.L_361 - .L_360)
	.align		4
.L_360:
        /*0874*/ 	.word	index@(_ZN10layer_norm13ln_bwd_kernelINS_13Kernel_traitsI6__halfS2_fS2_fjLj2048ELj1ELj1ELj4ELj16ENS_18Kernel_traits_baseILj2048ES2_S2_fS2_fjLj128EEEEELb1ELb1ELb1ELb1EEEvNS_9BwdParamsE)
        /*0878*/ 	.word	0x000000a8


	//----- nvinfo : EIATTR_FRAME_SIZE
	.align		4
.L_361:
        /*087c*/ 	.byte	0x04, 0x11
        /*087e*/ 	.short	(.L_363 - .L_362)
	.align		4
.L_362:
        /*0880*/ 	.word	index@($__internal_139_$__cuda_sm70_shflsync_down_p)
        /*0884*/ 	.word	0x00000000


	//----- nvinfo : EIATTR_FRAME_SIZE
	.align		4
.L_363:
        /*0888*/ 	.byte	0x04, 0x11
        /*088a*/ 	.short	(.L_365 - .L_364)
	.align		4
.L_364:
        /*088c*/ 	.word	index@(_ZN10layer_norm13ln_bwd_kernelINS_13Kernel_traitsI6__halfS2_fS2_fjLj2048ELj1ELj1ELj4ELj16ENS_18Kernel_traits_baseILj2048ES2_S2_fS2_fjLj128EEEEELb1ELb1ELb1ELb1EEEvNS_9BwdParamsE)
        /*0890*/ 	.word	0x00000000


	//----- nvinfo : EIATTR_REGCOUNT
	.align		4
.L_365:
        /*0894*/ 	.byte	0x04, 0x2f
        /*0896*/ 	.short	(.L_367 - .L_366)
	.align		4
.L_366:
        /*0898*/ 	.word	index@(_ZN10layer_norm22ln_bwd_finalize_kernelINS_22Kernel_traits_finalizeILj2048E6__halfS2_fS2_fjLb1ELj1024ELj4ENS_18Kernel_traits_baseILj2048ES2_S2_fS2_fjLj1024EEEEELb1ELb1EEEvNS_9BwdParamsE)
        /*089c*/ 	.word	0x00000020


	//----- nvinfo : EIATTR_FRAME_SIZE
	.align		4
.L_367:
        /*08a0*/ 	.byte	0x04, 0x11
        /*08a2*/ 	.short	(.L_369 - .L_368)
	.align		4
.L_368:
        /*08a4*/ 	.word	index@($__internal_138_$__cuda_sm70_shflsync_bfly_p)
        /*08a8*/ 	.word	0x00000000


	//----- nvinfo : EIATTR_FRAME_SIZE
	.align		4
.L_369:
        /*08ac*/ 	.byte	0x04, 0x11
        /*08ae*/ 	.short	(.L_371 - .L_370)
	.align		4
.L_370:
        /*08b0*/ 	.word	index@(_ZN10layer_norm22ln_bwd_finalize_kernelINS_22Kernel_traits_finalizeILj2048E6__halfS2_fS2_fjLb1ELj1024ELj4ENS_18Kernel_traits_baseILj2048ES2_S2_fS2_fjLj1024EEEEELb1ELb1EEEvNS_9BwdParamsE)
        /*08b4*/ 	.word	0x00000000


	//----- nvinfo : EIATTR_REGCOUNT
	.align		4
.L_371:
        /*08b8*/ 	.byte	0x04, 0x2f
        /*08ba*/ 	.short	(.L_373 - .L_372)
	.align		4
.L_372:
        /*08bc*/ 	.word	index@(_ZN10layer_norm13ln_bwd_kernelINS_13Kernel_traitsI6__halfS2_fS2_fjLj2048ELj1ELj1ELj4ELj16ENS_18Kernel_traits_baseILj2048ES2_S2_fS2_fjLj128EEEEELb1ELb1ELb1ELb0EEEvNS_9BwdParamsE)
        /*08c0*/ 	.word	0x000000a8


	//----- nvinfo : EIATTR_FRAME_SIZE
	.align		4
.L_373:
        /*08c4*/ 	.byte	0x04, 0x11
        /*08c6*/ 	.short	(.L_375 - .L_374)
	.align		4
.L_374:
        /*08c8*/ 	.word	index@($__internal_137_$__cuda_sm70_shflsync_down_p)
        /*08cc*/ 	.word	0x00000000


	//----- nvinfo : EIATTR_FRAME_SIZE
	.align		4
.L_375:
        /*08d0*/ 	.byte	0x04, 0x11
        /*08d2*/ 	.short	(.L_377 - .L_376)
	.align		4
.L_376:
        /*08d4*/ 	.word	index@(_ZN10layer_norm13ln_bwd_kernelINS_13Kernel_traitsI6__halfS2_fS2_fjLj2048ELj1ELj1ELj4ELj16ENS_18Kernel_traits_baseILj2048ES2_S2_fS2_fjLj128EEEEELb1ELb1ELb1ELb0EEEvNS_9BwdParamsE)
        /*08d8*/ 	.word	0x00000000


	//----- nvinfo : EIATTR_REGCOUNT
	.align		4
.L_377:
        /*08dc*/ 	.byte	0x04, 0x2f
        /*08de*/ 	.short	(.L_379 - .L_378)
	.align		4
.L_378:
        /*08e0*/ 	.word	index@(_ZN10layer_norm22ln_bwd_finalize_kernelINS_22Kernel_traits_finalizeILj2048E6__halfS2_fS2_fjLb1ELj1024ELj4ENS_18Kernel_traits_baseILj2048ES2_S2_fS2_fjLj1024EEEEELb1ELb0EEEvNS_9BwdParamsE)
        /*08e4*/ 	.word	0x00000020


	//----- nvinfo : EIATTR_FRAME_SIZE
	.align		4
.L_379:
        /*08e8*/ 	.byte	0x04, 0x11
        /*08ea*/ 	.short	(.L_381 - .L_380)
	.align		4
.L_380:
        /*08ec*/ 	.word	index@($__internal_136_$__cuda_sm70_shflsync_bfly_p)
        /*08f0*/ 	.word	0x00000000


	//----- nvinfo : EIATTR_FRAME_SIZE
	.align		4
.L_381:
        /*08f4*/ 	.byte	0x04, 0x11
        /*08f6*/ 	.short	(.L_383 - .L_382)
	.align		4
.L_382:
        /*08f8*/ 	.word	index@(_ZN10layer_norm22ln_bwd_finalize_kernelINS_22Kernel_traits_finalizeILj2048E6__halfS2_fS2_fjLb1ELj1024ELj4ENS_18Kernel_traits_baseILj2048ES2_S2_fS2_fjLj1024EEEEELb1ELb0EEEvNS_9BwdParamsE)
        /*08fc*/ 	.word	0x00000000


	//----- nvinfo : EIATTR_REGCOUNT
	.align		4
.L_383:
        /*0900*/ 	.byte	0x04, 0x2f
        /*0902*/ 	.short	(.L_385 - .L_384)
	.align		4
.L_384:
        /*0904*/ 	.word	index@(_ZN10layer_norm13ln_bwd_kernelINS_13Kernel_traitsI6__halfS2_fS2_fjLj2048ELj1ELj1ELj4ELj16ENS_18Kernel_traits_baseILj2048ES2_S2_fS2_fjLj128EEEEELb1ELb1ELb0ELb1EEEvNS_9BwdParamsE)
        /*0908*/ 	.word	0x000000a4


	//----- nvinfo : EIATTR_FRAME_SIZE
	.align		4
.L_385:
        /*090c*/ 	.byte	0x04, 0x11
        /*090e*/ 	.short	(.L_387 - .L_386)
	.align		4
.L_386:
        /*0910*/ 	.word	index@($__internal_135_$__cuda_sm70_shflsync_down_p)
        /*0914*/ 	.word	0x00000000


	//----- nvinfo : EIATTR_FRAME_SIZE
	.align		4
.L_387:
        /*0918*/ 	.byte	0x04, 0x11
        /*091a*/ 	.short	(.L_389 - .L_388)
	.align		4
.L_388:
        /*091c*/ 	.word	index@(_ZN10layer_norm13ln_bwd_kernelINS_13Kernel_traitsI6__halfS2_fS2_fjLj2048ELj1ELj1ELj4ELj16ENS_18Kernel_traits_baseILj2048ES2_S2_fS2_fjLj128EEEEELb1ELb1ELb0ELb1EEEvNS_9BwdParamsE)
        /*0920*/ 	.word	0x00000000


	//----- nvinfo : EIATTR_REGCOUNT
	.align		4
.L_389:
        /*0924*/ 	.byte	0x04, 0x2f
        /*0926*/ 	.short	(.L_391 - .L_390)
	.align		4
.L_390:
        /*0928*/ 	.word	index@(_ZN10layer_norm13ln_bwd_kernelINS_13Kernel_traitsI6__halfS2_fS2_fjLj2048ELj1ELj1ELj4ELj16ENS_18Kernel_traits_baseILj2048ES2_S2_fS2_fjLj128EEEEELb1ELb1ELb0ELb0EEEvNS_9BwdParamsE)
        /*092c*/ 	.word	0x000000a7


	//----- nvinfo : EIATTR_FRAME_SIZE
	.align		4
.L_391:
        /*0930*/ 	.byte	0x04, 0x11
        /*0932*/ 	.short	(.L_393 - .L_392)
	.align		4
.L_392:
        /*0934*/ 	.word	index@($__internal_134_$__cuda_sm70_shflsync_down_p)
        /*0938*/ 	.word	0x00000000


	//----- nvinfo : EIATTR_FRAME_SIZE
	.align		4
.L_393:
        /*093c*/ 	.byte	0x04, 0x11
        /*093e*/ 	.short	(.L_395 - .L_394)
	.align		4
.L_394:
        /*0940*/ 	.word	index@(_ZN10layer_norm13ln_bwd_kernelINS_13Kernel_traitsI6__halfS2_fS2_fjLj2048ELj1ELj1ELj4ELj16ENS_18Kernel_traits_baseILj2048ES2_S2_fS2_fjLj128EEEEELb1ELb1ELb0ELb0EEEvNS_9BwdParamsE)
        /*0944*/ 	.word	0x00000000


	//----- nvinfo : EIATTR_REGCOUNT
	.align		4
.L_395:
        /*0948*/ 	.byte	0x04, 0x2f
        /*094a*/ 	.short	(.L_397 - .L_396)
	.align		4
.L_396:
        /*094c*/ 	.word	index@(_ZN10layer_norm13ln_bwd_kernelINS_13Kernel_traitsI6__halfS2_fS2_fjLj2048ELj1ELj1ELj4ELj16ENS_18Kernel_traits_baseILj2048ES2_S2_fS2_fjLj128EEEEELb1ELb0ELb1ELb1EEEvNS_9BwdParamsE)
        /*0950*/ 	.word	0x0000008f


	//----- nvinfo : EIATTR_FRAME_SIZE
	.align		4
.L_397:
        /*0954*/ 	.byte	0x04, 0x11
        /*0956*/ 	.short	(.L_399 - .L_398)
	.align		4
.L_398:
        /*0958*/ 	.word	index@($__internal_133_$__cuda_sm70_shflsync_down_p)
        /*095c*/ 	.word	0x00000000


	//----- nvinfo : EIATTR_FRAME_SIZE
	.align		4
.L_399:
        /*0960*/ 	.byte	0x04, 0x11
        /*0962*/ 	.short	(.L_401 - .L_400)
	.align		4
.L_400:
        /*0964*/ 	.word	index@(_ZN10layer_norm13ln_bwd_kernelINS_13Kernel_traitsI6__halfS2_fS2_fjLj2048ELj1ELj1ELj4ELj16ENS_18Kernel_traits_baseILj2048ES2_S2_fS2_fjLj128EEEEELb1ELb0ELb1ELb1EEEvNS_9BwdParamsE)
        /*0968*/ 	.word	0x00000000


	//----- nvinfo : EIATTR_REGCOUNT
	.align		4
.L_401:
        /*096c*/ 	.byte	0x04, 0x2f
        /*096e*/ 	.short	(.L_403 - .L_402)
	.align		4
.L_402:
        /*0970*/ 	.word	index@(_ZN10layer_norm22ln_bwd_finalize_kernelINS_22Kernel_traits_finalizeILj2048E6__halfS2_fS2_fjLb0ELj1024ELj4ENS_18Kernel_traits_baseILj2048ES2_S2_fS2_fjLj1024EEEEELb0ELb1EEEvNS_9BwdParamsE)
        /*0974*/ 	.word	0x00000020


	//----- nvinfo : EIATTR_FRAME_SIZE
	.align		4
.L_403:
        /*0978*/ 	.byte	0x04, 0x11
        /*097a*/ 	.short	(.L_405 - .L_404)
	.align		4
.L_404:
        /*097c*/ 	.word	index@($__internal_132_$__cuda_sm70_shflsync_bfly_p)
        /*0980*/ 	.word	0x00000000


	//----- nvinfo : EIATTR_FRAME_SIZE
	.align		4
.L_405:
        /*0984*/ 	.byte	0x04, 0x11
        /*0986*/ 	.short	(.L_407 - .L_406)
	.align		4
.L_406:
        /*0988*/ 	.word	index@(_ZN10layer_norm22ln_bwd_finalize_kernelINS_22Kernel_traits_finalizeILj2048E6__halfS2_fS2_fjLb0ELj1024ELj4ENS_18Kernel_traits_baseILj2048ES2_S2_fS2_fjLj1024EEEEELb0ELb1EEEvNS_9BwdParamsE)
        /*098c*/ 	.word	0x00000000


	//----- nvinfo : EIATTR_REGCOUNT
	.align		4
.L_407:
        /*0990*/ 	.byte	0x04, 0x2f
        /*0992*/ 	.short	(.L_409 - .L_408)
	.align		4
.L_408:
        /*0994*/ 	.word	index@(_ZN10layer_norm13ln_bwd_kernelINS_13Kernel_traitsI6__halfS2_fS2_fjLj2048ELj1ELj1ELj4ELj16ENS_18Kernel_traits_baseILj2048ES2_S2_fS2_fjLj128EEEEELb1ELb0ELb1ELb0EEEvNS_9BwdParamsE)
        /*0998*/ 	.word	0x0000008f


	//----- nvinfo : EIATTR_FRAME_SIZE
	.align		4
.L_409:
        /*099c*/ 	.byte	0x04, 0x11
        /*099e*/ 	.short	(.L_411 - .L_410)
	.align		4
.L_410:
        /*09a0*/ 	.word	index@($__internal_131_$__cuda_sm70_shflsync_down_p)
        /*09a4*/ 	.word	0x00000000


	//----- nvinfo : EIATTR_FRAME_SIZE
	.align		4
.L_411:
        /*09a8*/ 	.byte	0x04, 0x11
        /*09aa*/ 	.short	(.L_413 - .L_412)
	.align		4
.L_412:
        /*09ac*/ 	.word	index@(_ZN10layer_norm13ln_bwd_kernelINS_13Kernel_traitsI6__halfS2_fS2_fjLj2048ELj1ELj1ELj4ELj16ENS_18Kernel_traits_baseILj2048ES2_S2_fS2_fjLj128EEEEELb1ELb0ELb1ELb0EEEvNS_9BwdParamsE)
        /*09b0*/ 	.word	0x00000000


	//----- nvinfo : EIATTR_REGCOUNT
	.align		4
.L_413:
        /*09b4*/ 	.byte	0x04, 0x2f
        /*09b6*/ 	.short	(.L_415 - .L_414)
	.align		4
.L_414:
        /*09b8*/ 	.word	index@(_ZN10layer_norm22ln_bwd_finalize_kernelINS_22Kernel_traits_finalizeILj2048E6__halfS2_fS2_fjLb0ELj1024ELj4ENS_18Kernel_traits_baseILj2048ES2_S2_fS2_fjLj1024EEEEELb0ELb0EEEvNS_9BwdParamsE)
        /*09bc*/ 	.word	0x0000001e


	//----- nvinfo : EIATTR_FRAME_SIZE
	.align		4
.L_415:
        /*09c0*/ 	.byte	0x04, 0x11
        /*09c2*/ 	.short	(.L_417 - .L_416)
	.align		4
.L_416:
        /*09c4*/ 	.word	index@($__internal_130_$__cuda_sm70_shflsync_bfly_p)
        /*09c8*/ 	.word	0x00000000


	//----- nvinfo : EIATTR_FRAME_SIZE
	.align		4
.L_417:
        /*09cc*/ 	.byte	0x04, 0x11
        /*09ce*/ 	.short	(.L_419 - .L_418)
	.align		4
.L_418:
        /*09d0*/ 	.word	index@(_ZN10layer_norm22ln_bwd_finalize_kernelINS_22Kernel_traits_finalizeILj2048E6__halfS2_fS2_fjLb0ELj1024ELj4ENS_18Kernel_traits_baseILj2048ES2_S2_fS2_fjLj1024EEEEELb0ELb0EEEvNS_9BwdParamsE)
        /*09d4*/ 	.word	0x00000000


	//----- nvinfo : EIATTR_REGCOUNT
	.align		4
.L_419:
        /*09d8*/ 	.byte	0x04, 0x2f
        /*09da*/ 	.short	(.L_421 - .L_420)
	.align		4
.L_420:
        /*09dc*/ 	.word	index@(_ZN10layer_norm13ln_bwd_kernelINS_13Kernel_traitsI6__halfS2_fS2_fjLj2048ELj1ELj1ELj4ELj16ENS_18Kernel_traits_baseILj2048ES2_S2_fS2_fjLj128EEEEELb1ELb0ELb0ELb1EEEvNS_9BwdParamsE)
        /*09e0*/ 	.word	0x00000080


	//----- nvinfo : EIATTR_FRAME_SIZE
	.align		4
.L_421:
        /*09e4*/ 	.byte	0x04, 0x11
        /*09e6*/ 	.short	(.L_423 - .L_422)
	.align		4
.L_422:
        /*09e8*/ 	.word	index@($__internal_129_$__cuda_sm70_shflsync_down_p)
        /*09ec*/ 	.word	0x00000000


	//----- nvinfo : EIATTR_FRAME_SIZE
	.align		4
.L_423:
        /*09f0*/ 	.byte	0x04, 0x11
        /*09f2*/ 	.short	(.L_425 - .L_424)
	.align		4
.L_424:
        /*09f4*/ 	.word	index@(_ZN10layer_norm13ln_bwd_kernelINS_13Kernel_traitsI6__halfS2_fS2_fjLj2048ELj1ELj1ELj4ELj16ENS_18Kernel_traits_baseILj2048ES2_S2_fS2_fjLj128EEEEELb1ELb0ELb0ELb1EEEvNS_9BwdParamsE)
        /*09f8*/ 	.word	0x00000000


	//----- nvinfo : EIATTR_REGCOUNT
	.align		4
.L_425:
        /*09fc*/ 	.byte	0x04, 0x2f
        /*09fe*/ 	.short	(.L_427 - .L_426)
	.align		4
.L_426:
        /*0a00*/ 	.word	index@(_ZN10layer_norm13ln_bwd_kernelINS_13Kernel_traitsI6__halfS2_fS2_fjLj2048ELj1ELj1ELj4ELj16ENS_18Kernel_traits_baseILj2048ES2_S2_fS2_fjLj128EEEEELb1ELb0ELb0ELb0EEEvNS_9BwdParamsE)
        /*0a04*/ 	.word	0x00000086


	//----- nvinfo : EIATTR_FRAME_SIZE
	.align		4
.L_427:
        /*0a08*/ 	.byte	0x04, 0x11
        /*0a0a*/ 	.short	(.L_429 - .L_428)
	.align		4
.L_428:
        /*0a0c*/ 	.word	index@($__internal_128_$__cuda_sm70_shflsync_down_p)
        /*0a10*/ 	.word	0x00000000


	//----- nvinfo : EIATTR_FRAME_SIZE
	.align		4
.L_429:
        /*0a14*/ 	.byte	0x04, 0x11
        /*0a16*/ 	.short	(.L_431 - .L_430)
	.align		4
.L_430:
        /*0a18*/ 	.word	index@(_ZN10layer_norm13ln_bwd_kernelINS_13Kernel_traitsI6__halfS2_fS2_fjLj2048ELj1ELj1ELj4ELj16ENS_18Kernel_traits_baseILj2048ES2_S2_fS2_fjLj128EEEEELb1ELb0ELb0ELb0EEEvNS_9BwdParamsE)
        /*0a1c*/ 	.word	0x00000000


	//----- nvinfo : EIATTR_REGCOUNT
	.align		4
.L_431:
        /*0a20*/ 	.byte	0x04, 0x2f
        /*0a22*/ 	.short	(.L_433 - .L_432)
	.align		4
.L_432:
        /*0a24*/ 	.word	index@(_ZN10layer_norm13ln_bwd_kernelINS_13Kernel_traitsI6__halfS2_fS2_fjLj2048ELj1ELj1ELj4ELj16ENS_18Kernel_traits_baseILj2048ES2_S2_fS2_fjLj128EEEEELb0ELb1ELb1ELb1EEEvNS_9BwdParamsE)
        /*0a28*/ 	.word	0x000000a8


	//----- nvinfo : EIATTR_FRAME_SIZE
	.align		4
.L_433:
        /*0a2c*/ 	.byte	0x04, 0x11
        /*0a2e*/ 	.short	(.L_435 - .L_434)
	.align		4
.L_434:
        /*0a30*/ 	.word	index@($__internal_127_$__cuda_sm70_shflsync_down_p)
        /*0a34*/ 	.word	0x00000000


	//----- nvinfo : EIATTR_FRAME_SIZE
	.align		4
.L_435:
        /*0a38*/ 	.byte	0x04, 0x11
        /*0a3a*/ 	.short	(.L_437 - .L_436)
	.align		4
.L_436:
        /*0a3c*/ 	.word	index@(_ZN10layer_norm13ln_bwd_kernelINS_13Kernel_traitsI6__halfS2_fS2_fjLj2048ELj1ELj1ELj4ELj16ENS_18Kernel_traits_baseILj2048ES2_S2_fS2_fjLj128EEEEELb0ELb1ELb1ELb1EEEvNS_9BwdParamsE)
        /*0a40*/ 	.word	0x00000000


	//----- nvinfo : EIATTR_REGCOUNT
	.align		4
.L_437:
        /*0a44*/ 	.byte	0x04, 0x2f
        /*0a46*/ 	.short	(.L_439 - .L_438)
	.align		4
.L_438:
        /*0a48*/ 	.word	index@(_ZN10layer_norm13ln_bwd_kernelINS_13Kernel_traitsI6__halfS2_fS2_fjLj2048ELj1ELj1ELj4ELj16ENS_18Kernel_traits_baseILj2048ES2_S2_fS2_fjLj128EEEEELb0ELb1ELb1ELb0EEEvNS_9BwdParamsE)
        /*0a4c*/ 	.word	0x000000a8


	//----- nvinfo : EIATTR_FRAME_SIZE
	.align		4
.L_439:
        /*0a50*/ 	.byte	0x04, 0x11
        /*0a52*/ 	.short	(.L_441 - .L_440)
	.align		4
.L_440:
        /*0a54*/ 	.word	index@($__internal_126_$__cuda_sm70_shflsync_down_p)
        /*0a58*/ 	.word	0x00000000


	//----- nvinfo : EIATTR_FRAME_SIZE
	.align		4
.L_441:
        /*0a5c*/ 	.byte	0x04, 0x11
        /*0a5e*/ 	.short	(.L_443 - .L_442)
	.align		4
.L_442:
        /*0a60*/ 	.word	index@(_ZN10layer_norm13ln_bwd_kernelINS_13Kernel_traitsI6__halfS2_fS2_fjLj2048ELj1ELj1ELj4ELj16ENS_18Kernel_traits_baseILj2048ES2_S2_fS2_fjLj128EEEEELb0ELb1ELb1ELb0EEEvNS_9BwdParamsE)
        /*0a64*/ 	.word	0x00000000


	//----- nvinfo : EIATTR_REGCOUNT
	.align		4
.L_443:
        /*0a68*/ 	.byte	0x04, 0x2f
        /*0a6a*/ 	.short	(.L_445 - .L_444)
	.align		4
.L_444:
        /*0a6c*/ 	.word	index@(_ZN10layer_norm13ln_bwd_kernelINS_13Kernel_traitsI6__halfS2_fS2_fjLj2048ELj1ELj1ELj4ELj16ENS_18Kernel_traits_baseILj2048ES2_S2_fS2_fjLj128EEEEELb0ELb1ELb0ELb1EEEvNS_9BwdParamsE)
        /*0a70*/ 	.word	0x000000a7


	//----- nvinfo : EIATTR_FRAME_SIZE
	.align		4
.L_445:
        /*0a74*/ 	.byte	0x04, 0x11
        /*0a76*/ 	.short	(.L_447 - .L_446)
	.align		4
.L_446:
        /*0a78*/ 	.word	index@($__internal_125_$__cuda_sm70_shflsync_down_p)
        /*0a7c*/ 	.word	0x00000000


	//----- nvinfo : EIATTR_FRAME_SIZE
	.align		4
.L_447:
        /*0a80*/ 	.byte	0x04, 0x11
        /*0a82*/ 	.short	(.L_449 - .L_448)
	.align		4
.L_448:
        /*0a84*/ 	.word	index@(_ZN10layer_norm13ln_bwd_kernelINS_13Kernel_traitsI6__halfS2_fS2_fjLj2048ELj1ELj1ELj4ELj16ENS_18Kernel_traits_baseILj2048ES2_S2_fS2_fjLj128EEEEELb0ELb1ELb0ELb1EEEvNS_9BwdParamsE)
        /*0a88*/ 	.word	0x00000000


	//----- nvinfo : EIATTR_REGCOUNT
	.align		4
.L_449:
        /*0a8c*/ 	.byte	0x04, 0x2f
        /*0a8e*/ 	.short	(.L_451 - .L_450)
	.align		4
.L_450:
        /*0a90*/ 	.word	index@(_ZN10layer_norm13ln_bwd_kernelINS_13Kernel_traitsI6__halfS2_fS2_fjLj2048ELj1ELj1ELj4ELj16ENS_18Kernel_traits_baseILj2048ES2_S2_fS2_fjLj128EEEEELb0ELb1ELb0ELb0EEEvNS_9BwdParamsE)
        /*0a94*/ 	.word	0x000000a7


	//----- nvinfo : EIATTR_FRAME_SIZE
	.align		4
.L_451:
        /*0a98*/ 	.byte	0x04, 0x11
        /*0a9a*/ 	.short	(.L_453 - .L_452)
	.align		4
.L_452:
        /*0a9c*/ 	.word	index@($__internal_124_$__cuda_sm70_shflsync_down_p)
        /*0aa0*/ 	.word	0x00000000


	//----- nvinfo : EIATTR_FRAME_SIZE
	.align		4
.L_453:
        /*0aa4*/ 	.byte	0x04, 0x11
        /*0aa6*/ 	.short	(.L_455 - .L_454)
	.align		4
.L_454:
        /*0aa8*/ 	.word	index@(_ZN10layer_norm13ln_bwd_kernelINS_13Kernel_traitsI6__halfS2_fS2_fjLj2048ELj1ELj1ELj4ELj16ENS_18Kernel_traits_baseILj2048ES2_S2_fS2_fjLj128EEEEELb0ELb1ELb0ELb0EEEvNS_9BwdParamsE)
        /*0aac*/ 	.word	0x00000000


	//----- nvinfo : EIATTR_REGCOUNT
	.align		4
.L_455:
        /*0ab0*/ 	.byte	0x04, 0x2f
        /*0ab2*/ 	.short	(.L_457 - .L_456)
	.align		4
.L_456:
        /*0ab4*/ 	.word	index@(_ZN10layer_norm13ln_bwd_kernelINS_13Kernel_traitsI6__halfS2_fS2_fjLj2048ELj1ELj1ELj4ELj16ENS_18Kernel_traits_baseILj2048ES2_S2_fS2_fjLj128EEEEELb0ELb0ELb1ELb1EEEvNS_9BwdParamsE)
        /*0ab8*/ 	.word	0x0000008e


	//----- nvinfo : EIATTR_FRAME_SIZE
	.align		4
.L_457:
        /*0abc*/ 	.byte	0x04, 0x11
        /*0abe*/ 	.short	(.L_459 - .L_458)
	.align		4
.L_458:
        /*0ac0*/ 	.word	index@($__internal_123_$__cuda_sm70_shflsync_down_p)
        /*0ac4*/ 	.word	0x00000000


	//----- nvinfo : EIATTR_FRAME_SIZE
	.align		4
.L_459:
        /*0ac8*/ 	.byte	0x04, 0x11
        /*0aca*/ 	.short	(.L_461 - .L_460)
	.align		4
.L_460:
        /*0acc*/ 	.word	index@(_ZN10layer_norm13ln_bwd_kernelINS_13Kernel_traitsI6__halfS2_fS2_fjLj2048ELj1ELj1ELj4ELj16ENS_18Kernel_traits_baseILj2048ES2_S2_fS2_fjLj128EEEEELb0ELb0ELb1ELb1EEEvNS_9BwdParamsE)
        /*0ad0*/ 	.word	0x00000000


	//----- nvinfo : EIATTR_REGCOUNT
	.align		4
.L_461:
        /*0ad4*/ 	.byte	0x04, 0x2f
        /*0ad6*/ 	.short	(.L_463 - .L_462)
	.align		4
.L_462:
        /*0ad8*/ 	.word	index@(_ZN10layer_norm13ln_bwd_kernelINS_13Kernel_traitsI6__halfS2_fS2_fjLj2048ELj1ELj1ELj4ELj16ENS_18Kernel_traits_baseILj2048ES2_S2_fS2_fjLj128EEEEELb0ELb0ELb1ELb0EEEvNS_9BwdParamsE)
        /*0adc*/ 	.word	0x0000008b


	//----- nvinfo : EIATTR_FRAME_SIZE
	.align		4
.L_463:
        /*0ae0*/ 	.byte	0x04, 0x11
        /*0ae2*/ 	.short	(.L_465 - .L_464)
	.align		4
.L_464:
        /*0ae4*/ 	.word	index@($__internal_122_$__cuda_sm70_shflsync_down_p)
        /*0ae8*/ 	.word	0x00000000


	//----- nvinfo : EIATTR_FRAME_SIZE
	.align		4
.L_465:
        /*0aec*/ 	.byte	0x04, 0x11
        /*0aee*/ 	.short	(.L_467 - .L_466)
	.align		4
.L_466:
        /*0af0*/ 	.word	index@(_ZN10layer_norm13ln_bwd_kernelINS_13Kernel_traitsI6__halfS2_fS2_fjLj2048ELj1ELj1ELj4ELj16ENS_18Kernel_traits_baseILj2048ES2_S2_fS2_fjLj128EEEEELb0ELb0ELb1ELb0EEEvNS_9BwdParamsE)
        /*0af4*/ 	.word	0x00000000


	//----- nvinfo : EIATTR_REGCOUNT
	.align		4
.L_467:
        /*0af8*/ 	.byte	0x04, 0x2f
        /*0afa*/ 	.short	(.L_469 - .L_468)
	.align		4
.L_468:
        /*0afc*/ 	.word	index@(_ZN10layer_norm13ln_bwd_kernelINS_13Kernel_traitsI6__halfS2_fS2_fjLj2048ELj1ELj1ELj4ELj16ENS_18Kernel_traits_baseILj2048ES2_S2_fS2_fjLj128EEEEELb0ELb0ELb0ELb1EEEvNS_9BwdParamsE)
        /*0b00*/ 	.word	0x00000080


	//----- nvinfo : EIATTR_FRAME_SIZE
	.align		4
.L_469:
        /*0b04*/ 	.byte	0x04, 0x11
        /*0b06*/ 	.short	(.L_471 - .L_470)
	.align		4
.L_470:
        /*0b08*/ 	.word	index@($__internal_121_$__cuda_sm70_shflsync_down_p)
        /*0b0c*/ 	.word	0x00000000


	//----- nvinfo : EIATTR_FRAME_SIZE
	.align		4
.L_471:
        /*0b10*/ 	.byte	0x04, 0x11
        /*0b12*/ 	.short	(.L_473 - .L_472)
	.align		4
.L_472:
        /*0b14*/ 	.word	index@(_ZN10layer_norm13ln_bwd_kernelINS_13Kernel_traitsI6__halfS2_fS2_fjLj2048ELj1ELj1ELj4ELj16ENS_18Kernel_traits_baseILj2048ES2_S2_fS2_fjLj128EEEEELb0ELb0ELb0ELb1EEEvNS_9BwdParamsE)
        /*0b18*/ 	.word	0x00000000


	//----- nvinfo : EIATTR_REGCOUNT
	.align		4
.L_473:
        /*0b1c*/ 	.byte	0x04, 0x2f
        /*0b1e*/ 	.short	(.L_475 - .L_474)
	.align		4
.L_474:
        /*0b20*/ 	.word	index@(_ZN10layer_norm13ln_bwd_kernelINS_13Kernel_traitsI6__halfS2_fS2_fjLj2048ELj1ELj1ELj4ELj16ENS_18Kernel_traits_baseILj2048ES2_S2_fS2_fjLj128EEEEELb0ELb0ELb0ELb0EEEvNS_9BwdParamsE)
        /*0b24*/ 	.word	0x0000007f


	//----- nvinfo : EIATTR_FRAME_SIZE
	.align		4
.L_475:
        /*0b28*/ 	.byte	0x04, 0x11
        /*0b2a*/ 	.short	(.L_477 - .L_476)
	.align		4
.L_476:
        /*0b2c*/ 	.word	index@($__internal_120_$__cuda_sm70_shflsync_down_p)
        /*0b30*/ 	.word	0x00000000


	//----- nvinfo : EIATTR_FRAME_SIZE
	.align		4
.L_477:
        /*0b34*/ 	.byte	0x04, 0x11
        /*0b36*/ 	.short	(.L_479 - .L_478)
	.align		4
.L_478:
        /*0b38*/ 	.word	index@(_ZN10layer_norm13ln_bwd_kernelINS_13Kernel_traitsI6__halfS2_fS2_fjLj2048ELj1ELj1ELj4ELj16ENS_18Kernel_traits_baseILj2048ES2_S2_fS2_fjLj128EEEEELb0ELb0ELb0ELb0EEEvNS_9BwdParamsE)
        /*0b3c*/ 	.word	0x00000000


	//----- nvinfo : EIATTR_REGCOUNT
	.align		4
.L_479:
        /*0b40*/ 	.byte	0x04, 0x2f
        /*0b42*/ 	.short	(.L_481 - .L_480)
	.align		4
.L_480:
        /*0b44*/ 	.word	index@(_ZN10layer_norm13ln_bwd_kernelINS_13Kernel_traitsIf6__halfS2_S2_fjLj2048ELj1ELj1ELj4ELj16ENS_18Kernel_traits_baseILj2048EfS2_S2_S2_fjLj128EEEEELb1ELb1ELb1ELb1EEEvNS_9BwdParamsE)
        /*0b48*/ 	.word	0x000000a7


	//----- nvinfo : EIATTR_FRAME_SIZE
	.align		4
.L_481:
        /*0b4c*/ 	.byte	0x04, 0x11
        /*0b4e*/ 	.short	(.L_483 - .L_482)
	.align		4
.L_482:
        /*0b50*/ 	.word	index@($__internal_119_$__cuda_sm70_shflsync_down_p)
        /*0b54*/ 	.word	0x00000000


	//----- nvinfo : EIATTR_FRAME_SIZE
	.align		4
.L_483:
        /*0b58*/ 	.byte	0x04, 0x11
        /*0b5a*/ 	.short	(.L_485 - .L_484)
	.align		4
.L_484:
        /*0b5c*/ 	.word	index@(_ZN10layer_norm13ln_bwd_kernelINS_13Kernel_traitsIf6__halfS2_S2_fjLj2048ELj1ELj1ELj4ELj16ENS_18Kernel_traits_baseILj2048EfS2_S2_S2_fjLj128EEEEELb1ELb1ELb1ELb1EEEvNS_9BwdParamsE)
        /*0b60*/ 	.word	0x00000000


	//----- nvinfo : EIATTR_REGCOUNT
	.align		4
.L_485:
        /*0b64*/ 	.byte	0x04, 0x2f
        /*0b66*/ 	.short	(.L_487 - .L_486)
	.align		4
.L_486:
        /*0b68*/ 	.word	index@(_ZN10layer_norm22ln_bwd_finalize_kernelINS_22Kernel_traits_finalizeILj2048Ef6__halfS2_S2_fjLb1ELj1024ELj4ENS_18Kernel_traits_baseILj2048EfS2_S2_S2_fjLj1024EEEEELb1ELb1EEEvNS_9BwdParamsE)
        /*0b6c*/ 	.word	0x00000020


	//----- nvinfo : EIATTR_FRAME_SIZE
	.align		4
.L_487:
        /*0b70*/ 	.byte	0x04, 0x11
        /*0b72*/ 	.short	(.L_489 - .L_488)
	.align		4
.L_488:
        /*0b74*/ 	.word	index@($__internal_118_$__cuda_sm70_shflsync_bfly_p)
        /*0b78*/ 	.word	0x00000000


	//----- nvinfo : EIATTR_FRAME_SIZE
	.align		4
.L_489:
        /*0b7c*/ 	.byte	0x04, 0x11
        /*0b7e*/ 	.short	(.L_491 - .L_490)
	.align		4
.L_490:
        /*0b80*/ 	.word	index@(_ZN10layer_norm22ln_bwd_finalize_kernelINS_22Kernel_traits_finalizeILj2048Ef6__halfS2_S2_fjLb1ELj1024ELj4ENS_18Kernel_traits_baseILj2048EfS2_S2_S2_fjLj1024EEEEELb1ELb1EEEvNS_9BwdParamsE)
        /*0b84*/ 	.word	0x00000000


	//----- nvinfo : EIATTR_REGCOUNT
	.align		4
.L_491:
        /*0b88*/ 	.byte	0x04, 0x2f
        /*0b8a*/ 	.short	(.L_493 - .L_492)
	.align		4
.L_492:
        /*0b8c*/ 	.word	index@(_ZN10layer_norm13ln_bwd_kernelINS_13Kernel_traitsIf6__halfS2_S2_fjLj2048ELj1ELj1ELj4ELj16ENS_18Kernel_traits_baseILj2048EfS2_S2_S2_fjLj128EEEEELb1ELb1ELb1ELb0EEEvNS_9BwdParamsE)
        /*0b90*/ 	.word	0x000000a4


	//----- nvinfo : EIATTR_FRAME_SIZE
	.align		4
.L_493:
        /*0b94*/ 	.byte	0x04, 0x11
        /*0b96*/ 	.short	(.L_495 - .L_494)
	.align		4
.L_494:
        /*0b98*/ 	.word	index@($__internal_117_$__cuda_sm70_shflsync_down_p)
        /*0b9c*/ 	.word	0x00000000


	//----- nvinfo : EIATTR_FRAME_SIZE
	.align		4
.L_495:
        /*0ba0*/ 	.byte	0x04, 0x11
        /*0ba2*/ 	.short	(.L_497 - .L_496)
	.align		4
.L_496:
        /*0ba4*/ 	.word	index@(_ZN10layer_norm13ln_bwd_kernelINS_13Kernel_traitsIf6__halfS2_S2_fjLj2048ELj1ELj1ELj4ELj16ENS_18Kernel_traits_baseILj2048EfS2_S2_S2_fjLj128EEEEELb1ELb1ELb1ELb0EEEvNS_9BwdParamsE)
        /*0ba8*/ 	.word	0x00000000


	//----- nvinfo : EIATTR_REGCOUNT
	.align		4
.L_497:
        /*0bac*/ 	.byte	0x04, 0x2f
        /*0bae*/ 	.short	(.L_499 - .L_498)
	.align		4
.L_498:
        /*0bb0*/ 	.word	index@(_ZN10layer_norm22ln_bwd_finalize_kernelINS_22Kernel_traits_finalizeILj2048Ef6__halfS2_S2_fjLb1ELj1024ELj4ENS_18Kernel_traits_baseILj2048EfS2_S2_S2_fjLj1024EEEEELb1ELb0EEEvNS_9BwdParamsE)
        /*0bb4*/ 	.word	0x00000020


	//----- nvinfo : EIATTR_FRAME_SIZE
	.align		4
.L_499:
        /*0bb8*/ 	.byte	0x04, 0x11
        /*0bba*/ 	.short	(.L_501 - .L_500)
	.align		4
.L_500:
        /*0bbc*/ 	.word	index@($__internal_116_$__cuda_sm70_shflsync_bfly_p)
        /*0bc0*/ 	.word	0x00000000


	//----- nvinfo : EIATTR_FRAME_SIZE
	.align		4
.L_501:
        /*0bc4*/ 	.byte	0x04, 0x11
        /*0bc6*/ 	.short	(.L_503 - .L_502)
	.align		4
.L_502:
        /*0bc8*/ 	.word	index@(_ZN10layer_norm22ln_bwd_finalize_kernelINS_22Kernel_traits_finalizeILj2048Ef6__halfS2_S2_fjLb1ELj1024ELj4ENS_18Kernel_traits_baseILj2048EfS2_S2_S2_fjLj1024EEEEELb1ELb0EEEvNS_9BwdParamsE)
        /*0bcc*/ 	.word	0x00000000


	//----- nvinfo : EIATTR_REGCOUNT
	.align		4
.L_503:
        /*0bd0*/ 	.byte	0x04, 0x2f
        /*0bd2*/ 	.short	(.L_505 - .L_504)
	.align		4
.L_504:
        /*0bd4*/ 	.word	index@(_ZN10layer_norm13ln_bwd_kernelINS_13Kernel_traitsIf6__halfS2_S2_fjLj2048ELj1ELj1ELj4ELj16ENS_18Kernel_traits_baseILj2048EfS2_S2_S2_fjLj128EEEEELb1ELb1ELb0ELb1EEEvNS_9BwdParamsE)
        /*0bd8*/ 	.word	0x000000a0


	//----- nvinfo : EIATTR_FRAME_SIZE
	.align		4
.L_505:
        /*0bdc*/ 	.byte	0x04, 0x11
        /*0bde*/ 	.short	(.L_507 - .L_506)
	.align		4
.L_506:
        /*0be0*/ 	.word	index@($__internal_115_$__cuda_sm70_shflsync_down_p)
        /*0be4*/ 	.word	0x00000000


	//----- nvinfo : EIATTR_FRAME_SIZE
	.align		4
.L_507:
        /*0be8*/ 	.byte	0x04, 0x11
        /*0bea*/ 	.short	(.L_509 - .L_508)
	.align		4
.L_508:
        /*0bec*/ 	.word	index@(_ZN10layer_norm13ln_bwd_kernelINS_13Kernel_traitsIf6__halfS2_S2_fjLj2048ELj1ELj1ELj4ELj16ENS_18Kernel_traits_baseILj2048EfS2_S2_S2_fjLj128EEEEELb1ELb1ELb0ELb1EEEvNS_9BwdParamsE)
        /*0bf0*/ 	.word	0x00000000


	//----- nvinfo : EIATTR_REGCOUNT
	.align		4
.L_509:
        /*0bf4*/ 	.byte	0x04, 0x2f
        /*0bf6*/ 	.short	(.L_511 - .L_510)
	.align		4
.L_510:
        /*0bf8*/ 	.word	index@(_ZN10layer_norm13ln_bwd_kernelINS_13Kernel_traitsIf6__halfS2_S2_fjLj2048ELj1ELj1ELj4ELj16ENS_18Kernel_traits_baseILj2048EfS2_S2_S2_fjLj128EEEEELb1ELb1ELb0ELb0EEEvNS_9BwdParamsE)
        /*0bfc*/ 	.word	0x000000a3


	//----- nvinfo : EIATTR_FRAME_SIZE
	.align		4
.L_511:
        /*0c00*/ 	.byte	0x04, 0x11
        /*0c02*/ 	.short	(.L_513 - .L_512)
	.align		4
.L_512:
        /*0c04*/ 	.word	index@($__internal_114_$__cuda_sm70_shflsync_down_p)
        /*0c08*/ 	.word	0x00000000


	//----- nvinfo : EIATTR_FRAME_SIZE
	.align		4
.L_513:
        /*0c0c*/ 	.byte	0x04, 0x11
        /*0c0e*/ 	.short	(.L_515 - .L_514)
	.align		4
.L_514:
        /*0c10*/ 	.word	index@(_ZN10layer_norm13ln_bwd_kernelINS_13Kernel_traitsIf6__halfS2_S2_fjLj2048ELj1ELj1ELj4ELj16ENS_18Kernel_traits_baseILj2048EfS2_S2_S2_fjLj128EEEEELb1ELb1ELb0ELb0EEEvNS_9BwdParamsE)
        /*0c14*/ 	.word	0x00000000


	//----- nvinfo : EIATTR_REGCOUNT
	.align		4
.L_515:
        /*0c18*/ 	.byte	0x04, 0x2f
        /*0c1a*/ 	.short	(.L_517 - .L_516)
	.align		4
.L_516:
        /*0c1c*/ 	.word	index@(_ZN10layer_norm13ln_bwd_kernelINS_13Kernel_traitsIf6__halfS2_S2_fjLj2048ELj1ELj1ELj4ELj16ENS_18Kernel_traits_baseILj2048EfS2_S2_S2_fjLj128EEEEELb1ELb0ELb1ELb1EEEvNS_9BwdParamsE)
        /*0c20*/ 	.word	0x00000080


	//----- nvinfo : EIATTR_FRAME_SIZE
	.align		4
.L_517:
        /*0c24*/ 	.byte	0x04, 0x11
        /*0c26*/ 	.short	(.L_519 - .L_518)
	.align		4
.L_518:
        /*0c28*/ 	.word	index@($__internal_113_$__cuda_sm70_shflsync_down_p)
        /*0c2c*/ 	.word	0x00000000


	//----- nvinfo : EIATTR_FRAME_SIZE
	.align		4
.L_519:
        /*0c30*/ 	.byte	0x04, 0x11
        /*0c32*/ 	.short	(.L_521 - .L_520)
	.align		4
.L_520:
        /*0c34*/ 	.word	index@(_ZN10layer_norm13ln_bwd_kernelINS_13Kernel_traitsIf6__halfS2_S2_fjLj2048ELj1ELj1ELj4ELj16ENS_18Kernel_traits_baseILj2048EfS2_S2_S2_fjLj128EEEEELb1ELb0ELb1ELb1EEEvNS_9BwdParamsE)
        /*0c38*/ 	.word	0x00000000


	//----- nvinfo : EIATTR_REGCOUNT
	.align		4
.L_521:
        /*0c3c*/ 	.byte	0x04, 0x2f
        /*0c3e*/ 	.short	(.L_523 - .L_522)
	.align		4
.L_522:
        /*0c40*/ 	.word	index@(_ZN10layer_norm22ln_bwd_finalize_kernelINS_22Kernel_traits_finalizeILj2048Ef6__halfS2_S2_fjLb0ELj1024ELj4ENS_18Kernel_traits_baseILj2048EfS2_S2_S2_fjLj1024EEEEELb0ELb1EEEvNS_9BwdParamsE)
        /*0c44*/ 	.word	0x00000020


	//----- nvinfo : EIATTR_FRAME_SIZE
	.align		4
.L_523:
        /*0c48*/ 	.byte	0x04, 0x11
        /*0c4a*/ 	.short	(.L_525 - .L_524)
	.align		4
.L_524:
        /*0c4c*/ 	.word	index@($__internal_112_$__cuda_sm70_shflsync_bfly_p)
        /*0c50*/ 	.word	0x00000000


	//----- nvinfo : EIATTR_FRAME_SIZE
	.align		4
.L_525:
        /*0c54*/ 	.byte	0x04, 0x11
        /*0c56*/ 	.short	(.L_527 - .L_526)
	.align		4
.L_526:
        /*0c58*/ 	.word	index@(_ZN10layer_norm22ln_bwd_finalize_kernelINS_22Kernel_traits_finalizeILj2048Ef6__halfS2_S2_fjLb0ELj1024ELj4ENS_18Kernel_traits_baseILj2048EfS2_S2_S2_fjLj1024EEEEELb0ELb1EEEvNS_9BwdParamsE)
        /*0c5c*/ 	.word	0x00000000


	//----- nvinfo : EIATTR_REGCOUNT
	.align		4
.L_527:
        /*0c60*/ 	.byte	0x04, 0x2f
        /*0c62*/ 	.short	(.L_529 - .L_528)
	.align		4
.L_528:
        /*0c64*/ 	.word	index@(_ZN10layer_norm13ln_bwd_kernelINS_13Kernel_traitsIf6__halfS2_S2_fjLj2048ELj1ELj1ELj4ELj16ENS_18Kernel_traits_baseILj2048EfS2_S2_S2_fjLj128EEEEELb1ELb0ELb1ELb0EEEvNS_9BwdParamsE)
        /*0c68*/ 	.word	0x0000007e


	//----- nvinfo : EIATTR_FRAME_SIZE
	.align		4
.L_529:
        /*0c6c*/ 	.byte	0x04, 0x11
        /*0c6e*/ 	.short	(.L_531 - .L_530)
	.align		4
.L_530:
        /*0c70*/ 	.word	index@($__internal_111_$__cuda_sm70_shflsync_down_p)
        /*0c74*/ 	.word	0x00000000


	//----- nvinfo : EIATTR_FRAME_SIZE
	.align		4
.L_531:
        /*0c78*/ 	.byte	0x04, 0x11
        /*0c7a*/ 	.short	(.L_533 - .L_532)
	.align		4
.L_532:
        /*0c7c*/ 	.word	index@(_ZN10layer_norm13ln_bwd_kernelINS_13Kernel_traitsIf6__halfS2_S2_fjLj2048ELj1ELj1ELj4ELj16ENS_18Kernel_traits_baseILj2048EfS2_S2_S2_fjLj128EEEEELb1ELb0ELb1ELb0EEEvNS_9BwdParamsE)
        /*0c80*/ 	.word	0x00000000


	//----- nvinfo : EIATTR_REGCOUNT
	.align		4
.L_533:
        /*0c84*/ 	.byte	0x04, 0x2f
        /*0c86*/ 	.short	(.L_535 - .L_534)
	.align		4
.L_534:
        /*0c88*/ 	.word	index@(_ZN10layer_norm22ln_bwd_finalize_kernelINS_22Kernel_traits_finalizeILj2048Ef6__halfS2_S2_fjLb0ELj1024ELj4ENS_18Kernel_traits_baseILj2048EfS2_S2_S2_fjLj1024EEEEELb0ELb0EEEvNS_9BwdParamsE)
        /*0c8c*/ 	.word	0x0000001e


	//----- nvinfo : EIATTR_FRAME_SIZE
	.align		4
.L_535:
        /*0c90*/ 	.byte	0x04, 0x11
        /*0c92*/ 	.short	(.L_537 - .L_536)
	.align		4
.L_536:
        /*0c94*/ 	.word	index@($__internal_110_$__cuda_sm70_shflsync_bfly_p)
        /*0c98*/ 	.word	0x00000000


	//----- nvinfo : EIATTR_FRAME_SIZE
	.align		4
.L_537:
        /*0c9c*/ 	.byte	0x04, 0x11
        /*0c9e*/ 	.short	(.L_539 - .L_538)
	.align		4
.L_538:
        /*0ca0*/ 	.word	index@(_ZN10layer_norm22ln_bwd_finalize_kernelINS_22Kernel_traits_finalizeILj2048Ef6__halfS2_S2_fjLb0ELj1024ELj4ENS_18Kernel_traits_baseILj2048EfS2_S2_S2_fjLj1024EEEEELb0ELb0EEEvNS_9BwdParamsE)
        /*0ca4*/ 	.word	0x00000000


	//----- nvinfo : EIATTR_REGCOUNT
	.align		4
.L_539:
        /*0ca8*/ 	.byte	0x04, 0x2f
        /*0caa*/ 	.short	(.L_541 - .L_540)
	.align		4
.L_540:
        /*0cac*/ 	.word	index@(_ZN10layer_norm13ln_bwd_kernelINS_13Kernel_traitsIf6__halfS2_S2_fjLj2048ELj1ELj1ELj4ELj16ENS_18Kernel_traits_baseILj2048EfS2_S2_S2_fjLj128EEEEELb1ELb0ELb0ELb1EEEvNS_9BwdParamsE)
        /*0cb0*/ 	.word	0x0000007a


	//----- nvinfo : EIATTR_FRAME_SIZE
	.align		4
.L_541:
        /*0cb4*/ 	.byte	0x04, 0x11
        /*0cb6*/ 	.short	(.L_543 - .L_542)
	.align		4
.L_542:
        /*0cb8*/ 	.word	index@($__internal_109_$__cuda_sm70_shflsync_down_p)
        /*0cbc*/ 	.word	0x00000000


	//----- nvinfo : EIATTR_FRAME_SIZE
	.align		4
.L_543:
        /*0cc0*/ 	.byte	0x04, 0x11
        /*0cc2*/ 	.short	(.L_545 - .L_544)
	.align		4
.L_544:
        /*0cc4*/ 	.word	index@(_ZN10layer_norm13ln_bwd_kernelINS_13Kernel_traitsIf6__halfS2_S2_fjLj2048ELj1ELj1ELj4ELj16ENS_18Kernel_traits_baseILj2048EfS2_S2_S2_fjLj128EEEEELb1ELb0ELb0ELb1EEEvNS_9BwdParamsE)
        /*0cc8*/ 	.word	0x00000000


	//----- nvinfo : EIATTR_REGCOUNT
	.align		4
.L_545:
        /*0ccc*/ 	.byte	0x04, 0x2f
        /*0cce*/ 	.short	(.L_547 - .L_546)
	.align		4
.L_546:
        /*0cd0*/ 	.word	index@(_ZN10layer_norm13ln_bwd_kernelINS_13Kernel_traitsIf6__halfS2_S2_fjLj2048ELj1ELj1ELj4ELj16ENS_18Kernel_traits_baseILj2048EfS2_S2_S2_fjLj128EEEEELb1ELb0ELb0ELb0EEEvNS_9BwdParamsE)
        /*0cd4*/ 	.word	0x0000007a


	//----- nvinfo : EIATTR_FRAME_SIZE
	.align		4
.L_547:
        /*0cd8*/ 	.byte	0x04, 0x11
        /*0cda*/ 	.short	(.L_549 - .L_548)
	.align		4
.L_548:
        /*0cdc*/ 	.word	index@($__internal_108_$__cuda_sm70_shflsync_down_p)
        /*0ce0*/ 	.word	0x00000000


	//----- nvinfo : EIATTR_FRAME_SIZE
	.align		4
.L_549:
        /*0ce4*/ 	.byte	0x04, 0x11
        /*0ce6*/ 	.short	(.L_551 - .L_550)
	.align		4
.L_550:
        /*0ce8*/ 	.word	index@(_ZN10layer_norm13ln_bwd_kernelINS_13Kernel_traitsIf6__halfS2_S2_fjLj2048ELj1ELj1ELj4ELj16ENS_18Kernel_traits_baseILj2048EfS2_S2_S2_fjLj128EEEEELb1ELb0ELb0ELb0EEEvNS_9BwdParamsE)
        /*0cec*/ 	.word	0x00000000


	//----- nvinfo : EIATTR_REGCOUNT
	.align		4
.L_551:
        /*0cf0*/ 	.byte	0x04, 0x2f
        /*0cf2*/ 	.short	(.L_553 - .L_552)
	.align		4
.L_552:
        /*0cf4*/ 	.word	index@(_ZN10layer_norm13ln_bwd_kernelINS_13Kernel_traitsIf6__halfS2_S2_fjLj2048ELj1ELj1ELj4ELj16ENS_18Kernel_traits_baseILj2048EfS2_S2_S2_fjLj128EEEEELb0ELb1ELb1ELb1EEEvNS_9BwdParamsE)
        /*0cf8*/ 	.word	0x000000a3


	//----- nvinfo : EIATTR_FRAME_SIZE
	.align		4
.L_553:
        /*0cfc*/ 	.byte	0x04, 0x11
        /*0cfe*/ 	.short	(.L_555 - .L_554)
	.align		4
.L_554:
        /*0d00*/ 	.word	index@($__internal_107_$__cuda_sm70_shflsync_down_p)
        /*0d04*/ 	.word	0x00000000


	//----- nvinfo : EIATTR_FRAME_SIZE
	.align		4
.L_555:
        /*0d08*/ 	.byte	0x04, 0x11
        /*0d0a*/ 	.short	(.L_557 - .L_556)
	.align		4
.L_556:
        /*0d0c*/ 	.word	index@(_ZN10layer_norm13ln_bwd_kernelINS_13Kernel_traitsIf6__halfS2_S2_fjLj2048ELj1ELj1ELj4ELj16ENS_18Kernel_traits_baseILj2048EfS2_S2_S2_fjLj128EEEEELb0ELb1ELb1ELb1EEEvNS_9BwdParamsE)
        /*0d10*/ 	.word	0x00000000


	//----- nvinfo : EIATTR_REGCOUNT
	.align		4
.L_557:
        /*0d14*/ 	.byte	0x04, 0x2f
        /*0d16*/ 	.short	(.L_559 - .L_558)
	.align		4
.L_558:
        /*0d18*/ 	.word	index@(_ZN10layer_norm13ln_bwd_kernelINS_13Kernel_traitsIf6__halfS2_S2_fjLj2048ELj1ELj1ELj4ELj16ENS_18Kernel_traits_baseILj2048EfS2_S2_S2_fjLj128EEEEELb0ELb1ELb1ELb0EEEvNS_9BwdParamsE)
        /*0d1c*/ 	.word	0x0000009f


	//----- nvinfo : EIATTR_FRAME_SIZE
	.align		4
.L_559:
        /*0d20*/ 	.byte	0x04, 0x11
        /*0d22*/ 	.short	(.L_561 - .L_560)
	.align		4
.L_560:
        /*0d24*/ 	.word	index@($__internal_106_$__cuda_sm70_shflsync_down_p)
        /*0d28*/ 	.word	0x00000000


	//----- nvinfo : EIATTR_FRAME_SIZE
	.align		4
.L_561:
        /*0d2c*/ 	.byte	0x04, 0x11
        /*0d2e*/ 	.short	(.L_563 - .L_562)
	.align		4
.L_562:
        /*0d30*/ 	.word	index@(_ZN10layer_norm13ln_bwd_kernelINS_13Kernel_traitsIf6__halfS2_S2_fjLj2048ELj1ELj1ELj4ELj16ENS_18Kernel_traits_baseILj2048EfS2_S2_S2_fjLj128EEEEELb0ELb1ELb1ELb0EEEvNS_9BwdParamsE)
        /*0d34*/ 	.word	0x00000000


	//----- nvinfo : EIATTR_REGCOUNT
	.align		4
.L_563:
        /*0d38*/ 	.byte	0x04, 0x2f
        /*0d3a*/ 	.short	(.L_565 - .L_564)
	.align		4
.L_564:
        /*0d3c*/ 	.word	index@(_ZN10layer_norm13ln_bwd_kernelINS_13Kernel_traitsIf6__halfS2_S2_fjLj2048ELj1ELj1ELj4ELj16ENS_18Kernel_traits_baseILj2048EfS2_S2_S2_fjLj128EEEEELb0ELb1ELb0ELb1EEEvNS_9BwdParamsE)
        /*0d40*/ 	.word	0x0000009c


	//----- nvinfo : EIATTR_FRAME_SIZE
	.align		4
.L_565:
        /*0d44*/ 	.byte	0x04, 0x11
        /*0d46*/ 	.short	(.L_567 - .L_566)
	.align		4
.L_566:
        /*0d48*/ 	.word	index@($__internal_105_$__cuda_sm70_shflsync_down_p)
        /*0d4c*/ 	.word	0x00000000


	//----- nvinfo : EIATTR_FRAME_SIZE
	.align		4
.L_567:
        /*0d50*/ 	.byte	0x04, 0x11
        /*0d52*/ 	.short	(.L_569 - .L_568)
	.align		4
.L_568:
        /*0d54*/ 	.word	index@(_ZN10layer_norm13ln_bwd_kernelINS_13Kernel_traitsIf6__halfS2_S2_fjLj2048ELj1ELj1ELj4ELj16ENS_18Kernel_traits_baseILj2048EfS2_S2_S2_fjLj128EEEEELb0ELb1ELb0ELb1EEEvNS_9BwdParamsE)
        /*0d58*/ 	.word	0x00000000


	//----- nvinfo : EIATTR_REGCOUNT
	.align		4
.L_569:
        /*0d5c*/ 	.byte	0x04, 0x2f
        /*0d5e*/ 	.short	(.L_571 - .L_570)
	.align		4
.L_570:
        /*0d60*/ 	.word	index@(_ZN10layer_norm13ln_bwd_kernelINS_13Kernel_traitsIf6__halfS2_S2_fjLj2048ELj1ELj1ELj4ELj16ENS_18Kernel_traits_baseILj2048EfS2_S2_S2_fjLj128EEEEELb0ELb1ELb0ELb0EEEvNS_9BwdParamsE)
        /*0d64*/ 	.word	0x0000009f


	//----- nvinfo : EIATTR_FRAME_SIZE
	.align		4
.L_571:
        /*0d68*/ 	.byte	0x04, 0x11
        /*0d6a*/ 	.short	(.L_573 - .L_572)
	.align		4
.L_572:
        /*0d6c*/ 	.word	index@($__internal_104_$__cuda_sm70_shflsync_down_p)
        /*0d70*/ 	.word	0x00000000


	//----- nvinfo : EIATTR_FRAME_SIZE
	.align		4
.L_573:
        /*0d74*/ 	.byte	0x04, 0x11
        /*0d76*/ 	.short	(.L_575 - .L_574)
	.align		4
.L_574:
        /*0d78*/ 	.word	index@(_ZN10layer_norm13ln_bwd_kernelINS_13Kernel_traitsIf6__halfS2_S2_fjLj2048ELj1ELj1ELj4ELj16ENS_18Kernel_traits_baseILj2048EfS2_S2_S2_fjLj128EEEEELb0ELb1ELb0ELb0EEEvNS_9BwdParamsE)
        /*0d7c*/ 	.word	0x00000000


	//----- nvinfo : EIATTR_REGCOUNT
	.align		4
.L_575:
        /*0d80*/ 	.byte	0x04, 0x2f
        /*0d82*/ 	.short	(.L_577 - .L_576)
	.align		4
.L_576:
        /*0d84*/ 	.word	index@(_ZN10layer_norm13ln_bwd_kernelINS_13Kernel_traitsIf6__halfS2_S2_fjLj2048ELj1ELj1ELj4ELj16ENS_18Kernel_traits_baseILj2048EfS2_S2_S2_fjLj128EEEEELb0ELb0ELb1ELb1EEEvNS_9BwdParamsE)
        /*0d88*/ 	.word	0x0000007f


	//----- nvinfo : EIATTR_FRAME_SIZE
	.align		4
.L_577:
        /*0d8c*/ 	.byte	0x04, 0x11
        /*0d8e*/ 	.short	(.L_579 - .L_578)
	.align		4
.L_578:
        /*0d90*/ 	.word	index@($__internal_103_$__cuda_sm70_shflsync_down_p)
        /*0d94*/ 	.word	0x00000000


	//----- nvinfo : EIATTR_FRAME_SIZE
	.align		4
.L_579:
        /*0d98*/ 	.byte	0x04, 0x11
        /*0d9a*/ 	.short	(.L_581 - .L_580)
	.align		4
.L_580:
        /*0d9c*/ 	.word	index@(_ZN10layer_norm13ln_bwd_kernelINS_13Kernel_traitsIf6__halfS2_S2_fjLj2048ELj1ELj1ELj4ELj16ENS_18Kernel_traits_baseILj2048EfS2_S2_S2_fjLj128EEEEELb0ELb0ELb1ELb1EEEvNS_9BwdParamsE)
        /*0da0*/ 	.word	0x00000000


	//----- nvinfo : EIATTR_REGCOUNT
	.align		4
.L_581:
        /*0da4*/ 	.byte	0x04, 0x2f
        /*0da6*/ 	.short	(.L_583 - .L_582)
	.align		4
.L_582:
        /*0da8*/ 	.word	index@(_ZN10layer_norm13ln_bwd_kernelINS_13Kernel_traitsIf6__halfS2_S2_fjLj2048ELj1ELj1ELj4ELj16ENS_18Kernel_traits_baseILj2048EfS2_S2_S2_fjLj128EEEEELb0ELb0ELb1ELb0EEEvNS_9BwdParamsE)
        /*0dac*/ 	.word	0x0000007b


	//----- nvinfo : EIATTR_FRAME_SIZE
	.align		4
.L_583:
        /*0db0*/ 	.byte	0x04, 0x11
        /*0db2*/ 	.short	(.L_585 - .L_584)
	.align		4
.L_584:
        /*0db4*/ 	.word	index@($__internal_102_$__cuda_sm70_shflsync_down_p)
        /*0db8*/ 	.word	0x00000000


	//----- nvinfo : EIATTR_FRAME_SIZE
	.align		4
.L_585:
        /*0dbc*/ 	.byte	0x04, 0x11
        /*0dbe*/ 	.short	(.L_587 - .L_586)
	.align		4
.L_586:
        /*0dc0*/ 	.word	index@(_ZN10layer_norm13ln_bwd_kernelINS_13Kernel_traitsIf6__halfS2_S2_fjLj2048ELj1ELj1ELj4ELj16ENS_18Kernel_traits_baseILj2048EfS2_S2_S2_fjLj128EEEEELb0ELb0ELb1ELb0EEEvNS_9BwdParamsE)
        /*0dc4*/ 	.word	0x00000000


	//----- nvinfo : EIATTR_REGCOUNT
	.align		4
.L_587:
        /*0dc8*/ 	.byte	0x04, 0x2f
        /*0dca*/ 	.short	(.L_589 - .L_588)
	.align		4
.L_588:
        /*0dcc*/ 	.word	index@(_ZN10layer_norm13ln_bwd_kernelINS_13Kernel_traitsIf6__halfS2_S2_fjLj2048ELj1ELj1ELj4ELj16ENS_18Kernel_traits_baseILj2048EfS2_S2_S2_fjLj128EEEEELb0ELb0ELb0ELb1EEEvNS_9BwdParamsE)
        /*0dd0*/ 	.word	0x0000007b


	//----- nvinfo : EIATTR_FRAME_SIZE
	.align		4
.L_589:
        /*0dd4*/ 	.byte	0x04, 0x11
        /*0dd6*/ 	.short	(.L_591 - .L_590)
	.align		4
.L_590:
        /*0dd8*/ 	.word	index@($__internal_101_$__cuda_sm70_shflsync_down_p)
        /*0ddc*/ 	.word	0x00000000


	//----- nvinfo : EIATTR_FRAME_SIZE
	.align		4
.L_591:
        /*0de0*/ 	.byte	0x04, 0x11
        /*0de2*/ 	.short	(.L_593 - .L_592)
	.align		4
.L_592:
        /*0de4*/ 	.word	index@(_ZN10layer_norm13ln_bwd_kernelINS_13Kernel_traitsIf6__halfS2_S2_fjLj2048ELj1ELj1ELj4ELj16ENS_18Kernel_traits_baseILj2048EfS2_S2_S2_fjLj128EEEEELb0ELb0ELb0ELb1EEEvNS_9BwdParamsE)
        /*0de8*/ 	.word	0x00000000


	//----- nvinfo : EIATTR_REGCOUNT
	.align		4
.L_593:
        /*0dec*/ 	.byte	0x04, 0x2f
        /*0dee*/ 	.short	(.L_595 - .L_594)
	.align		4
.L_594:
        /*0df0*/ 	.word	index@(_ZN10layer_norm13ln_bwd_kernelINS_13Kernel_traitsIf6__halfS2_S2_fjLj2048ELj1ELj1ELj4ELj16ENS_18Kernel_traits_baseILj2048EfS2_S2_S2_fjLj128EEEEELb0ELb0ELb0ELb0EEEvNS_9BwdParamsE)
        /*0df4*/ 	.word	0x0000007a


	//----- nvinfo : EIATTR_FRAME_SIZE
	.align		4
.L_595:
        /*0df8*/ 	.byte	0x04, 0x11
        /*0dfa*/ 	.short	(.L_597 - .L_596)
	.align		4
.L_596:
        /*0dfc*/ 	.word	index@($__internal_100_$__cuda_sm70_shflsync_down_p)
        /*0e00*/ 	.word	0x00000000


	//----- nvinfo : EIATTR_FRAME_SIZE
	.align		4
.L_597:
        /*0e04*/ 	.byte	0x04, 0x11
        /*0e06*/ 	.short	(.L_599 - .L_598)
	.align		4
.L_598:
        /*0e08*/ 	.word	index@(_ZN10layer_norm13ln_bwd_kernelINS_13Kernel_traitsIf6__halfS2_S2_fjLj2048ELj1ELj1ELj4ELj16ENS_18Kernel_traits_baseILj2048EfS2_S2_S2_fjLj128EEEEELb0ELb0ELb0ELb0EEEvNS_9BwdParamsE)
        /*0e0c*/ 	.word	0x00000000


	//----- nvinfo : EIATTR_REGCOUNT
	.align		4
.L_599:
        /*0e10*/ 	.byte	0x04, 0x2f
        /*0e12*/ 	.short	(.L_601 - .L_600)
	.align		4
.L_600:
        /*0e14*/ 	.word	index@(_ZN10layer_norm13ln_bwd_kernelINS_13Kernel_traitsIf13__nv_bfloat16fS2_fjLj2048ELj1ELj1ELj4ELj16ENS_18Kernel_traits_baseILj2048EfS2_fS2_fjLj128EEEEELb1ELb1ELb1ELb1EEEvNS_9BwdParamsE)
        /*0e18*/ 	.word	0x000000c2


	//----- nvinfo : EIATTR_FRAME_SIZE
	.align		4
.L_601:
        /*0e1c*/ 	.byte	0x04, 0x11
        /*0e1e*/ 	.short	(.L_603 - .L_602)
	.align		4
.L_602:
        /*0e20*/ 	.word	index@($__internal_99_$__cuda_sm70_shflsync_down_p)
        /*0e24*/ 	.word	0x00000000


	//----- nvinfo : EIATTR_FRAME_SIZE
	.align		4
.L_603:
        /*0e28*/ 	.byte	0x04, 0x11
        /*0e2a*/ 	.short	(.L_605 - .L_604)
	.align		4
.L_604:
        /*0e2c*/ 	.word	index@(_ZN10layer_norm13ln_bwd_kernelINS_13Kernel_traitsIf13__nv_bfloat16fS2_fjLj2048ELj1ELj1ELj4ELj16ENS_18Kernel_traits_baseILj2048EfS2_fS2_fjLj128EEEEELb1ELb1ELb1ELb1EEEvNS_9BwdParamsE)
        /*0e30*/ 	.word	0x00000000


	//----- nvinfo : EIATTR_REGCOUNT
	.align		4
.L_605:
        /*0e34*/ 	.byte	0x04, 0x2f
        /*0e36*/ 	.short	(.L_607 - .L_606)
	.align		4
.L_606:
        /*0e38*/ 	.word	index@(_ZN10layer_norm22ln_bwd_finalize_kernelINS_22Kernel_traits_finalizeILj2048Ef13__nv_bfloat16fS2_fjLb1ELj1024ELj4ENS_18Kernel_traits_baseILj2048EfS2_fS2_fjLj1024EEEEELb1ELb1EEEvNS_9BwdParamsE)
        /*0e3c*/ 	.word	0x00000020


	//----- nvinfo : EIATTR_FRAME_SIZE
	.align		4
.L_607:
        /*0e40*/ 	.byte	0x04, 0x11
        /*0e42*/ 	.short	(.L_609 - .L_608)
	.align		4
.L_608:
        /*0e44*/ 	.word	index@($__internal_98_$__cuda_sm70_shflsync_bfly_p)
        /*0e48*/ 	.word	0x00000000


	//----- nvinfo : EIATTR_FRAME_SIZE
	.align		4
.L_609:
        /*0e4c*/ 	.byte	0x04, 0x11
        /*0e4e*/ 	.short	(.L_611 - .L_610)
	.align		4
.L_610:
        /*0e50*/ 	.word	index@(_ZN10layer_norm22ln_bwd_finalize_kernelINS_22Kernel_traits_finalizeILj2048Ef13__nv_bfloat16fS2_fjLb1ELj1024ELj4ENS_18Kernel_traits_baseILj2048EfS2_fS2_fjLj1024EEEEELb1ELb1EEEvNS_9BwdParamsE)
        /*0e54*/ 	.word	0x00000000


	//----- nvinfo : EIATTR_REGCOUNT
	.align		4
.L_611:
        /*0e58*/ 	.byte	0x04, 0x2f
        /*0e5a*/ 	.short	(.L_613 - .L_612)
	.align		4
.L_612:
        /*0e5c*/ 	.word	index@(_ZN10layer_norm13ln_bwd_kernelINS_13Kernel_traitsIf13__nv_bfloat16fS2_fjLj2048ELj1ELj1ELj4ELj16ENS_18Kernel_traits_baseILj2048EfS2_fS2_fjLj128EEEEELb1ELb1ELb1ELb0EEEvNS_9BwdParamsE)
        /*0e60*/ 	.word	0x000000b3


	//----- nvinfo : EIATTR_FRAME_SIZE
	.align		4
.L_613:
        /*0e64*/ 	.byte	0x04, 0x11
        /*0e66*/ 	.short	(.L_615 - .L_614)
	.align		4
.L_614:
        /*0e68*/ 	.word	index@($__internal_97_$__cuda_sm70_shflsync_down_p)
        /*0e6c*/ 	.word	0x00000000


	//----- nvinfo : EIATTR_FRAME_SIZE
	.align		4
.L_615:
        /*0e70*/ 	.byte	0x04, 0x11
        /*0e72*/ 	.short	(.L_617 - .L_616)
	.align		4
.L_616:
        /*0e74*/ 	.word	index@(_ZN10layer_norm13ln_bwd_kernelINS_13Kernel_traitsIf13__nv_bfloat16fS2_fjLj2048ELj1ELj1ELj4ELj16ENS_18Kernel_traits_baseILj2048EfS2_fS2_fjLj128EEEEELb1ELb1ELb1ELb0EEEvNS_9BwdParamsE)
        /*0e78*/ 	.word	0x00000000


	//----- nvinfo : EIATTR_REGCOUNT
	.align		4
.L_617:
        /*0e7c*/ 	.byte	0x04, 0x2f
        /*0e7e*/ 	.short	(.L_619 - .L_618)
	.align		4
.L_618:
        /*0e80*/ 	.word	index@(_ZN10layer_norm22ln_bwd_finalize_kernelINS_22Kernel_traits_finalizeILj2048Ef13__nv_bfloat16fS2_fjLb1ELj1024ELj4ENS_18Kernel_traits_baseILj2048EfS2_fS2_fjLj1024EEEEELb1ELb0EEEvNS_9BwdParamsE)
        /*0e84*/ 	.word	0x00000020


	//----- nvinfo : EIATTR_FRAME_SIZE
	.align		4
.L_619:
        /*0e88*/ 	.byte	0x04, 0x11
        /*0e8a*/ 	.short	(.L_621 - .L_620)
	.align		4
.L_620:
        /*0e8c*/ 	.word	index@($__internal_96_$__cuda_sm70_shflsync_bfly_p)
        /*0e90*/ 	.word	0x00000000


	//----- nvinfo : EIATTR_FRAME_SIZE
	.align		4
.L_621:
        /*0e94*/ 	.byte	0x04, 0x11
        /*0e96*/ 	.short	(.L_623 - .L_622)
	.align		4
.L_622:
        /*0e98*/ 	.word	index@(_ZN10layer_norm22ln_bwd_finalize_kernelINS_22Kernel_traits_finalizeILj2048Ef13__nv_bfloat16fS2_fjLb1ELj1024ELj4ENS_18Kernel_traits_baseILj2048EfS2_fS2_fjLj1024EEEEELb1ELb0EEEvNS_9BwdParamsE)
        /*0e9c*/ 	.word	0x00000000


	//----- nvinfo : EIATTR_REGCOUNT
	.align		4
.L_623:
        /*0ea0*/ 	.byte	0x04, 0x2f
        /*0ea2*/ 	.short	(.L_625 - .L_624)
	.align		4
.L_624:
        /*0ea4*/ 	.word	index@(_ZN10layer_norm13ln_bwd_kernelINS_13Kernel_traitsIf13__nv_bfloat16fS2_fjLj2048ELj1ELj1ELj4ELj16ENS_18Kernel_traits_baseILj2048EfS2_fS2_fjLj128EEEEELb1ELb1ELb0ELb1EEEvNS_9BwdParamsE)
        /*0ea8*/ 	.word	0x000000a8


	//----- nvinfo : EIATTR_FRAME_SIZE
	.align		4
.L_625:
        /*0eac*/ 	.byte	0x04, 0x11
        /*0eae*/ 	.short	(.L_627 - .L_626)
	.align		4
.L_626:
        /*0eb0*/ 	.word	index@($__internal_95_$__cuda_sm70_shflsync_down_p)
        /*0eb4*/ 	.word	0x00000000


	//----- nvinfo : EIATTR_FRAME_SIZE
	.align		4
.L_627:
        /*0eb8*/ 	.byte	0x04, 0x11
        /*0eba*/ 	.short	(.L_629 - .L_628)
	.align		4
.L_628:
        /*0ebc*/ 	.word	index@(_ZN10layer_norm13ln_bwd_kernelINS_13Kernel_traitsIf13__nv_bfloat16fS2_fjLj2048ELj1ELj1ELj4ELj16ENS_18Kernel_traits_baseILj2048EfS2_fS2_fjLj128EEEEELb1ELb1ELb0ELb1EEEvNS_9BwdParamsE)
        /*0ec0*/ 	.word	0x00000000


	//----- nvinfo : EIATTR_REGCOUNT
	.align		4
.L_629:
        /*0ec4*/ 	.byte	0x04, 0x2f
        /*0ec6*/ 	.short	(.L_631 - .L_630)
	.align		4
.L_630:
        /*0ec8*/ 	.word	index@(_ZN10layer_norm13ln_bwd_kernelINS_13Kernel_traitsIf13__nv_bfloat16fS2_fjLj2048ELj1ELj1ELj4ELj16ENS_18Kernel_traits_baseILj2048EfS2_fS2_fjLj128EEEEELb1ELb1ELb0ELb0EEEvNS_9BwdParamsE)
        /*0ecc*/ 	.word	0x000000a8


	//----- nvinfo : EIATTR_FRAME_SIZE
	.align		4
.L_631:
        /*0ed0*/ 	.byte	0x04, 0x11
        /*0ed2*/ 	.short	(.L_633 - .L_632)
	.align		4
.L_632:
        /*0ed4*/ 	.word	index@($__internal_94_$__cuda_sm70_shflsync_down_p)
        /*0ed8*/ 	.word	0x00000000


	//----- nvinfo : EIATTR_FRAME_SIZE
	.align		4
.L_633:
        /*0edc*/ 	.byte	0x04, 0x11
        /*0ede*/ 	.short	(.L_635 - .L_634)
	.align		4
.L_634:
        /*0ee0*/ 	.word	index@(_ZN10layer_norm13ln_bwd_kernelINS_13Kernel_traitsIf13__nv_bfloat16fS2_fjLj2048ELj1ELj1ELj4ELj16ENS_18Kernel_traits_baseILj2048EfS2_fS2_fjLj128EEEEELb1ELb1ELb0ELb0EEEvNS_9BwdParamsE)
        /*0ee4*/ 	.word	0x00000000


	//----- nvinfo : EIATTR_REGCOUNT
	.align		4
.L_635:
        /*0ee8*/ 	.byte	0x04, 0x2f
        /*0eea*/ 	.short	(.L_637 - .L_636)
	.align		4
.L_636:
        /*0eec*/ 	.word	index@(_ZN10layer_norm13ln_bwd_kernelINS_13Kernel_traitsIf13__nv_bfloat16fS2_fjLj2048ELj1ELj1ELj4ELj16ENS_18Kernel_traits_baseILj2048EfS2_fS2_fjLj128EEEEELb1ELb0ELb1ELb1EEEvNS_9BwdParamsE)
        /*0ef0*/ 	.word	0x0000008f


	//----- nvinfo : EIATTR_FRAME_SIZE
	.align		4
.L_637:
        /*0ef4*/ 	.byte	0x04, 0x11
        /*0ef6*/ 	.short	(.L_639 - .L_638)
	.align		4
.L_638:
        /*0ef8*/ 	.word	index@($__internal_93_$__cuda_sm70_shflsync_down_p)
        /*0efc*/ 	.word	0x00000000


	//----- nvinfo : EIATTR_FRAME_SIZE
	.align		4
.L_639:
        /*0f00*/ 	.byte	0x04, 0x11
        /*0f02*/ 	.short	(.L_641 - .L_640)
	.align		4
.L_640:
        /*0f04*/ 	.word	index@(_ZN10layer_norm13ln_bwd_kernelINS_13Kernel_traitsIf13__nv_bfloat16fS2_fjLj2048ELj1ELj1ELj4ELj16ENS_18Kernel_traits_baseILj2048EfS2_fS2_fjLj128EEEEELb1ELb0ELb1ELb1EEEvNS_9BwdParamsE)
        /*0f08*/ 	.word	0x00000000


	//----- nvinfo : EIATTR_REGCOUNT
	.align		4
.L_641:
        /*0f0c*/ 	.byte	0x04, 0x2f
        /*0f0e*/ 	.short	(.L_643 - .L_642)
	.align		4
.L_642:
        /*0f10*/ 	.word	index@(_ZN10layer_norm22ln_bwd_finalize_kernelINS_22Kernel_traits_finalizeILj2048Ef13__nv_bfloat16fS2_fjLb0ELj1024ELj4ENS_18Kernel_traits_baseILj2048EfS2_fS2_fjLj1024EEEEELb0ELb1EEEvNS_9BwdParamsE)
        /*0f14*/ 	.word	0x00000020


	//----- nvinfo : EIATTR_FRAME_SIZE
	.align		4
.L_643:
        /*0f18*/ 	.byte	0x04, 0x11
        /*0f1a*/ 	.short	(.L_645 - .L_644)
	.align		4
.L_644:
        /*0f1c*/ 	.word	index@($__internal_92_$__cuda_sm70_shflsync_bfly_p)
        /*0f20*/ 	.word	0x00000000


	//----- nvinfo : EIATTR_FRAME_SIZE
	.align		4
.L_645:
        /*0f24*/ 	.byte	0x04, 0x11
        /*0f26*/ 	.short	(.L_647 - .L_646)
	.align		4
.L_646:
        /*0f28*/ 	.word	index@(_ZN10layer_norm22ln_bwd_finalize_kernelINS_22Kernel_traits_finalizeILj2048Ef13__nv_bfloat16fS2_fjLb0ELj1024ELj4ENS_18Kernel_traits_baseILj2048EfS2_fS2_fjLj1024EEEEELb0ELb1EEEvNS_9BwdParamsE)
        /*0f2c*/ 	.word	0x00000000


	//----- nvinfo : EIATTR_REGCOUNT
	.align		4
.L_647:
        /*0f30*/ 	.byte	0x04, 0x2f
        /*0f32*/ 	.short	(.L_649 - .L_648)
	.align		4
.L_648:
        /*0f34*/ 	.word	index@(_ZN10layer_norm13ln_bwd_kernelINS_13Kernel_traitsIf13__nv_bfloat16fS2_fjLj2048ELj1ELj1ELj4ELj16ENS_18Kernel_traits_baseILj2048EfS2_fS2_fjLj128EEEEELb1ELb0ELb1ELb0EEEvNS_9BwdParamsE)
        /*0f38*/ 	.word	0x00000090


	//----- nvinfo : EIATTR_FRAME_SIZE
	.align		4
.L_649:
        /*0f3c*/ 	.byte	0x04, 0x11
        /*0f3e*/ 	.short	(.L_651 - .L_650)
	.align		4
.L_650:
        /*0f40*/ 	.word	index@($__internal_91_$__cuda_sm70_shflsync_down_p)
        /*0f44*/ 	.word	0x00000000


	//----- nvinfo : EIATTR_FRAME_SIZE
	.align		4
.L_651:
        /*0f48*/ 	.byte	0x04, 0x11
        /*0f4a*/ 	.short	(.L_653 - .L_652)
	.align		4
.L_652:
        /*0f4c*/ 	.word	index@(_ZN10layer_norm13ln_bwd_kernelINS_13Kernel_traitsIf13__nv_bfloat16fS2_fjLj2048ELj1ELj1ELj4ELj16ENS_18Kernel_traits_baseILj2048EfS2_fS2_fjLj128EEEEELb1ELb0ELb1ELb0EEEvNS_9BwdParamsE)
        /*0f50*/ 	.word	0x00000000


	//----- nvinfo : EIATTR_REGCOUNT
	.align		4
.L_653:
        /*0f54*/ 	.byte	0x04, 0x2f
        /*0f56*/ 	.short	(.L_655 - .L_654)
	.align		4
.L_654:
        /*0f58*/ 	.word	index@(_ZN10layer_norm22ln_bwd_finalize_kernelINS_22Kernel_traits_finalizeILj2048Ef13__nv_bfloat16fS2_fjLb0ELj1024ELj4ENS_18Kernel_traits_baseILj2048EfS2_fS2_fjLj1024EEEEELb0ELb0EEEvNS_9BwdParamsE)
        /*0f5c*/ 	.word	0x0000001e


	//----- nvinfo : EIATTR_FRAME_SIZE
	.align		4
.L_655:
        /*0f60*/ 	.byte	0x04, 0x11
        /*0f62*/ 	.short	(.L_657 - .L_656)
	.align		4
.L_656:
        /*0f64*/ 	.word	index@($__internal_90_$__cuda_sm70_shflsync_bfly_p)
        /*0f68*/ 	.word	0x00000000


	//----- nvinfo : EIATTR_FRAME_SIZE
	.align		4
.L_657:
        /*0f6c*/ 	.byte	0x04, 0x11
        /*0f6e*/ 	.short	(.L_659 - .L_658)
	.align		4
.L_658:
        /*0f70*/ 	.word	index@(_ZN10layer_norm22ln_bwd_finalize_kernelINS_22Kernel_traits_finalizeILj2048Ef13__nv_bfloat16fS2_fjLb0ELj1024ELj4ENS_18Kernel_traits_baseILj2048EfS2_fS2_fjLj1024EEEEELb0ELb0EEEvNS_9BwdParamsE)
        /*0f74*/ 	.word	0x00000000


	//----- nvinfo : EIATTR_REGCOUNT
	.align		4
.L_659:
        /*0f78*/ 	.byte	0x04, 0x2f
        /*0f7a*/ 	.short	(.L_661 - .L_660)
	.align		4
.L_660:
        /*0f7c*/ 	.word	index@(_ZN10layer_norm13ln_bwd_kernelINS_13Kernel_traitsIf13__nv_bfloat16fS2_fjLj2048ELj1ELj1ELj4ELj16ENS_18Kernel_traits_baseILj2048EfS2_fS2_fjLj128EEEEELb1ELb0ELb0ELb1EEEvNS_9BwdParamsE)
        /*0f80*/ 	.word	0x00000080


	//----- nvinfo : EIATTR_FRAME_SIZE
	.align		4
.L_661:
        /*0f84*/ 	.byte	0x04, 0x11
        /*0f86*/ 	.short	(.L_663 - .L_662)
	.align		4
.L_662:
        /*0f88*/ 	.word	index@($__internal_89_$__cuda_sm70_shflsync_down_p)
        /*0f8c*/ 	.word	0x00000000


	//----- nvinfo : EIATTR_FRAME_SIZE
	.align		4
.L_663:
        /*0f90*/ 	.byte	0x04, 0x11
        /*0f92*/ 	.short	(.L_665 - .L_664)
	.align		4
.L_664:
        /*0f94*/ 	.word	index@(_ZN10layer_norm13ln_bwd_kernelINS_13Kernel_traitsIf13__nv_bfloat16fS2_fjLj2048ELj1ELj1ELj4ELj16ENS_18Kernel_traits_baseILj2048EfS2_fS2_fjLj128EEEEELb1ELb0ELb0ELb1EEEvNS_9BwdParamsE)
        /*0f98*/ 	.word	0x00000010


	//----- nvinfo : EIATTR_REGCOUNT
	.align		4
.L_665:
        /*0f9c*/ 	.byte	0x04, 0x2f
        /*0f9e*/ 	.short	(.L_667 - .L_666)
	.align		4
.L_666:
        /*0fa0*/ 	.word	index@(_ZN10layer_norm13ln_bwd_kernelINS_13Kernel_traitsIf13__nv_bfloat16fS2_fjLj2048ELj1ELj1ELj4ELj16ENS_18Kernel_traits_baseILj2048EfS2_fS2_fjLj128EEEEELb1ELb0ELb0ELb0EEEvNS_9BwdParamsE)
        /*0fa4*/ 	.word	0x00000085


	//----- nvinfo : EIATTR_FRAME_SIZE
	.align		4
.L_667:
        /*0fa8*/ 	.byte	0x04, 0x11
        /*0faa*/ 	.short	(.L_669 - .L_668)
	.align		4
.L_668:
        /*0fac*/ 	.word	index@($__internal_88_$__cuda_sm70_shflsync_down_p)
        /*0fb0*/ 	.word	0x00000000


	//----- nvinfo : EIATTR_FRAME_SIZE
	.align		4
.L_669:
        /*0fb4*/ 	.byte	0x04, 0x11
        /*0fb6*/ 	.short	(.L_671 - .L_670)
	.align		4
.L_670:
        /*0fb8*/ 	.word	index@(_ZN10layer_norm13ln_bwd_kernelINS_13Kernel_traitsIf13__nv_bfloat16fS2_fjLj2048ELj1ELj1ELj4ELj16ENS_18Kernel_traits_baseILj2048EfS2_fS2_fjLj128EEEEELb1ELb0ELb0ELb0EEEvNS_9BwdParamsE)
        /*0fbc*/ 	.word	0x00000000


	//----- nvinfo : EIATTR_REGCOUNT
	.align		4
.L_671:
        /*0fc0*/ 	.byte	0x04, 0x2f
        /*0fc2*/ 	.short	(.L_673 - .L_672)
	.align		4
.L_672:
        /*0fc4*/ 	.word	index@(_ZN10layer_norm13ln_bwd_kernelINS_13Kernel_traitsIf13__nv_bfloat16fS2_fjLj2048ELj1ELj1ELj4ELj16ENS_18Kernel_traits_baseILj2048EfS2_fS2_fjLj128EEEEELb0ELb1ELb1ELb1EEEvNS_9BwdParamsE)
        /*0fc8*/ 	.word	0x000000c5


	//----- nvinfo : EIATTR_FRAME_SIZE
	.align		4
.L_673:
        /*0fcc*/ 	.byte	0x04, 0x11
        /*0fce*/ 	.short	(.L_675 - .L_674)
	.align		4
.L_674:
        /*0fd0*/ 	.word	index@($__internal_87_$__cuda_sm70_shflsync_down_p)
        /*0fd4*/ 	.word	0x00000000


	//----- nvinfo : EIATTR_FRAME_SIZE
	.align		4
.L_675:
        /*0fd8*/ 	.byte	0x04, 0x11
        /*0fda*/ 	.short	(.L_677 - .L_676)
	.align		4
.L_676:
        /*0fdc*/ 	.word	index@(_ZN10layer_norm13ln_bwd_kernelINS_13Kernel_traitsIf13__nv_bfloat16fS2_fjLj2048ELj1ELj1ELj4ELj16ENS_18Kernel_traits_baseILj2048EfS2_fS2_fjLj128EEEEELb0ELb1ELb1ELb1EEEvNS_9BwdParamsE)
        /*0fe0*/ 	.word	0x00000000


	//----- nvinfo : EIATTR_REGCOUNT
	.align		4
.L_677:
        /*0fe4*/ 	.byte	0x04, 0x2f
        /*0fe6*/ 	.short	(.L_679 - .L_678)
	.align		4
.L_678:
        /*0fe8*/ 	.word	index@(_ZN10layer_norm13ln_bwd_kernelINS_13Kernel_traitsIf13__nv_bfloat16fS2_fjLj2048ELj1ELj1ELj4ELj16ENS_18Kernel_traits_baseILj2048EfS2_fS2_fjLj128EEEEELb0ELb1ELb1ELb0EEEvNS_9BwdParamsE)
        /*0fec*/ 	.word	0x000000b0


	//----- nvinfo : EIATTR_FRAME_SIZE
	.align		4
.L_679:
        /*0ff0*/ 	.byte	0x04, 0x11
        /*0ff2*/ 	.short	(.L_681 - .L_680)
	.align		4
.L_680:
        /*0ff4*/ 	.word	index@($__internal_86_$__cuda_sm70_shflsync_down_p)
        /*0ff8*/ 	.word	0x00000000


	//----- nvinfo : EIATTR_FRAME_SIZE
	.align		4
.L_681:
        /*0ffc*/ 	.byte	0x04, 0x11
        /*0ffe*/ 	.short	(.L_683 - .L_682)
	.align		4
.L_682:
        /*1000*/ 	.word	index@(_ZN10layer_norm13ln_bwd_kernelINS_13Kernel_traitsIf13__nv_bfloat16fS2_fjLj2048ELj1ELj1ELj4ELj16ENS_18Kernel_traits_baseILj2048EfS2_fS2_fjLj128EEEEELb0ELb1ELb1ELb0EEEvNS_9BwdParamsE)
        /*1004*/ 	.word	0x00000000


	//----- nvinfo : EIATTR_REGCOUNT
	.align		4
.L_683:
        /*1008*/ 	.byte	0x04, 0x2f
        /*100a*/ 	.short	(.L_685 - .L_684)
	.align		4
.L_684:
        /*100c*/ 	.word	index@(_ZN10layer_norm13ln_bwd_kernelINS_13Kernel_traitsIf13__nv_bfloat16fS2_fjLj2048ELj1ELj1ELj4ELj16ENS_18Kernel_traits_baseILj2048EfS2_fS2_fjLj128EEEEELb0ELb1ELb0ELb1EEEvNS_9BwdParamsE)
        /*1010*/ 	.word	0x000000a8


	//----- nvinfo : EIATTR_FRAME_SIZE
	.align		4
.L_685:
        /*1014*/ 	.byte	0x04, 0x11
        /*1016*/ 	.short	(.L_687 - .L_686)
	.align		4
.L_686:
        /*1018*/ 	.word	index@($__internal_85_$__cuda_sm70_shflsync_down_p)
        /*101c*/ 	.word	0x00000000


	//----- nvinfo : EIATTR_FRAME_SIZE
	.align		4
.L_687:
        /*1020*/ 	.byte	0x04, 0x11
        /*1022*/ 	.short	(.L_689 - .L_688)
	.align		4
.L_688:
        /*1024*/ 	.word	index@(_ZN10layer_norm13ln_bwd_kernelINS_13Kernel_traitsIf13__nv_bfloat16fS2_fjLj2048ELj1ELj1ELj4ELj16ENS_18Kernel_traits_baseILj2048EfS2_fS2_fjLj128EEEEELb0ELb1ELb0ELb1EEEvNS_9BwdParamsE)
        /*1028*/ 	.word	0x00000000


	//----- nvinfo : EIATTR_REGCOUNT
	.align		4
.L_689:
        /*102c*/ 	.byte	0x04, 0x2f
        /*102e*/ 	.short	(.L_691 - .L_690)
	.align		4
.L_690:
        /*1030*/ 	.word	index@(_ZN10layer_norm13ln_bwd_kernelINS_13Kernel_traitsIf13__nv_bfloat16fS2_fjLj2048ELj1ELj1ELj4ELj16ENS_18Kernel_traits_baseILj2048EfS2_fS2_fjLj128EEEEELb0ELb1ELb0ELb0EEEvNS_9BwdParamsE)
        /*1034*/ 	.word	0x000000a8


	//----- nvinfo : EIATTR_FRAME_SIZE
	.align		4
.L_691:
        /*1038*/ 	.byte	0x04, 0x11
        /*103a*/ 	.short	(.L_693 - .L_692)
	.align		4
.L_692:
        /*103c*/ 	.word	index@($__internal_84_$__cuda_sm70_shflsync_down_p)
        /*1040*/ 	.word	0x00000000


	//----- nvinfo : EIATTR_FRAME_SIZE
	.align		4
.L_693:
        /*1044*/ 	.byte	0x04, 0x11
        /*1046*/ 	.short	(.L_695 - .L_694)
	.align		4
.L_694:
        /*1048*/ 	.word	index@(_ZN10layer_norm13ln_bwd_kernelINS_13Kernel_traitsIf13__nv_bfloat16fS2_fjLj2048ELj1ELj1ELj4ELj16ENS_18Kernel_traits_baseILj2048EfS2_fS2_fjLj128EEEEELb0ELb1ELb0ELb0EEEvNS_9BwdParamsE)
        /*104c*/ 	.word	0x00000000


	//----- nvinfo : EIATTR_REGCOUNT
	.align		4
.L_695:
        /*1050*/ 	.byte	0x04, 0x2f
        /*1052*/ 	.short	(.L_697 - .L_696)
	.align		4
.L_696:
        /*1054*/ 	.word	index@(_ZN10layer_norm13ln_bwd_kernelINS_13Kernel_traitsIf13__nv_bfloat16fS2_fjLj2048ELj1ELj1ELj4ELj16ENS_18Kernel_traits_baseILj2048EfS2_fS2_fjLj128EEEEELb0ELb0ELb1ELb1EEEvNS_9BwdParamsE)
        /*1058*/ 	.word	0x0000008b


	//----- nvinfo : EIATTR_FRAME_SIZE
	.align		4
.L_697:
        /*105c*/ 	.byte	0x04, 0x11
        /*105e*/ 	.short	(.L_699 - .L_698)
	.align		4
.L_698:
        /*1060*/ 	.word	index@($__internal_83_$__cuda_sm70_shflsync_down_p)
        /*1064*/ 	.word	0x00000000


	//----- nvinfo : EIATTR_FRAME_SIZE
	.align		4
.L_699:
        /*1068*/ 	.byte	0x04, 0x11
        /*106a*/ 	.short	(.L_701 - .L_700)
	.align		4
.L_700:
        /*106c*/ 	.word	index@(_ZN10layer_norm13ln_bwd_kernelINS_13Kernel_traitsIf13__nv_bfloat16fS2_fjLj2048ELj1ELj1ELj4ELj16ENS_18Kernel_traits_baseILj2048EfS2_fS2_fjLj128EEEEELb0ELb0ELb1ELb1EEEvNS_9BwdParamsE)
        /*1070*/ 	.word	0x00000000


	//----- nvinfo : EIATTR_REGCOUNT
	.align		4
.L_701:
        /*1074*/ 	.byte	0x04, 0x2f
        /*1076*/ 	.short	(.L_703 - .L_702)
	.align		4
.L_702:
        /*1078*/ 	.word	index@(_ZN10layer_norm13ln_bwd_kernelINS_13Kernel_traitsIf13__nv_bfloat16fS2_fjLj2048ELj1ELj1ELj4ELj16ENS_18Kernel_traits_baseILj2048EfS2_fS2_fjLj128EEEEELb0ELb0ELb1ELb0EEEvNS_9BwdParamsE)
        /*107c*/ 	.word	0x0000008b


	//----- nvinfo : EIATTR_FRAME_SIZE
	.align		4
.L_703:
        /*1080*/ 	.byte	0x04, 0x11
        /*1082*/ 	.short	(.L_705 - .L_704)
	.align		4
.L_704:
        /*1084*/ 	.word	index@($__internal_82_$__cuda_sm70_shflsync_down_p)
        /*1088*/ 	.word	0x00000000


	//----- nvinfo : EIATTR_FRAME_SIZE
	.align		4
.L_705:
        /*108c*/ 	.byte	0x04, 0x11
        /*108e*/ 	.short	(.L_707 - .L_706)
	.align		4
.L_706:
        /*1090*/ 	.word	index@(_ZN10layer_norm13ln_bwd_kernelINS_13Kernel_traitsIf13__nv_bfloat16fS2_fjLj2048ELj1ELj1ELj4ELj16ENS_18Kernel_traits_baseILj2048EfS2_fS2_fjLj128EEEEELb0ELb0ELb1ELb0EEEvNS_9BwdParamsE)
        /*1094*/ 	.word	0x00000000


	//----- nvinfo : EIATTR_REGCOUNT
	.align		4
.L_707:
        /*1098*/ 	.byte	0x04, 0x2f
        /*109a*/ 	.short	(.L_709 - .L_708)
	.align		4
.L_708:
        /*109c*/ 	.word	index@(_ZN10layer_norm13ln_bwd_kernelINS_13Kernel_traitsIf13__nv_bfloat16fS2_fjLj2048ELj1ELj1ELj4ELj16ENS_18Kernel_traits_baseILj2048EfS2_fS2_fjLj128EEEEELb0ELb0ELb0ELb1EEEvNS_9BwdParamsE)
        /*10a0*/ 	.word	0x00000080


	//----- nvinfo : EIATTR_FRAME_SIZE
	.align		4
.L_709:
        /*10a4*/ 	.byte	0x04, 0x11
        /*10a6*/ 	.short	(.L_711 - .L_710)
	.align		4
.L_710:
        /*10a8*/ 	.word	index@($__internal_81_$__cuda_sm70_shflsync_down_p)
        /*10ac*/ 	.word	0x00000000


	//----- nvinfo : EIATTR_FRAME_SIZE
	.align		4
.L_711:
        /*10b0*/ 	.byte	0x04, 0x11
        /*10b2*/ 	.short	(.L_713 - .L_712)
	.align		4
.L_712:
        /*10b4*/ 	.word	index@(_ZN10layer_norm13ln_bwd_kernelINS_13Kernel_traitsIf13__nv_bfloat16fS2_fjLj2048ELj1ELj1ELj4ELj16ENS_18Kernel_traits_baseILj2048EfS2_fS2_fjLj128EEEEELb0ELb0ELb0ELb1EEEvNS_9BwdParamsE)
        /*10b8*/ 	.word	0x00000000


	//----- nvinfo : EIATTR_REGCOUNT
	.align		4
.L_713:
        /*10bc*/ 	.byte	0x04, 0x2f
        /*10be*/ 	.short	(.L_715 - .L_714)
	.align		4
.L_714:
        /*10c0*/ 	.word	index@(_ZN10layer_norm13ln_bwd_kernelINS_13Kernel_traitsIf13__nv_bfloat16fS2_fjLj2048ELj1ELj1ELj4ELj16ENS_18Kernel_traits_baseILj2048EfS2_fS2_fjLj128EEEEELb0ELb0ELb0ELb0EEEvNS_9BwdParamsE)
        /*10c4*/ 	.word	0x00000080


	//----- nvinfo : EIATTR_FRAME_SIZE
	.align		4
.L_715:
        /*10c8*/ 	.byte	0x04, 0x11
        /*10ca*/ 	.short	(.L_717 - .L_716)
	.align		4
.L_716:
        /*10cc*/ 	.word	index@($__internal_80_$__cuda_sm70_shflsync_down_p)
        /*10d0*/ 	.word	0x00000000


	//----- nvinfo : EIATTR_FRAME_SIZE
	.align		4
.L_717:
        /*10d4*/ 	.byte	0x04, 0x11
        /*10d6*/ 	.short	(.L_719 - .L_718)
	.align		4
.L_718:
        /*10d8*/ 	.word	index@(_ZN10layer_norm13ln_bwd_kernelINS_13Kernel_traitsIf13__nv_bfloat16fS2_fjLj2048ELj1ELj1ELj4ELj16ENS_18Kernel_traits_baseILj2048EfS2_fS2_fjLj128EEEEELb0ELb0ELb0ELb0EEEvNS_9BwdParamsE)
        /*10dc*/ 	.word	0x00000000


	//----- nvinfo : EIATTR_REGCOUNT
	.align		4
.L_719:
        /*10e0*/ 	.byte	0x04, 0x2f
        /*10e2*/ 	.short	(.L_721 - .L_720)
	.align		4
.L_720:
        /*10e4*/ 	.word	index@(_ZN10layer_norm13ln_bwd_kernelINS_13Kernel_traitsI13__nv_bfloat16S2_fS2_fjLj2048ELj1ELj1ELj4ELj16ENS_18Kernel_traits_baseILj2048ES2_S2_fS2_fjLj128EEEEELb1ELb1ELb1ELb1EEEvNS_9BwdParamsE)
        /*10e8*/ 	.word	0x000000a8


	//----- nvinfo : EIATTR_FRAME_SIZE
	.align		4
.L_721:
        /*10ec*/ 	.byte	0x04, 0x11
        /*10ee*/ 	.short	(.L_723 - .L_722)
	.align		4
.L_722:
        /*10f0*/ 	.word	index@($__internal_79_$__cuda_sm70_shflsync_down_p)
        /*10f4*/ 	.word	0x00000000


	//----- nvinfo : EIATTR_FRAME_SIZE
	.align		4
.L_723:
        /*10f8*/ 	.byte	0x04, 0x11
        /*10fa*/ 	.short	(.L_725 - .L_724)
	.align		4
.L_724:
        /*10fc*/ 	.word	index@(_ZN10layer_norm13ln_bwd_kernelINS_13Kernel_traitsI13__nv_bfloat16S2_fS2_fjLj2048ELj1ELj1ELj4ELj16ENS_18Kernel_traits_baseILj2048ES2_S2_fS2_fjLj128EEEEELb1ELb1ELb1ELb1EEEvNS_9BwdParamsE)
        /*1100*/ 	.word	0x00000000


	//----- nvinfo : EIATTR_REGCOUNT
	.align		4
.L_725:
        /*1104*/ 	.byte	0x04, 0x2f
        /*1106*/ 	.short	(.L_727 - .L_726)
	.align		4
.L_726:
        /*1108*/ 	.word	index@(_ZN10layer_norm22ln_bwd_finalize_kernelINS_22Kernel_traits_finalizeILj2048E13__nv_bfloat16S2_fS2_fjLb1ELj1024ELj4ENS_18Kernel_traits_baseILj2048ES2_S2_fS2_fjLj1024EEEEELb1ELb1EEEvNS_9BwdParamsE)
        /*110c*/ 	.word	0x00000020


	//----- nvinfo : EIATTR_FRAME_SIZE
	.align		4
.L_727:
        /*1110*/ 	.byte	0x04, 0x11
        /*1112*/ 	.short	(.L_729 - .L_728)
	.align		4
.L_728:
        /*1114*/ 	.word	index@($__internal_78_$__cuda_sm70_shflsync_bfly_p)
        /*1118*/ 	.word	0x00000000


	//----- nvinfo : EIATTR_FRAME_SIZE
	.align		4
.L_729:
        /*111c*/ 	.byte	0x04, 0x11
        /*111e*/ 	.short	(.L_731 - .L_730)
	.align		4
.L_730:
        /*1120*/ 	.word	index@(_ZN10layer_norm22ln_bwd_finalize_kernelINS_22Kernel_traits_finalizeILj2048E13__nv_bfloat16S2_fS2_fjLb1ELj1024ELj4ENS_18Kernel_traits_baseILj2048ES2_S2_fS2_fjLj1024EEEEELb1ELb1EEEvNS_9BwdParamsE)
        /*1124*/ 	.word	0x00000000


	//----- nvinfo : EIATTR_REGCOUNT
	.align		4
.L_731:
        /*1128*/ 	.byte	0x04, 0x2f
        /*112a*/ 	.short	(.L_733 - .L_732)
	.align		4
.L_732:
        /*112c*/ 	.word	index@(_ZN10layer_norm13ln_bwd_kernelINS_13Kernel_traitsI13__nv_bfloat16S2_fS2_fjLj2048ELj1ELj1ELj4ELj16ENS_18Kernel_traits_baseILj2048ES2_S2_fS2_fjLj128EEEEELb1ELb1ELb1ELb0EEEvNS_9BwdParamsE)
        /*1130*/ 	.word	0x000000a8


	//----- nvinfo : EIATTR_FRAME_SIZE
	.align		4
.L_733:
        /*1134*/ 	.byte	0x04, 0x11
        /*1136*/ 	.short	(.L_735 - .L_734)
	.align		4
.L_734:
        /*1138*/ 	.word	index@($__internal_77_$__cuda_sm70_shflsync_down_p)
        /*113c*/ 	.word	0x00000000


	//----- nvinfo : EIATTR_FRAME_SIZE
	.align		4
.L_735:
        /*1140*/ 	.byte	0x04, 0x11
        /*1142*/ 	.short	(.L_737 - .L_736)
	.align		4
.L_736:
        /*1144*/ 	.word	index@(_ZN10layer_norm13ln_bwd_kernelINS_13Kernel_traitsI13__nv_bfloat16S2_fS2_fjLj2048ELj1ELj1ELj4ELj16ENS_18Kernel_traits_baseILj2048ES2_S2_fS2_fjLj128EEEEELb1ELb1ELb1ELb0EEEvNS_9BwdParamsE)
        /*1148*/ 	.word	0x00000000


	//----- nvinfo : EIATTR_REGCOUNT
	.align		4
.L_737:
        /*114c*/ 	.byte	0x04, 0x2f
        /*114e*/ 	.short	(.L_739 - .L_738)
	.align		4
.L_738:
        /*1150*/ 	.word	index@(_ZN10layer_norm22ln_bwd_finalize_kernelINS_22Kernel_traits_finalizeILj2048E13__nv_bfloat16S2_fS2_fjLb1ELj1024ELj4ENS_18Kernel_traits_baseILj2048ES2_S2_fS2_fjLj1024EEEEELb1ELb0EEEvNS_9BwdParamsE)
        /*1154*/ 	.word	0x00000020


	//----- nvinfo : EIATTR_FRAME_SIZE
	.align		4
.L_739:
        /*1158*/ 	.byte	0x04, 0x11
        /*115a*/ 	.short	(.L_741 - .L_740)
	.align		4
.L_740:
        /*115c*/ 	.word	index@($__internal_76_$__cuda_sm70_shflsync_bfly_p)
        /*1160*/ 	.word	0x00000000


	//----- nvinfo : EIATTR_FRAME_SIZE
	.align		4
.L_741:
        /*1164*/ 	.byte	0x04, 0x11
        /*1166*/ 	.short	(.L_743 - .L_742)
	.align		4
.L_742:
        /*1168*/ 	.word	index@(_ZN10layer_norm22ln_bwd_finalize_kernelINS_22Kernel_traits_finalizeILj2048E13__nv_bfloat16S2_fS2_fjLb1ELj1024ELj4ENS_18Kernel_traits_baseILj2048ES2_S2_fS2_fjLj1024EEEEELb1ELb0EEEvNS_9BwdParamsE)
        /*116c*/ 	.word	0x00000000


	//----- nvinfo : EIATTR_REGCOUNT
	.align		4
.L_743:
        /*1170*/ 	.byte	0x04, 0x2f
        /*1172*/ 	.short	(.L_745 - .L_744)
	.align		4
.L_744:
        /*1174*/ 	.word	index@(_ZN10layer_norm13ln_bwd_kernelINS_13Kernel_traitsI13__nv_bfloat16S2_fS2_fjLj2048ELj1ELj1ELj4ELj16ENS_18Kernel_traits_baseILj2048ES2_S2_fS2_fjLj128EEEEELb1ELb1ELb0ELb1EEEvNS_9BwdParamsE)
        /*1178*/ 	.word	0x000000a4


	//----- nvinfo : EIATTR_FRAME_SIZE
	.align		4
.L_745:
        /*117c*/ 	.byte	0x04, 0x11
        /*117e*/ 	.short	(.L_747 - .L_746)
	.align		4
.L_746:
        /*1180*/ 	.word	index@($__internal_75_$__cuda_sm70_shflsync_down_p)
        /*1184*/ 	.word	0x00000000


	//----- nvinfo : EIATTR_FRAME_SIZE
	.align		4
.L_747:
        /*1188*/ 	.byte	0x04, 0x11
        /*118a*/ 	.short	(.L_749 - .L_748)
	.align		4
.L_748:
        /*118c*/ 	.word	index@(_ZN10layer_norm13ln_bwd_kernelINS_13Kernel_traitsI13__nv_bfloat16S2_fS2_fjLj2048ELj1ELj1ELj4ELj16ENS_18Kernel_traits_baseILj2048ES2_S2_fS2_fjLj128EEEEELb1ELb1ELb0ELb1EEEvNS_9BwdParamsE)
        /*1190*/ 	.word	0x00000000


	//----- nvinfo : EIATTR_REGCOUNT
	.align		4
.L_749:
        /*1194*/ 	.byte	0x04, 0x2f
        /*1196*/ 	.short	(.L_751 - .L_750)
	.align		4
.L_750:
        /*1198*/ 	.word	index@(_ZN10layer_norm13ln_bwd_kernelINS_13Kernel_traitsI13__nv_bfloat16S2_fS2_fjLj2048ELj1ELj1ELj4ELj16ENS_18Kernel_traits_baseILj2048ES2_S2_fS2_fjLj128EEEEELb1ELb1ELb0ELb0EEEvNS_9BwdParamsE)
        /*119c*/ 	.word	0x000000a7


	//----- nvinfo : EIATTR_FRAME_SIZE
	.align		4
.L_751:
        /*11a0*/ 	.byte	0x04, 0x11
        /*11a2*/ 	.short	(.L_753 - .L_752)
	.align		4
.L_752:
        /*11a4*/ 	.word	index@($__internal_74_$__cuda_sm70_shflsync_down_p)
        /*11a8*/ 	.word	0x00000000


	//----- nvinfo : EIATTR_FRAME_SIZE
	.align		4
.L_753:
        /*11ac*/ 	.byte	0x04, 0x11
        /*11ae*/ 	.short	(.L_755 - .L_754)
	.align		4
.L_754:
        /*11b0*/ 	.word	index@(_ZN10layer_norm13ln_bwd_kernelINS_13Kernel_traitsI13__nv_bfloat16S2_fS2_fjLj2048ELj1ELj1ELj4ELj16ENS_18Kernel_traits_baseILj2048ES2_S2_fS2_fjLj128EEEEELb1ELb1ELb0ELb0EEEvNS_9BwdParamsE)
        /*11b4*/ 	.word	0x00000000


	//----- nvinfo : EIATTR_REGCOUNT
	.align		4
.L_755:
        /*11b8*/ 	.byte	0x04, 0x2f
        /*11ba*/ 	.short	(.L_757 - .L_756)
	.align		4
.L_756:
        /*11bc*/ 	.word	index@(_ZN10layer_norm13ln_bwd_kernelINS_13Kernel_traitsI13__nv_bfloat16S2_fS2_fjLj2048ELj1ELj1ELj4ELj16ENS_18Kernel_traits_baseILj2048ES2_S2_fS2_fjLj128EEEEELb1ELb0ELb1ELb1EEEvNS_9BwdParamsE)
        /*11c0*/ 	.word	0x0000008f


	//----- nvinfo : EIATTR_FRAME_SIZE
	.align		4
.L_757:
        /*11c4*/ 	.byte	0x04, 0x11
        /*11c6*/ 	.short	(.L_759 - .L_758)
	.align		4
.L_758:
        /*11c8*/ 	.word	index@($__internal_73_$__cuda_sm70_shflsync_down_p)
        /*11cc*/ 	.word	0x00000000


	//----- nvinfo : EIATTR_FRAME_SIZE
	.align		4
.L_759:
        /*11d0*/ 	.byte	0x04, 0x11
        /*11d2*/ 	.short	(.L_761 - .L_760)
	.align		4
.L_760:
        /*11d4*/ 	.word	index@(_ZN10layer_norm13ln_bwd_kernelINS_13Kernel_traitsI13__nv_bfloat16S2_fS2_fjLj2048ELj1ELj1ELj4ELj16ENS_18Kernel_traits_baseILj2048ES2_S2_fS2_fjLj128EEEEELb1ELb0ELb1ELb1EEEvNS_9BwdParamsE)
        /*11d8*/ 	.word	0x00000000


	//----- nvinfo : EIATTR_REGCOUNT
	.align		4
.L_761:
        /*11dc*/ 	.byte	0x04, 0x2f
        /*11de*/ 	.short	(.L_763 - .L_762)
	.align		4
.L_762:
        /*11e0*/ 	.word	index@(_ZN10layer_norm22ln_bwd_finalize_kernelINS_22Kernel_traits_finalizeILj2048E13__nv_bfloat16S2_fS2_fjLb0ELj1024ELj4ENS_18Kernel_traits_baseILj2048ES2_S2_fS2_fjLj1024EEEEELb0ELb1EEEvNS_9BwdParamsE)
        /*11e4*/ 	.word	0x00000020


	//----- nvinfo : EIATTR_FRAME_SIZE
	.align		4
.L_763:
        /*11e8*/ 	.byte	0x04, 0x11
        /*11ea*/ 	.short	(.L_765 - .L_764)
	.align		4
.L_764:
        /*11ec*/ 	.word	index@($__internal_72_$__cuda_sm70_shflsync_bfly_p)
        /*11f0*/ 	.word	0x00000000


	//----- nvinfo : EIATTR_FRAME_SIZE
	.align		4
.L_765:
        /*11f4*/ 	.byte	0x04, 0x11
        /*11f6*/ 	.short	(.L_767 - .L_766)
	.align		4
.L_766:
        /*11f8*/ 	.word	index@(_ZN10layer_norm22ln_bwd_finalize_kernelINS_22Kernel_traits_finalizeILj2048E13__nv_bfloat16S2_fS2_fjLb0ELj1024ELj4ENS_18Kernel_traits_baseILj2048ES2_S2_fS2_fjLj1024EEEEELb0ELb1EEEvNS_9BwdParamsE)
        /*11fc*/ 	.word	0x00000000


	//----- nvinfo : EIATTR_REGCOUNT
	.align		4
.L_767:
        /*1200*/ 	.byte	0x04, 0x2f
        /*1202*/ 	.short	(.L_769 - .L_768)
	.align		4
.L_768:
        /*1204*/ 	.word	index@(_ZN10layer_norm13ln_bwd_kernelINS_13Kernel_traitsI13__nv_bfloat16S2_fS2_fjLj2048ELj1ELj1ELj4ELj16ENS_18Kernel_traits_baseILj2048ES2_S2_fS2_fjLj128EEEEELb1ELb0ELb1ELb0EEEvNS_9BwdParamsE)
        /*1208*/ 	.word	0x0000008f


	//----- nvinfo : EIATTR_FRAME_SIZE
	.align		4
.L_769:
        /*120c*/ 	.byte	0x04, 0x11
        /*120e*/ 	.short	(.L_771 - .L_770)
	.align		4
.L_770:
        /*1210*/ 	.word	index@($__internal_71_$__cuda_sm70_shflsync_down_p)
        /*1214*/ 	.word	0x00000000


	//----- nvinfo : EIATTR_FRAME_SIZE
	.align		4
.L_771:
        /*1218*/ 	.byte	0x04, 0x11
        /*121a*/ 	.short	(.L_773 - .L_772)
	.align		4
.L_772:
        /*121c*/ 	.word	index@(_ZN10layer_norm13ln_bwd_kernelINS_13Kernel_traitsI13__nv_bfloat16S2_fS2_fjLj2048ELj1ELj1ELj4ELj16ENS_18Kernel_traits_baseILj2048ES2_S2_fS2_fjLj128EEEEELb1ELb0ELb1ELb0EEEvNS_9BwdParamsE)
        /*1220*/ 	.word	0x00000000


	//----- nvinfo : EIATTR_REGCOUNT
	.align		4
.L_773:
        /*1224*/ 	.byte	0x04, 0x2f
        /*1226*/ 	.short	(.L_775 - .L_774)
	.align		4
.L_774:
        /*1228*/ 	.word	index@(_ZN10layer_norm22ln_bwd_finalize_kernelINS_22Kernel_traits_finalizeILj2048E13__nv_bfloat16S2_fS2_fjLb0ELj1024ELj4ENS_18Kernel_traits_baseILj2048ES2_S2_fS2_fjLj1024EEEEELb0ELb0EEEvNS_9BwdParamsE)
        /*122c*/ 	.word	0x0000001e


	//----- nvinfo : EIATTR_FRAME_SIZE
	.align		4
.L_775:
        /*1230*/ 	.byte	0x04, 0x11
        /*1232*/ 	.short	(.L_777 - .L_776)
	.align		4
.L_776:
        /*1234*/ 	.word	index@($__internal_70_$__cuda_sm70_shflsync_bfly_p)
        /*1238*/ 	.word	0x00000000


	//----- nvinfo : EIATTR_FRAME_SIZE
	.align		4
.L_777:
        /*123c*/ 	.byte	0x04, 0x11
        /*123e*/ 	.short	(.L_779 - .L_778)
	.align		4
.L_778:
        /*1240*/ 	.word	index@(_ZN10layer_norm22ln_bwd_finalize_kernelINS_22Kernel_traits_finalizeILj2048E13__nv_bfloat16S2_fS2_fjLb0ELj1024ELj4ENS_18Kernel_traits_baseILj2048ES2_S2_fS2_fjLj1024EEEEELb0ELb0EEEvNS_9BwdParamsE)
        /*1244*/ 	.word	0x00000000


	//----- nvinfo : EIATTR_REGCOUNT
	.align		4
.L_779:
        /*1248*/ 	.byte	0x04, 0x2f
        /*124a*/ 	.short	(.L_781 - .L_780)
	.align		4
.L_780:
        /*124c*/ 	.word	index@(_ZN10layer_norm13ln_bwd_kernelINS_13Kernel_traitsI13__nv_bfloat16S2_fS2_fjLj2048ELj1ELj1ELj4ELj16ENS_18Kernel_traits_baseILj2048ES2_S2_fS2_fjLj128EEEEELb1ELb0ELb0ELb1EEEvNS_9BwdParamsE)
        /*1250*/ 	.word	0x00000080


	//----- nvinfo : EIATTR_FRAME_SIZE
	.align		4
.L_781:
        /*1254*/ 	.byte	0x04, 0x11
        /*1256*/ 	.short	(.L_783 - .L_782)
	.align		4
.L_782:
        /*1258*/ 	.word	index@($__internal_69_$__cuda_sm70_shflsync_down_p)
        /*125c*/ 	.word	0x00000000


	//----- nvinfo : EIATTR_FRAME_SIZE
	.align		4
.L_783:
        /*1260*/ 	.byte	0x04, 0x11
        /*1262*/ 	.short	(.L_785 - .L_784)
	.align		4
.L_784:
        /*1264*/ 	.word	index@(_ZN10layer_norm13ln_bwd_kernelINS_13Kernel_traitsI13__nv_bfloat16S2_fS2_fjLj2048ELj1ELj1ELj4ELj16ENS_18Kernel_traits_baseILj2048ES2_S2_fS2_fjLj128EEEEELb1ELb0ELb0ELb1EEEvNS_9BwdParamsE)
        /*1268*/ 	.word	0x00000000


	//----- nvinfo : EIATTR_REGCOUNT
	.align		4
.L_785:
        /*126c*/ 	.byte	0x04, 0x2f
        /*126e*/ 	.short	(.L_787 - .L_786)
	.align		4
.L_786:
        /*1270*/ 	.word	index@(_ZN10layer_norm13ln_bwd_kernelINS_13Kernel_traitsI13__nv_bfloat16S2_fS2_fjLj2048ELj1ELj1ELj4ELj16ENS_18Kernel_traits_baseILj2048ES2_S2_fS2_fjLj128EEEEELb1ELb0ELb0ELb0EEEvNS_9BwdParamsE)
        /*1274*/ 	.word	0x00000086


	//----- nvinfo : EIATTR_FRAME_SIZE
	.align		4
.L_787:
        /*1278*/ 	.byte	0x04, 0x11
        /*127a*/ 	.short	(.L_789 - .L_788)
	.align		4
.L_788:
        /*127c*/ 	.word	index@($__internal_68_$__cuda_sm70_shflsync_down_p)
        /*1280*/ 	.word	0x00000000


	//----- nvinfo : EIATTR_FRAME_SIZE
	.align		4
.L_789:
        /*1284*/ 	.byte	0x04, 0x11
        /*1286*/ 	.short	(.L_791 - .L_790)
	.align		4
.L_790:
        /*1288*/ 	.word	index@(_ZN10layer_norm13ln_bwd_kernelINS_13Kernel_traitsI13__nv_bfloat16S2_fS2_fjLj2048ELj1ELj1ELj4ELj16ENS_18Kernel_traits_baseILj2048ES2_S2_fS2_fjLj128EEEEELb1ELb0ELb0ELb0EEEvNS_9BwdParamsE)
        /*128c*/ 	.word	0x00000000


	//----- nvinfo : EIATTR_REGCOUNT
	.align		4
.L_791:
        /*1290*/ 	.byte	0x04, 0x2f
        /*1292*/ 	.short	(.L_793 - .L_792)
	.align		4
.L_792:
        /*1294*/ 	.word	index@(_ZN10layer_norm13ln_bwd_kernelINS_13Kernel_traitsI13__nv_bfloat16S2_fS2_fjLj2048ELj1ELj1ELj4ELj16ENS_18Kernel_traits_baseILj2048ES2_S2_fS2_fjLj128EEEEELb0ELb1ELb1ELb1EEEvNS_9BwdParamsE)
        /*1298*/ 	.word	0x000000a8


	//----- nvinfo : EIATTR_FRAME_SIZE
	.align		4
.L_793:
        /*129c*/ 	.byte	0x04, 0x11
        /*129e*/ 	.short	(.L_795 - .L_794)
	.align		4
.L_794:
        /*12a0*/ 	.word	index@($__internal_67_$__cuda_sm70_shflsync_down_p)
        /*12a4*/ 	.word	0x00000000


	//----- nvinfo : EIATTR_FRAME_SIZE
	.align		4
.L_795:
        /*12a8*/ 	.byte	0x04, 0x11
        /*12aa*/ 	.short	(.L_797 - .L_796)
	.align		4
.L_796:
        /*12ac*/ 	.word	index@(_ZN10layer_norm13ln_bwd_kernelINS_13Kernel_traitsI13__nv_bfloat16S2_fS2_fjLj2048ELj1ELj1ELj4ELj16ENS_18Kernel_traits_baseILj2048ES2_S2_fS2_fjLj128EEEEELb0ELb1ELb1ELb1EEEvNS_9BwdParamsE)
        /*12b0*/ 	.word	0x00000000


	//----- nvinfo : EIATTR_REGCOUNT
	.align		4
.L_797:
        /*12b4*/ 	.byte	0x04, 0x2f
        /*12b6*/ 	.short	(.L_799 - .L_798)
	.align		4
.L_798:
        /*12b8*/ 	.word	index@(_ZN10layer_norm13ln_bwd_kernelINS_13Kernel_traitsI13__nv_bfloat16S2_fS2_fjLj2048ELj1ELj1ELj4ELj16ENS_18Kernel_traits_baseILj2048ES2_S2_fS2_fjLj128EEEEELb0ELb1ELb1ELb0EEEvNS_9BwdParamsE)
        /*12bc*/ 	.word	0x000000a8


	//----- nvinfo : EIATTR_FRAME_SIZE
	.align		4
.L_799:
        /*12c0*/ 	.byte	0x04, 0x11
        /*12c2*/ 	.short	(.L_801 - .L_800)
	.align		4
.L_800:
        /*12c4*/ 	.word	index@($__internal_66_$__cuda_sm70_shflsync_down_p)
        /*12c8*/ 	.word	0x00000000


	//----- nvinfo : EIATTR_FRAME_SIZE
	.align		4
.L_801:
        /*12cc*/ 	.byte	0x04, 0x11
        /*12ce*/ 	.short	(.L_803 - .L_802)
	.align		4
.L_802:
        /*12d0*/ 	.word	index@(_ZN10layer_norm13ln_bwd_kernelINS_13Kernel_traitsI13__nv_bfloat16S2_fS2_fjLj2048ELj1ELj1ELj4ELj16ENS_18Kernel_traits_baseILj2048ES2_S2_fS2_fjLj128EEEEELb0ELb1ELb1ELb0EEEvNS_9BwdParamsE)
        /*12d4*/ 	.word	0x00000000


	//----- nvinfo : EIATTR_REGCOUNT
	.align		4
.L_803:
        /*12d8*/ 	.byte	0x04, 0x2f
        /*12da*/ 	.short	(.L_805 - .L_804)
	.align		4
.L_804:
        /*12dc*/ 	.word	index@(_ZN10layer_norm13ln_bwd_kernelINS_13Kernel_traitsI13__nv_bfloat16S2_fS2_fjLj2048ELj1ELj1ELj4ELj16ENS_18Kernel_traits_baseILj2048ES2_S2_fS2_fjLj128EEEEELb0ELb1ELb0ELb1EEEvNS_9BwdParamsE)
        /*12e0*/ 	.word	0x000000a8


	//----- nvinfo : EIATTR_FRAME_SIZE
	.align		4
.L_805:
        /*12e4*/ 	.byte	0x04, 0x11
        /*12e6*/ 	.short	(.L_807 - .L_806)
	.align		4
.L_806:
        /*12e8*/ 	.word	index@($__internal_65_$__cuda_sm70_shflsync_down_p)
        /*12ec*/ 	.word	0x00000000


	//----- nvinfo : EIATTR_FRAME_SIZE
	.align		4
.L_807:
        /*12f0*/ 	.byte	0x04, 0x11
        /*12f2*/ 	.short	(.L_809 - .L_808)
	.align		4
.L_808:
        /*12f4*/ 	.word	index@(_ZN10layer_norm13ln_bwd_kernelINS_13Kernel_traitsI13__nv_bfloat16S2_fS2_fjLj2048ELj1ELj1ELj4ELj16ENS_18Kernel_traits_baseILj2048ES2_S2_fS2_fjLj128EEEEELb0ELb1ELb0ELb1EEEvNS_9BwdParamsE)
        /*12f8*/ 	.word	0x00000000


	//----- nvinfo : EIATTR_REGCOUNT
	.align		4
.L_809:
        /*12fc*/ 	.byte	0x04, 0x2f
        /*12fe*/ 	.short	(.L_811 - .L_810)
	.align		4
.L_810:
        /*1300*/ 	.word	index@(_ZN10layer_norm13ln_bwd_kernelINS_13Kernel_traitsI13__nv_bfloat16S2_fS2_fjLj2048ELj1ELj1ELj4ELj16ENS_18Kernel_traits_baseILj2048ES2_S2_fS2_fjLj128EEEEELb0ELb1ELb0ELb0EEEvNS_9BwdParamsE)
        /*1304*/ 	.word	0x000000a7


	//----- nvinfo : EIATTR_FRAME_SIZE
	.align		4
.L_811:
        /*1308*/ 	.byte	0x04, 0x11
        /*130a*/ 	.short	(.L_813 - .L_812)
	.align		4
.L_812:
        /*130c*/ 	.word	index@($__internal_64_$__cuda_sm70_shflsync_down_p)
        /*1310*/ 	.word	0x00000000


	//----- nvinfo : EIATTR_FRAME_SIZE
	.align		4
.L_813:
        /*1314*/ 	.byte	0x04, 0x11
        /*1316*/ 	.short	(.L_815 - .L_814)
	.align		4
.L_814:
        /*1318*/ 	.word	index@(_ZN10layer_norm13ln_bwd_kernelINS_13Kernel_traitsI13__nv_bfloat16S2_fS2_fjLj2048ELj1ELj1ELj4ELj16ENS_18Kernel_traits_baseILj2048ES2_S2_fS2_fjLj128EEEEELb0ELb1ELb0ELb0EEEvNS_9BwdParamsE)
        /*131c*/ 	.word	0x00000000


	//----- nvinfo : EIATTR_REGCOUNT
	.align		4
.L_815:
        /*1320*/ 	.byte	0x04, 0x2f
        /*1322*/ 	.short	(.L_817 - .L_816)
	.align		4
.L_816:
        /*1324*/ 	.word	index@(_ZN10layer_norm13ln_bwd_kernelINS_13Kernel_traitsI13__nv_bfloat16S2_fS2_fjLj2048ELj1ELj1ELj4ELj16ENS_18Kernel_traits_baseILj2048ES2_S2_fS2_fjLj128EEEEELb0ELb0ELb1ELb1EEEvNS_9BwdParamsE)
        /*1328*/ 	.word	0x00000093


	//----- nvinfo : EIATTR_FRAME_SIZE
	.align		4
.L_817:
        /*132c*/ 	.byte	0x04, 0x11
        /*132e*/ 	.short	(.L_819 - .L_818)
	.align		4
.L_818:
        /*1330*/ 	.word	index@($__internal_63_$__cuda_sm70_shflsync_down_p)
        /*1334*/ 	.word	0x00000000


	//----- nvinfo : EIATTR_FRAME_SIZE
	.align		4
.L_819:
        /*1338*/ 	.byte	0x04, 0x11
        /*133a*/ 	.short	(.L_821 - .L_820)
	.align		4
.L_820:
        /*133c*/ 	.word	index@(_ZN10layer_norm13ln_bwd_kernelINS_13Kernel_traitsI13__nv_bfloat16S2_fS2_fjLj2048ELj1ELj1ELj4ELj16ENS_18Kernel_traits_baseILj2048ES2_S2_fS2_fjLj128EEEEELb0ELb0ELb1ELb1EEEvNS_9BwdParamsE)
        /*1340*/ 	.word	0x00000000


	//----- nvinfo : EIATTR_REGCOUNT
	.align		4
.L_821:
        /*1344*/ 	.byte	0x04, 0x2f
        /*1346*/ 	.short	(.L_823 - .L_822)
	.align		4
.L_822:
        /*1348*/ 	.word	index@(_ZN10layer_norm13ln_bwd_kernelINS_13Kernel_traitsI13__nv_bfloat16S2_fS2_fjLj2048ELj1ELj1ELj4ELj16ENS_18Kernel_traits_baseILj2048ES2_S2_fS2_fjLj128EEEEELb0ELb0ELb1ELb0EEEvNS_9BwdParamsE)
        /*134c*/ 	.word	0x0000008b


	//----- nvinfo : EIATTR_FRAME_SIZE
	.align		4
.L_823:
        /*1350*/ 	.byte	0x04, 0x11
        /*1352*/ 	.short	(.L_825 - .L_824)
	.align		4
.L_824:
        /*1354*/ 	.word	index@($__internal_62_$__cuda_sm70_shflsync_down_p)
        /*1358*/ 	.word	0x00000000


	//----- nvinfo : EIATTR_FRAME_SIZE
	.align		4
.L_825:
        /*135c*/ 	.byte	0x04, 0x11
        /*135e*/ 	.short	(.L_827 - .L_826)
	.align		4
.L_826:
        /*1360*/ 	.word	index@(_ZN10layer_norm13ln_bwd_kernelINS_13Kernel_traitsI13__nv_bfloat16S2_fS2_fjLj2048ELj1ELj1ELj4ELj16ENS_18Kernel_traits_baseILj2048ES2_S2_fS2_fjLj128EEEEELb0ELb0ELb1ELb0EEEvNS_9BwdParamsE)
        /*1364*/ 	.word	0x00000000


	//----- nvinfo : EIATTR_REGCOUNT
	.align		4
.L_827:
        /*1368*/ 	.byte	0x04, 0x2f
        /*136a*/ 	.short	(.L_829 - .L_828)
	.align		4
.L_828:
        /*136c*/ 	.word	index@(_ZN10layer_norm13ln_bwd_kernelINS_13Kernel_traitsI13__nv_bfloat16S2_fS2_fjLj2048ELj1ELj1ELj4ELj16ENS_18Kernel_traits_baseILj2048ES2_S2_fS2_fjLj128EEEEELb0ELb0ELb0ELb1EEEvNS_9BwdParamsE)
        /*1370*/ 	.word	0x00000080


	//----- nvinfo : EIATTR_FRAME_SIZE
	.align		4
.L_829:
        /*1374*/ 	.byte	0x04, 0x11
        /*1376*/ 	.short	(.L_831 - .L_830)
	.align		4
.L_830:
        /*1378*/ 	.word	index@($__internal_61_$__cuda_sm70_shflsync_down_p)
        /*137c*/ 	.word	0x00000000


	//----- nvinfo : EIATTR_FRAME_SIZE
	.align		4
.L_831:
        /*1380*/ 	.byte	0x04, 0x11
        /*1382*/ 	.short	(.L_833 - .L_832)
	.align		4
.L_832:
        /*1384*/ 	.word	index@(_ZN10layer_norm13ln_bwd_kernelINS_13Kernel_traitsI13__nv_bfloat16S2_fS2_fjLj2048ELj1ELj1ELj4ELj16ENS_18Kernel_traits_baseILj2048ES2_S2_fS2_fjLj128EEEEELb0ELb0ELb0ELb1EEEvNS_9BwdParamsE)
        /*1388*/ 	.word	0x00000000


	//----- nvinfo : EIATTR_REGCOUNT
	.align		4
.L_833:
        /*138c*/ 	.byte	0x04, 0x2f
        /*138e*/ 	.short	(.L_835 - .L_834)
	.align		4
.L_834:
        /*1390*/ 	.word	index@(_ZN10layer_norm13ln_bwd_kernelINS_13Kernel_traitsI13__nv_bfloat16S2_fS2_fjLj2048ELj1ELj1ELj4ELj16ENS_18Kernel_traits_baseILj2048ES2_S2_fS2_fjLj128EEEEELb0ELb0ELb0ELb0EEEvNS_9BwdParamsE)
        /*1394*/ 	.word	0x0000007f


	//----- nvinfo : EIATTR_FRAME_SIZE
	.align		4
.L_835:
        /*1398*/ 	.byte	0x04, 0x11
        /*139a*/ 	.short	(.L_837 - .L_836)
	.align		4
.L_836:
        /*139c*/ 	.word	index@($__internal_60_$__cuda_sm70_shflsync_down_p)
        /*13a0*/ 	.word	0x00000000


	//----- nvinfo : EIATTR_FRAME_SIZE
	.align		4
.L_837:
        /*13a4*/ 	.byte	0x04, 0x11
        /*13a6*/ 	.short	(.L_839 - .L_838)
	.align		4
.L_838:
        /*13a8*/ 	.word	index@(_ZN10layer_norm13ln_bwd_kernelINS_13Kernel_traitsI13__nv_bfloat16S2_fS2_fjLj2048ELj1ELj1ELj4ELj16ENS_18Kernel_traits_baseILj2048ES2_S2_fS2_fjLj128EEEEELb0ELb0ELb0ELb0EEEvNS_9BwdParamsE)
        /*13ac*/ 	.word	0x00000000


	//----- nvinfo : EIATTR_REGCOUNT
	.align		4
.L_839:
        /*13b0*/ 	.byte	0x04, 0x2f
        /*13b2*/ 	.short	(.L_841 - .L_840)
	.align		4
.L_840:
        /*13b4*/ 	.word	index@(_ZN10layer_norm13ln_bwd_kernelINS_13Kernel_traitsIf13__nv_bfloat16S2_S2_fjLj2048ELj1ELj1ELj4ELj16ENS_18Kernel_traits_baseILj2048EfS2_S2_S2_fjLj128EEEEELb1ELb1ELb1ELb1EEEvNS_9BwdParamsE)
        /*13b8*/ 	.word	0x000000a7


	//----- nvinfo : EIATTR_FRAME_SIZE
	.align		4
.L_841:
        /*13bc*/ 	.byte	0x04, 0x11
        /*13be*/ 	.short	(.L_843 - .L_842)
	.align		4
.L_842:
        /*13c0*/ 	.word	index@($__internal_59_$__cuda_sm70_shflsync_down_p)
        /*13c4*/ 	.word	0x00000000


	//----- nvinfo : EIATTR_FRAME_SIZE
	.align		4
.L_843:
        /*13c8*/ 	.byte	0x04, 0x11
        /*13ca*/ 	.short	(.L_845 - .L_844)
	.align		4
.L_844:
        /*13cc*/ 	.word	index@(_ZN10layer_norm13ln_bwd_kernelINS_13Kernel_traitsIf13__nv_bfloat16S2_S2_fjLj2048ELj1ELj1ELj4ELj16ENS_18Kernel_traits_baseILj2048EfS2_S2_S2_fjLj128EEEEELb1ELb1ELb1ELb1EEEvNS_9BwdParamsE)
        /*13d0*/ 	.word	0x00000000


	//----- nvinfo : EIATTR_REGCOUNT
	.align		4
.L_845:
        /*13d4*/ 	.byte	0x04, 0x2f
        /*13d6*/ 	.short	(.L_847 - .L_846)
	.align		4
.L_846:
        /*13d8*/ 	.word	index@(_ZN10layer_norm22ln_bwd_finalize_kernelINS_22Kernel_traits_finalizeILj2048Ef13__nv_bfloat16S2_S2_fjLb1ELj1024ELj4ENS_18Kernel_traits_baseILj2048EfS2_S2_S2_fjLj1024EEEEELb1ELb1EEEvNS_9BwdParamsE)
        /*13dc*/ 	.word	0x00000020


	//----- nvinfo : EIATTR_FRAME_SIZE
	.align		4
.L_847:
        /*13e0*/ 	.byte	0x04, 0x11
        /*13e2*/ 	.short	(.L_849 - .L_848)
	.align		4
.L_848:
        /*13e4*/ 	.word	index@($__internal_58_$__cuda_sm70_shflsync_bfly_p)
        /*13e8*/ 	.word	0x00000000


	//----- nvinfo : EIATTR_FRAME_SIZE
	.align		4
.L_849:
        /*13ec*/ 	.byte	0x04, 0x11
        /*13ee*/ 	.short	(.L_851 - .L_850)
	.align		4
.L_850:
        /*13f0*/ 	.word	index@(_ZN10layer_norm22ln_bwd_finalize_kernelINS_22Kernel_traits_finalizeILj2048Ef13__nv_bfloat16S2_S2_fjLb1ELj1024ELj4ENS_18Kernel_traits_baseILj2048EfS2_S2_S2_fjLj1024EEEEELb1ELb1EEEvNS_9BwdParamsE)
        /*13f4*/ 	.word	0x00000000


	//----- nvinfo : EIATTR_REGCOUNT
	.align		4
.L_851:
        /*13f8*/ 	.byte	0x04, 0x2f
        /*13fa*/ 	.short	(.L_853 - .L_852)
	.align		4
.L_852:
        /*13fc*/ 	.word	index@(_ZN10layer_norm13ln_bwd_kernelINS_13Kernel_traitsIf13__nv_bfloat16S2_S2_fjLj2048ELj1ELj1ELj4ELj16ENS_18Kernel_traits_baseILj2048EfS2_S2_S2_fjLj128EEEEELb1ELb1ELb1ELb0EEEvNS_9BwdParamsE)
        /*1400*/ 	.word	0x000000a4


	//----- nvinfo : EIATTR_FRAME_SIZE
	.align		4
.L_853:
        /*1404*/ 	.byte	0x04, 0x11
        /*1406*/ 	.short	(.L_855 - .L_854)
	.align		4
.L_854:
        /*1408*/ 	.word	index@($__internal_57_$__cuda_sm70_shflsync_down_p)
        /*140c*/ 	.word	0x00000000


	//----- nvinfo : EIATTR_FRAME_SIZE
	.align		4
.L_855:
        /*1410*/ 	.byte	0x04, 0x11
        /*1412*/ 	.short	(.L_857 - .L_856)
	.align		4
.L_856:
        /*1414*/ 	.word	index@(_ZN10layer_norm13ln_bwd_kernelINS_13Kernel_traitsIf13__nv_bfloat16S2_S2_fjLj2048ELj1ELj1ELj4ELj16ENS_18Kernel_traits_baseILj2048EfS2_S2_S2_fjLj128EEEEELb1ELb1ELb1ELb0EEEvNS_9BwdParamsE)
        /*1418*/ 	.word	0x00000000


	//----- nvinfo : EIATTR_REGCOUNT
	.align		4
.L_857:
        /*141c*/ 	.byte	0x04, 0x2f
        /*141e*/ 	.short	(.L_859 - .L_858)
	.align		4
.L_858:
        /*1420*/ 	.word	index@(_ZN10layer_norm22ln_bwd_finalize_kernelINS_22Kernel_traits_finalizeILj2048Ef13__nv_bfloat16S2_S2_fjLb1ELj1024ELj4ENS_18Kernel_traits_baseILj2048EfS2_S2_S2_fjLj1024EEEEELb1ELb0EEEvNS_9BwdParamsE)
        /*1424*/ 	.word	0x00000020


	//----- nvinfo : EIATTR_FRAME_SIZE
	.align		4
.L_859:
        /*1428*/ 	.byte	0x04, 0x11
        /*142a*/ 	.short	(.L_861 - .L_860)
	.align		4
.L_860:
        /*142c*/ 	.word	index@($__internal_56_$__cuda_sm70_shflsync_bfly_p)
        /*1430*/ 	.word	0x00000000


	//----- nvinfo : EIATTR_FRAME_SIZE
	.align		4
.L_861:
        /*1434*/ 	.byte	0x04, 0x11
        /*1436*/ 	.short	(.L_863 - .L_862)
	.align		4
.L_862:
        /*1438*/ 	.word	index@(_ZN10layer_norm22ln_bwd_finalize_kernelINS_22Kernel_traits_finalizeILj2048Ef13__nv_bfloat16S2_S2_fjLb1ELj1024ELj4ENS_18Kernel_traits_baseILj2048EfS2_S2_S2_fjLj1024EEEEELb1ELb0EEEvNS_9BwdParamsE)
        /*143c*/ 	.word	0x00000000


	//----- nvinfo : EIATTR_REGCOUNT
	.align		4
.L_863:
        /*1440*/ 	.byte	0x04, 0x2f
        /*1442*/ 	.short	(.L_865 - .L_864)
	.align		4
.L_864:
        /*1444*/ 	.word	index@(_ZN10layer_norm13ln_bwd_kernelINS_13Kernel_traitsIf13__nv_bfloat16S2_S2_fjLj2048ELj1ELj1ELj4ELj16ENS_18Kernel_traits_baseILj2048EfS2_S2_S2_fjLj128EEEEELb1ELb1ELb0ELb1EEEvNS_9BwdParamsE)
        /*1448*/ 	.word	0x000000a2


	//----- nvinfo : EIATTR_FRAME_SIZE
	.align		4
.L_865:
        /*144c*/ 	.byte	0x04, 0x11
        /*144e*/ 	.short	(.L_867 - .L_866)
	.align		4
.L_866:
        /*1450*/ 	.word	index@($__internal_55_$__cuda_sm70_shflsync_down_p)
        /*1454*/ 	.word	0x00000000


	//----- nvinfo : EIATTR_FRAME_SIZE
	.align		4
.L_867:
        /*1458*/ 	.byte	0x04, 0x11
        /*145a*/ 	.short	(.L_869 - .L_868)
	.align		4
.L_868:
        /*145c*/ 	.word	index@(_ZN10layer_norm13ln_bwd_kernelINS_13Kernel_traitsIf13__nv_bfloat16S2_S2_fjLj2048ELj1ELj1ELj4ELj16ENS_18Kernel_traits_baseILj2048EfS2_S2_S2_fjLj128EEEEELb1ELb1ELb0ELb1EEEvNS_9BwdParamsE)
        /*1460*/ 	.word	0x00000000


	//----- nvinfo : EIATTR_REGCOUNT
	.align		4
.L_869:
        /*1464*/ 	.byte	0x04, 0x2f
        /*1466*/ 	.short	(.L_871 - .L_870)
	.align		4
.L_870:
        /*1468*/ 	.word	index@(_ZN10layer_norm13ln_bwd_kernelINS_13Kernel_traitsIf13__nv_bfloat16S2_S2_fjLj2048ELj1ELj1ELj4ELj16ENS_18Kernel_traits_baseILj2048EfS2_S2_S2_fjLj128EEEEELb1ELb1ELb0ELb0EEEvNS_9BwdParamsE)
        /*146c*/ 	.word	0x000000a3


	//----- nvinfo : EIATTR_FRAME_SIZE
	.align		4
.L_871:
        /*1470*/ 	.byte	0x04, 0x11
        /*1472*/ 	.short	(.L_873 - .L_872)
	.align		4
.L_872:
        /*1474*/ 	.word	index@($__internal_54_$__cuda_sm70_shflsync_down_p)
        /*1478*/ 	.word	0x00000000


	//----- nvinfo : EIATTR_FRAME_SIZE
	.align		4
.L_873:
        /*147c*/ 	.byte	0x04, 0x11
        /*147e*/ 	.short	(.L_875 - .L_874)
	.align		4
.L_874:
        /*1480*/ 	.word	index@(_ZN10layer_norm13ln_bwd_kernelINS_13Kernel_traitsIf13__nv_bfloat16S2_S2_fjLj2048ELj1ELj1ELj4ELj16ENS_18Kernel_traits_baseILj2048EfS2_S2_S2_fjLj128EEEEELb1ELb1ELb0ELb0EEEvNS_9BwdParamsE)
        /*1484*/ 	.word	0x00000000


	//----- nvinfo : EIATTR_REGCOUNT
	.align		4
.L_875:
        /*1488*/ 	.byte	0x04, 0x2f
        /*148a*/ 	.short	(.L_877 - .L_876)
	.align		4
.L_876:
        /*148c*/ 	.word	index@(_ZN10layer_norm13ln_bwd_kernelINS_13Kernel_traitsIf13__nv_bfloat16S2_S2_fjLj2048ELj1ELj1ELj4ELj16ENS_18Kernel_traits_baseILj2048EfS2_S2_S2_fjLj128EEEEELb1ELb0ELb1ELb1EEEvNS_9BwdParamsE)
        /*1490*/ 	.word	0x00000080


	//----- nvinfo : EIATTR_FRAME_SIZE
	.align		4
.L_877:
        /*1494*/ 	.byte	0x04, 0x11
        /*1496*/ 	.short	(.L_879 - .L_878)
	.align		4
.L_878:
        /*1498*/ 	.word	index@($__internal_53_$__cuda_sm70_shflsync_down_p)
        /*149c*/ 	.word	0x00000000


	//----- nvinfo : EIATTR_FRAME_SIZE
	.align		4
.L_879:
        /*14a0*/ 	.byte	0x04, 0x11
        /*14a2*/ 	.short	(.L_881 - .L_880)
	.align		4
.L_880:
        /*14a4*/ 	.word	index@(_ZN10layer_norm13ln_bwd_kernelINS_13Kernel_traitsIf13__nv_bfloat16S2_S2_fjLj2048ELj1ELj1ELj4ELj16ENS_18Kernel_traits_baseILj2048EfS2_S2_S2_fjLj128EEEEELb1ELb0ELb1ELb1EEEvNS_9BwdParamsE)
        /*14a8*/ 	.word	0x00000000


	//----- nvinfo : EIATTR_REGCOUNT
	.align		4
.L_881:
        /*14ac*/ 	.byte	0x04, 0x2f
        /*14ae*/ 	.short	(.L_883 - .L_882)
	.align		4
.L_882:
        /*14b0*/ 	.word	index@(_ZN10layer_norm22ln_bwd_finalize_kernelINS_22Kernel_traits_finalizeILj2048Ef13__nv_bfloat16S2_S2_fjLb0ELj1024ELj4ENS_18Kernel_traits_baseILj2048EfS2_S2_S2_fjLj1024EEEEELb0ELb1EEEvNS_9BwdParamsE)
        /*14b4*/ 	.word	0x00000020


	//----- nvinfo : EIATTR_FRAME_SIZE
	.align		4
.L_883:
        /*14b8*/ 	.byte	0x04, 0x11
        /*14ba*/ 	.short	(.L_885 - .L_884)
	.align		4
.L_884:
        /*14bc*/ 	.word	index@($__internal_52_$__cuda_sm70_shflsync_bfly_p)
        /*14c0*/ 	.word	0x00000000


	//----- nvinfo : EIATTR_FRAME_SIZE
	.align		4
.L_885:
        /*14c4*/ 	.byte	0x04, 0x11
        /*14c6*/ 	.short	(.L_887 - .L_886)
	.align		4
.L_886:
        /*14c8*/ 	.word	index@(_ZN10layer_norm22ln_bwd_finalize_kernelINS_22Kernel_traits_finalizeILj2048Ef13__nv_bfloat16S2_S2_fjLb0ELj1024ELj4ENS_18Kernel_traits_baseILj2048EfS2_S2_S2_fjLj1024EEEEELb0ELb1EEEvNS_9BwdParamsE)
        /*14cc*/ 	.word	0x00000000


	//----- nvinfo : EIATTR_REGCOUNT
	.align		4
.L_887:
        /*14d0*/ 	.byte	0x04, 0x2f
        /*14d2*/ 	.short	(.L_889 - .L_888)
	.align		4
.L_888:
        /*14d4*/ 	.word	index@(_ZN10layer_norm13ln_bwd_kernelINS_13Kernel_traitsIf13__nv_bfloat16S2_S2_fjLj2048ELj1ELj1ELj4ELj16ENS_18Kernel_traits_baseILj2048EfS2_S2_S2_fjLj128EEEEELb1ELb0ELb1ELb0EEEvNS_9BwdParamsE)
        /*14d8*/ 	.word	0x0000007e


	//----- nvinfo : EIATTR_FRAME_SIZE
	.align		4
.L_889:
        /*14dc*/ 	.byte	0x04, 0x11
        /*14de*/ 	.short	(.L_891 - .L_890)
	.align		4
.L_890:
        /*14e0*/ 	.word	index@($__internal_51_$__cuda_sm70_shflsync_down_p)
        /*14e4*/ 	.word	0x00000000


	//----- nvinfo : EIATTR_FRAME_SIZE
	.align		4
.L_891:
        /*14e8*/ 	.byte	0x04, 0x11
        /*14ea*/ 	.short	(.L_893 - .L_892)
	.align		4
.L_892:
        /*14ec*/ 	.word	index@(_ZN10layer_norm13ln_bwd_kernelINS_13Kernel_traitsIf13__nv_bfloat16S2_S2_fjLj2048ELj1ELj1ELj4ELj16ENS_18Kernel_traits_baseILj2048EfS2_S2_S2_fjLj128EEEEELb1ELb0ELb1ELb0EEEvNS_9BwdParamsE)
        /*14f0*/ 	.word	0x00000000


	//----- nvinfo : EIATTR_REGCOUNT
	.align		4
.L_893:
        /*14f4*/ 	.byte	0x04, 0x2f
        /*14f6*/ 	.short	(.L_895 - .L_894)
	.align		4
.L_894:
        /*14f8*/ 	.word	index@(_ZN10layer_norm22ln_bwd_finalize_kernelINS_22Kernel_traits_finalizeILj2048Ef13__nv_bfloat16S2_S2_fjLb0ELj1024ELj4ENS_18Kernel_traits_baseILj2048EfS2_S2_S2_fjLj1024EEEEELb0ELb0EEEvNS_9BwdParamsE)
        /*14fc*/ 	.word	0x0000001e


	//----- nvinfo : EIATTR_FRAME_SIZE
	.align		4
.L_895:
        /*1500*/ 	.byte	0x04, 0x11
        /*1502*/ 	.short	(.L_897 - .L_896)
	.align		4
.L_896:
        /*1504*/ 	.word	index@($__internal_50_$__cuda_sm70_shflsync_bfly_p)
        /*1508*/ 	.word	0x00000000


	//----- nvinfo : EIATTR_FRAME_SIZE
	.align		4
.L_897:
        /*150c*/ 	.byte	0x04, 0x11
        /*150e*/ 	.short	(.L_899 - .L_898)
	.align		4
.L_898:
        /*1510*/ 	.word	index@(_ZN10layer_norm22ln_bwd_finalize_kernelINS_22Kernel_traits_finalizeILj2048Ef13__nv_bfloat16S2_S2_fjLb0ELj1024ELj4ENS_18Kernel_traits_baseILj2048EfS2_S2_S2_fjLj1024EEEEELb0ELb0EEEvNS_9BwdParamsE)
        /*1514*/ 	.word	0x00000000


	//----- nvinfo : EIATTR_REGCOUNT
	.align		4
.L_899:
        /*1518*/ 	.byte	0x04, 0x2f
        /*151a*/ 	.short	(.L_901 - .L_900)
	.align		4
.L_900:
        /*151c*/ 	.word	index@(_ZN10layer_norm13ln_bwd_kernelINS_13Kernel_traitsIf13__nv_bfloat16S2_S2_fjLj2048ELj1ELj1ELj4ELj16ENS_18Kernel_traits_baseILj2048EfS2_S2_S2_fjLj128EEEEELb1ELb0ELb0ELb1EEEvNS_9BwdParamsE)
        /*1520*/ 	.word	0x00000080


	//----- nvinfo : EIATTR_FRAME_SIZE
	.align		4
.L_901:
        /*1524*/ 	.byte	0x04, 0x11
        /*1526*/ 	.short	(.L_903 - .L_902)
	.align		4
.L_902:
        /*1528*/ 	.word	index@($__internal_49_$__cuda_sm70_shflsync_down_p)
        /*152c*/ 	.word	0x00000000


	//----- nvinfo : EIATTR_FRAME_SIZE
	.align		4
.L_903:
        /*1530*/ 	.byte	0x04, 0x11
        /*1532*/ 	.short	(.L_905 - .L_904)
	.align		4
.L_904:
        /*1534*/ 	.word	index@(_ZN10layer_norm13ln_bwd_kernelINS_13Kernel_traitsIf13__nv_bfloat16S2_S2_fjLj2048ELj1ELj1ELj4ELj16ENS_18Kernel_traits_baseILj2048EfS2_S2_S2_fjLj128EEEEELb1ELb0ELb0ELb1EEEvNS_9BwdParamsE)
        /*1538*/ 	.word	0x00000000


	//----- nvinfo : EIATTR_REGCOUNT
	.align		4
.L_905:
        /*153c*/ 	.byte	0x04, 0x2f
        /*153e*/ 	.short	(.L_907 - .L_906)
	.align		4
.L_906:
        /*1540*/ 	.word	index@(_ZN10layer_norm13ln_bwd_kernelINS_13Kernel_traitsIf13__nv_bfloat16S2_S2_fjLj2048ELj1ELj1ELj4ELj16ENS_18Kernel_traits_baseILj2048EfS2_S2_S2_fjLj128EEEEELb1ELb0ELb0ELb0EEEvNS_9BwdParamsE)
        /*1544*/ 	.word	0x0000007a


	//----- nvinfo : EIATTR_FRAME_SIZE
	.align		4
.L_907:
        /*1548*/ 	.byte	0x04, 0x11
        /*154a*/ 	.short	(.L_909 - .L_908)
	.align		4
.L_908:
        /*154c*/ 	.word	index@($__internal_48_$__cuda_sm70_shflsync_down_p)
        /*1550*/ 	.word	0x00000000


	//----- nvinfo : EIATTR_FRAME_SIZE
	.align		4
.L_909:
        /*1554*/ 	.byte	0x04, 0x11
        /*1556*/ 	.short	(.L_911 - .L_910)
	.align		4
.L_910:
        /*1558*/ 	.word	index@(_ZN10layer_norm13ln_bwd_kernelINS_13Kernel_traitsIf13__nv_bfloat16S2_S2_fjLj2048ELj1ELj1ELj4ELj16ENS_18Kernel_traits_baseILj2048EfS2_S2_S2_fjLj128EEEEELb1ELb0ELb0ELb0EEEvNS_9BwdParamsE)
        /*155c*/ 	.word	0x00000000


	//----- nvinfo : EIATTR_REGCOUNT
	.align		4
.L_911:
        /*1560*/ 	.byte	0x04, 0x2f
        /*1562*/ 	.short	(.L_913 - .L_912)
	.align		4
.L_912:
        /*1564*/ 	.word	index@(_ZN10layer_norm13ln_bwd_kernelINS_13Kernel_traitsIf13__nv_bfloat16S2_S2_fjLj2048ELj1ELj1ELj4ELj16ENS_18Kernel_traits_baseILj2048EfS2_S2_S2_fjLj128EEEEELb0ELb1ELb1ELb1EEEvNS_9BwdParamsE)
        /*1568*/ 	.word	0x000000a3


	//----- nvinfo : EIATTR_FRAME_SIZE
	.align		4
.L_913:
        /*156c*/ 	.byte	0x04, 0x11
        /*156e*/ 	.short	(.L_915 - .L_914)
	.align		4
.L_914:
        /*1570*/ 	.word	index@($__internal_47_$__cuda_sm70_shflsync_down_p)
        /*1574*/ 	.word	0x00000000


	//----- nvinfo : EIATTR_FRAME_SIZE
	.align		4
.L_915:
        /*1578*/ 	.byte	0x04, 0x11
        /*157a*/ 	.short	(.L_917 - .L_916)
	.align		4
.L_916:
        /*157c*/ 	.word	index@(_ZN10layer_norm13ln_bwd_kernelINS_13Kernel_traitsIf13__nv_bfloat16S2_S2_fjLj2048ELj1ELj1ELj4ELj16ENS_18Kernel_traits_baseILj2048EfS2_S2_S2_fjLj128EEEEELb0ELb1ELb1ELb1EEEvNS_9BwdParamsE)
        /*1580*/ 	.word	0x00000000


	//----- nvinfo : EIATTR_REGCOUNT
	.align		4
.L_917:
        /*1584*/ 	.byte	0x04, 0x2f
        /*1586*/ 	.short	(.L_919 - .L_918)
	.align		4
.L_918:
        /*1588*/ 	.word	index@(_ZN10layer_norm13ln_bwd_kernelINS_13Kernel_traitsIf13__nv_bfloat16S2_S2_fjLj2048ELj1ELj1ELj4ELj16ENS_18Kernel_traits_baseILj2048EfS2_S2_S2_fjLj128EEEEELb0ELb1ELb1ELb0EEEvNS_9BwdParamsE)
        /*158c*/ 	.word	0x0000009f


	//----- nvinfo : EIATTR_FRAME_SIZE
	.align		4
.L_919:
        /*1590*/ 	.byte	0x04, 0x11
        /*1592*/ 	.short	(.L_921 - .L_920)
	.align		4
.L_920:
        /*1594*/ 	.word	index@($__internal_46_$__cuda_sm70_shflsync_down_p)
        /*1598*/ 	.word	0x00000000


	//----- nvinfo : EIATTR_FRAME_SIZE
	.align		4
.L_921:
        /*159c*/ 	.byte	0x04, 0x11
        /*159e*/ 	.short	(.L_923 - .L_922)
	.align		4
.L_922:
        /*15a0*/ 	.word	index@(_ZN10layer_norm13ln_bwd_kernelINS_13Kernel_traitsIf13__nv_bfloat16S2_S2_fjLj2048ELj1ELj1ELj4ELj16ENS_18Kernel_traits_baseILj2048EfS2_S2_S2_fjLj128EEEEELb0ELb1ELb1ELb0EEEvNS_9BwdParamsE)
        /*15a4*/ 	.word	0x00000000


	//----- nvinfo : EIATTR_REGCOUNT
	.align		4
.L_923:
        /*15a8*/ 	.byte	0x04, 0x2f
        /*15aa*/ 	.short	(.L_925 - .L_924)
	.align		4
.L_924:
        /*15ac*/ 	.word	index@(_ZN10layer_norm13ln_bwd_kernelINS_13Kernel_traitsIf13__nv_bfloat16S2_S2_fjLj2048ELj1ELj1ELj4ELj16ENS_18Kernel_traits_baseILj2048EfS2_S2_S2_fjLj128EEEEELb0ELb1ELb0ELb1EEEvNS_9BwdParamsE)
        /*15b0*/ 	.word	0x00000098


	//----- nvinfo : EIATTR_FRAME_SIZE
	.align		4
.L_925:
        /*15b4*/ 	.byte	0x04, 0x11
        /*15b6*/ 	.short	(.L_927 - .L_926)
	.align		4
.L_926:
        /*15b8*/ 	.word	index@($__internal_45_$__cuda_sm70_shflsync_down_p)
        /*15bc*/ 	.word	0x00000000


	//----- nvinfo : EIATTR_FRAME_SIZE
	.align		4
.L_927:
        /*15c0*/ 	.byte	0x04, 0x11
        /*15c2*/ 	.short	(.L_929 - .L_928)
	.align		4
.L_928:
        /*15c4*/ 	.word	index@(_ZN10layer_norm13ln_bwd_kernelINS_13Kernel_traitsIf13__nv_bfloat16S2_S2_fjLj2048ELj1ELj1ELj4ELj16ENS_18Kernel_traits_baseILj2048EfS2_S2_S2_fjLj128EEEEELb0ELb1ELb0ELb1EEEvNS_9BwdParamsE)
        /*15c8*/ 	.word	0x00000000


	//----- nvinfo : EIATTR_REGCOUNT
	.align		4
.L_929:
        /*15cc*/ 	.byte	0x04, 0x2f
        /*15ce*/ 	.short	(.L_931 - .L_930)
	.align		4
.L_930:
        /*15d0*/ 	.word	index@(_ZN10layer_norm13ln_bwd_kernelINS_13Kernel_traitsIf13__nv_bfloat16S2_S2_fjLj2048ELj1ELj1ELj4ELj16ENS_18Kernel_traits_baseILj2048EfS2_S2_S2_fjLj128EEEEELb0ELb1ELb0ELb0EEEvNS_9BwdParamsE)
        /*15d4*/ 	.word	0x0000009d


	//----- nvinfo : EIATTR_FRAME_SIZE
	.align		4
.L_931:
        /*15d8*/ 	.byte	0x04, 0x11
        /*15da*/ 	.short	(.L_933 - .L_932)
	.align		4
.L_932:
        /*15dc*/ 	.word	index@($__internal_44_$__cuda_sm70_shflsync_down_p)
        /*15e0*/ 	.word	0x00000000


	//----- nvinfo : EIATTR_FRAME_SIZE
	.align		4
.L_933:
        /*15e4*/ 	.byte	0x04, 0x11
        /*15e6*/ 	.short	(.L_935 - .L_934)
	.align		4
.L_934:
        /*15e8*/ 	.word	index@(_ZN10layer_norm13ln_bwd_kernelINS_13Kernel_traitsIf13__nv_bfloat16S2_S2_fjLj2048ELj1ELj1ELj4ELj16ENS_18Kernel_traits_baseILj2048EfS2_S2_S2_fjLj128EEEEELb0ELb1ELb0ELb0EEEvNS_9BwdParamsE)
        /*15ec*/ 	.word	0x00000000


	//----- nvinfo : EIATTR_REGCOUNT
	.align		4
.L_935:
        /*15f0*/ 	.byte	0x04, 0x2f
        /*15f2*/ 	.short	(.L_937 - .L_936)
	.align		4
.L_936:
        /*15f4*/ 	.word	index@(_ZN10layer_norm13ln_bwd_kernelINS_13Kernel_traitsIf13__nv_bfloat16S2_S2_fjLj2048ELj1ELj1ELj4ELj16ENS_18Kernel_traits_baseILj2048EfS2_S2_S2_fjLj128EEEEELb0ELb0ELb1ELb1EEEvNS_9BwdParamsE)
        /*15f8*/ 	.word	0x0000007f


	//----- nvinfo : EIATTR_FRAME_SIZE
	.align		4
.L_937:
        /*15fc*/ 	.byte	0x04, 0x11
        /*15fe*/ 	.short	(.L_939 - .L_938)
	.align		4
.L_938:
        /*1600*/ 	.word	index@($__internal_43_$__cuda_sm70_shflsync_down_p)
        /*1604*/ 	.word	0x00000000


	//----- nvinfo : EIATTR_FRAME_SIZE
	.align		4
.L_939:
        /*1608*/ 	.byte	0x04, 0x11
        /*160a*/ 	.short	(.L_941 - .L_940)
	.align		4
.L_940:
        /*160c*/ 	.word	index@(_ZN10layer_norm13ln_bwd_kernelINS_13Kernel_traitsIf13__nv_bfloat16S2_S2_fjLj2048ELj1ELj1ELj4ELj16ENS_18Kernel_traits_baseILj2048EfS2_S2_S2_fjLj128EEEEELb0ELb0ELb1ELb1EEEvNS_9BwdParamsE)
        /*1610*/ 	.word	0x00000000


	//----- nvinfo : EIATTR_REGCOUNT
	.align		4
.L_941:
        /*1614*/ 	.byte	0x04, 0x2f
        /*1616*/ 	.short	(.L_943 - .L_942)
	.align		4
.L_942:
        /*1618*/ 	.word	index@(_ZN10layer_norm13ln_bwd_kernelINS_13Kernel_traitsIf13__nv_bfloat16S2_S2_fjLj2048ELj1ELj1ELj4ELj16ENS_18Kernel_traits_baseILj2048EfS2_S2_S2_fjLj128EEEEELb0ELb0ELb1ELb0EEEvNS_9BwdParamsE)
        /*161c*/ 	.word	0x0000007b


	//----- nvinfo : EIATTR_FRAME_SIZE
	.align		4
.L_943:
        /*1620*/ 	.byte	0x04, 0x11
        /*1622*/ 	.short	(.L_945 - .L_944)
	.align		4
.L_944:
        /*1624*/ 	.word	index@($__internal_42_$__cuda_sm70_shflsync_down_p)
        /*1628*/ 	.word	0x00000000


	//----- nvinfo : EIATTR_FRAME_SIZE
	.align		4
.L_945:
        /*162c*/ 	.byte	0x04, 0x11
        /*162e*/ 	.short	(.L_947 - .L_946)
	.align		4
.L_946:
        /*1630*/ 	.word	index@(_ZN10layer_norm13ln_bwd_kernelINS_13Kernel_traitsIf13__nv_bfloat16S2_S2_fjLj2048ELj1ELj1ELj4ELj16ENS_18Kernel_traits_baseILj2048EfS2_S2_S2_fjLj128EEEEELb0ELb0ELb1ELb0EEEvNS_9BwdParamsE)
        /*1634*/ 	.word	0x00000000


	//----- nvinfo : EIATTR_REGCOUNT
	.align		4
.L_947:
        /*1638*/ 	.byte	0x04, 0x2f
        /*163a*/ 	.short	(.L_949 - .L_948)
	.align		4
.L_948:
        /*163c*/ 	.word	index@(_ZN10layer_norm13ln_bwd_kernelINS_13Kernel_traitsIf13__nv_bfloat16S2_S2_fjLj2048ELj1ELj1ELj4ELj16ENS_18Kernel_traits_baseILj2048EfS2_S2_S2_fjLj128EEEEELb0ELb0ELb0ELb1EEEvNS_9BwdParamsE)
        /*1640*/ 	.word	0x0000007f


	//----- nvinfo : EIATTR_FRAME_SIZE
	.align		4
.L_949:
        /*1644*/ 	.byte	0x04, 0x11
        /*1646*/ 	.short	(.L_951 - .L_950)
	.align		4
.L_950:
        /*1648*/ 	.word	index@($__internal_41_$__cuda_sm70_shflsync_down_p)
        /*164c*/ 	.word	0x00000000


	//----- nvinfo : EIATTR_FRAME_SIZE
	.align		4
.L_951:
        /*1650*/ 	.byte	0x04, 0x11
        /*1652*/ 	.short	(.L_953 - .L_952)
	.align		4
.L_952:
        /*1654*/ 	.word	index@(_ZN10layer_norm13ln_bwd_kernelINS_13Kernel_traitsIf13__nv_bfloat16S2_S2_fjLj2048ELj1ELj1ELj4ELj16ENS_18Kernel_traits_baseILj2048EfS2_S2_S2_fjLj128EEEEELb0ELb0ELb0ELb1EEEvNS_9BwdParamsE)
        /*1658*/ 	.word	0x00000000


	//----- nvinfo : EIATTR_REGCOUNT
	.align		4
.L_953:
        /*165c*/ 	.byte	0x04, 0x2f
        /*165e*/ 	.short	(.L_955 - .L_954)
	.align		4
.L_954:
        /*1660*/ 	.word	index@(_ZN10layer_norm13ln_bwd_kernelINS_13Kernel_traitsIf13__nv_bfloat16S2_S2_fjLj2048ELj1ELj1ELj4ELj16ENS_18Kernel_traits_baseILj2048EfS2_S2_S2_fjLj128EEEEELb0ELb0ELb0ELb0EEEvNS_9BwdParamsE)
        /*1664*/ 	.word	0x0000007b


	//----- nvinfo : EIATTR_FRAME_SIZE
	.align		4
.L_955:
        /*1668*/ 	.byte	0x04, 0x11
        /*166a*/ 	.short	(.L_957 - .L_956)
	.align		4
.L_956:
        /*166c*/ 	.word	index@($__internal_40_$__cuda_sm70_shflsync_down_p)
        /*1670*/ 	.word	0x00000000


	//----- nvinfo : EIATTR_FRAME_SIZE
	.align		4
.L_957:
        /*1674*/ 	.byte	0x04, 0x11
        /*1676*/ 	.short	(.L_959 - .L_958)
	.align		4
.L_958:
        /*1678*/ 	.word	index@(_ZN10layer_norm13ln_bwd_kernelINS_13Kernel_traitsIf13__nv_bfloat16S2_S2_fjLj2048ELj1ELj1ELj4ELj16ENS_18Kernel_traits_baseILj2048EfS2_S2_S2_fjLj128EEEEELb0ELb0ELb0ELb0EEEvNS_9BwdParamsE)
        /*167c*/ 	.word	0x00000000


	//----- nvinfo : EIATTR_REGCOUNT
	.align		4
.L_959:
        /*1680*/ 	.byte	0x04, 0x2f
        /*1682*/ 	.short	(.L_961 - .L_960)
	.align		4
.L_960:
        /*1684*/ 	.word	index@(_ZN10layer_norm13ln_bwd_kernelINS_13Kernel_traitsI6__halfS2_S2_S2_fjLj2048ELj1ELj1ELj4ELj16ENS_18Kernel_traits_baseILj2048ES2_S2_S2_S2_fjLj128EEEEELb1ELb1ELb1ELb1EEEvNS_9BwdParamsE)
        /*1688*/ 	.word	0x000000a0


	//----- nvinfo : EIATTR_FRAME_SIZE
	.align		4
.L_961:
        /*168c*/ 	.byte	0x04, 0x11
        /*168e*/ 	.short	(.L_963 - .L_962)
	.align		4
.L_962:
        /*1690*/ 	.word	index@($__internal_39_$__cuda_sm70_shflsync_down_p)
        /*1694*/ 	.word	0x00000000


	//----- nvinfo : EIATTR_FRAME_SIZE
	.align		4
.L_963:
        /*1698*/ 	.byte	0x04, 0x11
        /*169a*/ 	.short	(.L_965 - .L_964)
	.align		4
.L_964:
        /*169c*/ 	.word	index@(_ZN10layer_norm13ln_bwd_kernelINS_13Kernel_traitsI6__halfS2_S2_S2_fjLj2048ELj1ELj1ELj4ELj16ENS_18Kernel_traits_baseILj2048ES2_S2_S2_S2_fjLj128EEEEELb1ELb1ELb1ELb1EEEvNS_9BwdParamsE)
        /*16a0*/ 	.word	0x00000000


	//----- nvinfo : EIATTR_REGCOUNT
	.align		4
.L_965:
        /*16a4*/ 	.byte	0x04, 0x2f
        /*16a6*/ 	.short	(.L_967 - .L_966)
	.align		4
.L_966:
        /*16a8*/ 	.word	index@(_ZN10layer_norm22ln_bwd_finalize_kernelINS_22Kernel_traits_finalizeILj2048E6__halfS2_S2_S2_fjLb1ELj1024ELj4ENS_18Kernel_traits_baseILj2048ES2_S2_S2_S2_fjLj1024EEEEELb1ELb1EEEvNS_9BwdParamsE)
        /*16ac*/ 	.word	0x00000020


	//----- nvinfo : EIATTR_FRAME_SIZE
	.align		4
.L_967:
        /*16b0*/ 	.byte	0x04, 0x11
        /*16b2*/ 	.short	(.L_969 - .L_968)
	.align		4
.L_968:
        /*16b4*/ 	.word	index@($__internal_38_$__cuda_sm70_shflsync_bfly_p)
        /*16b8*/ 	.word	0x00000000


	//----- nvinfo : EIATTR_FRAME_SIZE
	.align		4
.L_969:
        /*16bc*/ 	.byte	0x04, 0x11
        /*16be*/ 	.short	(.L_971 - .L_970)
	.align		4
.L_970:
        /*16c0*/ 	.word	index@(_ZN10layer_norm22ln_bwd_finalize_kernelINS_22Kernel_traits_finalizeILj2048E6__halfS2_S2_S2_fjLb1ELj1024ELj4ENS_18Kernel_traits_baseILj2048ES2_S2_S2_S2_fjLj1024EEEEELb1ELb1EEEvNS_9BwdParamsE)
        /*16c4*/ 	.word	0x00000000


	//----- nvinfo : EIATTR_REGCOUNT
	.align		4
.L_971:
        /*16c8*/ 	.byte	0x04, 0x2f
        /*16ca*/ 	.short	(.L_973 - .L_972)
	.align		4
.L_972:
        /*16cc*/ 	.word	index@(_ZN10layer_norm13ln_bwd_kernelINS_13Kernel_traitsI6__halfS2_S2_S2_fjLj2048ELj1ELj1ELj4ELj16ENS_18Kernel_traits_baseILj2048ES2_S2_S2_S2_fjLj128EEEEELb1ELb1ELb1ELb0EEEvNS_9BwdParamsE)
        /*16d0*/ 	.word	0x000000a4


	//----- nvinfo : EIATTR_FRAME_SIZE
	.align		4
.L_973:
        /*16d4*/ 	.byte	0x04, 0x11
        /*16d6*/ 	.short	(.L_975 - .L_974)
	.align		4
.L_974:
        /*16d8*/ 	.word	index@($__internal_37_$__cuda_sm70_shflsync_down_p)
        /*16dc*/ 	.word	0x00000000


	//----- nvinfo : EIATTR_FRAME_SIZE
	.align		4
.L_975:
        /*16e0*/ 	.byte	0x04, 0x11
        /*16e2*/ 	.short	(.L_977 - .L_976)
	.align		4
.L_976:
        /*16e4*/ 	.word	index@(_ZN10layer_norm13ln_bwd_kernelINS_13Kernel_traitsI6__halfS2_S2_S2_fjLj2048ELj1ELj1ELj4ELj16ENS_18Kernel_traits_baseILj2048ES2_S2_S2_S2_fjLj128EEEEELb1ELb1ELb1ELb0EEEvNS_9BwdParamsE)
        /*16e8*/ 	.word	0x00000000


	//----- nvinfo : EIATTR_REGCOUNT
	.align		4
.L_977:
        /*16ec*/ 	.byte	0x04, 0x2f
        /*16ee*/ 	.short	(.L_979 - .L_978)
	.align		4
.L_978:
        /*16f0*/ 	.word	index@(_ZN10layer_norm22ln_bwd_finalize_kernelINS_22Kernel_traits_finalizeILj2048E6__halfS2_S2_S2_fjLb1ELj1024ELj4ENS_18Kernel_traits_baseILj2048ES2_S2_S2_S2_fjLj1024EEEEELb1ELb0EEEvNS_9BwdParamsE)
        /*16f4*/ 	.word	0x00000020


	//----- nvinfo : EIATTR_FRAME_SIZE
	.align		4
.L_979:
        /*16f8*/ 	.byte	0x04, 0x11
        /*16fa*/ 	.short	(.L_981 - .L_980)
	.align		4
.L_980:
        /*16fc*/ 	.word	index@($__internal_36_$__cuda_sm70_shflsync_bfly_p)
        /*1700*/ 	.word	0x00000000


	//----- nvinfo : EIATTR_FRAME_SIZE
	.align		4
.L_981:
        /*1704*/ 	.byte	0x04, 0x11
        /*1706*/ 	.short	(.L_983 - .L_982)
	.align		4
.L_982:
        /*1708*/ 	.word	index@(_ZN10layer_norm22ln_bwd_finalize_kernelINS_22Kernel_traits_finalizeILj2048E6__halfS2_S2_S2_fjLb1ELj1024ELj4ENS_18Kernel_traits_baseILj2048ES2_S2_S2_S2_fjLj1024EEEEELb1ELb0EEEvNS_9BwdParamsE)
        /*170c*/ 	.word	0x00000000


	//----- nvinfo : EIATTR_REGCOUNT
	.align		4
.L_983:
        /*1710*/ 	.byte	0x04, 0x2f
        /*1712*/ 	.short	(.L_985 - .L_984)
	.align		4
.L_984:
        /*1714*/ 	.word	index@(_ZN10layer_norm13ln_bwd_kernelINS_13Kernel_traitsI6__halfS2_S2_S2_fjLj2048ELj1ELj1ELj4ELj16ENS_18Kernel_traits_baseILj2048ES2_S2_S2_S2_fjLj128EEEEELb1ELb1ELb0ELb1EEEvNS_9BwdParamsE)
        /*1718*/ 	.word	0x00000099


	//----- nvinfo : EIATTR_FRAME_SIZE
	.align		4
.L_985:
        /*171c*/ 	.byte	0x04, 0x11
        /*171e*/ 	.short	(.L_987 - .L_986)
	.align		4
.L_986:
        /*1720*/ 	.word	index@($__internal_35_$__cuda_sm70_shflsync_down_p)
        /*1724*/ 	.word	0x00000000


	//----- nvinfo : EIATTR_FRAME_SIZE
	.align		4
.L_987:
        /*1728*/ 	.byte	0x04, 0x11
        /*172a*/ 	.short	(.L_989 - .L_988)
	.align		4
.L_988:
        /*172c*/ 	.word	index@(_ZN10layer_norm13ln_bwd_kernelINS_13Kernel_traitsI6__halfS2_S2_S2_fjLj2048ELj1ELj1ELj4ELj16ENS_18Kernel_traits_baseILj2048ES2_S2_S2_S2_fjLj128EEEEELb1ELb1ELb0ELb1EEEvNS_9BwdParamsE)
        /*1730*/ 	.word	0x00000000


	//----- nvinfo : EIATTR_REGCOUNT
	.align		4
.L_989:
        /*1734*/ 	.byte	0x04, 0x2f
        /*1736*/ 	.short	(.L_991 - .L_990)
	.align		4
.L_990:
        /*1738*/ 	.word	index@(_ZN10layer_norm13ln_bwd_kernelINS_13Kernel_traitsI6__halfS2_S2_S2_fjLj2048ELj1ELj1ELj4ELj16ENS_18Kernel_traits_baseILj2048ES2_S2_S2_S2_fjLj128EEEEELb1ELb1ELb0ELb0EEEvNS_9BwdParamsE)
        /*173c*/ 	.word	0x000000a5


	//----- nvinfo : EIATTR_FRAME_SIZE
	.align		4
.L_991:
        /*1740*/ 	.byte	0x04, 0x11
        /*1742*/ 	.short	(.L_993 - .L_992)
	.align		4
.L_992:
        /*1744*/ 	.word	index@($__internal_34_$__cuda_sm70_shflsync_down_p)
        /*1748*/ 	.word	0x00000000


	//----- nvinfo : EIATTR_FRAME_SIZE
	.align		4
.L_993:
        /*174c*/ 	.byte	0x04, 0x11
        /*174e*/ 	.short	(.L_995 - .L_994)
	.align		4
.L_994:
        /*1750*/ 	.word	index@(_ZN10layer_norm13ln_bwd_kernelINS_13Kernel_traitsI6__halfS2_S2_S2_fjLj2048ELj1ELj1ELj4ELj16ENS_18Kernel_traits_baseILj2048ES2_S2_S2_S2_fjLj128EEEEELb1ELb1ELb0ELb0EEEvNS_9BwdParamsE)
        /*1754*/ 	.word	0x00000000


	//----- nvinfo : EIATTR_REGCOUNT
	.align		4
.L_995:
        /*1758*/ 	.byte	0x04, 0x2f
        /*175a*/ 	.short	(.L_997 - .L_996)
	.align		4
.L_996:
        /*175c*/ 	.word	index@(_ZN10layer_norm13ln_bwd_kernelINS_13Kernel_traitsI6__halfS2_S2_S2_fjLj2048ELj1ELj1ELj4ELj16ENS_18Kernel_traits_baseILj2048ES2_S2_S2_S2_fjLj128EEEEELb1ELb0ELb1ELb1EEEvNS_9BwdParamsE)
        /*1760*/ 	.word	0x00000080


	//----- nvinfo : EIATTR_FRAME_SIZE
	.align		4
.L_997:
        /*1764*/ 	.byte	0x04, 0x11
        /*1766*/ 	.short	(.L_999 - .L_998)
	.align		4
.L_998:
        /*1768*/ 	.word	index@($__internal_33_$__cuda_sm70_shflsync_down_p)
        /*176c*/ 	.word	0x00000000


	//----- nvinfo : EIATTR_FRAME_SIZE
	.align		4
.L_999:
        /*1770*/ 	.byte	0x04, 0x11
        /*1772*/ 	.short	(.L_1001 - .L_1000)
	.align		4
.L_1000:
        /*1774*/ 	.word	index@(_ZN10layer_norm13ln_bwd_kernelINS_13Kernel_traitsI6__halfS2_S2_S2_fjLj2048ELj1ELj1ELj4ELj16ENS_18Kernel_traits_baseILj2048ES2_S2_S2_S2_fjLj128EEEEELb1ELb0ELb1ELb1EEEvNS_9BwdParamsE)
        /*1778*/ 	.word	0x00000000


	//----- nvinfo : EIATTR_REGCOUNT
	.align		4
.L_1001:
        /*177c*/ 	.byte	0x04, 0x2f
        /*177e*/ 	.short	(.L_1003 - .L_1002)
	.align		4
.L_1002:
        /*1780*/ 	.word	index@(_ZN10layer_norm22ln_bwd_finalize_kernelINS_22Kernel_traits_finalizeILj2048E6__halfS2_S2_S2_fjLb0ELj1024ELj4ENS_18Kernel_traits_baseILj2048ES2_S2_S2_S2_fjLj1024EEEEELb0ELb1EEEvNS_9BwdParamsE)
        /*1784*/ 	.word	0x00000020


	//----- nvinfo : EIATTR_FRAME_SIZE
	.align		4
.L_1003:
        /*1788*/ 	.byte	0x04, 0x11
        /*178a*/ 	.short	(.L_1005 - .L_1004)
	.align		4
.L_1004:
        /*178c*/ 	.word	index@($__internal_32_$__cuda_sm70_shflsync_bfly_p)
        /*1790*/ 	.word	0x00000000


	//----- nvinfo : EIATTR_FRAME_SIZE
	.align		4
.L_1005:
        /*1794*/ 	.byte	0x04, 0x11
        /*1796*/ 	.short	(.L_1007 - .L_1006)
	.align		4
.L_1006:
        /*1798*/ 	.word	index@(_ZN10layer_norm22ln_bwd_finalize_kernelINS_22Kernel_traits_finalizeILj2048E6__halfS2_S2_S2_fjLb0ELj1024ELj4ENS_18Kernel_traits_baseILj2048ES2_S2_S2_S2_fjLj1024EEEEELb0ELb1EEEvNS_9BwdParamsE)
        /*179c*/ 	.word	0x00000000


	//----- nvinfo : EIATTR_REGCOUNT
	.align		4
.L_1007:
        /*17a0*/ 	.byte	0x04, 0x2f
        /*17a2*/ 	.short	(.L_1009 - .L_1008)
	.align		4
.L_1008:
        /*17a4*/ 	.word	index@(_ZN10layer_norm13ln_bwd_kernelINS_13Kernel_traitsI6__halfS2_S2_S2_fjLj2048ELj1ELj1ELj4ELj16ENS_18Kernel_traits_baseILj2048ES2_S2_S2_S2_fjLj128EEEEELb1ELb0ELb1ELb0EEEvNS_9BwdParamsE)
        /*17a8*/ 	.word	0x00000080


	//----- nvinfo : EIATTR_FRAME_SIZE
	.align		4
.L_1009:
        /*17ac*/ 	.byte	0x04, 0x11
        /*17ae*/ 	.short	(.L_1011 - .L_1010)
	.align		4
.L_1010:
        /*17b0*/ 	.word	index@($__internal_31_$__cuda_sm70_shflsync_down_p)
        /*17b4*/ 	.word	0x00000000


	//----- nvinfo : EIATTR_FRAME_SIZE
	.align		4
.L_1011:
        /*17b8*/ 	.byte	0x04, 0x11
        /*17ba*/ 	.short	(.L_1013 - .L_1012)
	.align		4
.L_1012:
        /*17bc*/ 	.word	index@(_ZN10layer_norm13ln_bwd_kernelINS_13Kernel_traitsI6__halfS2_S2_S2_fjLj2048ELj1ELj1ELj4ELj16ENS_18Kernel_traits_baseILj2048ES2_S2_S2_S2_fjLj128EEEEELb1ELb0ELb1ELb0EEEvNS_9BwdParamsE)
        /*17c0*/ 	.word	0x00000000


	//----- nvinfo : EIATTR_REGCOUNT
	.align		4
.L_1013:
        /*17c4*/ 	.byte	0x04, 0x2f
        /*17c6*/ 	.short	(.L_1015 - .L_1014)
	.align		4
.L_1014:
        /*17c8*/ 	.word	index@(_ZN10layer_norm22ln_bwd_finalize_kernelINS_22Kernel_traits_finalizeILj2048E6__halfS2_S2_S2_fjLb0ELj1024ELj4ENS_18Kernel_traits_baseILj2048ES2_S2_S2_S2_fjLj1024EEEEELb0ELb0EEEvNS_9BwdParamsE)
        /*17cc*/ 	.word	0x0000001e


	//----- nvinfo : EIATTR_FRAME_SIZE
	.align		4
.L_1015:
        /*17d0*/ 	.byte	0x04, 0x11
        /*17d2*/ 	.short	(.L_1017 - .L_1016)
	.align		4
.L_1016:
        /*17d4*/ 	.word	index@($__internal_30_$__cuda_sm70_shflsync_bfly_p)
        /*17d8*/ 	.word	0x00000000


	//----- nvinfo : EIATTR_FRAME_SIZE
	.align		4
.L_1017:
        /*17dc*/ 	.byte	0x04, 0x11
        /*17de*/ 	.short	(.L_1019 - .L_1018)
	.align		4
.L_1018:
        /*17e0*/ 	.word	index@(_ZN10layer_norm22ln_bwd_finalize_kernelINS_22Kernel_traits_finalizeILj2048E6__halfS2_S2_S2_fjLb0ELj1024ELj4ENS_18Kernel_traits_baseILj2048ES2_S2_S2_S2_fjLj1024EEEEELb0ELb0EEEvNS_9BwdParamsE)
        /*17e4*/ 	.word	0x00000000


	//----- nvinfo : EIATTR_REGCOUNT
	.align		4
.L_1019:
        /*17e8*/ 	.byte	0x04, 0x2f
        /*17ea*/ 	.short	(.L_1021 - .L_1020)
	.align		4
.L_1020:
        /*17ec*/ 	.word	index@(_ZN10layer_norm13ln_bwd_kernelINS_13Kernel_traitsI6__halfS2_S2_S2_fjLj2048ELj1ELj1ELj4ELj16ENS_18Kernel_traits_baseILj2048ES2_S2_S2_S2_fjLj128EEEEELb1ELb0ELb0ELb1EEEvNS_9BwdParamsE)
        /*17f0*/ 	.word	0x0000007d


	//----- nvinfo : EIATTR_FRAME_SIZE
	.align		4
.L_1021:
        /*17f4*/ 	.byte	0x04, 0x11
        /*17f6*/ 	.short	(.L_1023 - .L_1022)
	.align		4
.L_1022:
        /*17f8*/ 	.word	index@($__internal_29_$__cuda_sm70_shflsync_down_p)
        /*17fc*/ 	.word	0x00000000


	//----- nvinfo : EIATTR_FRAME_SIZE
	.align		4
.L_1023:
        /*1800*/ 	.byte	0x04, 0x11
        /*1802*/ 	.short	(.L_1025 - .L_1024)
	.align		4
.L_1024:
        /*1804*/ 	.word	index@(_ZN10layer_norm13ln_bwd_kernelINS_13Kernel_traitsI6__halfS2_S2_S2_fjLj2048ELj1ELj1ELj4ELj16ENS_18Kernel_traits_baseILj2048ES2_S2_S2_S2_fjLj128EEEEELb1ELb0ELb0ELb1EEEvNS_9BwdParamsE)
        /*1808*/ 	.word	0x00000000


	//----- nvinfo : EIATTR_REGCOUNT
	.align		4
.L_1025:
        /*180c*/ 	.byte	0x04, 0x2f
        /*180e*/ 	.short	(.L_1027 - .L_1026)
	.align		4
.L_1026:
        /*1810*/ 	.word	index@(_ZN10layer_norm13ln_bwd_kernelINS_13Kernel_traitsI6__halfS2_S2_S2_fjLj2048ELj1ELj1ELj4ELj16ENS_18Kernel_traits_baseILj2048ES2_S2_S2_S2_fjLj128EEEEELb1ELb0ELb0ELb0EEEvNS_9BwdParamsE)
        /*1814*/ 	.word	0x0000007d


	//----- nvinfo : EIATTR_FRAME_SIZE
	.align		4
.L_1027:
        /*1818*/ 	.byte	0x04, 0x11
        /*181a*/ 	.short	(.L_1029 - .L_1028)
	.align		4
.L_1028:
        /*181c*/ 	.word	index@($__internal_28_$__cuda_sm70_shflsync_down_p)
        /*1820*/ 	.word	0x00000000


	//----- nvinfo : EIATTR_FRAME_SIZE
	.align		4
.L_1029:
        /*1824*/ 	.byte	0x04, 0x11
        /*1826*/ 	.short	(.L_1031 - .L_1030)
	.align		4
.L_1030:
        /*1828*/ 	.word	index@(_ZN10layer_norm13ln_bwd_kernelINS_13Kernel_traitsI6__halfS2_S2_S2_fjLj2048ELj1ELj1ELj4ELj16ENS_18Kernel_traits_baseILj2048ES2_S2_S2_S2_fjLj128EEEEELb1ELb0ELb0ELb0EEEvNS_9BwdParamsE)
        /*182c*/ 	.word	0x00000000


	//----- nvinfo : EIATTR_REGCOUNT
	.align		4
.L_1031:
        /*1830*/ 	.byte	0x04, 0x2f
        /*1832*/ 	.short	(.L_1033 - .L_1032)
	.align		4
.L_1032:
        /*1834*/ 	.word	index@(_ZN10layer_norm13ln_bwd_kernelINS_13Kernel_traitsI6__halfS2_S2_S2_fjLj2048ELj1ELj1ELj4ELj16ENS_18Kernel_traits_baseILj2048ES2_S2_S2_S2_fjLj128EEEEELb0ELb1ELb1ELb1EEEvNS_9BwdParamsE)
        /*1838*/ 	.word	0x0000009b


	//----- nvinfo : EIATTR_FRAME_SIZE
	.align		4
.L_1033:
        /*183c*/ 	.byte	0x04, 0x11
        /*183e*/ 	.short	(.L_1035 - .L_1034)
	.align		4
.L_1034:
        /*1840*/ 	.word	index@($__internal_27_$__cuda_sm70_shflsync_down_p)
        /*1844*/ 	.word	0x00000000


	//----- nvinfo : EIATTR_FRAME_SIZE
	.align		4
.L_1035:
        /*1848*/ 	.byte	0x04, 0x11
        /*184a*/ 	.short	(.L_1037 - .L_1036)
	.align		4
.L_1036:
        /*184c*/ 	.word	index@(_ZN10layer_norm13ln_bwd_kernelINS_13Kernel_traitsI6__halfS2_S2_S2_fjLj2048ELj1ELj1ELj4ELj16ENS_18Kernel_traits_baseILj2048ES2_S2_S2_S2_fjLj128EEEEELb0ELb1ELb1ELb1EEEvNS_9BwdParamsE)
        /*1850*/ 	.word	0x00000000


	//----- nvinfo : EIATTR_REGCOUNT
	.align		4
.L_1037:
        /*1854*/ 	.byte	0x04, 0x2f
        /*1856*/ 	.short	(.L_1039 - .L_1038)
	.align		4
.L_1038:
        /*1858*/ 	.word	index@(_ZN10layer_norm13ln_bwd_kernelINS_13Kernel_traitsI6__halfS2_S2_S2_fjLj2048ELj1ELj1ELj4ELj16ENS_18Kernel_traits_baseILj2048ES2_S2_S2_S2_fjLj128EEEEELb0ELb1ELb1ELb0EEEvNS_9BwdParamsE)
        /*185c*/ 	.word	0x000000a1


	//----- nvinfo : EIATTR_FRAME_SIZE
	.align		4
.L_1039:
        /*1860*/ 	.byte	0x04, 0x11
        /*1862*/ 	.short	(.L_1041 - .L_1040)
	.align		4
.L_1040:
        /*1864*/ 	.word	index@($__internal_26_$__cuda_sm70_shflsync_down_p)
        /*1868*/ 	.word	0x00000000


	//----- nvinfo : EIATTR_FRAME_SIZE
	.align		4
.L_1041:
        /*186c*/ 	.byte	0x04, 0x11
        /*186e*/ 	.short	(.L_1043 - .L_1042)
	.align		4
.L_1042:
        /*1870*/ 	.word	index@(_ZN10layer_norm13ln_bwd_kernelINS_13Kernel_traitsI6__halfS2_S2_S2_fjLj2048ELj1ELj1ELj4ELj16ENS_18Kernel_traits_baseILj2048ES2_S2_S2_S2_fjLj128EEEEELb0ELb1ELb1ELb0EEEvNS_9BwdParamsE)
        /*1874*/ 	.word	0x00000000


	//----- nvinfo : EIATTR_REGCOUNT
	.align		4
.L_1043:
        /*1878*/ 	.byte	0x04, 0x2f
        /*187a*/ 	.short	(.L_1045 - .L_1044)
	.align		4
.L_1044:
        /*187c*/ 	.word	index@(_ZN10layer_norm13ln_bwd_kernelINS_13Kernel_traitsI6__halfS2_S2_S2_fjLj2048ELj1ELj1ELj4ELj16ENS_18Kernel_traits_baseILj2048ES2_S2_S2_S2_fjLj128EEEEELb0ELb1ELb0ELb1EEEvNS_9BwdParamsE)
        /*1880*/ 	.word	0x00000098


	//----- nvinfo : EIATTR_FRAME_SIZE
	.align		4
.L_1045:
        /*1884*/ 	.byte	0x04, 0x11
        /*1886*/ 	.short	(.L_1047 - .L_1046)
	.align		4
.L_1046:
        /*1888*/ 	.word	index@($__internal_25_$__cuda_sm70_shflsync_down_p)
        /*188c*/ 	.word	0x00000000


	//----- nvinfo : EIATTR_FRAME_SIZE
	.align		4
.L_1047:
        /*1890*/ 	.byte	0x04, 0x11
        /*1892*/ 	.short	(.L_1049 - .L_1048)
	.align		4
.L_1048:
        /*1894*/ 	.word	index@(_ZN10layer_norm13ln_bwd_kernelINS_13Kernel_traitsI6__halfS2_S2_S2_fjLj2048ELj1ELj1ELj4ELj16ENS_18Kernel_traits_baseILj2048ES2_S2_S2_S2_fjLj128EEEEELb0ELb1ELb0ELb1EEEvNS_9BwdParamsE)
        /*1898*/ 	.word	0x00000000


	//----- nvinfo : EIATTR_REGCOUNT
	.align		4
.L_1049:
        /*189c*/ 	.byte	0x04, 0x2f
        /*189e*/ 	.short	(.L_1051 - .L_1050)
	.align		4
.L_1050:
        /*18a0*/ 	.word	index@(_ZN10layer_norm13ln_bwd_kernelINS_13Kernel_traitsI6__halfS2_S2_S2_fjLj2048ELj1ELj1ELj4ELj16ENS_18Kernel_traits_baseILj2048ES2_S2_S2_S2_fjLj128EEEEELb0ELb1ELb0ELb0EEEvNS_9BwdParamsE)
        /*18a4*/ 	.word	0x000000a0


	//----- nvinfo : EIATTR_FRAME_SIZE
	.align		4
.L_1051:
        /*18a8*/ 	.byte	0x04, 0x11
        /*18aa*/ 	.short	(.L_1053 - .L_1052)
	.align		4
.L_1052:
        /*18ac*/ 	.word	index@($__internal_24_$__cuda_sm70_shflsync_down_p)
        /*18b0*/ 	.word	0x00000000


	//----- nvinfo : EIATTR_FRAME_SIZE
	.align		4
.L_1053:
        /*18b4*/ 	.byte	0x04, 0x11
        /*18b6*/ 	.short	(.L_1055 - .L_1054)
	.align		4
.L_1054:
        /*18b8*/ 	.word	index@(_ZN10layer_norm13ln_bwd_kernelINS_13Kernel_traitsI6__halfS2_S2_S2_fjLj2048ELj1ELj1ELj4ELj16ENS_18Kernel_traits_baseILj2048ES2_S2_S2_S2_fjLj128EEEEELb0ELb1ELb0ELb0EEEvNS_9BwdParamsE)
        /*18bc*/ 	.word	0x00000000


	//----- nvinfo : EIATTR_REGCOUNT
	.align		4
.L_1055:
        /*18c0*/ 	.byte	0x04, 0x2f
        /*18c2*/ 	.short	(.L_1057 - .L_1056)
	.align		4
.L_1056:
        /*18c4*/ 	.word	index@(_ZN10layer_norm13ln_bwd_kernelINS_13Kernel_traitsI6__halfS2_S2_S2_fjLj2048ELj1ELj1ELj4ELj16ENS_18Kernel_traits_baseILj2048ES2_S2_S2_S2_fjLj128EEEEELb0ELb0ELb1ELb1EEEvNS_9BwdParamsE)
        /*18c8*/ 	.word	0x0000007e


	//----- nvinfo : EIATTR_FRAME_SIZE
	.align		4
.L_1057:
        /*18cc*/ 	.byte	0x04, 0x11
        /*18ce*/ 	.short	(.L_1059 - .L_1058)
	.align		4
.L_1058:
        /*18d0*/ 	.word	index@($__internal_23_$__cuda_sm70_shflsync_down_p)
        /*18d4*/ 	.word	0x00000000


	//----- nvinfo : EIATTR_FRAME_SIZE
	.align		4
.L_1059:
        /*18d8*/ 	.byte	0x04, 0x11
        /*18da*/ 	.short	(.L_1061 - .L_1060)
	.align		4
.L_1060:
        /*18dc*/ 	.word	index@(_ZN10layer_norm13ln_bwd_kernelINS_13Kernel_traitsI6__halfS2_S2_S2_fjLj2048ELj1ELj1ELj4ELj16ENS_18Kernel_traits_baseILj2048ES2_S2_S2_S2_fjLj128EEEEELb0ELb0ELb1ELb1EEEvNS_9BwdParamsE)
        /*18e0*/ 	.word	0x00000000


	//----- nvinfo : EIATTR_REGCOUNT
	.align		4
.L_1061:
        /*18e4*/ 	.byte	0x04, 0x2f
        /*18e6*/ 	.short	(.L_1063 - .L_1062)
	.align		4
.L_1062:
        /*18e8*/ 	.word	index@(_ZN10layer_norm13ln_bwd_kernelINS_13Kernel_traitsI6__halfS2_S2_S2_fjLj2048ELj1ELj1ELj4ELj16ENS_18Kernel_traits_baseILj2048ES2_S2_S2_S2_fjLj128EEEEELb0ELb0ELb1ELb0EEEvNS_9BwdParamsE)
        /*18ec*/ 	.word	0x0000007d


	//----- nvinfo : EIATTR_FRAME_SIZE
	.align		4
.L_1063:
        /*18f0*/ 	.byte	0x04, 0x11
        /*18f2*/ 	.short	(.L_1065 - .L_1064)
	.align		4
.L_1064:
        /*18f4*/ 	.word	index@($__internal_22_$__cuda_sm70_shflsync_down_p)
        /*18f8*/ 	.word	0x00000000


	//----- nvinfo : EIATTR_FRAME_SIZE
	.align		4
.L_1065:
        /*18fc*/ 	.byte	0x04, 0x11
        /*18fe*/ 	.short	(.L_1067 - .L_1066)
	.align		4
.L_1066:
        /*1900*/ 	.word	index@(_ZN10layer_norm13ln_bwd_kernelINS_13Kernel_traitsI6__halfS2_S2_S2_fjLj2048ELj1ELj1ELj4ELj16ENS_18Kernel_traits_baseILj2048ES2_S2_S2_S2_fjLj128EEEEELb0ELb0ELb1ELb0EEEvNS_9BwdParamsE)
        /*1904*/ 	.word	0x00000000


	//----- nvinfo : EIATTR_REGCOUNT
	.align		4
.L_1067:
        /*1908*/ 	.byte	0x04, 0x2f
        /*190a*/ 	.short	(.L_1069 - .L_1068)
	.align		4
.L_1068:
        /*190c*/ 	.word	index@(_ZN10layer_norm13ln_bwd_kernelINS_13Kernel_traitsI6__halfS2_S2_S2_fjLj2048ELj1ELj1ELj4ELj16ENS_18Kernel_traits_baseILj2048ES2_S2_S2_S2_fjLj128EEEEELb0ELb0ELb0ELb1EEEvNS_9BwdParamsE)
        /*1910*/ 	.word	0x00000076


	//----- nvinfo : EIATTR_FRAME_SIZE
	.align		4
.L_1069:
        /*1914*/ 	.byte	0x04, 0x11
        /*1916*/ 	.short	(.L_1071 - .L_1070)
	.align		4
.L_1070:
        /*1918*/ 	.word	index@($__internal_21_$__cuda_sm70_shflsync_down_p)
        /*191c*/ 	.word	0x00000000


	//----- nvinfo : EIATTR_FRAME_SIZE
	.align		4
.L_1071:
        /*1920*/ 	.byte	0x04, 0x11
        /*1922*/ 	.short	(.L_1073 - .L_1072)
	.align		4
.L_1072:
        /*1924*/ 	.word	index@(_ZN10layer_norm13ln_bwd_kernelINS_13Kernel_traitsI6__halfS2_S2_S2_fjLj2048ELj1ELj1ELj4ELj16ENS_18Kernel_traits_baseILj2048ES2_S2_S2_S2_fjLj128EEEEELb0ELb0ELb0ELb1EEEvNS_9BwdParamsE)
        /*1928*/ 	.word	0x00000000


	//----- nvinfo : EIATTR_REGCOUNT
	.align		4
.L_1073:
        /*192c*/ 	.byte	0x04, 0x2f
        /*192e*/ 	.short	(.L_1075 - .L_1074)
	.align		4
.L_1074:
        /*1930*/ 	.word	index@(_ZN10layer_norm13ln_bwd_kernelINS_13Kernel_traitsI6__halfS2_S2_S2_fjLj2048ELj1ELj1ELj4ELj16ENS_18Kernel_traits_baseILj2048ES2_S2_S2_S2_fjLj128EEEEELb0ELb0ELb0ELb0EEEvNS_9BwdParamsE)
        /*1934*/ 	.word	0x0000007a


	//----- nvinfo : EIATTR_FRAME_SIZE
	.align		4
.L_1075:
        /*1938*/ 	.byte	0x04, 0x11
        /*193a*/ 	.short	(.L_1077 - .L_1076)
	.align		4
.L_1076:
        /*193c*/ 	.word	index@($__internal_20_$__cuda_sm70_shflsync_down_p)
        /*1940*/ 	.word	0x00000000


	//----- nvinfo : EIATTR_FRAME_SIZE
	.align		4
.L_1077:
        /*1944*/ 	.byte	0x04, 0x11
        /*1946*/ 	.short	(.L_1079 - .L_1078)
	.align		4
.L_1078:
        /*1948*/ 	.word	index@(_ZN10layer_norm13ln_bwd_kernelINS_13Kernel_traitsI6__halfS2_S2_S2_fjLj2048ELj1ELj1ELj4ELj16ENS_18Kernel_traits_baseILj2048ES2_S2_S2_S2_fjLj128EEEEELb0ELb0ELb0ELb0EEEvNS_9BwdParamsE)
        /*194c*/ 	.word	0x00000000


	//----- nvinfo : EIATTR_REGCOUNT
	.align		4
.L_1079:
        /*1950*/ 	.byte	0x04, 0x2f
        /*1952*/ 	.short	(.L_1081 - .L_1080)
	.align		4
.L_1080:
        /*1954*/ 	.word	index@(_ZN10layer_norm13ln_bwd_kernelINS_13Kernel_traitsI13__nv_bfloat16S2_S2_S2_fjLj2048ELj1ELj1ELj4ELj16ENS_18Kernel_traits_baseILj2048ES2_S2_S2_S2_fjLj128EEEEELb1ELb1ELb1ELb1EEEvNS_9BwdParamsE)
        /*1958*/ 	.word	0x000000a0


	//----- nvinfo : EIATTR_FRAME_SIZE
	.align		4
.L_1081:
        /*195c*/ 	.byte	0x04, 0x11
        /*195e*/ 	.short	(.L_1083 - .L_1082)
	.align		4
.L_1082:
        /*1960*/ 	.word	index@($__internal_19_$__cuda_sm70_shflsync_down_p)
        /*1964*/ 	.word	0x00000000


	//----- nvinfo : EIATTR_FRAME_SIZE
	.align		4
.L_1083:
        /*1968*/ 	.byte	0x04, 0x11
        /*196a*/ 	.short	(.L_1085 - .L_1084)
	.align		4
.L_1084:
        /*196c*/ 	.word	index@(_ZN10layer_norm13ln_bwd_kernelINS_13Kernel_traitsI13__nv_bfloat16S2_S2_S2_fjLj2048ELj1ELj1ELj4ELj16ENS_18Kernel_traits_baseILj2048ES2_S2_S2_S2_fjLj128EEEEELb1ELb1ELb1ELb1EEEvNS_9BwdParamsE)
        /*1970*/ 	.word	0x00000000


	//----- nvinfo : EIATTR_REGCOUNT
	.align		4
.L_1085:
        /*1974*/ 	.byte	0x04, 0x2f
        /*1976*/ 	.short	(.L_1087 - .L_1086)
	.align		4
.L_1086:
        /*1978*/ 	.word	index@(_ZN10layer_norm22ln_bwd_finalize_kernelINS_22Kernel_traits_finalizeILj2048E13__nv_bfloat16S2_S2_S2_fjLb1ELj1024ELj4ENS_18Kernel_traits_baseILj2048ES2_S2_S2_S2_fjLj1024EEEEELb1ELb1EEEvNS_9BwdParamsE)
        /*197c*/ 	.word	0x00000020


	//----- nvinfo : EIATTR_FRAME_SIZE
	.align		4
.L_1087:
        /*1980*/ 	.byte	0x04, 0x11
        /*1982*/ 	.short	(.L_1089 - .L_1088)
	.align		4
.L_1088:
        /*1984*/ 	.word	index@($__internal_18_$__cuda_sm70_shflsync_bfly_p)
        /*1988*/ 	.word	0x00000000


	//----- nvinfo : EIATTR_FRAME_SIZE
	.align		4
.L_1089:
        /*198c*/ 	.byte	0x04, 0x11
        /*198e*/ 	.short	(.L_1091 - .L_1090)
	.align		4
.L_1090:
        /*1990*/ 	.word	index@(_ZN10layer_norm22ln_bwd_finalize_kernelINS_22Kernel_traits_finalizeILj2048E13__nv_bfloat16S2_S2_S2_fjLb1ELj1024ELj4ENS_18Kernel_traits_baseILj2048ES2_S2_S2_S2_fjLj1024EEEEELb1ELb1EEEvNS_9BwdParamsE)
        /*1994*/ 	.word	0x00000000


	//----- nvinfo : EIATTR_REGCOUNT
	.align		4
.L_1091:
        /*1998*/ 	.byte	0x04, 0x2f
        /*199a*/ 	.short	(.L_1093 - .L_1092)
	.align		4
.L_1092:
        /*199c*/ 	.word	index@(_ZN10layer_norm13ln_bwd_kernelINS_13Kernel_traitsI13__nv_bfloat16S2_S2_S2_fjLj2048ELj1ELj1ELj4ELj16ENS_18Kernel_traits_baseILj2048ES2_S2_S2_S2_fjLj128EEEEELb1ELb1ELb1ELb0EEEvNS_9BwdParamsE)
        /*19a0*/ 	.word	0x000000a4


	//----- nvinfo : EIATTR_FRAME_SIZE
	.align		4
.L_1093:
        /*19a4*/ 	.byte	0x04, 0x11
        /*19a6*/ 	.short	(.L_1095 - .L_1094)
	.align		4
.L_1094:
        /*19a8*/ 	.word	index@($__internal_17_$__cuda_sm70_shflsync_down_p)
        /*19ac*/ 	.word	0x00000000


	//----- nvinfo : EIATTR_FRAME_SIZE
	.align		4
.L_1095:
        /*19b0*/ 	.byte	0x04, 0x11
        /*19b2*/ 	.short	(.L_1097 - .L_1096)
	.align		4
.L_1096:
        /*19b4*/ 	.word	index@(_ZN10layer_norm13ln_bwd_kernelINS_13Kernel_traitsI13__nv_bfloat16S2_S2_S2_fjLj2048ELj1ELj1ELj4ELj16ENS_18Kernel_traits_baseILj2048ES2_S2_S2_S2_fjLj128EEEEELb1ELb1ELb1ELb0EEEvNS_9BwdParamsE)
        /*19b8*/ 	.word	0x00000000


	//----- nvinfo : EIATTR_REGCOUNT
	.align		4
.L_1097:
        /*19bc*/ 	.byte	0x04, 0x2f
        /*19be*/ 	.short	(.L_1099 - .L_1098)
	.align		4
.L_1098:
        /*19c0*/ 	.word	index@(_ZN10layer_norm22ln_bwd_finalize_kernelINS_22Kernel_traits_finalizeILj2048E13__nv_bfloat16S2_S2_S2_fjLb1ELj1024ELj4ENS_18Kernel_traits_baseILj2048ES2_S2_S2_S2_fjLj1024EEEEELb1ELb0EEEvNS_9BwdParamsE)
        /*19c4*/ 	.word	0x00000020


	//----- nvinfo : EIATTR_FRAME_SIZE
	.align		4
.L_1099:
        /*19c8*/ 	.byte	0x04, 0x11
        /*19ca*/ 	.short	(.L_1101 - .L_1100)
	.align		4
.L_1100:
        /*19cc*/ 	.word	index@($__internal_16_$__cuda_sm70_shflsync_bfly_p)
        /*19d0*/ 	.word	0x00000000


	//----- nvinfo : EIATTR_FRAME_SIZE
	.align		4
.L_1101:
        /*19d4*/ 	.byte	0x04, 0x11
        /*19d6*/ 	.short	(.L_1103 - .L_1102)
	.align		4
.L_1102:
        /*19d8*/ 	.word	index@(_ZN10layer_norm22ln_bwd_finalize_kernelINS_22Kernel_traits_finalizeILj2048E13__nv_bfloat16S2_S2_S2_fjLb1ELj1024ELj4ENS_18Kernel_traits_baseILj2048ES2_S2_S2_S2_fjLj1024EEEEELb1ELb0EEEvNS_9BwdParamsE)
        /*19dc*/ 	.word	0x00000000


	//----- nvinfo : EIATTR_REGCOUNT
	.align		4
.L_1103:
        /*19e0*/ 	.byte	0x04, 0x2f
        /*19e2*/ 	.short	(.L_1105 - .L_1104)
	.align		4
.L_1104:
        /*19e4*/ 	.word	index@(_ZN10layer_norm13ln_bwd_kernelINS_13Kernel_traitsI13__nv_bfloat16S2_S2_S2_fjLj2048ELj1ELj1ELj4ELj16ENS_18Kernel_traits_baseILj2048ES2_S2_S2_S2_fjLj128EEEEELb1ELb1ELb0ELb1EEEvNS_9BwdParamsE)
        /*19e8*/ 	.word	0x00000097


	//----- nvinfo : EIATTR_FRAME_SIZE
	.align		4
.L_1105:
        /*19ec*/ 	.byte	0x04, 0x11
        /*19ee*/ 	.short	(.L_1107 - .L_1106)
	.align		4
.L_1106:
        /*19f0*/ 	.word	index@($__internal_15_$__cuda_sm70_shflsync_down_p)
        /*19f4*/ 	.word	0x00000000


	//----- nvinfo : EIATTR_FRAME_SIZE
	.align		4
.L_1107:
        /*19f8*/ 	.byte	0x04, 0x11
        /*19fa*/ 	.short	(.L_1109 - .L_1108)
	.align		4
.L_1108:
        /*19fc*/ 	.word	index@(_ZN10layer_norm13ln_bwd_kernelINS_13Kernel_traitsI13__nv_bfloat16S2_S2_S2_fjLj2048ELj1ELj1ELj4ELj16ENS_18Kernel_traits_baseILj2048ES2_S2_S2_S2_fjLj128EEEEELb1ELb1ELb0ELb1EEEvNS_9BwdParamsE)
        /*1a00*/ 	.word	0x00000000


	//----- nvinfo : EIATTR_REGCOUNT
	.align		4
.L_1109:
        /*1a04*/ 	.byte	0x04, 0x2f
        /*1a06*/ 	.short	(.L_1111 - .L_1110)
	.align		4
.L_1110:
        /*1a08*/ 	.word	index@(_ZN10layer_norm13ln_bwd_kernelINS_13Kernel_traitsI13__nv_bfloat16S2_S2_S2_fjLj2048ELj1ELj1ELj4ELj16ENS_18Kernel_traits_baseILj2048ES2_S2_S2_S2_fjLj128EEEEELb1ELb1ELb0ELb0EEEvNS_9BwdParamsE)
        /*1a0c*/ 	.word	0x000000a5


	//----- nvinfo : EIATTR_FRAME_SIZE
	.align		4
.L_1111:
        /*1a10*/ 	.byte	0x04, 0x11
        /*1a12*/ 	.short	(.L_1113 - .L_1112)
	.align		4
.L_1112:
        /*1a14*/ 	.word	index@($__internal_14_$__cuda_sm70_shflsync_down_p)
        /*1a18*/ 	.word	0x00000000


	//----- nvinfo : EIATTR_FRAME_SIZE
	.align		4
.L_1113:
        /*1a1c*/ 	.byte	0x04, 0x11
        /*1a1e*/ 	.short	(.L_1115 - .L_1114)
	.align		4
.L_1114:
        /*1a20*/ 	.word	index@(_ZN10layer_norm13ln_bwd_kernelINS_13Kernel_traitsI13__nv_bfloat16S2_S2_S2_fjLj2048ELj1ELj1ELj4ELj16ENS_18Kernel_traits_baseILj2048ES2_S2_S2_S2_fjLj128EEEEELb1ELb1ELb0ELb0EEEvNS_9BwdParamsE)
        /*1a24*/ 	.word	0x00000000


	//----- nvinfo : EIATTR_REGCOUNT
	.align		4
.L_1115:
        /*1a28*/ 	.byte	0x04, 0x2f
        /*1a2a*/ 	.short	(.L_1117 - .L_1116)
	.align		4
.L_1116:
        /*1a2c*/ 	.word	index@(_ZN10layer_norm13ln_bwd_kernelINS_13Kernel_traitsI13__nv_bfloat16S2_S2_S2_fjLj2048ELj1ELj1ELj4ELj16ENS_18Kernel_traits_baseILj2048ES2_S2_S2_S2_fjLj128EEEEELb1ELb0ELb1ELb1EEEvNS_9BwdParamsE)
        /*1a30*/ 	.word	0x00000080


	//----- nvinfo : EIATTR_FRAME_SIZE
	.align		4
.L_1117:
        /*1a34*/ 	.byte	0x04, 0x11
        /*1a36*/ 	.short	(.L_1119 - .L_1118)
	.align		4
.L_1118:
        /*1a38*/ 	.word	index@($__internal_13_$__cuda_sm70_shflsync_down_p)
        /*1a3c*/ 	.word	0x00000000


	//----- nvinfo : EIATTR_FRAME_SIZE
	.align		4
.L_1119:
        /*1a40*/ 	.byte	0x04, 0x11
        /*1a42*/ 	.short	(.L_1121 - .L_1120)
	.align		4
.L_1120:
        /*1a44*/ 	.word	index@(_ZN10layer_norm13ln_bwd_kernelINS_13Kernel_traitsI13__nv_bfloat16S2_S2_S2_fjLj2048ELj1ELj1ELj4ELj16ENS_18Kernel_traits_baseILj2048ES2_S2_S2_S2_fjLj128EEEEELb1ELb0ELb1ELb1EEEvNS_9BwdParamsE)
        /*1a48*/ 	.word	0x00000000


	//----- nvinfo : EIATTR_REGCOUNT
	.align		4
.L_1121:
        /*1a4c*/ 	.byte	0x04, 0x2f
        /*1a4e*/ 	.short	(.L_1123 - .L_1122)
	.align		4
.L_1122:
        /*1a50*/ 	.word	index@(_ZN10layer_norm22ln_bwd_finalize_kernelINS_22Kernel_traits_finalizeILj2048E13__nv_bfloat16S2_S2_S2_fjLb0ELj1024ELj4ENS_18Kernel_traits_baseILj2048ES2_S2_S2_S2_fjLj1024EEEEELb0ELb1EEEvNS_9BwdParamsE)
        /*1a54*/ 	.word	0x00000020


	//----- nvinfo : EIATTR_FRAME_SIZE
	.align		4
.L_1123:
        /*1a58*/ 	.byte	0x04, 0x11
        /*1a5a*/ 	.short	(.L_1125 - .L_1124)
	.align		4
.L_1124:
        /*1a5c*/ 	.word	index@($__internal_12_$__cuda_sm70_shflsync_bfly_p)
        /*1a60*/ 	.word	0x00000000


	//----- nvinfo : EIATTR_FRAME_SIZE
	.align		4
.L_1125:
        /*1a64*/ 	.byte	0x04, 0x11
        /*1a66*/ 	.short	(.L_1127 - .L_1126)
	.align		4
.L_1126:
        /*1a68*/ 	.word	index@(_ZN10layer_norm22ln_bwd_finalize_kernelINS_22Kernel_traits_finalizeILj2048E13__nv_bfloat16S2_S2_S2_fjLb0ELj1024ELj4ENS_18Kernel_traits_baseILj2048ES2_S2_S2_S2_fjLj1024EEEEELb0ELb1EEEvNS_9BwdParamsE)
        /*1a6c*/ 	.word	0x00000000


	//----- nvinfo : EIATTR_REGCOUNT
	.align		4
.L_1127:
        /*1a70*/ 	.byte	0x04, 0x2f
        /*1a72*/ 	.short	(.L_1129 - .L_1128)
	.align		4
.L_1128:
        /*1a74*/ 	.word	index@(_ZN10layer_norm13ln_bwd_kernelINS_13Kernel_traitsI13__nv_bfloat16S2_S2_S2_fjLj2048ELj1ELj1ELj4ELj16ENS_18Kernel_traits_baseILj2048ES2_S2_S2_S2_fjLj128EEEEELb1ELb0ELb1ELb0EEEvNS_9BwdParamsE)
        /*1a78*/ 	.word	0x00000080


	//----- nvinfo : EIATTR_FRAME_SIZE
	.align		4
.L_1129:
        /*1a7c*/ 	.byte	0x04, 0x11
        /*1a7e*/ 	.short	(.L_1131 - .L_1130)
	.align		4
.L_1130:
        /*1a80*/ 	.word	index@($__internal_11_$__cuda_sm70_shflsync_down_p)
        /*1a84*/ 	.word	0x00000000


	//----- nvinfo : EIATTR_FRAME_SIZE
	.align		4
.L_1131:
        /*1a88*/ 	.byte	0x04, 0x11
        /*1a8a*/ 	.short	(.L_1133 - .L_1132)
	.align		4
.L_1132:
        /*1a8c*/ 	.word	index@(_ZN10layer_norm13ln_bwd_kernelINS_13Kernel_traitsI13__nv_bfloat16S2_S2_S2_fjLj2048ELj1ELj1ELj4ELj16ENS_18Kernel_traits_baseILj2048ES2_S2_S2_S2_fjLj128EEEEELb1ELb0ELb1ELb0EEEvNS_9BwdParamsE)
        /*1a90*/ 	.word	0x00000000


	//----- nvinfo : EIATTR_REGCOUNT
	.align		4
.L_1133:
        /*1a94*/ 	.byte	0x04, 0x2f
        /*1a96*/ 	.short	(.L_1135 - .L_1134)
	.align		4
.L_1134:
        /*1a98*/ 	.word	index@(_ZN10layer_norm22ln_bwd_finalize_kernelINS_22Kernel_traits_finalizeILj2048E13__nv_bfloat16S2_S2_S2_fjLb0ELj1024ELj4ENS_18Kernel_traits_baseILj2048ES2_S2_S2_S2_fjLj1024EEEEELb0ELb0EEEvNS_9BwdParamsE)
        /*1a9c*/ 	.word	0x0000001e


	//----- nvinfo : EIATTR_FRAME_SIZE
	.align		4
.L_1135:
        /*1aa0*/ 	.byte	0x04, 0x11
        /*1aa2*/ 	.short	(.L_1137 - .L_1136)
	.align		4
.L_1136:
        /*1aa4*/ 	.word	index@($__internal_10_$__cuda_sm70_shflsync_bfly_p)
        /*1aa8*/ 	.word	0x00000000


	//----- nvinfo : EIATTR_FRAME_SIZE
	.align		4
.L_1137:
        /*1aac*/ 	.byte	0x04, 0x11
        /*1aae*/ 	.short	(.L_1139 - .L_1138)
	.align		4
.L_1138:
        /*1ab0*/ 	.word	index@(_ZN10layer_norm22ln_bwd_finalize_kernelINS_22Kernel_traits_finalizeILj2048E13__nv_bfloat16S2_S2_S2_fjLb0ELj1024ELj4ENS_18Kernel_traits_baseILj2048ES2_S2_S2_S2_fjLj1024EEEEELb0ELb0EEEvNS_9BwdParamsE)
        /*1ab4*/ 	.word	0x00000000


	//----- nvinfo : EIATTR_REGCOUNT
	.align		4
.L_1139:
        /*1ab8*/ 	.byte	0x04, 0x2f
        /*1aba*/ 	.short	(.L_1141 - .L_1140)
	.align		4
.L_1140:
        /*1abc*/ 	.word	index@(_ZN10layer_norm13ln_bwd_kernelINS_13Kernel_traitsI13__nv_bfloat16S2_S2_S2_fjLj2048ELj1ELj1ELj4ELj16ENS_18Kernel_traits_baseILj2048ES2_S2_S2_S2_fjLj128EEEEELb1ELb0ELb0ELb1EEEvNS_9BwdParamsE)
        /*1ac0*/ 	.word	0x0000007f


	//----- nvinfo : EIATTR_FRAME_SIZE
	.align		4
.L_1141:
        /*1ac4*/ 	.byte	0x04, 0x11
        /*1ac6*/ 	.short	(.L_1143 - .L_1142)
	.align		4
.L_1142:
        /*1ac8*/ 	.word	index@($__internal_9_$__cuda_sm70_shflsync_down_p)
        /*1acc*/ 	.word	0x00000000


	//----- nvinfo : EIATTR_FRAME_SIZE
	.align		4
.L_1143:
        /*1ad0*/ 	.byte	0x04, 0x11
        /*1ad2*/ 	.short	(.L_1145 - .L_1144)
	.align		4
.L_1144:
        /*1ad4*/ 	.word	index@(_ZN10layer_norm13ln_bwd_kernelINS_13Kernel_traitsI13__nv_bfloat16S2_S2_S2_fjLj2048ELj1ELj1ELj4ELj16ENS_18Kernel_traits_baseILj2048ES2_S2_S2_S2_fjLj128EEEEELb1ELb0ELb0ELb1EEEvNS_9BwdParamsE)
        /*1ad8*/ 	.word	0x00000000


	//----- nvinfo : EIATTR_REGCOUNT
	.align		4
.L_1145:
        /*1adc*/ 	.byte	0x04, 0x2f
        /*1ade*/ 	.short	(.L_1147 - .L_1146)
	.align		4
.L_1146:
        /*1ae0*/ 	.word	index@(_ZN10layer_norm13ln_bwd_kernelINS_13Kernel_traitsI13__nv_bfloat16S2_S2_S2_fjLj2048ELj1ELj1ELj4ELj16ENS_18Kernel_traits_baseILj2048ES2_S2_S2_S2_fjLj128EEEEELb1ELb0ELb0ELb0EEEvNS_9BwdParamsE)
        /*1ae4*/ 	.word	0x0000007d


	//----- nvinfo : EIATTR_FRAME_SIZE
	.align		4
.L_1147:
        /*1ae8*/ 	.byte	0x04, 0x11
        /*1aea*/ 	.short	(.L_1149 - .L_1148)
	.align		4
.L_1148:
        /*1aec*/ 	.word	index@($__internal_8_$__cuda_sm70_shflsync_down_p)
        /*1af0*/ 	.word	0x00000000


	//----- nvinfo : EIATTR_FRAME_SIZE
	.align		4
.L_1149:
        /*1af4*/ 	.byte	0x04, 0x11
        /*1af6*/ 	.short	(.L_1151 - .L_1150)
	.align		4
.L_1150:
        /*1af8*/ 	.word	index@(_ZN10layer_norm13ln_bwd_kernelINS_13Kernel_traitsI13__nv_bfloat16S2_S2_S2_fjLj2048ELj1ELj1ELj4ELj16ENS_18Kernel_traits_baseILj2048ES2_S2_S2_S2_fjLj128EEEEELb1ELb0ELb0ELb0EEEvNS_9BwdParamsE)
        /*1afc*/ 	.word	0x00000000


	//----- nvinfo : EIATTR_REGCOUNT
	.align		4
.L_1151:
        /*1b00*/ 	.byte	0x04, 0x2f
        /*1b02*/ 	.short	(.L_1153 - .L_1152)
	.align		4
.L_1152:
        /*1b04*/ 	.word	index@(_ZN10layer_norm13ln_bwd_kernelINS_13Kernel_traitsI13__nv_bfloat16S2_S2_S2_fjLj2048ELj1ELj1ELj4ELj16ENS_18Kernel_traits_baseILj2048ES2_S2_S2_S2_fjLj128EEEEELb0ELb1ELb1ELb1EEEvNS_9BwdParamsE)
        /*1b08*/ 	.word	0x0000009b


	//----- nvinfo : EIATTR_FRAME_SIZE
	.align		4
.L_1153:
        /*1b0c*/ 	.byte	0x04, 0x11
        /*1b0e*/ 	.short	(.L_1155 - .L_1154)
	.align		4
.L_1154:
        /*1b10*/ 	.word	index@($__internal_7_$__cuda_sm70_shflsync_down_p)
        /*1b14*/ 	.word	0x00000000


	//----- nvinfo : EIATTR_FRAME_SIZE
	.align		4
.L_1155:
        /*1b18*/ 	.byte	0x04, 0x11
        /*1b1a*/ 	.short	(.L_1157 - .L_1156)
	.align		4
.L_1156:
        /*1b1c*/ 	.word	index@(_ZN10layer_norm13ln_bwd_kernelINS_13Kernel_traitsI13__nv_bfloat16S2_S2_S2_fjLj2048ELj1ELj1ELj4ELj16ENS_18Kernel_traits_baseILj2048ES2_S2_S2_S2_fjLj128EEEEELb0ELb1ELb1ELb1EEEvNS_9BwdParamsE)
        /*1b20*/ 	.word	0x00000000


	//----- nvinfo : EIATTR_REGCOUNT
	.align		4
.L_1157:
        /*1b24*/ 	.byte	0x04, 0x2f
        /*1b26*/ 	.short	(.L_1159 - .L_1158)
	.align		4
.L_1158:
        /*1b28*/ 	.word	index@(_ZN10layer_norm13ln_bwd_kernelINS_13Kernel_traitsI13__nv_bfloat16S2_S2_S2_fjLj2048ELj1ELj1ELj4ELj16ENS_18Kernel_traits_baseILj2048ES2_S2_S2_S2_fjLj128EEEEELb0ELb1ELb1ELb0EEEvNS_9BwdParamsE)
        /*1b2c*/ 	.word	0x000000a1


	//----- nvinfo : EIATTR_FRAME_SIZE
	.align		4
.L_1159:
        /*1b30*/ 	.byte	0x04, 0x11
        /*1b32*/ 	.short	(.L_1161 - .L_1160)
	.align		4
.L_1160:
        /*1b34*/ 	.word	index@($__internal_6_$__cuda_sm70_shflsync_down_p)
        /*1b38*/ 	.word	0x00000000


	//----- nvinfo : EIATTR_FRAME_SIZE
	.align		4
.L_1161:
        /*1b3c*/ 	.byte	0x04, 0x11
        /*1b3e*/ 	.short	(.L_1163 - .L_1162)
	.align		4
.L_1162:
        /*1b40*/ 	.word	index@(_ZN10layer_norm13ln_bwd_kernelINS_13Kernel_traitsI13__nv_bfloat16S2_S2_S2_fjLj2048ELj1ELj1ELj4ELj16ENS_18Kernel_traits_baseILj2048ES2_S2_S2_S2_fjLj128EEEEELb0ELb1ELb1ELb0EEEvNS_9BwdParamsE)
        /*1b44*/ 	.word	0x00000000


	//----- nvinfo : EIATTR_REGCOUNT
	.align		4
.L_1163:
        /*1b48*/ 	.byte	0x04, 0x2f
        /*1b4a*/ 	.short	(.L_1165 - .L_1164)
	.align		4
.L_1164:
        /*1b4c*/ 	.word	index@(_ZN10layer_norm13ln_bwd_kernelINS_13Kernel_traitsI13__nv_bfloat16S2_S2_S2_fjLj2048ELj1ELj1ELj4ELj16ENS_18Kernel_traits_baseILj2048ES2_S2_S2_S2_fjLj128EEEEELb0ELb1ELb0ELb1EEEvNS_9BwdParamsE)
        /*1b50*/ 	.word	0x0000009c


	//----- nvinfo : EIATTR_FRAME_SIZE
	.align		4
.L_1165:
        /*1b54*/ 	.byte	0x04, 0x11
        /*1b56*/ 	.short	(.L_1167 - .L_1166)
	.align		4
.L_1166:
        /*1b58*/ 	.word	index@($__internal_5_$__cuda_sm70_shflsync_down_p)
        /*1b5c*/ 	.word	0x00000000


	//----- nvinfo : EIATTR_FRAME_SIZE
	.align		4
.L_1167:
        /*1b60*/ 	.byte	0x04, 0x11
        /*1b62*/ 	.short	(.L_1169 - .L_1168)
	.align		4
.L_1168:
        /*1b64*/ 	.word	index@(_ZN10layer_norm13ln_bwd_kernelINS_13Kernel_traitsI13__nv_bfloat16S2_S2_S2_fjLj2048ELj1ELj1ELj4ELj16ENS_18Kernel_traits_baseILj2048ES2_S2_S2_S2_fjLj128EEEEELb0ELb1ELb0ELb1EEEvNS_9BwdParamsE)
        /*1b68*/ 	.word	0x00000000


	//----- nvinfo : EIATTR_REGCOUNT
	.align		4
.L_1169:
        /*1b6c*/ 	.byte	0x04, 0x2f
        /*1b6e*/ 	.short	(.L_1171 - .L_1170)
	.align		4
.L_1170:
        /*1b70*/ 	.word	index@(_ZN10layer_norm13ln_bwd_kernelINS_13Kernel_traitsI13__nv_bfloat16S2_S2_S2_fjLj2048ELj1ELj1ELj4ELj16ENS_18Kernel_traits_baseILj2048ES2_S2_S2_S2_fjLj128EEEEELb0ELb1ELb0ELb0EEEvNS_9BwdParamsE)
        /*1b74*/ 	.word	0x0000009d


	//----- nvinfo : EIATTR_FRAME_SIZE
	.align		4
.L_1171:
        /*1b78*/ 	.byte	0x04, 0x11
        /*1b7a*/ 	.short	(.L_1173 - .L_1172)
	.align		4
.L_1172:
        /*1b7c*/ 	.word	index@($__internal_4_$__cuda_sm70_shflsync_down_p)
        /*1b80*/ 	.word	0x00000000


	//----- nvinfo : EIATTR_FRAME_SIZE
	.align		4
.L_1173:
        /*1b84*/ 	.byte	0x04, 0x11
        /*1b86*/ 	.short	(.L_1175 - .L_1174)
	.align		4
.L_1174:
        /*1b88*/ 	.word	index@(_ZN10layer_norm13ln_bwd_kernelINS_13Kernel_traitsI13__nv_bfloat16S2_S2_S2_fjLj2048ELj1ELj1ELj4ELj16ENS_18Kernel_traits_baseILj2048ES2_S2_S2_S2_fjLj128EEEEELb0ELb1ELb0ELb0EEEvNS_9BwdParamsE)
        /*1b8c*/ 	.word	0x00000000


	//----- nvinfo : EIATTR_REGCOUNT
	.align		4
.L_1175:
        /*1b90*/ 	.byte	0x04, 0x2f
        /*1b92*/ 	.short	(.L_1177 - .L_1176)
	.align		4
.L_1176:
        /*1b94*/ 	.word	index@(_ZN10layer_norm13ln_bwd_kernelINS_13Kernel_traitsI13__nv_bfloat16S2_S2_S2_fjLj2048ELj1ELj1ELj4ELj16ENS_18Kernel_traits_baseILj2048ES2_S2_S2_S2_fjLj128EEEEELb0ELb0ELb1ELb1EEEvNS_9BwdParamsE)
        /*1b98*/ 	.word	0x0000007e


	//----- nvinfo : EIATTR_FRAME_SIZE
	.align		4
.L_1177:
        /*1b9c*/ 	.byte	0x04, 0x11
        /*1b9e*/ 	.short	(.L_1179 - .L_1178)
	.align		4
.L_1178:
        /*1ba0*/ 	.word	index@($__internal_3_$__cuda_sm70_shflsync_down_p)
        /*1ba4*/ 	.word	0x00000000


	//----- nvinfo : EIATTR_FRAME_SIZE
	.align		4
.L_1179:
        /*1ba8*/ 	.byte	0x04, 0x11
        /*1baa*/ 	.short	(.L_1181 - .L_1180)
	.align		4
.L_1180:
        /*1bac*/ 	.word	index@(_ZN10layer_norm13ln_bwd_kernelINS_13Kernel_traitsI13__nv_bfloat16S2_S2_S2_fjLj2048ELj1ELj1ELj4ELj16ENS_18Kernel_traits_baseILj2048ES2_S2_S2_S2_fjLj128EEEEELb0ELb0ELb1ELb1EEEvNS_9BwdParamsE)
        /*1bb0*/ 	.word	0x00000000


	//----- nvinfo : EIATTR_REGCOUNT
	.align		4
.L_1181:
        /*1bb4*/ 	.byte	0x04, 0x2f
        /*1bb6*/ 	.short	(.L_1183 - .L_1182)
	.align		4
.L_1182:
        /*1bb8*/ 	.word	index@(_ZN10layer_norm13ln_bwd_kernelINS_13Kernel_traitsI13__nv_bfloat16S2_S2_S2_fjLj2048ELj1ELj1ELj4ELj16ENS_18Kernel_traits_baseILj2048ES2_S2_S2_S2_fjLj128EEEEELb0ELb0ELb1ELb0EEEvNS_9BwdParamsE)
        /*1bbc*/ 	.word	0x0000007d


	//----- nvinfo : EIATTR_FRAME_SIZE
	.align		4
.L_1183:
        /*1bc0*/ 	.byte	0x04, 0x11
        /*1bc2*/ 	.short	(.L_1185 - .L_1184)
	.align		4
.L_1184:
        /*1bc4*/ 	.word	index@($__internal_2_$__cuda_sm70_shflsync_down_p)
        /*1bc8*/ 	.word	0x00000000


	//----- nvinfo : EIATTR_FRAME_SIZE
	.align		4
.L_1185:
        /*1bcc*/ 	.byte	0x04, 0x11
        /*1bce*/ 	.short	(.L_1187 - .L_1186)
	.align		4
.L_1186:
        /*1bd0*/ 	.word	index@(_ZN10layer_norm13ln_bwd_kernelINS_13Kernel_traitsI13__nv_bfloat16S2_S2_S2_fjLj2048ELj1ELj1ELj4ELj16ENS_18Kernel_traits_baseILj2048ES2_S2_S2_S2_fjLj128EEEEELb0ELb0ELb1ELb0EEEvNS_9BwdParamsE)
        /*1bd4*/ 	.word	0x00000000


	//----- nvinfo : EIATTR_REGCOUNT
	.align		4
.L_1187:
        /*1bd8*/ 	.byte	0x04, 0x2f
        /*1bda*/ 	.short	(.L_1189 - .L_1188)
	.align		4
.L_1188:
        /*1bdc*/ 	.word	index@(_ZN10layer_norm13ln_bwd_kernelINS_13Kernel_traitsI13__nv_bfloat16S2_S2_S2_fjLj2048ELj1ELj1ELj4ELj16ENS_18Kernel_traits_baseILj2048ES2_S2_S2_S2_fjLj128EEEEELb0ELb0ELb0ELb1EEEvNS_9BwdParamsE)
        /*1be0*/ 	.word	0x00000074


	//----- nvinfo : EIATTR_FRAME_SIZE
	.align		4
.L_1189:
        /*1be4*/ 	.byte	0x04, 0x11
        /*1be6*/ 	.short	(.L_1191 - .L_1190)
	.align		4
.L_1190:
        /*1be8*/ 	.word	index@($__internal_1_$__cuda_sm70_shflsync_down_p)
        /*1bec*/ 	.word	0x00000000


	//----- nvinfo : EIATTR_FRAME_SIZE
	.align		4
.L_1191:
        /*1bf0*/ 	.byte	0x04, 0x11
        /*1bf2*/ 	.short	(.L_1193 - .L_1192)
	.align		4
.L_1192:
        /*1bf4*/ 	.word	index@(_ZN10layer_norm13ln_bwd_kernelINS_13Kernel_traitsI13__nv_bfloat16S2_S2_S2_fjLj2048ELj1ELj1ELj4ELj16ENS_18Kernel_traits_baseILj2048ES2_S2_S2_S2_fjLj128EEEEELb0ELb0ELb0ELb1EEEvNS_9BwdParamsE)
        /*1bf8*/ 	.word	0x00000000


	//----- nvinfo : EIATTR_REGCOUNT
	.align		4
.L_1193:
        /*1bfc*/ 	.byte	0x04, 0x2f
        /*1bfe*/ 	.short	(.L_1195 - .L_1194)
	.align		4
.L_1194:
        /*1c00*/ 	.word	index@(_ZN10layer_norm13ln_bwd_kernelINS_13Kernel_traitsI13__nv_bfloat16S2_S2_S2_fjLj2048ELj1ELj1ELj4ELj16ENS_18Kernel_traits_baseILj2048ES2_S2_S2_S2_fjLj128EEEEELb0ELb0ELb0ELb0EEEvNS_9BwdParamsE)
        /*1c04*/ 	.word	0x0000007b


	//----- nvinfo : EIATTR_FRAME_SIZE
	.align		4
.L_1195:
        /*1c08*/ 	.byte	0x04, 0x11
        /*1c0a*/ 	.short	(.L_1197 - .L_1196)
	.align		4
.L_1196:
        /*1c0c*/ 	.word	index@($__internal_0_$__cuda_sm70_shflsync_down_p)
        /*1c10*/ 	.word	0x00000000


	//----- nvinfo : EIATTR_FRAME_SIZE
	.align		4
.L_1197:
        /*1c14*/ 	.byte	0x04, 0x11
        /*1c16*/ 	.short	(.L_1199 - .L_1198)
	.align		4
.L_1198:
        /*1c18*/ 	.word	index@(_ZN10layer_norm13ln_bwd_kernelINS_13Kernel_traitsI13__nv_bfloat16S2_S2_S2_fjLj2048ELj1ELj1ELj4ELj16ENS_18Kernel_traits_baseILj2048ES2_S2_S2_S2_fjLj128EEEEELb0ELb0ELb0ELb0EEEvNS_9BwdParamsE)
        /*1c1c*/ 	.word	0x00000000


	//----- nvinfo : EIATTR_MIN_STACK_SIZE
	.align		4
.L_1199:
        /*1c20*/ 	.byte	0x04, 0x12
        /*1c22*/ 	.short	(.L_1201 - .L_1200)
	.align		4
.L_1200:
        /*1c24*/ 	.word	index@(_ZN10layer_norm13ln_bwd_kernelINS_13Kernel_traitsI13__nv_bfloat16S2_S2_S2_fjLj2048ELj1ELj1ELj4ELj16ENS_18Kernel_traits_baseILj2048ES2_S2_S2_S2_fjLj128EEEEELb0ELb0ELb0ELb0EEEvNS_9BwdParamsE)
        /*1c28*/ 	.word	0x00000000


	//----- nvinfo : EIATTR_MIN_STACK_SIZE
	.align		4
.L_1201:
        /*1c2c*/ 	.byte	0x04, 0x12
        /*1c2e*/ 	.short	(.L_1203 - .L_1202)
	.align		4
.L_1202:
        /*1c30*/ 	.word	index@(_ZN10layer_norm13ln_bwd_kernelINS_13Kernel_traitsI13__nv_bfloat16S2_S2_S2_fjLj2048ELj1ELj1ELj4ELj16ENS_18Kernel_traits_baseILj2048ES2_S2_S2_S2_fjLj128EEEEELb0ELb0ELb0ELb1EEEvNS_9BwdParamsE)
        /*1c34*/ 	.word	0x00000000


	//----- nvinfo : EIATTR_MIN_STACK_SIZE
	.align		4
.L_1203:
        /*1c38*/ 	.byte	0x04, 0x12
        /*1c3a*/ 	.short	(.L_1205 - .L_1204)
	.align		4
.L_1204:
        /*1c3c*/ 	.word	index@(_ZN10layer_norm13ln_bwd_kernelINS_13Kernel_traitsI13__nv_bfloat16S2_S2_S2_fjLj2048ELj1ELj1ELj4ELj16ENS_18Kernel_traits_baseILj2048ES2_S2_S2_S2_fjLj128EEEEELb0ELb0ELb1ELb0EEEvNS_9BwdParamsE)
        /*1c40*/ 	.word	0x00000000


	//----- nvinfo : EIATTR_MIN_STACK_SIZE
	.align		4
.L_1205:
        /*1c44*/ 	.byte	0x04, 0x12
        /*1c46*/ 	.short	(.L_1207 - .L_1206)
	.align		4
.L_1206:
        /*1c48*/ 	.word	index@(_ZN10layer_norm13ln_bwd_kernelINS_13Kernel_traitsI13__nv_bfloat16S2_S2_S2_fjLj2048ELj1ELj1ELj4ELj16ENS_18Kernel_traits_baseILj2048ES2_S2_S2_S2_fjLj128EEEEELb0ELb0ELb1ELb1EEEvNS_9BwdParamsE)
        /*1c4c*/ 	.word	0x00000000


	//----- nvinfo : EIATTR_MIN_STACK_SIZE
	.align		4
.L_1207:
        /*1c50*/ 	.byte	0x04, 0x12
        /*1c52*/ 	.short	(.L_1209 - .L_1208)
	.align		4
.L_1208:
        /*1c54*/ 	.word	index@(_ZN10layer_norm13ln_bwd_kernelINS_13Kernel_traitsI13__nv_bfloat16S2_S2_S2_fjLj2048ELj1ELj1ELj4ELj16ENS_18Kernel_traits_baseILj2048ES2_S2_S2_S2_fjLj128EEEEELb0ELb1ELb0ELb0EEEvNS_9BwdParamsE)
        /*1c58*/ 	.word	0x00000000


	//----- nvinfo : EIATTR_MIN_STACK_SIZE
	.align		4
.L_1209:
        /*1c5c*/ 	.byte	0x04, 0x12
        /*1c5e*/ 	.short	(.L_1211 - .L_1210)
	.align		4
.L_1210:
        /*1c60*/ 	.word	index@(_ZN10layer_norm13ln_bwd_kernelINS_13Kernel_traitsI13__nv_bfloat16S2_S2_S2_fjLj2048ELj1ELj1ELj4ELj16ENS_18Kernel_traits_baseILj2048ES2_S2_S2_S2_fjLj128EEEEELb0ELb1ELb0ELb1EEEvNS_9BwdParamsE)
        /*1c64*/ 	.word	0x00000000


	//----- nvinfo : EIATTR_MIN_STACK_SIZE
	.align		4
.L_1211:
        /*1c68*/ 	.byte	0x04, 0x12
        /*1c6a*/ 	.short	(.L_1213 - .L_1212)
	.align		4
.L_1212:
        /*1c6c*/ 	.word	index@(_ZN10layer_norm13ln_bwd_kernelINS_13Kernel_traitsI13__nv_bfloat16S2_S2_S2_fjLj2048ELj1ELj1ELj4ELj16ENS_18Kernel_traits_baseILj2048ES2_S2_S2_S2_fjLj128EEEEELb0ELb1ELb1ELb0EEEvNS_9BwdParamsE)
        /*1c70*/ 	.word	0x00000000


	//----- nvinfo : EIATTR_MIN_STACK_SIZE
	.align		4
.L_1213:
        /*1c74*/ 	.byte	0x04, 0x12
        /*1c76*/ 	.short	(.L_1215 - .L_1214)
	.align		4
.L_1214:
        /*1c78*/ 	.word	index@(_ZN10layer_norm13ln_bwd_kernelINS_13Kernel_traitsI13__nv_bfloat16S2_S2_S2_fjLj2048ELj1ELj1ELj4ELj16ENS_18Kernel_traits_baseILj2048ES2_S2_S2_S2_fjLj128EEEEELb0ELb1ELb1ELb1EEEvNS_9BwdParamsE)
        /*1c7c*/ 	.word	0x00000000


	//----- nvinfo : EIATTR_MIN_STACK_SIZE
	.align		4
.L_1215:
        /*1c80*/ 	.byte	0x04, 0x12
        /*1c82*/ 	.short	(.L_1217 - .L_1216)
	.align		4
.L_1216:
        /*1c84*/ 	.word	index@(_ZN10layer_norm13ln_bwd_kernelINS_13Kernel_traitsI13__nv_bfloat16S2_S2_S2_fjLj2048ELj1ELj1ELj4ELj16ENS_18Kernel_traits_baseILj2048ES2_S2_S2_S2_fjLj128EEEEELb1ELb0ELb0ELb0EEEvNS_9BwdParamsE)
        /*1c88*/ 	.word	0x00000000


	//----- nvinfo : EIATTR_MIN_STACK_SIZE
	.align		4
.L_1217:
        /*1c8c*/ 	.byte	0x04, 0x12
        /*1c8e*/ 	.short	(.L_1219 - .L_1218)
	.align		4
.L_1218:
        /*1c90*/ 	.word	index@(_ZN10layer_norm13ln_bwd_kernelINS_13Kernel_traitsI13__nv_bfloat16S2_S2_S2_fjLj2048ELj1ELj1ELj4ELj16ENS_18Kernel_traits_baseILj2048ES2_S2_S2_S2_fjLj128EEEEELb1ELb0ELb0ELb1EEEvNS_9BwdParamsE)
        /*1c94*/ 	.word	0x00000000


	//----- nvinfo : EIATTR_MIN_STACK_SIZE
	.align		4
.L_1219:
        /*1c98*/ 	.byte	0x04, 0x12
        /*1c9a*/ 	.short	(.L_1221 - .L_1220)
	.align		4
.L_1220:
        /*1c9c*/ 	.word	index@(_ZN10layer_norm22ln_bwd_finalize_kernelINS_22Kernel_traits_finalizeILj2048E13__nv_bfloat16S2_S2_S2_fjLb0ELj1024ELj4ENS_18Kernel_traits_baseILj2048ES2_S2_S2_S2_fjLj1024EEEEELb0ELb0EEEvNS_9BwdParamsE)
        /*1ca0*/ 	.word	0x00000000


	//----- nvinfo : EIATTR_MIN_STACK_SIZE
	.align		4
.L_1221:
        /*1ca4*/ 	.byte	0x04, 0x12
        /*1ca6*/ 	.short	(.L_1223 - .L_1222)
	.align		4
.L_1222:
        /*1ca8*/ 	.word	index@(_ZN10layer_norm13ln_bwd_kernelINS_13Kernel_traitsI13__nv_bfloat16S2_S2_S2_fjLj2048ELj1ELj1ELj4ELj16ENS_18Kernel_traits_baseILj2048ES2_S2_S2_S2_fjLj128EEEEELb1ELb0ELb1ELb0EEEvNS_9BwdParamsE)
        /*1cac*/ 	.word	0x00000000


	//----- nvinfo : EIATTR_MIN_STACK_SIZE
	.align		4
.L_1223:
        /*1cb0*/ 	.byte	0x04, 0x12
        /*1cb2*/ 	.short	(.L_1225 - .L_1224)
	.align		4
.L_1224:
        /*1cb4*/ 	.word	index@(_ZN10layer_norm22ln_bwd_finalize_kernelINS_22Kernel_traits_finalizeILj2048E13__nv_bfloat16S2_S2_S2_fjLb0ELj1024ELj4ENS_18Kernel_traits_baseILj2048ES2_S2_S2_S2_fjLj1024EEEEELb0ELb1EEEvNS_9BwdParamsE)
        /*1cb8*/ 	.word	0x00000000


	//----- nvinfo : EIATTR_MIN_STACK_SIZE
	.align		4
.L_1225:
        /*1cbc*/ 	.byte	0x04, 0x12
        /*1cbe*/ 	.short	(.L_1227 - .L_1226)
	.align		4
.L_1226:
        /*1cc0*/ 	.word	index@(_ZN10layer_norm13ln_bwd_kernelINS_13Kernel_traitsI13__nv_bfloat16S2_S2_S2_fjLj2048ELj1ELj1ELj4ELj16ENS_18Kernel_traits_baseILj2048ES2_S2_S2_S2_fjLj128EEEEELb1ELb0ELb1ELb1EEEvNS_9BwdParamsE)
        /*1cc4*/ 	.word	0x00000000


	//----- nvinfo : EIATTR_MIN_STACK_SIZE
	.align		4
.L_1227:
        /*1cc8*/ 	.byte	0x04, 0x12
        /*1cca*/ 	.short	(.L_1229 - .L_1228)
	.align		4
.L_1228:
        /*1ccc*/ 	.word	index@(_ZN10layer_norm13ln_bwd_kernelINS_13Kernel_traitsI13__nv_bfloat16S2_S2_S2_fjLj2048ELj1ELj1ELj4ELj16ENS_18Kernel_traits_baseILj2048ES2_S2_S2_S2_fjLj128EEEEELb1ELb1ELb0ELb0EEEvNS_9BwdParamsE)
        /*1cd0*/ 	.word	0x00000000


	//----- nvinfo : EIATTR_MIN_STACK_SIZE
	.align		4
.L_1229:
        /*1cd4*/ 	.byte	0x04, 0x12
        /*1cd6*/ 	.short	(.L_1231 - .L_1230)
	.align		4
.L_1230:
        /*1cd8*/ 	.word	index@(_ZN10layer_norm13ln_bwd_kernelINS_13Kernel_traitsI13__nv_bfloat16S2_S2_S2_fjLj2048ELj1ELj1ELj4ELj16ENS_18Kernel_traits_baseILj2048ES2_S2_S2_S2_fjLj128EEEEELb1ELb1ELb0ELb1EEEvNS_9BwdParamsE)
        /*1cdc*/ 	.word	0x00000000


	//----- nvinfo : EIATTR_MIN_STACK_SIZE
	.align		4
.L_1231:
        /*1ce0*/ 	.byte	0x04, 0x12
        /*1ce2*/ 	.short	(.L_1233 - .L_1232)
	.align		4
.L_1232:
        /*1ce4*/ 	.word	index@(_ZN10layer_norm22ln_bwd_finalize_kernelINS_22Kernel_traits_finalizeILj2048E13__nv_bfloat16S2_S2_S2_fjLb1ELj1024ELj4ENS_18Kernel_traits_baseILj2048ES2_S2_S2_S2_fjLj1024EEEEELb1ELb0EEEvNS_9BwdParamsE)
        /*1ce8*/ 	.word	0x00000000


	//----- nvinfo : EIATTR_MIN_STACK_SIZE
	.align		4
.L_1233:
        /*1cec*/ 	.byte	0x04, 0x12
        /*1cee*/ 	.short	(.L_1235 - .L_1234)
	.align		4
.L_1234:
        /*1cf0*/ 	.word	index@(_ZN10layer_norm13ln_bwd_kernelINS_13Kernel_traitsI13__nv_bfloat16S2_S2_S2_fjLj2048ELj1ELj1ELj4ELj16ENS_18Kernel_traits_baseILj2048ES2_S2_S2_S2_fjLj128EEEEELb1ELb1ELb1ELb0EEEvNS_9BwdParamsE)
        /*1cf4*/ 	.word	0x00000000


	//----- nvinfo : EIATTR_MIN_STACK_SIZE
	.align		4
.L_1235:
        /*1cf8*/ 	.byte	0x04, 0x12
        /*1cfa*/ 	.short	(.L_1237 - .L_1236)
	.align		4
.L_1236:
        /*1cfc*/ 	.word	index@(_ZN10layer_norm22ln_bwd_finalize_kernelINS_22Kernel_traits_finalizeILj2048E13__nv_bfloat16S2_S2_S2_fjLb1ELj1024ELj4ENS_18Kernel_traits_baseILj2048ES2_S2_S2_S2_fjLj1024EEEEELb1ELb1EEEvNS_9BwdParamsE)
        /*1d00*/ 	.word	0x00000000


	//----- nvinfo : EIATTR_MIN_STACK_SIZE
	.align		4
.L_1237:
        /*1d04*/ 	.byte	0x04, 0x12
        /*1d06*/ 	.short	(.L_1239 - .L_1238)
	.align		4
.L_1238:
        /*1d08*/ 	.word	index@(_ZN10layer_norm13ln_bwd_kernelINS_13Kernel_traitsI13__nv_bfloat16S2_S2_S2_fjLj2048ELj1ELj1ELj4ELj16ENS_18Kernel_traits_baseILj2048ES2_S2_S2_S2_fjLj128EEEEELb1ELb1ELb1ELb1EEEvNS_9BwdParamsE)
        /*1d0c*/ 	.word	0x00000000


	//----- nvinfo : EIATTR_MIN_STACK_SIZE
	.align		4
.L_1239:
        /*1d10*/ 	.byte	0x04, 0x12
        /*1d12*/ 	.short	(.L_1241 - .L_1240)
	.align		4
.L_1240:
        /*1d14*/ 	.word	index@(_ZN10layer_norm13ln_bwd_kernelINS_13Kernel_traitsI6__halfS2_S2_S2_fjLj2048ELj1ELj1ELj4ELj16ENS_18Kernel_traits_baseILj2048ES2_S2_S2_S2_fjLj128EEEEELb0ELb0ELb0ELb0EEEvNS_9BwdParamsE)
        /*1d18*/ 	.word	0x00000000


	//----- nvinfo : EIATTR_MIN_STACK_SIZE
	.align		4
.L_1241:
        /*1d1c*/ 	.byte	0x04, 0x12
        /*1d1e*/ 	.short	(.L_1243 - .L_1242)
	.align		4
.L_1242:
        /*1d20*/ 	.word	index@(_ZN10layer_norm13ln_bwd_kernelINS_13Kernel_traitsI6__halfS2_S2_S2_fjLj2048ELj1ELj1ELj4ELj16ENS_18Kernel_traits_baseILj2048ES2_S2_S2_S2_fjLj128EEEEELb0ELb0ELb0ELb1EEEvNS_9BwdParamsE)
        /*1d24*/ 	.word	0x00000000


	//----- nvinfo : EIATTR_MIN_STACK_SIZE
	.align		4
.L_1243:
        /*1d28*/ 	.byte	0x04, 0x12
        /*1d2a*/ 	.short	(.L_1245 - .L_1244)
	.align		4
.L_1244:
        /*1d2c*/ 	.word	index@(_ZN10layer_norm13ln_bwd_kernelINS_13Kernel_traitsI6__halfS2_S2_S2_fjLj2048ELj1ELj1ELj4ELj16ENS_18Kernel_traits_baseILj2048ES2_S2_S2_S2_fjLj128EEEEELb0ELb0ELb1ELb0EEEvNS_9BwdParamsE)
        /*1d30*/ 	.word	0x00000000


	//----- nvinfo : EIATTR_MIN_STACK_SIZE
	.align		4
.L_1245:
        /*1d34*/ 	.byte	0x04, 0x12
        /*1d36*/ 	.short	(.L_1247 - .L_1246)
	.align		4
.L_1246:
        /*1d38*/ 	.word	index@(_ZN10layer_norm13ln_bwd_kernelINS_13Kernel_traitsI6__halfS2_S2_S2_fjLj2048ELj1ELj1ELj4ELj16ENS_18Kernel_traits_baseILj2048ES2_S2_S2_S2_fjLj128EEEEELb0ELb0ELb1ELb1EEEvNS_9BwdParamsE)
        /*1d3c*/ 	.word	0x00000000


	//----- nvinfo : EIATTR_MIN_STACK_SIZE
	.align		4
.L_1247:
        /*1d40*/ 	.byte	0x04, 0x12
        /*1d42*/ 	.short	(.L_1249 - .L_1248)
	.align		4
.L_1248:
        /*1d44*/ 	.word	index@(_ZN10layer_norm13ln_bwd_kernelINS_13Kernel_traitsI6__halfS2_S2_S2_fjLj2048ELj1ELj1ELj4ELj16ENS_18Kernel_traits_baseILj2048ES2_S2_S2_S2_fjLj128EEEEELb0ELb1ELb0ELb0EEEvNS_9BwdParamsE)
        /*1d48*/ 	.word	0x00000000


	//----- nvinfo : EIATTR_MIN_STACK_SIZE
	.align		4
.L_1249:
        /*1d4c*/ 	.byte	0x04, 0x12
        /*1d4e*/ 	.short	(.L_1251 - .L_1250)
	.align		4
.L_1250:
        /*1d50*/ 	.word	index@(_ZN10layer_norm13ln_bwd_kernelINS_13Kernel_traitsI6__halfS2_S2_S2_fjLj2048ELj1ELj1ELj4ELj16ENS_18Kernel_traits_baseILj2048ES2_S2_S2_S2_fjLj128EEEEELb0ELb1ELb0ELb1EEEvNS_9BwdParamsE)
        /*1d54*/ 	.word	0x00000000


	//----- nvinfo : EIATTR_MIN_STACK_SIZE
	.align		4
.L_1251:
        /*1d58*/ 	.byte	0x04, 0x12
        /*1d5a*/ 	.short	(.L_1253 - .L_1252)
	.align		4
.L_1252:
        /*1d5c*/ 	.word	index@(_ZN10layer_norm13ln_bwd_kernelINS_13Kernel_traitsI6__halfS2_S2_S2_fjLj2048ELj1ELj1ELj4ELj16ENS_18Kernel_traits_baseILj2048ES2_S2_S2_S2_fjLj128EEEEELb0ELb1ELb1ELb0EEEvNS_9BwdParamsE)
        /*1d60*/ 	.word	0x00000000


	//----- nvinfo : EIATTR_MIN_STACK_SIZE
	.align		4
.L_1253:
        /*1d64*/ 	.byte	0x04, 0x12
        /*1d66*/ 	.short	(.L_1255 - .L_1254)
	.align		4
.L_1254:
        /*1d68*/ 	.word	index@(_ZN10layer_norm13ln_bwd_kernelINS_13Kernel_traitsI6__halfS2_S2_S2_fjLj2048ELj1ELj1ELj4ELj16ENS_18Kernel_traits_baseILj2048ES2_S2_S2_S2_fjLj128EEEEELb0ELb1ELb1ELb1EEEvNS_9BwdParamsE)
        /*1d6c*/ 	.word	0x00000000


	//----- nvinfo : EIATTR_MIN_STACK_SIZE
	.align		4
.L_1255:
        /*1d70*/ 	.byte	0x04, 0x12
        /*1d72*/ 	.short	(.L_1257 - .L_1256)
	.align		4
.L_1256:
        /*1d74*/ 	.word	index@(_ZN10layer_norm13ln_bwd_kernelINS_13Kernel_traitsI6__halfS2_S2_S2_fjLj2048ELj1ELj1ELj4ELj16ENS_18Kernel_traits_baseILj2048ES2_S2_S2_S2_fjLj128EEEEELb1ELb0ELb0ELb0EEEvNS_9BwdParamsE)
        /*1d78*/ 	.word	0x00000000


	//----- nvinfo : EIATTR_MIN_STACK_SIZE
	.align		4
.L_1257:
        /*1d7c*/ 	.byte	0x04, 0x12
        /*1d7e*/ 	.short	(.L_1259 - .L_1258)
	.align		4
.L_1258:
        /*1d80*/ 	.word	index@(_ZN10layer_norm13ln_bwd_kernelINS_13Kernel_traitsI6__halfS2_S2_S2_fjLj2048ELj1ELj1ELj4ELj16ENS_18Kernel_traits_baseILj2048ES2_S2_S2_S2_fjLj128EEEEELb1ELb0ELb0ELb1EEEvNS_9BwdParamsE)
        /*1d84*/ 	.word	0x00000000


	//----- nvinfo : EIATTR_MIN_STACK_SIZE
	.align		4
.L_1259:
        /*1d88*/ 	.byte	0x04, 0x12
        /*1d8a*/ 	.short	(.L_1261 - .L_1260)
	.align		4
.L_1260:
        /*1d8c*/ 	.word	index@(_ZN10layer_norm22ln_bwd_finalize_kernelINS_22Kernel_traits_finalizeILj2048E6__halfS2_S2_S2_fjLb0ELj1024ELj4ENS_18Kernel_traits_baseILj2048ES2_S2_S2_S2_fjLj1024EEEEELb0ELb0EEEvNS_9BwdParamsE)
        /*1d90*/ 	.word	0x00000000


	//----- nvinfo : EIATTR_MIN_STACK_SIZE
	.align		4
.L_1261:
        /*1d94*/ 	.byte	0x04, 0x12
        /*1d96*/ 	.short	(.L_1263 - .L_1262)
	.align		4
.L_1262:
        /*1d98*/ 	.word	index@(_ZN10layer_norm13ln_bwd_kernelINS_13Kernel_traitsI6__halfS2_S2_S2_fjLj2048ELj1ELj1ELj4ELj16ENS_18Kernel_traits_baseILj2048ES2_S2_S2_S2_fjLj128EEEEELb1ELb0ELb1ELb0EEEvNS_9BwdParamsE)
        /*1d9c*/ 	.word	0x00000000


	//----- nvinfo : EIATTR_MIN_STACK_SIZE
	.align		4
.L_1263:
        /*1da0*/ 	.byte	0x04, 0x12
        /*1da2*/ 	.short	(.L_1265 - .L_1264)
	.align		4
.L_1264:
        /*1da4*/ 	.word	index@(_ZN10layer_norm22ln_bwd_finalize_kernelINS_22Kernel_traits_finalizeILj2048E6__halfS2_S2_S2_fjLb0ELj1024ELj4ENS_18Kernel_traits_baseILj2048ES2_S2_S2_S2_fjLj1024EEEEELb0ELb1EEEvNS_9BwdParamsE)
        /*1da8*/ 	.word	0x00000000


	//----- nvinfo : EIATTR_MIN_STACK_SIZE
	.align		4
.L_1265:
        /*1dac*/ 	.byte	0x04, 0x12
        /*1dae*/ 	.short	(.L_1267 - .L_1266)
	.align		4
.L_1266:
        /*1db0*/ 	.word	index@(_ZN10layer_norm13ln_bwd_kernelINS_13Kernel_traitsI6__halfS2_S2_S2_fjLj2048ELj1ELj1ELj4ELj16ENS_18Kernel_traits_baseILj2048ES2_S2_S2_S2_fjLj128EEEEELb1ELb0ELb1ELb1EEEvNS_9BwdParamsE)
        /*1db4*/ 	.word	0x00000000


	//----- nvinfo : EIATTR_MIN_STACK_SIZE
	.align		4
.L_1267:
        /*1db8*/ 	.byte	0x04, 0x12
        /*1dba*/ 	.short	(.L_1269 - .L_1268)
	.align		4
.L_1268:
        /*1dbc*/ 	.word	index@(_ZN10layer_norm13ln_bwd_kernelINS_13Kernel_traitsI6__halfS2_S2_S2_fjLj2048ELj1ELj1ELj4ELj16ENS_18Kernel_traits_baseILj2048ES2_S2_S2_S2_fjLj128EEEEELb1ELb1ELb0ELb0EEEvNS_9BwdParamsE)
        /*1dc0*/ 	.word	0x00000000


	//----- nvinfo : EIATTR_MIN_STACK_SIZE
	.align		4
.L_1269:
        /*1dc4*/ 	.byte	0x04, 0x12
        /*1dc6*/ 	.short	(.L_1271 - .L_1270)
	.align		4
.L_1270:
        /*1dc8*/ 	.word	index@(_ZN10layer_norm13ln_bwd_kernelINS_13Kernel_traitsI6__halfS2_S2_S2_fjLj2048ELj1ELj1ELj4ELj16ENS_18Kernel_traits_baseILj2048ES2_S2_S2_S2_fjLj128EEEEELb1ELb1ELb0ELb1EEEvNS_9BwdParamsE)
        /*1dcc*/ 	.word	0x00000000


	//----- nvinfo : EIATTR_MIN_STACK_SIZE
	.align		4
.L_1271:
        /*1dd0*/ 	.byte	0x04, 0x12
        /*1dd2*/ 	.short	(.L_1273 - .L_1272)
	.align		4
.L_1272:
        /*1dd4*/ 	.word	index@(_ZN10layer_norm22ln_bwd_finalize_kernelINS_22Kernel_traits_finalizeILj2048E6__halfS2_S2_S2_fjLb1ELj1024ELj4ENS_18Kernel_traits_baseILj2048ES2_S2_S2_S2_fjLj1024EEEEELb1ELb0EEEvNS_9BwdParamsE)
        /*1dd8*/ 	.word	0x00000000


	//----- nvinfo : EIATTR_MIN_STACK_SIZE
	.align		4
.L_1273:
        /*1ddc*/ 	.byte	0x04, 0x12
        /*1dde*/ 	.short	(.L_1275 - .L_1274)
	.align		4
.L_1274:
        /*1de0*/ 	.word	index@(_ZN10layer_norm13ln_bwd_kernelINS_13Kernel_traitsI6__halfS2_S2_S2_fjLj2048ELj1ELj1ELj4ELj16ENS_18Kernel_traits_baseILj2048ES2_S2_S2_S2_fjLj128EEEEELb1ELb1ELb1ELb0EEEvNS_9BwdParamsE)
        /*1de4*/ 	.word	0x00000000


	//----- nvinfo : EIATTR_MIN_STACK_SIZE
	.align		4
.L_1275:
        /*1de8*/ 	.byte	0x04, 0x12
        /*1dea*/ 	.short	(.L_1277 - .L_1276)
	.align		4
.L_1276:
        /*1dec*/ 	.word	index@(_ZN10layer_norm22ln_bwd_finalize_kernelINS_22Kernel_traits_finalizeILj2048E6__halfS2_S2_S2_fjLb1ELj1024ELj4ENS_18Kernel_traits_baseILj2048ES2_S2_S2_S2_fjLj1024EEEEELb1ELb1EEEvNS_9BwdParamsE)
        /*1df0*/ 	.word	0x00000000


	//----- nvinfo : EIATTR_MIN_STACK_SIZE
	.align		4
.L_1277:
        /*1df4*/ 	.byte	0x04, 0x12
        /*1df6*/ 	.short	(.L_1279 - .L_1278)
	.align		4
.L_1278:
        /*1df8*/ 	.word	index@(_ZN10layer_norm13ln_bwd_kernelINS_13Kernel_traitsI6__halfS2_S2_S2_fjLj2048ELj1ELj1ELj4ELj16ENS_18Kernel_traits_baseILj2048ES2_S2_S2_S2_fjLj128EEEEELb1ELb1ELb1ELb1EEEvNS_9BwdParamsE)
        /*1dfc*/ 	.word	0x00000000


	//----- nvinfo : EIATTR_MIN_STACK_SIZE
	.align		4
.L_1279:
        /*1e00*/ 	.byte	0x04, 0x12
        /*1e02*/ 	.short	(.L_1281 - .L_1280)
	.align		4
.L_1280:
        /*1e04*/ 	.word	index@(_ZN10layer_norm13ln_bwd_kernelINS_13Kernel_traitsIf13__nv_bfloat16S2_S2_fjLj2048ELj1ELj1ELj4ELj16ENS_18Kernel_traits_baseILj2048EfS2_S2_S2_fjLj128EEEEELb0ELb0ELb0ELb0EEEvNS_9BwdParamsE)
        /*1e08*/ 	.word	0x00000000


	//----- nvinfo : EIATTR_MIN_STACK_SIZE
	.align		4
.L_1281:
        /*1e0c*/ 	.byte	0x04, 0x12
        /*1e0e*/ 	.short	(.L_1283 - .L_1282)
	.align		4
.L_1282:
        /*1e10*/ 	.word	index@(_ZN10layer_norm13ln_bwd_kernelINS_13Kernel_traitsIf13__nv_bfloat16S2_S2_fjLj2048ELj1ELj1ELj4ELj16ENS_18Kernel_traits_baseILj2048EfS2_S2_S2_fjLj128EEEEELb0ELb0ELb0ELb1EEEvNS_9BwdParamsE)
        /*1e14*/ 	.word	0x00000000


	//----- nvinfo : EIATTR_MIN_STACK_SIZE
	.align		4
.L_1283:
        /*1e18*/ 	.byte	0x04, 0x12
        /*1e1a*/ 	.short	(.L_1285 - .L_1284)
	.align		4
.L_1284:
        /*1e1c*/ 	.word	index@(_ZN10layer_norm13ln_bwd_kernelINS_13Kernel_traitsIf13__nv_bfloat16S2_S2_fjLj2048ELj1ELj1ELj4ELj16ENS_18Kernel_traits_baseILj2048EfS2_S2_S2_fjLj128EEEEELb0ELb0ELb1ELb0EEEvNS_9BwdParamsE)
        /*1e20*/ 	.word	0x00000000


	//----- nvinfo : EIATTR_MIN_STACK_SIZE
	.align		4
.L_1285:
        /*1e24*/ 	.byte	0x04, 0x12
        /*1e26*/ 	.short	(.L_1287 - .L_1286)
	.align		4
.L_1286:
        /*1e28*/ 	.word	index@(_ZN10layer_norm13ln_bwd_kernelINS_13Kernel_traitsIf13__nv_bfloat16S2_S2_fjLj2048ELj1ELj1ELj4ELj16ENS_18Kernel_traits_baseILj2048EfS2_S2_S2_fjLj128EEEEELb0ELb0ELb1ELb1EEEvNS_9BwdParamsE)
        /*1e2c*/ 	.word	0x00000000


	//----- nvinfo : EIATTR_MIN_STACK_SIZE
	.align		4
.L_1287:
        /*1e30*/ 	.byte	0x04, 0x12
        /*1e32*/ 	.short	(.L_1289 - .L_1288)
	.align		4
.L_1288:
        /*1e34*/ 	.word	index@(_ZN10layer_norm13ln_bwd_kernelINS_13Kernel_traitsIf13__nv_bfloat16S2_S2_fjLj2048ELj1ELj1ELj4ELj16ENS_18Kernel_traits_baseILj2048EfS2_S2_S2_fjLj128EEEEELb0ELb1ELb0ELb0EEEvNS_9BwdParamsE)
        /*1e38*/ 	.word	0x00000000


	//----- nvinfo : EIATTR_MIN_STACK_SIZE
	.align		4
.L_1289:
        /*1e3c*/ 	.byte	0x04, 0x12
        /*1e3e*/ 	.short	(.L_1291 - .L_1290)
	.align		4
.L_1290:
        /*1e40*/ 	.word	index@(_ZN10layer_norm13ln_bwd_kernelINS_13Kernel_traitsIf13__nv_bfloat16S2_S2_fjLj2048ELj1ELj1ELj4ELj16ENS_18Kernel_traits_baseILj2048EfS2_S2_S2_fjLj128EEEEELb0ELb1ELb0ELb1EEEvNS_9BwdParamsE)
        /*1e44*/ 	.word	0x00000000


	//----- nvinfo : EIATTR_MIN_STACK_SIZE
	.align		4
.L_1291:
        /*1e48*/ 	.byte	0x04, 0x12
        /*1e4a*/ 	.short	(.L_1293 - .L_1292)
	.align		4
.L_1292:
        /*1e4c*/ 	.word	index@(_ZN10layer_norm13ln_bwd_kernelINS_13Kernel_traitsIf13__nv_bfloat16S2_S2_fjLj2048ELj1ELj1ELj4ELj16ENS_18Kernel_traits_baseILj2048EfS2_S2_S2_fjLj128EEEEELb0ELb1ELb1ELb0EEEvNS_9BwdParamsE)
        /*1e50*/ 	.word	0x00000000


	//----- nvinfo : EIATTR_MIN_STACK_SIZE
	.align		4
.L_1293:
        /*1e54*/ 	.byte	0x04, 0x12
        /*1e56*/ 	.short	(.L_1295 - .L_1294)
	.align		4
.L_1294:
        /*1e58*/ 	.word	index@(_ZN10layer_norm13ln_bwd_kernelINS_13Kernel_traitsIf13__nv_bfloat16S2_S2_fjLj2048ELj1ELj1ELj4ELj16ENS_18Kernel_traits_baseILj2048EfS2_S2_S2_fjLj128EEEEELb0ELb1ELb1ELb1EEEvNS_9BwdParamsE)
        /*1e5c*/ 	.word	0x00000000


	//----- nvinfo : EIATTR_MIN_STACK_SIZE
	.align		4
.L_1295:
        /*1e60*/ 	.byte	0x04, 0x12
        /*1e62*/ 	.short	(.L_1297 - .L_1296)
	.align		4
.L_1296:
        /*1e64*/ 	.word	index@(_ZN10layer_norm13ln_bwd_kernelINS_13Kernel_traitsIf13__nv_bfloat16S2_S2_fjLj2048ELj1ELj1ELj4ELj16ENS_18Kernel_traits_baseILj2048EfS2_S2_S2_fjLj128EEEEELb1ELb0ELb0ELb0EEEvNS_9BwdParamsE)
        /*1e68*/ 	.word	0x00000000


	//----- nvinfo : EIATTR_MIN_STACK_SIZE
	.align		4
.L_1297:
        /*1e6c*/ 	.byte	0x04, 0x12
        /*1e6e*/ 	.short	(.L_1299 - .L_1298)
	.align		4
.L_1298:
        /*1e70*/ 	.word	index@(_ZN10layer_norm13ln_bwd_kernelINS_13Kernel_traitsIf13__nv_bfloat16S2_S2_fjLj2048ELj1ELj1ELj4ELj16ENS_18Kernel_traits_baseILj2048EfS2_S2_S2_fjLj128EEEEELb1ELb0ELb0ELb1EEEvNS_9BwdParamsE)
        /*1e74*/ 	.word	0x00000000


	//----- nvinfo : EIATTR_MIN_STACK_SIZE
	.align		4
.L_1299:
        /*1e78*/ 	.byte	0x04, 0x12
        /*1e7a*/ 	.short	(.L_1301 - .L_1300)
	.align		4
.L_1300:
        /*1e7c*/ 	.word	index@(_ZN10layer_norm22ln_bwd_finalize_kernelINS_22Kernel_traits_finalizeILj2048Ef13__nv_bfloat16S2_S2_fjLb0ELj1024ELj4ENS_18Kernel_traits_baseILj2048EfS2_S2_S2_fjLj1024EEEEELb0ELb0EEEvNS_9BwdParamsE)
        /*1e80*/ 	.word	0x00000000


	//----- nvinfo : EIATTR_MIN_STACK_SIZE
	.align		4
.L_1301:
        /*1e84*/ 	.byte	0x04, 0x12
        /*1e86*/ 	.short	(.L_1303 - .L_1302)
	.align		4
.L_1302:
        /*1e88*/ 	.word	index@(_ZN10layer_norm13ln_bwd_kernelINS_13Kernel_traitsIf13__nv_bfloat16S2_S2_fjLj2048ELj1ELj1ELj4ELj16ENS_18Kernel_traits_baseILj2048EfS2_S2_S2_fjLj128EEEEELb1ELb0ELb1ELb0EEEvNS_9BwdParamsE)
        /*1e8c*/ 	.word	0x00000000


	//----- nvinfo : EIATTR_MIN_STACK_SIZE
	.align		4
.L_1303:
        /*1e90*/ 	.byte	0x04, 0x12
        /*1e92*/ 	.short	(.L_1305 - .L_1304)
	.align		4
.L_1304:
        /*1e94*/ 	.word	index@(_ZN10layer_norm22ln_bwd_finalize_kernelINS_22Kernel_traits_finalizeILj2048Ef13__nv_bfloat16S2_S2_fjLb0ELj1024ELj4ENS_18Kernel_traits_baseILj2048EfS2_S2_S2_fjLj1024EEEEELb0ELb1EEEvNS_9BwdParamsE)
        /*1e98*/ 	.word	0x00000000


	//----- nvinfo : EIATTR_MIN_STACK_SIZE
	.align		4
.L_1305:
        /*1e9c*/ 	.byte	0x04, 0x12
        /*1e9e*/ 	.short	(.L_1307 - .L_1306)
	.align		4
.L_1306:
        /*1ea0*/ 	.word	index@(_ZN10layer_norm13ln_bwd_kernelINS_13Kernel_traitsIf13__nv_bfloat16S2_S2_fjLj2048ELj1ELj1ELj4ELj16ENS_18Kernel_traits_baseILj2048EfS2_S2_S2_fjLj128EEEEELb1ELb0ELb1ELb1EEEvNS_9BwdParamsE)
        /*1ea4*/ 	.word	0x00000000


	//----- nvinfo : EIATTR_MIN_STACK_SIZE
	.align		4
.L_1307:
        /*1ea8*/ 	.byte	0x04, 0x12
        /*1eaa*/ 	.short	(.L_1309 - .L_1308)
	.align		4
.L_1308:
        /*1eac*/ 	.word	index@(_ZN10layer_norm13ln_bwd_kernelINS_13Kernel_traitsIf13__nv_bfloat16S2_S2_fjLj2048ELj1ELj1ELj4ELj16ENS_18Kernel_traits_baseILj2048EfS2_S2_S2_fjLj128EEEEELb1ELb1ELb0ELb0EEEvNS_9BwdParamsE)
        /*1eb0*/ 	.word	0x00000000


	//----- nvinfo : EIATTR_MIN_STACK_SIZE
	.align		4
.L_1309:
        /*1eb4*/ 	.byte	0x04, 0x12
        /*1eb6*/ 	.short	(.L_1311 - .L_1310)
	.align		4
.L_1310:
        /*1eb8*/ 	.word	index@(_ZN10layer_norm13ln_bwd_kernelINS_13Kernel_traitsIf13__nv_bfloat16S2_S2_fjLj2048ELj1ELj1ELj4ELj16ENS_18Kernel_traits_baseILj2048EfS2_S2_S2_fjLj128EEEEELb1ELb1ELb0ELb1EEEvNS_9BwdParamsE)
        /*1ebc*/ 	.word	0x00000000


	//----- nvinfo : EIATTR_MIN_STACK_SIZE
	.align		4
.L_1311:
        /*1ec0*/ 	.byte	0x04, 0x12
        /*1ec2*/ 	.short	(.L_1313 - .L_1312)
	.align		4
.L_1312:
        /*1ec4*/ 	.word	index@(_ZN10layer_norm22ln_bwd_finalize_kernelINS_22Kernel_traits_finalizeILj2048Ef13__nv_bfloat16S2_S2_fjLb1ELj1024ELj4ENS_18Kernel_traits_baseILj2048EfS2_S2_S2_fjLj1024EEEEELb1ELb0EEEvNS_9BwdParamsE)
        /*1ec8*/ 	.word	0x00000000


	//----- nvinfo : EIATTR_MIN_STACK_SIZE
	.align		4
.L_1313:
        /*1ecc*/ 	.byte	0x04, 0x12
        /*1ece*/ 	.short	(.L_1315 - .L_1314)
	.align		4
.L_1314:
        /*1ed0*/ 	.word	index@(_ZN10layer_norm13ln_bwd_kernelINS_13Kernel_traitsIf13__nv_bfloat16S2_S2_fjLj2048ELj1ELj1ELj4ELj16ENS_18Kernel_traits_baseILj2048EfS2_S2_S2_fjLj128EEEEELb1ELb1ELb1ELb0EEEvNS_9BwdParamsE)
        /*1ed4*/ 	.word	0x00000000


	//----- nvinfo : EIATTR_MIN_STACK_SIZE
	.align		4
.L_1315:
        /*1ed8*/ 	.byte	0x04, 0x12
        /*1eda*/ 	.short	(.L_1317 - .L_1316)
	.align		4
.L_1316:
        /*1edc*/ 	.word	index@(_ZN10layer_norm22ln_bwd_finalize_kernelINS_22Kernel_traits_finalizeILj2048Ef13__nv_bfloat16S2_S2_fjLb1ELj1024ELj4ENS_18Kernel_traits_baseILj2048EfS2_S2_S2_fjLj1024EEEEELb1ELb1EEEvNS_9BwdParamsE)
        /*1ee0*/ 	.word	0x00000000


	//----- nvinfo : EIATTR_MIN_STACK_SIZE
	.align		4
.L_1317:
        /*1ee4*/ 	.byte	0x04, 0x12
        /*1ee6*/ 	.short	(.L_1319 - .L_1318)
	.align		4
.L_1318:
        /*1ee8*/ 	.word	index@(_ZN10layer_norm13ln_bwd_kernelINS_13Kernel_traitsIf13__nv_bfloat16S2_S2_fjLj2048ELj1ELj1ELj4ELj16ENS_18Kernel_traits_baseILj2048EfS2_S2_S2_fjLj128EEEEELb1ELb1ELb1ELb1EEEvNS_9BwdParamsE)
        /*1eec*/ 	.word	0x00000000


	//----- nvinfo : EIATTR_MIN_STACK_SIZE
	.align		4
.L_1319:
        /*1ef0*/ 	.byte	0x04, 0x12
        /*1ef2*/ 	.short	(.L_1321 - .L_1320)
	.align		4
.L_1320:
        /*1ef4*/ 	.word	index@(_ZN10layer_norm13ln_bwd_kernelINS_13Kernel_traitsI13__nv_bfloat16S2_fS2_fjLj2048ELj1ELj1ELj4ELj16ENS_18Kernel_traits_baseILj2048ES2_S2_fS2_fjLj128EEEEELb0ELb0ELb0ELb0EEEvNS_9BwdParamsE)
        /*1ef8*/ 	.word	0x00000000


	//----- nvinfo : EIATTR_MIN_STACK_SIZE
	.align		4
.L_1321:
        /*1efc*/ 	.byte	0x04, 0x12
        /*1efe*/ 	.short	(.L_1323 - .L_1322)
	.align		4
.L_1322:
        /*1f00*/ 	.word	index@(_ZN10layer_norm13ln_bwd_kernelINS_13Kernel_traitsI13__nv_bfloat16S2_fS2_fjLj2048ELj1ELj1ELj4ELj16ENS_18Kernel_traits_baseILj2048ES2_S2_fS2_fjLj128EEEEELb0ELb0ELb0ELb1EEEvNS_9BwdParamsE)
        /*1f04*/ 	.word	0x00000000


	//----- nvinfo : EIATTR_MIN_STACK_SIZE
	.align		4
.L_1323:
        /*1f08*/ 	.byte	0x04, 0x12
        /*1f0a*/ 	.short	(.L_1325 - .L_1324)
	.align		4
.L_1324:
        /*1f0c*/ 	.word	index@(_ZN10layer_norm13ln_bwd_kernelINS_13Kernel_traitsI13__nv_bfloat16S2_fS2_fjLj2048ELj1ELj1ELj4ELj16ENS_18Kernel_traits_baseILj2048ES2_S2_fS2_fjLj128EEEEELb0ELb0ELb1ELb0EEEvNS_9BwdParamsE)
        /*1f10*/ 	.word	0x00000000


	//----- nvinfo : EIATTR_MIN_STACK_SIZE
	.align		4
.L_1325:
        /*1f14*/ 	.byte	0x04, 0x12
        /*1f16*/ 	.short	(.L_1327 - .L_1326)
	.align		4
.L_1326:
        /*1f18*/ 	.word	index@(_ZN10layer_norm13ln_bwd_kernelINS_13Kernel_traitsI13__nv_bfloat16S2_fS2_fjLj2048ELj1ELj1ELj4ELj16ENS_18Kernel_traits_baseILj2048ES2_S2_fS2_fjLj128EEEEELb0ELb0ELb1ELb1EEEvNS_9BwdParamsE)
        /*1f1c*/ 	.word	0x00000000


	//----- nvinfo : EIATTR_MIN_STACK_SIZE
	.align		4
.L_1327:
        /*1f20*/ 	.byte	0x04, 0x12
        /*1f22*/ 	.short	(.L_1329 - .L_1328)
	.align		4
.L_1328:
        /*1f24*/ 	.word	index@(_ZN10layer_norm13ln_bwd_kernelINS_13Kernel_traitsI13__nv_bfloat16S2_fS2_fjLj2048ELj1ELj1ELj4ELj16ENS_18Kernel_traits_baseILj2048ES2_S2_fS2_fjLj128EEEEELb0ELb1ELb0ELb0EEEvNS_9BwdParamsE)
        /*1f28*/ 	.word	0x00000000


	//----- nvinfo : EIATTR_MIN_STACK_SIZE
	.align		4
.L_1329:
        /*1f2c*/ 	.byte	0x04, 0x12
        /*1f2e*/ 	.short	(.L_1331 - .L_1330)
	.align		4
.L_1330:
        /*1f30*/ 	.word	index@(_ZN10layer_norm13ln_bwd_kernelINS_13Kernel_traitsI13__nv_bfloat16S2_fS2_fjLj2048ELj1ELj1ELj4ELj16ENS_18Kernel_traits_baseILj2048ES2_S2_fS2_fjLj128EEEEELb0ELb1ELb0ELb1EEEvNS_9BwdParamsE)
        /*1f34*/ 	.word	0x00000000


	//----- nvinfo : EIATTR_MIN_STACK_SIZE
	.align		4
.L_1331:
        /*1f38*/ 	.byte	0x04, 0x12
        /*1f3a*/ 	.short	(.L_1333 - .L_1332)
	.align		4
.L_1332:
        /*1f3c*/ 	.word	index@(_ZN10layer_norm13ln_bwd_kernelINS_13Kernel_traitsI13__nv_bfloat16S2_fS2_fjLj2048ELj1ELj1ELj4ELj16ENS_18Kernel_traits_baseILj2048ES2_S2_fS2_fjLj128EEEEELb0ELb1ELb1ELb0EEEvNS_9BwdParamsE)
        /*1f40*/ 	.word	0x00000000


	//----- nvinfo : EIATTR_MIN_STACK_SIZE
	.align		4
.L_1333:
        /*1f44*/ 	.byte	0x04, 0x12
        /*1f46*/ 	.short	(.L_1335 - .L_1334)
	.align		4
.L_1334:
        /*1f48*/ 	.word	index@(_ZN10layer_norm13ln_bwd_kernelINS_13Kernel_traitsI13__nv_bfloat16S2_fS2_fjLj2048ELj1ELj1ELj4ELj16ENS_18Kernel_traits_baseILj2048ES2_S2_fS2_fjLj128EEEEELb0ELb1ELb1ELb1EEEvNS_9BwdParamsE)
        /*1f4c*/ 	.word	0x00000000


	//----- nvinfo : EIATTR_MIN_STACK_SIZE
	.align		4
.L_1335:
        /*1f50*/ 	.byte	0x04, 0x12
        /*1f52*/ 	.short	(.L_1337 - .L_1336)
	.align		4
.L_1336:
        /*1f54*/ 	.word	index@(_ZN10layer_norm13ln_bwd_kernelINS_13Kernel_traitsI13__nv_bfloat16S2_fS2_fjLj2048ELj1ELj1ELj4ELj16ENS_18Kernel_traits_baseILj2048ES2_S2_fS2_fjLj128EEEEELb1ELb0ELb0ELb0EEEvNS_9BwdParamsE)
        /*1f58*/ 	.word	0x00000000


	//----- nvinfo : EIATTR_MIN_STACK_SIZE
	.align		4
.L_1337:
        /*1f5c*/ 	.byte	0x04, 0x12
        /*1f5e*/ 	.short	(.L_1339 - .L_1338)
	.align		4
.L_1338:
        /*1f60*/ 	.word	index@(_ZN10layer_norm13ln_bwd_kernelINS_13Kernel_traitsI13__nv_bfloat16S2_fS2_fjLj2048ELj1ELj1ELj4ELj16ENS_18Kernel_traits_baseILj2048ES2_S2_fS2_fjLj128EEEEELb1ELb0ELb0ELb1EEEvNS_9BwdParamsE)
        /*1f64*/ 	.word	0x00000000


	//----- nvinfo : EIATTR_MIN_STACK_SIZE
	.align		4
.L_1339:
        /*1f68*/ 	.byte	0x04, 0x12
        /*1f6a*/ 	.short	(.L_1341 - .L_1340)
	.align		4
.L_1340:
        /*1f6c*/ 	.word	index@(_ZN10layer_norm22ln_bwd_finalize_kernelINS_22Kernel_traits_finalizeILj2048E13__nv_bfloat16S2_fS2_fjLb0ELj1024ELj4ENS_18Kernel_traits_baseILj2048ES2_S2_fS2_fjLj1024EEEEELb0ELb0EEEvNS_9BwdParamsE)
        /*1f70*/ 	.word	0x00000000


	//----- nvinfo : EIATTR_MIN_STACK_SIZE
	.align		4
.L_1341:
        /*1f74*/ 	.byte	0x04, 0x12
        /*1f76*/ 	.short	(.L_1343 - .L_1342)
	.align		4
.L_1342:
        /*1f78*/ 	.word	index@(_ZN10layer_norm13ln_bwd_kernelINS_13Kernel_traitsI13__nv_bfloat16S2_fS2_fjLj2048ELj1ELj1ELj4ELj16ENS_18Kernel_traits_baseILj2048ES2_S2_fS2_fjLj128EEEEELb1ELb0ELb1ELb0EEEvNS_9BwdParamsE)
        /*1f7c*/ 	.word	0x00000000


	//----- nvinfo : EIATTR_MIN_STACK_SIZE
	.align		4
.L_1343:
        /*1f80*/ 	.byte	0x04, 0x12
        /*1f82*/ 	.short	(.L_1345 - .L_1344)
	.align		4
.L_1344:
        /*1f84*/ 	.word	index@(_ZN10layer_norm22ln_bwd_finalize_kernelINS_22Kernel_traits_finalizeILj2048E13__nv_bfloat16S2_fS2_fjLb0ELj1024ELj4ENS_18Kernel_traits_baseILj2048ES2_S2_fS2_fjLj1024EEEEELb0ELb1EEEvNS_9BwdParamsE)
        /*1f88*/ 	.word	0x00000000


	//----- nvinfo : EIATTR_MIN_STACK_SIZE
	.align		4
.L_1345:
        /*1f8c*/ 	.byte	0x04, 0x12
        /*1f8e*/ 	.short	(.L_1347 - .L_1346)
	.align		4
.L_1346:
        /*1f90*/ 	.word	index@(_ZN10layer_norm13ln_bwd_kernelINS_13Kernel_traitsI13__nv_bfloat16S2_fS2_fjLj2048ELj1ELj1ELj4ELj16ENS_18Kernel_traits_baseILj2048ES2_S2_fS2_fjLj128EEEEELb1ELb0ELb1ELb1EEEvNS_9BwdParamsE)
        /*1f94*/ 	.word	0x00000000


	//----- nvinfo : EIATTR_MIN_STACK_SIZE
	.align		4
.L_1347:
        /*1f98*/ 	.byte	0x04, 0x12
        /*1f9a*/ 	.short	(.L_1349 - .L_1348)
	.align		4
.L_1348:
        /*1f9c*/ 	.word	index@(_ZN10layer_norm13ln_bwd_kernelINS_13Kernel_traitsI13__nv_bfloat16S2_fS2_fjLj2048ELj1ELj1ELj4ELj16ENS_18Kernel_traits_baseILj2048ES2_S2_fS2_fjLj128EEEEELb1ELb1ELb0ELb0EEEvNS_9BwdParamsE)
        /*1fa0*/ 	.word	0x00000000


	//----- nvinfo : EIATTR_MIN_STACK_SIZE
	.align		4
.L_1349:
        /*1fa4*/ 	.byte	0x04, 0x12
        /*1fa6*/ 	.short	(.L_1351 - .L_1350)
	.align		4
.L_1350:
        /*1fa8*/ 	.word	index@(_ZN10layer_norm13ln_bwd_kernelINS_13Kernel_traitsI13__nv_bfloat16S2_fS2_fjLj2048ELj1ELj1ELj4ELj16ENS_18Kernel_traits_baseILj2048ES2_S2_fS2_fjLj128EEEEELb1ELb1ELb0ELb1EEEvNS_9BwdParamsE)
        /*1fac*/ 	.word	0x00000000


	//----- nvinfo : EIATTR_MIN_STACK_SIZE
	.align		4
.L_1351:
        /*1fb0*/ 	.byte	0x04, 0x12
        /*1fb2*/ 	.short	(.L_1353 - .L_1352)
	.align		4
.L_1352:
        /*1fb4*/ 	.word	index@(_ZN10layer_norm22ln_bwd_finalize_kernelINS_22Kernel_traits_finalizeILj2048E13__nv_bfloat16S2_fS2_fjLb1ELj1024ELj4ENS_18Kernel_traits_baseILj2048ES2_S2_fS2_fjLj1024EEEEELb1ELb0EEEvNS_9BwdParamsE)
        /*1fb8*/ 	.word	0x00000000


	//----- nvinfo : EIATTR_MIN_STACK_SIZE
	.align		4
.L_1353:
        /*1fbc*/ 	.byte	0x04, 0x12
        /*1fbe*/ 	.short	(.L_1355 - .L_1354)
	.align		4
.L_1354:
        /*1fc0*/ 	.word	index@(_ZN10layer_norm13ln_bwd_kernelINS_13Kernel_traitsI13__nv_bfloat16S2_fS2_fjLj2048ELj1ELj1ELj4ELj16ENS_18Kernel_traits_baseILj2048ES2_S2_fS2_fjLj128EEEEELb1ELb1ELb1ELb0EEEvNS_9BwdParamsE)
        /*1fc4*/ 	.word	0x00000000


	//----- nvinfo : EIATTR_MIN_STACK_SIZE
	.align		4
.L_1355:
        /*1fc8*/ 	.byte	0x04, 0x12
        /*1fca*/ 	.short	(.L_1357 - .L_1356)
	.align		4
.L_1356:
        /*1fcc*/ 	.word	index@(_ZN10layer_norm22ln_bwd_finalize_kernelINS_22Kernel_traits_finalizeILj2048E13__nv_bfloat16S2_fS2_fjLb1ELj1024ELj4ENS_18Kernel_traits_baseILj2048ES2_S2_fS2_fjLj1024EEEEELb1ELb1EEEvNS_9BwdParamsE)
        /*1fd0*/ 	.word	0x00000000


	//----- nvinfo : EIATTR_MIN_STACK_SIZE
	.align		4
.L_1357:
        /*1fd4*/ 	.byte	0x04, 0x12
        /*1fd6*/ 	.short	(.L_1359 - .L_1358)
	.align		4
.L_1358:
        /*1fd8*/ 	.word	index@(_ZN10layer_norm13ln_bwd_kernelINS_13Kernel_traitsI13__nv_bfloat16S2_fS2_fjLj2048ELj1ELj1ELj4ELj16ENS_18Kernel_traits_baseILj2048ES2_S2_fS2_fjLj128EEEEELb1ELb1ELb1ELb1EEEvNS_9BwdParamsE)
        /*1fdc*/ 	.word	0x00000000


	//----- nvinfo : EIATTR_MIN_STACK_SIZE
	.align		4
.L_1359:
        /*1fe0*/ 	.byte	0x04, 0x12
        /*1fe2*/ 	.short	(.L_1361 - .L_1360)
	.align		4
.L_1360:
        /*1fe4*/ 	.word	index@(_ZN10layer_norm13ln_bwd_kernelINS_13Kernel_traitsIf13__nv_bfloat16fS2_fjLj2048ELj1ELj1ELj4ELj16ENS_18Kernel_traits_baseILj2048EfS2_fS2_fjLj128EEEEELb0ELb0ELb0ELb0EEEvNS_9BwdParamsE)
        /*1fe8*/ 	.word	0x00000000


	//----- nvinfo : EIATTR_MIN_STACK_SIZE
	.align		4
.L_1361:
        /*1fec*/ 	.byte	0x04, 0x12
        /*1fee*/ 	.short	(.L_1363 - .L_1362)
	.align		4
.L_1362:
        /*1ff0*/ 	.word	index@(_ZN10layer_norm13ln_bwd_kernelINS_13Kernel_traitsIf13__nv_bfloat16fS2_fjLj2048ELj1ELj1ELj4ELj16ENS_18Kernel_traits_baseILj2048EfS2_fS2_fjLj128EEEEELb0ELb0ELb0ELb1EEEvNS_9BwdParamsE)
        /*1ff4*/ 	.word	0x00000000


	//----- nvinfo : EIATTR_MIN_STACK_SIZE
	.align		4
.L_1363:
        /*1ff8*/ 	.byte	0x04, 0x12
        /*1ffa*/ 	.short	(.L_1365 - .L_1364)
	.align		4
.L_1364:
        /*1ffc*/ 	.word	index@(_ZN10layer_norm13ln_bwd_kernelINS_13Kernel_traitsIf13__nv_bfloat16fS2_fjLj2048ELj1ELj1ELj4ELj16ENS_18Kernel_traits_baseILj2048EfS2_fS2_fjLj128EEEEELb0ELb0ELb1ELb0EEEvNS_9BwdParamsE)
        /*2000*/ 	.word	0x00000000


	//----- nvinfo : EIATTR_MIN_STACK_SIZE
	.align		4
.L_1365:
        /*2004*/ 	.byte	0x04, 0x12
        /*2006*/ 	.short	(.L_1367 - .L_1366)
	.align		4
.L_1366:
        /*2008*/ 	.word	index@(_ZN10layer_norm13ln_bwd_kernelINS_13Kernel_traitsIf13__nv_bfloat16fS2_fjLj2048ELj1ELj1ELj4ELj16ENS_18Kernel_traits_baseILj2048EfS2_fS2_fjLj128EEEEELb0ELb0ELb1ELb1EEEvNS_9BwdParamsE)
        /*200c*/ 	.word	0x00000000


	//----- nvinfo : EIATTR_MIN_STACK_SIZE
	.align		4
.L_1367:
        /*2010*/ 	.byte	0x04, 0x12
        /*2012*/ 	.short	(.L_1369 - .L_1368)
	.align		4
.L_1368:
        /*2014*/ 	.word	index@(_ZN10layer_norm13ln_bwd_kernelINS_13Kernel_traitsIf13__nv_bfloat16fS2_fjLj2048ELj1ELj1ELj4ELj16ENS_18Kernel_traits_baseILj2048EfS2_fS2_fjLj128EEEEELb0ELb1ELb0ELb0EEEvNS_9BwdParamsE)
        /*2018*/ 	.word	0x00000000


	//----- nvinfo : EIATTR_MIN_STACK_SIZE
	.align		4
.L_1369:
        /*201c*/ 	.byte	0x04, 0x12
        /*201e*/ 	.short	(.L_1371 - .L_1370)
	.align		4
.L_1370:
        /*2020*/ 	.word	index@(_ZN10layer_norm13ln_bwd_kernelINS_13Kernel_traitsIf13__nv_bfloat16fS2_fjLj2048ELj1ELj1ELj4ELj16ENS_18Kernel_traits_baseILj2048EfS2_fS2_fjLj128EEEEELb0ELb1ELb0ELb1EEEvNS_9BwdParamsE)
        /*2024*/ 	.word	0x00000000


	//----- nvinfo : EIATTR_MIN_STACK_SIZE
	.align		4
.L_1371:
        /*2028*/ 	.byte	0x04, 0x12
        /*202a*/ 	.short	(.L_1373 - .L_1372)
	.align		4
.L_1372:
        /*202c*/ 	.word	index@(_ZN10layer_norm13ln_bwd_kernelINS_13Kernel_traitsIf13__nv_bfloat16fS2_fjLj2048ELj1ELj1ELj4ELj16ENS_18Kernel_traits_baseILj2048EfS2_fS2_fjLj128EEEEELb0ELb1ELb1ELb0EEEvNS_9BwdParamsE)
        /*2030*/ 	.word	0x00000000


	//----- nvinfo : EIATTR_MIN_STACK_SIZE
	.align		4
.L_1373:
        /*2034*/ 	.byte	0x04, 0x12
        /*2036*/ 	.short	(.L_1375 - .L_1374)
	.align		4
.L_1374:
        /*2038*/ 	.word	index@(_ZN10layer_norm13ln_bwd_kernelINS_13Kernel_traitsIf13__nv_bfloat16fS2_fjLj2048ELj1ELj1ELj4ELj16ENS_18Kernel_traits_baseILj2048EfS2_fS2_fjLj128EEEEELb0ELb1ELb1ELb1EEEvNS_9BwdParamsE)
        /*203c*/ 	.word	0x00000000


	//----- nvinfo : EIATTR_MIN_STACK_SIZE
	.align		4
.L_1375:
        /*2040*/ 	.byte	0x04, 0x12
        /*2042*/ 	.short	(.L_1377 - .L_1376)
	.align		4
.L_1376:
        /*2044*/ 	.word	index@(_ZN10layer_norm13ln_bwd_kernelINS_13Kernel_traitsIf13__nv_bfloat16fS2_fjLj2048ELj1ELj1ELj4ELj16ENS_18Kernel_traits_baseILj2048EfS2_fS2_fjLj128EEEEELb1ELb0ELb0ELb0EEEvNS_9BwdParamsE)
        /*2048*/ 	.word	0x00000000


	//----- nvinfo : EIATTR_MIN_STACK_SIZE
	.align		4
.L_1377:
        /*204c*/ 	.byte	0x04, 0x12
        /*204e*/ 	.short	(.L_1379 - .L_1378)
	.align		4
.L_1378:
        /*2050*/ 	.word	index@(_ZN10layer_norm13ln_bwd_kernelINS_13Kernel_traitsIf13__nv_bfloat16fS2_fjLj2048ELj1ELj1ELj4ELj16ENS_18Kernel_traits_baseILj2048EfS2_fS2_fjLj128EEEEELb1ELb0ELb0ELb1EEEvNS_9BwdParamsE)
        /*2054*/ 	.word	0x00000010


	//----- nvinfo : EIATTR_MIN_STACK_SIZE
	.align		4
.L_1379:
        /*2058*/ 	.byte	0x04, 0x12
        /*205a*/ 	.short	(.L_1381 - .L_1380)
	.align		4
.L_1380:
        /*205c*/ 	.word	index@(_ZN10layer_norm22ln_bwd_finalize_kernelINS_22Kernel_traits_finalizeILj2048Ef13__nv_bfloat16fS2_fjLb0ELj1024ELj4ENS_18Kernel_traits_baseILj2048EfS2_fS2_fjLj1024EEEEELb0ELb0EEEvNS_9BwdParamsE)
        /*2060*/ 	.word	0x00000000


	//----- nvinfo : EIATTR_MIN_STACK_SIZE
	.align		4
.L_1381:
        /*2064*/ 	.byte	0x04, 0x12
        /*2066*/ 	.short	(.L_1383 - .L_1382)
	.align		4
.L_1382:
        /*2068*/ 	.word	index@(_ZN10layer_norm13ln_bwd_kernelINS_13Kernel_traitsIf13__nv_bfloat16fS2_fjLj2048ELj1ELj1ELj4ELj16ENS_18Kernel_traits_baseILj2048EfS2_fS2_fjLj128EEEEELb1ELb0ELb1ELb0EEEvNS_9BwdParamsE)
        /*206c*/ 	.word	0x00000000


	//----- nvinfo : EIATTR_MIN_STACK_SIZE
	.align		4
.L_1383:
        /*2070*/ 	.byte	0x04, 0x12
        /*2072*/ 	.short	(.L_1385 - .L_1384)
	.align		4
.L_1384:
        /*2074*/ 	.word	index@(_ZN10layer_norm22ln_bwd_finalize_kernelINS_22Kernel_traits_finalizeILj2048Ef13__nv_bfloat16fS2_fjLb0ELj1024ELj4ENS_18Kernel_traits_baseILj2048EfS2_fS2_fjLj1024EEEEELb0ELb1EEEvNS_9BwdParamsE)
        /*2078*/ 	.word	0x00000000


	//----- nvinfo : EIATTR_MIN_STACK_SIZE
	.align		4
.L_1385:
        /*207c*/ 	.byte	0x04, 0x12
        /*207e*/ 	.short	(.L_1387 - .L_1386)
	.align		4
.L_1386:
        /*2080*/ 	.word	index@(_ZN10layer_norm13ln_bwd_kernelINS_13Kernel_traitsIf13__nv_bfloat16fS2_fjLj2048ELj1ELj1ELj4ELj16ENS_18Kernel_traits_baseILj2048EfS2_fS2_fjLj128EEEEELb1ELb0ELb1ELb1EEEvNS_9BwdParamsE)
        /*2084*/ 	.word	0x00000000


	//----- nvinfo : EIATTR_MIN_STACK_SIZE
	.align		4
.L_1387:
        /*2088*/ 	.byte	0x04, 0x12
        /*208a*/ 	.short	(.L_1389 - .L_1388)
	.align		4
.L_1388:
        /*208c*/ 	.word	index@(_ZN10layer_norm13ln_bwd_kernelINS_13Kernel_traitsIf13__nv_bfloat16fS2_fjLj2048ELj1ELj1ELj4ELj16ENS_18Kernel_traits_baseILj2048EfS2_fS2_fjLj128EEEEELb1ELb1ELb0ELb0EEEvNS_9BwdParamsE)
        /*2090*/ 	.word	0x00000000


	//----- nvinfo : EIATTR_MIN_STACK_SIZE
	.align		4
.L_1389:
        /*2094*/ 	.byte	0x04, 0x12
        /*2096*/ 	.short	(.L_1391 - .L_1390)
	.align		4
.L_1390:
        /*2098*/ 	.word	index@(_ZN10layer_norm13ln_bwd_kernelINS_13Kernel_traitsIf13__nv_bfloat16fS2_fjLj2048ELj1ELj1ELj4ELj16ENS_18Kernel_traits_baseILj2048EfS2_fS2_fjLj128EEEEELb1ELb1ELb0ELb1EEEvNS_9BwdParamsE)
        /*209c*/ 	.word	0x00000000


	//----- nvinfo : EIATTR_MIN_STACK_SIZE
	.align		4
.L_1391:
        /*20a0*/ 	.byte	0x04, 0x12
        /*20a2*/ 	.short	(.L_1393 - .L_1392)
	.align		4
.L_1392:
        /*20a4*/ 	.word	index@(_ZN10layer_norm22ln_bwd_finalize_kernelINS_22Kernel_traits_finalizeILj2048Ef13__nv_bfloat16fS2_fjLb1ELj1024ELj4ENS_18Kernel_traits_baseILj2048EfS2_fS2_fjLj1024EEEEELb1ELb0EEEvNS_9BwdParamsE)
        /*20a8*/ 	.word	0x00000000


	//----- nvinfo : EIATTR_MIN_STACK_SIZE
	.align		4
.L_1393:
        /*20ac*/ 	.byte	0x04, 0x12
        /*20ae*/ 	.short	(.L_1395 - .L_1394)
	.align		4
.L_1394:
        /*20b0*/ 	.word	index@(_ZN10layer_norm13ln_bwd_kernelINS_13Kernel_traitsIf13__nv_bfloat16fS2_fjLj2048ELj1ELj1ELj4ELj16ENS_18Kernel_traits_baseILj2048EfS2_fS2_fjLj128EEEEELb1ELb1ELb1ELb0EEEvNS_9BwdParamsE)
        /*20b4*/ 	.word	0x00000000


	//----- nvinfo : EIATTR_MIN_STACK_SIZE
	.align		4
.L_1395:
        /*20b8*/ 	.byte	0x04, 0x12
        /*20ba*/ 	.short	(.L_1397 - .L_1396)
	.align		4
.L_1396:
        /*20bc*/ 	.word	index@(_ZN10layer_norm22ln_bwd_finalize_kernelINS_22Kernel_traits_finalizeILj2048Ef13__nv_bfloat16fS2_fjLb1ELj1024ELj4ENS_18Kernel_traits_baseILj2048EfS2_fS2_fjLj1024EEEEELb1ELb1EEEvNS_9BwdParamsE)
        /*20c0*/ 	.word	0x00000000


	//----- nvinfo : EIATTR_MIN_STACK_SIZE
	.align		4
.L_1397:
        /*20c4*/ 	.byte	0x04, 0x12
        /*20c6*/ 	.short	(.L_1399 - .L_1398)
	.align		4
.L_1398:
        /*20c8*/ 	.word	index@(_ZN10layer_norm13ln_bwd_kernelINS_13Kernel_traitsIf13__nv_bfloat16fS2_fjLj2048ELj1ELj1ELj4ELj16ENS_18Kernel_traits_baseILj2048EfS2_fS2_fjLj128EEEEELb1ELb1ELb1ELb1EEEvNS_9BwdParamsE)
        /*20cc*/ 	.word	0x00000000


	//----- nvinfo : EIATTR_MIN_STACK_SIZE
	.align		4
.L_1399:
        /*20d0*/ 	.byte	0x04, 0x12
        /*20d2*/ 	.short	(.L_1401 - .L_1400)
	.align		4
.L_1400:
        /*20d4*/ 	.word	index@(_ZN10layer_norm13ln_bwd_kernelINS_13Kernel_traitsIf6__halfS2_S2_fjLj2048ELj1ELj1ELj4ELj16ENS_18Kernel_traits_baseILj2048EfS2_S2_S2_fjLj128EEEEELb0ELb0ELb0ELb0EEEvNS_9BwdParamsE)
        /*20d8*/ 	.word	0x00000000


	//----- nvinfo : EIATTR_MIN_STACK_SIZE
	.align		4
.L_1401:
        /*20dc*/ 	.byte	0x04, 0x12
        /*20de*/ 	.short	(.L_1403 - .L_1402)
	.align		4
.L_1402:
        /*20e0*/ 	.word	index@(_ZN10layer_norm13ln_bwd_kernelINS_13Kernel_traitsIf6__halfS2_S2_fjLj2048ELj1ELj1ELj4ELj16ENS_18Kernel_traits_baseILj2048EfS2_S2_S2_fjLj128EEEEELb0ELb0ELb0ELb1EEEvNS_9BwdParamsE)
        /*20e4*/ 	.word	0x00000000


	//----- nvinfo : EIATTR_MIN_STACK_SIZE
	.align		4
.L_1403:
        /*20e8*/ 	.byte	0x04, 0x12
        /*20ea*/ 	.short	(.L_1405 - .L_1404)
	.align		4
.L_1404:
        /*20ec*/ 	.word	index@(_ZN10layer_norm13ln_bwd_kernelINS_13Kernel_traitsIf6__halfS2_S2_fjLj2048ELj1ELj1ELj4ELj16ENS_18Kernel_traits_baseILj2048EfS2_S2_S2_fjLj128EEEEELb0ELb0ELb1ELb0EEEvNS_9BwdParamsE)
        /*20f0*/ 	.word	0x00000000


	//----- nvinfo : EIATTR_MIN_STACK_SIZE
	.align		4
.L_1405:
        /*20f4*/ 	.byte	0x04, 0x12
        /*20f6*/ 	.short	(.L_1407 - .L_1406)
	.align		4
.L_1406:
        /*20f8*/ 	.word	index@(_ZN10layer_norm13ln_bwd_kernelINS_13Kernel_traitsIf6__halfS2_S2_fjLj2048ELj1ELj1ELj4ELj16ENS_18Kernel_traits_baseILj2048EfS2_S2_S2_fjLj128EEEEELb0ELb0ELb1ELb1EEEvNS_9BwdParamsE)
        /*20fc*/ 	.word	0x00000000


	//----- nvinfo : EIATTR_MIN_STACK_SIZE
	.align		4
.L_1407:
        /*2100*/ 	.byte	0x04, 0x12
        /*2102*/ 	.short	(.L_1409 - .L_1408)
	.align		4
.L_1408:
        /*2104*/ 	.word	index@(_ZN10layer_norm13ln_bwd_kernelINS_13Kernel_traitsIf6__halfS2_S2_fjLj2048ELj1ELj1ELj4ELj16ENS_18Kernel_traits_baseILj2048EfS2_S2_S2_fjLj128EEEEELb0ELb1ELb0ELb0EEEvNS_9BwdParamsE)
        /*2108*/ 	.word	0x00000000


	//----- nvinfo : EIATTR_MIN_STACK_SIZE
	.align		4
.L_1409:
        /*210c*/ 	.byte	0x04, 0x12
        /*210e*/ 	.short	(.L_1411 - .L_1410)
	.align		4
.L_1410:
        /*2110*/ 	.word	index@(_ZN10layer_norm13ln_bwd_kernelINS_13Kernel_traitsIf6__halfS2_S2_fjLj2048ELj1ELj1ELj4ELj16ENS_18Kernel_traits_baseILj2048EfS2_S2_S2_fjLj128EEEEELb0ELb1ELb0ELb1EEEvNS_9BwdParamsE)
        /*2114*/ 	.word	0x00000000


	//----- nvinfo : EIATTR_MIN_STACK_SIZE
	.align		4
.L_1411:
        /*2118*/ 	.byte	0x04, 0x12
        /*211a*/ 	.short	(.L_1413 - .L_1412)
	.align		4
.L_1412:
        /*211c*/ 	.word	index@(_ZN10layer_norm13ln_bwd_kernelINS_13Kernel_traitsIf6__halfS2_S2_fjLj2048ELj1ELj1ELj4ELj16ENS_18Kernel_traits_baseILj2048EfS2_S2_S2_fjLj128EEEEELb0ELb1ELb1ELb0EEEvNS_9BwdParamsE)
        /*2120*/ 	.word	0x00000000


	//----- nvinfo : EIATTR_MIN_STACK_SIZE
	.align		4
.L_1413:
        /*2124*/ 	.byte	0x04, 0x12
        /*2126*/ 	.short	(.L_1415 - .L_1414)
	.align		4
.L_1414:
        /*2128*/ 	.word	index@(_ZN10layer_norm13ln_bwd_kernelINS_13Kernel_traitsIf6__halfS2_S2_fjLj2048ELj1ELj1ELj4ELj16ENS_18Kernel_traits_baseILj2048EfS2_S2_S2_fjLj128EEEEELb0ELb1ELb1ELb1EEEvNS_9BwdParamsE)
        /*212c*/ 	.word	0x00000000


	//----- nvinfo : EIATTR_MIN_STACK_SIZE
	.align		4
.L_1415:
        /*2130*/ 	.byte	0x04, 0x12
        /*2132*/ 	.short	(.L_1417 - .L_1416)
	.align		4
.L_1416:
        /*2134*/ 	.word	index@(_ZN10layer_norm13ln_bwd_kernelINS_13Kernel_traitsIf6__halfS2_S2_fjLj2048ELj1ELj1ELj4ELj16ENS_18Kernel_traits_baseILj2048EfS2_S2_S2_fjLj128EEEEELb1ELb0ELb0ELb0EEEvNS_9BwdParamsE)
        /*2138*/ 	.word	0x00000000


	//----- nvinfo : EIATTR_MIN_STACK_SIZE
	.align		4
.L_1417:
        /*213c*/ 	.byte	0x04, 0x12
        /*213e*/ 	.short	(.L_1419 - .L_1418)
	.align		4
.L_1418:
        /*2140*/ 	.word	index@(_ZN10layer_norm13ln_bwd_kernelINS_13Kernel_traitsIf6__halfS2_S2_fjLj2048ELj1ELj1ELj4ELj16ENS_18Kernel_traits_baseILj2048EfS2_S2_S2_fjLj128EEEEELb1ELb0ELb0ELb1EEEvNS_9BwdParamsE)
        /*2144*/ 	.word	0x00000000


	//----- nvinfo : EIATTR_MIN_STACK_SIZE
	.align		4
.L_1419:
        /*2148*/ 	.byte	0x04, 0x12
        /*214a*/ 	.short	(.L_1421 - .L_1420)
	.align		4
.L_1420:
        /*214c*/ 	.word	index@(_ZN10layer_norm22ln_bwd_finalize_kernelINS_22Kernel_traits_finalizeILj2048Ef6__halfS2_S2_fjLb0ELj1024ELj4ENS_18Kernel_traits_baseILj2048EfS2_S2_S2_fjLj1024EEEEELb0ELb0EEEvNS_9BwdParamsE)
        /*2150*/ 	.word	0x00000000


	//----- nvinfo : EIATTR_MIN_STACK_SIZE
	.align		4
.L_1421:
        /*2154*/ 	.byte	0x04, 0x12
        /*2156*/ 	.short	(.L_1423 - .L_1422)
	.align		4
.L_1422:
        /*2158*/ 	.word	index@(_ZN10layer_norm13ln_bwd_kernelINS_13Kernel_traitsIf6__halfS2_S2_fjLj2048ELj1ELj1ELj4ELj16ENS_18Kernel_traits_baseILj2048EfS2_S2_S2_fjLj128EEEEELb1ELb0ELb1ELb0EEEvNS_9BwdParamsE)
        /*215c*/ 	.word	0x00000000


	//----- nvinfo : EIATTR_MIN_STACK_SIZE
	.align		4
.L_1423:
        /*2160*/ 	.byte	0x04, 0x12
        /*2162*/ 	.short	(.L_1425 - .L_1424)
	.align		4
.L_1424:
        /*2164*/ 	.word	index@(_ZN10layer_norm22ln_bwd_finalize_kernelINS_22Kernel_traits_finalizeILj2048Ef6__halfS2_S2_fjLb0ELj1024ELj4ENS_18Kernel_traits_baseILj2048EfS2_S2_S2_fjLj1024EEEEELb0ELb1EEEvNS_9BwdParamsE)
        /*2168*/ 	.word	0x00000000


	//----- nvinfo : EIATTR_MIN_STACK_SIZE
	.align		4
.L_1425:
        /*216c*/ 	.byte	0x04, 0x12
        /*216e*/ 	.short	(.L_1427 - .L_1426)
	.align		4
.L_1426:
        /*2170*/ 	.word	index@(_ZN10layer_norm13ln_bwd_kernelINS_13Kernel_traitsIf6__halfS2_S2_fjLj2048ELj1ELj1ELj4ELj16ENS_18Kernel_traits_baseILj2048EfS2_S2_S2_fjLj128EEEEELb1ELb0ELb1ELb1EEEvNS_9BwdParamsE)
        /*2174*/ 	.word	0x00000000


	//----- nvinfo : EIATTR_MIN_STACK_SIZE
	.align		4
.L_1427:
        /*2178*/ 	.byte	0x04, 0x12
        /*217a*/ 	.short	(.L_1429 - .L_1428)
	.align		4
.L_1428:
        /*217c*/ 	.word	index@(_ZN10layer_norm13ln_bwd_kernelINS_13Kernel_traitsIf6__halfS2_S2_fjLj2048ELj1ELj1ELj4ELj16ENS_18Kernel_traits_baseILj2048EfS2_S2_S2_fjLj128EEEEELb1ELb1ELb0ELb0EEEvNS_9BwdParamsE)
        /*2180*/ 	.word	0x00000000


	//----- nvinfo : EIATTR_MIN_STACK_SIZE
	.align		4
.L_1429:
        /*2184*/ 	.byte	0x04, 0x12
        /*2186*/ 	.short	(.L_1431 - .L_1430)
	.align		4
.L_1430:
        /*2188*/ 	.word	index@(_ZN10layer_norm13ln_bwd_kernelINS_13Kernel_traitsIf6__halfS2_S2_fjLj2048ELj1ELj1ELj4ELj16ENS_18Kernel_traits_baseILj2048EfS2_S2_S2_fjLj128EEEEELb1ELb1ELb0ELb1EEEvNS_9BwdParamsE)
        /*218c*/ 	.word	0x00000000


	//----- nvinfo : EIATTR_MIN_STACK_SIZE
	.align		4
.L_1431:
        /*2190*/ 	.byte	0x04, 0x12
        /*2192*/ 	.short	(.L_1433 - .L_1432)
	.align		4
.L_1432:
        /*2194*/ 	.word	index@(_ZN10layer_norm22ln_bwd_finalize_kernelINS_22Kernel_traits_finalizeILj2048Ef6__halfS2_S2_fjLb1ELj1024ELj4ENS_18Kernel_traits_baseILj2048EfS2_S2_S2_fjLj1024EEEEELb1ELb0EEEvNS_9BwdParamsE)
        /*2198*/ 	.word	0x00000000


	//----- nvinfo : EIATTR_MIN_STACK_SIZE
	.align		4
.L_1433:
        /*219c*/ 	.byte	0x04, 0x12
        /*219e*/ 	.short	(.L_1435 - .L_1434)
	.align		4
.L_1434:
        /*21a0*/ 	.word	index@(_ZN10layer_norm13ln_bwd_kernelINS_13Kernel_traitsIf6__halfS2_S2_fjLj2048ELj1ELj1ELj4ELj16ENS_18Kernel_traits_baseILj2048EfS2_S2_S2_fjLj128EEEEELb1ELb1ELb1ELb0EEEvNS_9BwdParamsE)
        /*21a4*/ 	.word	0x00000000


	//----- nvinfo : EIATTR_MIN_STACK_SIZE
	.align		4
.L_1435:
        /*21a8*/ 	.byte	0x04, 0x12
        /*21aa*/ 	.short	(.L_1437 - .L_1436)
	.align		4
.L_1436:
        /*21ac*/ 	.word	index@(_ZN10layer_norm22ln_bwd_finalize_kernelINS_22Kernel_traits_finalizeILj2048Ef6__halfS2_S2_fjLb1ELj1024ELj4ENS_18Kernel_traits_baseILj2048EfS2_S2_S2_fjLj1024EEEEELb1ELb1EEEvNS_9BwdParamsE)
        /*21b0*/ 	.word	0x00000000


	//----- nvinfo : EIATTR_MIN_STACK_SIZE
	.align		4
.L_1437:
        /*21b4*/ 	.byte	0x04, 0x12
        /*21b6*/ 	.short	(.L_1439 - .L_1438)
	.align		4
.L_1438:
        /*21b8*/ 	.word	index@(_ZN10layer_norm13ln_bwd_kernelINS_13Kernel_traitsIf6__halfS2_S2_fjLj2048ELj1ELj1ELj4ELj16ENS_18Kernel_traits_baseILj2048EfS2_S2_S2_fjLj128EEEEELb1ELb1ELb1ELb1EEEvNS_9BwdParamsE)
        /*21bc*/ 	.word	0x00000000


	//----- nvinfo : EIATTR_MIN_STACK_SIZE
	.align		4
.L_1439:
        /*21c0*/ 	.byte	0x04, 0x12
        /*21c2*/ 	.short	(.L_1441 - .L_1440)
	.align		4
.L_1440:
        /*21c4*/ 	.word	index@(_ZN10layer_norm13ln_bwd_kernelINS_13Kernel_traitsI6__halfS2_fS2_fjLj2048ELj1ELj1ELj4ELj16ENS_18Kernel_traits_baseILj2048ES2_S2_fS2_fjLj128EEEEELb0ELb0ELb0ELb0EEEvNS_9BwdParamsE)
        /*21c8*/ 	.word	0x00000000


	//----- nvinfo : EIATTR_MIN_STACK_SIZE
	.align		4
.L_1441:
        /*21cc*/ 	.byte	0x04, 0x12
        /*21ce*/ 	.short	(.L_1443 - .L_1442)
	.align		4
.L_1442:
        /*21d0*/ 	.word	index@(_ZN10layer_norm13ln_bwd_kernelINS_13Kernel_traitsI6__halfS2_fS2_fjLj2048ELj1ELj1ELj4ELj16ENS_18Kernel_traits_baseILj2048ES2_S2_fS2_fjLj128EEEEELb0ELb0ELb0ELb1EEEvNS_9BwdParamsE)
        /*21d4*/ 	.word	0x00000000


	//----- nvinfo : EIATTR_MIN_STACK_SIZE
	.align		4
.L_1443:
        /*21d8*/ 	.byte	0x04, 0x12
        /*21da*/ 	.short	(.L_1445 - .L_1444)
	.align		4
.L_1444:
        /*21dc*/ 	.word	index@(_ZN10layer_norm13ln_bwd_kernelINS_13Kernel_traitsI6__halfS2_fS2_fjLj2048ELj1ELj1ELj4ELj16ENS_18Kernel_traits_baseILj2048ES2_S2_fS2_fjLj128EEEEELb0ELb0ELb1ELb0EEEvNS_9BwdParamsE)
        /*21e0*/ 	.word	0x00000000


	//----- nvinfo : EIATTR_MIN_STACK_SIZE
	.align		4
.L_1445:
        /*21e4*/ 	.byte	0x04, 0x12
        /*21e6*/ 	.short	(.L_1447 - .L_1446)
	.align		4
.L_1446:
        /*21e8*/ 	.word	index@(_ZN10layer_norm13ln_bwd_kernelINS_13Kernel_traitsI6__halfS2_fS2_fjLj2048ELj1ELj1ELj4ELj16ENS_18Kernel_traits_baseILj2048ES2_S2_fS2_fjLj128EEEEELb0ELb0ELb1ELb1EEEvNS_9BwdParamsE)
        /*21ec*/ 	.word	0x00000000


	//----- nvinfo : EIATTR_MIN_STACK_SIZE
	.align		4
.L_1447:
        /*21f0*/ 	.byte	0x04, 0x12
        /*21f2*/ 	.short	(.L_1449 - .L_1448)
	.align		4
.L_1448:
        /*21f4*/ 	.word	index@(_ZN10layer_norm13ln_bwd_kernelINS_13Kernel_traitsI6__halfS2_fS2_fjLj2048ELj1ELj1ELj4ELj16ENS_18Kernel_traits_baseILj2048ES2_S2_fS2_fjLj128EEEEELb0ELb1ELb0ELb0EEEvNS_9BwdParamsE)
        /*21f8*/ 	.word	0x00000000


	//----- nvinfo : EIATTR_MIN_STACK_SIZE
	.align		4
.L_1449:
        /*21fc*/ 	.byte	0x04, 0x12
        /*21fe*/ 	.short	(.L_1451 - .L_1450)
	.align		4
.L_1450:
        /*2200*/ 	.word	index@(_ZN10layer_norm13ln_bwd_kernelINS_13Kernel_traitsI6__halfS2_fS2_fjLj2048ELj1ELj1ELj4ELj16ENS_18Kernel_traits_baseILj2048ES2_S2_fS2_fjLj128EEEEELb0ELb1ELb0ELb1EEEvNS_9BwdParamsE)
        /*2204*/ 	.word	0x00000000


	//----- nvinfo : EIATTR_MIN_STACK_SIZE
	.align		4
.L_1451:
        /*2208*/ 	.byte	0x04, 0x12
        /*220a*/ 	.short	(.L_1453 - .L_1452)
	.align		4
.L_1452:
        /*220c*/ 	.word	index@(_ZN10layer_norm13ln_bwd_kernelINS_13Kernel_traitsI6__halfS2_fS2_fjLj2048ELj1ELj1ELj4ELj16ENS_18Kernel_traits_baseILj2048ES2_S2_fS2_fjLj128EEEEELb0ELb1ELb1ELb0EEEvNS_9BwdParamsE)
        /*2210*/ 	.word	0x00000000


	//----- nvinfo : EIATTR_MIN_STACK_SIZE
	.align		4
.L_1453:
        /*2214*/ 	.byte	0x04, 0x12
        /*2216*/ 	.short	(.L_1455 - .L_1454)
	.align		4
.L_1454:
        /*2218*/ 	.word	index@(_ZN10layer_norm13ln_bwd_kernelINS_13Kernel_traitsI6__halfS2_fS2_fjLj2048ELj1ELj1ELj4ELj16ENS_18Kernel_traits_baseILj2048ES2_S2_fS2_fjLj128EEEEELb0ELb1ELb1ELb1EEEvNS_9BwdParamsE)
        /*221c*/ 	.word	0x00000000


	//----- nvinfo : EIATTR_MIN_STACK_SIZE
	.align		4
.L_1455:
        /*2220*/ 	.byte	0x04, 0x12
        /*2222*/ 	.short	(.L_1457 - .L_1456)
	.align		4
.L_1456:
        /*2224*/ 	.word	index@(_ZN10layer_norm13ln_bwd_kernelINS_13Kernel_traitsI6__halfS2_fS2_fjLj2048ELj1ELj1ELj4ELj16ENS_18Kernel_traits_baseILj2048ES2_S2_fS2_fjLj128EEEEELb1ELb0ELb0ELb0EEEvNS_9BwdParamsE)
        /*2228*/ 	.word	0x00000000


	//----- nvinfo : EIATTR_MIN_STACK_SIZE
	.align		4
.L_1457:
        /*222c*/ 	.byte	0x04, 0x12
        /*222e*/ 	.short	(.L_1459 - .L_1458)
	.align		4
.L_1458:
        /*2230*/ 	.word	index@(_ZN10layer_norm13ln_bwd_kernelINS_13Kernel_traitsI6__halfS2_fS2_fjLj2048ELj1ELj1ELj4ELj16ENS_18Kernel_traits_baseILj2048ES2_S2_fS2_fjLj128EEEEELb1ELb0ELb0ELb1EEEvNS_9BwdParamsE)
        /*2234*/ 	.word	0x00000000


	//----- nvinfo : EIATTR_MIN_STACK_SIZE
	.align		4
.L_1459:
        /*2238*/ 	.byte	0x04, 0x12
        /*223a*/ 	.short	(.L_1461 - .L_1460)
	.align		4
.L_1460:
        /*223c*/ 	.word	index@(_ZN10layer_norm22ln_bwd_finalize_kernelINS_22Kernel_traits_finalizeILj2048E6__halfS2_fS2_fjLb0ELj1024ELj4ENS_18Kernel_traits_baseILj2048ES2_S2_fS2_fjLj1024EEEEELb0ELb0EEEvNS_9BwdParamsE)
        /*2240*/ 	.word	0x00000000


	//----- nvinfo : EIATTR_MIN_STACK_SIZE
	.align		4
.L_1461:
        /*2244*/ 	.byte	0x04, 0x12
        /*2246*/ 	.short	(.L_1463 - .L_1462)
	.align		4
.L_1462:
        /*2248*/ 	.word	index@(_ZN10layer_norm13ln_bwd_kernelINS_13Kernel_traitsI6__halfS2_fS2_fjLj2048ELj1ELj1ELj4ELj16ENS_18Kernel_traits_baseILj2048ES2_S2_fS2_fjLj128EEEEELb1ELb0ELb1ELb0EEEvNS_9BwdParamsE)
        /*224c*/ 	.word	0x00000000


	//----- nvinfo : EIATTR_MIN_STACK_SIZE
	.align		4
.L_1463:
        /*2250*/ 	.byte	0x04, 0x12
        /*2252*/ 	.short	(.L_1465 - .L_1464)
	.align		4
.L_1464:
        /*2254*/ 	.word	index@(_ZN10layer_norm22ln_bwd_finalize_kernelINS_22Kernel_traits_finalizeILj2048E6__halfS2_fS2_fjLb0ELj1024ELj4ENS_18Kernel_traits_baseILj2048ES2_S2_fS2_fjLj1024EEEEELb0ELb1EEEvNS_9BwdParamsE)
        /*2258*/ 	.word	0x00000000


	//----- nvinfo : EIATTR_MIN_STACK_SIZE
	.align		4
.L_1465:
        /*225c*/ 	.byte	0x04, 0x12
        /*225e*/ 	.short	(.L_1467 - .L_1466)
	.align		4
.L_1466:
        /*2260*/ 	.word	index@(_ZN10layer_norm13ln_bwd_kernelINS_13Kernel_traitsI6__halfS2_fS2_fjLj2048ELj1ELj1ELj4ELj16ENS_18Kernel_traits_baseILj2048ES2_S2_fS2_fjLj128EEEEELb1ELb0ELb1ELb1EEEvNS_9BwdParamsE)
        /*2264*/ 	.word	0x00000000


	//----- nvinfo : EIATTR_MIN_STACK_SIZE
	.align		4
.L_1467:
        /*2268*/ 	.byte	0x04, 0x12
        /*226a*/ 	.short	(.L_1469 - .L_1468)
	.align		4
.L_1468:
        /*226c*/ 	.word	index@(_ZN10layer_norm13ln_bwd_kernelINS_13Kernel_traitsI6__halfS2_fS2_fjLj2048ELj1ELj1ELj4ELj16ENS_18Kernel_traits_baseILj2048ES2_S2_fS2_fjLj128EEEEELb1ELb1ELb0ELb0EEEvNS_9BwdParamsE)
        /*2270*/ 	.word	0x00000000


	//----- nvinfo : EIATTR_MIN_STACK_SIZE
	.align		4
.L_1469:
        /*2274*/ 	.byte	0x04, 0x12
        /*2276*/ 	.short	(.L_1471 - .L_1470)
	.align		4
.L_1470:
        /*2278*/ 	.word	index@(_ZN10layer_norm13ln_bwd_kernelINS_13Kernel_traitsI6__halfS2_fS2_fjLj2048ELj1ELj1ELj4ELj16ENS_18Kernel_traits_baseILj2048ES2_S2_fS2_fjLj128EEEEELb1ELb1ELb0ELb1EEEvNS_9BwdParamsE)
        /*227c*/ 	.word	0x00000000


	//----- nvinfo : EIATTR_MIN_STACK_SIZE
	.align		4
.L_1471:
        /*2280*/ 	.byte	0x04, 0x12
        /*2282*/ 	.short	(.L_1473 - .L_1472)
	.align		4
.L_1472:
        /*2284*/ 	.word	index@(_ZN10layer_norm22ln_bwd_finalize_kernelINS_22Kernel_traits_finalizeILj2048E6__halfS2_fS2_fjLb1ELj1024ELj4ENS_18Kernel_traits_baseILj2048ES2_S2_fS2_fjLj1024EEEEELb1ELb0EEEvNS_9BwdParamsE)
        /*2288*/ 	.word	0x00000000


	//----- nvinfo : EIATTR_MIN_STACK_SIZE
	.align		4
.L_1473:
        /*228c*/ 	.byte	0x04, 0x12
        /*228e*/ 	.short	(.L_1475 - .L_1474)
	.align		4
.L_1474:
        /*2290*/ 	.word	index@(_ZN10layer_norm13ln_bwd_kernelINS_13Kernel_traitsI6__halfS2_fS2_fjLj2048ELj1ELj1ELj4ELj16ENS_18Kernel_traits_baseILj2048ES2_S2_fS2_fjLj128EEEEELb1ELb1ELb1ELb0EEEvNS_9BwdParamsE)
        /*2294*/ 	.word	0x00000000


	//----- nvinfo : EIATTR_MIN_STACK_SIZE
	.align		4
.L_1475:
        /*2298*/ 	.byte	0x04, 0x12
        /*229a*/ 	.short	(.L_1477 - .L_1476)
	.align		4
.L_1476:
        /*229c*/ 	.word	index@(_ZN10layer_norm22ln_bwd_finalize_kernelINS_22Kernel_traits_finalizeILj2048E6__halfS2_fS2_fjLb1ELj1024ELj4ENS_18Kernel_traits_baseILj2048ES2_S2_fS2_fjLj1024EEEEELb1ELb1EEEvNS_9BwdParamsE)
        /*22a0*/ 	.word	0x00000000


	//----- nvinfo : EIATTR_MIN_STACK_SIZE
	.align		4
.L_1477:
        /*22a4*/ 	.byte	0x04, 0x12
        /*22a6*/ 	.short	(.L_1479 - .L_1478)
	.align		4
.L_1478:
        /*22a8*/ 	.word	index@(_ZN10layer_norm13ln_bwd_kernelINS_13Kernel_traitsI6__halfS2_fS2_fjLj2048ELj1ELj1ELj4ELj16ENS_18Kernel_traits_baseILj2048ES2_S2_fS2_fjLj128EEEEELb1ELb1ELb1ELb1EEEvNS_9BwdParamsE)
        /*22ac*/ 	.word	0x00000000


	//----- nvinfo : EIATTR_MIN_STACK_SIZE
	.align		4
.L_1479:
        /*22b0*/ 	.byte	0x04, 0x12
        /*22b2*/ 	.short	(.L_1481 - .L_1480)
	.align		4
.L_1480:
        /*22b4*/ 	.word	index@(_ZN10layer_norm13ln_bwd_kernelINS_13Kernel_traitsIf6__halffS2_fjLj2048ELj1ELj1ELj4ELj16ENS_18Kernel_traits_baseILj2048EfS2_fS2_fjLj128EEEEELb0ELb0ELb0ELb0EEEvNS_9BwdParamsE)
        /*22b8*/ 	.word	0x00000000


	//----- nvinfo : EIATTR_MIN_STACK_SIZE
	.align		4
.L_1481:
        /*22bc*/ 	.byte	0x04, 0x12
        /*22be*/ 	.short	(.L_1483 - .L_1482)
	.align		4
.L_1482:
        /*22c0*/ 	.word	index@(_ZN10layer_norm13ln_bwd_kernelINS_13Kernel_traitsIf6__halffS2_fjLj2048ELj1ELj1ELj4ELj16ENS_18Kernel_traits_baseILj2048EfS2_fS2_fjLj128EEEEELb0ELb0ELb0ELb1EEEvNS_9BwdParamsE)
        /*22c4*/ 	.word	0x00000000


	//----- nvinfo : EIATTR_MIN_STACK_SIZE
	.align		4
.L_1483:
        /*22c8*/ 	.byte	0x04, 0x12
        /*22ca*/ 	.short	(.L_1485 - .L_1484)
	.align		4
.L_1484:
        /*22cc*/ 	.word	index@(_ZN10layer_norm13ln_bwd_kernelINS_13Kernel_traitsIf6__halffS2_fjLj2048ELj1ELj1ELj4ELj16ENS_18Kernel_traits_baseILj2048EfS2_fS2_fjLj128EEEEELb0ELb0ELb1ELb0EEEvNS_9BwdParamsE)
        /*22d0*/ 	.word	0x00000000


	//----- nvinfo : EIATTR_MIN_STACK_SIZE
	.align		4
.L_1485:
        /*22d4*/ 	.byte	0x04, 0x12
        /*22d6*/ 	.short	(.L_1487 - .L_1486)
	.align		4
.L_1486:
        /*22d8*/ 	.word	index@(_ZN10layer_norm13ln_bwd_kernelINS_13Kernel_traitsIf6__halffS2_fjLj2048ELj1ELj1ELj4ELj16ENS_18Kernel_traits_baseILj2048EfS2_fS2_fjLj128EEEEELb0ELb0ELb1ELb1EEEvNS_9BwdParamsE)
        /*22dc*/ 	.word	0x00000000


	//----- nvinfo : EIATTR_MIN_STACK_SIZE
	.align		4
.L_1487:
        /*22e0*/ 	.byte	0x04, 0x12
        /*22e2*/ 	.short	(.L_1489 - .L_1488)
	.align		4
.L_1488:
        /*22e4*/ 	.word	index@(_ZN10layer_norm13ln_bwd_kernelINS_13Kernel_traitsIf6__halffS2_fjLj2048ELj1ELj1ELj4ELj16ENS_18Kernel_traits_baseILj2048EfS2_fS2_fjLj128EEEEELb0ELb1ELb0ELb0EEEvNS_9BwdParamsE)
        /*22e8*/ 	.word	0x00000000


	//----- nvinfo : EIATTR_MIN_STACK_SIZE
	.align		4
.L_1489:
        /*22ec*/ 	.byte	0x04, 0x12
        /*22ee*/ 	.short	(.L_1491 - .L_1490)
	.align		4
.L_1490:
        /*22f0*/ 	.word	index@(_ZN10layer_norm13ln_bwd_kernelINS_13Kernel_traitsIf6__halffS2_fjLj2048ELj1ELj1ELj4ELj16ENS_18Kernel_traits_baseILj2048EfS2_fS2_fjLj128EEEEELb0ELb1ELb0ELb1EEEvNS_9BwdParamsE)
        /*22f4*/ 	.word	0x00000000


	//----- nvinfo : EIATTR_MIN_STACK_SIZE
	.align		4
.L_1491:
        /*22f8*/ 	.byte	0x04, 0x12
        /*22fa*/ 	.short	(.L_1493 - .L_1492)
	.align		4
.L_1492:
        /*22fc*/ 	.word	index@(_ZN10layer_norm13ln_bwd_kernelINS_13Kernel_traitsIf6__halffS2_fjLj2048ELj1ELj1ELj4ELj16ENS_18Kernel_traits_baseILj2048EfS2_fS2_fjLj128EEEEELb0ELb1ELb1ELb0EEEvNS_9BwdParamsE)
        /*2300*/ 	.word	0x00000000


	//----- nvinfo : EIATTR_MIN_STACK_SIZE
	.align		4
.L_1493:
        /*2304*/ 	.byte	0x04, 0x12
        /*2306*/ 	.short	(.L_1495 - .L_1494)
	.align		4
.L_1494:
        /*2308*/ 	.word	index@(_ZN10layer_norm13ln_bwd_kernelINS_13Kernel_traitsIf6__halffS2_fjLj2048ELj1ELj1ELj4ELj16ENS_18Kernel_traits_baseILj2048EfS2_fS2_fjLj128EEEEELb0ELb1ELb1ELb1EEEvNS_9BwdParamsE)
        /*230c*/ 	.word	0x00000000


	//----- nvinfo : EIATTR_MIN_STACK_SIZE
	.align		4
.L_1495:
        /*2310*/ 	.byte	0x04, 0x12
        /*2312*/ 	.short	(.L_1497 - .L_1496)
	.align		4
.L_1496:
        /*2314*/ 	.word	index@(_ZN10layer_norm13ln_bwd_kernelINS_13Kernel_traitsIf6__halffS2_fjLj2048ELj1ELj1ELj4ELj16ENS_18Kernel_traits_baseILj2048EfS2_fS2_fjLj128EEEEELb1ELb0ELb0ELb0EEEvNS_9BwdParamsE)
        /*2318*/ 	.word	0x00000000


	//----- nvinfo : EIATTR_MIN_STACK_SIZE
	.align		4
.L_1497:
        /*231c*/ 	.byte	0x04, 0x12
        /*231e*/ 	.short	(.L_1499 - .L_1498)
	.align		4
.L_1498:
        /*2320*/ 	.word	index@(_ZN10layer_norm13ln_bwd_kernelINS_13Kernel_traitsIf6__halffS2_fjLj2048ELj1ELj1ELj4ELj16ENS_18Kernel_traits_baseILj2048EfS2_fS2_fjLj128EEEEELb1ELb0ELb0ELb1EEEvNS_9BwdParamsE)
        /*2324*/ 	.word	0x00000010


	//----- nvinfo : EIATTR_MIN_STACK_SIZE
	.align		4
.L_1499:
        /*2328*/ 	.byte	0x04, 0x12
        /*232a*/ 	.short	(.L_1501 - .L_1500)
	.align		4
.L_1500:
        /*232c*/ 	.word	index@(_ZN10layer_norm22ln_bwd_finalize_kernelINS_22Kernel_traits_finalizeILj2048Ef6__halffS2_fjLb0ELj1024ELj4ENS_18Kernel_traits_baseILj2048EfS2_fS2_fjLj1024EEEEELb0ELb0EEEvNS_9BwdParamsE)
        /*2330*/ 	.word	0x00000000


	//----- nvinfo : EIATTR_MIN_STACK_SIZE
	.align		4
.L_1501:
        /*2334*/ 	.byte	0x04, 0x12
        /*2336*/ 	.short	(.L_1503 - .L_1502)
	.align		4
.L_1502:
        /*2338*/ 	.word	index@(_ZN10layer_norm13ln_bwd_kernelINS_13Kernel_traitsIf6__halffS2_fjLj2048ELj1ELj1ELj4ELj16ENS_18Kernel_traits_baseILj2048EfS2_fS2_fjLj128EEEEELb1ELb0ELb1ELb0EEEvNS_9BwdParamsE)
        /*233c*/ 	.word	0x00000000


	//----- nvinfo : EIATTR_MIN_STACK_SIZE
	.align		4
.L_1503:
        /*2340*/ 	.byte	0x04, 0x12
        /*2342*/ 	.short	(.L_1505 - .L_1504)
	.align		4
.L_1504:
        /*2344*/ 	.word	index@(_ZN10layer_norm22ln_bwd_finalize_kernelINS_22Kernel_traits_finalizeILj2048Ef6__halffS2_fjLb0ELj1024ELj4ENS_18Kernel_traits_baseILj2048EfS2_fS2_fjLj1024EEEEELb0ELb1EEEvNS_9BwdParamsE)
        /*2348*/ 	.word	0x00000000


	//----- nvinfo : EIATTR_MIN_STACK_SIZE
	.align		4
.L_1505:
        /*234c*/ 	.byte	0x04, 0x12
        /*234e*/ 	.short	(.L_1507 - .L_1506)
	.align		4
.L_1506:
        /*2350*/ 	.word	index@(_ZN10layer_norm13ln_bwd_kernelINS_13Kernel_traitsIf6__halffS2_fjLj2048ELj1ELj1ELj4ELj16ENS_18Kernel_traits_baseILj2048EfS2_fS2_fjLj128EEEEELb1ELb0ELb1ELb1EEEvNS_9BwdParamsE)
        /*2354*/ 	.word	0x00000000


	//----- nvinfo : EIATTR_MIN_STACK_SIZE
	.align		4
.L_1507:
        /*2358*/ 	.byte	0x04, 0x12
        /*235a*/ 	.short	(.L_1509 - .L_1508)
	.align		4
.L_1508:
        /*235c*/ 	.word	index@(_ZN10layer_norm13ln_bwd_kernelINS_13Kernel_traitsIf6__halffS2_fjLj2048ELj1ELj1ELj4ELj16ENS_18Kernel_traits_baseILj2048EfS2_fS2_fjLj128EEEEELb1ELb1ELb0ELb0EEEvNS_9BwdParamsE)
        /*2360*/ 	.word	0x00000000


	//----- nvinfo : EIATTR_MIN_STACK_SIZE
	.align		4
.L_1509:
        /*2364*/ 	.byte	0x04, 0x12
        /*2366*/ 	.short	(.L_1511 - .L_1510)
	.align		4
.L_1510:
        /*2368*/ 	.word	index@(_ZN10layer_norm13ln_bwd_kernelINS_13Kernel_traitsIf6__halffS2_fjLj2048ELj1ELj1ELj4ELj16ENS_18Kernel_traits_baseILj2048EfS2_fS2_fjLj128EEEEELb1ELb1ELb0ELb1EEEvNS_9BwdParamsE)
        /*236c*/ 	.word	0x00000000


	//----- nvinfo : EIATTR_MIN_STACK_SIZE
	.align		4
.L_1511:
        /*2370*/ 	.byte	0x04, 0x12
        /*2372*/ 	.short	(.L_1513 - .L_1512)
	.align		4
.L_1512:
        /*2374*/ 	.word	index@(_ZN10layer_norm22ln_bwd_finalize_kernelINS_22Kernel_traits_finalizeILj2048Ef6__halffS2_fjLb1ELj1024ELj4ENS_18Kernel_traits_baseILj2048EfS2_fS2_fjLj1024EEEEELb1ELb0EEEvNS_9BwdParamsE)
        /*2378*/ 	.word	0x00000000


	//----- nvinfo : EIATTR_MIN_STACK_SIZE
	.align		4
.L_1513:
        /*237c*/ 	.byte	0x04, 0x12
        /*237e*/ 	.short	(.L_1515 - .L_1514)
	.align		4
.L_1514:
        /*2380*/ 	.word	index@(_ZN10layer_norm13ln_bwd_kernelINS_13Kernel_traitsIf6__halffS2_fjLj2048ELj1ELj1ELj4ELj16ENS_18Kernel_traits_baseILj2048EfS2_fS2_fjLj128EEEEELb1ELb1ELb1ELb0EEEvNS_9BwdParamsE)
        /*2384*/ 	.word	0x00000000


	//----- nvinfo : EIATTR_MIN_STACK_SIZE
	.align		4
.L_1515:
        /*2388*/ 	.byte	0x04, 0x12
        /*238a*/ 	.short	(.L_1517 - .L_1516)
	.align		4
.L_1516:
        /*238c*/ 	.word	index@(_ZN10layer_norm22ln_bwd_finalize_kernelINS_22Kernel_traits_finalizeILj2048Ef6__halffS2_fjLb1ELj1024ELj4ENS_18Kernel_traits_baseILj2048EfS2_fS2_fjLj1024EEEEELb1ELb1EEEvNS_9BwdParamsE)
        /*2390*/ 	.word	0x00000000


	//----- nvinfo : EIATTR_MIN_STACK_SIZE
	.align		4
.L_1517:
        /*2394*/ 	.byte	0x04, 0x12
        /*2396*/ 	.short	(.L_1519 - .L_1518)
	.align		4
.L_1518:
        /*2398*/ 	.word	index@(_ZN10layer_norm13ln_bwd_kernelINS_13Kernel_traitsIf6__halffS2_fjLj2048ELj1ELj1ELj4ELj16ENS_18Kernel_traits_baseILj2048EfS2_fS2_fjLj128EEEEELb1ELb1ELb1ELb1EEEvNS_9BwdParamsE)
        /*239c*/ 	.word	0x00000000


	//----- nvinfo : EIATTR_MIN_STACK_SIZE
	.align		4
.L_1519:
        /*23a0*/ 	.byte	0x04, 0x12
        /*23a2*/ 	.short	(.L_1521 - .L_1520)
	.align		4
.L_1520:
        /*23a4*/ 	.word	index@(_ZN10layer_norm13ln_bwd_kernelINS_13Kernel_traitsI6__halfffffjLj2048ELj1ELj1ELj4ELj16ENS_18Kernel_traits_baseILj2048ES2_ffffjLj128EEEEELb0ELb0ELb0ELb0EEEvNS_9BwdParamsE)
        /*23a8*/ 	.word	0x00000000


	//----- nvinfo : EIATTR_MIN_STACK_SIZE
	.align		4
.L_1521:
        /*23ac*/ 	.byte	0x04, 0x12
        /*23ae*/ 	.short	(.L_1523 - .L_1522)
	.align		4
.L_1522:
        /*23b0*/ 	.word	index@(_ZN10layer_norm13ln_bwd_kernelINS_13Kernel_traitsI6__halfffffjLj2048ELj1ELj1ELj4ELj16ENS_18Kernel_traits_baseILj2048ES2_ffffjLj128EEEEELb0ELb0ELb0ELb1EEEvNS_9BwdParamsE)
        /*23b4*/ 	.word	0x00000000


	//----- nvinfo : EIATTR_MIN_STACK_SIZE
	.align		4
.L_1523:
        /*23b8*/ 	.byte	0x04, 0x12
        /*23ba*/ 	.short	(.L_1525 - .L_1524)
	.align		4
.L_1524:
        /*23bc*/ 	.word	index@(_ZN10layer_norm13ln_bwd_kernelINS_13Kernel_traitsI6__halfffffjLj2048ELj1ELj1ELj4ELj16ENS_18Kernel_traits_baseILj2048ES2_ffffjLj128EEEEELb0ELb0ELb1ELb0EEEvNS_9BwdParamsE)
        /*23c0*/ 	.word	0x00000000


	//----- nvinfo : EIATTR_MIN_STACK_SIZE
	.align		4
.L_1525:
        /*23c4*/ 	.byte	0x04, 0x12
        /*23c6*/ 	.short	(.L_1527 - .L_1526)
	.align		4
.L_1526:
        /*23c8*/ 	.word	index@(_ZN10layer_norm13ln_bwd_kernelINS_13Kernel_traitsI6__halfffffjLj2048ELj1ELj1ELj4ELj16ENS_18Kernel_traits_baseILj2048ES2_ffffjLj128EEEEELb0ELb0ELb1ELb1EEEvNS_9BwdParamsE)
        /*23cc*/ 	.word	0x00000000


	//----- nvinfo : EIATTR_MIN_STACK_SIZE
	.align		4
.L_1527:
        /*23d0*/ 	.byte	0x04, 0x12
        /*23d2*/ 	.short	(.L_1529 - .L_1528)
	.align		4
.L_1528:
        /*23d4*/ 	.word	index@(_ZN10layer_norm13ln_bwd_kernelINS_13Kernel_traitsI6__halfffffjLj2048ELj1ELj1ELj4ELj16ENS_18Kernel_traits_baseILj2048ES2_ffffjLj128EEEEELb0ELb1ELb0ELb0EEEvNS_9BwdParamsE)
        /*23d8*/ 	.word	0x00000000


	//----- nvinfo : EIATTR_MIN_STACK_SIZE
	.align		4
.L_1529:
        /*23dc*/ 	.byte	0x04, 0x12
        /*23de*/ 	.short	(.L_1531 - .L_1530)
	.align		4
.L_1530:
        /*23e0*/ 	.word	index@(_ZN10layer_norm13ln_bwd_kernelINS_13Kernel_traitsI6__halfffffjLj2048ELj1ELj1ELj4ELj16ENS_18Kernel_traits_baseILj2048ES2_ffffjLj128EEEEELb0ELb1ELb0ELb1EEEvNS_9BwdParamsE)
        /*23e4*/ 	.word	0x00000000


	//----- nvinfo : EIATTR_MIN_STACK_SIZE
	.align		4
.L_1531:
        /*23e8*/ 	.byte	0x04, 0x12
        /*23ea*/ 	.short	(.L_1533 - .L_1532)
	.align		4
.L_1532:
        /*23ec*/ 	.word	index@(_ZN10layer_norm13ln_bwd_kernelINS_13Kernel_traitsI6__halfffffjLj2048ELj1ELj1ELj4ELj16ENS_18Kernel_traits_baseILj2048ES2_ffffjLj128EEEEELb0ELb1ELb1ELb0EEEvNS_9BwdParamsE)
        /*23f0*/ 	.word	0x00000000


	//----- nvinfo : EIATTR_MIN_STACK_SIZE
	.align		4
.L_1533:
        /*23f4*/ 	.byte	0x04, 0x12
        /*23f6*/ 	.short	(.L_1535 - .L_1534)
	.align		4
.L_1534:
        /*23f8*/ 	.word	index@(_ZN10layer_norm13ln_bwd_kernelINS_13Kernel_traitsI6__halfffffjLj2048ELj1ELj1ELj4ELj16ENS_18Kernel_traits_baseILj2048ES2_ffffjLj128EEEEELb0ELb1ELb1ELb1EEEvNS_9BwdParamsE)
        /*23fc*/ 	.word	0x00000000


	//----- nvinfo : EIATTR_MIN_STACK_SIZE
	.align		4
.L_1535:
        /*2400*/ 	.byte	0x04, 0x12
        /*2402*/ 	.short	(.L_1537 - .L_1536)
	.align		4
.L_1536:
        /*2404*/ 	.word	index@(_ZN10layer_norm13ln_bwd_kernelINS_13Kernel_traitsI6__halfffffjLj2048ELj1ELj1ELj4ELj16ENS_18Kernel_traits_baseILj2048ES2_ffffjLj128EEEEELb1ELb0ELb0ELb0EEEvNS_9BwdParamsE)
        /*2408*/ 	.word	0x00000000


	//----- nvinfo : EIATTR_MIN_STACK_SIZE
	.align		4
.L_1537:
        /*240c*/ 	.byte	0x04, 0x12
        /*240e*/ 	.short	(.L_1539 - .L_1538)
	.align		4
.L_1538:
        /*2410*/ 	.word	index@(_ZN10layer_norm13ln_bwd_kernelINS_13Kernel_traitsI6__halfffffjLj2048ELj1ELj1ELj4ELj16ENS_18Kernel_traits_baseILj2048ES2_ffffjLj128EEEEELb1ELb0ELb0ELb1EEEvNS_9BwdParamsE)
        /*2414*/ 	.word	0x00000000


	//----- nvinfo : EIATTR_MIN_STACK_SIZE
	.align		4
.L_1539:
        /*2418*/ 	.byte	0x04, 0x12
        /*241a*/ 	.short	(.L_1541 - .L_1540)
	.align		4
.L_1540:
        /*241c*/ 	.word	index@(_ZN10layer_norm22ln_bwd_finalize_kernelINS_22Kernel_traits_finalizeILj2048E6__halfffffjLb0ELj1024ELj4ENS_18Kernel_traits_baseILj2048ES2_ffffjLj1024EEEEELb0ELb0EEEvNS_9BwdParamsE)
        /*2420*/ 	.word	0x00000000


	//----- nvinfo : EIATTR_MIN_STACK_SIZE
	.align		4
.L_1541:
        /*2424*/ 	.byte	0x04, 0x12
        /*2426*/ 	.short	(.L_1543 - .L_1542)
	.align		4
.L_1542:
        /*2428*/ 	.word	index@(_ZN10layer_norm13ln_bwd_kernelINS_13Kernel_traitsI6__halfffffjLj2048ELj1ELj1ELj4ELj16ENS_18Kernel_traits_baseILj2048ES2_ffffjLj128EEEEELb1ELb0ELb1ELb0EEEvNS_9BwdParamsE)
        /*242c*/ 	.word	0x00000000


	//----- nvinfo : EIATTR_MIN_STACK_SIZE
	.align		4
.L_1543:
        /*2430*/ 	.byte	0x04, 0x12
        /*2432*/ 	.short	(.L_1545 - .L_1544)
	.align		4
.L_1544:
        /*2434*/ 	.word	index@(_ZN10layer_norm22ln_bwd_finalize_kernelINS_22Kernel_traits_finalizeILj2048E6__halfffffjLb0ELj1024ELj4ENS_18Kernel_traits_baseILj2048ES2_ffffjLj1024EEEEELb0ELb1EEEvNS_9BwdParamsE)
        /*2438*/ 	.word	0x00000000


	//----- nvinfo : EIATTR_MIN_STACK_SIZE
	.align		4
.L_1545:
        /*243c*/ 	.byte	0x04, 0x12
        /*243e*/ 	.short	(.L_1547 - .L_1546)
	.align		4
.L_1546:
        /*2440*/ 	.word	index@(_ZN10layer_norm13ln_bwd_kernelINS_13Kernel_traitsI6__halfffffjLj2048ELj1ELj1ELj4ELj16ENS_18Kernel_traits_baseILj2048ES2_ffffjLj128EEEEELb1ELb0ELb1ELb1EEEvNS_9BwdParamsE)
        /*2444*/ 	.word	0x00000000


	//----- nvinfo : EIATTR_MIN_STACK_SIZE
	.align		4
.L_1547:
        /*2448*/ 	.byte	0x04, 0x12
        /*244a*/ 	.short	(.L_1549 - .L_1548)
	.align		4
.L_1548:
        /*244c*/ 	.word	index@(_ZN10layer_norm13ln_bwd_kernelINS_13Kernel_traitsI6__halfffffjLj2048ELj1ELj1ELj4ELj16ENS_18Kernel_traits_baseILj2048ES2_ffffjLj128EEEEELb1ELb1ELb0ELb0EEEvNS_9BwdParamsE)
        /*2450*/ 	.word	0x00000000


	//----- nvinfo : EIATTR_MIN_STACK_SIZE
	.align		4
.L_1549:
        /*2454*/ 	.byte	0x04, 0x12
        /*2456*/ 	.short	(.L_1551 - .L_1550)
	.align		4
.L_1550:
        /*2458*/ 	.word	index@(_ZN10layer_norm13ln_bwd_kernelINS_13Kernel_traitsI6__halfffffjLj2048ELj1ELj1ELj4ELj16ENS_18Kernel_traits_baseILj2048ES2_ffffjLj128EEEEELb1ELb1ELb0ELb1EEEvNS_9BwdParamsE)
        /*245c*/ 	.word	0x00000000


	//----- nvinfo : EIATTR_MIN_STACK_SIZE
	.align		4
.L_1551:
        /*2460*/ 	.byte	0x04, 0x12
        /*2462*/ 	.short	(.L_1553 - .L_1552)
	.align		4
.L_1552:
        /*2464*/ 	.word	index@(_ZN10layer_norm22ln_bwd_finalize_kernelINS_22Kernel_traits_finalizeILj2048E6__halfffffjLb1ELj1024ELj4ENS_18Kernel_traits_baseILj2048ES2_ffffjLj1024EEEEELb1ELb0EEEvNS_9BwdParamsE)
        /*2468*/ 	.word	0x00000000


	//----- nvinfo : EIATTR_MIN_STACK_SIZE
	.align		4
.L_1553:
        /*246c*/ 	.byte	0x04, 0x12
        /*246e*/ 	.short	(.L_1555 - .L_1554)
	.align		4
.L_1554:
        /*2470*/ 	.word	index@(_ZN10layer_norm13ln_bwd_kernelINS_13Kernel_traitsI6__halfffffjLj2048ELj1ELj1ELj4ELj16ENS_18Kernel_traits_baseILj2048ES2_ffffjLj128EEEEELb1ELb1ELb1ELb0EEEvNS_9BwdParamsE)
        /*2474*/ 	.word	0x00000000


	//----- nvinfo : EIATTR_MIN_STACK_SIZE
	.align		4
.L_1555:
        /*2478*/ 	.byte	0x04, 0x12
        /*247a*/ 	.short	(.L_1557 - .L_1556)
	.align		4
.L_1556:
        /*247c*/ 	.word	index@(_ZN10layer_norm22ln_bwd_finalize_kernelINS_22Kernel_traits_finalizeILj2048E6__halfffffjLb1ELj1024ELj4ENS_18Kernel_traits_baseILj2048ES2_ffffjLj1024EEEEELb1ELb1EEEvNS_9BwdParamsE)
        /*2480*/ 	.word	0x00000000


	//----- nvinfo : EIATTR_MIN_STACK_SIZE
	.align		4
.L_1557:
        /*2484*/ 	.byte	0x04, 0x12
        /*2486*/ 	.short	(.L_1559 - .L_1558)
	.align		4
.L_1558:
        /*2488*/ 	.word	index@(_ZN10layer_norm13ln_bwd_kernelINS_13Kernel_traitsI6__halfffffjLj2048ELj1ELj1ELj4ELj16ENS_18Kernel_traits_baseILj2048ES2_ffffjLj128EEEEELb1ELb1ELb1ELb1EEEvNS_9BwdParamsE)
        /*248c*/ 	.word	0x00000000


	//----- nvinfo : EIATTR_MIN_STACK_SIZE
	.align		4
.L_1559:
        /*2490*/ 	.byte	0x04, 0x12
        /*2492*/ 	.short	(.L_1561 - .L_1560)
	.align		4
.L_1560:
        /*2494*/ 	.word	index@(_ZN10layer_norm13ln_bwd_kernelINS_13Kernel_traitsIfffffjLj2048ELj1ELj1ELj4ELj16ENS_18Kernel_traits_baseILj2048EfffffjLj128EEEEELb0ELb0ELb0ELb0EEEvNS_9BwdParamsE)
        /*2498*/ 	.word	0x00000000


	//----- nvinfo : EIATTR_MIN_STACK_SIZE
	.align		4
.L_1561:
        /*249c*/ 	.byte	0x04, 0x12
        /*249e*/ 	.short	(.L_1563 - .L_1562)
	.align		4
.L_1562:
        /*24a0*/ 	.word	index@(_ZN10layer_norm13ln_bwd_kernelINS_13Kernel_traitsIfffffjLj2048ELj1ELj1ELj4ELj16ENS_18Kernel_traits_baseILj2048EfffffjLj128EEEEELb0ELb0ELb0ELb1EEEvNS_9BwdParamsE)
        /*24a4*/ 	.word	0x00000000


	//----- nvinfo : EIATTR_MIN_STACK_SIZE
	.align		4
.L_1563:
        /*24a8*/ 	.byte	0x04, 0x12
        /*24aa*/ 	.short	(.L_1565 - .L_1564)
	.align		4
.L_1564:
        /*24ac*/ 	.word	index@(_ZN10layer_norm13ln_bwd_kernelINS_13Kernel_traitsIfffffjLj2048ELj1ELj1ELj4ELj16ENS_18Kernel_traits_baseILj2048EfffffjLj128EEEEELb0ELb0ELb1ELb0EEEvNS_9BwdParamsE)
        /*24b0*/ 	.word	0x00000000


	//----- nvinfo : EIATTR_MIN_STACK_SIZE
	.align		4
.L_1565:
        /*24b4*/ 	.byte	0x04, 0x12
        /*24b6*/ 	.short	(.L_1567 - .L_1566)
	.align		4
.L_1566:
        /*24b8*/ 	.word	index@(_ZN10layer_norm13ln_bwd_kernelINS_13Kernel_traitsIfffffjLj2048ELj1ELj1ELj4ELj16ENS_18Kernel_traits_baseILj2048EfffffjLj128EEEEELb0ELb0ELb1ELb1EEEvNS_9BwdParamsE)
        /*24bc*/ 	.word	0x00000000


	//----- nvinfo : EIATTR_MIN_STACK_SIZE
	.align		4
.L_1567:
        /*24c0*/ 	.byte	0x04, 0x12
        /*24c2*/ 	.short	(.L_1569 - .L_1568)
	.align		4
.L_1568:
        /*24c4*/ 	.word	index@(_ZN10layer_norm13ln_bwd_kernelINS_13Kernel_traitsIfffffjLj2048ELj1ELj1ELj4ELj16ENS_18Kernel_traits_baseILj2048EfffffjLj128EEEEELb0ELb1ELb0ELb0EEEvNS_9BwdParamsE)
        /*24c8*/ 	.word	0x00000000


	//----- nvinfo : EIATTR_MIN_STACK_SIZE
	.align		4
.L_1569:
        /*24cc*/ 	.byte	0x04, 0x12
        /*24ce*/ 	.short	(.L_1571 - .L_1570)
	.align		4
.L_1570:
        /*24d0*/ 	.word	index@(_ZN10layer_norm13ln_bwd_kernelINS_13Kernel_traitsIfffffjLj2048ELj1ELj1ELj4ELj16ENS_18Kernel_traits_baseILj2048EfffffjLj128EEEEELb0ELb1ELb0ELb1EEEvNS_9BwdParamsE)
        /*24d4*/ 	.word	0x00000000


	//----- nvinfo : EIATTR_MIN_STACK_SIZE
	.align		4
.L_1571:
        /*24d8*/ 	.byte	0x04, 0x12
        /*24da*/ 	.short	(.L_1573 - .L_1572)
	.align		4
.L_1572:
        /*24dc*/ 	.word	index@(_ZN10layer_norm13ln_bwd_kernelINS_13Kernel_traitsIfffffjLj2048ELj1ELj1ELj4ELj16ENS_18Kernel_traits_baseILj2048EfffffjLj128EEEEELb0ELb1ELb1ELb0EEEvNS_9BwdParamsE)
        /*24e0*/ 	.word	0x00000000


	//----- nvinfo : EIATTR_MIN_STACK_SIZE
	.align		4
.L_1573:
        /*24e4*/ 	.byte	0x04, 0x12
        /*24e6*/ 	.short	(.L_1575 - .L_1574)
	.align		4
.L_1574:
        /*24e8*/ 	.word	index@(_ZN10layer_norm13ln_bwd_kernelINS_13Kernel_traitsIfffffjLj2048ELj1ELj1ELj4ELj16ENS_18Kernel_traits_baseILj2048EfffffjLj128EEEEELb0ELb1ELb1ELb1EEEvNS_9BwdParamsE)
        /*24ec*/ 	.word	0x00000000


	//----- nvinfo : EIATTR_MIN_STACK_SIZE
	.align		4
.L_1575:
        /*24f0*/ 	.byte	0x04, 0x12
        /*24f2*/ 	.short	(.L_1577 - .L_1576)
	.align		4
.L_1576:
        /*24f4*/ 	.word	index@(_ZN10layer_norm13ln_bwd_kernelINS_13Kernel_traitsIfffffjLj2048ELj1ELj1ELj4ELj16ENS_18Kernel_traits_baseILj2048EfffffjLj128EEEEELb1ELb0ELb0ELb0EEEvNS_9BwdParamsE)
        /*24f8*/ 	.word	0x00000000


	//----- nvinfo : EIATTR_MIN_STACK_SIZE
	.align		4
.L_1577:
        /*24fc*/ 	.byte	0x04, 0x12
        /*24fe*/ 	.short	(.L_1579 - .L_1578)
	.align		4
.L_1578:
        /*2500*/ 	.word	index@(_ZN10layer_norm13ln_bwd_kernelINS_13Kernel_traitsIfffffjLj2048ELj1ELj1ELj4ELj16ENS_18Kernel_traits_baseILj2048EfffffjLj128EEEEELb1ELb0ELb0ELb1EEEvNS_9BwdParamsE)
        /*2504*/ 	.word	0x00000000


	//----- nvinfo : EIATTR_MIN_STACK_SIZE
	.align		4
.L_1579:
        /*2508*/ 	.byte	0x04, 0x12
        /*250a*/ 	.short	(.L_1581 - .L_1580)
	.align		4
.L_1580:
        /*250c*/ 	.word	index@(_ZN10layer_norm22ln_bwd_finalize_kernelINS_22Kernel_traits_finalizeILj2048EfffffjLb0ELj1024ELj4ENS_18Kernel_traits_baseILj2048EfffffjLj1024EEEEELb0ELb0EEEvNS_9BwdParamsE)
        /*2510*/ 	.word	0x00000000


	//----- nvinfo : EIATTR_MIN_STACK_SIZE
	.align		4
.L_1581:
        /*2514*/ 	.byte	0x04, 0x12
        /*2516*/ 	.short	(.L_1583 - .L_1582)
	.align		4
.L_1582:
        /*2518*/ 	.word	index@(_ZN10layer_norm13ln_bwd_kernelINS_13Kernel_traitsIfffffjLj2048ELj1ELj1ELj4ELj16ENS_18Kernel_traits_baseILj2048EfffffjLj128EEEEELb1ELb0ELb1ELb0EEEvNS_9BwdParamsE)
        /*251c*/ 	.word	0x00000000


	//----- nvinfo : EIATTR_MIN_STACK_SIZE
	.align		4
.L_1583:
        /*2520*/ 	.byte	0x04, 0x12
        /*2522*/ 	.short	(.L_1585 - .L_1584)
	.align		4
.L_1584:
        /*2524*/ 	.word	index@(_ZN10layer_norm22ln_bwd_finalize_kernelINS_22Kernel_traits_finalizeILj2048EfffffjLb0ELj1024ELj4ENS_18Kernel_traits_baseILj2048EfffffjLj1024EEEEELb0ELb1EEEvNS_9BwdParamsE)
        /*2528*/ 	.word	0x00000000


	//----- nvinfo : EIATTR_MIN_STACK_SIZE
	.align		4
.L_1585:
        /*252c*/ 	.byte	0x04, 0x12
        /*252e*/ 	.short	(.L_1587 - .L_1586)
	.align		4
.L_1586:
        /*2530*/ 	.word	index@(_ZN10layer_norm13ln_bwd_kernelINS_13Kernel_traitsIfffffjLj2048ELj1ELj1ELj4ELj16ENS_18Kernel_traits_baseILj2048EfffffjLj128EEEEELb1ELb0ELb1ELb1EEEvNS_9BwdParamsE)
        /*2534*/ 	.word	0x00000000


	//----- nvinfo : EIATTR_MIN_STACK_SIZE
	.align		4
.L_1587:
        /*2538*/ 	.byte	0x04, 0x12
        /*253a*/ 	.short	(.L_1589 - .L_1588)
	.align		4
.L_1588:
        /*253c*/ 	.word	index@(_ZN10layer_norm13ln_bwd_kernelINS_13Kernel_traitsIfffffjLj2048ELj1ELj1ELj4ELj16ENS_18Kernel_traits_baseILj2048EfffffjLj128EEEEELb1ELb1ELb0ELb0EEEvNS_9BwdParamsE)
        /*2540*/ 	.word	0x00000000


	//----- nvinfo : EIATTR_MIN_STACK_SIZE
	.align		4
.L_1589:
        /*2544*/ 	.byte	0x04, 0x12
        /*2546*/ 	.short	(.L_1591 - .L_1590)
	.align		4
.L_1590:
        /*2548*/ 	.word	index@(_ZN10layer_norm13ln_bwd_kernelINS_13Kernel_traitsIfffffjLj2048ELj1ELj1ELj4ELj16ENS_18Kernel_traits_baseILj2048EfffffjLj128EEEEELb1ELb1ELb0ELb1EEEvNS_9BwdParamsE)
        /*254c*/ 	.word	0x00000000


	//----- nvinfo : EIATTR_MIN_STACK_SIZE
	.align		4
.L_1591:
        /*2550*/ 	.byte	0x04, 0x12
        /*2552*/ 	.short	(.L_1593 - .L_1592)
	.align		4
.L_1592:
        /*2554*/ 	.word	index@(_ZN10layer_norm22ln_bwd_finalize_kernelINS_22Kernel_traits_finalizeILj2048EfffffjLb1ELj1024ELj4ENS_18Kernel_traits_baseILj2048EfffffjLj1024EEEEELb1ELb0EEEvNS_9BwdParamsE)
        /*2558*/ 	.word	0x00000000


	//----- nvinfo : EIATTR_MIN_STACK_SIZE
	.align		4
.L_1593:
        /*255c*/ 	.byte	0x04, 0x12
        /*255e*/ 	.short	(.L_1595 - .L_1594)
	.align		4
.L_1594:
        /*2560*/ 	.word	index@(_ZN10layer_norm13ln_bwd_kernelINS_13Kernel_traitsIfffffjLj2048ELj1ELj1ELj4ELj16ENS_18Kernel_traits_baseILj2048EfffffjLj128EEEEELb1ELb1ELb1ELb0EEEvNS_9BwdParamsE)
        /*2564*/ 	.word	0x00000000


	//----- nvinfo : EIATTR_MIN_STACK_SIZE
	.align		4
.L_1595:
        /*2568*/ 	.byte	0x04, 0x12
        /*256a*/ 	.short	(.L_1597 - .L_1596)
	.align		4
.L_1596:
        /*256c*/ 	.word	index@(_ZN10layer_norm22ln_bwd_finalize_kernelINS_22Kernel_traits_finalizeILj2048EfffffjLb1ELj1024ELj4ENS_18Kernel_traits_baseILj2048EfffffjLj1024EEEEELb1ELb1EEEvNS_9BwdParamsE)
        /*2570*/ 	.word	0x00000000


	//----- nvinfo : EIATTR_MIN_STACK_SIZE
	.align		4
.L_1597:
        /*2574*/ 	.byte	0x04, 0x12
        /*2576*/ 	.short	(.L_1599 - .L_1598)
	.align		4
.L_1598:
        /*2578*/ 	.word	index@(_ZN10layer_norm13ln_bwd_kernelINS_13Kernel_traitsIfffffjLj2048ELj1ELj1ELj4ELj16ENS_18Kernel_traits_baseILj2048EfffffjLj128EEEEELb1ELb1ELb1ELb1EEEvNS_9BwdParamsE)
        /*257c*/ 	.word	0x00000000
.L_1599:


//--------------------- .nv.info._ZN10layer_norm13ln_bwd_kernelINS_13Kernel_traitsI13__nv_bfloat16S2_S2_S2_fjLj2048ELj1ELj1ELj4ELj16ENS_18Kernel_traits_baseILj2048ES2_S2_S2_S2_fjLj128EEEEELb0ELb0ELb0ELb0EEEvNS_9BwdParamsE --------------------------
	.section	.nv.info._ZN10layer_norm13ln_bwd_kernelINS_13Kernel_traitsI13__nv_bfloat16S2_S2_S2_fjLj2048ELj1ELj1ELj4ELj16ENS_18Kernel_traits_baseILj2048ES2_S2_S2_S2_fjLj128EEEEELb0ELb0ELb0ELb0EEEvNS_9BwdParamsE,"",@"SHT_CUDA_INFO"
	.sectionflags	@""
	.align	4


	//----- nvinfo : EIATTR_CUDA_API_VERSION
	.align		4
        /*0000*/ 	.byte	0x04, 0x37
        /*0002*/ 	.short	(.L_1601 - .L_1600)
.L_1600:
        /*0004*/ 	.word	0x00000082


	//----- nvinfo : EIATTR_SW2861232_WAR
	.align		4
.L_1601:
        /*0008*/ 	.byte	0x01, 0x35
	.zero		2


	//----- nvinfo : EIATTR_PARAM_CBANK
	.align		4
        /*000c*/ 	.byte	0x04, 0x0a
        /*000e*/ 	.short	(.L_1603 - .L_1602)
	.align		4
.L_1602:
        /*0010*/ 	.word	index@(.nv.constant0._ZN10layer_norm13ln_bwd_kernelINS_13Kernel_traitsI13__nv_bfloat16S2_S2_S2_fjLj2048ELj1ELj1ELj4ELj16ENS_18Kernel_traits_baseILj2048ES2_S2_S2_S2_fjLj128EEEEELb0ELb0ELb0ELb0EEEvNS_9BwdParamsE)
        /*0014*/ 	.short	0x0160
        /*0016*/ 	.short	0x0128


	//----- nvinfo : EIATTR_CBANK_PARAM_SIZE
	.align		4
.L_1603:
        /*0018*/ 	.byte	0x03, 0x19
        /*001a*/ 	.short	0x0128


	//----- nvinfo : EIATTR_KPARAM_INFO
	.align		4
        /*001c*/ 	.byte	0x04, 0x17
        /*001e*/ 	.short	(.L_1605 - .L_1604)
.L_1604:
        /*0020*/ 	.word	0x00000000
        /*0024*/ 	.short	0x0000
        /*0026*/ 	.short	0x0000
        /*0028*/ 	.byte	0x00, 0xf0, 0xa1, 0x04


	//----- nvinfo : EIATTR_MAXREG_COUNT
	.align		4
.L_1605:
        /*002c*/ 	.byte	0x03, 0x1b
        /*002e*/ 	.short	0x00ff


	//----- nvinfo : EIATTR_NUM_BARRIERS
	.align		4
        /*0030*/ 	.byte	0x02, 0x4c
        /*0032*/ 	.byte	0x01
	.zero		1


	//----- nvinfo : EIATTR_MERCURY_ISA_VERSION
	.align		4
        /*0034*/ 	.byte	0x03, 0x5f
        /*0036*/ 	.short	0x0000


	//----- nvinfo : EIATTR_COOP_GROUP_MASK_REGIDS
	.align		4
        /*0038*/ 	.byte	0x04, 0x29
        /*003a*/ 	.short	(.L_1607 - .L_1606)


	//   ....[0]....
.L_1606:
        /*003c*/ 	.word	0xffffffff


	//   ....[1]....
        /*0040*/ 	.word	0xffffffff


	//   ....[2]....
        /*0044*/ 	.word	0xffffffff


	//   ....[3]....
        /*0048*/ 	.word	0xffffffff


	//   ....[4]....
        /*004c*/ 	.word	0xffffffff


	//   ....[5]....
        /*0050*/ 	.word	0xffffffff


	//   ....[6]....
        /*0054*/ 	.word	0xffffffff


	//   ....[7]....
        /*0058*/ 	.word	0xffffffff


	//   ....[8]....
        /*005c*/ 	.word	0xffffffff


	//   ....[9]....
        /*0060*/ 	.word	0xffffffff


	//   ....[10]....
        /*0064*/ 	.word	0xffffffff


	//   ....[11]....
        /*0068*/ 	.word	0xffffffff


	//   ....[12]....
        /*006c*/ 	.word	0xffffffff


	//   ....[13]....
        /*0070*/ 	.word	0xffffffff


	//   ....[14]....
        /*0074*/ 	.word	0xffffffff


	//   ....[15]....
        /*0078*/ 	.word	0xffffffff


	//   ....[16]....
        /*007c*/ 	.word	0xffffffff


	//   ....[17]....
        /*0080*/ 	.word	0xffffffff


	//   ....[18]....
        /*0084*/ 	.word	0xffffffff


	//   ....[19]....
        /*0088*/ 	.word	0xffffffff


	//----- nvinfo : EIATTR_COOP_GROUP_INSTR_OFFSETS
	.align		4
.L_1607:
        /*008c*/ 	.byte	0x04, 0x28
        /*008e*/ 	.short	(.L_1609 - .L_1608)


	//   ....[0]....
.L_1608:
        /*0090*/ 	.word	0x00001030


	//   ....[1]....
        /*0094*/ 	.word	0x00001050


	//   ....[2]....
        /*0098*/ 	.word	0x00001070


	//   ....[3]....
        /*009c*/ 	.word	0x00001090


	//   ....[4]....
        /*00a0*/ 	.word	0x000010b0


	//   ....[5]....
        /*00a4*/ 	.word	0x000010d0


	//   ....[6]....
        /*00a8*/ 	.word	0x000010f0


	//   ....[7]....
        /*00ac*/ 	.word	0x00001110


	//   ....[8]....
        /*00b0*/ 	.word	0x00001130


	//   ....[9]....
        /*00b4*/ 	.word	0x00001150


	//   ....[10]....
        /*00b8*/ 	.word	0x00001f20


	//   ....[11]....
        /*00bc*/ 	.word	0x00001fa0


	//   ....[12]....
        /*00c0*/ 	.word	0x00002020


	//   ....[13]....
        /*00c4*/ 	.word	0x00002090


	//   ....[14]....
        /*00c8*/ 	.word	0x00002110


	//   ....[15]....
        /*00cc*/ 	.word	0x00002180


	//   ....[16]....
        /*00d0*/ 	.word	0x00002200


	//   ....[17]....
        /*00d4*/ 	.word	0x00002270


	//   ....[18]....
        /*00d8*/ 	.word	0x000022f0


	//   ....[19]....
        /*00dc*/ 	.word	0x00002360


	//----- nvinfo : EIATTR_EXIT_INSTR_OFFSETS
	.align		4
.L_1609:
        /*00e0*/ 	.byte	0x04, 0x1c
        /*00e2*/ 	.short	(.L_1611 - .L_1610)


	//   ....[0]....
.L_1610:
        /*00e4*/ 	.word	0x00001e40


	//   ....[1]....
        /*00e8*/ 	.word	0x00001ec0


	//----- nvinfo : EIATTR_MAX_THREADS
	.align		4
.L_1611:
        /*00ec*/ 	.byte	0x04, 0x05
        /*00ee*/ 	.short	(.L_1613 - .L_1612)
.L_1612:
        /*00f0*/ 	.word	0x00000080
        /*00f4*/ 	.word	0x00000001
        /*00f8*/ 	.word	0x00000001


	//----- nvinfo : EIATTR_CRS_STACK_SIZE
	.align		4
.L_1613:
        /*00fc*/ 	.byte	0x04, 0x1e
        /*00fe*/ 	.short	(.L_1615 - .L_1614)
.L_1614:
        /*0100*/ 	.word	0x00000000
.L_1615:


//--------------------- .nv.info._ZN10layer_norm13ln_bwd_kernelINS_13Kernel_traitsI13__nv_bfloat16S2_S2_S2_fjLj2048ELj1ELj1ELj4ELj16ENS_18Kernel_traits_baseILj2048ES2_S2_S2_S2_fjLj128EEEEELb0ELb0ELb0ELb1EEEvNS_9BwdParamsE --------------------------
	.section	.nv.info._ZN10layer_norm13ln_bwd_kernelINS_13Kernel_traitsI13__nv_bfloat16S2_S2_S2_fjLj2048ELj1ELj1ELj4ELj16ENS_18Kernel_traits_baseILj2048ES2_S2_S2_S2_fjLj128EEEEELb0ELb0ELb0ELb1EEEvNS_9BwdParamsE,"",@"SHT_CUDA_INFO"
	.sectionflags	@""
	.align	4


	//----- nvinfo : EIATTR_CUDA_API_VERSION
	.align		4
        /*0000*/ 	.byte	0x04, 0x37
        /*0002*/ 	.short	(.L_1617 - .L_1616)
.L_1616:
        /*0004*/ 	.word	0x00000082


	//----- nvinfo : EIATTR_SW2861232_WAR
	.align		4
.L_1617:
        /*0008*/ 	.byte	0x01, 0x35
	.zero		2


	//----- nvinfo : EIATTR_PARAM_CBANK
	.align		4
        /*000c*/ 	.byte	0x04, 0x0a
        /*000e*/ 	.short	(.L_1619 - .L_1618)
	.align		4
.L_1618:
        /*0010*/ 	.word	index@(.nv.constant0._ZN10layer_norm13ln_bwd_kernelINS_13Kernel_traitsI13__nv_bfloat16S2_S2_S2_fjLj2048ELj1ELj1ELj4ELj16ENS_18Kernel_traits_baseILj2048ES2_S2_S2_S2_fjLj128EEEEELb0ELb0ELb0ELb1EEEvNS_9BwdParamsE)
        /*0014*/ 	.short	0x0160
        /*0016*/ 	.short	0x0128


	//----- nvinfo : EIATTR_CBANK_PARAM_SIZE
	.align		4
.L_1619:
        /*0018*/ 	.byte	0x03, 0x19
        /*001a*/ 	.short	0x0128


	//----- nvinfo : EIATTR_KPARAM_INFO
	.align		4
        /*001c*/ 	.byte	0x04, 0x17
        /*001e*/ 	.short	(.L_1621 - .L_1620)
.L_1620:
        /*0020*/ 	.word	0x00000000
        /*0024*/ 	.short	0x0000
        /*0026*/ 	.short	0x0000
        /*0028*/ 	.byte	0x00, 0xf0, 0xa1, 0x04


	//----- nvinfo : EIATTR_MAXREG_COUNT
	.align		4
.L_1621:
        /*002c*/ 	.byte	0x03, 0x1b
        /*002e*/ 	.short	0x00ff


	//----- nvinfo : EIATTR_NUM_BARRIERS
	.align		4
        /*0030*/ 	.byte	0x02, 0x4c
        /*0032*/ 	.byte	0x01
	.zero		1


	//----- nvinfo : EIATTR_MERCURY_ISA_VERSION
	.align		4
        /*0034*/ 	.byte	0x03, 0x5f
        /*0036*/ 	.short	0x0000


	//----- nvinfo : EIATTR_COOP_GROUP_MASK_REGIDS
	.align		4
        /*0038*/ 	.byte	0x04, 0x29
        /*003a*/ 	.short	(.L_1623 - .L_1622)


	//   ....[0]....
.L_1622:
        /*003c*/ 	.word	0xffffffff


	//   ....[1]....
        /*0040*/ 	.word	0xffffffff


	//   ....[2]....
        /*0044*/ 	.word	0xffffffff


	//   ....[3]....
        /*0048*/ 	.word	0xffffffff


	//   ....[4]....
        /*004c*/ 	.word	0xffffffff


	//   ....[5]....
        /*0050*/ 	.word	0xffffffff


	//   ....[6]....
        /*0054*/ 	.word	0xffffffff


	//   ....[7]....
        /*0058*/ 	.word	0xffffffff


	//   ....[8]....
        /*005c*/ 	.word	0xffffffff


	//   ....[9]....
        /*0060*/ 	.word	0xffffffff


	//   ....[10]....
        /*0064*/ 	.word	0xffffffff


	//   ....[11]....
        /*0068*/ 	.word	0xffffffff


	//   ....[12]....
        /*006c*/ 	.word	0xffffffff


	//   ....[13]....
        /*0070*/ 	.word	0xffffffff


	//   ....[14]....
        /*0074*/ 	.word	0xffffffff


	//   ....[15]....
        /*0078*/ 	.word	0xffffffff


	//   ....[16]....
        /*007c*/ 	.word	0xffffffff


	//   ....[17]....
        /*0080*/ 	.word	0xffffffff


	//   ....[18]....
        /*0084*/ 	.word	0xffffffff


	//   ....[19]....
        /*0088*/ 	.word	0xffffffff


	//----- nvinfo : EIATTR_COOP_GROUP_INSTR_OFFSETS
	.align		4
.L_1623:
        /*008c*/ 	.byte	0x04, 0x28
        /*008e*/ 	.short	(.L_1625 - .L_1624)


	//   ....[0]....
.L_1624:
        /*0090*/ 	.word	0x00000f60


	//   ....[1]....
        /*0094*/ 	.word	0x00000f80


	//   ....[2]....
        /*0098*/ 	.word	0x00000fa0


	//   ....[3]....
        /*009c*/ 	.word	0x00000fc0


	//   ....[4]....
        /*00a0*/ 	.word	0x00000fe0


	//   ....[5]....
        /*00a4*/ 	.word	0x00001000


	//   ....[6]....
        /*00a8*/ 	.word	0x00001020


	//   ....[7]....
        /*00ac*/ 	.word	0x00001040


	//   ....[8]....
        /*00b0*/ 	.word	0x00001060


	//   ....[9]....
        /*00b4*/ 	.word	0x00001080


	//   ....[10]....
        /*00b8*/ 	.word	0x00001ec0


	//   ....[11]....
        /*00bc*/ 	.word	0x00001f40


	//   ....[12]....
        /*00c0*/ 	.word	0x00001fc0


	//   ....[13]....
        /*00c4*/ 	.word	0x00002030


	//   ....[14]....
        /*00c8*/ 	.word	0x000020b0


	//   ....[15]....
        /*00cc*/ 	.word	0x00002120


	//   ....[16]....
        /*00d0*/ 	.word	0x000021a0


	//   ....[17]....
        /*00d4*/ 	.word	0x00002210


	//   ....[18]....
        /*00d8*/ 	.word	0x00002290


	//   ....[19]....
        /*00dc*/ 	.word	0x00002300


	//----- nvinfo : EIATTR_EXIT_INSTR_OFFSETS
	.align		4
.L_1625:
        /*00e0*/ 	.byte	0x04, 0x1c
        /*00e2*/ 	.short	(.L_1627 - .L_1626)


	//   ....[0]....
.L_1626:
        /*00e4*/ 	.word	0x00001e60


	//----- nvinfo : EIATTR_MAX_THREADS
	.align		4
.L_1627:
        /*00e8*/ 	.byte	0x04, 0x05
        /*00ea*/ 	.short	(.L_1629 - .L_1628)
.L_1628:
        /*00ec*/ 	.word	0x00000080
        /*00f0*/ 	.word	0x00000001
        /*00f4*/ 	.word	0x00000001


	//----- nvinfo : EIATTR_CRS_STACK_SIZE
	.align		4
.L_1629:
        /*00f8*/ 	.byte	0x04, 0x1e
        /*00fa*/ 	.short	(.L_1631 - .L_1630)
.L_1630:
        /*00fc*/ 	.word	0x00000000
.L_1631:


//--------------------- .nv.info._ZN10layer_norm13ln_bwd_kernelINS_13Kernel_traitsI13__nv_bfloat16S2_S2_S2_fjLj2048ELj1ELj1ELj4ELj16ENS_18Kernel_traits_baseILj2048ES2_S2_S2_S2_fjLj128EEEEELb0ELb0ELb1ELb0EEEvNS_9BwdParamsE --------------------------
	.section	.nv.info._ZN10layer_norm13ln_bwd_kernelINS_13Kernel_traitsI13__nv_bfloat16S2_S2_S2_fjLj2048ELj1ELj1ELj4ELj16ENS_18Kernel_traits_baseILj2048ES2_S2_S2_S2_fjLj128EEEEELb0ELb0ELb1ELb0EEEvNS_9BwdParamsE,"",@"SHT_CUDA_INFO"
	.sectionflags	@""
	.align	4


	//----- nvinfo : EIATTR_CUDA_API_VERSION
	.align		4
        /*0000*/ 	.byte	0x04, 0x37
        /*0002*/ 	.short	(.L_1633 - .L_1632)
.L_1632:
        /*0004*/ 	.word	0x00000082


	//----- nvinfo : EIATTR_SW2861232_WAR
	.align		4
.L_1633:
        /*0008*/ 	.byte	0x01, 0x35
	.zero		2


	//----- nvinfo : EIATTR_PARAM_CBANK
	.align		4
        /*000c*/ 	.byte	0x04, 0x0a
        /*000e*/ 	.short	(.L_1635 - .L_1634)
	.align		4
.L_1634:
        /*0010*/ 	.word	index@(.nv.constant0._ZN10layer_norm13ln_bwd_kernelINS_13Kernel_traitsI13__nv_bfloat16S2_S2_S2_fjLj2048ELj1ELj1ELj4ELj16ENS_18Kernel_traits_baseILj2048ES2_S2_S2_S2_fjLj128EEEEELb0ELb0ELb1ELb0EEEvNS_9BwdParamsE)
        /*0014*/ 	.short	0x0160
        /*0016*/ 	.short	0x0128


	//----- nvinfo : EIATTR_CBANK_PARAM_SIZE
	.align		4
.L_1635:
        /*0018*/ 	.byte	0x03, 0x19
        /*001a*/ 	.short	0x0128


	//----- nvinfo : EIATTR_KPARAM_INFO
	.align		4
        /*001c*/ 	.byte	0x04, 0x17
        /*001e*/ 	.short	(.L_1637 - .L_1636)
.L_1636:
        /*0020*/ 	.word	0x00000000
        /*0024*/ 	.short	0x0000
        /*0026*/ 	.short	0x0000
        /*0028*/ 	.byte	0x00, 0xf0, 0xa1, 0x04


	//----- nvinfo : EIATTR_MAXREG_COUNT
	.align		4
.L_1637:
        /*002c*/ 	.byte	0x03, 0x1b
        /*002e*/ 	.short	0x00ff


	//----- nvinfo : EIATTR_NUM_BARRIERS
	.align		4
        /*0030*/ 	.byte	0x02, 0x4c
        /*0032*/ 	.byte	0x01
	.zero		1


	//----- nvinfo : EIATTR_MERCURY_ISA_VERSION
	.align		4
        /*0034*/ 	.byte	0x03, 0x5f
        /*0036*/ 	.short	0x0000


	//----- nvinfo : EIATTR_COOP_GROUP_MASK_REGIDS
	.align		4
        /*0038*/ 	.byte	0x04, 0x29
        /*003a*/ 	.short	(.L_1639 - .L_1638)


	//   ....[0]....
.L_1638:
        /*003c*/ 	.word	0xffffffff


	//   ....[1]....
        /*0040*/ 	.word	0xffffffff


	//   ....[2]....
        /*0044*/ 	.word	0xffffffff


	//   ....[3]....
        /*0048*/ 	.word	0xffffffff


	//   ....[4]....
        /*004c*/ 	.word	0xffffffff


	//   ....[5]....
        /*0050*/ 	.word	0xffffffff


	//   ....[6]....
        /*0054*/ 	.word	0xffffffff


	//   ....[7]....
        /*0058*/ 	.word	0xffffffff


	//   ....[8]....
        /*005c*/ 	.word	0xffffffff


	//   ....[9]....
        /*0060*/ 	.word	0xffffffff


	//   ....[10]....
        /*0064*/ 	.word	0xffffffff


	//   ....[11]....
        /*0068*/ 	.word	0xffffffff


	//   ....[12]....
        /*006c*/ 	.word	0xffffffff


	//   ....[13]....
        /*0070*/ 	.word	0xffffffff


	//   ....[14]....
        /*0074*/ 	.word	0xffffffff


	//   ....[15]....
        /*0078*/ 	.word	0xffffffff


	//   ....[16]....
        /*007c*/ 	.word	0xffffffff


	//   ....[17]....
        /*0080*/ 	.word	0xffffffff


	//   ....[18]....
        /*0084*/ 	.word	0xffffffff


	//   ....[19]....
        /*0088*/ 	.word	0xffffffff


	//----- nvinfo : EIATTR_COOP_GROUP_INSTR_OFFSETS
	.align		4
.L_1639:
        /*008c*/ 	.byte	0x04, 0x28
        /*008e*/ 	.short	(.L_1641 - .L_1640)


	//   ....[0]....
.L_1640:
        /*0090*/ 	.word	0x00001140


	//   ....[1]....
        /*0094*/ 	.word	0x00001160


	//   ....[2]....
        /*0098*/ 	.word	0x00001180


	//   ....[3]....
        /*009c*/ 	.word	0x000011a0


	//   ....[4]....
        /*00a0*/ 	.word	0x000011c0


	//   ....[5]....
        /*00a4*/ 	.word	0x000011e0


	//   ....[6]....
        /*00a8*/ 	.word	0x00001200


	//   ....[7]....
        /*00ac*/ 	.word	0x00001220


	//   ....[8]....
        /*00b0*/ 	.word	0x00001250


	//   ....[9]....
        /*00b4*/ 	.word	0x00001260


	//   ....[10]....
        /*00b8*/ 	.word	0x000029d0


	//   ....[11]....
        /*00bc*/ 	.word	0x00002a50


	//   ....[12]....
        /*00c0*/ 	.word	0x00002ad0


	//   ....[13]....
        /*00c4*/ 	.word	0x00002b40


	//   ....[14]....
        /*00c8*/ 	.word	0x00002bc0


	//   ....[15]....
        /*00cc*/ 	.word	0x00002c30


	//   ....[16]....
        /*00d0*/ 	.word	0x00002cb0


	//   ....[17]....
        /*00d4*/ 	.word	0x00002d20


	//   ....[18]....
        /*00d8*/ 	.word	0x00002da0


	//   ....[19]....
        /*00dc*/ 	.word	0x00002e10


	//----- nvinfo : EIATTR_EXIT_INSTR_OFFSETS
	.align		4
.L_1641:
        /*00e0*/ 	.byte	0x04, 0x1c
        /*00e2*/ 	.short	(.L_1643 - .L_1642)


	//   ....[0]....
.L_1642:
        /*00e4*/ 	.word	0x000028f0


	//   ....[1]....
        /*00e8*/ 	.word	0x00002970


	//----- nvinfo : EIATTR_MAX_THREADS
	.align		4
.L_1643:
        /*00ec*/ 	.byte	0x04, 0x05
        /*00ee*/ 	.short	(.L_1645 - .L_1644)
.L_1644:
        /*00f0*/ 	.word	0x00000080
        /*00f4*/ 	.word	0x00000001
        /*00f8*/ 	.word	0x00000001


	//----- nvinfo : EIATTR_CRS_STACK_SIZE
	.align		4
.L_1645:
        /*00fc*/ 	.byte	0x04, 0x1e
        /*00fe*/ 	.short	(.L_1647 - .L_1646)
.L_1646:
        /*0100*/ 	.word	0x00000000
.L_1647:


//--------------------- .nv.info._ZN10layer_norm13ln_bwd_kernelINS_13Kernel_traitsI13__nv_bfloat16S2_S2_S2_fjLj2048ELj1ELj1ELj4ELj16ENS_18Kernel_traits_baseILj2048ES2_S2_S2_S2_fjLj128EEEEELb0ELb0ELb1ELb1EEEvNS_9BwdParamsE --------------------------
	.section	.nv.info._ZN10layer_norm13ln_bwd_kernelINS_13Kernel_traitsI13__nv_bfloat16S2_S2_S2_fjLj2048ELj1ELj1ELj4ELj16ENS_18Kernel_traits_baseILj2048ES2_S2_S2_S2_fjLj128EEEEELb0ELb0ELb1ELb1EEEvNS_9BwdParamsE,"",@"SHT_CUDA_INFO"
	.sectionflags	@""
	.align	4


	//----- nvinfo : EIATTR_CUDA_API_VERSION
	.align		4
        /*0000*/ 	.byte	0x04, 0x37
        /*0002*/ 	.short	(.L_1649 - .L_1648)
.L_1648:
        /*0004*/ 	.word	0x00000082


	//----- nvinfo : EIATTR_SW2861232_WAR
	.align		4
.L_1649:
        /*0008*/ 	.byte	0x01, 0x35
	.zero		2


	//----- nvinfo : EIATTR_PARAM_CBANK
	.align		4
        /*000c*/ 	.byte	0x04, 0x0a
        /*000e*/ 	.short	(.L_1651 - .L_1650)
	.align		4
.L_1650:
        /*0010*/ 	.word	index@(.nv.constant0._ZN10layer_norm13ln_bwd_kernelINS_13Kernel_traitsI13__nv_bfloat16S2_S2_S2_fjLj2048ELj1ELj1ELj4ELj16ENS_18Kernel_traits_baseILj2048ES2_S2_S2_S2_fjLj128EEEEELb0ELb0ELb1ELb1EEEvNS_9BwdParamsE)
        /*0014*/ 	.short	0x0160
        /*0016*/ 	.short	0x0128


	//----- nvinfo : EIATTR_CBANK_PARAM_SIZE
	.align		4
.L_1651:
        /*0018*/ 	.byte	0x03, 0x19
        /*001a*/ 	.short	0x0128


	//----- nvinfo : EIATTR_KPARAM_INFO
	.align		4
        /*001c*/ 	.byte	0x04, 0x17
        /*001e*/ 	.short	(.L_1653 - .L_1652)
.L_1652:
        /*0020*/ 	.word	0x00000000
        /*0024*/ 	.short	0x0000
        /*0026*/ 	.short	0x0000
        /*0028*/ 	.byte	0x00, 0xf0, 0xa1, 0x04


	//----- nvinfo : EIATTR_MAXREG_COUNT
	.align		4
.L_1653:
        /*002c*/ 	.byte	0x03, 0x1b
        /*002e*/ 	.short	0x00ff


	//----- nvinfo : EIATTR_NUM_BARRIERS
	.align		4
        /*0030*/ 	.byte	0x02, 0x4c
        /*0032*/ 	.byte	0x01
	.zero		1


	//----- nvinfo : EIATTR_MERCURY_ISA_VERSION
	.align		4
        /*0034*/ 	.byte	0x03, 0x5f
        /*0036*/ 	.short	0x0000


	//----- nvinfo : EIATTR_COOP_GROUP_MASK_REGIDS
	.align		4
        /*0038*/ 	.byte	0x04, 0x29
        /*003a*/ 	.short	(.L_1655 - .L_1654)


	//   ....[0]....
.L_1654:
        /*003c*/ 	.word	0xffffffff


	//   ....[1]....
        /*0040*/ 	.word	0xffffffff


	//   ....[2]....
        /*0044*/ 	.word	0xffffffff


	//   ....[3]....
        /*0048*/ 	.word	0xffffffff


	//   ....[4]....
        /*004c*/ 	.word	0xffffffff


	//   ....[5]....
        /*0050*/ 	.word	0xffffffff


	//   ....[6]....
        /*0054*/ 	.word	0xffffffff


	//   ....[7]....
        /*0058*/ 	.word	0xffffffff


	//   ....[8]....
        /*005c*/ 	.word	0xffffffff


	//   ....[9]....
        /*0060*/ 	.word	0xffffffff


	//   ....[10]....
        /*0064*/ 	.word	0xffffffff


	//   ....[11]....
        /*0068*/ 	.word	0xffffffff


	//   ....[12]....
        /*006c*/ 	.word	0xffffffff


	//   ....[13]....
        /*0070*/ 	.word	0xffffffff


	//   ....[14]....
        /*0074*/ 	.word	0xffffffff


	//   ....[15]....
        /*0078*/ 	.word	0xffffffff


	//   ....[16]....
        /*007c*/ 	.word	0xffffffff


	//   ....[17]....
        /*0080*/ 	.word	0xffffffff


	//   ....[18]....
        /*0084*/ 	.word	0xffffffff


	//   ....[19]....
        /*0088*/ 	.word	0xffffffff


	//----- nvinfo : EIATTR_COOP_GROUP_INSTR_OFFSETS
	.align		4
.L_1655:
        /*008c*/ 	.byte	0x04, 0x28
        /*008e*/ 	.short	(.L_1657 - .L_1656)


	//   ....[0]....
.L_1656:
        /*0090*/ 	.word	0x000010a0


	//   ....[1]....
        /*0094*/ 	.word	0x000010c0


	//   ....[2]....
        /*0098*/ 	.word	0x000010e0


	//   ....[3]....
        /*009c*/ 	.word	0x00001100


	//   ....[4]....
        /*00a0*/ 	.word	0x00001120


	//   ....[5]....
        /*00a4*/ 	.word	0x00001140


	//   ....[6]....
        /*00a8*/ 	.word	0x00001160


	//   ....[7]....
        /*00ac*/ 	.word	0x00001180


	//   ....[8]....
        /*00b0*/ 	.word	0x000011b0


	//   ....[9]....
        /*00b4*/ 	.word	0x000011c0


	//   ....[10]....
        /*00b8*/ 	.word	0x000027d0


	//   ....[11]....
        /*00bc*/ 	.word	0x00002850


	//   ....[12]....
        /*00c0*/ 	.word	0x000028d0


	//   ....[13]....
        /*00c4*/ 	.word	0x00002940


	//   ....[14]....
        /*00c8*/ 	.word	0x000029c0


	//   ....[15]....
        /*00cc*/ 	.word	0x00002a30


	//   ....[16]....
        /*00d0*/ 	.word	0x00002ab0


	//   ....[17]....
        /*00d4*/ 	.word	0x00002b20


	//   ....[18]....
        /*00d8*/ 	.word	0x00002ba0


	//   ....[19]....
        /*00dc*/ 	.word	0x00002c10


	//----- nvinfo : EIATTR_EXIT_INSTR_OFFSETS
	.align		4
.L_1657:
        /*00e0*/ 	.byte	0x04, 0x1c
        /*00e2*/ 	.short	(.L_1659 - .L_1658)


	//   ....[0]....
.L_1658:
        /*00e4*/ 	.word	0x00002770


	//----- nvinfo : EIATTR_MAX_THREADS
	.align		4
.L_1659:
        /*00e8*/ 	.byte	0x04, 0x05
        /*00ea*/ 	.short	(.L_1661 - .L_1660)
.L_1660:
        /*00ec*/ 	.word	0x00000080
        /*00f0*/ 	.word	0x00000001
        /*00f4*/ 	.word	0x00000001


	//----- nvinfo : EIATTR_CRS_STACK_SIZE
	.align		4
.L_1661:
        /*00f8*/ 	.byte	0x04, 0x1e
        /*00fa*/ 	.short	(.L_1663 - .L_1662)
.L_1662:
        /*00fc*/ 	.word	0x00000000
.L_1663:


//--------------------- .nv.info._ZN10layer_norm13ln_bwd_kernelINS_13Kernel_traitsI13__nv_bfloat16S2_S2_S2_fjLj2048ELj1ELj1ELj4ELj16ENS_18Kernel_traits_baseILj2048ES2_S2_S2_S2_fjLj128EEEEELb0ELb1ELb0ELb0EEEvNS_9BwdParamsE --------------------------
	.section	.nv.info._ZN10layer_norm13ln_bwd_kernelINS_13Kernel_traitsI13__nv_bfloat16S2_S2_S2_fjLj2048ELj1ELj1ELj4ELj16ENS_18Kernel_traits_baseILj2048ES2_S2_S2_S2_fjLj128EEEEELb0ELb1ELb0ELb0EEEvNS_9BwdParamsE,"",@"SHT_CUDA_INFO"
	.sectionflags	@""
	.align	4


	//----- nvinfo : EIATTR_CUDA_API_VERSION
	.align		4
        /*0000*/ 	.byte	0x04, 0x37
        /*0002*/ 	.short	(.L_1665 - .L_1664)
.L_1664:
        /*0004*/ 	.word	0x00000082


	//----- nvinfo : EIATTR_SW2861232_WAR
	.align		4
.L_1665:
        /*0008*/ 	.byte	0x01, 0x35
	.zero		2


	//----- nvinfo : EIATTR_PARAM_CBANK
	.align		4
        /*000c*/ 	.byte	0x04, 0x0a
        /*000e*/ 	.short	(.L_1667 - .L_1666)
	.align		4
.L_1666:
        /*0010*/ 	.word	index@(.nv.constant0._ZN10layer_norm13ln_bwd_kernelINS_13Kernel_traitsI13__nv_bfloat16S2_S2_S2_fjLj2048ELj1ELj1ELj4ELj16ENS_18Kernel_traits_baseILj2048ES2_S2_S2_S2_fjLj128EEEEELb0ELb1ELb0ELb0EEEvNS_9BwdParamsE)
        /*0014*/ 	.short	0x0160
        /*0016*/ 	.short	0x0128


	//----- nvinfo : EIATTR_CBANK_PARAM_SIZE
	.align		4
.L_1667:
        /*0018*/ 	.byte	0x03, 0x19
        /*001a*/ 	.short	0x0128


	//----- nvinfo : EIATTR_KPARAM_INFO
	.align		4
        /*001c*/ 	.byte	0x04, 0x17
        /*001e*/ 	.short	(.L_1669 - .L_1668)
.L_1668:
        /*0020*/ 	.word	0x00000000
        /*0024*/ 	.short	0x0000
        /*0026*/ 	.short	0x0000
        /*0028*/ 	.byte	0x00, 0xf0, 0xa1, 0x04


	//----- nvinfo : EIATTR_MAXREG_COUNT
	.align		4
.L_1669:
        /*002c*/ 	.byte	0x03, 0x1b
        /*002e*/ 	.short	0x00ff


	//----- nvinfo : EIATTR_NUM_BARRIERS
	.align		4
        /*0030*/ 	.byte	0x02, 0x4c
        /*0032*/ 	.byte	0x01
	.zero		1


	//----- nvinfo : EIATTR_MERCURY_ISA_VERSION
	.align		4
        /*0034*/ 	.byte	0x03, 0x5f
        /*0036*/ 	.short	0x0000


	//----- nvinfo : EIATTR_COOP_GROUP_MASK_REGIDS
	.align		4
        /*0038*/ 	.byte	0x04, 0x29
        /*003a*/ 	.short	(.L_1671 - .L_1670)


	//   ....[0]....
.L_1670:
        /*003c*/ 	.word	0xffffffff


	//   ....[1]....
        /*0040*/ 	.word	0xffffffff


	//   ....[2]....
        /*0044*/ 	.word	0xffffffff


	//   ....[3]....
        /*0048*/ 	.word	0xffffffff


	//   ....[4]....
        /*004c*/ 	.word	0xffffffff


	//   ....[5]....
        /*0050*/ 	.word	0xffffffff


	//   ....[6]....
        /*0054*/ 	.word	0xffffffff


	//   ....[7]....
        /*0058*/ 	.word	0xffffffff


	//   ....[8]....
        /*005c*/ 	.word	0xffffffff


	//   ....[9]....
        /*0060*/ 	.word	0xffffffff


	//   ....[10]....
        /*0064*/ 	.word	0xffffffff


	//   ....[11]....
        /*0068*/ 	.word	0xffffffff


	//   ....[12]....
        /*006c*/ 	.word	0xffffffff


	//   ....[13]....
        /*0070*/ 	.word	0xffffffff


	//   ....[14]....
        /*0074*/ 	.word	0xffffffff


	//   ....[15]....
        /*0078*/ 	.word	0xffffffff


	//   ....[16]....
        /*007c*/ 	.word	0xffffffff


	//   ....[17]....
        /*0080*/ 	.word	0xffffffff


	//   ....[18]....
        /*0084*/ 	.word	0xffffffff


	//   ....[19]....
        /*0088*/ 	.word	0xffffffff


	//----- nvinfo : EIATTR_COOP_GROUP_INSTR_OFFSETS
	.align		4
.L_1671:
        /*008c*/ 	.byte	0x04, 0x28
        /*008e*/ 	.short	(.L_1673 - .L_1672)


	//   ....[0]....
.L_1672:
        /*0090*/ 	.word	0x000011f0


	//   ....[1]....
        /*0094*/ 	.word	0x00001210


	//   ....[2]....
        /*0098*/ 	.word	0x00001230


	//   ....[3]....
        /*009c*/ 	.word	0x00001250


	//   ....[4]....
        /*00a0*/ 	.word	0x00001270


	//   ....[5]....
        /*00a4*/ 	.word	0x00001290


	//   ....[6]....
        /*00a8*/ 	.word	0x000012b0


	//   ....[7]....
        /*00ac*/ 	.word	0x000012d0


	//   ....[8]....
        /*00b0*/ 	.word	0x000012f0


	//   ....[9]....
        /*00b4*/ 	.word	0x00001310


	//   ....[10]....
        /*00b8*/ 	.word	0x00002490


	//   ....[11]....
        /*00bc*/ 	.word	0x00002510


	//   ....[12]....
        /*00c0*/ 	.word	0x00002590


	//   ....[13]....
        /*00c4*/ 	.word	0x00002600


	//   ....[14]....
        /*00c8*/ 	.word	0x00002680


	//   ....[15]....
        /*00cc*/ 	.word	0x000026f0


	//   ....[16]....
        /*00d0*/ 	.word	0x00002770


	//   ....[17]....
        /*00d4*/ 	.word	0x000027e0


	//   ....[18]....
        /*00d8*/ 	.word	0x00002860


	//   ....[19]....
        /*00dc*/ 	.word	0x000028d0


	//----- nvinfo : EIATTR_EXIT_INSTR_OFFSETS
	.align		4
.L_1673:
        /*00e0*/ 	.byte	0x04, 0x1c
        /*00e2*/ 	.short	(.L_1675 - .L_1674)


	//   ....[0]....
.L_1674:
        /*00e4*/ 	.word	0x00002380


	//   ....[1]....
        /*00e8*/ 	.word	0x00002430


	//----- nvinfo : EIATTR_MAX_THREADS
	.align		4
.L_1675:
        /*00ec*/ 	.byte	0x04, 0x05
        /*00ee*/ 	.short	(.L_1677 - .L_1676)
.L_1676:
        /*00f0*/ 	.word	0x00000080
        /*00f4*/ 	.word	0x00000001
        /*00f8*/ 	.word	0x00000001


	//----- nvinfo : EIATTR_CRS_STACK_SIZE
	.align		4
.L_1677:
        /*00fc*/ 	.byte	0x04, 0x1e
        /*00fe*/ 	.short	(.L_1679 - .L_1678)
.L_1678:
        /*0100*/ 	.word	0x00000000
.L_1679:


//--------------------- .nv.info._ZN10layer_norm13ln_bwd_kernelINS_13Kernel_traitsI13__nv_bfloat16S2_S2_S2_fjLj2048ELj1ELj1ELj4ELj16ENS_18Kernel_traits_baseILj2048ES2_S2_S2_S2_fjLj128EEEEELb0ELb1ELb0ELb1EEEvNS_9BwdParamsE --------------------------
	.section	.nv.info._ZN10layer_norm13ln_bwd_kernelINS_13Kernel_traitsI13__nv_bfloat16S2_S2_S2_fjLj2048ELj1ELj1ELj4ELj16ENS_18Kernel_traits_baseILj2048ES2_S2_S2_S2_fjLj128EEEEELb0ELb1ELb0ELb1EEEvNS_9BwdParamsE,"",@"SHT_CUDA_INFO"
	.sectionflags	@""
	.align	4


	//----- nvinfo : EIATTR_CUDA_API_VERSION
	.align		4
        /*0000*/ 	.byte	0x04, 0x37
        /*0002*/ 	.short	(.L_1681 - .L_1680)
.L_1680:
        /*0004*/ 	.word	0x00000082


	//----- nvinfo : EIATTR_SW2861232_WAR
	.align		4
.L_1681:
        /*0008*/ 	.byte	0x01, 0x35
	.zero		2


	//----- nvinfo : EIATTR_PARAM_CBANK
	.align		4
        /*000c*/ 	.byte	0x04, 0x0a
        /*000e*/ 	.short	(.L_1683 - .L_1682)
	.align		4
.L_1682:
        /*0010*/ 	.word	index@(.nv.constant0._ZN10layer_norm13ln_bwd_kernelINS_13Kernel_traitsI13__nv_bfloat16S2_S2_S2_fjLj2048ELj1ELj1ELj4ELj16ENS_18Kernel_traits_baseILj2048ES2_S2_S2_S2_fjLj128EEEEELb0ELb1ELb0ELb1EEEvNS_9BwdParamsE)
        /*0014*/ 	.short	0x0160
        /*0016*/ 	.short	0x0128


	//----- nvinfo : EIATTR_CBANK_PARAM_SIZE
	.align		4
.L_1683:
        /*0018*/ 	.byte	0x03, 0x19
        /*001a*/ 	.short	0x0128


	//----- nvinfo : EIATTR_KPARAM_INFO
	.align		4
        /*001c*/ 	.byte	0x04, 0x17
        /*001e*/ 	.short	(.L_1685 - .L_1684)
.L_1684:
        /*0020*/ 	.word	0x00000000
        /*0024*/ 	.short	0x0000
        /*0026*/ 	.short	0x0000
        /*0028*/ 	.byte	0x00, 0xf0, 0xa1, 0x04


	//----- nvinfo : EIATTR_MAXREG_COUNT
	.align		4
.L_1685:
        /*002c*/ 	.byte	0x03, 0x1b
        /*002e*/ 	.short	0x00ff


	//----- nvinfo : EIATTR_NUM_BARRIERS
	.align		4
        /*0030*/ 	.byte	0x02, 0x4c
        /*0032*/ 	.byte	0x01
	.zero		1


	//----- nvinfo : EIATTR_MERCURY_ISA_VERSION
	.align		4
        /*0034*/ 	.byte	0x03, 0x5f
        /*0036*/ 	.short	0x0000


	//----- nvinfo : EIATTR_COOP_GROUP_MASK_REGIDS
	.align		4
        /*0038*/ 	.byte	0x04, 0x29
        /*003a*/ 	.short	(.L_1687 - .L_1686)


	//   ....[0]....
.L_1686:
        /*003c*/ 	.word	0xffffffff


	//   ....[1]....
        /*0040*/ 	.word	0xffffffff


	//   ....[2]....
        /*0044*/ 	.word	0xffffffff


	//   ....[3]....
        /*0048*/ 	.word	0xffffffff


	//   ....[4]....
        /*004c*/ 	.word	0xffffffff


	//   ....[5]....
        /*0050*/ 	.word	0xffffffff


	//   ....[6]....
        /*0054*/ 	.word	0xffffffff


	//   ....[7]....
        /*0058*/ 	.word	0xffffffff


	//   ....[8]....
        /*005c*/ 	.word	0xffffffff


	//   ....[9]....
        /*0060*/ 	.word	0xffffffff


	//   ....[10]....
        /*0064*/ 	.word	0xffffffff


	//   ....[11]....
        /*0068*/ 	.word	0xffffffff


	//   ....[12]....
        /*006c*/ 	.word	0xffffffff


	//   ....[13]....
        /*0070*/ 	.word	0xffffffff


	//   ....[14]....
        /*0074*/ 	.word	0xffffffff


	//   ....[15]....
        /*0078*/ 	.word	0xffffffff


	//   ....[16]....
        /*007c*/ 	.word	0xffffffff


	//   ....[17]....
        /*0080*/ 	.word	0xffffffff


	//   ....[18]....
        /*0084*/ 	.word	0xffffffff


	//   ....[19]....
        /*0088*/ 	.word	0xffffffff


	//----- nvinfo : EIATTR_COOP_GROUP_INSTR_OFFSETS
	.align		4
.L_1687:
        /*008c*/ 	.byte	0x04, 0x28
        /*008e*/ 	.short	(.L_1689 - .L_1688)


	//   ....[0]....
.L_1688:
        /*0090*/ 	.word	0x000011c0


	//   ....[1]....
        /*0094*/ 	.word	0x000011e0


	//   ....[2]....
        /*0098*/ 	.word	0x00001200


	//   ....[3]....
        /*009c*/ 	.word	0x00001220


	//   ....[4]....
        /*00a0*/ 	.word	0x00001240


	//   ....[5]....
        /*00a4*/ 	.word	0x00001260


	//   ....[6]....
        /*00a8*/ 	.word	0x00001280


	//   ....[7]....
        /*00ac*/ 	.word	0x000012a0


	//   ....[8]....
        /*00b0*/ 	.word	0x000012c0


	//   ....[9]....
        /*00b4*/ 	.word	0x000012e0


	//   ....[10]....
        /*00b8*/ 	.word	0x00002640


	//   ....[11]....
        /*00bc*/ 	.word	0x000026c0


	//   ....[12]....
        /*00c0*/ 	.word	0x00002740


	//   ....[13]....
        /*00c4*/ 	.word	0x000027b0


	//   ....[14]....
        /*00c8*/ 	.word	0x00002830


	//   ....[15]....
        /*00cc*/ 	.word	0x000028a0


	//   ....[16]....
        /*00d0*/ 	.word	0x00002920


	//   ....[17]....
        /*00d4*/ 	.word	0x00002990


	//   ....[18]....
        /*00d8*/ 	.word	0x00002a10


	//   ....[19]....
        /*00dc*/ 	.word	0x00002a80


	//----- nvinfo : EIATTR_EXIT_INSTR_OFFSETS
	.align		4
.L_1689:
        /*00e0*/ 	.byte	0x04, 0x1c
        /*00e2*/ 	.short	(.L_1691 - .L_1690)


	//   ....[0]....
.L_1690:
        /*00e4*/ 	.word	0x000025e0


	//----- nvinfo : EIATTR_MAX_THREADS
	.align		4
.L_1691:
        /*00e8*/ 	.byte	0x04, 0x05
        /*00ea*/ 	.short	(.L_1693 - .L_1692)
.L_1692:
        /*00ec*/ 	.word	0x00000080
        /*00f0*/ 	.word	0x00000001
        /*00f4*/ 	.word	0x00000001


	//----- nvinfo : EIATTR_CRS_STACK_SIZE
	.align		4
.L_1693:
        /*00f8*/ 	.byte	0x04, 0x1e
        /*00fa*/ 	.short	(.L_1695 - .L_1694)
.L_1694:
        /*00fc*/ 	.word	0x00000000
.L_1695:


//--------------------- .nv.info._ZN10layer_norm13ln_bwd_kernelINS_13Kernel_traitsI13__nv_bfloat16S2_S2_S2_fjLj2048ELj1ELj1ELj4ELj16ENS_18Kernel_traits_baseILj2048ES2_S2_S2_S2_fjLj128EEEEELb0ELb1ELb1ELb0EEEvNS_9BwdParamsE --------------------------
	.section	.nv.info._ZN10layer_norm13ln_bwd_kernelINS_13Kernel_traitsI13__nv_bfloat16S2_S2_S2_fjLj2048ELj1ELj1ELj4ELj16ENS_18Kernel_traits_baseILj2048ES2_S2_S2_S2_fjLj128EEEEELb0ELb1ELb1ELb0EEEvNS_9BwdParamsE,"",@"SHT_CUDA_INFO"
	.sectionflags	@""
	.align	4


	//----- nvinfo : EIATTR_CUDA_API_VERSION
	.align		4
        /*0000*/ 	.byte	0x04, 0x37
        /*0002*/ 	.short	(.L_1697 - .L_1696)
.L_1696:
        /*0004*/ 	.word	0x00000082


	//----- nvinfo : EIATTR_SW2861232_WAR
	.align		4
.L_1697:
        /*0008*/ 	.byte	0x01, 0x35
	.zero		2


	//----- nvinfo : EIATTR_PARAM_CBANK
	.align		4
        /*000c*/ 	.byte	0x04, 0x0a
        /*000e*/ 	.short	(.L_1699 - .L_1698)
	.align		4
.L_1698:
        /*0010*/ 	.word	index@(.nv.constant0._ZN10layer_norm13ln_bwd_kernelINS_13Kernel_traitsI13__nv_bfloat16S2_S2_S2_fjLj2048ELj1ELj1ELj4ELj16ENS_18Kernel_traits_baseILj2048ES2_S2_S2_S2_fjLj128EEEEELb0ELb1ELb1ELb0EEEvNS_9BwdParamsE)
        /*0014*/ 	.short	0x0160
        /*0016*/ 	.short	0x0128


	//----- nvinfo : EIATTR_CBANK_PARAM_SIZE
	.align		4
.L_1699:
        /*0018*/ 	.byte	0x03, 0x19
        /*001a*/ 	.short	0x0128


	//----- nvinfo : EIATTR_KPARAM_INFO
	.align		4
        /*001c*/ 	.byte	0x04, 0x17
        /*001e*/ 	.short	(.L_1701 - .L_1700)
.L_1700:
        /*0020*/ 	.word	0x00000000
        /*0024*/ 	.short	0x0000
        /*0026*/ 	.short	0x0000
        /*0028*/ 	.byte	0x00, 0xf0, 0xa1, 0x04


	//----- nvinfo : EIATTR_MAXREG_COUNT
	.align		4
.L_1701:
        /*002c*/ 	.byte	0x03, 0x1b
        /*002e*/ 	.short	0x00ff


	//----- nvinfo : EIATTR_NUM_BARRIERS
	.align		4
        /*0030*/ 	.byte	0x02, 0x4c
        /*0032*/ 	.byte	0x01
	.zero		1


	//----- nvinfo : EIATTR_MERCURY_ISA_VERSION
	.align		4
        /*0034*/ 	.byte	0x03, 0x5f
        /*0036*/ 	.short	0x0000


	//----- nvinfo : EIATTR_COOP_GROUP_MASK_REGIDS
	.align		4
        /*0038*/ 	.byte	0x04, 0x29
        /*003a*/ 	.short	(.L_1703 - .L_1702)


	//   ....[0]....
.L_1702:
        /*003c*/ 	.word	0xffffffff


	//   ....[1]....
        /*0040*/ 	.word	0xffffffff


	//   ....[2]....
        /*0044*/ 	.word	0xffffffff


	//   ....[3]....
        /*0048*/ 	.word	0xffffffff


	//   ....[4]....
        /*004c*/ 	.word	0xffffffff


	//   ....[5]....
        /*0050*/ 	.word	0xffffffff


	//   ....[6]....
        /*0054*/ 	.word	0xffffffff


	//   ....[7]....
        /*0058*/ 	.word	0xffffffff


	//   ....[8]....
        /*005c*/ 	.word	0xffffffff


	//   ....[9]....
        /*0060*/ 	.word	0xffffffff


	//   ....[10]....
        /*0064*/ 	.word	0xffffffff


	//   ....[11]....
        /*0068*/ 	.word	0xffffffff


	//   ....[12]....
        /*006c*/ 	.word	0xffffffff


	//   ....[13]....
        /*0070*/ 	.word	0xffffffff


	//   ....[14]....
        /*0074*/ 	.word	0xffffffff


	//   ....[15]....
        /*0078*/ 	.word	0xffffffff


	//   ....[16]....
        /*007c*/ 	.word	0xffffffff


	//   ....[17]....
        /*0080*/ 	.word	0xffffffff


	//   ....[18]....
        /*0084*/ 	.word	0xffffffff


	//   ....[19]....
        /*0088*/ 	.word	0xffffffff


	//----- nvinfo : EIATTR_COOP_GROUP_INSTR_OFFSETS
	.align		4
.L_1703:
        /*008c*/ 	.byte	0x04, 0x28
        /*008e*/ 	.short	(.L_1705 - .L_1704)


	//   ....[0]....
.L_1704:
        /*0090*/ 	.word	0x00001300


	//   ....[1]....
        /*0094*/ 	.word	0x00001320


	//   ....[2]....
        /*0098*/ 	.word	0x00001340


	//   ....[3]....
        /*009c*/ 	.word	0x00001360


	//   ....[4]....
        /*00a0*/ 	.word	0x00001380


	//   ....[5]....
        /*00a4*/ 	.word	0x000013a0


	//   ....[6]....
        /*00a8*/ 	.word	0x000013c0


	//   ....[7]....
        /*00ac*/ 	.word	0x000013e0


	//   ....[8]....
        /*00b0*/ 	.word	0x00001400


	//   ....[9]....
        /*00b4*/ 	.word	0x00001420


	//   ....[10]....
        /*00b8*/ 	.word	0x000031c0


	//   ....[11]....
        /*00bc*/ 	.word	0x00003240


	//   ....[12]....
        /*00c0*/ 	.word	0x000032c0


	//   ....[13]....
        /*00c4*/ 	.word	0x00003330


	//   ....[14]....
        /*00c8*/ 	.word	0x000033b0


	//   ....[15]....
        /*00cc*/ 	.word	0x00003420


	//   ....[16]....
        /*00d0*/ 	.word	0x000034a0


	//   ....[17]....
        /*00d4*/ 	.word	0x00003510


	//   ....[18]....
        /*00d8*/ 	.word	0x00003590


	//   ....[19]....
        /*00dc*/ 	.word	0x00003600


	//----- nvinfo : EIATTR_EXIT_INSTR_OFFSETS
	.align		4
.L_1705:
        /*00e0*/ 	.byte	0x04, 0x1c
        /*00e2*/ 	.short	(.L_1707 - .L_1706)


	//   ....[0]....
.L_1706:
        /*00e4*/ 	.word	0x000030b0


	//   ....[1]....
        /*00e8*/ 	.word	0x00003160


	//----- nvinfo : EIATTR_MAX_THREADS
	.align		4
.L_1707:
        /*00ec*/ 	.byte	0x04, 0x05
        /*00ee*/ 	.short	(.L_1709 - .L_1708)
.L_1708:
        /*00f0*/ 	.word	0x00000080
        /*00f4*/ 	.word	0x00000001
        /*00f8*/ 	.word	0x00000001


	//----- nvinfo : EIATTR_CRS_STACK_SIZE
	.align		4
.L_1709:
        /*00fc*/ 	.byte	0x04, 0x1e
        /*00fe*/ 	.short	(.L_1711 - .L_1710)
.L_1710:
        /*0100*/ 	.word	0x00000000
.L_1711:


//--------------------- .nv.info._ZN10layer_norm13ln_bwd_kernelINS_13Kernel_traitsI13__nv_bfloat16S2_S2_S2_fjLj2048ELj1ELj1ELj4ELj16ENS_18Kernel_traits_baseILj2048ES2_S2_S2_S2_fjLj128EEEEELb0ELb1ELb1ELb1EEEvNS_9BwdParamsE --------------------------
	.section	.nv.info._ZN10layer_norm13ln_bwd_kernelINS_13Kernel_traitsI13__nv_bfloat16S2_S2_S2_fjLj2048ELj1ELj1ELj4ELj16ENS_18Kernel_traits_baseILj2048ES2_S2_S2_S2_fjLj128EEEEELb0ELb1ELb1ELb1EEEvNS_9BwdParamsE,"",@"SHT_CUDA_INFO"
	.sectionflags	@""
	.align	4


	//----- nvinfo : EIATTR_CUDA_API_VERSION
	.align		4
        /*0000*/ 	.byte	0x04, 0x37
        /*0002*/ 	.short	(.L_1713 - .L_1712)
.L_1712:
        /*0004*/ 	.word	0x00000082


	//----- nvinfo : EIATTR_SW2861232_WAR
	.align		4
.L_1713:
        /*0008*/ 	.byte	0x01, 0x35
	.zero		2


	//----- nvinfo : EIATTR_PARAM_CBANK
	.align		4
        /*000c*/ 	.byte	0x04, 0x0a
        /*000e*/ 	.short	(.L_1715 - .L_1714)
	.align		4
.L_1714:
        /*0010*/ 	.word	index@(.nv.constant0._ZN10layer_norm13ln_bwd_kernelINS_13Kernel_traitsI13__nv_bfloat16S2_S2_S2_fjLj2048ELj1ELj1ELj4ELj16ENS_18Kernel_traits_baseILj2048ES2_S2_S2_S2_fjLj128EEEEELb0ELb1ELb1ELb1EEEvNS_9BwdParamsE)
        /*0014*/ 	.short	0x0160
        /*0016*/ 	.short	0x0128


	//----- nvinfo : EIATTR_CBANK_PARAM_SIZE
	.align		4
.L_1715:
        /*0018*/ 	.byte	0x03, 0x19
        /*001a*/ 	.short	0x0128


	//----- nvinfo : EIATTR_KPARAM_INFO
	.align		4
        /*001c*/ 	.byte	0x04, 0x17
        /*001e*/ 	.short	(.L_1717 - .L_1716)
.L_1716:
        /*0020*/ 	.word	0x00000000
        /*0024*/ 	.short	0x0000
        /*0026*/ 	.short	0x0000
        /*0028*/ 	.byte	0x00, 0xf0, 0xa1, 0x04


	//----- nvinfo : EIATTR_MAXREG_COUNT
	.align		4
.L_1717:
        /*002c*/ 	.byte	0x03, 0x1b
        /*002e*/ 	.short	0x00ff


	//----- nvinfo : EIATTR_NUM_BARRIERS
	.align		4
        /*0030*/ 	.byte	0x02, 0x4c
        /*0032*/ 	.byte	0x01
	.zero		1


	//----- nvinfo : EIATTR_MERCURY_ISA_VERSION
	.align		4
        /*0034*/ 	.byte	0x03, 0x5f
        /*0036*/ 	.short	0x0000


	//----- nvinfo : EIATTR_COOP_GROUP_MASK_REGIDS
	.align		4
        /*0038*/ 	.byte	0x04, 0x29
        /*003a*/ 	.short	(.L_1719 - .L_1718)


	//   ....[0]....
.L_1718:
        /*003c*/ 	.word	0xffffffff


	//   ....[1]....
        /*0040*/ 	.word	0xffffffff


	//   ....[2]....
        /*0044*/ 	.word	0xffffffff


	//   ....[3]....
        /*0048*/ 	.word	0xffffffff


	//   ....[4]....
        /*004c*/ 	.word	0xffffffff


	//   ....[5]....
        /*0050*/ 	.word	0xffffffff


	//   ....[6]....
        /*0054*/ 	.word	0xffffffff


	//   ....[7]....
        /*0058*/ 	.word	0xffffffff


	//   ....[8]....
        /*005c*/ 	.word	0xffffffff


	//   ....[9]....
        /*0060*/ 	.word	0xffffffff


	//   ....[10]....
        /*0064*/ 	.word	0xffffffff


	//   ....[11]....
        /*0068*/ 	.word	0xffffffff


	//   ....[12]....
        /*006c*/ 	.word	0xffffffff


	//   ....[13]....
        /*0070*/ 	.word	0xffffffff


	//   ....[14]....
        /*0074*/ 	.word	0xffffffff


	//   ....[15]....
        /*0078*/ 	.word	0xffffffff


	//   ....[16]....
        /*007c*/ 	.word	0xffffffff


	//   ....[17]....
        /*0080*/ 	.word	0xffffffff


	//   ....[18]....
        /*0084*/ 	.word	0xffffffff


	//   ....[19]....
        /*0088*/ 	.word	0xffffffff


	//----- nvinfo : EIATTR_COOP_GROUP_INSTR_OFFSETS
	.align		4
.L_1719:
        /*008c*/ 	.byte	0x04, 0x28
        /*008e*/ 	.short	(.L_1721 - .L_1720)


	//   ....[0]....
.L_1720:
        /*0090*/ 	.word	0x000011d0


	//   ....[1]....
        /*0094*/ 	.word	0x000011f0


	//   ....[2]....
        /*0098*/ 	.word	0x00001210


	//   ....[3]....
        /*009c*/ 	.word	0x00001230


	//   ....[4]....
        /*00a0*/ 	.word	0x00001250


	//   ....[5]....
        /*00a4*/ 	.word	0x00001270


	//   ....[6]....
        /*00a8*/ 	.word	0x00001290


	//   ....[7]....
        /*00ac*/ 	.word	0x000012b0


	//   ....[8]....
        /*00b0*/ 	.word	0x000012d0


	//   ....[9]....
        /*00b4*/ 	.word	0x000012f0


	//   ....[10]....
        /*00b8*/ 	.word	0x00002fb0


	//   ....[11]....
        /*00bc*/ 	.word	0x00003030


	//   ....[12]....
        /*00c0*/ 	.word	0x000030b0


	//   ....[13]....
        /*00c4*/ 	.word	0x00003120


	//   ....[14]....
        /*00c8*/ 	.word	0x000031a0


	//   ....[15]....
        /*00cc*/ 	.word	0x00003210


	//   ....[16]....
        /*00d0*/ 	.word	0x00003290


	//   ....[17]....
        /*00d4*/ 	.word	0x00003300


	//   ....[18]....
        /*00d8*/ 	.word	0x00003380


	//   ....[19]....
        /*00dc*/ 	.word	0x000033f0


	//----- nvinfo : EIATTR_EXIT_INSTR_OFFSETS
	.align		4
.L_1721:
        /*00e0*/ 	.byte	0x04, 0x1c
        /*00e2*/ 	.short	(.L_1723 - .L_1722)


	//   ....[0]....
.L_1722:
        /*00e4*/ 	.word	0x00002f50


	//----- nvinfo : EIATTR_MAX_THREADS
	.align		4
.L_1723:
        /*00e8*/ 	.byte	0x04, 0x05
        /*00ea*/ 	.short	(.L_1725 - .L_1724)
.L_1724:
        /*00ec*/ 	.word	0x00000080
        /*00f0*/ 	.word	0x00000001
        /*00f4*/ 	.word	0x00000001


	//----- nvinfo : EIATTR_CRS_STACK_SIZE
	.align		4
.L_1725:
        /*00f8*/ 	.byte	0x04, 0x1e
        /*00fa*/ 	.short	(.L_1727 - .L_1726)
.L_1726:
        /*00fc*/ 	.word	0x00000000
.L_1727:


//--------------------- .nv.info._ZN10layer_norm13ln_bwd_kernelINS_13Kernel_traitsI13__nv_bfloat16S2_S2_S2_fjLj2048ELj1ELj1ELj4ELj16ENS_18Kernel_traits_baseILj2048ES2_S2_S2_S2_fjLj128EEEEELb1ELb0ELb0ELb0EEEvNS_9BwdParamsE --------------------------
	.section	.nv.info._ZN10layer_norm13ln_bwd_kernelINS_13Kernel_traitsI13__nv_bfloat16S2_S2_S2_fjLj2048ELj1ELj1ELj4ELj16ENS_18Kernel_traits_baseILj2048ES2_S2_S2_S2_fjLj128EEEEELb1ELb0ELb0ELb0EEEvNS_9BwdParamsE,"",@"SHT_CUDA_INFO"
	.sectionflags	@""
	.align	4


	//----- nvinfo : EIATTR_CUDA_API_VERSION
	.align		4
        /*0000*/ 	.byte	0x04, 0x37
        /*0002*/ 	.short	(.L_1729 - .L_1728)
.L_1728:
        /*0004*/ 	.word	0x00000082


	//----- nvinfo : EIATTR_SW2861232_WAR
	.align		4
.L_1729:
        /*0008*/ 	.byte	0x01, 0x35
	.zero		2


	//----- nvinfo : EIATTR_PARAM_CBANK
	.align		4
        /*000c*/ 	.byte	0x04, 0x0a
        /*000e*/ 	.short	(.L_1731 - .L_1730)
	.align		4
.L_1730:
        /*0010*/ 	.word	index@(.nv.constant0._ZN10layer_norm13ln_bwd_kernelINS_13Kernel_traitsI13__nv_bfloat16S2_S2_S2_fjLj2048ELj1ELj1ELj4ELj16ENS_18Kernel_traits_baseILj2048ES2_S2_S2_S2_fjLj128EEEEELb1ELb0ELb0ELb0EEEvNS_9BwdParamsE)
        /*0014*/ 	.short	0x0160
        /*0016*/ 	.short	0x0128


	//----- nvinfo : EIATTR_CBANK_PARAM_SIZE
	.align		4
.L_1731:
        /*0018*/ 	.byte	0x03, 0x19
        /*001a*/ 	.short	0x0128


	//----- nvinfo : EIATTR_KPARAM_INFO
	.align		4
        /*001c*/ 	.byte	0x04, 0x17
        /*001e*/ 	.short	(.L_1733 - .L_1732)
.L_1732:
        /*0020*/ 	.word	0x00000000
        /*0024*/ 	.short	0x0000
        /*0026*/ 	.short	0x0000
        /*0028*/ 	.byte	0x00, 0xf0, 0xa1, 0x04


	//----- nvinfo : EIATTR_MAXREG_COUNT
	.align		4
.L_1733:
        /*002c*/ 	.byte	0x03, 0x1b
        /*002e*/ 	.short	0x00ff


	//----- nvinfo : EIATTR_NUM_BARRIERS
	.align		4
        /*0030*/ 	.byte	0x02, 0x4c
        /*0032*/ 	.byte	0x01
	.zero		1


	//----- nvinfo : EIATTR_MERCURY_ISA_VERSION
	.align		4
        /*0034*/ 	.byte	0x03, 0x5f
        /*0036*/ 	.short	0x0000


	//----- nvinfo : EIATTR_COOP_GROUP_MASK_REGIDS
	.align		4
        /*0038*/ 	.byte	0x04, 0x29
        /*003a*/ 	.short	(.L_1735 - .L_1734)


	//   ....[0]....
.L_1734:
        /*003c*/ 	.word	0xffffffff


	//   ....[1]....
        /*0040*/ 	.word	0xffffffff


	//   ....[2]....
        /*0044*/ 	.word	0xffffffff


	//   ....[3]....
        /*0048*/ 	.word	0xffffffff


	//   ....[4]....
        /*004c*/ 	.word	0xffffffff


	//   ....[5]....
        /*0050*/ 	.word	0xffffffff


	//   ....[6]....
        /*0054*/ 	.word	0xffffffff


	//   ....[7]....
        /*0058*/ 	.word	0xffffffff


	//   ....[8]....
        /*005c*/ 	.word	0xffffffff


	//   ....[9]....
        /*0060*/ 	.word	0xffffffff


	//   ....[10]....
        /*0064*/ 	.word	0xffffffff


	//   ....[11]....
        /*0068*/ 	.word	0xffffffff


	//   ....[12]....
        /*006c*/ 	.word	0xffffffff


	//   ....[13]....
        /*0070*/ 	.word	0xffffffff


	//   ....[14]....
        /*0074*/ 	.word	0xffffffff


	//   ....[15]....
        /*0078*/ 	.word	0xffffffff


	//   ....[16]....
        /*007c*/ 	.word	0xffffffff


	//   ....[17]....
        /*0080*/ 	.word	0xffffffff


	//   ....[18]....
        /*0084*/ 	.word	0xffffffff


	//   ....[19]....
        /*0088*/ 	.word	0xffffffff


	//----- nvinfo : EIATTR_COOP_GROUP_INSTR_OFFSETS
	.align		4
.L_1735:
        /*008c*/ 	.byte	0x04, 0x28
        /*008e*/ 	.short	(.L_1737 - .L_1736)


	//   ....[0]....
.L_1736:
        /*0090*/ 	.word	0x00001090


	//   ....[1]....
        /*0094*/ 	.word	0x000010b0


	//   ....[2]....
        /*0098*/ 	.word	0x000010d0


	//   ....[3]....
        /*009c*/ 	.word	0x000010f0


	//   ....[4]....
        /*00a0*/ 	.word	0x00001110


	//   ....[5]....
        /*00a4*/ 	.word	0x00001130


	//   ....[6]....
        /*00a8*/ 	.word	0x00001150


	//   ....[7]....
        /*00ac*/ 	.word	0x00001170


	//   ....[8]....
        /*00b0*/ 	.word	0x00001190


	//   ....[9]....
        /*00b4*/ 	.word	0x000011b0


	//   ....[10]....
        /*00b8*/ 	.word	0x000022a0


	//   ....[11]....
        /*00bc*/ 	.word	0x00002320


	//   ....[12]....
        /*00c0*/ 	.word	0x000023a0


	//   ....[13]....
        /*00c4*/ 	.word	0x00002410


	//   ....[14]....
        /*00c8*/ 	.word	0x00002490


	//   ....[15]....
        /*00cc*/ 	.word	0x00002500


	//   ....[16]....
        /*00d0*/ 	.word	0x00002580


	//   ....[17]....
        /*00d4*/ 	.word	0x000025f0


	//   ....[18]....
        /*00d8*/ 	.word	0x00002670


	//   ....[19]....
        /*00dc*/ 	.word	0x000026e0


	//----- nvinfo : EIATTR_EXIT_INSTR_OFFSETS
	.align		4
.L_1737:
        /*00e0*/ 	.byte	0x04, 0x1c
        /*00e2*/ 	.short	(.L_1739 - .L_1738)


	//   ....[0]....
.L_1738:
        /*00e4*/ 	.word	0x000021c0


	//   ....[1]....
        /*00e8*/ 	.word	0x00002240


	//----- nvinfo : EIATTR_MAX_THREADS
	.align		4
.L_1739:
        /*00ec*/ 	.byte	0x04, 0x05
        /*00ee*/ 	.short	(.L_1741 - .L_1740)
.L_1740:
        /*00f0*/ 	.word	0x00000080
        /*00f4*/ 	.word	0x00000001
        /*00f8*/ 	.word	0x00000001


	//----- nvinfo : EIATTR_CRS_STACK_SIZE
	.align		4
.L_1741:
        /*00fc*/ 	.byte	0x04, 0x1e
        /*00fe*/ 	.short	(.L_1743 - .L_1742)
.L_1742:
        /*0100*/ 	.word	0x00000000
.L_1743:


//--------------------- .nv.info._ZN10layer_norm13ln_bwd_kernelINS_13Kernel_traitsI13__nv_bfloat16S2_S2_S2_fjLj2048ELj1ELj1ELj4ELj16ENS_18Kernel_traits_baseILj2048ES2_S2_S2_S2_fjLj128EEEEELb1ELb0ELb0ELb1EEEvNS_9BwdParamsE --------------------------
	.section	.nv.info._ZN10layer_norm13ln_bwd_kernelINS_13Kernel_traitsI13__nv_bfloat16S2_S2_S2_fjLj2048ELj1ELj1ELj4ELj16ENS_18Kernel_traits_baseILj2048ES2_S2_S2_S2_fjLj128EEEEELb1ELb0ELb0ELb1EEEvNS_9BwdParamsE,"",@"SHT_CUDA_INFO"
	.sectionflags	@""
	.align	4


	//----- nvinfo : EIATTR_CUDA_API_VERSION
	.align		4
        /*0000*/ 	.byte	0x04, 0x37
        /*0002*/ 	.short	(.L_1745 - .L_1744)
.L_1744:
        /*0004*/ 	.word	0x00000082


	//----- nvinfo : EIATTR_SW2861232_WAR
	.align		4
.L_1745:
        /*0008*/ 	.byte	0x01, 0x35
	.zero		2


	//----- nvinfo : EIATTR_PARAM_CBANK
	.align		4
        /*000c*/ 	.byte	0x04, 0x0a
        /*000e*/ 	.short	(.L_1747 - .L_1746)
	.align		4
.L_1746:
        /*0010*/ 	.word	index@(.nv.constant0._ZN10layer_norm13ln_bwd_kernelINS_13Kernel_traitsI13__nv_bfloat16S2_S2_S2_fjLj2048ELj1ELj1ELj4ELj16ENS_18Kernel_traits_baseILj2048ES2_S2_S2_S2_fjLj128EEEEELb1ELb0ELb0ELb1EEEvNS_9BwdParamsE)
        /*0014*/ 	.short	0x0160
        /*0016*/ 	.short	0x0128


	//----- nvinfo : EIATTR_CBANK_PARAM_SIZE
	.align		4
.L_1747:
        /*0018*/ 	.byte	0x03, 0x19
        /*001a*/ 	.short	0x0128


	//----- nvinfo : EIATTR_KPARAM_INFO
	.align		4
        /*001c*/ 	.byte	0x04, 0x17
        /*001e*/ 	.short	(.L_1749 - .L_1748)
.L_1748:
        /*0020*/ 	.word	0x00000000
        /*0024*/ 	.short	0x0000
        /*0026*/ 	.short	0x0000
        /*0028*/ 	.byte	0x00, 0xf0, 0xa1, 0x04


	//----- nvinfo : EIATTR_MAXREG_COUNT
	.align		4
.L_1749:
        /*002c*/ 	.byte	0x03, 0x1b
        /*002e*/ 	.short	0x00ff


	//----- nvinfo : EIATTR_NUM_BARRIERS
	.align		4
        /*0030*/ 	.byte	0x02, 0x4c
        /*0032*/ 	.byte	0x01
	.zero		1


	//----- nvinfo : EIATTR_MERCURY_ISA_VERSION
	.align		4
        /*0034*/ 	.byte	0x03, 0x5f
        /*0036*/ 	.short	0x0000


	//----- nvinfo : EIATTR_COOP_GROUP_MASK_REGIDS
	.align		4
        /*0038*/ 	.byte	0x04, 0x29
        /*003a*/ 	.short	(.L_1751 - .L_1750)


	//   ....[0]....
.L_1750:
        /*003c*/ 	.word	0xffffffff


	//   ....[1]....
        /*0040*/ 	.word	0xffffffff


	//   ....[2]....
        /*0044*/ 	.word	0xffffffff


	//   ....[3]....
        /*0048*/ 	.word	0xffffffff


	//   ....[4]....
        /*004c*/ 	.word	0xffffffff


	//   ....[5]....
        /*0050*/ 	.word	0xffffffff


	//   ....[6]....
        /*0054*/ 	.word	0xffffffff


	//   ....[7]....
        /*0058*/ 	.word	0xffffffff


	//   ....[8]....
        /*005c*/ 	.word	0xffffffff


	//   ....[9]....
        /*0060*/ 	.word	0xffffffff


	//   ....[10]....
        /*0064*/ 	.word	0xffffffff


	//   ....[11]....
        /*0068*/ 	.word	0xffffffff


	//   ....[12]....
        /*006c*/ 	.word	0xffffffff


	//   ....[13]....
        /*0070*/ 	.word	0xffffffff


	//   ....[14]....
        /*0074*/ 	.word	0xffffffff


	//   ....[15]....
        /*0078*/ 	.word	0xffffffff


	//   ....[16]....
        /*007c*/ 	.word	0xffffffff


	//   ....[17]....
        /*0080*/ 	.word	0xffffffff


	//   ....[18]....
        /*0084*/ 	.word	0xffffffff


	//   ....[19]....
        /*0088*/ 	.word	0xffffffff


	//----- nvinfo : EIATTR_COOP_GROUP_INSTR_OFFSETS
	.align		4
.L_1751:
        /*008c*/ 	.byte	0x04, 0x28
        /*008e*/ 	.short	(.L_1753 - .L_1752)


	//   ....[0]....
.L_1752:
        /*0090*/ 	.word	0x00000fa0


	//   ....[1]....
        /*0094*/ 	.word	0x00000fc0


	//   ....[2]....
        /*0098*/ 	.word	0x00000fe0


	//   ....[3]....
        /*009c*/ 	.word	0x00001000


	//   ....[4]....
        /*00a0*/ 	.word	0x00001020


	//   ....[5]....
        /*00a4*/ 	.word	0x00001040


	//   ....[6]....
        /*00a8*/ 	.word	0x00001060


	//   ....[7]....
        /*00ac*/ 	.word	0x00001080


	//   ....[8]....
        /*00b0*/ 	.word	0x000010a0


	//   ....[9]....
        /*00b4*/ 	.word	0x000010c0


	//   ....[10]....
        /*00b8*/ 	.word	0x000022b0


	//   ....[11]....
        /*00bc*/ 	.word	0x00002330


	//   ....[12]....
        /*00c0*/ 	.word	0x000023b0


	//   ....[13]....
        /*00c4*/ 	.word	0x00002420


	//   ....[14]....
        /*00c8*/ 	.word	0x000024a0


	//   ....[15]....
        /*00cc*/ 	.word	0x00002510


	//   ....[16]....
        /*00d0*/ 	.word	0x00002590


	//   ....[17]....
        /*00d4*/ 	.word	0x00002600


	//   ....[18]....
        /*00d8*/ 	.word	0x00002680


	//   ....[19]....
        /*00dc*/ 	.word	0x000026f0


	//----- nvinfo : EIATTR_EXIT_INSTR_OFFSETS
	.align		4
.L_1753:
        /*00e0*/ 	.byte	0x04, 0x1c
        /*00e2*/ 	.short	(.L_1755 - .L_1754)


	//   ....[0]....
.L_1754:
        /*00e4*/ 	.word	0x00002250


	//----- nvinfo : EIATTR_MAX_THREADS
	.align		4
.L_1755:
        /*00e8*/ 	.byte	0x04, 0x05
        /*00ea*/ 	.short	(.L_1757 - .L_1756)
.L_1756:
        /*00ec*/ 	.word	0x00000080
        /*00f0*/ 	.word	0x00000001
        /*00f4*/ 	.word	0x00000001


	//----- nvinfo : EIATTR_CRS_STACK_SIZE
	.align		4
.L_1757:
        /*00f8*/ 	.byte	0x04, 0x1e
        /*00fa*/ 	.short	(.L_1759 - .L_1758)
.L_1758:
        /*00fc*/ 	.word	0x00000000
.L_1759:


//--------------------- .nv.info._ZN10layer_norm22ln_bwd_finalize_kernelINS_22Kernel_traits_finalizeILj2048E13__nv_bfloat16S2_S2_S2_fjLb0ELj1024ELj4ENS_18Kernel_traits_baseILj2048ES2_S2_S2_S2_fjLj1024EEEEELb0ELb0EEEvNS_9BwdParamsE --------------------------
	.section	.nv.info._ZN10layer_norm22ln_bwd_finalize_kernelINS_22Kernel_traits_finalizeILj2048E13__nv_bfloat16S2_S2_S2_fjLb0ELj1024ELj4ENS_18Kernel_traits_baseILj2048ES2_S2_S2_S2_fjLj1024EEEEELb0ELb0EEEvNS_9BwdParamsE,"",@"SHT_CUDA_INFO"
	.sectionflags	@""
	.align	4


	//----- nvinfo : EIATTR_CUDA_API_VERSION
	.align		4
        /*0000*/ 	.byte	0x04, 0x37
        /*0002*/ 	.short	(.L_1761 - .L_1760)
.L_1760:
        /*0004*/ 	.word	0x00000082


	//----- nvinfo : EIATTR_SW2861232_WAR
	.align		4
.L_1761:
        /*0008*/ 	.byte	0x01, 0x35
	.zero		2


	//----- nvinfo : EIATTR_PARAM_CBANK
	.align		4
        /*000c*/ 	.byte	0x04, 0x0a
        /*000e*/ 	.short	(.L_1763 - .L_1762)
	.align		4
.L_1762:
        /*0010*/ 	.word	index@(.nv.constant0._ZN10layer_norm22ln_bwd_finalize_kernelINS_22Kernel_traits_finalizeILj2048E13__nv_bfloat16S2_S2_S2_fjLb0ELj1024ELj4ENS_18Kernel_traits_baseILj2048ES2_S2_S2_S2_fjLj1024EEEEELb0ELb0EEEvNS_9BwdParamsE)
        /*0014*/ 	.short	0x0160
        /*0016*/ 	.short	0x0128


	//----- nvinfo : EIATTR_CBANK_PARAM_SIZE
	.align		4
.L_1763:
        /*0018*/ 	.byte	0x03, 0x19
        /*001a*/ 	.short	0x0128


	//----- nvinfo : EIATTR_KPARAM_INFO
	.align		4
        /*001c*/ 	.byte	0x04, 0x17
        /*001e*/ 	.short	(.L_1765 - .L_1764)
.L_1764:
        /*0020*/ 	.word	0x00000000
        /*0024*/ 	.short	0x0000
        /*0026*/ 	.short	0x0000
        /*0028*/ 	.byte	0x00, 0xf0, 0xa1, 0x04


	//----- nvinfo : EIATTR_MAXREG_COUNT
	.align		4
.L_1765:
        /*002c*/ 	.byte	0x03, 0x1b
        /*002e*/ 	.short	0x0040


	//----- nvinfo : EIATTR_NUM_BARRIERS
	.align		4
        /*0030*/ 	.byte	0x02, 0x4c
        /*0032*/ 	.byte	0x01
	.zero		1


	//----- nvinfo : EIATTR_MERCURY_ISA_VERSION
	.align		4
        /*0034*/ 	.byte	0x03, 0x5f
        /*0036*/ 	.short	0x0000


	//----- nvinfo : EIATTR_COOP_GROUP_MASK_REGIDS
	.align		4
        /*0038*/ 	.byte	0x04, 0x29
        /*003a*/ 	.short	(.L_1767 - .L_1766)


	//   ....[0]....
.L_1766:
        /*003c*/ 	.word	0xffffffff


	//   ....[1]....
        /*0040*/ 	.word	0xffffffff


	//   ....[2]....
        /*0044*/ 	.word	0xffffffff


	//   ....[3]....
        /*0048*/ 	.word	0xffffffff


	//   ....[4]....
        /*004c*/ 	.word	0xffffffff


	//   ....[5]....
        /*0050*/ 	.word	0xffffffff


	//   ....[6]....
        /*0054*/ 	.word	0xffffffff


	//   ....[7]....
        /*0058*/ 	.word	0xffffffff


	//   ....[8]....
        /*005c*/ 	.word	0xffffffff


	//   ....[9]....
        /*0060*/ 	.word	0xffffffff


	//   ....[10]....
        /*0064*/ 	.word	0xffffffff


	//   ....[11]....
        /*0068*/ 	.word	0xffffffff


	//   ....[12]....
        /*006c*/ 	.word	0xffffffff


	//   ....[13]....
        /*0070*/ 	.word	0xffffffff


	//   ....[14]....
        /*0074*/ 	.word	0xffffffff


	//   ....[15]....
        /*0078*/ 	.word	0xffffffff


	//   ....[16]....
        /*007c*/ 	.word	0xffffffff


	//   ....[17]....
        /*0080*/ 	.word	0xffffffff


	//   ....[18]....
        /*0084*/ 	.word	0xffffffff


	//   ....[19]....
        /*0088*/ 	.word	0xffffffff


	//----- nvinfo : EIATTR_COOP_GROUP_INSTR_OFFSETS
	.align		4
.L_1767:
        /*008c*/ 	.byte	0x04, 0x28
        /*008e*/ 	.short	(.L_1769 - .L_1768)


	//   ....[0]....
.L_1768:
        /*0090*/ 	.word	0x00000820


	//   ....[1]....
        /*0094*/ 	.word	0x00000850


	//   ....[2]....
        /*0098*/ 	.word	0x00000860


	//   ....[3]....
        /*009c*/ 	.word	0x00000890


	//   ....[4]....
        /*00a0*/ 	.word	0x000008a0


	//   ....[5]....
        /*00a4*/ 	.word	0x000008d0


	//   ....[6]....
        /*00a8*/ 	.word	0x000008f0


	//   ....[7]....
        /*00ac*/ 	.word	0x00000900


	//   ....[8]....
        /*00b0*/ 	.word	0x00000930


	//   ....[9]....
        /*00b4*/ 	.word	0x00000940


	//   ....[10]....
        /*00b8*/ 	.word	0x00000b50


	//   ....[11]....
        /*00bc*/ 	.word	0x00000bc0


	//   ....[12]....
        /*00c0*/ 	.word	0x00000c20


	//   ....[13]....
        /*00c4*/ 	.word	0x00000c80


	//   ....[14]....
        /*00c8*/ 	.word	0x00000cf0


	//   ....[15]....
        /*00cc*/ 	.word	0x00000d60


	//   ....[16]....
        /*00d0*/ 	.word	0x00000dc0


	//   ....[17]....
        /*00d4*/ 	.word	0x00000e20


	//   ....[18]....
        /*00d8*/ 	.word	0x00000e80


	//   ....[19]....
        /*00dc*/ 	.word	0x00000ee0


	//----- nvinfo : EIATTR_EXIT_INSTR_OFFSETS
	.align		4
.L_1769:
        /*00e0*/ 	.byte	0x04, 0x1c
        /*00e2*/ 	.short	(.L_1771 - .L_1770)


	//   ....[0]....
.L_1770:
        /*00e4*/ 	.word	0x00000070


	//   ....[1]....
        /*00e8*/ 	.word	0x00000af0


	//----- nvinfo : EIATTR_MAX_THREADS
	.align		4
.L_1771:
        /*00ec*/ 	.byte	0x04, 0x05
        /*00ee*/ 	.short	(.L_1773 - .L_1772)
.L_1772:
        /*00f0*/ 	.word	0x00000400
        /*00f4*/ 	.word	0x00000001
        /*00f8*/ 	.word	0x00000001


	//----- nvinfo : EIATTR_CRS_STACK_SIZE
	.align		4
.L_1773:
        /*00fc*/ 	.byte	0x04, 0x1e
        /*00fe*/ 	.short	(.L_1775 - .L_1774)
.L_1774:
        /*0100*/ 	.word	0x00000000
.L_1775:


//--------------------- .nv.info._ZN10layer_norm13ln_bwd_kernelINS_13Kernel_traitsI13__nv_bfloat16S2_S2_S2_fjLj2048ELj1ELj1ELj4ELj16ENS_18Kernel_traits_baseILj2048ES2_S2_S2_S2_fjLj128EEEEELb1ELb0ELb1ELb0EEEvNS_9BwdParamsE --------------------------
	.section	.nv.info._ZN10layer_norm13ln_bwd_kernelINS_13Kernel_traitsI13__nv_bfloat16S2_S2_S2_fjLj2048ELj1ELj1ELj4ELj16ENS_18Kernel_traits_baseILj2048ES2_S2_S2_S2_fjLj128EEEEELb1ELb0ELb1ELb0EEEvNS_9BwdParamsE,"",@"SHT_CUDA_INFO"
	.sectionflags	@""
	.align	4


	//----- nvinfo : EIATTR_CUDA_API_VERSION
	.align		4
        /*0000*/ 	.byte	0x04, 0x37
        /*0002*/ 	.short	(.L_1777 - .L_1776)
.L_1776:
        /*0004*/ 	.word	0x00000082


	//----- nvinfo : EIATTR_SW2861232_WAR
	.align		4
.L_1777:
        /*0008*/ 	.byte	0x01, 0x35
	.zero		2


	//----- nvinfo : EIATTR_PARAM_CBANK
	.align		4
        /*000c*/ 	.byte	0x04, 0x0a
        /*000e*/ 	.short	(.L_1779 - .L_1778)
	.align		4
.L_1778:
        /*0010*/ 	.word	index@(.nv.constant0._ZN10layer_norm13ln_bwd_kernelINS_13Kernel_traitsI13__nv_bfloat16S2_S2_S2_fjLj2048ELj1ELj1ELj4ELj16ENS_18Kernel_traits_baseILj2048ES2_S2_S2_S2_fjLj128EEEEELb1ELb0ELb1ELb0EEEvNS_9BwdParamsE)
        /*0014*/ 	.short	0x0160
        /*0016*/ 	.short	0x0128


	//----- nvinfo : EIATTR_CBANK_PARAM_SIZE
	.align		4
.L_1779:
        /*0018*/ 	.byte	0x03, 0x19
        /*001a*/ 	.short	0x0128


	//----- nvinfo : EIATTR_KPARAM_INFO
	.align		4
        /*001c*/ 	.byte	0x04, 0x17
        /*001e*/ 	.short	(.L_1781 - .L_1780)
.L_1780:
        /*0020*/ 	.word	0x00000000
        /*0024*/ 	.short	0x0000
        /*0026*/ 	.short	0x0000
        /*0028*/ 	.byte	0x00, 0xf0, 0xa1, 0x04


	//----- nvinfo : EIATTR_MAXREG_COUNT
	.align		4
.L_1781:
        /*002c*/ 	.byte	0x03, 0x1b
        /*002e*/ 	.short	0x00ff


	//----- nvinfo : EIATTR_NUM_BARRIERS
	.align		4
        /*0030*/ 	.byte	0x02, 0x4c
        /*0032*/ 	.byte	0x01
	.zero		1


	//----- nvinfo : EIATTR_MERCURY_ISA_VERSION
	.align		4
        /*0034*/ 	.byte	0x03, 0x5f
        /*0036*/ 	.short	0x0000


	//----- nvinfo : EIATTR_COOP_GROUP_MASK_REGIDS
	.align		4
        /*0038*/ 	.byte	0x04, 0x29
        /*003a*/ 	.short	(.L_1783 - .L_1782)


	//   ....[0]....
.L_1782:
        /*003c*/ 	.word	0xffffffff


	//   ....[1]....
        /*0040*/ 	.word	0xffffffff


	//   ....[2]....
        /*0044*/ 	.word	0xffffffff


	//   ....[3]....
        /*0048*/ 	.word	0xffffffff


	//   ....[4]....
        /*004c*/ 	.word	0xffffffff


	//   ....[5]....
        /*0050*/ 	.word	0xffffffff


	//   ....[6]....
        /*0054*/ 	.word	0xffffffff


	//   ....[7]....
        /*0058*/ 	.word	0xffffffff


	//   ....[8]....
        /*005c*/ 	.word	0xffffffff


	//   ....[9]....
        /*0060*/ 	.word	0xffffffff


	//   ....[10]....
        /*0064*/ 	.word	0xffffffff


	//   ....[11]....
        /*0068*/ 	.word	0xffffffff


	//   ....[12]....
        /*006c*/ 	.word	0xffffffff


	//   ....[13]....
        /*0070*/ 	.word	0xffffffff


	//   ....[14]....
        /*0074*/ 	.word	0xffffffff


	//   ....[15]....
        /*0078*/ 	.word	0xffffffff


	//   ....[16]....
        /*007c*/ 	.word	0xffffffff


	//   ....[17]....
        /*0080*/ 	.word	0xffffffff


	//   ....[18]....
        /*0084*/ 	.word	0xffffffff


	//   ....[19]....
        /*0088*/ 	.word	0xffffffff


	//----- nvinfo : EIATTR_COOP_GROUP_INSTR_OFFSETS
	.align		4
.L_1783:
        /*008c*/ 	.byte	0x04, 0x28
        /*008e*/ 	.short	(.L_1785 - .L_1784)


	//   ....[0]....
.L_1784:
        /*0090*/ 	.word	0x000012d0


	//   ....[1]....
        /*0094*/ 	.word	0x000012f0


	//   ....[2]....
        /*0098*/ 	.word	0x00001310


	//   ....[3]....
        /*009c*/ 	.word	0x00001330


	//   ....[4]....
        /*00a0*/ 	.word	0x00001350


	//   ....[5]....
        /*00a4*/ 	.word	0x00001370


	//   ....[6]....
        /*00a8*/ 	.word	0x00001390


	//   ....[7]....
        /*00ac*/ 	.word	0x000013b0


	//   ....[8]....
        /*00b0*/ 	.word	0x000013d0


	//   ....[9]....
        /*00b4*/ 	.word	0x000013f0


	//   ....[10]....
        /*00b8*/ 	.word	0x00003040


	//   ....[11]....
        /*00bc*/ 	.word	0x000030c0


	//   ....[12]....
        /*00c0*/ 	.word	0x00003140


	//   ....[13]....
        /*00c4*/ 	.word	0x000031b0


	//   ....[14]....
        /*00c8*/ 	.word	0x00003230


	//   ....[15]....
        /*00cc*/ 	.word	0x000032a0


	//   ....[16]....
        /*00d0*/ 	.word	0x00003320


	//   ....[17]....
        /*00d4*/ 	.word	0x00003390


	//   ....[18]....
        /*00d8*/ 	.word	0x00003410


	//   ....[19]....
        /*00dc*/ 	.word	0x00003480


	//----- nvinfo : EIATTR_EXIT_INSTR_OFFSETS
	.align		4
.L_1785:
        /*00e0*/ 	.byte	0x04, 0x1c
        /*00e2*/ 	.short	(.L_1787 - .L_1786)


	//   ....[0]....
.L_1786:
        /*00e4*/ 	.word	0x00002f60


	//   ....[1]....
        /*00e8*/ 	.word	0x00002fe0


	//----- nvinfo : EIATTR_MAX_THREADS
	.align		4
.L_1787:
        /*00ec*/ 	.byte	0x04, 0x05
        /*00ee*/ 	.short	(.L_1789 - .L_1788)
.L_1788:
        /*00f0*/ 	.word	0x00000080
        /*00f4*/ 	.word	0x00000001
        /*00f8*/ 	.word	0x00000001


	//----- nvinfo : EIATTR_CRS_STACK_SIZE
	.align		4
.L_1789:
        /*00fc*/ 	.byte	0x04, 0x1e
        /*00fe*/ 	.short	(.L_1791 - .L_1790)
.L_1790:
        /*0100*/ 	.word	0x00000000
.L_1791:


//--------------------- .nv.info._ZN10layer_norm22ln_bwd_finalize_kernelINS_22Kernel_traits_finalizeILj2048E13__nv_bfloat16S2_S2_S2_fjLb0ELj1024ELj4ENS_18Kernel_traits_baseILj2048ES2_S2_S2_S2_fjLj1024EEEEELb0ELb1EEEvNS_9BwdParamsE --------------------------
	.section	.nv.info._ZN10layer_norm22ln_bwd_finalize_kernelINS_22Kernel_traits_finalizeILj2048E13__nv_bfloat16S2_S2_S2_fjLb0ELj1024ELj4ENS_18Kernel_traits_baseILj2048ES2_S2_S2_S2_fjLj1024EEEEELb0ELb1EEEvNS_9BwdParamsE,"",@"SHT_CUDA_INFO"
	.sectionflags	@""
	.align	4


	//----- nvinfo : EIATTR_CUDA_API_VERSION
	.align		4
        /*0000*/ 	.byte	0x04, 0x37
        /*0002*/ 	.short	(.L_1793 - .L_1792)
.L_1792:
        /*0004*/ 	.word	0x00000082


	//----- nvinfo : EIATTR_SW2861232_WAR
	.align		4
.L_1793:
        /*0008*/ 	.byte	0x01, 0x35
	.zero		2


	//----- nvinfo : EIATTR_PARAM_CBANK
	.align		4
        /*000c*/ 	.byte	0x04, 0x0a
        /*000e*/ 	.short	(.L_1795 - .L_1794)
	.align		4
.L_1794:
        /*0010*/ 	.word	index@(.nv.constant0._ZN10layer_norm22ln_bwd_finalize_kernelINS_22Kernel_traits_finalizeILj2048E13__nv_bfloat16S2_S2_S2_fjLb0ELj1024ELj4ENS_18Kernel_traits_baseILj2048ES2_S2_S2_S2_fjLj1024EEEEELb0ELb1EEEvNS_9BwdParamsE)
        /*0014*/ 	.short	0x0160
        /*0016*/ 	.short	0x0128


	//----- nvinfo : EIATTR_CBANK_PARAM_SIZE
	.align		4
.L_1795:
        /*0018*/ 	.byte	0x03, 0x19
        /*001a*/ 	.short	0x0128


	//----- nvinfo : EIATTR_KPARAM_INFO
	.align		4
        /*001c*/ 	.byte	0x04, 0x17
        /*001e*/ 	.short	(.L_1797 - .L_1796)
.L_1796:
        /*0020*/ 	.word	0x00000000
        /*0024*/ 	.short	0x0000
        /*0026*/ 	.short	0x0000
        /*0028*/ 	.byte	0x00, 0xf0, 0xa1, 0x04


	//----- nvinfo : EIATTR_MAXREG_COUNT
	.align		4
.L_1797:
        /*002c*/ 	.byte	0x03, 0x1b
        /*002e*/ 	.short	0x0040


	//----- nvinfo : EIATTR_NUM_BARRIERS
	.align		4
        /*0030*/ 	.byte	0x02, 0x4c
        /*0032*/ 	.byte	0x01
	.zero		1


	//----- nvinfo : EIATTR_MERCURY_ISA_VERSION
	.align		4
        /*0034*/ 	.byte	0x03, 0x5f
        /*0036*/ 	.short	0x0000


	//----- nvinfo : EIATTR_COOP_GROUP_MASK_REGIDS
	.align		4
        /*0038*/ 	.byte	0x04, 0x29
        /*003a*/ 	.short	(.L_1799 - .L_1798)


	//   ....[0]....
.L_1798:
        /*003c*/ 	.word	0xffffffff


	//   ....[1]....
        /*0040*/ 	.word	0xffffffff


	//   ....[2]....
        /*0044*/ 	.word	0xffffffff


	//   ....[3]....
        /*0048*/ 	.word	0xffffffff


	//   ....[4]....
        /*004c*/ 	.word	0xffffffff


	//   ....[5]....
        /*0050*/ 	.word	0xffffffff


	//   ....[6]....
        /*0054*/ 	.word	0xffffffff


	//   ....[7]....
        /*0058*/ 	.word	0xffffffff


	//   ....[8]....
        /*005c*/ 	.word	0xffffffff


	//   ....[9]....
        /*0060*/ 	.word	0xffffffff


	//   ....[10]....
        /*0064*/ 	.word	0xffffffff


	//   ....[11]....
        /*0068*/ 	.word	0xffffffff


	//   ....[12]....
        /*006c*/ 	.word	0xffffffff


	//   ....[13]....
        /*0070*/ 	.word	0xffffffff


	//   ....[14]....
        /*0074*/ 	.word	0xffffffff


	//   ....[15]....
        /*0078*/ 	.word	0xffffffff


	//   ....[16]....
        /*007c*/ 	.word	0xffffffff


	//   ....[17]....
        /*0080*/ 	.word	0xffffffff


	//   ....[18]....
        /*0084*/ 	.word	0xffffffff


	//   ....[19]....
        /*0088*/ 	.word	0xffffffff


	//----- nvinfo : EIATTR_COOP_GROUP_INSTR_OFFSETS
	.align		4
.L_1799:
        /*008c*/ 	.byte	0x04, 0x28
        /*008e*/ 	.short	(.L_1801 - .L_1800)


	//   ....[0]....
.L_1800:
        /*0090*/ 	.word	0x000007f0


	//   ....[1]....
        /*0094*/ 	.word	0x00000820


	//   ....[2]....
        /*0098*/ 	.word	0x00000840


	//   ....[3]....
        /*009c*/ 	.word	0x00000850


	//   ....[4]....
        /*00a0*/ 	.word	0x00000880


	//   ....[5]....
        /*00a4*/ 	.word	0x00000890


	//   ....[6]....
        /*00a8*/ 	.word	0x000008c0


	//   ....[7]....
        /*00ac*/ 	.word	0x000008d0


	//   ....[8]....
        /*00b0*/ 	.word	0x00000900


	//   ....[9]....
        /*00b4*/ 	.word	0x00000910


	//   ....[10]....
        /*00b8*/ 	.word	0x00000b00


	//   ....[11]....
        /*00bc*/ 	.word	0x00000b80


	//   ....[12]....
        /*00c0*/ 	.word	0x00000be0


	//   ....[13]....
        /*00c4*/ 	.word	0x00000c40


	//   ....[14]....
        /*00c8*/ 	.word	0x00000cb0


	//   ....[15]....
        /*00cc*/ 	.word	0x00000d20


	//   ....[16]....
        /*00d0*/ 	.word	0x00000d80


	//   ....[17]....
        /*00d4*/ 	.word	0x00000de0


	//   ....[18]....
        /*00d8*/ 	.word	0x00000e40


	//   ....[19]....
        /*00dc*/ 	.word	0x00000ea0


	//----- nvinfo : EIATTR_EXIT_INSTR_OFFSETS
	.align		4
.L_1801:
        /*00e0*/ 	.byte	0x04, 0x1c
        /*00e2*/ 	.short	(.L_1803 - .L_1802)


	//   ....[0]....
.L_1802:
        /*00e4*/ 	.word	0x00000070


	//   ....[1]....
        /*00e8*/ 	.word	0x00000aa0


	//----- nvinfo : EIATTR_MAX_THREADS
	.align		4
.L_1803:
        /*00ec*/ 	.byte	0x04, 0x05
        /*00ee*/ 	.short	(.L_1805 - .L_1804)
.L_1804:
        /*00f0*/ 	.word	0x00000400
        /*00f4*/ 	.word	0x00000001
        /*00f8*/ 	.word	0x00000001


	//----- nvinfo : EIATTR_CRS_STACK_SIZE
	.align		4
.L_1805:
        /*00fc*/ 	.byte	0x04, 0x1e
        /*00fe*/ 	.short	(.L_1807 - .L_1806)
.L_1806:
        /*0100*/ 	.word	0x00000000
.L_1807:


//--------------------- .nv.info._ZN10layer_norm13ln_bwd_kernelINS_13Kernel_traitsI13__nv_bfloat16S2_S2_S2_fjLj2048ELj1ELj1ELj4ELj16ENS_18Kernel_traits_baseILj2048ES2_S2_S2_S2_fjLj128EEEEELb1ELb0ELb1ELb1EEEvNS_9BwdParamsE --------------------------
	.section	.nv.info._ZN10layer_norm13ln_bwd_kernelINS_13Kernel_traitsI13__nv_bfloat16S2_S2_S2_fjLj2048ELj1ELj1ELj4ELj16ENS_18Kernel_traits_baseILj2048ES2_S2_S2_S2_fjLj128EEEEELb1ELb0ELb1ELb1EEEvNS_9BwdParamsE,"",@"SHT_CUDA_INFO"
	.sectionflags	@""
	.align	4


	//----- nvinfo : EIATTR_CUDA_API_VERSION
	.align		4
        /*0000*/ 	.byte	0x04, 0x37
        /*0002*/ 	.short	(.L_1809 - .L_1808)
.L_1808:
        /*0004*/ 	.word	0x00000082


	//----- nvinfo : EIATTR_SW2861232_WAR
	.align		4
.L_1809:
        /*0008*/ 	.byte	0x01, 0x35
	.zero		2


	//----- nvinfo : EIATTR_PARAM_CBANK
	.align		4
        /*000c*/ 	.byte	0x04, 0x0a
        /*000e*/ 	.short	(.L_1811 - .L_1810)
	.align		4
.L_1810:
        /*0010*/ 	.word	index@(.nv.constant0._ZN10layer_norm13ln_bwd_kernelINS_13Kernel_traitsI13__nv_bfloat16S2_S2_S2_fjLj2048ELj1ELj1ELj4ELj16ENS_18Kernel_traits_baseILj2048ES2_S2_S2_S2_fjLj128EEEEELb1ELb0ELb1ELb1EEEvNS_9BwdParamsE)
        /*0014*/ 	.short	0x0160
        /*0016*/ 	.short	0x0128


	//----- nvinfo : EIATTR_CBANK_PARAM_SIZE
	.align		4
.L_1811:
        /*0018*/ 	.byte	0x03, 0x19
        /*001a*/ 	.short	0x0128


	//----- nvinfo : EIATTR_KPARAM_INFO
	.align		4
        /*001c*/ 	.byte	0x04, 0x17
        /*001e*/ 	.short	(.L_1813 - .L_1812)
.L_1812:
        /*0020*/ 	.word	0x00000000
        /*0024*/ 	.short	0x0000
        /*0026*/ 	.short	0x0000
        /*0028*/ 	.byte	0x00, 0xf0, 0xa1, 0x04


	//----- nvinfo : EIATTR_MAXREG_COUNT
	.align		4
.L_1813:
        /*002c*/ 	.byte	0x03, 0x1b
        /*002e*/ 	.short	0x00ff


	//----- nvinfo : EIATTR_NUM_BARRIERS
	.align		4
        /*0030*/ 	.byte	0x02, 0x4c
        /*0032*/ 	.byte	0x01
	.zero		1


	//----- nvinfo : EIATTR_MERCURY_ISA_VERSION
	.align		4
        /*0034*/ 	.byte	0x03, 0x5f
        /*0036*/ 	.short	0x0000


	//----- nvinfo : EIATTR_COOP_GROUP_MASK_REGIDS
	.align		4
        /*0038*/ 	.byte	0x04, 0x29
        /*003a*/ 	.short	(.L_1815 - .L_1814)


	//   ....[0]....
.L_1814:
        /*003c*/ 	.word	0xffffffff


	//   ....[1]....
        /*0040*/ 	.word	0xffffffff


	//   ....[2]....
        /*0044*/ 	.word	0xffffffff


	//   ....[3]....
        /*0048*/ 	.word	0xffffffff


	//   ....[4]....
        /*004c*/ 	.word	0xffffffff


	//   ....[5]....
        /*0050*/ 	.word	0xffffffff


	//   ....[6]....
        /*0054*/ 	.word	0xffffffff


	//   ....[7]....
        /*0058*/ 	.word	0xffffffff


	//   ....[8]....
        /*005c*/ 	.word	0xffffffff


	//   ....[9]....
        /*0060*/ 	.word	0xffffffff


	//   ....[10]....
        /*0064*/ 	.word	0xffffffff


	//   ....[11]....
        /*0068*/ 	.word	0xffffffff


	//   ....[12]....
        /*006c*/ 	.word	0xffffffff


	//   ....[13]....
        /*0070*/ 	.word	0xffffffff


	//   ....[14]....
        /*0074*/ 	.word	0xffffffff


	//   ....[15]....
        /*0078*/ 	.word	0xffffffff


	//   ....[16]....
        /*007c*/ 	.word	0xffffffff


	//   ....[17]....
        /*0080*/ 	.word	0xffffffff


	//   ....[18]....
        /*0084*/ 	.word	0xffffffff


	//   ....[19]....
        /*0088*/ 	.word	0xffffffff


	//----- nvinfo : EIATTR_COOP_GROUP_INSTR_OFFSETS
	.align		4
.L_1815:
        /*008c*/ 	.byte	0x04, 0x28
        /*008e*/ 	.short	(.L_1817 - .L_1816)


	//   ....[0]....
.L_1816:
        /*0090*/ 	.word	0x00001270


	//   ....[1]....
        /*0094*/ 	.word	0x00001290


	//   ....[2]....
        /*0098*/ 	.word	0x000012b0


	//   ....[3]....
        /*009c*/ 	.word	0x000012d0


	//   ....[4]....
        /*00a0*/ 	.word	0x000012f0


	//   ....[5]....
        /*00a4*/ 	.word	0x00001310


	//   ....[6]....
        /*00a8*/ 	.word	0x00001330


	//   ....[7]....
        /*00ac*/ 	.word	0x00001350


	//   ....[8]....
        /*00b0*/ 	.word	0x00001370


	//   ....[9]....
        /*00b4*/ 	.word	0x00001390


	//   ....[10]....
        /*00b8*/ 	.word	0x00002e60


	//   ....[11]....
        /*00bc*/ 	.word	0x00002ee0


	//   ....[12]....
        /*00c0*/ 	.word	0x00002f60


	//   ....[13]....
        /*00c4*/ 	.word	0x00002fd0


	//   ....[14]....
        /*00c8*/ 	.word	0x00003050


	//   ....[15]....
        /*00cc*/ 	.word	0x000030c0


	//   ....[16]....
        /*00d0*/ 	.word	0x00003140


	//   ....[17]....
        /*00d4*/ 	.word	0x000031b0


	//   ....[18]....
        /*00d8*/ 	.word	0x00003230


	//   ....[19]....
        /*00dc*/ 	.word	0x000032a0


	//----- nvinfo : EIATTR_EXIT_INSTR_OFFSETS
	.align		4
.L_1817:
        /*00e0*/ 	.byte	0x04, 0x1c
        /*00e2*/ 	.short	(.L_1819 - .L_1818)


	//   ....[0]....
.L_1818:
        /*00e4*/ 	.word	0x00002e00


	//----- nvinfo : EIATTR_MAX_THREADS
	.align		4
.L_1819:
        /*00e8*/ 	.byte	0x04, 0x05
        /*00ea*/ 	.short	(.L_1821 - .L_1820)
.L_1820:
        /*00ec*/ 	.word	0x00000080
        /*00f0*/ 	.word	0x00000001
        /*00f4*/ 	.word	0x00000001


	//----- nvinfo : EIATTR_CRS_STACK_SIZE
	.align		4
.L_1821:
        /*00f8*/ 	.byte	0x04, 0x1e
        /*00fa*/ 	.short	(.L_1823 - .L_1822)
.L_1822:
        /*00fc*/ 	.word	0x00000000
.L_1823:


//--------------------- .nv.info._ZN10layer_norm13ln_bwd_kernelINS_13Kernel_traitsI13__nv_bfloat16S2_S2_S2_fjLj2048ELj1ELj1ELj4ELj16ENS_18Kernel_traits_baseILj2048ES2_S2_S2_S2_fjLj128EEEEELb1ELb1ELb0ELb0EEEvNS_9BwdParamsE --------------------------
	.section	.nv.info._ZN10layer_norm13ln_bwd_kernelINS_13Kernel_traitsI13__nv_bfloat16S2_S2_S2_fjLj2048ELj1ELj1ELj4ELj16ENS_18Kernel_traits_baseILj2048ES2_S2_S2_S2_fjLj128EEEEELb1ELb1ELb0ELb0EEEvNS_9BwdParamsE,"",@"SHT_CUDA_INFO"
	.sectionflags	@""
	.align	4


	//----- nvinfo : EIATTR_CUDA_API_VERSION
	.align		4
        /*0000*/ 	.byte	0x04, 0x37
        /*0002*/ 	.short	(.L_1825 - .L_1824)
.L_1824:
        /*0004*/ 	.word	0x00000082


	//----- nvinfo : EIATTR_SW2861232_WAR
	.align		4
.L_1825:
        /*0008*/ 	.byte	0x01, 0x35
	.zero		2


	//----- nvinfo : EIATTR_PARAM_CBANK
	.align		4
        /*000c*/ 	.byte	0x04, 0x0a
        /*000e*/ 	.short	(.L_1827 - .L_1826)
	.align		4
.L_1826:
        /*0010*/ 	.word	index@(.nv.constant0._ZN10layer_norm13ln_bwd_kernelINS_13Kernel_traitsI13__nv_bfloat16S2_S2_S2_fjLj2048ELj1ELj1ELj4ELj16ENS_18Kernel_traits_baseILj2048ES2_S2_S2_S2_fjLj128EEEEELb1ELb1ELb0ELb0EEEvNS_9BwdParamsE)
        /*0014*/ 	.short	0x0160
        /*0016*/ 	.short	0x0128


	//----- nvinfo : EIATTR_CBANK_PARAM_SIZE
	.align		4
.L_1827:
        /*0018*/ 	.byte	0x03, 0x19
        /*001a*/ 	.short	0x0128


	//----- nvinfo : EIATTR_KPARAM_INFO
	.align		4
        /*001c*/ 	.byte	0x04, 0x17
        /*001e*/ 	.short	(.L_1829 - .L_1828)
.L_1828:
        /*0020*/ 	.word	0x00000000
        /*0024*/ 	.short	0x0000
        /*0026*/ 	.short	0x0000
        /*0028*/ 	.byte	0x00, 0xf0, 0xa1, 0x04


	//----- nvinfo : EIATTR_MAXREG_COUNT
	.align		4
.L_1829:
        /*002c*/ 	.byte	0x03, 0x1b
        /*002e*/ 	.short	0x00ff


	//----- nvinfo : EIATTR_NUM_BARRIERS
	.align		4
        /*0030*/ 	.byte	0x02, 0x4c
        /*0032*/ 	.byte	0x01
	.zero		1


	//----- nvinfo : EIATTR_MERCURY_ISA_VERSION
	.align		4
        /*0034*/ 	.byte	0x03, 0x5f
        /*0036*/ 	.short	0x0000


	//----- nvinfo : EIATTR_COOP_GROUP_MASK_REGIDS
	.align		4
        /*0038*/ 	.byte	0x04, 0x29
        /*003a*/ 	.short	(.L_1831 - .L_1830)


	//   ....[0]....
.L_1830:
        /*003c*/ 	.word	0xffffffff


	//   ....[1]....
        /*0040*/ 	.word	0xffffffff


	//   ....[2]....
        /*0044*/ 	.word	0xffffffff


	//   ....[3]....
        /*0048*/ 	.word	0xffffffff


	//   ....[4]....
        /*004c*/ 	.word	0xffffffff


	//   ....[5]....
        /*0050*/ 	.word	0xffffffff


	//   ....[6]....
        /*0054*/ 	.word	0xffffffff


	//   ....[7]....
        /*0058*/ 	.word	0xffffffff


	//   ....[8]....
        /*005c*/ 	.word	0xffffffff


	//   ....[9]....
        /*0060*/ 	.word	0xffffffff


	//   ....[10]....
        /*0064*/ 	.word	0xffffffff


	//   ....[11]....
        /*0068*/ 	.word	0xffffffff


	//   ....[12]....
        /*006c*/ 	.word	0xffffffff


	//   ....[13]....
        /*0070*/ 	.word	0xffffffff


	//   ....[14]....
        /*0074*/ 	.word	0xffffffff


	//   ....[15]....
        /*0078*/ 	.word	0xffffffff


	//   ....[16]....
        /*007c*/ 	.word	0xffffffff


	//   ....[17]....
        /*0080*/ 	.word	0xffffffff


	//   ....[18]....
        /*0084*/ 	.word	0xffffffff


	//   ....[19]....
        /*0088*/ 	.word	0xffffffff


	//----- nvinfo : EIATTR_COOP_GROUP_INSTR_OFFSETS
	.align		4
.L_1831:
        /*008c*/ 	.byte	0x04, 0x28
        /*008e*/ 	.short	(.L_1833 - .L_1832)


	//   ....[0]....
.L_1832:
        /*0090*/ 	.word	0x00001240


	//   ....[1]....
        /*0094*/ 	.word	0x00001260


	//   ....[2]....
        /*0098*/ 	.word	0x00001280


	//   ....[3]....
        /*009c*/ 	.word	0x000012a0


	//   ....[4]....
        /*00a0*/ 	.word	0x000012c0


	//   ....[5]....
        /*00a4*/ 	.word	0x000012e0


	//   ....[6]....
        /*00a8*/ 	.word	0x00001300


	//   ....[7]....
        /*00ac*/ 	.word	0x00001320


	//   ....[8]....
        /*00b0*/ 	.word	0x00001340


	//   ....[9]....
        /*00b4*/ 	.word	0x00001360


	//   ....[10]....
        /*00b8*/ 	.word	0x000029a0


	//   ....[11]....
        /*00bc*/ 	.word	0x00002a20


	//   ....[12]....
        /*00c0*/ 	.word	0x00002aa0


	//   ....[13]....
        /*00c4*/ 	.word	0x00002b10


	//   ....[14]....
        /*00c8*/ 	.word	0x00002b90


	//   ....[15]....
        /*00cc*/ 	.word	0x00002c00


	//   ....[16]....
        /*00d0*/ 	.word	0x00002c80


	//   ....[17]....
        /*00d4*/ 	.word	0x00002cf0


	//   ....[18]....
        /*00d8*/ 	.word	0x00002d70


	//   ....[19]....
        /*00dc*/ 	.word	0x00002de0


	//----- nvinfo : EIATTR_EXIT_INSTR_OFFSETS
	.align		4
.L_1833:
        /*00e0*/ 	.byte	0x04, 0x1c
        /*00e2*/ 	.short	(.L_1835 - .L_1834)


	//   ....[0]....
.L_1834:
        /*00e4*/ 	.word	0x00002890


	//   ....[1]....
        /*00e8*/ 	.word	0x00002940


	//----- nvinfo : EIATTR_MAX_THREADS
	.align		4
.L_1835:
        /*00ec*/ 	.byte	0x04, 0x05
        /*00ee*/ 	.short	(.L_1837 - .L_1836)
.L_1836:
        /*00f0*/ 	.word	0x00000080
        /*00f4*/ 	.word	0x00000001
        /*00f8*/ 	.word	0x00000001


	//----- nvinfo : EIATTR_CRS_STACK_SIZE
	.align		4
.L_1837:
        /*00fc*/ 	.byte	0x04, 0x1e
        /*00fe*/ 	.short	(.L_1839 - .L_1838)
.L_1838:
        /*0100*/ 	.word	0x00000000
.L_1839:


//--------------------- .nv.info._ZN10layer_norm13ln_bwd_kernelINS_13Kernel_traitsI13__nv_bfloat16S2_S2_S2_fjLj2048ELj1ELj1ELj4ELj16ENS_18Kernel_traits_baseILj2048ES2_S2_S2_S2_fjLj128EEEEELb1ELb1ELb0ELb1EEEvNS_9BwdParamsE --------------------------
	.section	.nv.info._ZN10layer_norm13ln_bwd_kernelINS_13Kernel_traitsI13__nv_bfloat16S2_S2_S2_fjLj2048ELj1ELj1ELj4ELj16ENS_18Kernel_traits_baseILj2048ES2_S2_S2_S2_fjLj128EEEEELb1ELb1ELb0ELb1EEEvNS_9BwdParamsE,"",@"SHT_CUDA_INFO"
	.sectionflags	@""
	.align	4


	//----- nvinfo : EIATTR_CUDA_API_VERSION
	.align		4
        /*0000*/ 	.byte	0x04, 0x37
        /*0002*/ 	.short	(.L_1841 - .L_1840)
.L_1840:
        /*0004*/ 	.word	0x00000082


	//----- nvinfo : EIATTR_SW2861232_WAR
	.align		4
.L_1841:
        /*0008*/ 	.byte	0x01, 0x35
	.zero		2


	//----- nvinfo : EIATTR_PARAM_CBANK
	.align		4
        /*000c*/ 	.byte	0x04, 0x0a
        /*000e*/ 	.short	(.L_1843 - .L_1842)
	.align		4
.L_1842:
        /*0010*/ 	.word	index@(.nv.constant0._ZN10layer_norm13ln_bwd_kernelINS_13Kernel_traitsI13__nv_bfloat16S2_S2_S2_fjLj2048ELj1ELj1ELj4ELj16ENS_18Kernel_traits_baseILj2048ES2_S2_S2_S2_fjLj128EEEEELb1ELb1ELb0ELb1EEEvNS_9BwdParamsE)
        /*0014*/ 	.short	0x0160
        /*0016*/ 	.short	0x0128


	//----- nvinfo : EIATTR_CBANK_PARAM_SIZE
	.align		4
.L_1843:
        /*0018*/ 	.byte	0x03, 0x19
        /*001a*/ 	.short	0x0128


	//----- nvinfo : EIATTR_KPARAM_INFO
	.align		4
        /*001c*/ 	.byte	0x04, 0x17
        /*001e*/ 	.short	(.L_1845 - .L_1844)
.L_1844:
        /*0020*/ 	.word	0x00000000
        /*0024*/ 	.short	0x0000
        /*0026*/ 	.short	0x0000
        /*0028*/ 	.byte	0x00, 0xf0, 0xa1, 0x04


	//----- nvinfo : EIATTR_MAXREG_COUNT
	.align		4
.L_1845:
        /*002c*/ 	.byte	0x03, 0x1b
        /*002e*/ 	.short	0x00ff


	//----- nvinfo : EIATTR_NUM_BARRIERS
	.align		4
        /*0030*/ 	.byte	0x02, 0x4c
        /*0032*/ 	.byte	0x01
	.zero		1


	//----- nvinfo : EIATTR_MERCURY_ISA_VERSION
	.align		4
        /*0034*/ 	.byte	0x03, 0x5f
        /*0036*/ 	.short	0x0000


	//----- nvinfo : EIATTR_COOP_GROUP_MASK_REGIDS
	.align		4
        /*0038*/ 	.byte	0x04, 0x29
        /*003a*/ 	.short	(.L_1847 - .L_1846)


	//   ....[0]....
.L_1846:
        /*003c*/ 	.word	0xffffffff


	//   ....[1]....
        /*0040*/ 	.word	0xffffffff


	//   ....[2]....
        /*0044*/ 	.word	0xffffffff


	//   ....[3]....
        /*0048*/ 	.word	0xffffffff


	//   ....[4]....
        /*004c*/ 	.word	0xffffffff


	//   ....[5]....
        /*0050*/ 	.word	0xffffffff


	//   ....[6]....
        /*0054*/ 	.word	0xffffffff


	//   ....[7]....
        /*0058*/ 	.word	0xffffffff


	//   ....[8]....
        /*005c*/ 	.word	0xffffffff


	//   ....[9]....
        /*0060*/ 	.word	0xffffffff


	//   ....[10]....
        /*0064*/ 	.word	0xffffffff


	//   ....[11]....
        /*0068*/ 	.word	0xffffffff


	//   ....[12]....
        /*006c*/ 	.word	0xffffffff


	//   ....[13]....
        /*0070*/ 	.word	0xffffffff


	//   ....[14]....
        /*0074*/ 	.word	0xffffffff


	//   ....[15]....
        /*0078*/ 	.word	0xffffffff


	//   ....[16]....
        /*007c*/ 	.word	0xffffffff


	//   ....[17]....
        /*0080*/ 	.word	0xffffffff


	//   ....[18]....
        /*0084*/ 	.word	0xffffffff


	//   ....[19]....
        /*0088*/ 	.word	0xffffffff


	//----- nvinfo : EIATTR_COOP_GROUP_INSTR_OFFSETS
	.align		4
.L_1847:
        /*008c*/ 	.byte	0x04, 0x28
        /*008e*/ 	.short	(.L_1849 - .L_1848)


	//   ....[0]....
.L_1848:
        /*0090*/ 	.word	0x00001110


	//   ....[1]....
        /*0094*/ 	.word	0x00001130


	//   ....[2]....
        /*0098*/ 	.word	0x00001150


	//   ....[3]....
        /*009c*/ 	.word	0x00001170


	//   ....[4]....
        /*00a0*/ 	.word	0x00001190


	//   ....[5]....
        /*00a4*/ 	.word	0x000011b0


	//   ....[6]....
        /*00a8*/ 	.word	0x000011d0


	//   ....[7]....
        /*00ac*/ 	.word	0x000011f0


	//   ....[8]....
        /*00b0*/ 	.word	0x00001210


	//   ....[9]....
        /*00b4*/ 	.word	0x00001230


	//   ....[10]....
        /*00b8*/ 	.word	0x00002b70


	//   ....[11]....
        /*00bc*/ 	.word	0x00002bf0


	//   ....[12]....
        /*00c0*/ 	.word	0x00002c70


	//   ....[13]....
        /*00c4*/ 	.word	0x00002ce0


	//   ....[14]....
        /*00c8*/ 	.word	0x00002d60


	//   ....[15]....
        /*00cc*/ 	.word	0x00002dd0


	//   ....[16]....
        /*00d0*/ 	.word	0x00002e50


	//   ....[17]....
        /*00d4*/ 	.word	0x00002ec0


	//   ....[18]....
        /*00d8*/ 	.word	0x00002f40


	//   ....[19]....
        /*00dc*/ 	.word	0x00002fb0


	//----- nvinfo : EIATTR_EXIT_INSTR_OFFSETS
	.align		4
.L_1849:
        /*00e0*/ 	.byte	0x04, 0x1c
        /*00e2*/ 	.short	(.L_1851 - .L_1850)


	//   ....[0]....
.L_1850:
        /*00e4*/ 	.word	0x00002b10


	//----- nvinfo : EIATTR_MAX_THREADS
	.align		4
.L_1851:
        /*00e8*/ 	.byte	0x04, 0x05
        /*00ea*/ 	.short	(.L_1853 - .L_1852)
.L_1852:
        /*00ec*/ 	.word	0x00000080
        /*00f0*/ 	.word	0x00000001
        /*00f4*/ 	.word	0x00000001


	//----- nvinfo : EIATTR_CRS_STACK_SIZE
	.align		4
.L_1853:
        /*00f8*/ 	.byte	0x04, 0x1e
        /*00fa*/ 	.short	(.L_1855 - .L_1854)
.L_1854:
        /*00fc*/ 	.word	0x00000000
.L_1855:


//--------------------- .nv.info._ZN10layer_norm22ln_bwd_finalize_kernelINS_22Kernel_traits_finalizeILj2048E13__nv_bfloat16S2_S2_S2_fjLb1ELj1024ELj4ENS_18Kernel_traits_baseILj2048ES2_S2_S2_S2_fjLj1024EEEEELb1ELb0EEEvNS_9BwdParamsE --------------------------
	.section	.nv.info._ZN10layer_norm22ln_bwd_finalize_kernelINS_22Kernel_traits_finalizeILj2048E13__nv_bfloat16S2_S2_S2_fjLb1ELj1024ELj4ENS_18Kernel_traits_baseILj2048ES2_S2_S2_S2_fjLj1024EEEEELb1ELb0EEEvNS_9BwdParamsE,"",@"SHT_CUDA_INFO"
	.sectionflags	@""
	.align	4


	//----- nvinfo : EIATTR_CUDA_API_VERSION
	.align		4
        /*0000*/ 	.byte	0x04, 0x37
        /*0002*/ 	.short	(.L_1857 - .L_1856)
.L_1856:
        /*0004*/ 	.word	0x00000082


	//----- nvinfo : EIATTR_SW2861232_WAR
	.align		4
.L_1857:
        /*0008*/ 	.byte	0x01, 0x35
	.zero		2


	//----- nvinfo : EIATTR_PARAM_CBANK
	.align		4
        /*000c*/ 	.byte	0x04, 0x0a
        /*000e*/ 	.short	(.L_1859 - .L_1858)
	.align		4
.L_1858:
        /*0010*/ 	.word	index@(.nv.constant0._ZN10layer_norm22ln_bwd_finalize_kernelINS_22Kernel_traits_finalizeILj2048E13__nv_bfloat16S2_S2_S2_fjLb1ELj1024ELj4ENS_18Kernel_traits_baseILj2048ES2_S2_S2_S2_fjLj1024EEEEELb1ELb0EEEvNS_9BwdParamsE)
        /*0014*/ 	.short	0x0160
        /*0016*/ 	.short	0x0128


	//----- nvinfo : EIATTR_CBANK_PARAM_SIZE
	.align		4
.L_1859:
        /*0018*/ 	.byte	0x03, 0x19
        /*001a*/ 	.short	0x0128


	//----- nvinfo : EIATTR_KPARAM_INFO
	.align		4
        /*001c*/ 	.byte	0x04, 0x17
        /*001e*/ 	.short	(.L_1861 - .L_1860)
.L_1860:
        /*0020*/ 	.word	0x00000000
        /*0024*/ 	.short	0x0000
        /*0026*/ 	.short	0x0000
        /*0028*/ 	.byte	0x00, 0xf0, 0xa1, 0x04


	//----- nvinfo : EIATTR_MAXREG_COUNT
	.align		4
.L_1861:
        /*002c*/ 	.byte	0x03, 0x1b
        /*002e*/ 	.short	0x0040


	//----- nvinfo : EIATTR_NUM_BARRIERS
	.align		4
        /*0030*/ 	.byte	0x02, 0x4c
        /*0032*/ 	.byte	0x01
	.zero		1


	//----- nvinfo : EIATTR_MERCURY_ISA_VERSION
	.align		4
        /*0034*/ 	.byte	0x03, 0x5f
        /*0036*/ 	.short	0x0000


	//----- nvinfo : EIATTR_COOP_GROUP_MASK_REGIDS
	.align		4
        /*0038*/ 	.byte	0x04, 0x29
        /*003a*/ 	.short	(.L_1863 - .L_1862)


	//   ....[0]....
.L_1862:
        /*003c*/ 	.word	0xffffffff


	//   ....[1]....
        /*0040*/ 	.word	0xffffffff


	//   ....[2]....
        /*0044*/ 	.word	0xffffffff


	//   ....[3]....
        /*0048*/ 	.word	0xffffffff


	//   ....[4]....
        /*004c*/ 	.word	0xffffffff


	//   ....[5]....
        /*0050*/ 	.word	0xffffffff


	//   ....[6]....
        /*0054*/ 	.word	0xffffffff


	//   ....[7]....
        /*0058*/ 	.word	0xffffffff


	//   ....[8]....
        /*005c*/ 	.word	0xffffffff


	//   ....[9]....
        /*0060*/ 	.word	0xffffffff


	//   ....[10]....
        /*0064*/ 	.word	0xffffffff


	//   ....[11]....
        /*0068*/ 	.word	0xffffffff


	//   ....[12]....
        /*006c*/ 	.word	0xffffffff


	//   ....[13]....
        /*0070*/ 	.word	0xffffffff


	//   ....[14]....
        /*0074*/ 	.word	0xffffffff


	//   ....[15]....
        /*0078*/ 	.word	0xffffffff


	//   ....[16]....
        /*007c*/ 	.word	0xffffffff


	//   ....[17]....
        /*0080*/ 	.word	0xffffffff


	//   ....[18]....
        /*0084*/ 	.word	0xffffffff


	//   ....[19]....
        /*0088*/ 	.word	0xffffffff


	//   ....[20]....
        /*008c*/ 	.word	0xffffffff


	//   ....[21]....
        /*0090*/ 	.word	0xffffffff


	//   ....[22]....
        /*0094*/ 	.word	0xffffffff


	//   ....[23]....
        /*0098*/ 	.word	0xffffffff


	//   ....[24]....
        /*009c*/ 	.word	0xffffffff


	//   ....[25]....
        /*00a0*/ 	.word	0xffffffff


	//   ....[26]....
        /*00a4*/ 	.word	0xffffffff


	//   ....[27]....
        /*00a8*/ 	.word	0xffffffff


	//   ....[28]....
        /*00ac*/ 	.word	0xffffffff


	//   ....[29]....
        /*00b0*/ 	.word	0xffffffff


	//----- nvinfo : EIATTR_COOP_GROUP_INSTR_OFFSETS
	.align		4
.L_1863:
        /*00b4*/ 	.byte	0x04, 0x28
        /*00b6*/ 	.short	(.L_1865 - .L_1864)


	//   ....[0]....
.L_1864:
        /*00b8*/ 	.word	0x000009d0


	//   ....[1]....
        /*00bc*/ 	.word	0x00000a00


	//   ....[2]....
        /*00c0*/ 	.word	0x00000a10


	//   ....[3]....
        /*00c4*/ 	.word	0x00000a30


	//   ....[4]....
        /*00c8*/ 	.word	0x00000a50


	//   ....[5]....
        /*00cc*/ 	.word	0x00000a60


	//   ....[6]....
        /*00d0*/ 	.word	0x00000a90


	//   ....[7]....
        /*00d4*/ 	.word	0x00000ab0


	//   ....[8]....
        /*00d8*/ 	.word	0x00000ac0


	//   ....[9]....
        /*00dc*/ 	.word	0x00000af0


	//   ....[10]....
        /*00e0*/ 	.word	0x00000b10


	//   ....[11]....
        /*00e4*/ 	.word	0x00000b20


	//   ....[12]....
        /*00e8*/ 	.word	0x00000b50


	//   ....[13]....
        /*00ec*/ 	.word	0x00000b70


	//   ....[14]....
        /*00f0*/ 	.word	0x00000b80


	//   ....[15]....
        /*00f4*/ 	.word	0x00000e20


	//   ....[16]....
        /*00f8*/ 	.word	0x00000e80


	//   ....[17]....
        /*00fc*/ 	.word	0x00000ee0


	//   ....[18]....
        /*0100*/ 	.word	0x00000f40


	//   ....[19]....
        /*0104*/ 	.word	0x00000fb0


	//   ....[20]....
        /*0108*/ 	.word	0x00001020


	//   ....[21]....
        /*010c*/ 	.word	0x00001080


	//   ....[22]....
        /*0110*/ 	.word	0x000010e0


	//   ....[23]....
        /*0114*/ 	.word	0x00001140


	//   ....[24]....
        /*0118*/ 	.word	0x000011b0


	//   ....[25]....
        /*011c*/ 	.word	0x00001220


	//   ....[26]....
        /*0120*/ 	.word	0x00001280


	//   ....[27]....
        /*0124*/ 	.word	0x000012e0


	//   ....[28]....
        /*0128*/ 	.word	0x00001340


	//   ....[29]....
        /*012c*/ 	.word	0x000013a0


	//----- nvinfo : EIATTR_EXIT_INSTR_OFFSETS
	.align		4
.L_1865:
        /*0130*/ 	.byte	0x04, 0x1c
        /*0132*/ 	.short	(.L_1867 - .L_1866)


	//   ....[0]....
.L_1866:
        /*0134*/ 	.word	0x00000070


	//   ....[1]....
        /*0138*/ 	.word	0x00000dc0


	//----- nvinfo : EIATTR_MAX_THREADS
	.align		4
.L_1867:
        /*013c*/ 	.byte	0x04, 0x05
        /*013e*/ 	.short	(.L_1869 - .L_1868)
.L_1868:
        /*0140*/ 	.word	0x00000400
        /*0144*/ 	.word	0x00000001
        /*0148*/ 	.word	0x00000001


	//----- nvinfo : EIATTR_CRS_STACK_SIZE
	.align		4
.L_1869:
        /*014c*/ 	.byte	0x04, 0x1e
        /*014e*/ 	.short	(.L_1871 - .L_1870)
.L_1870:
        /*0150*/ 	.word	0x00000000
.L_1871:


//--------------------- .nv.info._ZN10layer_norm13ln_bwd_kernelINS_13Kernel_traitsI13__nv_bfloat16S2_S2_S2_fjLj2048ELj1ELj1ELj4ELj16ENS_18Kernel_traits_baseILj2048ES2_S2_S2_S2_fjLj128EEEEELb1ELb1ELb1ELb0EEEvNS_9BwdParamsE --------------------------
	.section	.nv.info._ZN10layer_norm13ln_bwd_kernelINS_13Kernel_traitsI13__nv_bfloat16S2_S2_S2_fjLj2048ELj1ELj1ELj4ELj16ENS_18Kernel_traits_baseILj2048ES2_S2_S2_S2_fjLj128EEEEELb1ELb1ELb1ELb0EEEvNS_9BwdParamsE,"",@"SHT_CUDA_INFO"
	.sectionflags	@""
	.align	4


	//----- nvinfo : EIATTR_CUDA_API_VERSION
	.align		4
        /*0000*/ 	.byte	0x04, 0x37
        /*0002*/ 	.short	(.L_1873 - .L_1872)
.L_1872:
        /*0004*/ 	.word	0x00000082


	//----- nvinfo : EIATTR_SW2861232_WAR
	.align		4
.L_1873:
        /*0008*/ 	.byte	0x01, 0x35
	.zero		2


	//----- nvinfo : EIATTR_PARAM_CBANK
	.align		4
        /*000c*/ 	.byte	0x04, 0x0a
        /*000e*/ 	.short	(.L_1875 - .L_1874)
	.align		4
.L_1874:
        /*0010*/ 	.word	index@(.nv.constant0._ZN10layer_norm13ln_bwd_kernelINS_13Kernel_traitsI13__nv_bfloat16S2_S2_S2_fjLj2048ELj1ELj1ELj4ELj16ENS_18Kernel_traits_baseILj2048ES2_S2_S2_S2_fjLj128EEEEELb1ELb1ELb1ELb0EEEvNS_9BwdParamsE)
        /*0014*/ 	.short	0x0160
        /*0016*/ 	.short	0x0128


	//----- nvinfo : EIATTR_CBANK_PARAM_SIZE
	.align		4
.L_1875:
        /*0018*/ 	.byte	0x03, 0x19
        /*001a*/ 	.short	0x0128


	//----- nvinfo : EIATTR_KPARAM_INFO
	.align		4
        /*001c*/ 	.byte	0x04, 0x17
        /*001e*/ 	.short	(.L_1877 - .L_1876)
.L_1876:
        /*0020*/ 	.word	0x00000000
        /*0024*/ 	.short	0x0000
        /*0026*/ 	.short	0x0000
        /*0028*/ 	.byte	0x00, 0xf0, 0xa1, 0x04


	//----- nvinfo : EIATTR_MAXREG_COUNT
	.align		4
.L_1877:
        /*002c*/ 	.byte	0x03, 0x1b
        /*002e*/ 	.short	0x00ff


	//----- nvinfo : EIATTR_NUM_BARRIERS
	.align		4
        /*0030*/ 	.byte	0x02, 0x4c
        /*0032*/ 	.byte	0x01
	.zero		1


	//----- nvinfo : EIATTR_MERCURY_ISA_VERSION
	.align		4
        /*0034*/ 	.byte	0x03, 0x5f
        /*0036*/ 	.short	0x0000


	//----- nvinfo : EIATTR_COOP_GROUP_MASK_REGIDS
	.align		4
        /*0038*/ 	.byte	0x04, 0x29
        /*003a*/ 	.short	(.L_1879 - .L_1878)


	//   ....[0]....
.L_1878:
        /*003c*/ 	.word	0xffffffff


	//   ....[1]....
        /*0040*/ 	.word	0xffffffff


	//   ....[2]....
        /*0044*/ 	.word	0xffffffff


	//   ....[3]....
        /*0048*/ 	.word	0xffffffff


	//   ....[4]....
        /*004c*/ 	.word	0xffffffff


	//   ....[5]....
        /*0050*/ 	.word	0xffffffff


	//   ....[6]....
        /*0054*/ 	.word	0xffffffff


	//   ....[7]....
        /*0058*/ 	.word	0xffffffff


	//   ....[8]....
        /*005c*/ 	.word	0xffffffff


	//   ....[9]....
        /*0060*/ 	.word	0xffffffff


	//   ....[10]....
        /*0064*/ 	.word	0xffffffff


	//   ....[11]....
        /*0068*/ 	.word	0xffffffff


	//   ....[12]....
        /*006c*/ 	.word	0xffffffff


	//   ....[13]....
        /*0070*/ 	.word	0xffffffff


	//   ....[14]....
        /*0074*/ 	.word	0xffffffff


	//   ....[15]....
        /*0078*/ 	.word	0xffffffff


	//   ....[16]....
        /*007c*/ 	.word	0xffffffff


	//   ....[17]....
        /*0080*/ 	.word	0xffffffff


	//   ....[18]....
        /*0084*/ 	.word	0xffffffff


	//   ....[19]....
        /*0088*/ 	.word	0xffffffff


	//----- nvinfo : EIATTR_COOP_GROUP_INSTR_OFFSETS
	.align		4
.L_1879:
        /*008c*/ 	.byte	0x04, 0x28
        /*008e*/ 	.short	(.L_1881 - .L_1880)


	//   ....[0]....
.L_1880:
        /*0090*/ 	.word	0x000014b0


	//   ....[1]....
        /*0094*/ 	.word	0x000014d0


	//   ....[2]....
        /*0098*/ 	.word	0x000014f0


	//   ....[3]....
        /*009c*/ 	.word	0x00001510


	//   ....[4]....
        /*00a0*/ 	.word	0x00001530


	//   ....[5]....
        /*00a4*/ 	.word	0x00001550


	//   ....[6]....
        /*00a8*/ 	.word	0x00001570


	//   ....[7]....
        /*00ac*/ 	.word	0x00001590


	//   ....[8]....
        /*00b0*/ 	.word	0x000015c0


	//   ....[9]....
        /*00b4*/ 	.word	0x000015d0


	//   ....[10]....
        /*00b8*/ 	.word	0x00003b30


	//   ....[11]....
        /*00bc*/ 	.word	0x00003bb0


	//   ....[12]....
        /*00c0*/ 	.word	0x00003c30


	//   ....[13]....
        /*00c4*/ 	.word	0x00003ca0


	//   ....[14]....
        /*00c8*/ 	.word	0x00003d20


	//   ....[15]....
        /*00cc*/ 	.word	0x00003d90


	//   ....[16]....
        /*00d0*/ 	.word	0x00003e10


	//   ....[17]....
        /*00d4*/ 	.word	0x00003e80


	//   ....[18]....
        /*00d8*/ 	.word	0x00003f00


	//   ....[19]....
        /*00dc*/ 	.word	0x00003f70


	//----- nvinfo : EIATTR_EXIT_INSTR_OFFSETS
	.align		4
.L_1881:
        /*00e0*/ 	.byte	0x04, 0x1c
        /*00e2*/ 	.short	(.L_1883 - .L_1882)


	//   ....[0]....
.L_1882:
        /*00e4*/ 	.word	0x00003a20


	//   ....[1]....
        /*00e8*/ 	.word	0x00003ad0


	//----- nvinfo : EIATTR_MAX_THREADS
	.align		4
.L_1883:
        /*00ec*/ 	.byte	0x04, 0x05
        /*00ee*/ 	.short	(.L_1885 - .L_1884)
.L_1884:
        /*00f0*/ 	.word	0x00000080
        /*00f4*/ 	.word	0x00000001
        /*00f8*/ 	.word	0x00000001


	//----- nvinfo : EIATTR_CRS_STACK_SIZE
	.align		4
.L_1885:
        /*00fc*/ 	.byte	0x04, 0x1e
        /*00fe*/ 	.short	(.L_1887 - .L_1886)
.L_1886:
        /*0100*/ 	.word	0x00000000
.L_1887:


//--------------------- .nv.info._ZN10layer_norm22ln_bwd_finalize_kernelINS_22Kernel_traits_finalizeILj2048E13__nv_bfloat16S2_S2_S2_fjLb1ELj1024ELj4ENS_18Kernel_traits_baseILj2048ES2_S2_S2_S2_fjLj1024EEEEELb1ELb1EEEvNS_9BwdParamsE --------------------------
	.section	.nv.info._ZN10layer_norm22ln_bwd_finalize_kernelINS_22Kernel_traits_finalizeILj2048E13__nv_bfloat16S2_S2_S2_fjLb1ELj1024ELj4ENS_18Kernel_traits_baseILj2048ES2_S2_S2_S2_fjLj1024EEEEELb1ELb1EEEvNS_9BwdParamsE,"",@"SHT_CUDA_INFO"
	.sectionflags	@""
	.align	4


	//----- nvinfo : EIATTR_CUDA_API_VERSION
	.align		4
        /*0000*/ 	.byte	0x04, 0x37
        /*0002*/ 	.short	(.L_1889 - .L_1888)
.L_1888:
        /*0004*/ 	.word	0x00000082


	//----- nvinfo : EIATTR_SW2861232_WAR
	.align		4
.L_1889:
        /*0008*/ 	.byte	0x01, 0x35
	.zero		2


	//----- nvinfo : EIATTR_PARAM_CBANK
	.align		4
        /*000c*/ 	.byte	0x04, 0x0a
        /*000e*/ 	.short	(.L_1891 - .L_1890)
	.align		4
.L_1890:
        /*0010*/ 	.word	index@(.nv.constant0._ZN10layer_norm22ln_bwd_finalize_kernelINS_22Kernel_traits_finalizeILj2048E13__nv_bfloat16S2_S2_S2_fjLb1ELj1024ELj4ENS_18Kernel_traits_baseILj2048ES2_S2_S2_S2_fjLj1024EEEEELb1ELb1EEEvNS_9BwdParamsE)
        /*0014*/ 	.short	0x0160
        /*0016*/ 	.short	0x0128


	//----- nvinfo : EIATTR_CBANK_PARAM_SIZE
	.align		4
.L_1891:
        /*0018*/ 	.byte	0x03, 0x19
        /*001a*/ 	.short	0x0128


	//----- nvinfo : EIATTR_KPARAM_INFO
	.align		4
        /*001c*/ 	.byte	0x04, 0x17
        /*001e*/ 	.short	(.L_1893 - .L_1892)
.L_1892:
        /*0020*/ 	.word	0x00000000
        /*0024*/ 	.short	0x0000
        /*0026*/ 	.short	0x0000
        /*0028*/ 	.byte	0x00, 0xf0, 0xa1, 0x04


	//----- nvinfo : EIATTR_MAXREG_COUNT
	.align		4
.L_1893:
        /*002c*/ 	.byte	0x03, 0x1b
        /*002e*/ 	.short	0x0040


	//----- nvinfo : EIATTR_NUM_BARRIERS
	.align		4
        /*0030*/ 	.byte	0x02, 0x4c
        /*0032*/ 	.byte	0x01
	.zero		1


	//----- nvinfo : EIATTR_MERCURY_ISA_VERSION
	.align		4
        /*0034*/ 	.byte	0x03, 0x5f
        /*0036*/ 	.short	0x0000


	//----- nvinfo : EIATTR_COOP_GROUP_MASK_REGIDS
	.align		4
        /*0038*/ 	.byte	0x04, 0x29
        /*003a*/ 	.short	(.L_1895 - .L_1894)


	//   ....[0]....
.L_1894:
        /*003c*/ 	.word	0xffffffff


	//   ....[1]....
        /*0040*/ 	.word	0xffffffff


	//   ....[2]....
        /*0044*/ 	.word	0xffffffff


	//   ....[3]....
        /*0048*/ 	.word	0xffffffff


	//   ....[4]....
        /*004c*/ 	.word	0xffffffff


	//   ....[5]....
        /*0050*/ 	.word	0xffffffff


	//   ....[6]....
        /*0054*/ 	.word	0xffffffff


	//   ....[7]....
        /*0058*/ 	.word	0xffffffff


	//   ....[8]....
        /*005c*/ 	.word	0xffffffff


	//   ....[9]....
        /*0060*/ 	.word	0xffffffff


	//   ....[10]....
        /*0064*/ 	.word	0xffffffff


	//   ....[11]....
        /*0068*/ 	.word	0xffffffff


	//   ....[12]....
        /*006c*/ 	.word	0xffffffff


	//   ....[13]....
        /*0070*/ 	.word	0xffffffff


	//   ....[14]....
        /*0074*/ 	.word	0xffffffff


	//   ....[15]....
        /*0078*/ 	.word	0xffffffff


	//   ....[16]....
        /*007c*/ 	.word	0xffffffff


	//   ....[17]....
        /*0080*/ 	.word	0xffffffff


	//   ....[18]....
        /*0084*/ 	.word	0xffffffff


	//   ....[19]....
        /*0088*/ 	.word	0xffffffff


	//   ....[20]....
        /*008c*/ 	.word	0xffffffff


	//   ....[21]....
        /*0090*/ 	.word	0xffffffff


	//   ....[22]....
        /*0094*/ 	.word	0xffffffff


	//   ....[23]....
        /*0098*/ 	.word	0xffffffff


	//   ....[24]....
        /*009c*/ 	.word	0xffffffff


	//   ....[25]....
        /*00a0*/ 	.word	0xffffffff


	//   ....[26]....
        /*00a4*/ 	.word	0xffffffff


	//   ....[27]....
        /*00a8*/ 	.word	0xffffffff


	//   ....[28]....
        /*00ac*/ 	.word	0xffffffff


	//   ....[29]....
        /*00b0*/ 	.word	0xffffffff


	//----- nvinfo : EIATTR_COOP_GROUP_INSTR_OFFSETS
	.align		4
.L_1895:
        /*00b4*/ 	.byte	0x04, 0x28
        /*00b6*/ 	.short	(.L_1897 - .L_1896)


	//   ....[0]....
.L_1896:
        /*00b8*/ 	.word	0x000009a0


	//   ....[1]....
        /*00bc*/ 	.word	0x000009d0


	//   ....[2]....
        /*00c0*/ 	.word	0x000009e0


	//   ....[3]....
        /*00c4*/ 	.word	0x00000a00


	//   ....[4]....
        /*00c8*/ 	.word	0x00000a20


	//   ....[5]....
        /*00cc*/ 	.word	0x00000a30


	//   ....[6]....
        /*00d0*/ 	.word	0x00000a60


	//   ....[7]....
        /*00d4*/ 	.word	0x00000a80


	//   ....[8]....
        /*00d8*/ 	.word	0x00000a90


	//   ....[9]....
        /*00dc*/ 	.word	0x00000ac0


	//   ....[10]....
        /*00e0*/ 	.word	0x00000ae0


	//   ....[11]....
        /*00e4*/ 	.word	0x00000af0


	//   ....[12]....
        /*00e8*/ 	.word	0x00000b20


	//   ....[13]....
        /*00ec*/ 	.word	0x00000b40


	//   ....[14]....
        /*00f0*/ 	.word	0x00000b50


	//   ....[15]....
        /*00f4*/ 	.word	0x00000dd0


	//   ....[16]....
        /*00f8*/ 	.word	0x00000e30


	//   ....[17]....
        /*00fc*/ 	.word	0x00000e90


	//   ....[18]....
        /*0100*/ 	.word	0x00000ef0


	//   ....[19]....
        /*0104*/ 	.word	0x00000f60


	//   ....[20]....
        /*0108*/ 	.word	0x00000fd0


	//   ....[21]....
        /*010c*/ 	.word	0x00001030


	//   ....[22]....
        /*0110*/ 	.word	0x00001090


	//   ....[23]....
        /*0114*/ 	.word	0x000010f0


	//   ....[24]....
        /*0118*/ 	.word	0x00001160


	//   ....[25]....
        /*011c*/ 	.word	0x000011d0


	//   ....[26]....
        /*0120*/ 	.word	0x00001230


	//   ....[27]....
        /*0124*/ 	.word	0x00001290


	//   ....[28]....
        /*0128*/ 	.word	0x000012f0


	//   ....[29]....
        /*012c*/ 	.word	0x00001350


	//----- nvinfo : EIATTR_EXIT_INSTR_OFFSETS
	.align		4
.L_1897:
        /*0130*/ 	.byte	0x04, 0x1c
        /*0132*/ 	.short	(.L_1899 - .L_1898)


	//   ....[0]....
.L_1898:
        /*0134*/ 	.word	0x00000070


	//   ....[1]....
        /*0138*/ 	.word	0x00000d70


	//----- nvinfo : EIATTR_MAX_THREADS
	.align		4
.L_1899:
        /*013c*/ 	.byte	0x04, 0x05
        /*013e*/ 	.short	(.L_1901 - .L_1900)
.L_1900:
        /*0140*/ 	.word	0x00000400
        /*0144*/ 	.word	0x00000001
        /*0148*/ 	.word	0x00000001


	//----- nvinfo : EIATTR_CRS_STACK_SIZE
	.align		4
.L_1901:
        /*014c*/ 	.byte	0x04, 0x1e
        /*014e*/ 	.short	(.L_1903 - .L_1902)
.L_1902:
        /*0150*/ 	.word	0x00000000
.L_1903:


//--------------------- .nv.info._ZN10layer_norm13ln_bwd_kernelINS_13Kernel_traitsI13__nv_bfloat16S2_S2_S2_fjLj2048ELj1ELj1ELj4ELj16ENS_18Kernel_traits_baseILj2048ES2_S2_S2_S2_fjLj128EEEEELb1ELb1ELb1ELb1EEEvNS_9BwdParamsE --------------------------
	.section	.nv.info._ZN10layer_norm13ln_bwd_kernelINS_13Kernel_traitsI13__nv_bfloat16S2_S2_S2_fjLj2048ELj1ELj1ELj4ELj16ENS_18Kernel_traits_baseILj2048ES2_S2_S2_S2_fjLj128EEEEELb1ELb1ELb1ELb1EEEvNS_9BwdParamsE,"",@"SHT_CUDA_INFO"
	.sectionflags	@""
	.align	4


	//----- nvinfo : EIATTR_CUDA_API_VERSION
	.align		4
        /*0000*/ 	.byte	0x04, 0x37
        /*0002*/ 	.short	(.L_1905 - .L_1904)
.L_1904:
        /*0004*/ 	.word	0x00000082


	//----- nvinfo : EIATTR_SW2861232_WAR
	.align		4
.L_1905:
        /*0008*/ 	.byte	0x01, 0x35
	.zero		2


	//----- nvinfo : EIATTR_PARAM_CBANK
	.align		4
        /*000c*/ 	.byte	0x04, 0x0a
        /*000e*/ 	.short	(.L_1907 - .L_1906)
	.align		4
.L_1906:
        /*0010*/ 	.word	index@(.nv.constant0._ZN10layer_norm13ln_bwd_kernelINS_13Kernel_traitsI13__nv_bfloat16S2_S2_S2_fjLj2048ELj1ELj1ELj4ELj16ENS_18Kernel_traits_baseILj2048ES2_S2_S2_S2_fjLj128EEEEELb1ELb1ELb1ELb1EEEvNS_9BwdParamsE)
        /*0014*/ 	.short	0x0160
        /*0016*/ 	.short	0x0128


	//----- nvinfo : EIATTR_CBANK_PARAM_SIZE
	.align		4
.L_1907:
        /*0018*/ 	.byte	0x03, 0x19
        /*001a*/ 	.short	0x0128


	//----- nvinfo : EIATTR_KPARAM_INFO
	.align		4
        /*001c*/ 	.byte	0x04, 0x17
        /*001e*/ 	.short	(.L_1909 - .L_1908)
.L_1908:
        /*0020*/ 	.word	0x00000000
        /*0024*/ 	.short	0x0000
        /*0026*/ 	.short	0x0000
        /*0028*/ 	.byte	0x00, 0xf0, 0xa1, 0x04


	//----- nvinfo : EIATTR_MAXREG_COUNT
	.align		4
.L_1909:
        /*002c*/ 	.byte	0x03, 0x1b
        /*002e*/ 	.short	0x00ff


	//----- nvinfo : EIATTR_NUM_BARRIERS
	.align		4
        /*0030*/ 	.byte	0x02, 0x4c
        /*0032*/ 	.byte	0x01
	.zero		1


	//----- nvinfo : EIATTR_MERCURY_ISA_VERSION
	.align		4
        /*0034*/ 	.byte	0x03, 0x5f
        /*0036*/ 	.short	0x0000


	//----- nvinfo : EIATTR_COOP_GROUP_MASK_REGIDS
	.align		4
        /*0038*/ 	.byte	0x04, 0x29
        /*003a*/ 	.short	(.L_1911 - .L_1910)


	//   ....[0]....
.L_1910:
        /*003c*/ 	.word	0xffffffff


	//   ....[1]....
        /*0040*/ 	.word	0xffffffff


	//   ....[2]....
        /*0044*/ 	.word	0xffffffff


	//   ....[3]....
        /*0048*/ 	.word	0xffffffff


	//   ....[4]....
        /*004c*/ 	.word	0xffffffff


	//   ....[5]....
        /*0050*/ 	.word	0xffffffff


	//   ....[6]....
        /*0054*/ 	.word	0xffffffff


	//   ....[7]....
        /*0058*/ 	.word	0xffffffff


	//   ....[8]....
        /*005c*/ 	.word	0xffffffff


	//   ....[9]....
        /*0060*/ 	.word	0xffffffff


	//   ....[10]....
        /*0064*/ 	.word	0xffffffff


	//   ....[11]....
        /*0068*/ 	.word	0xffffffff


	//   ....[12]....
        /*006c*/ 	.word	0xffffffff


	//   ....[13]....
        /*0070*/ 	.word	0xffffffff


	//   ....[14]....
        /*0074*/ 	.word	0xffffffff


	//   ....[15]....
        /*0078*/ 	.word	0xffffffff


	//   ....[16]....
        /*007c*/ 	.word	0xffffffff


	//   ....[17]....
        /*0080*/ 	.word	0xffffffff


	//   ....[18]....
        /*0084*/ 	.word	0xffffffff


	//   ....[19]....
        /*0088*/ 	.word	0xffffffff


	//----- nvinfo : EIATTR_COOP_GROUP_INSTR_OFFSETS
	.align		4
.L_1911:
        /*008c*/ 	.byte	0x04, 0x28
        /*008e*/ 	.short	(.L_1913 - .L_1912)


	//   ....[0]....
.L_1912:
        /*0090*/ 	.word	0x000013c0


	//   ....[1]....
        /*0094*/ 	.word	0x000013e0


	//   ....[2]....
        /*0098*/ 	.word	0x00001400


	//   ....[3]....
        /*009c*/ 	.word	0x00001420


	//   ....[4]....
        /*00a0*/ 	.word	0x00001440


	//   ....[5]....
        /*00a4*/ 	.word	0x00001460


	//   ....[6]....
        /*00a8*/ 	.word	0x00001480


	//   ....[7]....
        /*00ac*/ 	.word	0x000014a0


	//   ....[8]....
        /*00b0*/ 	.word	0x000014c0


	//   ....[9]....
        /*00b4*/ 	.word	0x000014e0


	//   ....[10]....
        /*00b8*/ 	.word	0x00003970


	//   ....[11]....
        /*00bc*/ 	.word	0x000039f0


	//   ....[12]....
        /*00c0*/ 	.word	0x00003a70


	//   ....[13]....
        /*00c4*/ 	.word	0x00003ae0


	//   ....[14]....
        /*00c8*/ 	.word	0x00003b60


	//   ....[15]....
        /*00cc*/ 	.word	0x00003bd0


	//   ....[16]....
        /*00d0*/ 	.word	0x00003c50


	//   ....[17]....
        /*00d4*/ 	.word	0x00003cc0


	//   ....[18]....
        /*00d8*/ 	.word	0x00003d40


	//   ....[19]....
        /*00dc*/ 	.word	0x00003db0


	//----- nvinfo : EIATTR_EXIT_INSTR_OFFSETS
	.align		4
.L_1913:
        /*00e0*/ 	.byte	0x04, 0x1c
        /*00e2*/ 	.short	(.L_1915 - .L_1914)


	//   ....[0]....
.L_1914:
        /*00e4*/ 	.word	0x00003910


	//----- nvinfo : EIATTR_MAX_THREADS
	.align		4
.L_1915:
        /*00e8*/ 	.byte	0x04, 0x05
        /*00ea*/ 	.short	(.L_1917 - .L_1916)
.L_1916:
        /*00ec*/ 	.word	0x00000080
        /*00f0*/ 	.word	0x00000001
        /*00f4*/ 	.word	0x00000001


	//----- nvinfo : EIATTR_CRS_STACK_SIZE
	.align		4
.L_1917:
        /*00f8*/ 	.byte	0x04, 0x1e
        /*00fa*/ 	.short	(.L_1919 - .L_1918)
.L_1918:
        /*00fc*/ 	.word	0x00000000
.L_1919:


//--------------------- .nv.info._ZN10layer_norm13ln_bwd_kernelINS_13Kernel_traitsI6__halfS2_S2_S2_fjLj2048ELj1ELj1ELj4ELj16ENS_18Kernel_traits_baseILj2048ES2_S2_S2_S2_fjLj128EEEEELb0ELb0ELb0ELb0EEEvNS_9BwdParamsE --------------------------
	.section	.nv.info._ZN10layer_norm13ln_bwd_kernelINS_13Kernel_traitsI6__halfS2_S2_S2_fjLj2048ELj1ELj1ELj4ELj16ENS_18Kernel_traits_baseILj2048ES2_S2_S2_S2_fjLj128EEEEELb0ELb0ELb0ELb0EEEvNS_9BwdParamsE,"",@"SHT_CUDA_INFO"
	.sectionflags	@""
	.align	4


	//----- nvinfo : EIATTR_CUDA_API_VERSION
	.align		4
        /*0000*/ 	.byte	0x04, 0x37
        /*0002*/ 	.short	(.L_1921 - .L_1920)
.L_1920:
        /*0004*/ 	.word	0x00000082


	//----- nvinfo : EIATTR_SW2861232_WAR
	.align		4
.L_1921:
        /*0008*/ 	.byte	0x01, 0x35
	.zero		2


	//----- nvinfo : EIATTR_PARAM_CBANK
	.align		4
        /*000c*/ 	.byte	0x04, 0x0a
        /*000e*/ 	.short	(.L_1923 - .L_1922)
	.align		4
.L_1922:
        /*0010*/ 	.word	index@(.nv.constant0._ZN10layer_norm13ln_bwd_kernelINS_13Kernel_traitsI6__halfS2_S2_S2_fjLj2048ELj1ELj1ELj4ELj16ENS_18Kernel_traits_baseILj2048ES2_S2_S2_S2_fjLj128EEEEELb0ELb0ELb0ELb0EEEvNS_9BwdParamsE)
        /*0014*/ 	.short	0x0160
        /*0016*/ 	.short	0x0128


	//----- nvinfo : EIATTR_CBANK_PARAM_SIZE
	.align		4
.L_1923:
        /*0018*/ 	.byte	0x03, 0x19
        /*001a*/ 	.short	0x0128


	//----- nvinfo : EIATTR_KPARAM_INFO
	.align		4
        /*001c*/ 	.byte	0x04, 0x17
        /*001e*/ 	.short	(.L_1925 - .L_1924)
.L_1924:
        /*0020*/ 	.word	0x00000000
        /*0024*/ 	.short	0x0000
        /*0026*/ 	.short	0x0000
        /*0028*/ 	.byte	0x00, 0xf0, 0xa1, 0x04


	//----- nvinfo : EIATTR_MAXREG_COUNT
	.align		4
.L_1925:
        /*002c*/ 	.byte	0x03, 0x1b
        /*002e*/ 	.short	0x00ff


	//----- nvinfo : EIATTR_NUM_BARRIERS
	.align		4
        /*0030*/ 	.byte	0x02, 0x4c
        /*0032*/ 	.byte	0x01
	.zero		1


	//----- nvinfo : EIATTR_MERCURY_ISA_VERSION
	.align		4
        /*0034*/ 	.byte	0x03, 0x5f
        /*0036*/ 	.short	0x0000


	//----- nvinfo : EIATTR_COOP_GROUP_MASK_REGIDS
	.align		4
        /*0038*/ 	.byte	0x04, 0x29
        /*003a*/ 	.short	(.L_1927 - .L_1926)


	//   ....[0]....
.L_1926:
        /*003c*/ 	.word	0xffffffff


	//   ....[1]....
        /*0040*/ 	.word	0xffffffff


	//   ....[2]....
        /*0044*/ 	.word	0xffffffff


	//   ....[3]....
        /*0048*/ 	.word	0xffffffff


	//   ....[4]....
        /*004c*/ 	.word	0xffffffff


	//   ....[5]....
        /*0050*/ 	.word	0xffffffff


	//   ....[6]....
        /*0054*/ 	.word	0xffffffff


	//   ....[7]....
        /*0058*/ 	.word	0xffffffff


	//   ....[8]....
        /*005c*/ 	.word	0xffffffff


	//   ....[9]....
        /*0060*/ 	.word	0xffffffff


	//   ....[10]....
        /*0064*/ 	.word	0xffffffff


	//   ....[11]....
        /*0068*/ 	.word	0xffffffff


	//   ....[12]....
        /*006c*/ 	.word	0xffffffff


	//   ....[13]....
        /*0070*/ 	.word	0xffffffff


	//   ....[14]....
        /*0074*/ 	.word	0xffffffff


	//   ....[15]....
        /*0078*/ 	.word	0xffffffff


	//   ....[16]....
        /*007c*/ 	.word	0xffffffff


	//   ....[17]....
        /*0080*/ 	.word	0xffffffff


	//   ....[18]....
        /*0084*/ 	.word	0xffffffff


	//   ....[19]....
        /*0088*/ 	.word	0xffffffff


	//----- nvinfo : EIATTR_COOP_GROUP_INSTR_OFFSETS
	.align		4
.L_1927:
        /*008c*/ 	.byte	0x04, 0x28
        /*008e*/ 	.short	(.L_1929 - .L_1928)


	//   ....[0]....
.L_1928:
        /*0090*/ 	.word	0x00001030


	//   ....[1]....
        /*0094*/ 	.word	0x00001050


	//   ....[2]....
        /*0098*/ 	.word	0x00001070


	//   ....[3]....
        /*009c*/ 	.word	0x00001090


	//   ....[4]....
        /*00a0*/ 	.word	0x000010b0


	//   ....[5]....
        /*00a4*/ 	.word	0x000010d0


	//   ....[6]....
        /*00a8*/ 	.word	0x000010f0


	//   ....[7]....
        /*00ac*/ 	.word	0x00001110


	//   ....[8]....
        /*00b0*/ 	.word	0x00001130


	//   ....[9]....
        /*00b4*/ 	.word	0x00001150


	//   ....[10]....
        /*00b8*/ 	.word	0x00001f20


	//   ....[11]....
        /*00bc*/ 	.word	0x00001fa0


	//   ....[12]....
        /*00c0*/ 	.word	0x00002020


	//   ....[13]....
        /*00c4*/ 	.word	0x00002090


	//   ....[14]....
        /*00c8*/ 	.word	0x00002110


	//   ....[15]....
        /*00cc*/ 	.word	0x00002180


	//   ....[16]....
        /*00d0*/ 	.word	0x00002200


	//   ....[17]....
        /*00d4*/ 	.word	0x00002270


	//   ....[18]....
        /*00d8*/ 	.word	0x000022f0


	//   ....[19]....
        /*00dc*/ 	.word	0x00002360


	//----- nvinfo : EIATTR_EXIT_INSTR_OFFSETS
	.align		4
.L_1929:
        /*00e0*/ 	.byte	0x04, 0x1c
        /*00e2*/ 	.short	(.L_1931 - .L_1930)


	//   ....[0]....
.L_1930:
        /*00e4*/ 	.word	0x00001e40


	//   ....[1]....
        /*00e8*/ 	.word	0x00001ec0


	//----- nvinfo : EIATTR_MAX_THREADS
	.align		4
.L_1931:
        /*00ec*/ 	.byte	0x04, 0x05
        /*00ee*/ 	.short	(.L_1933 - .L_1932)
.L_1932:
        /*00f0*/ 	.word	0x00000080
        /*00f4*/ 	.word	0x00000001
        /*00f8*/ 	.word	0x00000001


	//----- nvinfo : EIATTR_CRS_STACK_SIZE
	.align		4
.L_1933:
        /*00fc*/ 	.byte	0x04, 0x1e
        /*00fe*/ 	.short	(.L_1935 - .L_1934)
.L_1934:
        /*0100*/ 	.word	0x00000000
.L_1935:


//--------------------- .nv.info._ZN10layer_norm13ln_bwd_kernelINS_13Kernel_traitsI6__halfS2_S2_S2_fjLj2048ELj1ELj1ELj4ELj16ENS_18Kernel_traits_baseILj2048ES2_S2_S2_S2_fjLj128EEEEELb0ELb0ELb0ELb1EEEvNS_9BwdParamsE --------------------------
	.section	.nv.info._ZN10layer_norm13ln_bwd_kernelINS_13Kernel_traitsI6__halfS2_S2_S2_fjLj2048ELj1ELj1ELj4ELj16ENS_18Kernel_traits_baseILj2048ES2_S2_S2_S2_fjLj128EEEEELb0ELb0ELb0ELb1EEEvNS_9BwdParamsE,"",@"SHT_CUDA_INFO"
	.sectionflags	@""
	.align	4


	//----- nvinfo : EIATTR_CUDA_API_VERSION
	.align		4
        /*0000*/ 	.byte	0x04, 0x37
        /*0002*/ 	.short	(.L_1937 - .L_1936)
.L_1936:
        /*0004*/ 	.word	0x00000082


	//----- nvinfo : EIATTR_SW2861232_WAR
	.align		4
.L_1937:
        /*0008*/ 	.byte	0x01, 0x35
	.zero		2


	//----- nvinfo : EIATTR_PARAM_CBANK
	.align		4
        /*000c*/ 	.byte	0x04, 0x0a
        /*000e*/ 	.short	(.L_1939 - .L_1938)
	.align		4
.L_1938:
        /*0010*/ 	.word	index@(.nv.constant0._ZN10layer_norm13ln_bwd_kernelINS_13Kernel_traitsI6__halfS2_S2_S2_fjLj2048ELj1ELj1ELj4ELj16ENS_18Kernel_traits_baseILj2048ES2_S2_S2_S2_fjLj128EEEEELb0ELb0ELb0ELb1EEEvNS_9BwdParamsE)
        /*0014*/ 	.short	0x0160
        /*0016*/ 	.short	0x0128


	//----- nvinfo : EIATTR_CBANK_PARAM_SIZE
	.align		4
.L_1939:
        /*0018*/ 	.byte	0x03, 0x19
        /*001a*/ 	.short	0x0128


	//----- nvinfo : EIATTR_KPARAM_INFO
	.align		4
        /*001c*/ 	.byte	0x04, 0x17
        /*001e*/ 	.short	(.L_1941 - .L_1940)
.L_1940:
        /*0020*/ 	.word	0x00000000
        /*0024*/ 	.short	0x0000
        /*0026*/ 	.short	0x0000
        /*0028*/ 	.byte	0x00, 0xf0, 0xa1, 0x04


	//----- nvinfo : EIATTR_MAXREG_COUNT
	.align		4
.L_1941:
        /*002c*/ 	.byte	0x03, 0x1b
        /*002e*/ 	.short	0x00ff


	//----- nvinfo : EIATTR_NUM_BARRIERS
	.align		4
        /*0030*/ 	.byte	0x02, 0x4c
        /*0032*/ 	.byte	0x01
	.zero		1


	//----- nvinfo : EIATTR_MERCURY_ISA_VERSION
	.align		4
        /*0034*/ 	.byte	0x03, 0x5f
        /*0036*/ 	.short	0x0000


	//----- nvinfo : EIATTR_COOP_GROUP_MASK_REGIDS
	.align		4
        /*0038*/ 	.byte	0x04, 0x29
        /*003a*/ 	.short	(.L_1943 - .L_1942)


	//   ....[0]....
.L_1942:
        /*003c*/ 	.word	0xffffffff


	//   ....[1]....
        /*0040*/ 	.word	0xffffffff


	//   ....[2]....
        /*0044*/ 	.word	0xffffffff


	//   ....[3]....
        /*0048*/ 	.word	0xffffffff


	//   ....[4]....
        /*004c*/ 	.word	0xffffffff


	//   ....[5]....
        /*0050*/ 	.word	0xffffffff


	//   ....[6]....
        /*0054*/ 	.word	0xffffffff


	//   ....[7]....
        /*0058*/ 	.word	0xffffffff


	//   ....[8]....
        /*005c*/ 	.word	0xffffffff


	//   ....[9]....
        /*0060*/ 	.word	0xffffffff


	//   ....[10]....
        /*0064*/ 	.word	0xffffffff


	//   ....[11]....
        /*0068*/ 	.word	0xffffffff


	//   ....[12]....
        /*006c*/ 	.word	0xffffffff


	//   ....[13]....
        /*0070*/ 	.word	0xffffffff


	//   ....[14]....
        /*0074*/ 	.word	0xffffffff


	//   ....[15]....
        /*0078*/ 	.word	0xffffffff


	//   ....[16]....
        /*007c*/ 	.word	0xffffffff


	//   ....[17]....
        /*0080*/ 	.word	0xffffffff


	//   ....[18]....
        /*0084*/ 	.word	0xffffffff


	//   ....[19]....
        /*0088*/ 	.word	0xffffffff


	//----- nvinfo : EIATTR_COOP_GROUP_INSTR_OFFSETS
	.align		4
.L_1943:
        /*008c*/ 	.byte	0x04, 0x28
        /*008e*/ 	.short	(.L_1945 - .L_1944)


	//   ....[0]....
.L_1944:
        /*0090*/ 	.word	0x00000f50


	//   ....[1]....
        /*0094*/ 	.word	0x00000f70


	//   ....[2]....
        /*0098*/ 	.word	0x00000f90


	//   ....[3]....
        /*009c*/ 	.word	0x00000fb0


	//   ....[4]....
        /*00a0*/ 	.word	0x00000fd0


	//   ....[5]....
        /*00a4*/ 	.word	0x00000ff0


	//   ....[6]....
        /*00a8*/ 	.word	0x00001010


	//   ....[7]....
        /*00ac*/ 	.word	0x00001030


	//   ....[8]....
        /*00b0*/ 	.word	0x00001050


	//   ....[9]....
        /*00b4*/ 	.word	0x00001070


	//   ....[10]....
        /*00b8*/ 	.word	0x00001f40


	//   ....[11]....
        /*00bc*/ 	.word	0x00001fc0


	//   ....[12]....
        /*00c0*/ 	.word	0x00002040


	//   ....[13]....
        /*00c4*/ 	.word	0x000020b0


	//   ....[14]....
        /*00c8*/ 	.word	0x00002130


	//   ....[15]....
        /*00cc*/ 	.word	0x000021a0


	//   ....[16]....
        /*00d0*/ 	.word	0x00002220


	//   ....[17]....
        /*00d4*/ 	.word	0x00002290


	//   ....[18]....
        /*00d8*/ 	.word	0x00002310


	//   ....[19]....
        /*00dc*/ 	.word	0x00002380


	//----- nvinfo : EIATTR_EXIT_INSTR_OFFSETS
	.align		4
.L_1945:
        /*00e0*/ 	.byte	0x04, 0x1c
        /*00e2*/ 	.short	(.L_1947 - .L_1946)


	//   ....[0]....
.L_1946:
        /*00e4*/ 	.word	0x00001ee0


	//----- nvinfo : EIATTR_MAX_THREADS
	.align		4
.L_1947:
        /*00e8*/ 	.byte	0x04, 0x05
        /*00ea*/ 	.short	(.L_1949 - .L_1948)
.L_1948:
        /*00ec*/ 	.word	0x00000080
        /*00f0*/ 	.word	0x00000001
        /*00f4*/ 	.word	0x00000001


	//----- nvinfo : EIATTR_CRS_STACK_SIZE
	.align		4
.L_1949:
        /*00f8*/ 	.byte	0x04, 0x1e
        /*00fa*/ 	.short	(.L_1951 - .L_1950)
.L_1950:
        /*00fc*/ 	.word	0x00000000
.L_1951:


//--------------------- .nv.info._ZN10layer_norm13ln_bwd_kernelINS_13Kernel_traitsI6__halfS2_S2_S2_fjLj2048ELj1ELj1ELj4ELj16ENS_18Kernel_traits_baseILj2048ES2_S2_S2_S2_fjLj128EEEEELb0ELb0ELb1ELb0EEEvNS_9BwdParamsE --------------------------
	.section	.nv.info._ZN10layer_norm13ln_bwd_kernelINS_13Kernel_traitsI6__halfS2_S2_S2_fjLj2048ELj1ELj1ELj4ELj16ENS_18Kernel_traits_baseILj2048ES2_S2_S2_S2_fjLj128EEEEELb0ELb0ELb1ELb0EEEvNS_9BwdParamsE,"",@"SHT_CUDA_INFO"
	.sectionflags	@""
	.align	4


	//----- nvinfo : EIATTR_CUDA_API_VERSION
	.align		4
        /*0000*/ 	.byte	0x04, 0x37
        /*0002*/ 	.short	(.L_1953 - .L_1952)
.L_1952:
        /*0004*/ 	.word	0x00000082


	//----- nvinfo : EIATTR_SW2861232_WAR
	.align		4
.L_1953:
        /*0008*/ 	.byte	0x01, 0x35
	.zero		2


	//----- nvinfo : EIATTR_PARAM_CBANK
	.align		4
        /*000c*/ 	.byte	0x04, 0x0a
        /*000e*/ 	.short	(.L_1955 - .L_1954)
	.align		4
.L_1954:
        /*0010*/ 	.word	index@(.nv.constant0._ZN10layer_norm13ln_bwd_kernelINS_13Kernel_traitsI6__halfS2_S2_S2_fjLj2048ELj1ELj1ELj4ELj16ENS_18Kernel_traits_baseILj2048ES2_S2_S2_S2_fjLj128EEEEELb0ELb0ELb1ELb0EEEvNS_9BwdParamsE)
        /*0014*/ 	.short	0x0160
        /*0016*/ 	.short	0x0128


	//----- nvinfo : EIATTR_CBANK_PARAM_SIZE
	.align		4
.L_1955:
        /*0018*/ 	.byte	0x03, 0x19
        /*001a*/ 	.short	0x0128


	//----- nvinfo : EIATTR_KPARAM_INFO
	.align		4
        /*001c*/ 	.byte	0x04, 0x17
        /*001e*/ 	.short	(.L_1957 - .L_1956)
.L_1956:
        /*0020*/ 	.word	0x00000000
        /*0024*/ 	.short	0x0000
        /*0026*/ 	.short	0x0000
        /*0028*/ 	.byte	0x00, 0xf0, 0xa1, 0x04


	//----- nvinfo : EIATTR_MAXREG_COUNT
	.align		4
.L_1957:
        /*002c*/ 	.byte	0x03, 0x1b
        /*002e*/ 	.short	0x00ff


	//----- nvinfo : EIATTR_NUM_BARRIERS
	.align		4
        /*0030*/ 	.byte	0x02, 0x4c
        /*0032*/ 	.byte	0x01
	.zero		1


	//----- nvinfo : EIATTR_MERCURY_ISA_VERSION
	.align		4
        /*0034*/ 	.byte	0x03, 0x5f
        /*0036*/ 	.short	0x0000


	//----- nvinfo : EIATTR_COOP_GROUP_MASK_REGIDS
	.align		4
        /*0038*/ 	.byte	0x04, 0x29
        /*003a*/ 	.short	(.L_1959 - .L_1958)


	//   ....[0]....
.L_1958:
        /*003c*/ 	.word	0xffffffff


	//   ....[1]....
        /*0040*/ 	.word	0xffffffff


	//   ....[2]....
        /*0044*/ 	.word	0xffffffff


	//   ....[3]....
        /*0048*/ 	.word	0xffffffff


	//   ....[4]....
        /*004c*/ 	.word	0xffffffff


	//   ....[5]....
        /*0050*/ 	.word	0xffffffff


	//   ....[6]....
        /*0054*/ 	.word	0xffffffff


	//   ....[7]....
        /*0058*/ 	.word	0xffffffff


	//   ....[8]....
        /*005c*/ 	.word	0xffffffff


	//   ....[9]....
        /*0060*/ 	.word	0xffffffff


	//   ....[10]....
        /*0064*/ 	.word	0xffffffff


	//   ....[11]....
        /*0068*/ 	.word	0xffffffff


	//   ....[12]....
        /*006c*/ 	.word	0xffffffff


	//   ....[13]....
        /*0070*/ 	.word	0xffffffff


	//   ....[14]....
        /*0074*/ 	.word	0xffffffff


	//   ....[15]....
        /*0078*/ 	.word	0xffffffff


	//   ....[16]....
        /*007c*/ 	.word	0xffffffff


	//   ....[17]....
        /*0080*/ 	.word	0xffffffff


	//   ....[18]....
        /*0084*/ 	.word	0xffffffff


	//   ....[19]....
        /*0088*/ 	.word	0xffffffff


	//----- nvinfo : EIATTR_COOP_GROUP_INSTR_OFFSETS
	.align		4
.L_1959:
        /*008c*/ 	.byte	0x04, 0x28
        /*008e*/ 	.short	(.L_1961 - .L_1960)


	//   ....[0]....
.L_1960:
        /*0090*/ 	.word	0x00001140


	//   ....[1]....
        /*0094*/ 	.word	0x00001160


	//   ....[2]....
        /*0098*/ 	.word	0x00001180


	//   ....[3]....
        /*009c*/ 	.word	0x000011a0


	//   ....[4]....
        /*00a0*/ 	.word	0x000011c0


	//   ....[5]....
        /*00a4*/ 	.word	0x000011e0


	//   ....[6]....
        /*00a8*/ 	.word	0x00001200


	//   ....[7]....
        /*00ac*/ 	.word	0x00001220


	//   ....[8]....
        /*00b0*/ 	.word	0x00001250


	//   ....[9]....
        /*00b4*/ 	.word	0x00001260


	//   ....[10]....
        /*00b8*/ 	.word	0x000029d0


	//   ....[11]....
        /*00bc*/ 	.word	0x00002a50


	//   ....[12]....
        /*00c0*/ 	.word	0x00002ad0


	//   ....[13]....
        /*00c4*/ 	.word	0x00002b40


	//   ....[14]....
        /*00c8*/ 	.word	0x00002bc0


	//   ....[15]....
        /*00cc*/ 	.word	0x00002c30


	//   ....[16]....
        /*00d0*/ 	.word	0x00002cb0


	//   ....[17]....
        /*00d4*/ 	.word	0x00002d20


	//   ....[18]....
        /*00d8*/ 	.word	0x00002da0


	//   ....[19]....
        /*00dc*/ 	.word	0x00002e10


	//----- nvinfo : EIATTR_EXIT_INSTR_OFFSETS
	.align		4
.L_1961:
        /*00e0*/ 	.byte	0x04, 0x1c
        /*00e2*/ 	.short	(.L_1963 - .L_1962)


	//   ....[0]....
.L_1962:
        /*00e4*/ 	.word	0x000028f0


	//   ....[1]....
        /*00e8*/ 	.word	0x00002970


	//----- nvinfo : EIATTR_MAX_THREADS
	.align		4
.L_1963:
        /*00ec*/ 	.byte	0x04, 0x05
        /*00ee*/ 	.short	(.L_1965 - .L_1964)
.L_1964:
        /*00f0*/ 	.word	0x00000080
        /*00f4*/ 	.word	0x00000001
        /*00f8*/ 	.word	0x00000001


	//----- nvinfo : EIATTR_CRS_STACK_SIZE
	.align		4
.L_1965:
        /*00fc*/ 	.byte	0x04, 0x1e
        /*00fe*/ 	.short	(.L_1967 - .L_1966)
.L_1966:
        /*0100*/ 	.word	0x00000000
.L_1967:


//--------------------- .nv.info._ZN10layer_norm13ln_bwd_kernelINS_13Kernel_traitsI6__halfS2_S2_S2_fjLj2048ELj1ELj1ELj4ELj16ENS_18Kernel_traits_baseILj2048ES2_S2_S2_S2_fjLj128EEEEELb0ELb0ELb1ELb1EEEvNS_9BwdParamsE --------------------------
	.section	.nv.info._ZN10layer_norm13ln_bwd_kernelINS_13Kernel_traitsI6__halfS2_S2_S2_fjLj2048ELj1ELj1ELj4ELj16ENS_18Kernel_traits_baseILj2048ES2_S2_S2_S2_fjLj128EEEEELb0ELb0ELb1ELb1EEEvNS_9BwdParamsE,"",@"SHT_CUDA_INFO"
	.sectionflags	@""
	.align	4


	//----- nvinfo : EIATTR_CUDA_API_VERSION
	.align		4
        /*0000*/ 	.byte	0x04, 0x37
        /*0002*/ 	.short	(.L_1969 - .L_1968)
.L_1968:
        /*0004*/ 	.word	0x00000082


	//----- nvinfo : EIATTR_SW2861232_WAR
	.align		4
.L_1969:
        /*0008*/ 	.byte	0x01, 0x35
	.zero		2


	//----- nvinfo : EIATTR_PARAM_CBANK
	.align		4
        /*000c*/ 	.byte	0x04, 0x0a
        /*000e*/ 	.short	(.L_1971 - .L_1970)
	.align		4
.L_1970:
        /*0010*/ 	.word	index@(.nv.constant0._ZN10layer_norm13ln_bwd_kernelINS_13Kernel_traitsI6__halfS2_S2_S2_fjLj2048ELj1ELj1ELj4ELj16ENS_18Kernel_traits_baseILj2048ES2_S2_S2_S2_fjLj128EEEEELb0ELb0ELb1ELb1EEEvNS_9BwdParamsE)
        /*0014*/ 	.short	0x0160
        /*0016*/ 	.short	0x0128


	//----- nvinfo : EIATTR_CBANK_PARAM_SIZE
	.align		4
.L_1971:
        /*0018*/ 	.byte	0x03, 0x19
        /*001a*/ 	.short	0x0128


	//----- nvinfo : EIATTR_KPARAM_INFO
	.align		4
        /*001c*/ 	.byte	0x04, 0x17
        /*001e*/ 	.short	(.L_1973 - .L_1972)
.L_1972:
        /*0020*/ 	.word	0x00000000
        /*0024*/ 	.short	0x0000
        /*0026*/ 	.short	0x0000
        /*0028*/ 	.byte	0x00, 0xf0, 0xa1, 0x04


	//----- nvinfo : EIATTR_MAXREG_COUNT
	.align		4
.L_1973:
        /*002c*/ 	.byte	0x03, 0x1b
        /*002e*/ 	.short	0x00ff


	//----- nvinfo : EIATTR_NUM_BARRIERS
	.align		4
        /*0030*/ 	.byte	0x02, 0x4c
        /*0032*/ 	.byte	0x01
	.zero		1


	//----- nvinfo : EIATTR_MERCURY_ISA_VERSION
	.align		4
        /*0034*/ 	.byte	0x03, 0x5f
        /*0036*/ 	.short	0x0000


	//----- nvinfo : EIATTR_COOP_GROUP_MASK_REGIDS
	.align		4
        /*0038*/ 	.byte	0x04, 0x29
        /*003a*/ 	.short	(.L_1975 - .L_1974)


	//   ....[0]....
.L_1974:
        /*003c*/ 	.word	0xffffffff


	//   ....[1]....
        /*0040*/ 	.word	0xffffffff


	//   ....[2]....
        /*0044*/ 	.word	0xffffffff


	//   ....[3]....
        /*0048*/ 	.word	0xffffffff


	//   ....[4]....
        /*004c*/ 	.word	0xffffffff


	//   ....[5]....
        /*0050*/ 	.word	0xffffffff


	//   ....[6]....
        /*0054*/ 	.word	0xffffffff


	//   ....[7]....
        /*0058*/ 	.word	0xffffffff


	//   ....[8]....
        /*005c*/ 	.word	0xffffffff


	//   ....[9]....
        /*0060*/ 	.word	0xffffffff


	//   ....[10]....
        /*0064*/ 	.word	0xffffffff


	//   ....[11]....
        /*0068*/ 	.word	0xffffffff


	//   ....[12]....
        /*006c*/ 	.word	0xffffffff


	//   ....[13]....
        /*0070*/ 	.word	0xffffffff


	//   ....[14]....
        /*0074*/ 	.word	0xffffffff


	//   ....[15]....
        /*0078*/ 	.word	0xffffffff


	//   ....[16]....
        /*007c*/ 	.word	0xffffffff


	//   ....[17]....
        /*0080*/ 	.word	0xffffffff


	//   ....[18]....
        /*0084*/ 	.word	0xffffffff


	//   ....[19]....
        /*0088*/ 	.word	0xffffffff


	//----- nvinfo : EIATTR_COOP_GROUP_INSTR_OFFSETS
	.align		4
.L_1975:
        /*008c*/ 	.byte	0x04, 0x28
        /*008e*/ 	.short	(.L_1977 - .L_1976)


	//   ....[0]....
.L_1976:
        /*0090*/ 	.word	0x000010a0


	//   ....[1]....
        /*0094*/ 	.word	0x000010c0


	//   ....[2]....
        /*0098*/ 	.word	0x000010e0


	//   ....[3]....
        /*009c*/ 	.word	0x00001100


	//   ....[4]....
        /*00a0*/ 	.word	0x00001120


	//   ....[5]....
        /*00a4*/ 	.word	0x00001140


	//   ....[6]....
        /*00a8*/ 	.word	0x00001160


	//   ....[7]....
        /*00ac*/ 	.word	0x00001180


	//   ....[8]....
        /*00b0*/ 	.word	0x000011b0


	//   ....[9]....
        /*00b4*/ 	.word	0x000011c0


	//   ....[10]....
        /*00b8*/ 	.word	0x000027d0


	//   ....[11]....
        /*00bc*/ 	.word	0x00002850


	//   ....[12]....
        /*00c0*/ 	.word	0x000028d0


	//   ....[13]....
        /*00c4*/ 	.word	0x00002940


	//   ....[14]....
        /*00c8*/ 	.word	0x000029c0


	//   ....[15]....
        /*00cc*/ 	.word	0x00002a30


	//   ....[16]....
        /*00d0*/ 	.word	0x00002ab0


	//   ....[17]....
        /*00d4*/ 	.word	0x00002b20


	//   ....[18]....
        /*00d8*/ 	.word	0x00002ba0


	//   ....[19]....
        /*00dc*/ 	.word	0x00002c10


	//----- nvinfo : EIATTR_EXIT_INSTR_OFFSETS
	.align		4
.L_1977:
        /*00e0*/ 	.byte	0x04, 0x1c
        /*00e2*/ 	.short	(.L_1979 - .L_1978)


	//   ....[0]....
.L_1978:
        /*00e4*/ 	.word	0x00002770


	//----- nvinfo : EIATTR_MAX_THREADS
	.align		4
.L_1979:
        /*00e8*/ 	.byte	0x04, 0x05
        /*00ea*/ 	.short	(.L_1981 - .L_1980)
.L_1980:
        /*00ec*/ 	.word	0x00000080
        /*00f0*/ 	.word	0x00000001
        /*00f4*/ 	.word	0x00000001


	//----- nvinfo : EIATTR_CRS_STACK_SIZE
	.align		4
.L_1981:
        /*00f8*/ 	.byte	0x04, 0x1e
        /*00fa*/ 	.short	(.L_1983 - .L_1982)
.L_1982:
        /*00fc*/ 	.word	0x00000000
.L_1983:


//--------------------- .nv.info._ZN10layer_norm13ln_bwd_kernelINS_13Kernel_traitsI6__halfS2_S2_S2_fjLj2048ELj1ELj1ELj4ELj16ENS_18Kernel_traits_baseILj2048ES2_S2_S2_S2_fjLj128EEEEELb0ELb1ELb0ELb0EEEvNS_9BwdParamsE --------------------------
	.section	.nv.info._ZN10layer_norm13ln_bwd_kernelINS_13Kernel_traitsI6__halfS2_S2_S2_fjLj2048ELj1ELj1ELj4ELj16ENS_18Kernel_traits_baseILj2048ES2_S2_S2_S2_fjLj128EEEEELb0ELb1ELb0ELb0EEEvNS_9BwdParamsE,"",@"SHT_CUDA_INFO"
	.sectionflags	@""
	.align	4


	//----- nvinfo : EIATTR_CUDA_API_VERSION
	.align		4
        /*0000*/ 	.byte	0x04, 0x37
        /*0002*/ 	.short	(.L_1985 - .L_1984)
.L_1984:
        /*0004*/ 	.word	0x00000082


	//----- nvinfo : EIATTR_SW2861232_WAR
	.align		4
.L_1985:
        /*0008*/ 	.byte	0x01, 0x35
	.zero		2


	//----- nvinfo : EIATTR_PARAM_CBANK
	.align		4
        /*000c*/ 	.byte	0x04, 0x0a
        /*000e*/ 	.short	(.L_1987 - .L_1986)
	.align		4
.L_1986:
        /*0010*/ 	.word	index@(.nv.constant0._ZN10layer_norm13ln_bwd_kernelINS_13Kernel_traitsI6__halfS2_S2_S2_fjLj2048ELj1ELj1ELj4ELj16ENS_18Kernel_traits_baseILj2048ES2_S2_S2_S2_fjLj128EEEEELb0ELb1ELb0ELb0EEEvNS_9BwdParamsE)
        /*0014*/ 	.short	0x0160
        /*0016*/ 	.short	0x0128


	//----- nvinfo : EIATTR_CBANK_PARAM_SIZE
	.align		4
.L_1987:
        /*0018*/ 	.byte	0x03, 0x19
        /*001a*/ 	.short	0x0128


	//----- nvinfo : EIATTR_KPARAM_INFO
	.align		4
        /*001c*/ 	.byte	0x04, 0x17
        /*001e*/ 	.short	(.L_1989 - .L_1988)
.L_1988:
        /*0020*/ 	.word	0x00000000
        /*0024*/ 	.short	0x0000
        /*0026*/ 	.short	0x0000
        /*0028*/ 	.byte	0x00, 0xf0, 0xa1, 0x04


	//----- nvinfo : EIATTR_MAXREG_COUNT
	.align		4
.L_1989:
        /*002c*/ 	.byte	0x03, 0x1b
        /*002e*/ 	.short	0x00ff


	//----- nvinfo : EIATTR_NUM_BARRIERS
	.align		4
        /*0030*/ 	.byte	0x02, 0x4c
        /*0032*/ 	.byte	0x01
	.zero		1


	//----- nvinfo : EIATTR_MERCURY_ISA_VERSION
	.align		4
        /*0034*/ 	.byte	0x03, 0x5f
        /*0036*/ 	.short	0x0000


	//----- nvinfo : EIATTR_COOP_GROUP_MASK_REGIDS
	.align		4
        /*0038*/ 	.byte	0x04, 0x29
        /*003a*/ 	.short	(.L_1991 - .L_1990)


	//   ....[0]....
.L_1990:
        /*003c*/ 	.word	0xffffffff


	//   ....[1]....
        /*0040*/ 	.word	0xffffffff


	//   ....[2]....
        /*0044*/ 	.word	0xffffffff


	//   ....[3]....
        /*0048*/ 	.word	0xffffffff


	//   ....[4]....
        /*004c*/ 	.word	0xffffffff


	//   ....[5]....
        /*0050*/ 	.word	0xffffffff


	//   ....[6]....
        /*0054*/ 	.word	0xffffffff


	//   ....[7]....
        /*0058*/ 	.word	0xffffffff


	//   ....[8]....
        /*005c*/ 	.word	0xffffffff


	//   ....[9]....
        /*0060*/ 	.word	0xffffffff


	//   ....[10]....
        /*0064*/ 	.word	0xffffffff


	//   ....[11]....
        /*0068*/ 	.word	0xffffffff


	//   ....[12]....
        /*006c*/ 	.word	0xffffffff


	//   ....[13]....
        /*0070*/ 	.word	0xffffffff


	//   ....[14]....
        /*0074*/ 	.word	0xffffffff


	//   ....[15]....
        /*0078*/ 	.word	0xffffffff


	//   ....[16]....
        /*007c*/ 	.word	0xffffffff


	//   ....[17]....
        /*0080*/ 	.word	0xffffffff


	//   ....[18]....
        /*0084*/ 	.word	0xffffffff


	//   ....[19]....
        /*0088*/ 	.word	0xffffffff


	//----- nvinfo : EIATTR_COOP_GROUP_INSTR_OFFSETS
	.align		4
.L_1991:
        /*008c*/ 	.byte	0x04, 0x28
        /*008e*/ 	.short	(.L_1993 - .L_1992)


	//   ....[0]....
.L_1992:
        /*0090*/ 	.word	0x000011f0


	//   ....[1]....
        /*0094*/ 	.word	0x00001210


	//   ....[2]....
        /*0098*/ 	.word	0x00001230


	//   ....[3]....
        /*009c*/ 	.word	0x00001250


	//   ....[4]....
        /*00a0*/ 	.word	0x00001270


	//   ....[5]....
        /*00a4*/ 	.word	0x00001290


	//   ....[6]....
        /*00a8*/ 	.word	0x000012b0


	//   ....[7]....
        /*00ac*/ 	.word	0x000012d0


	//   ....[8]....
        /*00b0*/ 	.word	0x000012f0


	//   ....[9]....
        /*00b4*/ 	.word	0x00001310


	//   ....[10]....
        /*00b8*/ 	.word	0x00002490


	//   ....[11]....
        /*00bc*/ 	.word	0x00002510


	//   ....[12]....
        /*00c0*/ 	.word	0x00002590


	//   ....[13]....
        /*00c4*/ 	.word	0x00002600


	//   ....[14]....
        /*00c8*/ 	.word	0x00002680


	//   ....[15]....
        /*00cc*/ 	.word	0x000026f0


	//   ....[16]....
        /*00d0*/ 	.word	0x00002770


	//   ....[17]....
        /*00d4*/ 	.word	0x000027e0


	//   ....[18]....
        /*00d8*/ 	.word	0x00002860


	//   ....[19]....
        /*00dc*/ 	.word	0x000028d0


	//----- nvinfo : EIATTR_EXIT_INSTR_OFFSETS
	.align		4
.L_1993:
        /*00e0*/ 	.byte	0x04, 0x1c
        /*00e2*/ 	.short	(.L_1995 - .L_1994)


	//   ....[0]....
.L_1994:
        /*00e4*/ 	.word	0x00002380


	//   ....[1]....
        /*00e8*/ 	.word	0x00002430


	//----- nvinfo : EIATTR_MAX_THREADS
	.align		4
.L_1995:
        /*00ec*/ 	.byte	0x04, 0x05
        /*00ee*/ 	.short	(.L_1997 - .L_1996)
.L_1996:
        /*00f0*/ 	.word	0x00000080
        /*00f4*/ 	.word	0x00000001
        /*00f8*/ 	.word	0x00000001


	//----- nvinfo : EIATTR_CRS_STACK_SIZE
	.align		4
.L_1997:
        /*00fc*/ 	.byte	0x04, 0x1e
        /*00fe*/ 	.short	(.L_1999 - .L_1998)
.L_1998:
        /*0100*/ 	.word	0x00000000
.L_1999:


//--------------------- .nv.info._ZN10layer_norm13ln_bwd_kernelINS_13Kernel_traitsI6__halfS2_S2_S2_fjLj2048ELj1ELj1ELj4ELj16ENS_18Kernel_traits_baseILj2048ES2_S2_S2_S2_fjLj128EEEEELb0ELb1ELb0ELb1EEEvNS_9BwdParamsE --------------------------
	.section	.nv.info._ZN10layer_norm13ln_bwd_kernelINS_13Kernel_traitsI6__halfS2_S2_S2_fjLj2048ELj1ELj1ELj4ELj16ENS_18Kernel_traits_baseILj2048ES2_S2_S2_S2_fjLj128EEEEELb0ELb1ELb0ELb1EEEvNS_9BwdParamsE,"",@"SHT_CUDA_INFO"
	.sectionflags	@""
	.align	4


	//----- nvinfo : EIATTR_CUDA_API_VERSION
	.align		4
        /*0000*/ 	.byte	0x04, 0x37
        /*0002*/ 	.short	(.L_2001 - .L_2000)
.L_2000:
        /*0004*/ 	.word	0x00000082


	//----- nvinfo : EIATTR_SW2861232_WAR
	.align		4
.L_2001:
        /*0008*/ 	.byte	0x01, 0x35
	.zero		2


	//----- nvinfo : EIATTR_PARAM_CBANK
	.align		4
        /*000c*/ 	.byte	0x04, 0x0a
        /*000e*/ 	.short	(.L_2003 - .L_2002)
	.align		4
.L_2002:
        /*0010*/ 	.word	index@(.nv.constant0._ZN10layer_norm13ln_bwd_kernelINS_13Kernel_traitsI6__halfS2_S2_S2_fjLj2048ELj1ELj1ELj4ELj16ENS_18Kernel_traits_baseILj2048ES2_S2_S2_S2_fjLj128EEEEELb0ELb1ELb0ELb1EEEvNS_9BwdParamsE)
        /*0014*/ 	.short	0x0160
        /*0016*/ 	.short	0x0128


	//----- nvinfo : EIATTR_CBANK_PARAM_SIZE
	.align		4
.L_2003:
        /*0018*/ 	.byte	0x03, 0x19
        /*001a*/ 	.short	0x0128


	//----- nvinfo : EIATTR_KPARAM_INFO
	.align		4
        /*001c*/ 	.byte	0x04, 0x17
        /*001e*/ 	.short	(.L_2005 - .L_2004)
.L_2004:
        /*0020*/ 	.word	0x00000000
        /*0024*/ 	.short	0x0000
        /*0026*/ 	.short	0x0000
        /*0028*/ 	.byte	0x00, 0xf0, 0xa1, 0x04


	//----- nvinfo : EIATTR_MAXREG_COUNT
	.align		4
.L_2005:
        /*002c*/ 	.byte	0x03, 0x1b
        /*002e*/ 	.short	0x00ff


	//----- nvinfo : EIATTR_NUM_BARRIERS
	.align		4
        /*0030*/ 	.byte	0x02, 0x4c
        /*0032*/ 	.byte	0x01
	.zero		1


	//----- nvinfo : EIATTR_MERCURY_ISA_VERSION
	.align		4
        /*0034*/ 	.byte	0x03, 0x5f
        /*0036*/ 	.short	0x0000


	//----- nvinfo : EIATTR_COOP_GROUP_MASK_REGIDS
	.align		4
        /*0038*/ 	.byte	0x04, 0x29
        /*003a*/ 	.short	(.L_2007 - .L_2006)


	//   ....[0]....
.L_2006:
        /*003c*/ 	.word	0xffffffff


	//   ....[1]....
        /*0040*/ 	.word	0xffffffff


	//   ....[2]....
        /*0044*/ 	.word	0xffffffff


	//   ....[3]....
        /*0048*/ 	.word	0xffffffff


	//   ....[4]....
        /*004c*/ 	.word	0xffffffff


	//   ....[5]....
        /*0050*/ 	.word	0xffffffff


	//   ....[6]....
        /*0054*/ 	.word	0xffffffff


	//   ....[7]....
        /*0058*/ 	.word	0xffffffff


	//   ....[8]....
        /*005c*/ 	.word	0xffffffff


	//   ....[9]....
        /*0060*/ 	.word	0xffffffff


	//   ....[10]....
        /*0064*/ 	.word	0xffffffff


	//   ....[11]....
        /*0068*/ 	.word	0xffffffff


	//   ....[12]....
        /*006c*/ 	.word	0xffffffff


	//   ....[13]....
        /*0070*/ 	.word	0xffffffff


	//   ....[14]....
        /*0074*/ 	.word	0xffffffff


	//   ....[15]....
        /*0078*/ 	.word	0xffffffff


	//   ....[16]....
        /*007c*/ 	.word	0xffffffff


	//   ....[17]....
        /*0080*/ 	.word	0xffffffff


	//   ....[18]....
        /*0084*/ 	.word	0xffffffff


	//   ....[19]....
        /*0088*/ 	.word	0xffffffff


	//----- nvinfo : EIATTR_COOP_GROUP_INSTR_OFFSETS
	.align		4
.L_2007:
        /*008c*/ 	.byte	0x04, 0x28
        /*008e*/ 	.short	(.L_2009 - .L_2008)


	//   ....[0]....
.L_2008:
        /*0090*/ 	.word	0x000011c0


	//   ....[1]....
        /*0094*/ 	.word	0x000011e0


	//   ....[2]....
        /*0098*/ 	.word	0x00001200


	//   ....[3]....
        /*009c*/ 	.word	0x00001220


	//   ....[4]....
        /*00a0*/ 	.word	0x00001240


	//   ....[5]....
        /*00a4*/ 	.word	0x00001260


	//   ....[6]....
        /*00a8*/ 	.word	0x00001280


	//   ....[7]....
        /*00ac*/ 	.word	0x000012a0


	//   ....[8]....
        /*00b0*/ 	.word	0x000012c0


	//   ....[9]....
        /*00b4*/ 	.word	0x000012e0


	//   ....[10]....
        /*00b8*/ 	.word	0x00002580


	//   ....[11]....
        /*00bc*/ 	.word	0x00002600


	//   ....[12]....
        /*00c0*/ 	.word	0x00002680


	//   ....[13]....
        /*00c4*/ 	.word	0x000026f0


	//   ....[14]....
        /*00c8*/ 	.word	0x00002770


	//   ....[15]....
        /*00cc*/ 	.word	0x000027e0


	//   ....[16]....
        /*00d0*/ 	.word	0x00002860


	//   ....[17]....
        /*00d4*/ 	.word	0x000028d0


	//   ....[18]....
        /*00d8*/ 	.word	0x00002950


	//   ....[19]....
        /*00dc*/ 	.word	0x000029c0


	//----- nvinfo : EIATTR_EXIT_INSTR_OFFSETS
	.align		4
.L_2009:
        /*00e0*/ 	.byte	0x04, 0x1c
        /*00e2*/ 	.short	(.L_2011 - .L_2010)


	//   ....[0]....
.L_2010:
        /*00e4*/ 	.word	0x00002520


	//----- nvinfo : EIATTR_MAX_THREADS
	.align		4
.L_2011:
        /*00e8*/ 	.byte	0x04, 0x05
        /*00ea*/ 	.short	(.L_2013 - .L_2012)
.L_2012:
        /*00ec*/ 	.word	0x00000080
        /*00f0*/ 	.word	0x00000001
        /*00f4*/ 	.word	0x00000001


	//----- nvinfo : EIATTR_CRS_STACK_SIZE
	.align		4
.L_2013:
        /*00f8*/ 	.byte	0x04, 0x1e
        /*00fa*/ 	.short	(.L_2015 - .L_2014)
.L_2014:
        /*00fc*/ 	.word	0x00000000
.L_2015:


//--------------------- .nv.info._ZN10layer_norm13ln_bwd_kernelINS_13Kernel_traitsI6__halfS2_S2_S2_fjLj2048ELj1ELj1ELj4ELj16ENS_18Kernel_traits_baseILj2048ES2_S2_S2_S2_fjLj128EEEEELb0ELb1ELb1ELb0EEEvNS_9BwdParamsE --------------------------
	.section	.nv.info._ZN10layer_norm13ln_bwd_kernelINS_13Kernel_traitsI6__halfS2_S2_S2_fjLj2048ELj1ELj1ELj4ELj16ENS_18Kernel_traits_baseILj2048ES2_S2_S2_S2_fjLj128EEEEELb0ELb1ELb1ELb0EEEvNS_9BwdParamsE,"",@"SHT_CUDA_INFO"
	.sectionflags	@""
	.align	4


	//----- nvinfo : EIATTR_CUDA_API_VERSION
	.align		4
        /*0000*/ 	.byte	0x04, 0x37
        /*0002*/ 	.short	(.L_2017 - .L_2016)
.L_2016:
        /*0004*/ 	.word	0x00000082


	//----- nvinfo : EIATTR_SW2861232_WAR
	.align		4
.L_2017:
        /*0008*/ 	.byte	0x01, 0x35
	.zero		2


	//----- nvinfo : EIATTR_PARAM_CBANK
	.align		4
        /*000c*/ 	.byte	0x04, 0x0a
        /*000e*/ 	.short	(.L_2019 - .L_2018)
	.align		4
.L_2018:
        /*0010*/ 	.word	index@(.nv.constant0._ZN10layer_norm13ln_bwd_kernelINS_13Kernel_traitsI6__halfS2_S2_S2_fjLj2048ELj1ELj1ELj4ELj16ENS_18Kernel_traits_baseILj2048ES2_S2_S2_S2_fjLj128EEEEELb0ELb1ELb1ELb0EEEvNS_9BwdParamsE)
        /*0014*/ 	.short	0x0160
        /*0016*/ 	.short	0x0128


	//----- nvinfo : EIATTR_CBANK_PARAM_SIZE
	.align		4
.L_2019:
        /*0018*/ 	.byte	0x03, 0x19
        /*001a*/ 	.short	0x0128


	//----- nvinfo : EIATTR_KPARAM_INFO
	.align		4
        /*001c*/ 	.byte	0x04, 0x17
        /*001e*/ 	.short	(.L_2021 - .L_2020)
.L_2020:
        /*0020*/ 	.word	0x00000000
        /*0024*/ 	.short	0x0000
        /*0026*/ 	.short	0x0000
        /*0028*/ 	.byte	0x00, 0xf0, 0xa1, 0x04


	//----- nvinfo : EIATTR_MAXREG_COUNT
	.align		4
.L_2021:
        /*002c*/ 	.byte	0x03, 0x1b
        /*002e*/ 	.short	0x00ff


	//----- nvinfo : EIATTR_NUM_BARRIERS
	.align		4
        /*0030*/ 	.byte	0x02, 0x4c
        /*0032*/ 	.byte	0x01
	.zero		1


	//----- nvinfo : EIATTR_MERCURY_ISA_VERSION
	.align		4
        /*0034*/ 	.byte	0x03, 0x5f
        /*0036*/ 	.short	0x0000


	//----- nvinfo : EIATTR_COOP_GROUP_MASK_REGIDS
	.align		4
        /*0038*/ 	.byte	0x04, 0x29
        /*003a*/ 	.short	(.L_2023 - .L_2022)


	//   ....[0]....
.L_2022:
        /*003c*/ 	.word	0xffffffff


	//   ....[1]....
        /*0040*/ 	.word	0xffffffff


	//   ....[2]....
        /*0044*/ 	.word	0xffffffff


	//   ....[3]....
        /*0048*/ 	.word	0xffffffff


	//   ....[4]....
        /*004c*/ 	.word	0xffffffff


	//   ....[5]....
        /*0050*/ 	.word	0xffffffff


	//   ....[6]....
        /*0054*/ 	.word	0xffffffff


	//   ....[7]....
        /*0058*/ 	.word	0xffffffff


	//   ....[8]....
        /*005c*/ 	.word	0xffffffff


	//   ....[9]....
        /*0060*/ 	.word	0xffffffff


	//   ....[10]....
        /*0064*/ 	.word	0xffffffff


	//   ....[11]....
        /*0068*/ 	.word	0xffffffff


	//   ....[12]....
        /*006c*/ 	.word	0xffffffff


	//   ....[13]....
        /*0070*/ 	.word	0xffffffff


	//   ....[14]....
        /*0074*/ 	.word	0xffffffff


	//   ....[15]....
        /*0078*/ 	.word	0xffffffff


	//   ....[16]....
        /*007c*/ 	.word	0xffffffff


	//   ....[17]....
        /*0080*/ 	.word	0xffffffff


	//   ....[18]....
        /*0084*/ 	.word	0xffffffff


	//   ....[19]....
        /*0088*/ 	.word	0xffffffff


	//----- nvinfo : EIATTR_COOP_GROUP_INSTR_OFFSETS
	.align		4
.L_2023:
        /*008c*/ 	.byte	0x04, 0x28
        /*008e*/ 	.short	(.L_2025 - .L_2024)


	//   ....[0]....
.L_2024:
        /*0090*/ 	.word	0x00001300


	//   ....[1]....
        /*0094*/ 	.word	0x00001320


	//   ....[2]....
        /*0098*/ 	.word	0x00001340


	//   ....[3]....
        /*009c*/ 	.word	0x00001360


	//   ....[4]....
        /*00a0*/ 	.word	0x00001380


	//   ....[5]....
        /*00a4*/ 	.word	0x000013a0


	//   ....[6]....
        /*00a8*/ 	.word	0x000013c0


	//   ....[7]....
        /*00ac*/ 	.word	0x000013e0


	//   ....[8]....
        /*00b0*/ 	.word	0x00001400


	//   ....[9]....
        /*00b4*/ 	.word	0x00001420


	//   ....[10]....
        /*00b8*/ 	.word	0x000031c0


	//   ....[11]....
        /*00bc*/ 	.word	0x00003240


	//   ....[12]....
        /*00c0*/ 	.word	0x000032c0


	//   ....[13]....
        /*00c4*/ 	.word	0x00003330


	//   ....[14]....
        /*00c8*/ 	.word	0x000033b0


	//   ....[15]....
        /*00cc*/ 	.word	0x00003420


	//   ....[16]....
        /*00d0*/ 	.word	0x000034a0


	//   ....[17]....
        /*00d4*/ 	.word	0x00003510


	//   ....[18]....
        /*00d8*/ 	.word	0x00003590


	//   ....[19]....
        /*00dc*/ 	.word	0x00003600


	//----- nvinfo : EIATTR_EXIT_INSTR_OFFSETS
	.align		4
.L_2025:
        /*00e0*/ 	.byte	0x04, 0x1c
        /*00e2*/ 	.short	(.L_2027 - .L_2026)


	//   ....[0]....
.L_2026:
        /*00e4*/ 	.word	0x000030b0


	//   ....[1]....
        /*00e8*/ 	.word	0x00003160


	//----- nvinfo : EIATTR_MAX_THREADS
	.align		4
.L_2027:
        /*00ec*/ 	.byte	0x04, 0x05
        /*00ee*/ 	.short	(.L_2029 - .L_2028)
.L_2028:
        /*00f0*/ 	.word	0x00000080
        /*00f4*/ 	.word	0x00000001
        /*00f8*/ 	.word	0x00000001


	//----- nvinfo : EIATTR_CRS_STACK_SIZE
	.align		4
.L_2029:
        /*00fc*/ 	.byte	0x04, 0x1e
        /*00fe*/ 	.short	(.L_2031 - .L_2030)
.L_2030:
        /*0100*/ 	.word	0x00000000
.L_2031:


//--------------------- .nv.info._ZN10layer_norm13ln_bwd_kernelINS_13Kernel_traitsI6__halfS2_S2_S2_fjLj2048ELj1ELj1ELj4ELj16ENS_18Kernel_traits_baseILj2048ES2_S2_S2_S2_fjLj128EEEEELb0ELb1ELb1ELb1EEEvNS_9BwdParamsE --------------------------
	.section	.nv.info._ZN10layer_norm13ln_bwd_kernelINS_13Kernel_traitsI6__halfS2_S2_S2_fjLj2048ELj1ELj1ELj4ELj16ENS_18Kernel_traits_baseILj2048ES2_S2_S2_S2_fjLj128EEEEELb0ELb1ELb1ELb1EEEvNS_9BwdParamsE,"",@"SHT_CUDA_INFO"
	.sectionflags	@""
	.align	4


	//----- nvinfo : EIATTR_CUDA_API_VERSION
	.align		4
        /*0000*/ 	.byte	0x04, 0x37
        /*0002*/ 	.short	(.L_2033 - .L_2032)
.L_2032:
        /*0004*/ 	.word	0x00000082


	//----- nvinfo : EIATTR_SW2861232_WAR
	.align		4
.L_2033:
        /*0008*/ 	.byte	0x01, 0x35
	.zero		2


	//----- nvinfo : EIATTR_PARAM_CBANK
	.align		4
        /*000c*/ 	.byte	0x04, 0x0a
        /*000e*/ 	.short	(.L_2035 - .L_2034)
	.align		4
.L_2034:
        /*0010*/ 	.word	index@(.nv.constant0._ZN10layer_norm13ln_bwd_kernelINS_13Kernel_traitsI6__halfS2_S2_S2_fjLj2048ELj1ELj1ELj4ELj16ENS_18Kernel_traits_baseILj2048ES2_S2_S2_S2_fjLj128EEEEELb0ELb1ELb1ELb1EEEvNS_9BwdParamsE)
        /*0014*/ 	.short	0x0160
        /*0016*/ 	.short	0x0128


	//----- nvinfo : EIATTR_CBANK_PARAM_SIZE
	.align		4
.L_2035:
        /*0018*/ 	.byte	0x03, 0x19
        /*001a*/ 	.short	0x0128


	//----- nvinfo : EIATTR_KPARAM_INFO
	.align		4
        /*001c*/ 	.byte	0x04, 0x17
        /*001e*/ 	.short	(.L_2037 - .L_2036)
.L_2036:
        /*0020*/ 	.word	0x00000000
        /*0024*/ 	.short	0x0000
        /*0026*/ 	.short	0x0000
        /*0028*/ 	.byte	0x00, 0xf0, 0xa1, 0x04


	//----- nvinfo : EIATTR_MAXREG_COUNT
	.align		4
.L_2037:
        /*002c*/ 	.byte	0x03, 0x1b
        /*002e*/ 	.short	0x00ff


	//----- nvinfo : EIATTR_NUM_BARRIERS
	.align		4
        /*0030*/ 	.byte	0x02, 0x4c
        /*0032*/ 	.byte	0x01
	.zero		1


	//----- nvinfo : EIATTR_MERCURY_ISA_VERSION
	.align		4
        /*0034*/ 	.byte	0x03, 0x5f
        /*0036*/ 	.short	0x0000


	//----- nvinfo : EIATTR_COOP_GROUP_MASK_REGIDS
	.align		4
        /*0038*/ 	.byte	0x04, 0x29
        /*003a*/ 	.short	(.L_2039 - .L_2038)


	//   ....[0]....
.L_2038:
        /*003c*/ 	.word	0xffffffff


	//   ....[1]....
        /*0040*/ 	.word	0xffffffff


	//   ....[2]....
        /*0044*/ 	.word	0xffffffff


	//   ....[3]....
        /*0048*/ 	.word	0xffffffff


	//   ....[4]....
        /*004c*/ 	.word	0xffffffff


	//   ....[5]....
        /*0050*/ 	.word	0xffffffff


	//   ....[6]....
        /*0054*/ 	.word	0xffffffff


	//   ....[7]....
        /*0058*/ 	.word	0xffffffff


	//   ....[8]....
        /*005c*/ 	.word	0xffffffff


	//   ....[9]....
        /*0060*/ 	.word	0xffffffff


	//   ....[10]....
        /*0064*/ 	.word	0xffffffff


	//   ....[11]....
        /*0068*/ 	.word	0xffffffff


	//   ....[12]....
        /*006c*/ 	.word	0xffffffff


	//   ....[13]....
        /*0070*/ 	.word	0xffffffff


	//   ....[14]....
        /*0074*/ 	.word	0xffffffff


	//   ....[15]....
        /*0078*/ 	.word	0xffffffff


	//   ....[16]....
        /*007c*/ 	.word	0xffffffff


	//   ....[17]....
        /*0080*/ 	.word	0xffffffff


	//   ....[18]....
        /*0084*/ 	.word	0xffffffff


	//   ....[19]....
        /*0088*/ 	.word	0xffffffff


	//----- nvinfo : EIATTR_COOP_GROUP_INSTR_OFFSETS
	.align		4
.L_2039:
        /*008c*/ 	.byte	0x04, 0x28
        /*008e*/ 	.short	(.L_2041 - .L_2040)


	//   ....[0]....
.L_2040:
        /*0090*/ 	.word	0x000011d0


	//   ....[1]....
        /*0094*/ 	.word	0x000011f0


	//   ....[2]....
        /*0098*/ 	.word	0x00001210


	//   ....[3]....
        /*009c*/ 	.word	0x00001230


	//   ....[4]....
        /*00a0*/ 	.word	0x00001250


	//   ....[5]....
        /*00a4*/ 	.word	0x00001270


	//   ....[6]....
        /*00a8*/ 	.word	0x00001290


	//   ....[7]....
        /*00ac*/ 	.word	0x000012b0


	//   ....[8]....
        /*00b0*/ 	.word	0x000012d0


	//   ....[9]....
        /*00b4*/ 	.word	0x000012f0


	//   ....[10]....
        /*00b8*/ 	.word	0x00002fb0


	//   ....[11]....
        /*00bc*/ 	.word	0x00003030


	//   ....[12]....
        /*00c0*/ 	.word	0x000030b0


	//   ....[13]....
        /*00c4*/ 	.word	0x00003120


	//   ....[14]....
        /*00c8*/ 	.word	0x000031a0


	//   ....[15]....
        /*00cc*/ 	.word	0x00003210


	//   ....[16]....
        /*00d0*/ 	.word	0x00003290


	//   ....[17]....
        /*00d4*/ 	.word	0x00003300


	//   ....[18]....
        /*00d8*/ 	.word	0x00003380


	//   ....[19]....
        /*00dc*/ 	.word	0x000033f0


	//----- nvinfo : EIATTR_EXIT_INSTR_OFFSETS
	.align		4
.L_2041:
        /*00e0*/ 	.byte	0x04, 0x1c
        /*00e2*/ 	.short	(.L_2043 - .L_2042)


	//   ....[0]....
.L_2042:
        /*00e4*/ 	.word	0x00002f50


	//----- nvinfo : EIATTR_MAX_THREADS
	.align		4
.L_2043:
        /*00e8*/ 	.byte	0x04, 0x05
        /*00ea*/ 	.short	(.L_2045 - .L_2044)
.L_2044:
        /*00ec*/ 	.word	0x00000080
        /*00f0*/ 	.word	0x00000001
        /*00f4*/ 	.word	0x00000001


	//----- nvinfo : EIATTR_CRS_STACK_SIZE
	.align		4
.L_2045:
        /*00f8*/ 	.byte	0x04, 0x1e
        /*00fa*/ 	.short	(.L_2047 - .L_2046)
.L_2046:
        /*00fc*/ 	.word	0x00000000
.L_2047:


//--------------------- .nv.info._ZN10layer_norm13ln_bwd_kernelINS_13Kernel_traitsI6__halfS2_S2_S2_fjLj2048ELj1ELj1ELj4ELj16ENS_18Kernel_traits_baseILj2048ES2_S2_S2_S2_fjLj128EEEEELb1ELb0ELb0ELb0EEEvNS_9BwdParamsE --------------------------
	.section	.nv.info._ZN10layer_norm13ln_bwd_kernelINS_13Kernel_traitsI6__halfS2_S2_S2_fjLj2048ELj1ELj1ELj4ELj16ENS_18Kernel_traits_baseILj2048ES2_S2_S2_S2_fjLj128EEEEELb1ELb0ELb0ELb0EEEvNS_9BwdParamsE,"",@"SHT_CUDA_INFO"
	.sectionflags	@""
	.align	4


	//----- nvinfo : EIATTR_CUDA_API_VERSION
	.align		4
        /*0000*/ 	.byte	0x04, 0x37
        /*0002*/ 	.short	(.L_2049 - .L_2048)
.L_2048:
        /*0004*/ 	.word	0x00000082


	//----- nvinfo : EIATTR_SW2861232_WAR
	.align		4
.L_2049:
        /*0008*/ 	.byte	0x01, 0x35
	.zero		2


	//----- nvinfo : EIATTR_PARAM_CBANK
	.align		4
        /*000c*/ 	.byte	0x04, 0x0a
        /*000e*/ 	.short	(.L_2051 - .L_2050)
	.align		4
.L_2050:
        /*0010*/ 	.word	index@(.nv.constant0._ZN10layer_norm13ln_bwd_kernelINS_13Kernel_traitsI6__halfS2_S2_S2_fjLj2048ELj1ELj1ELj4ELj16ENS_18Kernel_traits_baseILj2048ES2_S2_S2_S2_fjLj128EEEEELb1ELb0ELb0ELb0EEEvNS_9BwdParamsE)
        /*0014*/ 	.short	0x0160
        /*0016*/ 	.short	0x0128


	//----- nvinfo : EIATTR_CBANK_PARAM_SIZE
	.align		4
.L_2051:
        /*0018*/ 	.byte	0x03, 0x19
        /*001a*/ 	.short	0x0128


	//----- nvinfo : EIATTR_KPARAM_INFO
	.align		4
        /*001c*/ 	.byte	0x04, 0x17
        /*001e*/ 	.short	(.L_2053 - .L_2052)
.L_2052:
        /*0020*/ 	.word	0x00000000
        /*0024*/ 	.short	0x0000
        /*0026*/ 	.short	0x0000
        /*0028*/ 	.byte	0x00, 0xf0, 0xa1, 0x04


	//----- nvinfo : EIATTR_MAXREG_COUNT
	.align		4
.L_2053:
        /*002c*/ 	.byte	0x03, 0x1b
        /*002e*/ 	.short	0x00ff


	//----- nvinfo : EIATTR_NUM_BARRIERS
	.align		4
        /*0030*/ 	.byte	0x02, 0x4c
        /*0032*/ 	.byte	0x01
	.zero		1


	//----- nvinfo : EIATTR_MERCURY_ISA_VERSION
	.align		4
        /*0034*/ 	.byte	0x03, 0x5f
        /*0036*/ 	.short	0x0000


	//----- nvinfo : EIATTR_COOP_GROUP_MASK_REGIDS
	.align		4
        /*0038*/ 	.byte	0x04, 0x29
        /*003a*/ 	.short	(.L_2055 - .L_2054)


	//   ....[0]....
.L_2054:
        /*003c*/ 	.word	0xffffffff


	//   ....[1]....
        /*0040*/ 	.word	0xffffffff


	//   ....[2]....
        /*0044*/ 	.word	0xffffffff


	//   ....[3]....
        /*0048*/ 	.word	0xffffffff


	//   ....[4]....
        /*004c*/ 	.word	0xffffffff


	//   ....[5]....
        /*0050*/ 	.word	0xffffffff


	//   ....[6]....
        /*0054*/ 	.word	0xffffffff


	//   ....[7]....
        /*0058*/ 	.word	0xffffffff


	//   ....[8]....
        /*005c*/ 	.word	0xffffffff


	//   ....[9]....
        /*0060*/ 	.word	0xffffffff


	//   ....[10]....
        /*0064*/ 	.word	0xffffffff


	//   ....[11]....
        /*0068*/ 	.word	0xffffffff


	//   ....[12]....
        /*006c*/ 	.word	0xffffffff


	//   ....[13]....
        /*0070*/ 	.word	0xffffffff


	//   ....[14]....
        /*0074*/ 	.word	0xffffffff


	//   ....[15]....
        /*0078*/ 	.word	0xffffffff


	//   ....[16]....
        /*007c*/ 	.word	0xffffffff


	//   ....[17]....
        /*0080*/ 	.word	0xffffffff


	//   ....[18]....
        /*0084*/ 	.word	0xffffffff


	//   ....[19]....
        /*0088*/ 	.word	0xffffffff


	//----- nvinfo : EIATTR_COOP_GROUP_INSTR_OFFSETS
	.align		4
.L_2055:
        /*008c*/ 	.byte	0x04, 0x28
        /*008e*/ 	.short	(.L_2057 - .L_2056)


	//   ....[0]....
.L_2056:
        /*0090*/ 	.word	0x00001090


	//   ....[1]....
        /*0094*/ 	.word	0x000010b0


	//   ....[2]....
        /*0098*/ 	.word	0x000010d0


	//   ....[3]....
        /*009c*/ 	.word	0x000010f0


	//   ....[4]....
        /*00a0*/ 	.word	0x00001110


	//   ....[5]....
        /*00a4*/ 	.word	0x00001130


	//   ....[6]....
        /*00a8*/ 	.word	0x00001150


	//   ....[7]....
        /*00ac*/ 	.word	0x00001170


	//   ....[8]....
        /*00b0*/ 	.word	0x00001190


	//   ....[9]....
        /*00b4*/ 	.word	0x000011b0


	//   ....[10]....
        /*00b8*/ 	.word	0x000022a0


	//   ....[11]....
        /*00bc*/ 	.word	0x00002320


	//   ....[12]....
        /*00c0*/ 	.word	0x000023a0


	//   ....[13]....
        /*00c4*/ 	.word	0x00002410


	//   ....[14]....
        /*00c8*/ 	.word	0x00002490


	//   ....[15]....
        /*00cc*/ 	.word	0x00002500


	//   ....[16]....
        /*00d0*/ 	.word	0x00002580


	//   ....[17]....
        /*00d4*/ 	.word	0x000025f0


	//   ....[18]....
        /*00d8*/ 	.word	0x00002670


	//   ....[19]....
        /*00dc*/ 	.word	0x000026e0


	//----- nvinfo : EIATTR_EXIT_INSTR_OFFSETS
	.align		4
.L_2057:
        /*00e0*/ 	.byte	0x04, 0x1c
        /*00e2*/ 	.short	(.L_2059 - .L_2058)


	//   ....[0]....
.L_2058:
        /*00e4*/ 	.word	0x000021c0


	//   ....[1]....
        /*00e8*/ 	.word	0x00002240


	//----- nvinfo : EIATTR_MAX_THREADS
	.align		4
.L_2059:
        /*00ec*/ 	.byte	0x04, 0x05
        /*00ee*/ 	.short	(.L_2061 - .L_2060)
.L_2060:
        /*00f0*/ 	.word	0x00000080
        /*00f4*/ 	.word	0x00000001
        /*00f8*/ 	.word	0x00000001


	//----- nvinfo : EIATTR_CRS_STACK_SIZE
	.align		4
.L_2061:
        /*00fc*/ 	.byte	0x04, 0x1e
        /*00fe*/ 	.short	(.L_2063 - .L_2062)
.L_2062:
        /*0100*/ 	.word	0x00000000
.L_2063:


//--------------------- .nv.info._ZN10layer_norm13ln_bwd_kernelINS_13Kernel_traitsI6__halfS2_S2_S2_fjLj2048ELj1ELj1ELj4ELj16ENS_18Kernel_traits_baseILj2048ES2_S2_S2_S2_fjLj128EEEEELb1ELb0ELb0ELb1EEEvNS_9BwdParamsE --------------------------
	.section	.nv.info._ZN10layer_norm13ln_bwd_kernelINS_13Kernel_traitsI6__halfS2_S2_S2_fjLj2048ELj1ELj1ELj4ELj16ENS_18Kernel_traits_baseILj2048ES2_S2_S2_S2_fjLj128EEEEELb1ELb0ELb0ELb1EEEvNS_9BwdParamsE,"",@"SHT_CUDA_INFO"
	.sectionflags	@""
	.align	4


	//----- nvinfo : EIATTR_CUDA_API_VERSION
	.align		4
        /*0000*/ 	.byte	0x04, 0x37
        /*0002*/ 	.short	(.L_2065 - .L_2064)
.L_2064:
        /*0004*/ 	.word	0x00000082


	//----- nvinfo : EIATTR_SW2861232_WAR
	.align		4
.L_2065:
        /*0008*/ 	.byte	0x01, 0x35
	.zero		2


	//----- nvinfo : EIATTR_PARAM_CBANK
	.align		4
        /*000c*/ 	.byte	0x04, 0x0a
        /*000e*/ 	.short	(.L_2067 - .L_2066)
	.align		4
.L_2066:
        /*0010*/ 	.word	index@(.nv.constant0._ZN10layer_norm13ln_bwd_kernelINS_13Kernel_traitsI6__halfS2_S2_S2_fjLj2048ELj1ELj1ELj4ELj16ENS_18Kernel_traits_baseILj2048ES2_S2_S2_S2_fjLj128EEEEELb1ELb0ELb0ELb1EEEvNS_9BwdParamsE)
        /*0014*/ 	.short	0x0160
        /*0016*/ 	.short	0x0128


	//----- nvinfo : EIATTR_CBANK_PARAM_SIZE
	.align		4
.L_2067:
        /*0018*/ 	.byte	0x03, 0x19
        /*001a*/ 	.short	0x0128


	//----- nvinfo : EIATTR_KPARAM_INFO
	.align		4
        /*001c*/ 	.byte	0x04, 0x17
        /*001e*/ 	.short	(.L_2069 - .L_2068)
.L_2068:
        /*0020*/ 	.word	0x00000000
        /*0024*/ 	.short	0x0000
        /*0026*/ 	.short	0x0000
        /*0028*/ 	.byte	0x00, 0xf0, 0xa1, 0x04


	//----- nvinfo : EIATTR_MAXREG_COUNT
	.align		4
.L_2069:
        /*002c*/ 	.byte	0x03, 0x1b
        /*002e*/ 	.short	0x00ff


	//----- nvinfo : EIATTR_NUM_BARRIERS
	.align		4
        /*0030*/ 	.byte	0x02, 0x4c
        /*0032*/ 	.byte	0x01
	.zero		1


	//----- nvinfo : EIATTR_MERCURY_ISA_VERSION
	.align		4
        /*0034*/ 	.byte	0x03, 0x5f
        /*0036*/ 	.short	0x0000


	//----- nvinfo : EIATTR_COOP_GROUP_MASK_REGIDS
	.align		4
        /*0038*/ 	.byte	0x04, 0x29
        /*003a*/ 	.short	(.L_2071 - .L_2070)


	//   ....[0]....
.L_2070:
        /*003c*/ 	.word	0xffffffff


	//   ....[1]....
        /*0040*/ 	.word	0xffffffff


	//   ....[2]....
        /*0044*/ 	.word	0xffffffff


	//   ....[3]....
        /*0048*/ 	.word	0xffffffff


	//   ....[4]....
        /*004c*/ 	.word	0xffffffff


	//   ....[5]....
        /*0050*/ 	.word	0xffffffff


	//   ....[6]....
        /*0054*/ 	.word	0xffffffff


	//   ....[7]....
        /*0058*/ 	.word	0xffffffff


	//   ....[8]....
        /*005c*/ 	.word	0xffffffff


	//   ....[9]....
        /*0060*/ 	.word	0xffffffff


	//   ....[10]....
        /*0064*/ 	.word	0xffffffff


	//   ....[11]....
        /*0068*/ 	.word	0xffffffff


	//   ....[12]....
        /*006c*/ 	.word	0xffffffff


	//   ....[13]....
        /*0070*/ 	.word	0xffffffff


	//   ....[14]....
        /*0074*/ 	.word	0xffffffff


	//   ....[15]....
        /*0078*/ 	.word	0xffffffff


	//   ....[16]....
        /*007c*/ 	.word	0xffffffff


	//   ....[17]....
        /*0080*/ 	.word	0xffffffff


	//   ....[18]....
        /*0084*/ 	.word	0xffffffff


	//   ....[19]....
        /*0088*/ 	.word	0xffffffff


	//----- nvinfo : EIATTR_COOP_GROUP_INSTR_OFFSETS
	.align		4
.L_2071:
        /*008c*/ 	.byte	0x04, 0x28
        /*008e*/ 	.short	(.L_2073 - .L_2072)


	//   ....[0]....
.L_2072:
        /*0090*/ 	.word	0x00000fa0


	//   ....[1]....
        /*0094*/ 	.word	0x00000fc0


	//   ....[2]....
        /*0098*/ 	.word	0x00000fe0


	//   ....[3]....
        /*009c*/ 	.word	0x00001000


	//   ....[4]....
        /*00a0*/ 	.word	0x00001020


	//   ....[5]....
        /*00a4*/ 	.word	0x00001040


	//   ....[6]....
        /*00a8*/ 	.word	0x00001060


	//   ....[7]....
        /*00ac*/ 	.word	0x00001080


	//   ....[8]....
        /*00b0*/ 	.word	0x000010a0


	//   ....[9]....
        /*00b4*/ 	.word	0x000010c0


	//   ....[10]....
        /*00b8*/ 	.word	0x000022b0


	//   ....[11]....
        /*00bc*/ 	.word	0x00002330


	//   ....[12]....
        /*00c0*/ 	.word	0x000023b0


	//   ....[13]....
        /*00c4*/ 	.word	0x00002420


	//   ....[14]....
        /*00c8*/ 	.word	0x000024a0


	//   ....[15]....
        /*00cc*/ 	.word	0x00002510


	//   ....[16]....
        /*00d0*/ 	.word	0x00002590


	//   ....[17]....
        /*00d4*/ 	.word	0x00002600


	//   ....[18]....
        /*00d8*/ 	.word	0x00002680


	//   ....[19]....
        /*00dc*/ 	.word	0x000026f0


	//----- nvinfo : EIATTR_EXIT_INSTR_OFFSETS
	.align		4
.L_2073:
        /*00e0*/ 	.byte	0x04, 0x1c
        /*00e2*/ 	.short	(.L_2075 - .L_2074)


	//   ....[0]....
.L_2074:
        /*00e4*/ 	.word	0x00002250


	//----- nvinfo : EIATTR_MAX_THREADS
	.align		4
.L_2075:
        /*00e8*/ 	.byte	0x04, 0x05
        /*00ea*/ 	.short	(.L_2077 - .L_2076)
.L_2076:
        /*00ec*/ 	.word	0x00000080
        /*00f0*/ 	.word	0x00000001
        /*00f4*/ 	.word	0x00000001


	//----- nvinfo : EIATTR_CRS_STACK_SIZE
	.align		4
.L_2077:
        /*00f8*/ 	.byte	0x04, 0x1e
        /*00fa*/ 	.short	(.L_2079 - .L_2078)
.L_2078:
        /*00fc*/ 	.word	0x00000000
.L_2079:


//--------------------- .nv.info._ZN10layer_norm22ln_bwd_finalize_kernelINS_22Kernel_traits_finalizeILj2048E6__halfS2_S2_S2_fjLb0ELj1024ELj4ENS_18Kernel_traits_baseILj2048ES2_S2_S2_S2_fjLj1024EEEEELb0ELb0EEEvNS_9BwdParamsE --------------------------
	.section	.nv.info._ZN10layer_norm22ln_bwd_finalize_kernelINS_22Kernel_traits_finalizeILj2048E6__halfS2_S2_S2_fjLb0ELj1024ELj4ENS_18Kernel_traits_baseILj2048ES2_S2_S2_S2_fjLj1024EEEEELb0ELb0EEEvNS_9BwdParamsE,"",@"SHT_CUDA_INFO"
	.sectionflags	@""
	.align	4


	//----- nvinfo : EIATTR_CUDA_API_VERSION
	.align		4
        /*0000*/ 	.byte	0x04, 0x37
        /*0002*/ 	.short	(.L_2081 - .L_2080)
.L_2080:
        /*0004*/ 	.word	0x00000082


	//----- nvinfo : EIATTR_SW2861232_WAR
	.align		4
.L_2081:
        /*0008*/ 	.byte	0x01, 0x35
	.zero		2


	//----- nvinfo : EIATTR_PARAM_CBANK
	.align		4
        /*000c*/ 	.byte	0x04, 0x0a
        /*000e*/ 	.short	(.L_2083 - .L_2082)
	.align		4
.L_2082:
        /*0010*/ 	.word	index@(.nv.constant0._ZN10layer_norm22ln_bwd_finalize_kernelINS_22Kernel_traits_finalizeILj2048E6__halfS2_S2_S2_fjLb0ELj1024ELj4ENS_18Kernel_traits_baseILj2048ES2_S2_S2_S2_fjLj1024EEEEELb0ELb0EEEvNS_9BwdParamsE)
        /*0014*/ 	.short	0x0160
        /*0016*/ 	.short	0x0128


	//----- nvinfo : EIATTR_CBANK_PARAM_SIZE
	.align		4
.L_2083:
        /*0018*/ 	.byte	0x03, 0x19
        /*001a*/ 	.short	0x0128


	//----- nvinfo : EIATTR_KPARAM_INFO
	.align		4
        /*001c*/ 	.byte	0x04, 0x17
        /*001e*/ 	.short	(.L_2085 - .L_2084)
.L_2084:
        /*0020*/ 	.word	0x00000000
        /*0024*/ 	.short	0x0000
        /*0026*/ 	.short	0x0000
        /*0028*/ 	.byte	0x00, 0xf0, 0xa1, 0x04


	//----- nvinfo : EIATTR_MAXREG_COUNT
	.align		4
.L_2085:
        /*002c*/ 	.byte	0x03, 0x1b
        /*002e*/ 	.short	0x0040


	//----- nvinfo : EIATTR_NUM_BARRIERS
	.align		4
        /*0030*/ 	.byte	0x02, 0x4c
        /*0032*/ 	.byte	0x01
	.zero		1


	//----- nvinfo : EIATTR_MERCURY_ISA_VERSION
	.align		4
        /*0034*/ 	.byte	0x03, 0x5f
        /*0036*/ 	.short	0x0000


	//----- nvinfo : EIATTR_COOP_GROUP_MASK_REGIDS
	.align		4
        /*0038*/ 	.byte	0x04, 0x29
        /*003a*/ 	.short	(.L_2087 - .L_2086)


	//   ....[0]....
.L_2086:
        /*003c*/ 	.word	0xffffffff


	//   ....[1]....
        /*0040*/ 	.word	0xffffffff


	//   ....[2]....
        /*0044*/ 	.word	0xffffffff


	//   ....[3]....
        /*0048*/ 	.word	0xffffffff


	//   ....[4]....
        /*004c*/ 	.word	0xffffffff


	//   ....[5]....
        /*0050*/ 	.word	0xffffffff


	//   ....[6]....
        /*0054*/ 	.word	0xffffffff


	//   ....[7]....
        /*0058*/ 	.word	0xffffffff


	//   ....[8]....
        /*005c*/ 	.word	0xffffffff


	//   ....[9]....
        /*0060*/ 	.word	0xffffffff


	//   ....[10]....
        /*0064*/ 	.word	0xffffffff


	//   ....[11]....
        /*0068*/ 	.word	0xffffffff


	//   ....[12]....
        /*006c*/ 	.word	0xffffffff


	//   ....[13]....
        /*0070*/ 	.word	0xffffffff


	//   ....[14]....
        /*0074*/ 	.word	0xffffffff


	//   ....[15]....
        /*0078*/ 	.word	0xffffffff


	//   ....[16]....
        /*007c*/ 	.word	0xffffffff


	//   ....[17]....
        /*0080*/ 	.word	0xffffffff


	//   ....[18]....
        /*0084*/ 	.word	0xffffffff


	//   ....[19]....
        /*0088*/ 	.word	0xffffffff


	//----- nvinfo : EIATTR_COOP_GROUP_INSTR_OFFSETS
	.align		4
.L_2087:
        /*008c*/ 	.byte	0x04, 0x28
        /*008e*/ 	.short	(.L_2089 - .L_2088)


	//   ....[0]....
.L_2088:
        /*0090*/ 	.word	0x00000820


	//   ....[1]....
        /*0094*/ 	.word	0x00000850


	//   ....[2]....
        /*0098*/ 	.word	0x00000860


	//   ....[3]....
        /*009c*/ 	.word	0x00000890


	//   ....[4]....
        /*00a0*/ 	.word	0x000008a0


	//   ....[5]....
        /*00a4*/ 	.word	0x000008d0


	//   ....[6]....
        /*00a8*/ 	.word	0x000008f0


	//   ....[7]....
        /*00ac*/ 	.word	0x00000900


	//   ....[8]....
        /*00b0*/ 	.word	0x00000930


	//   ....[9]....
        /*00b4*/ 	.word	0x00000940


	//   ....[10]....
        /*00b8*/ 	.word	0x00000b50


	//   ....[11]....
        /*00bc*/ 	.word	0x00000bc0


	//   ....[12]....
        /*00c0*/ 	.word	0x00000c20


	//   ....[13]....
        /*00c4*/ 	.word	0x00000c80


	//   ....[14]....
        /*00c8*/ 	.word	0x00000cf0


	//   ....[15]....
        /*00cc*/ 	.word	0x00000d60


	//   ....[16]....
        /*00d0*/ 	.word	0x00000dc0


	//   ....[17]....
        /*00d4*/ 	.word	0x00000e20


	//   ....[18]....
        /*00d8*/ 	.word	0x00000e80


	//   ....[19]....
        /*00dc*/ 	.word	0x00000ee0


	//----- nvinfo : EIATTR_EXIT_INSTR_OFFSETS
	.align		4
.L_2089:
        /*00e0*/ 	.byte	0x04, 0x1c
        /*00e2*/ 	.short	(.L_2091 - .L_2090)


	//   ....[0]....
.L_2090:
        /*00e4*/ 	.word	0x00000070


	//   ....[1]....
        /*00e8*/ 	.word	0x00000af0


	//----- nvinfo : EIATTR_MAX_THREADS
	.align		4
.L_2091:
        /*00ec*/ 	.byte	0x04, 0x05
        /*00ee*/ 	.short	(.L_2093 - .L_2092)
.L_2092:
        /*00f0*/ 	.word	0x00000400
        /*00f4*/ 	.word	0x00000001
        /*00f8*/ 	.word	0x00000001


	//----- nvinfo : EIATTR_CRS_STACK_SIZE
	.align		4
.L_2093:
        /*00fc*/ 	.byte	0x04, 0x1e
        /*00fe*/ 	.short	(.L_2095 - .L_2094)
.L_2094:
        /*0100*/ 	.word	0x00000000
.L_2095:


//--------------------- .nv.info._ZN10layer_norm13ln_bwd_kernelINS_13Kernel_traitsI6__halfS2_S2_S2_fjLj2048ELj1ELj1ELj4ELj16ENS_18Kernel_traits_baseILj2048ES2_S2_S2_S2_fjLj128EEEEELb1ELb0ELb1ELb0EEEvNS_9BwdParamsE --------------------------
	.section	.nv.info._ZN10layer_norm13ln_bwd_kernelINS_13Kernel_traitsI6__halfS2_S2_S2_fjLj2048ELj1ELj1ELj4ELj16ENS_18Kernel_traits_baseILj2048ES2_S2_S2_S2_fjLj128EEEEELb1ELb0ELb1ELb0EEEvNS_9BwdParamsE,"",@"SHT_CUDA_INFO"
	.sectionflags	@""
	.align	4


	//----- nvinfo : EIATTR_CUDA_API_VERSION
	.align		4
        /*0000*/ 	.byte	0x04, 0x37
        /*0002*/ 	.short	(.L_2097 - .L_2096)
.L_2096:
        /*0004*/ 	.word	0x00000082


	//----- nvinfo : EIATTR_SW2861232_WAR
	.align		4
.L_2097:
        /*0008*/ 	.byte	0x01, 0x35
	.zero		2


	//----- nvinfo : EIATTR_PARAM_CBANK
	.align		4
        /*000c*/ 	.byte	0x04, 0x0a
        /*000e*/ 	.short	(.L_2099 - .L_2098)
	.align		4
.L_2098:
        /*0010*/ 	.word	index@(.nv.constant0._ZN10layer_norm13ln_bwd_kernelINS_13Kernel_traitsI6__halfS2_S2_S2_fjLj2048ELj1ELj1ELj4ELj16ENS_18Kernel_traits_baseILj2048ES2_S2_S2_S2_fjLj128EEEEELb1ELb0ELb1ELb0EEEvNS_9BwdParamsE)
        /*0014*/ 	.short	0x0160
        /*0016*/ 	.short	0x0128


	//----- nvinfo : EIATTR_CBANK_PARAM_SIZE
	.align		4
.L_2099:
        /*0018*/ 	.byte	0x03, 0x19
        /*001a*/ 	.short	0x0128


	//----- nvinfo : EIATTR_KPARAM_INFO
	.align		4
        /*001c*/ 	.byte	0x04, 0x17
        /*001e*/ 	.short	(.L_2101 - .L_2100)
.L_2100:
        /*0020*/ 	.word	0x00000000
        /*0024*/ 	.short	0x0000
        /*0026*/ 	.short	0x0000
        /*0028*/ 	.byte	0x00, 0xf0, 0xa1, 0x04


	//----- nvinfo : EIATTR_MAXREG_COUNT
	.align		4
.L_2101:
        /*002c*/ 	.byte	0x03, 0x1b
        /*002e*/ 	.short	0x00ff


	//----- nvinfo : EIATTR_NUM_BARRIERS
	.align		4
        /*0030*/ 	.byte	0x02, 0x4c
        /*0032*/ 	.byte	0x01
	.zero		1


	//----- nvinfo : EIATTR_MERCURY_ISA_VERSION
	.align		4
        /*0034*/ 	.byte	0x03, 0x5f
        /*0036*/ 	.short	0x0000


	//----- nvinfo : EIATTR_COOP_GROUP_MASK_REGIDS
	.align		4
        /*0038*/ 	.byte	0x04, 0x29
        /*003a*/ 	.short	(.L_2103 - .L_2102)


	//   ....[0]....
.L_2102:
        /*003c*/ 	.word	0xffffffff


	//   ....[1]....
        /*0040*/ 	.word	0xffffffff


	//   ....[2]....
        /*0044*/ 	.word	0xffffffff


	//   ....[3]....
        /*0048*/ 	.word	0xffffffff


	//   ....[4]....
        /*004c*/ 	.word	0xffffffff


	//   ....[5]....
        /*0050*/ 	.word	0xffffffff


	//   ....[6]....
        /*0054*/ 	.word	0xffffffff


	//   ....[7]....
        /*0058*/ 	.word	0xffffffff


	//   ....[8]....
        /*005c*/ 	.word	0xffffffff


	//   ....[9]....
        /*0060*/ 	.word	0xffffffff


	//   ....[10]....
        /*0064*/ 	.word	0xffffffff


	//   ....[11]....
        /*0068*/ 	.word	0xffffffff


	//   ....[12]....
        /*006c*/ 	.word	0xffffffff


	//   ....[13]....
        /*0070*/ 	.word	0xffffffff


	//   ....[14]....
        /*0074*/ 	.word	0xffffffff


	//   ....[15]....
        /*0078*/ 	.word	0xffffffff


	//   ....[16]....
        /*007c*/ 	.word	0xffffffff


	//   ....[17]....
        /*0080*/ 	.word	0xffffffff


	//   ....[18]....
        /*0084*/ 	.word	0xffffffff


	//   ....[19]....
        /*0088*/ 	.word	0xffffffff


	//----- nvinfo : EIATTR_COOP_GROUP_INSTR_OFFSETS
	.align		4
.L_2103:
        /*008c*/ 	.byte	0x04, 0x28
        /*008e*/ 	.short	(.L_2105 - .L_2104)


	//   ....[0]....
.L_2104:
        /*0090*/ 	.word	0x000012d0


	//   ....[1]....
        /*0094*/ 	.word	0x000012f0


	//   ....[2]....
        /*0098*/ 	.word	0x00001310


	//   ....[3]....
        /*009c*/ 	.word	0x00001330


	//   ....[4]....
        /*00a0*/ 	.word	0x00001350


	//   ....[5]....
        /*00a4*/ 	.word	0x00001370


	//   ....[6]....
        /*00a8*/ 	.word	0x00001390


	//   ....[7]....
        /*00ac*/ 	.word	0x000013b0


	//   ....[8]....
        /*00b0*/ 	.word	0x000013d0


	//   ....[9]....
        /*00b4*/ 	.word	0x000013f0


	//   ....[10]....
        /*00b8*/ 	.word	0x00003040


	//   ....[11]....
        /*00bc*/ 	.word	0x000030c0


	//   ....[12]....
        /*00c0*/ 	.word	0x00003140


	//   ....[13]....
        /*00c4*/ 	.word	0x000031b0


	//   ....[14]....
        /*00c8*/ 	.word	0x00003230


	//   ....[15]....
        /*00cc*/ 	.word	0x000032a0


	//   ....[16]....
        /*00d0*/ 	.word	0x00003320


	//   ....[17]....
        /*00d4*/ 	.word	0x00003390


	//   ....[18]....
        /*00d8*/ 	.word	0x00003410


	//   ....[19]....
        /*00dc*/ 	.word	0x00003480


	//----- nvinfo : EIATTR_EXIT_INSTR_OFFSETS
	.align		4
.L_2105:
        /*00e0*/ 	.byte	0x04, 0x1c
        /*00e2*/ 	.short	(.L_2107 - .L_2106)


	//   ....[0]....
.L_2106:
        /*00e4*/ 	.word	0x00002f60


	//   ....[1]....
        /*00e8*/ 	.word	0x00002fe0


	//----- nvinfo : EIATTR_MAX_THREADS
	.align		4
.L_2107:
        /*00ec*/ 	.byte	0x04, 0x05
        /*00ee*/ 	.short	(.L_2109 - .L_2108)
.L_2108:
        /*00f0*/ 	.word	0x00000080
        /*00f4*/ 	.word	0x00000001
        /*00f8*/ 	.word	0x00000001


	//----- nvinfo : EIATTR_CRS_STACK_SIZE
	.align		4
.L_2109:
        /*00fc*/ 	.byte	0x04, 0x1e
        /*00fe*/ 	.short	(.L_2111 - .L_2110)
.L_2110:
        /*0100*/ 	.word	0x00000000
.L_2111:


//--------------------- .nv.info._ZN10layer_norm22ln_bwd_finalize_kernelINS_22Kernel_traits_finalizeILj2048E6__halfS2_S2_S2_fjLb0ELj1024ELj4ENS_18Kernel_traits_baseILj2048ES2_S2_S2_S2_fjLj1024EEEEELb0ELb1EEEvNS_9BwdParamsE --------------------------
	.section	.nv.info._ZN10layer_norm22ln_bwd_finalize_kernelINS_22Kernel_traits_finalizeILj2048E6__halfS2_S2_S2_fjLb0ELj1024ELj4ENS_18Kernel_traits_baseILj2048ES2_S2_S2_S2_fjLj1024EEEEELb0ELb1EEEvNS_9BwdParamsE,"",@"SHT_CUDA_INFO"
	.sectionflags	@""
	.align	4


	//----- nvinfo : EIATTR_CUDA_API_VERSION
	.align		4
        /*0000*/ 	.byte	0x04, 0x37
        /*0002*/ 	.short	(.L_2113 - .L_2112)
.L_2112:
        /*0004*/ 	.word	0x00000082


	//----- nvinfo : EIATTR_SW2861232_WAR
	.align		4
.L_2113:
        /*0008*/ 	.byte	0x01, 0x35
	.zero		2


	//----- nvinfo : EIATTR_PARAM_CBANK
	.align		4
        /*000c*/ 	.byte	0x04, 0x0a
        /*000e*/ 	.short	(.L_2115 - .L_2114)
	.align		4
.L_2114:
        /*0010*/ 	.word	index@(.nv.constant0._ZN10layer_norm22ln_bwd_finalize_kernelINS_22Kernel_traits_finalizeILj2048E6__halfS2_S2_S2_fjLb0ELj1024ELj4ENS_18Kernel_traits_baseILj2048ES2_S2_S2_S2_fjLj1024EEEEELb0ELb1EEEvNS_9BwdParamsE)
        /*0014*/ 	.short	0x0160
        /*0016*/ 	.short	0x0128


	//----- nvinfo : EIATTR_CBANK_PARAM_SIZE
	.align		4
.L_2115:
        /*0018*/ 	.byte	0x03, 0x19
        /*001a*/ 	.short	0x0128


	//----- nvinfo : EIATTR_KPARAM_INFO
	.align		4
        /*001c*/ 	.byte	0x04, 0x17
        /*001e*/ 	.short	(.L_2117 - .L_2116)
.L_2116:
        /*0020*/ 	.word	0x00000000
        /*0024*/ 	.short	0x0000
        /*0026*/ 	.short	0x0000
        /*0028*/ 	.byte	0x00, 0xf0, 0xa1, 0x04


	//----- nvinfo : EIATTR_MAXREG_COUNT
	.align		4
.L_2117:
        /*002c*/ 	.byte	0x03, 0x1b
        /*002e*/ 	.short	0x0040


	//----- nvinfo : EIATTR_NUM_BARRIERS
	.align		4
        /*0030*/ 	.byte	0x02, 0x4c
        /*0032*/ 	.byte	0x01
	.zero		1


	//----- nvinfo : EIATTR_MERCURY_ISA_VERSION
	.align		4
        /*0034*/ 	.byte	0x03, 0x5f
        /*0036*/ 	.short	0x0000


	//----- nvinfo : EIATTR_COOP_GROUP_MASK_REGIDS
	.align		4
        /*0038*/ 	.byte	0x04, 0x29
        /*003a*/ 	.short	(.L_2119 - .L_2118)


	//   ....[0]....
.L_2118:
        /*003c*/ 	.word	0xffffffff


	//   ....[1]....
        /*0040*/ 	.word	0xffffffff


	//   ....[2]....
        /*0044*/ 	.word	0xffffffff


	//   ....[3]....
        /*0048*/ 	.word	0xffffffff


	//   ....[4]....
        /*004c*/ 	.word	0xffffffff


	//   ....[5]....
        /*0050*/ 	.word	0xffffffff


	//   ....[6]....
        /*0054*/ 	.word	0xffffffff


	//   ....[7]....
        /*0058*/ 	.word	0xffffffff


	//   ....[8]....
        /*005c*/ 	.word	0xffffffff


	//   ....[9]....
        /*0060*/ 	.word	0xffffffff


	//   ....[10]....
        /*0064*/ 	.word	0xffffffff


	//   ....[11]....
        /*0068*/ 	.word	0xffffffff


	//   ....[12]....
        /*006c*/ 	.word	0xffffffff


	//   ....[13]....
        /*0070*/ 	.word	0xffffffff


	//   ....[14]....
        /*0074*/ 	.word	0xffffffff


	//   ....[15]....
        /*0078*/ 	.word	0xffffffff


	//   ....[16]....
        /*007c*/ 	.word	0xffffffff


	//   ....[17]....
        /*0080*/ 	.word	0xffffffff


	//   ....[18]....
        /*0084*/ 	.word	0xffffffff


	//   ....[19]....
        /*0088*/ 	.word	0xffffffff


	//----- nvinfo : EIATTR_COOP_GROUP_INSTR_OFFSETS
	.align		4
.L_2119:
        /*008c*/ 	.byte	0x04, 0x28
        /*008e*/ 	.short	(.L_2121 - .L_2120)


	//   ....[0]....
.L_2120:
        /*0090*/ 	.word	0x000007f0


	//   ....[1]....
        /*0094*/ 	.word	0x00000820


	//   ....[2]....
        /*0098*/ 	.word	0x00000840


	//   ....[3]....
        /*009c*/ 	.word	0x00000850


	//   ....[4]....
        /*00a0*/ 	.word	0x00000880


	//   ....[5]....
        /*00a4*/ 	.word	0x00000890


	//   ....[6]....
        /*00a8*/ 	.word	0x000008c0


	//   ....[7]....
        /*00ac*/ 	.word	0x000008d0


	//   ....[8]....
        /*00b0*/ 	.word	0x00000900


	//   ....[9]....
        /*00b4*/ 	.word	0x00000910


	//   ....[10]....
        /*00b8*/ 	.word	0x00000b00


	//   ....[11]....
        /*00bc*/ 	.word	0x00000b80


	//   ....[12]....
        /*00c0*/ 	.word	0x00000be0


	//   ....[13]....
        /*00c4*/ 	.word	0x00000c40


	//   ....[14]....
        /*00c8*/ 	.word	0x00000cb0


	//   ....[15]....
        /*00cc*/ 	.word	0x00000d20


	//   ....[16]....
        /*00d0*/ 	.word	0x00000d80


	//   ....[17]....
        /*00d4*/ 	.word	0x00000de0


	//   ....[18]....
        /*00d8*/ 	.word	0x00000e40


	//   ....[19]....
        /*00dc*/ 	.word	0x00000ea0


	//----- nvinfo : EIATTR_EXIT_INSTR_OFFSETS
	.align		4
.L_2121:
        /*00e0*/ 	.byte	0x04, 0x1c
        /*00e2*/ 	.short	(.L_2123 - .L_2122)


	//   ....[0]....
.L_2122:
        /*00e4*/ 	.word	0x00000070


	//   ....[1]....
        /*00e8*/ 	.word	0x00000aa0


	//----- nvinfo : EIATTR_MAX_THREADS
	.align		4
.L_2123:
        /*00ec*/ 	.byte	0x04, 0x05
        /*00ee*/ 	.short	(.L_2125 - .L_2124)
.L_2124:
        /*00f0*/ 	.word	0x00000400
        /*00f4*/ 	.word	0x00000001
        /*00f8*/ 	.word	0x00000001


	//----- nvinfo : EIATTR_CRS_STACK_SIZE
	.align		4
.L_2125:
        /*00fc*/ 	.byte	0x04, 0x1e
        /*00fe*/ 	.short	(.L_2127 - .L_2126)
.L_2126:
        /*0100*/ 	.word	0x00000000
.L_2127:


//--------------------- .nv.info._ZN10layer_norm13ln_bwd_kernelINS_13Kernel_traitsI6__halfS2_S2_S2_fjLj2048ELj1ELj1ELj4ELj16ENS_18Kernel_traits_baseILj2048ES2_S2_S2_S2_fjLj128EEEEELb1ELb0ELb1ELb1EEEvNS_9BwdParamsE --------------------------
	.section	.nv.info._ZN10layer_norm13ln_bwd_kernelINS_13Kernel_traitsI6__halfS2_S2_S2_fjLj2048ELj1ELj1ELj4ELj16ENS_18Kernel_traits_baseILj2048ES2_S2_S2_S2_fjLj128EEEEELb1ELb0ELb1ELb1EEEvNS_9BwdParamsE,"",@"SHT_CUDA_INFO"
	.sectionflags	@""
	.align	4


	//----- nvinfo : EIATTR_CUDA_API_VERSION
	.align		4
        /*0000*/ 	.byte	0x04, 0x37
        /*0002*/ 	.short	(.L_2129 - .L_2128)
.L_2128:
        /*0004*/ 	.word	0x00000082


	//----- nvinfo : EIATTR_SW2861232_WAR
	.align		4
.L_2129:
        /*0008*/ 	.byte	0x01, 0x35
	.zero		2


	//----- nvinfo : EIATTR_PARAM_CBANK
	.align		4
        /*000c*/ 	.byte	0x04, 0x0a
        /*000e*/ 	.short	(.L_2131 - .L_2130)
	.align		4
.L_2130:
        /*0010*/ 	.word	index@(.nv.constant0._ZN10layer_norm13ln_bwd_kernelINS_13Kernel_traitsI6__halfS2_S2_S2_fjLj2048ELj1ELj1ELj4ELj16ENS_18Kernel_traits_baseILj2048ES2_S2_S2_S2_fjLj128EEEEELb1ELb0ELb1ELb1EEEvNS_9BwdParamsE)
        /*0014*/ 	.short	0x0160
        /*0016*/ 	.short	0x0128


	//----- nvinfo : EIATTR_CBANK_PARAM_SIZE
	.align		4
.L_2131:
        /*0018*/ 	.byte	0x03, 0x19
        /*001a*/ 	.short	0x0128


	//----- nvinfo : EIATTR_KPARAM_INFO
	.align		4
        /*001c*/ 	.byte	0x04, 0x17
        /*001e*/ 	.short	(.L_2133 - .L_2132)
.L_2132:
        /*0020*/ 	.word	0x00000000
        /*0024*/ 	.short	0x0000
        /*0026*/ 	.short	0x0000
        /*0028*/ 	.byte	0x00, 0xf0, 0xa1, 0x04


	//----- nvinfo : EIATTR_MAXREG_COUNT
	.align		4
.L_2133:
        /*002c*/ 	.byte	0x03, 0x1b
        /*002e*/ 	.short	0x00ff


	//----- nvinfo : EIATTR_NUM_BARRIERS
	.align		4
        /*0030*/ 	.byte	0x02, 0x4c
        /*0032*/ 	.byte	0x01
	.zero		1


	//----- nvinfo : EIATTR_MERCURY_ISA_VERSION
	.align		4
        /*0034*/ 	.byte	0x03, 0x5f
        /*0036*/ 	.short	0x0000


	//----- nvinfo : EIATTR_COOP_GROUP_MASK_REGIDS
	.align		4
        /*0038*/ 	.byte	0x04, 0x29
        /*003a*/ 	.short	(.L_2135 - .L_2134)


	//   ....[0]....
.L_2134:
        /*003c*/ 	.word	0xffffffff


	//   ....[1]....
        /*0040*/ 	.word	0xffffffff


	//   ....[2]....
        /*0044*/ 	.word	0xffffffff


	//   ....[3]....
        /*0048*/ 	.word	0xffffffff


	//   ....[4]....
        /*004c*/ 	.word	0xffffffff


	//   ....[5]....
        /*0050*/ 	.word	0xffffffff


	//   ....[6]....
        /*0054*/ 	.word	0xffffffff


	//   ....[7]....
        /*0058*/ 	.word	0xffffffff


	//   ....[8]....
        /*005c*/ 	.word	0xffffffff


	//   ....[9]....
        /*0060*/ 	.word	0xffffffff


	//   ....[10]....
        /*0064*/ 	.word	0xffffffff


	//   ....[11]....
        /*0068*/ 	.word	0xffffffff


	//   ....[12]....
        /*006c*/ 	.word	0xffffffff


	//   ....[13]....
        /*0070*/ 	.word	0xffffffff


	//   ....[14]....
        /*0074*/ 	.word	0xffffffff


	//   ....[15]....
        /*0078*/ 	.word	0xffffffff


	//   ....[16]....
        /*007c*/ 	.word	0xffffffff


	//   ....[17]....
        /*0080*/ 	.word	0xffffffff


	//   ....[18]....
        /*0084*/ 	.word	0xffffffff


	//   ....[19]....
        /*0088*/ 	.word	0xffffffff


	//----- nvinfo : EIATTR_COOP_GROUP_INSTR_OFFSETS
	.align		4
.L_2135:
        /*008c*/ 	.byte	0x04, 0x28
        /*008e*/ 	.short	(.L_2137 - .L_2136)


	//   ....[0]....
.L_2136:
        /*0090*/ 	.word	0x00001270


	//   ....[1]....
        /*0094*/ 	.word	0x00001290


	//   ....[2]....
        /*0098*/ 	.word	0x000012b0


	//   ....[3]....
        /*009c*/ 	.word	0x000012d0


	//   ....[4]....
        /*00a0*/ 	.word	0x000012f0


	//   ....[5]....
        /*00a4*/ 	.word	0x00001310


	//   ....[6]....
        /*00a8*/ 	.word	0x00001330


	//   ....[7]....
        /*00ac*/ 	.word	0x00001350


	//   ....[8]....
        /*00b0*/ 	.word	0x00001370


	//   ....[9]....
        /*00b4*/ 	.word	0x00001390


	//   ....[10]....
        /*00b8*/ 	.word	0x00002e60


	//   ....[11]....
        /*00bc*/ 	.word	0x00002ee0


	//   ....[12]....
        /*00c0*/ 	.word	0x00002f60


	//   ....[13]....
        /*00c4*/ 	.word	0x00002fd0


	//   ....[14]....
        /*00c8*/ 	.word	0x00003050


	//   ....[15]....
        /*00cc*/ 	.word	0x000030c0


	//   ....[16]....
        /*00d0*/ 	.word	0x00003140


	//   ....[17]....
        /*00d4*/ 	.word	0x000031b0


	//   ....[18]....
        /*00d8*/ 	.word	0x00003230


	//   ....[19]....
        /*00dc*/ 	.word	0x000032a0


	//----- nvinfo : EIATTR_EXIT_INSTR_OFFSETS
	.align		4
.L_2137:
        /*00e0*/ 	.byte	0x04, 0x1c
        /*00e2*/ 	.short	(.L_2139 - .L_2138)


	//   ....[0]....
.L_2138:
        /*00e4*/ 	.word	0x00002e00


	//----- nvinfo : EIATTR_MAX_THREADS
	.align		4
.L_2139:
        /*00e8*/ 	.byte	0x04, 0x05
        /*00ea*/ 	.short	(.L_2141 - .L_2140)
.L_2140:
        /*00ec*/ 	.word	0x00000080
        /*00f0*/ 	.word	0x00000001
        /*00f4*/ 	.word	0x00000001


	//----- nvinfo : EIATTR_CRS_STACK_SIZE
	.align		4
.L_2141:
        /*00f8*/ 	.byte	0x04, 0x1e
        /*00fa*/ 	.short	(.L_2143 - .L_2142)
.L_2142:
        /*00fc*/ 	.word	0x00000000
.L_2143:


//--------------------- .nv.info._ZN10layer_norm13ln_bwd_kernelINS_13Kernel_traitsI6__halfS2_S2_S2_fjLj2048ELj1ELj1ELj4ELj16ENS_18Kernel_traits_baseILj2048ES2_S2_S2_S2_fjLj128EEEEELb1ELb1ELb0ELb0EEEvNS_9BwdParamsE --------------------------
	.section	.nv.info._ZN10layer_norm13ln_bwd_kernelINS_13Kernel_traitsI6__halfS2_S2_S2_fjLj2048ELj1ELj1ELj4ELj16ENS_18Kernel_traits_baseILj2048ES2_S2_S2_S2_fjLj128EEEEELb1ELb1ELb0ELb0EEEvNS_9BwdParamsE,"",@"SHT_CUDA_INFO"
	.sectionflags	@""
	.align	4


	//----- nvinfo : EIATTR_CUDA_API_VERSION
	.align		4
        /*0000*/ 	.byte	0x04, 0x37
        /*0002*/ 	.short	(.L_2145 - .L_2144)
.L_2144:
        /*0004*/ 	.word	0x00000082


	//----- nvinfo : EIATTR_SW2861232_WAR
	.align		4
.L_2145:
        /*0008*/ 	.byte	0x01, 0x35
	.zero		2


	//----- nvinfo : EIATTR_PARAM_CBANK
	.align		4
        /*000c*/ 	.byte	0x04, 0x0a
        /*000e*/ 	.short	(.L_2147 - .L_2146)
	.align		4
.L_2146:
        /*0010*/ 	.word	index@(.nv.constant0._ZN10layer_norm13ln_bwd_kernelINS_13Kernel_traitsI6__halfS2_S2_S2_fjLj2048ELj1ELj1ELj4ELj16ENS_18Kernel_traits_baseILj2048ES2_S2_S2_S2_fjLj128EEEEELb1ELb1ELb0ELb0EEEvNS_9BwdParamsE)
        /*0014*/ 	.short	0x0160
        /*0016*/ 	.short	0x0128


	//----- nvinfo : EIATTR_CBANK_PARAM_SIZE
	.align		4
.L_2147:
        /*0018*/ 	.byte	0x03, 0x19
        /*001a*/ 	.short	0x0128


	//----- nvinfo : EIATTR_KPARAM_INFO
	.align		4
        /*001c*/ 	.byte	0x04, 0x17
        /*001e*/ 	.short	(.L_2149 - .L_2148)
.L_2148:
        /*0020*/ 	.word	0x00000000
        /*0024*/ 	.short	0x0000
        /*0026*/ 	.short	0x0000
        /*0028*/ 	.byte	0x00, 0xf0, 0xa1, 0x04


	//----- nvinfo : EIATTR_MAXREG_COUNT
	.align		4
.L_2149:
        /*002c*/ 	.byte	0x03, 0x1b
        /*002e*/ 	.short	0x00ff


	//----- nvinfo : EIATTR_NUM_BARRIERS
	.align		4
        /*0030*/ 	.byte	0x02, 0x4c
        /*0032*/ 	.byte	0x01
	.zero		1


	//----- nvinfo : EIATTR_MERCURY_ISA_VERSION
	.align		4
        /*0034*/ 	.byte	0x03, 0x5f
        /*0036*/ 	.short	0x0000


	//----- nvinfo : EIATTR_COOP_GROUP_MASK_REGIDS
	.align		4
        /*0038*/ 	.byte	0x04, 0x29
        /*003a*/ 	.short	(.L_2151 - .L_2150)


	//   ....[0]....
.L_2150:
        /*003c*/ 	.word	0xffffffff


	//   ....[1]....
        /*0040*/ 	.word	0xffffffff


	//   ....[2]....
        /*0044*/ 	.word	0xffffffff


	//   ....[3]....
        /*0048*/ 	.word	0xffffffff


	//   ....[4]....
        /*004c*/ 	.word	0xffffffff


	//   ....[5]....
        /*0050*/ 	.word	0xffffffff


	//   ....[6]....
        /*0054*/ 	.word	0xffffffff


	//   ....[7]....
        /*0058*/ 	.word	0xffffffff


	//   ....[8]....
        /*005c*/ 	.word	0xffffffff


	//   ....[9]....
        /*0060*/ 	.word	0xffffffff


	//   ....[10]....
        /*0064*/ 	.word	0xffffffff


	//   ....[11]....
        /*0068*/ 	.word	0xffffffff


	//   ....[12]....
        /*006c*/ 	.word	0xffffffff


	//   ....[13]....
        /*0070*/ 	.word	0xffffffff


	//   ....[14]....
        /*0074*/ 	.word	0xffffffff


	//   ....[15]....
        /*0078*/ 	.word	0xffffffff


	//   ....[16]....
        /*007c*/ 	.word	0xffffffff


	//   ....[17]....
        /*0080*/ 	.word	0xffffffff


	//   ....[18]....
        /*0084*/ 	.word	0xffffffff


	//   ....[19]....
        /*0088*/ 	.word	0xffffffff


	//----- nvinfo : EIATTR_COOP_GROUP_INSTR_OFFSETS
	.align		4
.L_2151:
        /*008c*/ 	.byte	0x04, 0x28
        /*008e*/ 	.short	(.L_2153 - .L_2152)


	//   ....[0]....
.L_2152:
        /*0090*/ 	.word	0x00001250


	//   ....[1]....
        /*0094*/ 	.word	0x00001270


	//   ....[2]....
        /*0098*/ 	.word	0x00001290


	//   ....[3]....
        /*009c*/ 	.word	0x000012b0


	//   ....[4]....
        /*00a0*/ 	.word	0x000012d0


	//   ....[5]....
        /*00a4*/ 	.word	0x000012f0


	//   ....[6]....
        /*00a8*/ 	.word	0x00001310


	//   ....[7]....
        /*00ac*/ 	.word	0x00001330


	//   ....[8]....
        /*00b0*/ 	.word	0x00001350


	//   ....[9]....
        /*00b4*/ 	.word	0x00001370


	//   ....[10]....
        /*00b8*/ 	.word	0x000029a0


	//   ....[11]....
        /*00bc*/ 	.word	0x00002a20


	//   ....[12]....
        /*00c0*/ 	.word	0x00002aa0


	//   ....[13]....
        /*00c4*/ 	.word	0x00002b10


	//   ....[14]....
        /*00c8*/ 	.word	0x00002b90


	//   ....[15]....
        /*00cc*/ 	.word	0x00002c00


	//   ....[16]....
        /*00d0*/ 	.word	0x00002c80


	//   ....[17]....
        /*00d4*/ 	.word	0x00002cf0


	//   ....[18]....
        /*00d8*/ 	.word	0x00002d70


	//   ....[19]....
        /*00dc*/ 	.word	0x00002de0


	//----- nvinfo : EIATTR_EXIT_INSTR_OFFSETS
	.align		4
.L_2153:
        /*00e0*/ 	.byte	0x04, 0x1c
        /*00e2*/ 	.short	(.L_2155 - .L_2154)


	//   ....[0]....
.L_2154:
        /*00e4*/ 	.word	0x00002890


	//   ....[1]....
        /*00e8*/ 	.word	0x00002940


	//----- nvinfo : EIATTR_MAX_THREADS
	.align		4
.L_2155:
        /*00ec*/ 	.byte	0x04, 0x05
        /*00ee*/ 	.short	(.L_2157 - .L_2156)
.L_2156:
        /*00f0*/ 	.word	0x00000080
        /*00f4*/ 	.word	0x00000001
        /*00f8*/ 	.word	0x00000001


	//----- nvinfo : EIATTR_CRS_STACK_SIZE
	.align		4
.L_2157:
        /*00fc*/ 	.byte	0x04, 0x1e
        /*00fe*/ 	.short	(.L_2159 - .L_2158)
.L_2158:
        /*0100*/ 	.word	0x00000000
.L_2159:


//--------------------- .nv.info._ZN10layer_norm13ln_bwd_kernelINS_13Kernel_traitsI6__halfS2_S2_S2_fjLj2048ELj1ELj1ELj4ELj16ENS_18Kernel_traits_baseILj2048ES2_S2_S2_S2_fjLj128EEEEELb1ELb1ELb0ELb1EEEvNS_9BwdParamsE --------------------------
	.section	.nv.info._ZN10layer_norm13ln_bwd_kernelINS_13Kernel_traitsI6__halfS2_S2_S2_fjLj2048ELj1ELj1ELj4ELj16ENS_18Kernel_traits_baseILj2048ES2_S2_S2_S2_fjLj128EEEEELb1ELb1ELb0ELb1EEEvNS_9BwdParamsE,"",@"SHT_CUDA_INFO"
	.sectionflags	@""
	.align	4


	//----- nvinfo : EIATTR_CUDA_API_VERSION
	.align		4
        /*0000*/ 	.byte	0x04, 0x37
        /*0002*/ 	.short	(.L_2161 - .L_2160)
.L_2160:
        /*0004*/ 	.word	0x00000082


	//----- nvinfo : EIATTR_SW2861232_WAR
	.align		4
.L_2161:
        /*0008*/ 	.byte	0x01, 0x35
	.zero		2


	//----- nvinfo : EIATTR_PARAM_CBANK
	.align		4
        /*000c*/ 	.byte	0x04, 0x0a
        /*000e*/ 	.short	(.L_2163 - .L_2162)
	.align		4
.L_2162:
        /*0010*/ 	.word	index@(.nv.constant0._ZN10layer_norm13ln_bwd_kernelINS_13Kernel_traitsI6__halfS2_S2_S2_fjLj2048ELj1ELj1ELj4ELj16ENS_18Kernel_traits_baseILj2048ES2_S2_S2_S2_fjLj128EEEEELb1ELb1ELb0ELb1EEEvNS_9BwdParamsE)
        /*0014*/ 	.short	0x0160
        /*0016*/ 	.short	0x0128


	//----- nvinfo : EIATTR_CBANK_PARAM_SIZE
	.align		4
.L_2163:
        /*0018*/ 	.byte	0x03, 0x19
        /*001a*/ 	.short	0x0128


	//----- nvinfo : EIATTR_KPARAM_INFO
	.align		4
        /*001c*/ 	.byte	0x04, 0x17
        /*001e*/ 	.short	(.L_2165 - .L_2164)
.L_2164:
        /*0020*/ 	.word	0x00000000
        /*0024*/ 	.short	0x0000
        /*0026*/ 	.short	0x0000
        /*0028*/ 	.byte	0x00, 0xf0, 0xa1, 0x04


	//----- nvinfo : EIATTR_MAXREG_COUNT
	.align		4
.L_2165:
        /*002c*/ 	.byte	0x03, 0x1b
        /*002e*/ 	.short	0x00ff


	//----- nvinfo : EIATTR_NUM_BARRIERS
	.align		4
        /*0030*/ 	.byte	0x02, 0x4c
        /*0032*/ 	.byte	0x01
	.zero		1


	//----- nvinfo : EIATTR_MERCURY_ISA_VERSION
	.align		4
        /*0034*/ 	.byte	0x03, 0x5f
        /*0036*/ 	.short	0x0000


	//----- nvinfo : EIATTR_COOP_GROUP_MASK_REGIDS
	.align		4
        /*0038*/ 	.byte	0x04, 0x29
        /*003a*/ 	.short	(.L_2167 - .L_2166)


	//   ....[0]....
.L_2166:
        /*003c*/ 	.word	0xffffffff


	//   ....[1]....
        /*0040*/ 	.word	0xffffffff


	//   ....[2]....
        /*0044*/ 	.word	0xffffffff


	//   ....[3]....
        /*0048*/ 	.word	0xffffffff


	//   ....[4]....
        /*004c*/ 	.word	0xffffffff


	//   ....[5]....
        /*0050*/ 	.word	0xffffffff


	//   ....[6]....
        /*0054*/ 	.word	0xffffffff


	//   ....[7]....
        /*0058*/ 	.word	0xffffffff


	//   ....[8]....
        /*005c*/ 	.word	0xffffffff


	//   ....[9]....
        /*0060*/ 	.word	0xffffffff


	//   ....[10]....
        /*0064*/ 	.word	0xffffffff


	//   ....[11]....
        /*0068*/ 	.word	0xffffffff


	//   ....[12]....
        /*006c*/ 	.word	0xffffffff


	//   ....[13]....
        /*0070*/ 	.word	0xffffffff


	//   ....[14]....
        /*0074*/ 	.word	0xffffffff


	//   ....[15]....
        /*0078*/ 	.word	0xffffffff


	//   ....[16]....
        /*007c*/ 	.word	0xffffffff


	//   ....[17]....
        /*0080*/ 	.word	0xffffffff


	//   ....[18]....
        /*0084*/ 	.word	0xffffffff


	//   ....[19]....
        /*0088*/ 	.word	0xffffffff


	//----- nvinfo : EIATTR_COOP_GROUP_INSTR_OFFSETS
	.align		4
.L_2167:
        /*008c*/ 	.byte	0x04, 0x28
        /*008e*/ 	.short	(.L_2169 - .L_2168)


	//   ....[0]....
.L_2168:
        /*0090*/ 	.word	0x00001110


	//   ....[1]....
        /*0094*/ 	.word	0x00001130


	//   ....[2]....
        /*0098*/ 	.word	0x00001150


	//   ....[3]....
        /*009c*/ 	.word	0x00001170


	//   ....[4]....
        /*00a0*/ 	.word	0x00001190


	//   ....[5]....
        /*00a4*/ 	.word	0x000011b0


	//   ....[6]....
        /*00a8*/ 	.word	0x000011d0


	//   ....[7]....
        /*00ac*/ 	.word	0x000011f0


	//   ....[8]....
        /*00b0*/ 	.word	0x00001210


	//   ....[9]....
        /*00b4*/ 	.word	0x00001230


	//   ....[10]....
        /*00b8*/ 	.word	0x00002b70


	//   ....[11]....
        /*00bc*/ 	.word	0x00002bf0


	//   ....[12]....
        /*00c0*/ 	.word	0x00002c70


	//   ....[13]....
        /*00c4*/ 	.word	0x00002ce0


	//   ....[14]....
        /*00c8*/ 	.word	0x00002d60


	//   ....[15]....
        /*00cc*/ 	.word	0x00002dd0


	//   ....[16]....
        /*00d0*/ 	.word	0x00002e50


	//   ....[17]....
        /*00d4*/ 	.word	0x00002ec0


	//   ....[18]....
        /*00d8*/ 	.word	0x00002f40


	//   ....[19]....
        /*00dc*/ 	.word	0x00002fb0


	//----- nvinfo : EIATTR_EXIT_INSTR_OFFSETS
	.align		4
.L_2169:
        /*00e0*/ 	.byte	0x04, 0x1c
        /*00e2*/ 	.short	(.L_2171 - .L_2170)


	//   ....[0]....
.L_2170:
        /*00e4*/ 	.word	0x00002b10


	//----- nvinfo : EIATTR_MAX_THREADS
	.align		4
.L_2171:
        /*00e8*/ 	.byte	0x04, 0x05
        /*00ea*/ 	.short	(.L_2173 - .L_2172)
.L_2172:
        /*00ec*/ 	.word	0x00000080
        /*00f0*/ 	.word	0x00000001
        /*00f4*/ 	.word	0x00000001


	//----- nvinfo : EIATTR_CRS_STACK_SIZE
	.align		4
.L_2173:
        /*00f8*/ 	.byte	0x04, 0x1e
        /*00fa*/ 	.short	(.L_2175 - .L_2174)
.L_2174:
        /*00fc*/ 	.word	0x00000000
.L_2175:


//--------------------- .nv.info._ZN10layer_norm22ln_bwd_finalize_kernelINS_22Kernel_traits_finalizeILj2048E6__halfS2_S2_S2_fjLb1ELj1024ELj4ENS_18Kernel_traits_baseILj2048ES2_S2_S2_S2_fjLj1024EEEEELb1ELb0EEEvNS_9BwdParamsE --------------------------
	.section	.nv.info._ZN10layer_norm22ln_bwd_finalize_kernelINS_22Kernel_traits_finalizeILj2048E6__halfS2_S2_S2_fjLb1ELj1024ELj4ENS_18Kernel_traits_baseILj2048ES2_S2_S2_S2_fjLj1024EEEEELb1ELb0EEEvNS_9BwdParamsE,"",@"SHT_CUDA_INFO"
	.sectionflags	@""
	.align	4


	//----- nvinfo : EIATTR_CUDA_API_VERSION
	.align		4
        /*0000*/ 	.byte	0x04, 0x37
        /*0002*/ 	.short	(.L_2177 - .L_2176)
.L_2176:
        /*0004*/ 	.word	0x00000082


	//----- nvinfo : EIATTR_SW2861232_WAR
	.align		4
.L_2177:
        /*0008*/ 	.byte	0x01, 0x35
	.zero		2


	//----- nvinfo : EIATTR_PARAM_CBANK
	.align		4
        /*000c*/ 	.byte	0x04, 0x0a
        /*000e*/ 	.short	(.L_2179 - .L_2178)
	.align		4
.L_2178:
        /*0010*/ 	.word	index@(.nv.constant0._ZN10layer_norm22ln_bwd_finalize_kernelINS_22Kernel_traits_finalizeILj2048E6__halfS2_S2_S2_fjLb1ELj1024ELj4ENS_18Kernel_traits_baseILj2048ES2_S2_S2_S2_fjLj1024EEEEELb1ELb0EEEvNS_9BwdParamsE)
        /*0014*/ 	.short	0x0160
        /*0016*/ 	.short	0x0128


	//----- nvinfo : EIATTR_CBANK_PARAM_SIZE
	.align		4
.L_2179:
        /*0018*/ 	.byte	0x03, 0x19
        /*001a*/ 	.short	0x0128


	//----- nvinfo : EIATTR_KPARAM_INFO
	.align		4
        /*001c*/ 	.byte	0x04, 0x17
        /*001e*/ 	.short	(.L_2181 - .L_2180)
.L_2180:
        /*0020*/ 	.word	0x00000000
        /*0024*/ 	.short	0x0000
        /*0026*/ 	.short	0x0000
        /*0028*/ 	.byte	0x00, 0xf0, 0xa1, 0x04


	//----- nvinfo : EIATTR_MAXREG_COUNT
	.align		4
.L_2181:
        /*002c*/ 	.byte	0x03, 0x1b
        /*002e*/ 	.short	0x0040


	//----- nvinfo : EIATTR_NUM_BARRIERS
	.align		4
        /*0030*/ 	.byte	0x02, 0x4c
        /*0032*/ 	.byte	0x01
	.zero		1


	//----- nvinfo : EIATTR_MERCURY_ISA_VERSION
	.align		4
        /*0034*/ 	.byte	0x03, 0x5f
        /*0036*/ 	.short	0x0000


	//----- nvinfo : EIATTR_COOP_GROUP_MASK_REGIDS
	.align		4
        /*0038*/ 	.byte	0x04, 0x29
        /*003a*/ 	.short	(.L_2183 - .L_2182)


	//   ....[0]....
.L_2182:
        /*003c*/ 	.word	0xffffffff


	//   ....[1]....
        /*0040*/ 	.word	0xffffffff


	//   ....[2]....
        /*0044*/ 	.word	0xffffffff


	//   ....[3]....
        /*0048*/ 	.word	0xffffffff


	//   ....[4]....
        /*004c*/ 	.word	0xffffffff


	//   ....[5]....
        /*0050*/ 	.word	0xffffffff


	//   ....[6]....
        /*0054*/ 	.word	0xffffffff


	//   ....[7]....
        /*0058*/ 	.word	0xffffffff


	//   ....[8]....
        /*005c*/ 	.word	0xffffffff


	//   ....[9]....
        /*0060*/ 	.word	0xffffffff


	//   ....[10]....
        /*0064*/ 	.word	0xffffffff


	//   ....[11]....
        /*0068*/ 	.word	0xffffffff


	//   ....[12]....
        /*006c*/ 	.word	0xffffffff


	//   ....[13]....
        /*0070*/ 	.word	0xffffffff


	//   ....[14]....
        /*0074*/ 	.word	0xffffffff


	//   ....[15]....
        /*0078*/ 	.word	0xffffffff


	//   ....[16]....
        /*007c*/ 	.word	0xffffffff


	//   ....[17]....
        /*0080*/ 	.word	0xffffffff


	//   ....[18]....
        /*0084*/ 	.word	0xffffffff


	//   ....[19]....
        /*0088*/ 	.word	0xffffffff


	//   ....[20]....
        /*008c*/ 	.word	0xffffffff


	//   ....[21]....
        /*0090*/ 	.word	0xffffffff


	//   ....[22]....
        /*0094*/ 	.word	0xffffffff


	//   ....[23]....
        /*0098*/ 	.word	0xffffffff


	//   ....[24]....
        /*009c*/ 	.word	0xffffffff


	//   ....[25]....
        /*00a0*/ 	.word	0xffffffff


	//   ....[26]....
        /*00a4*/ 	.word	0xffffffff


	//   ....[27]....
        /*00a8*/ 	.word	0xffffffff


	//   ....[28]....
        /*00ac*/ 	.word	0xffffffff


	//   ....[29]....
        /*00b0*/ 	.word	0xffffffff


	//----- nvinfo : EIATTR_COOP_GROUP_INSTR_OFFSETS
	.align		4
.L_2183:
        /*00b4*/ 	.byte	0x04, 0x28
        /*00b6*/ 	.short	(.L_2185 - .L_2184)


	//   ....[0]....
.L_2184:
        /*00b8*/ 	.word	0x000009d0


	//   ....[1]....
        /*00bc*/ 	.word	0x00000a00


	//   ....[2]....
        /*00c0*/ 	.word	0x00000a10


	//   ....[3]....
        /*00c4*/ 	.word	0x00000a30


	//   ....[4]....
        /*00c8*/ 	.word	0x00000a50


	//   ....[5]....
        /*00cc*/ 	.word	0x00000a60


	//   ....[6]....
        /*00d0*/ 	.word	0x00000a90


	//   ....[7]....
        /*00d4*/ 	.word	0x00000ab0


	//   ....[8]....
        /*00d8*/ 	.word	0x00000ac0


	//   ....[9]....
        /*00dc*/ 	.word	0x00000af0


	//   ....[10]....
        /*00e0*/ 	.word	0x00000b10


	//   ....[11]....
        /*00e4*/ 	.word	0x00000b20


	//   ....[12]....
        /*00e8*/ 	.word	0x00000b50


	//   ....[13]....
        /*00ec*/ 	.word	0x00000b70


	//   ....[14]....
        /*00f0*/ 	.word	0x00000b80


	//   ....[15]....
        /*00f4*/ 	.word	0x00000e20


	//   ....[16]....
        /*00f8*/ 	.word	0x00000e80


	//   ....[17]....
        /*00fc*/ 	.word	0x00000ee0


	//   ....[18]....
        /*0100*/ 	.word	0x00000f40


	//   ....[19]....
        /*0104*/ 	.word	0x00000fb0


	//   ....[20]....
        /*0108*/ 	.word	0x00001020


	//   ....[21]....
        /*010c*/ 	.word	0x00001080


	//   ....[22]....
        /*0110*/ 	.word	0x000010e0


	//   ....[23]....
        /*0114*/ 	.word	0x00001140


	//   ....[24]....
        /*0118*/ 	.word	0x000011b0


	//   ....[25]....
        /*011c*/ 	.word	0x00001220


	//   ....[26]....
        /*0120*/ 	.word	0x00001280


	//   ....[27]....
        /*0124*/ 	.word	0x000012e0


	//   ....[28]....
        /*0128*/ 	.word	0x00001340


	//   ....[29]....
        /*012c*/ 	.word	0x000013a0


	//----- nvinfo : EIATTR_EXIT_INSTR_OFFSETS
	.align		4
.L_2185:
        /*0130*/ 	.byte	0x04, 0x1c
        /*0132*/ 	.short	(.L_2187 - .L_2186)


	//   ....[0]....
.L_2186:
        /*0134*/ 	.word	0x00000070


	//   ....[1]....
        /*0138*/ 	.word	0x00000dc0


	//----- nvinfo : EIATTR_MAX_THREADS
	.align		4
.L_2187:
        /*013c*/ 	.byte	0x04, 0x05
        /*013e*/ 	.short	(.L_2189 - .L_2188)
.L_2188:
        /*0140*/ 	.word	0x00000400
        /*0144*/ 	.word	0x00000001
        /*0148*/ 	.word	0x00000001


	//----- nvinfo : EIATTR_CRS_STACK_SIZE
	.align		4
.L_2189:
        /*014c*/ 	.byte	0x04, 0x1e
        /*014e*/ 	.short	(.L_2191 - .L_2190)
.L_2190:
        /*0150*/ 	.word	0x00000000
.L_2191:


//--------------------- .nv.info._ZN10layer_norm13ln_bwd_kernelINS_13Kernel_traitsI6__halfS2_S2_S2_fjLj2048ELj1ELj1ELj4ELj16ENS_18Kernel_traits_baseILj2048ES2_S2_S2_S2_fjLj128EEEEELb1ELb1ELb1ELb0EEEvNS_9BwdParamsE --------------------------
	.section	.nv.info._ZN10layer_norm13ln_bwd_kernelINS_13Kernel_traitsI6__halfS2_S2_S2_fjLj2048ELj1ELj1ELj4ELj16ENS_18Kernel_traits_baseILj2048ES2_S2_S2_S2_fjLj128EEEEELb1ELb1ELb1ELb0EEEvNS_9BwdParamsE,"",@"SHT_CUDA_INFO"
	.sectionflags	@""
	.align	4


	//----- nvinfo : EIATTR_CUDA_API_VERSION
	.align		4
        /*0000*/ 	.byte	0x04, 0x37
        /*0002*/ 	.short	(.L_2193 - .L_2192)
.L_2192:
        /*0004*/ 	.word	0x00000082


	//----- nvinfo : EIATTR_SW2861232_WAR
	.align		4
.L_2193:
        /*0008*/ 	.byte	0x01, 0x35
	.zero		2


	//----- nvinfo : EIATTR_PARAM_CBANK
	.align		4
        /*000c*/ 	.byte	0x04, 0x0a
        /*000e*/ 	.short	(.L_2195 - .L_2194)
	.align		4
.L_2194:
        /*0010*/ 	.word	index@(.nv.constant0._ZN10layer_norm13ln_bwd_kernelINS_13Kernel_traitsI6__halfS2_S2_S2_fjLj2048ELj1ELj1ELj4ELj16ENS_18Kernel_traits_baseILj2048ES2_S2_S2_S2_fjLj128EEEEELb1ELb1ELb1ELb0EEEvNS_9BwdParamsE)
        /*0014*/ 	.short	0x0160
        /*0016*/ 	.short	0x0128


	//----- nvinfo : EIATTR_CBANK_PARAM_SIZE
	.align		4
.L_2195:
        /*0018*/ 	.byte	0x03, 0x19
        /*001a*/ 	.short	0x0128


	//----- nvinfo : EIATTR_KPARAM_INFO
	.align		4
        /*001c*/ 	.byte	0x04, 0x17
        /*001e*/ 	.short	(.L_2197 - .L_2196)
.L_2196:
        /*0020*/ 	.word	0x00000000
        /*0024*/ 	.short	0x0000
        /*0026*/ 	.short	0x0000
        /*0028*/ 	.byte	0x00, 0xf0, 0xa1, 0x04


	//----- nvinfo : EIATTR_MAXREG_COUNT
	.align		4
.L_2197:
        /*002c*/ 	.byte	0x03, 0x1b
        /*002e*/ 	.short	0x00ff


	//----- nvinfo : EIATTR_NUM_BARRIERS
	.align		4
        /*0030*/ 	.byte	0x02, 0x4c
        /*0032*/ 	.byte	0x01
	.zero		1


	//----- nvinfo : EIATTR_MERCURY_ISA_VERSION
	.align		4
        /*0034*/ 	.byte	0x03, 0x5f
        /*0036*/ 	.short	0x0000


	//----- nvinfo : EIATTR_COOP_GROUP_MASK_REGIDS
	.align		4
        /*0038*/ 	.byte	0x04, 0x29
        /*003a*/ 	.short	(.L_2199 - .L_2198)


	//   ....[0]....
.L_2198:
        /*003c*/ 	.word	0xffffffff


	//   ....[1]....
        /*0040*/ 	.word	0xffffffff


	//   ....[2]....
        /*0044*/ 	.word	0xffffffff


	//   ....[3]....
        /*0048*/ 	.word	0xffffffff


	//   ....[4]....
        /*004c*/ 	.word	0xffffffff


	//   ....[5]....
        /*0050*/ 	.word	0xffffffff


	//   ....[6]....
        /*0054*/ 	.word	0xffffffff


	//   ....[7]....
        /*0058*/ 	.word	0xffffffff


	//   ....[8]....
        /*005c*/ 	.word	0xffffffff


	//   ....[9]....
        /*0060*/ 	.word	0xffffffff


	//   ....[10]....
        /*0064*/ 	.word	0xffffffff


	//   ....[11]....
        /*0068*/ 	.word	0xffffffff


	//   ....[12]....
        /*006c*/ 	.word	0xffffffff


	//   ....[13]....
        /*0070*/ 	.word	0xffffffff


	//   ....[14]....
        /*0074*/ 	.word	0xffffffff


	//   ....[15]....
        /*0078*/ 	.word	0xffffffff


	//   ....[16]....
        /*007c*/ 	.word	0xffffffff


	//   ....[17]....
        /*0080*/ 	.word	0xffffffff


	//   ....[18]....
        /*0084*/ 	.word	0xffffffff


	//   ....[19]....
        /*0088*/ 	.word	0xffffffff


	//----- nvinfo : EIATTR_COOP_GROUP_INSTR_OFFSETS
	.align		4
.L_2199:
        /*008c*/ 	.byte	0x04, 0x28
        /*008e*/ 	.short	(.L_2201 - .L_2200)


	//   ....[0]....
.L_2200:
        /*0090*/ 	.word	0x000014b0


	//   ....[1]....
        /*0094*/ 	.word	0x000014d0


	//   ....[2]....
        /*0098*/ 	.word	0x000014f0


	//   ....[3]....
        /*009c*/ 	.word	0x00001510


	//   ....[4]....
        /*00a0*/ 	.word	0x00001530


	//   ....[5]....
        /*00a4*/ 	.word	0x00001550


	//   ....[6]....
        /*00a8*/ 	.word	0x00001570


	//   ....[7]....
        /*00ac*/ 	.word	0x00001590


	//   ....[8]....
        /*00b0*/ 	.word	0x000015c0


	//   ....[9]....
        /*00b4*/ 	.word	0x000015d0


	//   ....[10]....
        /*00b8*/ 	.word	0x00003b70


	//   ....[11]....
        /*00bc*/ 	.word	0x00003bf0


	//   ....[12]....
        /*00c0*/ 	.word	0x00003c70


	//   ....[13]....
        /*00c4*/ 	.word	0x00003ce0


	//   ....[14]....
        /*00c8*/ 	.word	0x00003d60


	//   ....[15]....
        /*00cc*/ 	.word	0x00003dd0


	//   ....[16]....
        /*00d0*/ 	.word	0x00003e50


	//   ....[17]....
        /*00d4*/ 	.word	0x00003ec0


	//   ....[18]....
        /*00d8*/ 	.word	0x00003f40


	//   ....[19]....
        /*00dc*/ 	.word	0x00003fb0


	//----- nvinfo : EIATTR_EXIT_INSTR_OFFSETS
	.align		4
.L_2201:
        /*00e0*/ 	.byte	0x04, 0x1c
        /*00e2*/ 	.short	(.L_2203 - .L_2202)


	//   ....[0]....
.L_2202:
        /*00e4*/ 	.word	0x00003a60


	//   ....[1]....
        /*00e8*/ 	.word	0x00003b10


	//----- nvinfo : EIATTR_MAX_THREADS
	.align		4
.L_2203:
        /*00ec*/ 	.byte	0x04, 0x05
        /*00ee*/ 	.short	(.L_2205 - .L_2204)
.L_2204:
        /*00f0*/ 	.word	0x00000080
        /*00f4*/ 	.word	0x00000001
        /*00f8*/ 	.word	0x00000001


	//----- nvinfo : EIATTR_CRS_STACK_SIZE
	.align		4
.L_2205:
        /*00fc*/ 	.byte	0x04, 0x1e
        /*00fe*/ 	.short	(.L_2207 - .L_2206)
.L_2206:
        /*0100*/ 	.word	0x00000000
.L_2207:


//--------------------- .nv.info._ZN10layer_norm22ln_bwd_finalize_kernelINS_22Kernel_traits_finalizeILj2048E6__halfS2_S2_S2_fjLb1ELj1024ELj4ENS_18Kernel_traits_baseILj2048ES2_S2_S2_S2_fjLj1024EEEEELb1ELb1EEEvNS_9BwdParamsE --------------------------
	.section	.nv.info._ZN10layer_norm22ln_bwd_finalize_kernelINS_22Kernel_traits_finalizeILj2048E6__halfS2_S2_S2_fjLb1ELj1024ELj4ENS_18Kernel_traits_baseILj2048ES2_S2_S2_S2_fjLj1024EEEEELb1ELb1EEEvNS_9BwdParamsE,"",@"SHT_CUDA_INFO"
	.sectionflags	@""
	.align	4


	//----- nvinfo : EIATTR_CUDA_API_VERSION
	.align		4
        /*0000*/ 	.byte	0x04, 0x37
        /*0002*/ 	.short	(.L_2209 - .L_2208)
.L_2208:
        /*0004*/ 	.word	0x00000082


	//----- nvinfo : EIATTR_SW2861232_WAR
	.align		4
.L_2209:
        /*0008*/ 	.byte	0x01, 0x35
	.zero		2


	//----- nvinfo : EIATTR_PARAM_CBANK
	.align		4
        /*000c*/ 	.byte	0x04, 0x0a
        /*000e*/ 	.short	(.L_2211 - .L_2210)
	.align		4
.L_2210:
        /*0010*/ 	.word	index@(.nv.constant0._ZN10layer_norm22ln_bwd_finalize_kernelINS_22Kernel_traits_finalizeILj2048E6__halfS2_S2_S2_fjLb1ELj1024ELj4ENS_18Kernel_traits_baseILj2048ES2_S2_S2_S2_fjLj1024EEEEELb1ELb1EEEvNS_9BwdParamsE)
        /*0014*/ 	.short	0x0160
        /*0016*/ 	.short	0x0128


	//----- nvinfo : EIATTR_CBANK_PARAM_SIZE
	.align		4
.L_2211:
        /*0018*/ 	.byte	0x03, 0x19
        /*001a*/ 	.short	0x0128


	//----- nvinfo : EIATTR_KPARAM_INFO
	.align		4
        /*001c*/ 	.byte	0x04, 0x17
        /*001e*/ 	.short	(.L_2213 - .L_2212)
.L_2212:
        /*0020*/ 	.word	0x00000000
        /*0024*/ 	.short	0x0000
        /*0026*/ 	.short	0x0000
        /*0028*/ 	.byte	0x00, 0xf0, 0xa1, 0x04


	//----- nvinfo : EIATTR_MAXREG_COUNT
	.align		4
.L_2213:
        /*002c*/ 	.byte	0x03, 0x1b
        /*002e*/ 	.short	0x0040


	//----- nvinfo : EIATTR_NUM_BARRIERS
	.align		4
        /*0030*/ 	.byte	0x02, 0x4c
        /*0032*/ 	.byte	0x01
	.zero		1


	//----- nvinfo : EIATTR_MERCURY_ISA_VERSION
	.align		4
        /*0034*/ 	.byte	0x03, 0x5f
        /*0036*/ 	.short	0x0000


	//----- nvinfo : EIATTR_COOP_GROUP_MASK_REGIDS
	.align		4
        /*0038*/ 	.byte	0x04, 0x29
        /*003a*/ 	.short	(.L_2215 - .L_2214)


	//   ....[0]....
.L_2214:
        /*003c*/ 	.word	0xffffffff


	//   ....[1]....
        /*0040*/ 	.word	0xffffffff


	//   ....[2]....
        /*0044*/ 	.word	0xffffffff


	//   ....[3]....
        /*0048*/ 	.word	0xffffffff


	//   ....[4]....
        /*004c*/ 	.word	0xffffffff


	//   ....[5]....
        /*0050*/ 	.word	0xffffffff


	//   ....[6]....
        /*0054*/ 	.word	0xffffffff


	//   ....[7]....
        /*0058*/ 	.word	0xffffffff


	//   ....[8]....
        /*005c*/ 	.word	0xffffffff


	//   ....[9]....
        /*0060*/ 	.word	0xffffffff


	//   ....[10]....
        /*0064*/ 	.word	0xffffffff


	//   ....[11]....
        /*0068*/ 	.word	0xffffffff


	//   ....[12]....
        /*006c*/ 	.word	0xffffffff


	//   ....[13]....
        /*0070*/ 	.word	0xffffffff


	//   ....[14]....
        /*0074*/ 	.word	0xffffffff


	//   ....[15]....
        /*0078*/ 	.word	0xffffffff


	//   ....[16]....
        /*007c*/ 	.word	0xffffffff


	//   ....[17]....
        /*0080*/ 	.word	0xffffffff


	//   ....[18]....
        /*0084*/ 	.word	0xffffffff


	//   ....[19]....
        /*0088*/ 	.word	0xffffffff


	//   ....[20]....
        /*008c*/ 	.word	0xffffffff


	//   ....[21]....
        /*0090*/ 	.word	0xffffffff


	//   ....[22]....
        /*0094*/ 	.word	0xffffffff


	//   ....[23]....
        /*0098*/ 	.word	0xffffffff


	//   ....[24]....
        /*009c*/ 	.word	0xffffffff


	//   ....[25]....
        /*00a0*/ 	.word	0xffffffff


	//   ....[26]....
        /*00a4*/ 	.word	0xffffffff


	//   ....[27]....
        /*00a8*/ 	.word	0xffffffff


	//   ....[28]....
        /*00ac*/ 	.word	0xffffffff


	//   ....[29]....
        /*00b0*/ 	.word	0xffffffff


	//----- nvinfo : EIATTR_COOP_GROUP_INSTR_OFFSETS
	.align		4
.L_2215:
        /*00b4*/ 	.byte	0x04, 0x28
        /*00b6*/ 	.short	(.L_2217 - .L_2216)


	//   ....[0]....
.L_2216:
        /*00b8*/ 	.word	0x000009a0


	//   ....[1]....
        /*00bc*/ 	.word	0x000009d0


	//   ....[2]....
        /*00c0*/ 	.word	0x000009e0


	//   ....[3]....
        /*00c4*/ 	.word	0x00000a00


	//   ....[4]....
        /*00c8*/ 	.word	0x00000a20


	//   ....[5]....
        /*00cc*/ 	.word	0x00000a30


	//   ....[6]....
        /*00d0*/ 	.word	0x00000a60


	//   ....[7]....
        /*00d4*/ 	.word	0x00000a80


	//   ....[8]....
        /*00d8*/ 	.word	0x00000a90


	//   ....[9]....
        /*00dc*/ 	.word	0x00000ac0


	//   ....[10]....
        /*00e0*/ 	.word	0x00000ae0


	//   ....[11]....
        /*00e4*/ 	.word	0x00000af0


	//   ....[12]....
        /*00e8*/ 	.word	0x00000b20


	//   ....[13]....
        /*00ec*/ 	.word	0x00000b40


	//   ....[14]....
        /*00f0*/ 	.word	0x00000b50


	//   ....[15]....
        /*00f4*/ 	.word	0x00000dd0


	//   ....[16]....
        /*00f8*/ 	.word	0x00000e30


	//   ....[17]....
        /*00fc*/ 	.word	0x00000e90


	//   ....[18]....
        /*0100*/ 	.word	0x00000ef0


	//   ....[19]....
        /*0104*/ 	.word	0x00000f60


	//   ....[20]....
        /*0108*/ 	.word	0x00000fd0


	//   ....[21]....
        /*010c*/ 	.word	0x00001030


	//   ....[22]....
        /*0110*/ 	.word	0x00001090


	//   ....[23]....
        /*0114*/ 	.word	0x000010f0


	//   ....[24]....
        /*0118*/ 	.word	0x00001160


	//   ....[25]....
        /*011c*/ 	.word	0x000011d0


	//   ....[26]....
        /*0120*/ 	.word	0x00001230


	//   ....[27]....
        /*0124*/ 	.word	0x00001290


	//   ....[28]....
        /*0128*/ 	.word	0x000012f0


	//   ....[29]....
        /*012c*/ 	.word	0x00001350


	//----- nvinfo : EIATTR_EXIT_INSTR_OFFSETS
	.align		4
.L_2217:
        /*0130*/ 	.byte	0x04, 0x1c
        /*0132*/ 	.short	(.L_2219 - .L_2218)


	//   ....[0]....
.L_2218:
        /*0134*/ 	.word	0x00000070


	//   ....[1]....
        /*0138*/ 	.word	0x00000d70


	//----- nvinfo : EIATTR_MAX_THREADS
	.align		4
.L_2219:
        /*013c*/ 	.byte	0x04, 0x05
        /*013e*/ 	.short	(.L_2221 - .L_2220)
.L_2220:
        /*0140*/ 	.word	0x00000400
        /*0144*/ 	.word	0x00000001
        /*0148*/ 	.word	0x00000001


	//----- nvinfo : EIATTR_CRS_STACK_SIZE
	.align		4
.L_2221:
        /*014c*/ 	.byte	0x04, 0x1e
        /*014e*/ 	.short	(.L_2223 - .L_2222)
.L_2222:
        /*0150*/ 	.word	0x00000000
.L_2223:


//--------------------- .nv.info._ZN10layer_norm13ln_bwd_kernelINS_13Kernel_traitsI6__halfS2_S2_S2_fjLj2048ELj1ELj1ELj4ELj16ENS_18Kernel_traits_baseILj2048ES2_S2_S2_S2_fjLj128EEEEELb1ELb1ELb1ELb1EEEvNS_9BwdParamsE --------------------------
	.section	.nv.info._ZN10layer_norm13ln_bwd_kernelINS_13Kernel_traitsI6__halfS2_S2_S2_fjLj2048ELj1ELj1ELj4ELj16ENS_18Kernel_traits_baseILj2048ES2_S2_S2_S2_fjLj128EEEEELb1ELb1ELb1ELb1EEEvNS_9BwdParamsE,"",@"SHT_CUDA_INFO"
	.sectionflags	@""
	.align	4


	//----- nvinfo : EIATTR_CUDA_API_VERSION
	.align		4
        /*0000*/ 	.byte	0x04, 0x37
        /*0002*/ 	.short	(.L_2225 - .L_2224)
.L_2224:
        /*0004*/ 	.word	0x00000082


	//----- nvinfo : EIATTR_SW2861232_WAR
	.align		4
.L_2225:
        /*0008*/ 	.byte	0x01, 0x35
	.zero		2


	//----- nvinfo : EIATTR_PARAM_CBANK
	.align		4
        /*000c*/ 	.byte	0x04, 0x0a
        /*000e*/ 	.short	(.L_2227 - .L_2226)
	.align		4
.L_2226:
        /*0010*/ 	.word	index@(.nv.constant0._ZN10layer_norm13ln_bwd_kernelINS_13Kernel_traitsI6__halfS2_S2_S2_fjLj2048ELj1ELj1ELj4ELj16ENS_18Kernel_traits_baseILj2048ES2_S2_S2_S2_fjLj128EEEEELb1ELb1ELb1ELb1EEEvNS_9BwdParamsE)
        /*0014*/ 	.short	0x0160
        /*0016*/ 	.short	0x0128


	//----- nvinfo : EIATTR_CBANK_PARAM_SIZE
	.align		4
.L_2227:
        /*0018*/ 	.byte	0x03, 0x19
        /*001a*/ 	.short	0x0128


	//----- nvinfo : EIATTR_KPARAM_INFO
	.align		4
        /*001c*/ 	.byte	0x04, 0x17
        /*001e*/ 	.short	(.L_2229 - .L_2228)
.L_2228:
        /*0020*/ 	.word	0x00000000
        /*0024*/ 	.short	0x0000
        /*0026*/ 	.short	0x0000
        /*0028*/ 	.byte	0x00, 0xf0, 0xa1, 0x04


	//----- nvinfo : EIATTR_MAXREG_COUNT
	.align		4
.L_2229:
        /*002c*/ 	.byte	0x03, 0x1b
        /*002e*/ 	.short	0x00ff


	//----- nvinfo : EIATTR_NUM_BARRIERS
	.align		4
        /*0030*/ 	.byte	0x02, 0x4c
        /*0032*/ 	.byte	0x01
	.zero		1


	//----- nvinfo : EIATTR_MERCURY_ISA_VERSION
	.align		4
        /*0034*/ 	.byte	0x03, 0x5f
        /*0036*/ 	.short	0x0000


	//----- nvinfo : EIATTR_COOP_GROUP_MASK_REGIDS
	.align		4
        /*0038*/ 	.byte	0x04, 0x29
        /*003a*/ 	.short	(.L_2231 - .L_2230)


	//   ....[0]....
.L_2230:
        /*003c*/ 	.word	0xffffffff


	//   ....[1]....
        /*0040*/ 	.word	0xffffffff


	//   ....[2]....
        /*0044*/ 	.word	0xffffffff


	//   ....[3]....
        /*0048*/ 	.word	0xffffffff


	//   ....[4]....
        /*004c*/ 	.word	0xffffffff


	//   ....[5]....
        /*0050*/ 	.word	0xffffffff


	//   ....[6]....
        /*0054*/ 	.word	0xffffffff


	//   ....[7]....
        /*0058*/ 	.word	0xffffffff


	//   ....[8]....
        /*005c*/ 	.word	0xffffffff


	//   ....[9]....
        /*0060*/ 	.word	0xffffffff


	//   ....[10]....
        /*0064*/ 	.word	0xffffffff


	//   ....[11]....
        /*0068*/ 	.word	0xffffffff


	//   ....[12]....
        /*006c*/ 	.word	0xffffffff


	//   ....[13]....
        /*0070*/ 	.word	0xffffffff


	//   ....[14]....
        /*0074*/ 	.word	0xffffffff


	//   ....[15]....
        /*0078*/ 	.word	0xffffffff


	//   ....[16]....
        /*007c*/ 	.word	0xffffffff


	//   ....[17]....
        /*0080*/ 	.word	0xffffffff


	//   ....[18]....
        /*0084*/ 	.word	0xffffffff


	//   ....[19]....
        /*0088*/ 	.word	0xffffffff


	//----- nvinfo : EIATTR_COOP_GROUP_INSTR_OFFSETS
	.align		4
.L_2231:
        /*008c*/ 	.byte	0x04, 0x28
        /*008e*/ 	.short	(.L_2233 - .L_2232)


	//   ....[0]....
.L_2232:
        /*0090*/ 	.word	0x000013c0


	//   ....[1]....
        /*0094*/ 	.word	0x000013e0


	//   ....[2]....
        /*0098*/ 	.word	0x00001400


	//   ....[3]....
        /*009c*/ 	.word	0x00001420


	//   ....[4]....
        /*00a0*/ 	.word	0x00001440


	//   ....[5]....
        /*00a4*/ 	.word	0x00001460


	//   ....[6]....
        /*00a8*/ 	.word	0x00001480


	//   ....[7]....
        /*00ac*/ 	.word	0x000014a0


	//   ....[8]....
        /*00b0*/ 	.word	0x000014c0


	//   ....[9]....
        /*00b4*/ 	.word	0x000014e0


	//   ....[10]....
        /*00b8*/ 	.word	0x00003900


	//   ....[11]....
        /*00bc*/ 	.word	0x00003980


	//   ....[12]....
        /*00c0*/ 	.word	0x00003a00


	//   ....[13]....
        /*00c4*/ 	.word	0x00003a70


	//   ....[14]....
        /*00c8*/ 	.word	0x00003af0


	//   ....[15]....
        /*00cc*/ 	.word	0x00003b60


	//   ....[16]....
        /*00d0*/ 	.word	0x00003be0


	//   ....[17]....
        /*00d4*/ 	.word	0x00003c50


	//   ....[18]....
        /*00d8*/ 	.word	0x00003cd0


	//   ....[19]....
        /*00dc*/ 	.word	0x00003d40


	//----- nvinfo : EIATTR_EXIT_INSTR_OFFSETS
	.align		4
.L_2233:
        /*00e0*/ 	.byte	0x04, 0x1c
        /*00e2*/ 	.short	(.L_2235 - .L_2234)


	//   ....[0]....
.L_2234:
        /*00e4*/ 	.word	0x000038a0


	//----- nvinfo : EIATTR_MAX_THREADS
	.align		4
.L_2235:
        /*00e8*/ 	.byte	0x04, 0x05
        /*00ea*/ 	.short	(.L_2237 - .L_2236)
.L_2236:
        /*00ec*/ 	.word	0x00000080
        /*00f0*/ 	.word	0x00000001
        /*00f4*/ 	.word	0x00000001


	//----- nvinfo : EIATTR_CRS_STACK_SIZE
	.align		4
.L_2237:
        /*00f8*/ 	.byte	0x04, 0x1e
        /*00fa*/ 	.short	(.L_2239 - .L_2238)
.L_2238:
        /*00fc*/ 	.word	0x00000000
.L_2239:


//--------------------- .nv.info._ZN10layer_norm13ln_bwd_kernelINS_13Kernel_traitsIf13__nv_bfloat16S2_S2_fjLj2048ELj1ELj1ELj4ELj16ENS_18Kernel_traits_baseILj2048EfS2_S2_S2_fjLj128EEEEELb0ELb0ELb0ELb0EEEvNS_9BwdParamsE --------------------------
	.section	.nv.info._ZN10layer_norm13ln_bwd_kernelINS_13Kernel_traitsIf13__nv_bfloat16S2_S2_fjLj2048ELj1ELj1ELj4ELj16ENS_18Kernel_traits_baseILj2048EfS2_S2_S2_fjLj128EEEEELb0ELb0ELb0ELb0EEEvNS_9BwdParamsE,"",@"SHT_CUDA_INFO"
	.sectionflags	@""
	.align	4


	//----- nvinfo : EIATTR_CUDA_API_VERSION
	.align		4
        /*0000*/ 	.byte	0x04, 0x37
        /*0002*/ 	.short	(.L_2241 - .L_2240)
.L_2240:
        /*0004*/ 	.word	0x00000082


	//----- nvinfo : EIATTR_SW2861232_WAR
	.align		4
.L_2241:
        /*0008*/ 	.byte	0x01, 0x35
	.zero		2


	//----- nvinfo : EIATTR_PARAM_CBANK
	.align		4
        /*000c*/ 	.byte	0x04, 0x0a
        /*000e*/ 	.short	(.L_2243 - .L_2242)
	.align		4
.L_2242:
        /*0010*/ 	.word	index@(.nv.constant0._ZN10layer_norm13ln_bwd_kernelINS_13Kernel_traitsIf13__nv_bfloat16S2_S2_fjLj2048ELj1ELj1ELj4ELj16ENS_18Kernel_traits_baseILj2048EfS2_S2_S2_fjLj128EEEEELb0ELb0ELb0ELb0EEEvNS_9BwdParamsE)
        /*0014*/ 	.short	0x0160
        /*0016*/ 	.short	0x0128


	//----- nvinfo : EIATTR_CBANK_PARAM_SIZE
	.align		4
.L_2243:
        /*0018*/ 	.byte	0x03, 0x19
        /*001a*/ 	.short	0x0128


	//----- nvinfo : EIATTR_KPARAM_INFO
	.align		4
        /*001c*/ 	.byte	0x04, 0x17
        /*001e*/ 	.short	(.L_2245 - .L_2244)
.L_2244:
        /*0020*/ 	.word	0x00000000
        /*0024*/ 	.short	0x0000
        /*0026*/ 	.short	0x0000
        /*0028*/ 	.byte	0x00, 0xf0, 0xa1, 0x04


	//----- nvinfo : EIATTR_MAXREG_COUNT
	.align		4
.L_2245:
        /*002c*/ 	.byte	0x03, 0x1b
        /*002e*/ 	.short	0x00ff


	//----- nvinfo : EIATTR_NUM_BARRIERS
	.align		4
        /*0030*/ 	.byte	0x02, 0x4c
        /*0032*/ 	.byte	0x01
	.zero		1


	//----- nvinfo : EIATTR_MERCURY_ISA_VERSION
	.align		4
        /*0034*/ 	.byte	0x03, 0x5f
        /*0036*/ 	.short	0x0000


	//----- nvinfo : EIATTR_COOP_GROUP_MASK_REGIDS
	.align		4
        /*0038*/ 	.byte	0x04, 0x29
        /*003a*/ 	.short	(.L_2247 - .L_2246)


	//   ....[0]....
.L_2246:
        /*003c*/ 	.word	0xffffffff


	//   ....[1]....
        /*0040*/ 	.word	0xffffffff


	//   ....[2]....
        /*0044*/ 	.word	0xffffffff


	//   ....[3]....
        /*0048*/ 	.word	0xffffffff


	//   ....[4]....
        /*004c*/ 	.word	0xffffffff


	//   ....[5]....
        /*0050*/ 	.word	0xffffffff


	//   ....[6]....
        /*0054*/ 	.word	0xffffffff


	//   ....[7]....
        /*0058*/ 	.word	0xffffffff


	//   ....[8]....
        /*005c*/ 	.word	0xffffffff


	//   ....[9]....
        /*0060*/ 	.word	0xffffffff


	//   ....[10]....
        /*0064*/ 	.word	0xffffffff


	//   ....[11]....
        /*0068*/ 	.word	0xffffffff


	//   ....[12]....
        /*006c*/ 	.word	0xffffffff


	//   ....[13]....
        /*0070*/ 	.word	0xffffffff


	//   ....[14]....
        /*0074*/ 	.word	0xffffffff


	//   ....[15]....
        /*0078*/ 	.word	0xffffffff


	//   ....[16]....
        /*007c*/ 	.word	0xffffffff


	//   ....[17]....
        /*0080*/ 	.word	0xffffffff


	//   ....[18]....
        /*0084*/ 	.word	0xffffffff


	//   ....[19]....
        /*0088*/ 	.word	0xffffffff


	//----- nvinfo : EIATTR_COOP_GROUP_INSTR_OFFSETS
	.align		4
.L_2247:
        /*008c*/ 	.byte	0x04, 0x28
        /*008e*/ 	.short	(.L_2249 - .L_2248)


	//   ....[0]....
.L_2248:
        /*0090*/ 	.word	0x00000f50


	//   ....[1]....
        /*0094*/ 	.word	0x00000f70


	//   ....[2]....
        /*0098*/ 	.word	0x00000f90


	//   ....[3]....
        /*009c*/ 	.word	0x00000fb0


	//   ....[4]....
        /*00a0*/ 	.word	0x00000fd0


	//   ....[5]....
        /*00a4*/ 	.word	0x00000ff0


	//   ....[6]....
        /*00a8*/ 	.word	0x00001010


	//   ....[7]....
        /*00ac*/ 	.word	0x00001030


	//   ....[8]....
        /*00b0*/ 	.word	0x00001050


	//   ....[9]....
        /*00b4*/ 	.word	0x00001070


	//   ....[10]....
        /*00b8*/ 	.word	0x00001e40


	//   ....[11]....
        /*00bc*/ 	.word	0x00001ec0


	//   ....[12]....
        /*00c0*/ 	.word	0x00001f40


	//   ....[13]....
        /*00c4*/ 	.word	0x00001fb0


	//   ....[14]....
        /*00c8*/ 	.word	0x00002030


	//   ....[15]....
        /*00cc*/ 	.word	0x000020a0


	//   ....[16]....
        /*00d0*/ 	.word	0x00002120


	//   ....[17]....
        /*00d4*/ 	.word	0x00002190


	//   ....[18]....
        /*00d8*/ 	.word	0x00002210


	//   ....[19]....
        /*00dc*/ 	.word	0x00002280


	//----- nvinfo : EIATTR_EXIT_INSTR_OFFSETS
	.align		4
.L_2249:
        /*00e0*/ 	.byte	0x04, 0x1c
        /*00e2*/ 	.short	(.L_2251 - .L_2250)


	//   ....[0]....
.L_2250:
        /*00e4*/ 	.word	0x00001d60


	//   ....[1]....
        /*00e8*/ 	.word	0x00001de0


	//----- nvinfo : EIATTR_MAX_THREADS
	.align		4
.L_2251:
        /*00ec*/ 	.byte	0x04, 0x05
        /*00ee*/ 	.short	(.L_2253 - .L_2252)
.L_2252:
        /*00f0*/ 	.word	0x00000080
        /*00f4*/ 	.word	0x00000001
        /*00f8*/ 	.word	0x00000001


	//----- nvinfo : EIATTR_CRS_STACK_SIZE
	.align		4
.L_2253:
        /*00fc*/ 	.byte	0x04, 0x1e
        /*00fe*/ 	.short	(.L_2255 - .L_2254)
.L_2254:
        /*0100*/ 	.word	0x00000000
.L_2255:


//--------------------- .nv.info._ZN10layer_norm13ln_bwd_kernelINS_13Kernel_traitsIf13__nv_bfloat16S2_S2_fjLj2048ELj1ELj1ELj4ELj16ENS_18Kernel_traits_baseILj2048EfS2_S2_S2_fjLj128EEEEELb0ELb0ELb0ELb1EEEvNS_9BwdParamsE --------------------------
	.section	.nv.info._ZN10layer_norm13ln_bwd_kernelINS_13Kernel_traitsIf13__nv_bfloat16S2_S2_fjLj2048ELj1ELj1ELj4ELj16ENS_18Kernel_traits_baseILj2048EfS2_S2_S2_fjLj128EEEEELb0ELb0ELb0ELb1EEEvNS_9BwdParamsE,"",@"SHT_CUDA_INFO"
	.sectionflags	@""
	.align	4


	//----- nvinfo : EIATTR_CUDA_API_VERSION
	.align		4
        /*0000*/ 	.byte	0x04, 0x37
        /*0002*/ 	.short	(.L_2257 - .L_2256)
.L_2256:
        /*0004*/ 	.word	0x00000082


	//----- nvinfo : EIATTR_SW2861232_WAR
	.align		4
.L_2257:
        /*0008*/ 	.byte	0x01, 0x35
	.zero		2


	//----- nvinfo : EIATTR_PARAM_CBANK
	.align		4
        /*000c*/ 	.byte	0x04, 0x0a
        /*000e*/ 	.short	(.L_2259 - .L_2258)
	.align		4
.L_2258:
        /*0010*/ 	.word	index@(.nv.constant0._ZN10layer_norm13ln_bwd_kernelINS_13Kernel_traitsIf13__nv_bfloat16S2_S2_fjLj2048ELj1ELj1ELj4ELj16ENS_18Kernel_traits_baseILj2048EfS2_S2_S2_fjLj128EEEEELb0ELb0ELb0ELb1EEEvNS_9BwdParamsE)
        /*0014*/ 	.short	0x0160
        /*0016*/ 	.short	0x0128


	//----- nvinfo : EIATTR_CBANK_PARAM_SIZE
	.align		4
.L_2259:
        /*0018*/ 	.byte	0x03, 0x19
        /*001a*/ 	.short	0x0128


	//----- nvinfo : EIATTR_KPARAM_INFO
	.align		4
        /*001c*/ 	.byte	0x04, 0x17
        /*001e*/ 	.short	(.L_2261 - .L_2260)
.L_2260:
        /*0020*/ 	.word	0x00000000
        /*0024*/ 	.short	0x0000
        /*0026*/ 	.short	0x0000
        /*0028*/ 	.byte	0x00, 0xf0, 0xa1, 0x04


	//----- nvinfo : EIATTR_MAXREG_COUNT
	.align		4
.L_2261:
        /*002c*/ 	.byte	0x03, 0x1b
        /*002e*/ 	.short	0x00ff


	//----- nvinfo : EIATTR_NUM_BARRIERS
	.align		4
        /*0030*/ 	.byte	0x02, 0x4c
        /*0032*/ 	.byte	0x01
	.zero		1


	//----- nvinfo : EIATTR_MERCURY_ISA_VERSION
	.align		4
        /*0034*/ 	.byte	0x03, 0x5f
        /*0036*/ 	.short	0x0000


	//----- nvinfo : EIATTR_COOP_GROUP_MASK_REGIDS
	.align		4
        /*0038*/ 	.byte	0x04, 0x29
        /*003a*/ 	.short	(.L_2263 - .L_2262)


	//   ....[0]....
.L_2262:
        /*003c*/ 	.word	0xffffffff


	//   ....[1]....
        /*0040*/ 	.word	0xffffffff


	//   ....[2]....
        /*0044*/ 	.word	0xffffffff


	//   ....[3]....
        /*0048*/ 	.word	0xffffffff


	//   ....[4]....
        /*004c*/ 	.word	0xffffffff


	//   ....[5]....
        /*0050*/ 	.word	0xffffffff


	//   ....[6]....
        /*0054*/ 	.word	0xffffffff


	//   ....[7]....
        /*0058*/ 	.word	0xffffffff


	//   ....[8]....
        /*005c*/ 	.word	0xffffffff


	//   ....[9]....
        /*0060*/ 	.word	0xffffffff


	//   ....[10]....
        /*0064*/ 	.word	0xffffffff


	//   ....[11]....
        /*0068*/ 	.word	0xffffffff


	//   ....[12]....
        /*006c*/ 	.word	0xffffffff


	//   ....[13]....
        /*0070*/ 	.word	0xffffffff


	//   ....[14]....
        /*0074*/ 	.word	0xffffffff


	//   ....[15]....
        /*0078*/ 	.word	0xffffffff


	//   ....[16]....
        /*007c*/ 	.word	0xffffffff


	//   ....[17]....
        /*0080*/ 	.word	0xffffffff


	//   ....[18]....
        /*0084*/ 	.word	0xffffffff


	//   ....[19]....
        /*0088*/ 	.word	0xffffffff


	//----- nvinfo : EIATTR_COOP_GROUP_INSTR_OFFSETS
	.align		4
.L_2263:
        /*008c*/ 	.byte	0x04, 0x28
        /*008e*/ 	.short	(.L_2265 - .L_2264)


	//   ....[0]....
.L_2264:
        /*0090*/ 	.word	0x00000ec0


	//   ....[1]....
        /*0094*/ 	.word	0x00000ee0


	//   ....[2]....
        /*0098*/ 	.word	0x00000f00


	//   ....[3]....
        /*009c*/ 	.word	0x00000f20


	//   ....[4]....
        /*00a0*/ 	.word	0x00000f40


	//   ....[5]....
        /*00a4*/ 	.word	0x00000f60


	//   ....[6]....
        /*00a8*/ 	.word	0x00000f80


	//   ....[7]....
        /*00ac*/ 	.word	0x00000fa0


	//   ....[8]....
        /*00b0*/ 	.word	0x00000fc0


	//   ....[9]....
        /*00b4*/ 	.word	0x00000fe0


	//   ....[10]....
        /*00b8*/ 	.word	0x00001ec0


	//   ....[11]....
        /*00bc*/ 	.word	0x00001f40


	//   ....[12]....
        /*00c0*/ 	.word	0x00001fc0


	//   ....[13]....
        /*00c4*/ 	.word	0x00002030


	//   ....[14]....
        /*00c8*/ 	.word	0x000020b0


	//   ....[15]....
        /*00cc*/ 	.word	0x00002120


	//   ....[16]....
        /*00d0*/ 	.word	0x000021a0


	//   ....[17]....
        /*00d4*/ 	.word	0x00002210


	//   ....[18]....
        /*00d8*/ 	.word	0x00002290


	//   ....[19]....
        /*00dc*/ 	.word	0x00002300


	//----- nvinfo : EIATTR_EXIT_INSTR_OFFSETS
	.align		4
.L_2265:
        /*00e0*/ 	.byte	0x04, 0x1c
        /*00e2*/ 	.short	(.L_2267 - .L_2266)


	//   ....[0]....
.L_2266:
        /*00e4*/ 	.word	0x00001e60


	//----- nvinfo : EIATTR_MAX_THREADS
	.align		4
.L_2267:
        /*00e8*/ 	.byte	0x04, 0x05
        /*00ea*/ 	.short	(.L_2269 - .L_2268)
.L_2268:
        /*00ec*/ 	.word	0x00000080
        /*00f0*/ 	.word	0x00000001
        /*00f4*/ 	.word	0x00000001


	//----- nvinfo : EIATTR_CRS_STACK_SIZE
	.align		4
.L_2269:
        /*00f8*/ 	.byte	0x04, 0x1e
        /*00fa*/ 	.short	(.L_2271 - .L_2270)
.L_2270:
        /*00fc*/ 	.word	0x00000000
.L_2271:


//--------------------- .nv.info._ZN10layer_norm13ln_bwd_kernelINS_13Kernel_traitsIf13__nv_bfloat16S2_S2_fjLj2048ELj1ELj1ELj4ELj16ENS_18Kernel_traits_baseILj2048EfS2_S2_S2_fjLj128EEEEELb0ELb0ELb1ELb0EEEvNS_9BwdParamsE --------------------------
	.section	.nv.info._ZN10layer_norm13ln_bwd_kernelINS_13Kernel_traitsIf13__nv_bfloat16S2_S2_fjLj2048ELj1ELj1ELj4ELj16ENS_18Kernel_traits_baseILj2048EfS2_S2_S2_fjLj128EEEEELb0ELb0ELb1ELb0EEEvNS_9BwdParamsE,"",@"SHT_CUDA_INFO"
	.sectionflags	@""
	.align	4


	//----- nvinfo : EIATTR_CUDA_API_VERSION
	.align		4
        /*0000*/ 	.byte	0x04, 0x37
        /*0002*/ 	.short	(.L_2273 - .L_2272)
.L_2272:
        /*0004*/ 	.word	0x00000082


	//----- nvinfo : EIATTR_SW2861232_WAR
	.align		4
.L_2273:
        /*0008*/ 	.byte	0x01, 0x35
	.zero		2


	//----- nvinfo : EIATTR_PARAM_CBANK
	.align		4
        /*000c*/ 	.byte	0x04, 0x0a
        /*000e*/ 	.short	(.L_2275 - .L_2274)
	.align		4
.L_2274:
        /*0010*/ 	.word	index@(.nv.constant0._ZN10layer_norm13ln_bwd_kernelINS_13Kernel_traitsIf13__nv_bfloat16S2_S2_fjLj2048ELj1ELj1ELj4ELj16ENS_18Kernel_traits_baseILj2048EfS2_S2_S2_fjLj128EEEEELb0ELb0ELb1ELb0EEEvNS_9BwdParamsE)
        /*0014*/ 	.short	0x0160
        /*0016*/ 	.short	0x0128


	//----- nvinfo : EIATTR_CBANK_PARAM_SIZE
	.align		4
.L_2275:
        /*0018*/ 	.byte	0x03, 0x19
        /*001a*/ 	.short	0x0128


	//----- nvinfo : EIATTR_KPARAM_INFO
	.align		4
        /*001c*/ 	.byte	0x04, 0x17
        /*001e*/ 	.short	(.L_2277 - .L_2276)
.L_2276:
        /*0020*/ 	.word	0x00000000
        /*0024*/ 	.short	0x0000
        /*0026*/ 	.short	0x0000
        /*0028*/ 	.byte	0x00, 0xf0, 0xa1, 0x04


	//----- nvinfo : EIATTR_MAXREG_COUNT
	.align		4
.L_2277:
        /*002c*/ 	.byte	0x03, 0x1b
        /*002e*/ 	.short	0x00ff


	//----- nvinfo : EIATTR_NUM_BARRIERS
	.align		4
        /*0030*/ 	.byte	0x02, 0x4c
        /*0032*/ 	.byte	0x01
	.zero		1


	//----- nvinfo : EIATTR_MERCURY_ISA_VERSION
	.align		4
        /*0034*/ 	.byte	0x03, 0x5f
        /*0036*/ 	.short	0x0000


	//----- nvinfo : EIATTR_COOP_GROUP_MASK_REGIDS
	.align		4
        /*0038*/ 	.byte	0x04, 0x29
        /*003a*/ 	.short	(.L_2279 - .L_2278)


	//   ....[0]....
.L_2278:
        /*003c*/ 	.word	0xffffffff


	//   ....[1]....
        /*0040*/ 	.word	0xffffffff


	//   ....[2]....
        /*0044*/ 	.word	0xffffffff


	//   ....[3]....
        /*0048*/ 	.word	0xffffffff


	//   ....[4]....
        /*004c*/ 	.word	0xffffffff


	//   ....[5]....
        /*0050*/ 	.word	0xffffffff


	//   ....[6]....
        /*0054*/ 	.word	0xffffffff


	//   ....[7]....
        /*0058*/ 	.word	0xffffffff


	//   ....[8]....
        /*005c*/ 	.word	0xffffffff


	//   ....[9]....
        /*0060*/ 	.word	0xffffffff


	//   ....[10]....
        /*0064*/ 	.word	0xffffffff


	//   ....[11]....
        /*0068*/ 	.word	0xffffffff


	//   ....[12]....
        /*006c*/ 	.word	0xffffffff


	//   ....[13]....
        /*0070*/ 	.word	0xffffffff


	//   ....[14]....
        /*0074*/ 	.word	0xffffffff


	//   ....[15]....
        /*0078*/ 	.word	0xffffffff


	//   ....[16]....
        /*007c*/ 	.word	0xffffffff


	//   ....[17]....
        /*0080*/ 	.word	0xffffffff


	//   ....[18]....
        /*0084*/ 	.word	0xffffffff


	//   ....[19]....
        /*0088*/ 	.word	0xffffffff


	//----- nvinfo : EIATTR_COOP_GROUP_INSTR_OFFSETS
	.align		4
.L_2279:
        /*008c*/ 	.byte	0x04, 0x28
        /*008e*/ 	.short	(.L_2281 - .L_2280)


	//   ....[0]....
.L_2280:
        /*0090*/ 	.word	0x00001060


	//   ....[1]....
        /*0094*/ 	.word	0x00001080


	//   ....[2]....
        /*0098*/ 	.word	0x000010a0


	//   ....[3]....
        /*009c*/ 	.word	0x000010c0


	//   ....[4]....
        /*00a0*/ 	.word	0x000010e0


	//   ....[5]....
        /*00a4*/ 	.word	0x00001100


	//   ....[6]....
        /*00a8*/ 	.word	0x00001120


	//   ....[7]....
        /*00ac*/ 	.word	0x00001140


	//   ....[8]....
        /*00b0*/ 	.word	0x00001170


	//   ....[9]....
        /*00b4*/ 	.word	0x00001180


	//   ....[10]....
        /*00b8*/ 	.word	0x000028f0


	//   ....[11]....
        /*00bc*/ 	.word	0x00002970


	//   ....[12]....
        /*00c0*/ 	.word	0x000029f0


	//   ....[13]....
        /*00c4*/ 	.word	0x00002a60


	//   ....[14]....
        /*00c8*/ 	.word	0x00002ae0


	//   ....[15]....
        /*00cc*/ 	.word	0x00002b50


	//   ....[16]....
        /*00d0*/ 	.word	0x00002bd0


	//   ....[17]....
        /*00d4*/ 	.word	0x00002c40


	//   ....[18]....
        /*00d8*/ 	.word	0x00002cc0


	//   ....[19]....
        /*00dc*/ 	.word	0x00002d30


	//----- nvinfo : EIATTR_EXIT_INSTR_OFFSETS
	.align		4
.L_2281:
        /*00e0*/ 	.byte	0x04, 0x1c
        /*00e2*/ 	.short	(.L_2283 - .L_2282)


	//   ....[0]....
.L_2282:
        /*00e4*/ 	.word	0x00002810


	//   ....[1]....
        /*00e8*/ 	.word	0x00002890


	//----- nvinfo : EIATTR_MAX_THREADS
	.align		4
.L_2283:
        /*00ec*/ 	.byte	0x04, 0x05
        /*00ee*/ 	.short	(.L_2285 - .L_2284)
.L_2284:
        /*00f0*/ 	.word	0x00000080
        /*00f4*/ 	.word	0x00000001
        /*00f8*/ 	.word	0x00000001


	//----- nvinfo : EIATTR_CRS_STACK_SIZE
	.align		4
.L_2285:
        /*00fc*/ 	.byte	0x04, 0x1e
        /*00fe*/ 	.short	(.L_2287 - .L_2286)
.L_2286:
        /*0100*/ 	.word	0x00000000
.L_2287:


//--------------------- .nv.info._ZN10layer_norm13ln_bwd_kernelINS_13Kernel_traitsIf13__nv_bfloat16S2_S2_fjLj2048ELj1ELj1ELj4ELj16ENS_18Kernel_traits_baseILj2048EfS2_S2_S2_fjLj128EEEEELb0ELb0ELb1ELb1EEEvNS_9BwdParamsE --------------------------
	.section	.nv.info._ZN10layer_norm13ln_bwd_kernelINS_13Kernel_traitsIf13__nv_bfloat16S2_S2_fjLj2048ELj1ELj1ELj4ELj16ENS_18Kernel_traits_baseILj2048EfS2_S2_S2_fjLj128EEEEELb0ELb0ELb1ELb1EEEvNS_9BwdParamsE,"",@"SHT_CUDA_INFO"
	.sectionflags	@""
	.align	4


	//----- nvinfo : EIATTR_CUDA_API_VERSION
	.align		4
        /*0000*/ 	.byte	0x04, 0x37
        /*0002*/ 	.short	(.L_2289 - .L_2288)
.L_2288:
        /*0004*/ 	.word	0x00000082


	//----- nvinfo : EIATTR_SW2861232_WAR
	.align		4
.L_2289:
        /*0008*/ 	.byte	0x01, 0x35
	.zero		2


	//----- nvinfo : EIATTR_PARAM_CBANK
	.align		4
        /*000c*/ 	.byte	0x04, 0x0a
        /*000e*/ 	.short	(.L_2291 - .L_2290)
	.align		4
.L_2290:
        /*0010*/ 	.word	index@(.nv.constant0._ZN10layer_norm13ln_bwd_kernelINS_13Kernel_traitsIf13__nv_bfloat16S2_S2_fjLj2048ELj1ELj1ELj4ELj16ENS_18Kernel_traits_baseILj2048EfS2_S2_S2_fjLj128EEEEELb0ELb0ELb1ELb1EEEvNS_9BwdParamsE)
        /*0014*/ 	.short	0x0160
        /*0016*/ 	.short	0x0128


	//----- nvinfo : EIATTR_CBANK_PARAM_SIZE
	.align		4
.L_2291:
        /*0018*/ 	.byte	0x03, 0x19
        /*001a*/ 	.short	0x0128


	//----- nvinfo : EIATTR_KPARAM_INFO
	.align		4
        /*001c*/ 	.byte	0x04, 0x17
        /*001e*/ 	.short	(.L_2293 - .L_2292)
.L_2292:
        /*0020*/ 	.word	0x00000000
        /*0024*/ 	.short	0x0000
        /*0026*/ 	.short	0x0000
        /*0028*/ 	.byte	0x00, 0xf0, 0xa1, 0x04


	//----- nvinfo : EIATTR_MAXREG_COUNT
	.align		4
.L_2293:
        /*002c*/ 	.byte	0x03, 0x1b
        /*002e*/ 	.short	0x00ff


	//----- nvinfo : EIATTR_NUM_BARRIERS
	.align		4
        /*0030*/ 	.byte	0x02, 0x4c
        /*0032*/ 	.byte	0x01
	.zero		1


	//----- nvinfo : EIATTR_MERCURY_ISA_VERSION
	.align		4
        /*0034*/ 	.byte	0x03, 0x5f
        /*0036*/ 	.short	0x0000


	//----- nvinfo : EIATTR_COOP_GROUP_MASK_REGIDS
	.align		4
        /*0038*/ 	.byte	0x04, 0x29
        /*003a*/ 	.short	(.L_2295 - .L_2294)


	//   ....[0]....
.L_2294:
        /*003c*/ 	.word	0xffffffff


	//   ....[1]....
        /*0040*/ 	.word	0xffffffff


	//   ....[2]....
        /*0044*/ 	.word	0xffffffff


	//   ....[3]....
        /*0048*/ 	.word	0xffffffff


	//   ....[4]....
        /*004c*/ 	.word	0xffffffff


	//   ....[5]....
        /*0050*/ 	.word	0xffffffff


	//   ....[6]....
        /*0054*/ 	.word	0xffffffff


	//   ....[7]....
        /*0058*/ 	.word	0xffffffff


	//   ....[8]....
        /*005c*/ 	.word	0xffffffff


	//   ....[9]....
        /*0060*/ 	.word	0xffffffff


	//   ....[10]....
        /*0064*/ 	.word	0xffffffff


	//   ....[11]....
        /*0068*/ 	.word	0xffffffff


	//   ....[12]....
        /*006c*/ 	.word	0xffffffff


	//   ....[13]....
        /*0070*/ 	.word	0xffffffff


	//   ....[14]....
        /*0074*/ 	.word	0xffffffff


	//   ....[15]....
        /*0078*/ 	.word	0xffffffff


	//   ....[16]....
        /*007c*/ 	.word	0xffffffff


	//   ....[17]....
        /*0080*/ 	.word	0xffffffff


	//   ....[18]....
        /*0084*/ 	.word	0xffffffff


	//   ....[19]....
        /*0088*/ 	.word	0xffffffff


	//----- nvinfo : EIATTR_COOP_GROUP_INSTR_OFFSETS
	.align		4
.L_2295:
        /*008c*/ 	.byte	0x04, 0x28
        /*008e*/ 	.short	(.L_2297 - .L_2296)


	//   ....[0]....
.L_2296:
        /*0090*/ 	.word	0x00000fd0


	//   ....[1]....
        /*0094*/ 	.word	0x00000ff0


	//   ....[2]....
        /*0098*/ 	.word	0x00001010


	//   ....[3]....
        /*009c*/ 	.word	0x00001030


	//   ....[4]....
        /*00a0*/ 	.word	0x00001050


	//   ....[5]....
        /*00a4*/ 	.word	0x00001070


	//   ....[6]....
        /*00a8*/ 	.word	0x00001090


	//   ....[7]....
        /*00ac*/ 	.word	0x000010b0


	//   ....[8]....
        /*00b0*/ 	.word	0x000010e0


	//   ....[9]....
        /*00b4*/ 	.word	0x000010f0


	//   ....[10]....
        /*00b8*/ 	.word	0x00002700


	//   ....[11]....
        /*00bc*/ 	.word	0x00002780


	//   ....[12]....
        /*00c0*/ 	.word	0x00002800


	//   ....[13]....
        /*00c4*/ 	.word	0x00002870


	//   ....[14]....
        /*00c8*/ 	.word	0x000028f0


	//   ....[15]....
        /*00cc*/ 	.word	0x00002960


	//   ....[16]....
        /*00d0*/ 	.word	0x000029e0


	//   ....[17]....
        /*00d4*/ 	.word	0x00002a50


	//   ....[18]....
        /*00d8*/ 	.word	0x00002ad0


	//   ....[19]....
        /*00dc*/ 	.word	0x00002b40


	//----- nvinfo : EIATTR_EXIT_INSTR_OFFSETS
	.align		4
.L_2297:
        /*00e0*/ 	.byte	0x04, 0x1c
        /*00e2*/ 	.short	(.L_2299 - .L_2298)


	//   ....[0]....
.L_2298:
        /*00e4*/ 	.word	0x000026a0


	//----- nvinfo : EIATTR_MAX_THREADS
	.align		4
.L_2299:
        /*00e8*/ 	.byte	0x04, 0x05
        /*00ea*/ 	.short	(.L_2301 - .L_2300)
.L_2300:
        /*00ec*/ 	.word	0x00000080
        /*00f0*/ 	.word	0x00000001
        /*00f4*/ 	.word	0x00000001


	//----- nvinfo : EIATTR_CRS_STACK_SIZE
	.align		4
.L_2301:
        /*00f8*/ 	.byte	0x04, 0x1e
        /*00fa*/ 	.short	(.L_2303 - .L_2302)
.L_2302:
        /*00fc*/ 	.word	0x00000000
.L_2303:


//--------------------- .nv.info._ZN10layer_norm13ln_bwd_kernelINS_13Kernel_traitsIf13__nv_bfloat16S2_S2_fjLj2048ELj1ELj1ELj4ELj16ENS_18Kernel_traits_baseILj2048EfS2_S2_S2_fjLj128EEEEELb0ELb1ELb0ELb0EEEvNS_9BwdParamsE --------------------------
	.section	.nv.info._ZN10layer_norm13ln_bwd_kernelINS_13Kernel_traitsIf13__nv_bfloat16S2_S2_fjLj2048ELj1ELj1ELj4ELj16ENS_18Kernel_traits_baseILj2048EfS2_S2_S2_fjLj128EEEEELb0ELb1ELb0ELb0EEEvNS_9BwdParamsE,"",@"SHT_CUDA_INFO"
	.sectionflags	@""
	.align	4


	//----- nvinfo : EIATTR_CUDA_API_VERSION
	.align		4
        /*0000*/ 	.byte	0x04, 0x37
        /*0002*/ 	.short	(.L_2305 - .L_2304)
.L_2304:
        /*0004*/ 	.word	0x00000082


	//----- nvinfo : EIATTR_SW2861232_WAR
	.align		4
.L_2305:
        /*0008*/ 	.byte	0x01, 0x35
	.zero		2


	//----- nvinfo : EIATTR_PARAM_CBANK
	.align		4
        /*000c*/ 	.byte	0x04, 0x0a
        /*000e*/ 	.short	(.L_2307 - .L_2306)
	.align		4
.L_2306:
        /*0010*/ 	.word	index@(.nv.constant0._ZN10layer_norm13ln_bwd_kernelINS_13Kernel_traitsIf13__nv_bfloat16S2_S2_fjLj2048ELj1ELj1ELj4ELj16ENS_18Kernel_traits_baseILj2048EfS2_S2_S2_fjLj128EEEEELb0ELb1ELb0ELb0EEEvNS_9BwdParamsE)
        /*0014*/ 	.short	0x0160
        /*0016*/ 	.short	0x0128


	//----- nvinfo : EIATTR_CBANK_PARAM_SIZE
	.align		4
.L_2307:
        /*0018*/ 	.byte	0x03, 0x19
        /*001a*/ 	.short	0x0128


	//----- nvinfo : EIATTR_KPARAM_INFO
	.align		4
        /*001c*/ 	.byte	0x04, 0x17
        /*001e*/ 	.short	(.L_2309 - .L_2308)
.L_2308:
        /*0020*/ 	.word	0x00000000
        /*0024*/ 	.short	0x0000
        /*0026*/ 	.short	0x0000
        /*0028*/ 	.byte	0x00, 0xf0, 0xa1, 0x04


	//----- nvinfo : EIATTR_MAXREG_COUNT
	.align		4
.L_2309:
        /*002c*/ 	.byte	0x03, 0x1b
        /*002e*/ 	.short	0x00ff


	//----- nvinfo : EIATTR_NUM_BARRIERS
	.align		4
        /*0030*/ 	.byte	0x02, 0x4c
        /*0032*/ 	.byte	0x01
	.zero		1


	//----- nvinfo : EIATTR_MERCURY_ISA_VERSION
	.align		4
        /*0034*/ 	.byte	0x03, 0x5f
        /*0036*/ 	.short	0x0000


	//----- nvinfo : EIATTR_COOP_GROUP_MASK_REGIDS
	.align		4
        /*0038*/ 	.byte	0x04, 0x29
        /*003a*/ 	.short	(.L_2311 - .L_2310)


	//   ....[0]....
.L_2310:
        /*003c*/ 	.word	0xffffffff


	//   ....[1]....
        /*0040*/ 	.word	0xffffffff


	//   ....[2]....
        /*0044*/ 	.word	0xffffffff


	//   ....[3]....
        /*0048*/ 	.word	0xffffffff


	//   ....[4]....
        /*004c*/ 	.word	0xffffffff


	//   ....[5]....
        /*0050*/ 	.word	0xffffffff


	//   ....[6]....
        /*0054*/ 	.word	0xffffffff


	//   ....[7]....
        /*0058*/ 	.word	0xffffffff


	//   ....[8]....
        /*005c*/ 	.word	0xffffffff


	//   ....[9]....
        /*0060*/ 	.word	0xffffffff


	//   ....[10]....
        /*0064*/ 	.word	0xffffffff


	//   ....[11]....
        /*0068*/ 	.word	0xffffffff


	//   ....[12]....
        /*006c*/ 	.word	0xffffffff


	//   ....[13]....
        /*0070*/ 	.word	0xffffffff


	//   ....[14]....
        /*0074*/ 	.word	0xffffffff


	//   ....[15]....
        /*0078*/ 	.word	0xffffffff


	//   ....[16]....
        /*007c*/ 	.word	0xffffffff


	//   ....[17]....
        /*0080*/ 	.word	0xffffffff


	//   ....[18]....
        /*0084*/ 	.word	0xffffffff


	//   ....[19]....
        /*0088*/ 	.word	0xffffffff


	//----- nvinfo : EIATTR_COOP_GROUP_INSTR_OFFSETS
	.align		4
.L_2311:
        /*008c*/ 	.byte	0x04, 0x28
        /*008e*/ 	.short	(.L_2313 - .L_2312)


	//   ....[0]....
.L_2312:
        /*0090*/ 	.word	0x00001030


	//   ....[1]....
        /*0094*/ 	.word	0x00001050


	//   ....[2]....
        /*0098*/ 	.word	0x00001070


	//   ....[3]....
        /*009c*/ 	.word	0x00001090


	//   ....[4]....
        /*00a0*/ 	.word	0x000010b0


	//   ....[5]....
        /*00a4*/ 	.word	0x000010d0


	//   ....[6]....
        /*00a8*/ 	.word	0x000010f0


	//   ....[7]....
        /*00ac*/ 	.word	0x00001110


	//   ....[8]....
        /*00b0*/ 	.word	0x00001130


	//   ....[9]....
        /*00b4*/ 	.word	0x00001150


	//   ....[10]....
        /*00b8*/ 	.word	0x000022d0


	//   ....[11]....
        /*00bc*/ 	.word	0x00002350


	//   ....[12]....
        /*00c0*/ 	.word	0x000023d0


	//   ....[13]....
        /*00c4*/ 	.word	0x00002440


	//   ....[14]....
        /*00c8*/ 	.word	0x000024c0


	//   ....[15]....
        /*00cc*/ 	.word	0x00002530


	//   ....[16]....
        /*00d0*/ 	.word	0x000025b0


	//   ....[17]....
        /*00d4*/ 	.word	0x00002620


	//   ....[18]....
        /*00d8*/ 	.word	0x000026a0


	//   ....[19]....
        /*00dc*/ 	.word	0x00002710


	//----- nvinfo : EIATTR_EXIT_INSTR_OFFSETS
	.align		4
.L_2313:
        /*00e0*/ 	.byte	0x04, 0x1c
        /*00e2*/ 	.short	(.L_2315 - .L_2314)


	//   ....[0]....
.L_2314:
        /*00e4*/ 	.word	0x000021c0


	//   ....[1]....
        /*00e8*/ 	.word	0x00002270


	//----- nvinfo : EIATTR_MAX_THREADS
	.align		4
.L_2315:
        /*00ec*/ 	.byte	0x04, 0x05
        /*00ee*/ 	.short	(.L_2317 - .L_2316)
.L_2316:
        /*00f0*/ 	.word	0x00000080
        /*00f4*/ 	.word	0x00000001
        /*00f8*/ 	.word	0x00000001


	//----- nvinfo : EIATTR_CRS_STACK_SIZE
	.align		4
.L_2317:
        /*00fc*/ 	.byte	0x04, 0x1e
        /*00fe*/ 	.short	(.L_2319 - .L_2318)
.L_2318:
        /*0100*/ 	.word	0x00000000
.L_2319:


//--------------------- .nv.info._ZN10layer_norm13ln_bwd_kernelINS_13Kernel_traitsIf13__nv_bfloat16S2_S2_fjLj2048ELj1ELj1ELj4ELj16ENS_18Kernel_traits_baseILj2048EfS2_S2_S2_fjLj128EEEEELb0ELb1ELb0ELb1EEEvNS_9BwdParamsE --------------------------
	.section	.nv.info._ZN10layer_norm13ln_bwd_kernelINS_13Kernel_traitsIf13__nv_bfloat16S2_S2_fjLj2048ELj1ELj1ELj4ELj16ENS_18Kernel_traits_baseILj2048EfS2_S2_S2_fjLj128EEEEELb0ELb1ELb0ELb1EEEvNS_9BwdParamsE,"",@"SHT_CUDA_INFO"
	.sectionflags	@""
	.align	4


	//----- nvinfo : EIATTR_CUDA_API_VERSION
	.align		4
        /*0000*/ 	.byte	0x04, 0x37
        /*0002*/ 	.short	(.L_2321 - .L_2320)
.L_2320:
        /*0004*/ 	.word	0x00000082


	//----- nvinfo : EIATTR_SW2861232_WAR
	.align		4
.L_2321:
        /*0008*/ 	.byte	0x01, 0x35
	.zero		2


	//----- nvinfo : EIATTR_PARAM_CBANK
	.align		4
        /*000c*/ 	.byte	0x04, 0x0a
        /*000e*/ 	.short	(.L_2323 - .L_2322)
	.align		4
.L_2322:
        /*0010*/ 	.word	index@(.nv.constant0._ZN10layer_norm13ln_bwd_kernelINS_13Kernel_traitsIf13__nv_bfloat16S2_S2_fjLj2048ELj1ELj1ELj4ELj16ENS_18Kernel_traits_baseILj2048EfS2_S2_S2_fjLj128EEEEELb0ELb1ELb0ELb1EEEvNS_9BwdParamsE)
        /*0014*/ 	.short	0x0160
        /*0016*/ 	.short	0x0128


	//----- nvinfo : EIATTR_CBANK_PARAM_SIZE
	.align		4
.L_2323:
        /*0018*/ 	.byte	0x03, 0x19
        /*001a*/ 	.short	0x0128


	//----- nvinfo : EIATTR_KPARAM_INFO
	.align		4
        /*001c*/ 	.byte	0x04, 0x17
        /*001e*/ 	.short	(.L_2325 - .L_2324)
.L_2324:
        /*0020*/ 	.word	0x00000000
        /*0024*/ 	.short	0x0000
        /*0026*/ 	.short	0x0000
        /*0028*/ 	.byte	0x00, 0xf0, 0xa1, 0x04


	//----- nvinfo : EIATTR_MAXREG_COUNT
	.align		4
.L_2325:
        /*002c*/ 	.byte	0x03, 0x1b
        /*002e*/ 	.short	0x00ff


	//----- nvinfo : EIATTR_NUM_BARRIERS
	.align		4
        /*0030*/ 	.byte	0x02, 0x4c
        /*0032*/ 	.byte	0x01
	.zero		1


	//----- nvinfo : EIATTR_MERCURY_ISA_VERSION
	.align		4
        /*0034*/ 	.byte	0x03, 0x5f
        /*0036*/ 	.short	0x0000


	//----- nvinfo : EIATTR_COOP_GROUP_MASK_REGIDS
	.align		4
        /*0038*/ 	.byte	0x04, 0x29
        /*003a*/ 	.short	(.L_2327 - .L_2326)


	//   ....[0]....
.L_2326:
        /*003c*/ 	.word	0xffffffff


	//   ....[1]....
        /*0040*/ 	.word	0xffffffff


	//   ....[2]....
        /*0044*/ 	.word	0xffffffff


	//   ....[3]....
        /*0048*/ 	.word	0xffffffff


	//   ....[4]....
        /*004c*/ 	.word	0xffffffff


	//   ....[5]....
        /*0050*/ 	.word	0xffffffff


	//   ....[6]....
        /*0054*/ 	.word	0xffffffff


	//   ....[7]....
        /*0058*/ 	.word	0xffffffff


	//   ....[8]....
        /*005c*/ 	.word	0xffffffff


	//   ....[9]....
        /*0060*/ 	.word	0xffffffff


	//   ....[10]....
        /*0064*/ 	.word	0xffffffff


	//   ....[11]....
        /*0068*/ 	.word	0xffffffff


	//   ....[12]....
        /*006c*/ 	.word	0xffffffff


	//   ....[13]....
        /*0070*/ 	.word	0xffffffff


	//   ....[14]....
        /*0074*/ 	.word	0xffffffff


	//   ....[15]....
        /*0078*/ 	.word	0xffffffff


	//   ....[16]....
        /*007c*/ 	.word	0xffffffff


	//   ....[17]....
        /*0080*/ 	.word	0xffffffff


	//   ....[18]....
        /*0084*/ 	.word	0xffffffff


	//   ....[19]....
        /*0088*/ 	.word	0xffffffff


	//----- nvinfo : EIATTR_COOP_GROUP_INSTR_OFFSETS
	.align		4
.L_2327:
        /*008c*/ 	.byte	0x04, 0x28
        /*008e*/ 	.short	(.L_2329 - .L_2328)


	//   ....[0]....
.L_2328:
        /*0090*/ 	.word	0x00001000


	//   ....[1]....
        /*0094*/ 	.word	0x00001020


	//   ....[2]....
        /*0098*/ 	.word	0x00001040


	//   ....[3]....
        /*009c*/ 	.word	0x00001060


	//   ....[4]....
        /*00a0*/ 	.word	0x00001080


	//   ....[5]....
        /*00a4*/ 	.word	0x000010a0


	//   ....[6]....
        /*00a8*/ 	.word	0x000010c0


	//   ....[7]....
        /*00ac*/ 	.word	0x000010e0


	//   ....[8]....
        /*00b0*/ 	.word	0x00001100


	//   ....[9]....
        /*00b4*/ 	.word	0x00001120


	//   ....[10]....
        /*00b8*/ 	.word	0x00002460


	//   ....[11]....
        /*00bc*/ 	.word	0x000024e0


	//   ....[12]....
        /*00c0*/ 	.word	0x00002560


	//   ....[13]....
        /*00c4*/ 	.word	0x000025d0


	//   ....[14]....
        /*00c8*/ 	.word	0x00002650


	//   ....[15]....
        /*00cc*/ 	.word	0x000026c0


	//   ....[16]....
        /*00d0*/ 	.word	0x00002740


	//   ....[17]....
        /*00d4*/ 	.word	0x000027b0


	//   ....[18]....
        /*00d8*/ 	.word	0x00002830


	//   ....[19]....
        /*00dc*/ 	.word	0x000028a0


	//----- nvinfo : EIATTR_EXIT_INSTR_OFFSETS
	.align		4
.L_2329:
        /*00e0*/ 	.byte	0x04, 0x1c
        /*00e2*/ 	.short	(.L_2331 - .L_2330)


	//   ....[0]....
.L_2330:
        /*00e4*/ 	.word	0x00002400


	//----- nvinfo : EIATTR_MAX_THREADS
	.align		4
.L_2331:
        /*00e8*/ 	.byte	0x04, 0x05
        /*00ea*/ 	.short	(.L_2333 - .L_2332)
.L_2332:
        /*00ec*/ 	.word	0x00000080
        /*00f0*/ 	.word	0x00000001
        /*00f4*/ 	.word	0x00000001


	//----- nvinfo : EIATTR_CRS_STACK_SIZE
	.align		4
.L_2333:
        /*00f8*/ 	.byte	0x04, 0x1e
        /*00fa*/ 	.short	(.L_2335 - .L_2334)
.L_2334:
        /*00fc*/ 	.word	0x00000000
.L_2335:


//--------------------- .nv.info._ZN10layer_norm13ln_bwd_kernelINS_13Kernel_traitsIf13__nv_bfloat16S2_S2_fjLj2048ELj1ELj1ELj4ELj16ENS_18Kernel_traits_baseILj2048EfS2_S2_S2_fjLj128EEEEELb0ELb1ELb1ELb0EEEvNS_9BwdParamsE --------------------------
	.section	.nv.info._ZN10layer_norm13ln_bwd_kernelINS_13Kernel_traitsIf13__nv_bfloat16S2_S2_fjLj2048ELj1ELj1ELj4ELj16ENS_18Kernel_traits_baseILj2048EfS2_S2_S2_fjLj128EEEEELb0ELb1ELb1ELb0EEEvNS_9BwdParamsE,"",@"SHT_CUDA_INFO"
	.sectionflags	@""
	.align	4


	//----- nvinfo : EIATTR_CUDA_API_VERSION
	.align		4
        /*0000*/ 	.byte	0x04, 0x37
        /*0002*/ 	.short	(.L_2337 - .L_2336)
.L_2336:
        /*0004*/ 	.word	0x00000082


	//----- nvinfo : EIATTR_SW2861232_WAR
	.align		4
.L_2337:
        /*0008*/ 	.byte	0x01, 0x35
	.zero		2


	//----- nvinfo : EIATTR_PARAM_CBANK
	.align		4
        /*000c*/ 	.byte	0x04, 0x0a
        /*000e*/ 	.short	(.L_2339 - .L_2338)
	.align		4
.L_2338:
        /*0010*/ 	.word	index@(.nv.constant0._ZN10layer_norm13ln_bwd_kernelINS_13Kernel_traitsIf13__nv_bfloat16S2_S2_fjLj2048ELj1ELj1ELj4ELj16ENS_18Kernel_traits_baseILj2048EfS2_S2_S2_fjLj128EEEEELb0ELb1ELb1ELb0EEEvNS_9BwdParamsE)
        /*0014*/ 	.short	0x0160
        /*0016*/ 	.short	0x0128


	//----- nvinfo : EIATTR_CBANK_PARAM_SIZE
	.align		4
.L_2339:
        /*0018*/ 	.byte	0x03, 0x19
        /*001a*/ 	.short	0x0128


	//----- nvinfo : EIATTR_KPARAM_INFO
	.align		4
        /*001c*/ 	.byte	0x04, 0x17
        /*001e*/ 	.short	(.L_2341 - .L_2340)
.L_2340:
        /*0020*/ 	.word	0x00000000
        /*0024*/ 	.short	0x0000
        /*0026*/ 	.short	0x0000
        /*0028*/ 	.byte	0x00, 0xf0, 0xa1, 0x04


	//----- nvinfo : EIATTR_MAXREG_COUNT
	.align		4
.L_2341:
        /*002c*/ 	.byte	0x03, 0x1b
        /*002e*/ 	.short	0x00ff


	//----- nvinfo : EIATTR_NUM_BARRIERS
	.align		4
        /*0030*/ 	.byte	0x02, 0x4c
        /*0032*/ 	.byte	0x01
	.zero		1


	//----- nvinfo : EIATTR_MERCURY_ISA_VERSION
	.align		4
        /*0034*/ 	.byte	0x03, 0x5f
        /*0036*/ 	.short	0x0000


	//----- nvinfo : EIATTR_COOP_GROUP_MASK_REGIDS
	.align		4
        /*0038*/ 	.byte	0x04, 0x29
        /*003a*/ 	.short	(.L_2343 - .L_2342)


	//   ....[0]....
.L_2342:
        /*003c*/ 	.word	0xffffffff


	//   ....[1]....
        /*0040*/ 	.word	0xffffffff


	//   ....[2]....
        /*0044*/ 	.word	0xffffffff


	//   ....[3]....
        /*0048*/ 	.word	0xffffffff


	//   ....[4]....
        /*004c*/ 	.word	0xffffffff


	//   ....[5]....
        /*0050*/ 	.word	0xffffffff


	//   ....[6]....
        /*0054*/ 	.word	0xffffffff


	//   ....[7]....
        /*0058*/ 	.word	0xffffffff


	//   ....[8]....
        /*005c*/ 	.word	0xffffffff


	//   ....[9]....
        /*0060*/ 	.word	0xffffffff


	//   ....[10]....
        /*0064*/ 	.word	0xffffffff


	//   ....[11]....
        /*0068*/ 	.word	0xffffffff


	//   ....[12]....
        /*006c*/ 	.word	0xffffffff


	//   ....[13]....
        /*0070*/ 	.word	0xffffffff


	//   ....[14]....
        /*0074*/ 	.word	0xffffffff


	//   ....[15]....
        /*0078*/ 	.word	0xffffffff


	//   ....[16]....
        /*007c*/ 	.word	0xffffffff


	//   ....[17]....
        /*0080*/ 	.word	0xffffffff


	//   ....[18]....
        /*0084*/ 	.word	0xffffffff


	//   ....[19]....
        /*0088*/ 	.word	0xffffffff


	//----- nvinfo : EIATTR_COOP_GROUP_INSTR_OFFSETS
	.align		4
.L_2343:
        /*008c*/ 	.byte	0x04, 0x28
        /*008e*/ 	.short	(.L_2345 - .L_2344)


	//   ....[0]....
.L_2344:
        /*0090*/ 	.word	0x00001140


	//   ....[1]....
        /*0094*/ 	.word	0x00001160


	//   ....[2]....
        /*0098*/ 	.word	0x00001180


	//   ....[3]....
        /*009c*/ 	.word	0x000011a0


	//   ....[4]....
        /*00a0*/ 	.word	0x000011c0


	//   ....[5]....
        /*00a4*/ 	.word	0x000011e0


	//   ....[6]....
        /*00a8*/ 	.word	0x00001200


	//   ....[7]....
        /*00ac*/ 	.word	0x00001220


	//   ....[8]....
        /*00b0*/ 	.word	0x00001240


	//   ....[9]....
        /*00b4*/ 	.word	0x00001260


	//   ....[10]....
        /*00b8*/ 	.word	0x00003000


	//   ....[11]....
        /*00bc*/ 	.word	0x00003080


	//   ....[12]....
        /*00c0*/ 	.word	0x00003100


	//   ....[13]....
        /*00c4*/ 	.word	0x00003170


	//   ....[14]....
        /*00c8*/ 	.word	0x000031f0


	//   ....[15]....
        /*00cc*/ 	.word	0x00003260


	//   ....[16]....
        /*00d0*/ 	.word	0x000032e0


	//   ....[17]....
        /*00d4*/ 	.word	0x00003350


	//   ....[18]....
        /*00d8*/ 	.word	0x000033d0


	//   ....[19]....
        /*00dc*/ 	.word	0x00003440


	//----- nvinfo : EIATTR_EXIT_INSTR_OFFSETS
	.align		4
.L_2345:
        /*00e0*/ 	.byte	0x04, 0x1c
        /*00e2*/ 	.short	(.L_2347 - .L_2346)


	//   ....[0]....
.L_2346:
        /*00e4*/ 	.word	0x00002ef0


	//   ....[1]....
        /*00e8*/ 	.word	0x00002fa0


	//----- nvinfo : EIATTR_MAX_THREADS
	.align		4
.L_2347:
        /*00ec*/ 	.byte	0x04, 0x05
        /*00ee*/ 	.short	(.L_2349 - .L_2348)
.L_2348:
        /*00f0*/ 	.word	0x00000080
        /*00f4*/ 	.word	0x00000001
        /*00f8*/ 	.word	0x00000001


	//----- nvinfo : EIATTR_CRS_STACK_SIZE
	.align		4
.L_2349:
        /*00fc*/ 	.byte	0x04, 0x1e
        /*00fe*/ 	.short	(.L_2351 - .L_2350)
.L_2350:
        /*0100*/ 	.word	0x00000000
.L_2351:


//--------------------- .nv.info._ZN10layer_norm13ln_bwd_kernelINS_13Kernel_traitsIf13__nv_bfloat16S2_S2_fjLj2048ELj1ELj1ELj4ELj16ENS_18Kernel_traits_baseILj2048EfS2_S2_S2_fjLj128EEEEELb0ELb1ELb1ELb1EEEvNS_9BwdParamsE --------------------------
	.section	.nv.info._ZN10layer_norm13ln_bwd_kernelINS_13Kernel_traitsIf13__nv_bfloat16S2_S2_fjLj2048ELj1ELj1ELj4ELj16ENS_18Kernel_traits_baseILj2048EfS2_S2_S2_fjLj128EEEEELb0ELb1ELb1ELb1EEEvNS_9BwdParamsE,"",@"SHT_CUDA_INFO"
	.sectionflags	@""
	.align	4


	//----- nvinfo : EIATTR_CUDA_API_VERSION
	.align		4
        /*0000*/ 	.byte	0x04, 0x37
        /*0002*/ 	.short	(.L_2353 - .L_2352)
.L_2352:
        /*0004*/ 	.word	0x00000082


	//----- nvinfo : EIATTR_SW2861232_WAR
	.align		4
.L_2353:
        /*0008*/ 	.byte	0x01, 0x35
	.zero		2


	//----- nvinfo : EIATTR_PARAM_CBANK
	.align		4
        /*000c*/ 	.byte	0x04, 0x0a
        /*000e*/ 	.short	(.L_2355 - .L_2354)
	.align		4
.L_2354:
        /*0010*/ 	.word	index@(.nv.constant0._ZN10layer_norm13ln_bwd_kernelINS_13Kernel_traitsIf13__nv_bfloat16S2_S2_fjLj2048ELj1ELj1ELj4ELj16ENS_18Kernel_traits_baseILj2048EfS2_S2_S2_fjLj128EEEEELb0ELb1ELb1ELb1EEEvNS_9BwdParamsE)
        /*0014*/ 	.short	0x0160
        /*0016*/ 	.short	0x0128


	//----- nvinfo : EIATTR_CBANK_PARAM_SIZE
	.align		4
.L_2355:
        /*0018*/ 	.byte	0x03, 0x19
        /*001a*/ 	.short	0x0128


	//----- nvinfo : EIATTR_KPARAM_INFO
	.align		4
        /*001c*/ 	.byte	0x04, 0x17
        /*001e*/ 	.short	(.L_2357 - .L_2356)
.L_2356:
        /*0020*/ 	.word	0x00000000
        /*0024*/ 	.short	0x0000
        /*0026*/ 	.short	0x0000
        /*0028*/ 	.byte	0x00, 0xf0, 0xa1, 0x04


	//----- nvinfo : EIATTR_MAXREG_COUNT
	.align		4
.L_2357:
        /*002c*/ 	.byte	0x03, 0x1b
        /*002e*/ 	.short	0x00ff


	//----- nvinfo : EIATTR_NUM_BARRIERS
	.align		4
        /*0030*/ 	.byte	0x02, 0x4c
        /*0032*/ 	.byte	0x01
	.zero		1


	//----- nvinfo : EIATTR_MERCURY_ISA_VERSION
	.align		4
        /*0034*/ 	.byte	0x03, 0x5f
        /*0036*/ 	.short	0x0000


	//----- nvinfo : EIATTR_COOP_GROUP_MASK_REGIDS
	.align		4
        /*0038*/ 	.byte	0x04, 0x29
        /*003a*/ 	.short	(.L_2359 - .L_2358)


	//   ....[0]....
.L_2358:
        /*003c*/ 	.word	0xffffffff


	//   ....[1]....
        /*0040*/ 	.word	0xffffffff


	//   ....[2]....
        /*0044*/ 	.word	0xffffffff


	//   ....[3]....
        /*0048*/ 	.word	0xffffffff


	//   ....[4]....
        /*004c*/ 	.word	0xffffffff


	//   ....[5]....
        /*0050*/ 	.word	0xffffffff


	//   ....[6]....
        /*0054*/ 	.word	0xffffffff


	//   ....[7]....
        /*0058*/ 	.word	0xffffffff


	//   ....[8]....
        /*005c*/ 	.word	0xffffffff


	//   ....[9]....
        /*0060*/ 	.word	0xffffffff


	//   ....[10]....
        /*0064*/ 	.word	0xffffffff


	//   ....[11]....
        /*0068*/ 	.word	0xffffffff


	//   ....[12]....
        /*006c*/ 	.word	0xffffffff


	//   ....[13]....
        /*0070*/ 	.word	0xffffffff


	//   ....[14]....
        /*0074*/ 	.word	0xffffffff


	//   ....[15]....
        /*0078*/ 	.word	0xffffffff


	//   ....[16]....
        /*007c*/ 	.word	0xffffffff


	//   ....[17]....
        /*0080*/ 	.word	0xffffffff


	//   ....[18]....
        /*0084*/ 	.word	0xffffffff


	//   ....[19]....
        /*0088*/ 	.word	0xffffffff


	//----- nvinfo : EIATTR_COOP_GROUP_INSTR_OFFSETS
	.align		4
.L_2359:
        /*008c*/ 	.byte	0x04, 0x28
        /*008e*/ 	.short	(.L_2361 - .L_2360)


	//   ....[0]....
.L_2360:
        /*0090*/ 	.word	0x00001130


	//   ....[1]....
        /*0094*/ 	.word	0x00001150


	//   ....[2]....
        /*0098*/ 	.word	0x00001170


	//   ....[3]....
        /*009c*/ 	.word	0x00001190


	//   ....[4]....
        /*00a0*/ 	.word	0x000011b0


	//   ....[5]....
        /*00a4*/ 	.word	0x000011d0


	//   ....[6]....
        /*00a8*/ 	.word	0x00001200


	//   ....[7]....
        /*00ac*/ 	.word	0x00001210


	//   ....[8]....
        /*00b0*/ 	.word	0x00001240


	//   ....[9]....
        /*00b4*/ 	.word	0x00001250


	//   ....[10]....
        /*00b8*/ 	.word	0x00002e20


	//   ....[11]....
        /*00bc*/ 	.word	0x00002ea0


	//   ....[12]....
        /*00c0*/ 	.word	0x00002f20


	//   ....[13]....
        /*00c4*/ 	.word	0x00002f90


	//   ....[14]....
        /*00c8*/ 	.word	0x00003010


	//   ....[15]....
        /*00cc*/ 	.word	0x00003080


	//   ....[16]....
        /*00d0*/ 	.word	0x00003100


	//   ....[17]....
        /*00d4*/ 	.word	0x00003170


	//   ....[18]....
        /*00d8*/ 	.word	0x000031f0


	//   ....[19]....
        /*00dc*/ 	.word	0x00003260


	//----- nvinfo : EIATTR_EXIT_INSTR_OFFSETS
	.align		4
.L_2361:
        /*00e0*/ 	.byte	0x04, 0x1c
        /*00e2*/ 	.short	(.L_2363 - .L_2362)


	//   ....[0]....
.L_2362:
        /*00e4*/ 	.word	0x00002dc0


	//----- nvinfo : EIATTR_MAX_THREADS
	.align		4
.L_2363:
        /*00e8*/ 	.byte	0x04, 0x05
        /*00ea*/ 	.short	(.L_2365 - .L_2364)
.L_2364:
        /*00ec*/ 	.word	0x00000080
        /*00f0*/ 	.word	0x00000001
        /*00f4*/ 	.word	0x00000001


	//----- nvinfo : EIATTR_CRS_STACK_SIZE
	.align		4
.L_2365:
        /*00f8*/ 	.byte	0x04, 0x1e
        /*00fa*/ 	.short	(.L_2367 - .L_2366)
.L_2366:
        /*00fc*/ 	.word	0x00000000
.L_2367:


//--------------------- .nv.info._ZN10layer_norm13ln_bwd_kernelINS_13Kernel_traitsIf13__nv_bfloat16S2_S2_fjLj2048ELj1ELj1ELj4ELj16ENS_18Kernel_traits_baseILj2048EfS2_S2_S2_fjLj128EEEEELb1ELb0ELb0ELb0EEEvNS_9BwdParamsE --------------------------
	.section	.nv.info._ZN10layer_norm13ln_bwd_kernelINS_13Kernel_traitsIf13__nv_bfloat16S2_S2_fjLj2048ELj1ELj1ELj4ELj16ENS_18Kernel_traits_baseILj2048EfS2_S2_S2_fjLj128EEEEELb1ELb0ELb0ELb0EEEvNS_9BwdParamsE,"",@"SHT_CUDA_INFO"
	.sectionflags	@""
	.align	4


	//----- nvinfo : EIATTR_CUDA_API_VERSION
	.align		4
        /*0000*/ 	.byte	0x04, 0x37
        /*0002*/ 	.short	(.L_2369 - .L_2368)
.L_2368:
        /*0004*/ 	.word	0x00000082


	//----- nvinfo : EIATTR_SW2861232_WAR
	.align		4
.L_2369:
        /*0008*/ 	.byte	0x01, 0x35
	.zero		2


	//----- nvinfo : EIATTR_PARAM_CBANK
	.align		4
        /*000c*/ 	.byte	0x04, 0x0a
        /*000e*/ 	.short	(.L_2371 - .L_2370)
	.align		4
.L_2370:
        /*0010*/ 	.word	index@(.nv.constant0._ZN10layer_norm13ln_bwd_kernelINS_13Kernel_traitsIf13__nv_bfloat16S2_S2_fjLj2048ELj1ELj1ELj4ELj16ENS_18Kernel_traits_baseILj2048EfS2_S2_S2_fjLj128EEEEELb1ELb0ELb0ELb0EEEvNS_9BwdParamsE)
        /*0014*/ 	.short	0x0160
        /*0016*/ 	.short	0x0128


	//----- nvinfo : EIATTR_CBANK_PARAM_SIZE
	.align		4
.L_2371:
        /*0018*/ 	.byte	0x03, 0x19
        /*001a*/ 	.short	0x0128


	//----- nvinfo : EIATTR_KPARAM_INFO
	.align		4
        /*001c*/ 	.byte	0x04, 0x17
        /*001e*/ 	.short	(.L_2373 - .L_2372)
.L_2372:
        /*0020*/ 	.word	0x00000000
        /*0024*/ 	.short	0x0000
        /*0026*/ 	.short	0x0000
        /*0028*/ 	.byte	0x00, 0xf0, 0xa1, 0x04


	//----- nvinfo : EIATTR_MAXREG_COUNT
	.align		4
.L_2373:
        /*002c*/ 	.byte	0x03, 0x1b
        /*002e*/ 	.short	0x00ff


	//----- nvinfo : EIATTR_NUM_BARRIERS
	.align		4
        /*0030*/ 	.byte	0x02, 0x4c
        /*0032*/ 	.byte	0x01
	.zero		1


	//----- nvinfo : EIATTR_MERCURY_ISA_VERSION
	.align		4
        /*0034*/ 	.byte	0x03, 0x5f
        /*0036*/ 	.short	0x0000


	//----- nvinfo : EIATTR_COOP_GROUP_MASK_REGIDS
	.align		4
        /*0038*/ 	.byte	0x04, 0x29
        /*003a*/ 	.short	(.L_2375 - .L_2374)


	//   ....[0]....
.L_2374:
        /*003c*/ 	.word	0xffffffff


	//   ....[1]....
        /*0040*/ 	.word	0xffffffff


	//   ....[2]....
        /*0044*/ 	.word	0xffffffff


	//   ....[3]....
        /*0048*/ 	.word	0xffffffff


	//   ....[4]....
        /*004c*/ 	.word	0xffffffff


	//   ....[5]....
        /*0050*/ 	.word	0xffffffff


	//   ....[6]....
        /*0054*/ 	.word	0xffffffff


	//   ....[7]....
        /*0058*/ 	.word	0xffffffff


	//   ....[8]....
        /*005c*/ 	.word	0xffffffff


	//   ....[9]....
        /*0060*/ 	.word	0xffffffff


	//   ....[10]....
        /*0064*/ 	.word	0xffffffff


	//   ....[11]....
        /*0068*/ 	.word	0xffffffff


	//   ....[12]....
        /*006c*/ 	.word	0xffffffff


	//   ....[13]....
        /*0070*/ 	.word	0xffffffff


	//   ....[14]....
        /*0074*/ 	.word	0xffffffff


	//   ....[15]....
        /*0078*/ 	.word	0xffffffff


	//   ....[16]....
        /*007c*/ 	.word	0xffffffff


	//   ....[17]....
        /*0080*/ 	.word	0xffffffff


	//   ....[18]....
        /*0084*/ 	.word	0xffffffff


	//   ....[19]....
        /*0088*/ 	.word	0xffffffff


	//----- nvinfo : EIATTR_COOP_GROUP_INSTR_OFFSETS
	.align		4
.L_2375:
        /*008c*/ 	.byte	0x04, 0x28
        /*008e*/ 	.short	(.L_2377 - .L_2376)


	//   ....[0]....
.L_2376:
        /*0090*/ 	.word	0x00000fb0


	//   ....[1]....
        /*0094*/ 	.word	0x00000fd0


	//   ....[2]....
        /*0098*/ 	.word	0x00000ff0


	//   ....[3]....
        /*009c*/ 	.word	0x00001010


	//   ....[4]....
        /*00a0*/ 	.word	0x00001030


	//   ....[5]....
        /*00a4*/ 	.word	0x00001050


	//   ....[6]....
        /*00a8*/ 	.word	0x00001070


	//   ....[7]....
        /*00ac*/ 	.word	0x00001090


	//   ....[8]....
        /*00b0*/ 	.word	0x000010b0


	//   ....[9]....
        /*00b4*/ 	.word	0x000010d0


	//   ....[10]....
        /*00b8*/ 	.word	0x000021c0


	//   ....[11]....
        /*00bc*/ 	.word	0x00002240


	//   ....[12]....
        /*00c0*/ 	.word	0x000022c0


	//   ....[13]....
        /*00c4*/ 	.word	0x00002330


	//   ....[14]....
        /*00c8*/ 	.word	0x000023b0


	//   ....[15]....
        /*00cc*/ 	.word	0x00002420


	//   ....[16]....
        /*00d0*/ 	.word	0x000024a0


	//   ....[17]....
        /*00d4*/ 	.word	0x00002510


	//   ....[18]....
        /*00d8*/ 	.word	0x00002590


	//   ....[19]....
        /*00dc*/ 	.word	0x00002600


	//----- nvinfo : EIATTR_EXIT_INSTR_OFFSETS
	.align		4
.L_2377:
        /*00e0*/ 	.byte	0x04, 0x1c
        /*00e2*/ 	.short	(.L_2379 - .L_2378)


	//   ....[0]....
.L_2378:
        /*00e4*/ 	.word	0x000020e0


	//   ....[1]....
        /*00e8*/ 	.word	0x00002160


	//----- nvinfo : EIATTR_MAX_THREADS
	.align		4
.L_2379:
        /*00ec*/ 	.byte	0x04, 0x05
        /*00ee*/ 	.short	(.L_2381 - .L_2380)
.L_2380:
        /*00f0*/ 	.word	0x00000080
        /*00f4*/ 	.word	0x00000001
        /*00f8*/ 	.word	0x00000001


	//----- nvinfo : EIATTR_CRS_STACK_SIZE
	.align		4
.L_2381:
        /*00fc*/ 	.byte	0x04, 0x1e
        /*00fe*/ 	.short	(.L_2383 - .L_2382)
.L_2382:
        /*0100*/ 	.word	0x00000000
.L_2383:


//--------------------- .nv.info._ZN10layer_norm13ln_bwd_kernelINS_13Kernel_traitsIf13__nv_bfloat16S2_S2_fjLj2048ELj1ELj1ELj4ELj16ENS_18Kernel_traits_baseILj2048EfS2_S2_S2_fjLj128EEEEELb1ELb0ELb0ELb1EEEvNS_9BwdParamsE --------------------------
	.section	.nv.info._ZN10layer_norm13ln_bwd_kernelINS_13Kernel_traitsIf13__nv_bfloat16S2_S2_fjLj2048ELj1ELj1ELj4ELj16ENS_18Kernel_traits_baseILj2048EfS2_S2_S2_fjLj128EEEEELb1ELb0ELb0ELb1EEEvNS_9BwdParamsE,"",@"SHT_CUDA_INFO"
	.sectionflags	@""
	.align	4


	//----- nvinfo : EIATTR_CUDA_API_VERSION
	.align		4
        /*0000*/ 	.byte	0x04, 0x37
        /*0002*/ 	.short	(.L_2385 - .L_2384)
.L_2384:
        /*0004*/ 	.word	0x00000082


	//----- nvinfo : EIATTR_SW2861232_WAR
	.align		4
.L_2385:
        /*0008*/ 	.byte	0x01, 0x35
	.zero		2


	//----- nvinfo : EIATTR_PARAM_CBANK
	.align		4
        /*000c*/ 	.byte	0x04, 0x0a
        /*000e*/ 	.short	(.L_2387 - .L_2386)
	.align		4
.L_2386:
        /*0010*/ 	.word	index@(.nv.constant0._ZN10layer_norm13ln_bwd_kernelINS_13Kernel_traitsIf13__nv_bfloat16S2_S2_fjLj2048ELj1ELj1ELj4ELj16ENS_18Kernel_traits_baseILj2048EfS2_S2_S2_fjLj128EEEEELb1ELb0ELb0ELb1EEEvNS_9BwdParamsE)
        /*0014*/ 	.short	0x0160
        /*0016*/ 	.short	0x0128


	//----- nvinfo : EIATTR_CBANK_PARAM_SIZE
	.align		4
.L_2387:
        /*0018*/ 	.byte	0x03, 0x19
        /*001a*/ 	.short	0x0128


	//----- nvinfo : EIATTR_KPARAM_INFO
	.align		4
        /*001c*/ 	.byte	0x04, 0x17
        /*001e*/ 	.short	(.L_2389 - .L_2388)
.L_2388:
        /*0020*/ 	.word	0x00000000
        /*0024*/ 	.short	0x0000
        /*0026*/ 	.short	0x0000
        /*0028*/ 	.byte	0x00, 0xf0, 0xa1, 0x04


	//----- nvinfo : EIATTR_MAXREG_COUNT
	.align		4
.L_2389:
        /*002c*/ 	.byte	0x03, 0x1b
        /*002e*/ 	.short	0x00ff


	//----- nvinfo : EIATTR_NUM_BARRIERS
	.align		4
        /*0030*/ 	.byte	0x02, 0x4c
        /*0032*/ 	.byte	0x01
	.zero		1


	//----- nvinfo : EIATTR_MERCURY_ISA_VERSION
	.align		4
        /*0034*/ 	.byte	0x03, 0x5f
        /*0036*/ 	.short	0x0000


	//----- nvinfo : EIATTR_COOP_GROUP_MASK_REGIDS
	.align		4
        /*0038*/ 	.byte	0x04, 0x29
        /*003a*/ 	.short	(.L_2391 - .L_2390)


	//   ....[0]....
.L_2390:
        /*003c*/ 	.word	0xffffffff


	//   ....[1]....
        /*0040*/ 	.word	0xffffffff


	//   ....[2]....
        /*0044*/ 	.word	0xffffffff


	//   ....[3]....
        /*0048*/ 	.word	0xffffffff


	//   ....[4]....
        /*004c*/ 	.word	0xffffffff


	//   ....[5]....
        /*0050*/ 	.word	0xffffffff


	//   ....[6]....
        /*0054*/ 	.word	0xffffffff


	//   ....[7]....
        /*0058*/ 	.word	0xffffffff


	//   ....[8]....
        /*005c*/ 	.word	0xffffffff


	//   ....[9]....
        /*0060*/ 	.word	0xffffffff


	//   ....[10]....
        /*0064*/ 	.word	0xffffffff


	//   ....[11]....
        /*0068*/ 	.word	0xffffffff


	//   ....[12]....
        /*006c*/ 	.word	0xffffffff


	//   ....[13]....
        /*0070*/ 	.word	0xffffffff


	//   ....[14]....
        /*0074*/ 	.word	0xffffffff


	//   ....[15]....
        /*0078*/ 	.word	0xffffffff


	//   ....[16]....
        /*007c*/ 	.word	0xffffffff


	//   ....[17]....
        /*0080*/ 	.word	0xffffffff


	//   ....[18]....
        /*0084*/ 	.word	0xffffffff


	//   ....[19]....
        /*0088*/ 	.word	0xffffffff


	//----- nvinfo : EIATTR_COOP_GROUP_INSTR_OFFSETS
	.align		4
.L_2391:
        /*008c*/ 	.byte	0x04, 0x28
        /*008e*/ 	.short	(.L_2393 - .L_2392)


	//   ....[0]....
.L_2392:
        /*0090*/ 	.word	0x00000ed0


	//   ....[1]....
        /*0094*/ 	.word	0x00000ef0


	//   ....[2]....
        /*0098*/ 	.word	0x00000f10


	//   ....[3]....
        /*009c*/ 	.word	0x00000f30


	//   ....[4]....
        /*00a0*/ 	.word	0x00000f50


	//   ....[5]....
        /*00a4*/ 	.word	0x00000f70


	//   ....[6]....
        /*00a8*/ 	.word	0x00000f90


	//   ....[7]....
        /*00ac*/ 	.word	0x00000fb0


	//   ....[8]....
        /*00b0*/ 	.word	0x00000fd0


	//   ....[9]....
        /*00b4*/ 	.word	0x00000ff0


	//   ....[10]....
        /*00b8*/ 	.word	0x00002150


	//   ....[11]....
        /*00bc*/ 	.word	0x000021d0


	//   ....[12]....
        /*00c0*/ 	.word	0x00002250


	//   ....[13]....
        /*00c4*/ 	.word	0x000022c0


	//   ....[14]....
        /*00c8*/ 	.word	0x00002340


	//   ....[15]....
        /*00cc*/ 	.word	0x000023b0


	//   ....[16]....
        /*00d0*/ 	.word	0x00002430


	//   ....[17]....
        /*00d4*/ 	.word	0x000024a0


	//   ....[18]....
        /*00d8*/ 	.word	0x00002520


	//   ....[19]....
        /*00dc*/ 	.word	0x00002590


	//----- nvinfo : EIATTR_EXIT_INSTR_OFFSETS
	.align		4
.L_2393:
        /*00e0*/ 	.byte	0x04, 0x1c
        /*00e2*/ 	.short	(.L_2395 - .L_2394)


	//   ....[0]....
.L_2394:
        /*00e4*/ 	.word	0x000020f0


	//----- nvinfo : EIATTR_MAX_THREADS
	.align		4
.L_2395:
        /*00e8*/ 	.byte	0x04, 0x05
        /*00ea*/ 	.short	(.L_2397 - .L_2396)
.L_2396:
        /*00ec*/ 	.word	0x00000080
        /*00f0*/ 	.word	0x00000001
        /*00f4*/ 	.word	0x00000001


	//----- nvinfo : EIATTR_CRS_STACK_SIZE
	.align		4
.L_2397:
        /*00f8*/ 	.byte	0x04, 0x1e
        /*00fa*/ 	.short	(.L_2399 - .L_2398)
.L_2398:
        /*00fc*/ 	.word	0x00000000
.L_2399:


//--------------------- .nv.info._ZN10layer_norm22ln_bwd_finalize_kernelINS_22Kernel_traits_finalizeILj2048Ef13__nv_bfloat16S2_S2_fjLb0ELj1024ELj4ENS_18Kernel_traits_baseILj2048EfS2_S2_S2_fjLj1024EEEEELb0ELb0EEEvNS_9BwdParamsE --------------------------
	.section	.nv.info._ZN10layer_norm22ln_bwd_finalize_kernelINS_22Kernel_traits_finalizeILj2048Ef13__nv_bfloat16S2_S2_fjLb0ELj1024ELj4ENS_18Kernel_traits_baseILj2048EfS2_S2_S2_fjLj1024EEEEELb0ELb0EEEvNS_9BwdParamsE,"",@"SHT_CUDA_INFO"
	.sectionflags	@""
	.align	4


	//----- nvinfo : EIATTR_CUDA_API_VERSION
	.align		4
        /*0000*/ 	.byte	0x04, 0x37
        /*0002*/ 	.short	(.L_2401 - .L_2400)
.L_2400:
        /*0004*/ 	.word	0x00000082


	//----- nvinfo : EIATTR_SW2861232_WAR
	.align		4
.L_2401:
        /*0008*/ 	.byte	0x01, 0x35
	.zero		2


	//----- nvinfo : EIATTR_PARAM_CBANK
	.align		4
        /*000c*/ 	.byte	0x04, 0x0a
        /*000e*/ 	.short	(.L_2403 - .L_2402)
	.align		4
.L_2402:
        /*0010*/ 	.word	index@(.nv.constant0._ZN10layer_norm22ln_bwd_finalize_kernelINS_22Kernel_traits_finalizeILj2048Ef13__nv_bfloat16S2_S2_fjLb0ELj1024ELj4ENS_18Kernel_traits_baseILj2048EfS2_S2_S2_fjLj1024EEEEELb0ELb0EEEvNS_9BwdParamsE)
        /*0014*/ 	.short	0x0160
        /*0016*/ 	.short	0x0128


	//----- nvinfo : EIATTR_CBANK_PARAM_SIZE
	.align		4
.L_2403:
        /*0018*/ 	.byte	0x03, 0x19
        /*001a*/ 	.short	0x0128


	//----- nvinfo : EIATTR_KPARAM_INFO
	.align		4
        /*001c*/ 	.byte	0x04, 0x17
        /*001e*/ 	.short	(.L_2405 - .L_2404)
.L_2404:
        /*0020*/ 	.word	0x00000000
        /*0024*/ 	.short	0x0000
        /*0026*/ 	.short	0x0000
        /*0028*/ 	.byte	0x00, 0xf0, 0xa1, 0x04


	//----- nvinfo : EIATTR_MAXREG_COUNT
	.align		4
.L_2405:
        /*002c*/ 	.byte	0x03, 0x1b
        /*002e*/ 	.short	0x0040


	//----- nvinfo : EIATTR_NUM_BARRIERS
	.align		4
        /*0030*/ 	.byte	0x02, 0x4c
        /*0032*/ 	.byte	0x01
	.zero		1


	//----- nvinfo : EIATTR_MERCURY_ISA_VERSION
	.align		4
        /*0034*/ 	.byte	0x03, 0x5f
        /*0036*/ 	.short	0x0000


	//----- nvinfo : EIATTR_COOP_GROUP_MASK_REGIDS
	.align		4
        /*0038*/ 	.byte	0x04, 0x29
        /*003a*/ 	.short	(.L_2407 - .L_2406)


	//   ....[0]....
.L_2406:
        /*003c*/ 	.word	0xffffffff


	//   ....[1]....
        /*0040*/ 	.word	0xffffffff


	//   ....[2]....
        /*0044*/ 	.word	0xffffffff


	//   ....[3]....
        /*0048*/ 	.word	0xffffffff


	//   ....[4]....
        /*004c*/ 	.word	0xffffffff


	//   ....[5]....
        /*0050*/ 	.word	0xffffffff


	//   ....[6]....
        /*0054*/ 	.word	0xffffffff


	//   ....[7]....
        /*0058*/ 	.word	0xffffffff


	//   ....[8]....
        /*005c*/ 	.word	0xffffffff


	//   ....[9]....
        /*0060*/ 	.word	0xffffffff


	//   ....[10]....
        /*0064*/ 	.word	0xffffffff


	//   ....[11]....
        /*0068*/ 	.word	0xffffffff


	//   ....[12]....
        /*006c*/ 	.word	0xffffffff


	//   ....[13]....
        /*0070*/ 	.word	0xffffffff


	//   ....[14]....
        /*0074*/ 	.word	0xffffffff


	//   ....[15]....
        /*0078*/ 	.word	0xffffffff


	//   ....[16]....
        /*007c*/ 	.word	0xffffffff


	//   ....[17]....
        /*0080*/ 	.word	0xffffffff


	//   ....[18]....
        /*0084*/ 	.word	0xffffffff


	//   ....[19]....
        /*0088*/ 	.word	0xffffffff


	//----- nvinfo : EIATTR_COOP_GROUP_INSTR_OFFSETS
	.align		4
.L_2407:
        /*008c*/ 	.byte	0x04, 0x28
        /*008e*/ 	.short	(.L_2409 - .L_2408)


	//   ....[0]....
.L_2408:
        /*0090*/ 	.word	0x00000820


	//   ....[1]....
        /*0094*/ 	.word	0x00000850


	//   ....[2]....
        /*0098*/ 	.word	0x00000860


	//   ....[3]....
        /*009c*/ 	.word	0x00000890


	//   ....[4]....
        /*00a0*/ 	.word	0x000008a0


	//   ....[5]....
        /*00a4*/ 	.word	0x000008d0


	//   ....[6]....
        /*00a8*/ 	.word	0x000008f0


	//   ....[7]....
        /*00ac*/ 	.word	0x00000900


	//   ....[8]....
        /*00b0*/ 	.word	0x00000930


	//   ....[9]....
        /*00b4*/ 	.word	0x00000940


	//   ....[10]....
        /*00b8*/ 	.word	0x00000b30


	//   ....[11]....
        /*00bc*/ 	.word	0x00000ba0


	//   ....[12]....
        /*00c0*/ 	.word	0x00000c00


	//   ....[13]....
        /*00c4*/ 	.word	0x00000c60


	//   ....[14]....
        /*00c8*/ 	.word	0x00000cd0


	//   ....[15]....
        /*00cc*/ 	.word	0x00000d40


	//   ....[16]....
        /*00d0*/ 	.word	0x00000da0


	//   ....[17]....
        /*00d4*/ 	.word	0x00000e00


	//   ....[18]....
        /*00d8*/ 	.word	0x00000e60


	//   ....[19]....
        /*00dc*/ 	.word	0x00000ec0


	//----- nvinfo : EIATTR_EXIT_INSTR_OFFSETS
	.align		4
.L_2409:
        /*00e0*/ 	.byte	0x04, 0x1c
        /*00e2*/ 	.short	(.L_2411 - .L_2410)


	//   ....[0]....
.L_2410:
        /*00e4*/ 	.word	0x00000070


	//   ....[1]....
        /*00e8*/ 	.word	0x00000ad0


	//----- nvinfo : EIATTR_MAX_THREADS
	.align		4
.L_2411:
        /*00ec*/ 	.byte	0x04, 0x05
        /*00ee*/ 	.short	(.L_2413 - .L_2412)
.L_2412:
        /*00f0*/ 	.word	0x00000400
        /*00f4*/ 	.word	0x00000001
        /*00f8*/ 	.word	0x00000001


	//----- nvinfo : EIATTR_CRS_STACK_SIZE
	.align		4
.L_2413:
        /*00fc*/ 	.byte	0x04, 0x1e
        /*00fe*/ 	.short	(.L_2415 - .L_2414)
.L_2414:
        /*0100*/ 	.word	0x00000000
.L_2415:


//--------------------- .nv.info._ZN10layer_norm13ln_bwd_kernelINS_13Kernel_traitsIf13__nv_bfloat16S2_S2_fjLj2048ELj1ELj1ELj4ELj16ENS_18Kernel_traits_baseILj2048EfS2_S2_S2_fjLj128EEEEELb1ELb0ELb1ELb0EEEvNS_9BwdParamsE --------------------------
	.section	.nv.info._ZN10layer_norm13ln_bwd_kernelINS_13Kernel_traitsIf13__nv_bfloat16S2_S2_fjLj2048ELj1ELj1ELj4ELj16ENS_18Kernel_traits_baseILj2048EfS2_S2_S2_fjLj128EEEEELb1ELb0ELb1ELb0EEEvNS_9BwdParamsE,"",@"SHT_CUDA_INFO"
	.sectionflags	@""
	.align	4


	//----- nvinfo : EIATTR_CUDA_API_VERSION
	.align		4
        /*0000*/ 	.byte	0x04, 0x37
        /*0002*/ 	.short	(.L_2417 - .L_2416)
.L_2416:
        /*0004*/ 	.word	0x00000082


	//----- nvinfo : EIATTR_SW2861232_WAR
	.align		4
.L_2417:
        /*0008*/ 	.byte	0x01, 0x35
	.zero		2


	//----- nvinfo : EIATTR_PARAM_CBANK
	.align		4
        /*000c*/ 	.byte	0x04, 0x0a
        /*000e*/ 	.short	(.L_2419 - .L_2418)
	.align		4
.L_2418:
        /*0010*/ 	.word	index@(.nv.constant0._ZN10layer_norm13ln_bwd_kernelINS_13Kernel_traitsIf13__nv_bfloat16S2_S2_fjLj2048ELj1ELj1ELj4ELj16ENS_18Kernel_traits_baseILj2048EfS2_S2_S2_fjLj128EEEEELb1ELb0ELb1ELb0EEEvNS_9BwdParamsE)
        /*0014*/ 	.short	0x0160
        /*0016*/ 	.short	0x0128


	//----- nvinfo : EIATTR_CBANK_PARAM_SIZE
	.align		4
.L_2419:
        /*0018*/ 	.byte	0x03, 0x19
        /*001a*/ 	.short	0x0128


	//----- nvinfo : EIATTR_KPARAM_INFO
	.align		4
        /*001c*/ 	.byte	0x04, 0x17
        /*001e*/ 	.short	(.L_2421 - .L_2420)
.L_2420:
        /*0020*/ 	.word	0x00000000
        /*0024*/ 	.short	0x0000
        /*0026*/ 	.short	0x0000
        /*0028*/ 	.byte	0x00, 0xf0, 0xa1, 0x04


	//----- nvinfo : EIATTR_MAXREG_COUNT
	.align		4
.L_2421:
        /*002c*/ 	.byte	0x03, 0x1b
        /*002e*/ 	.short	0x00ff


	//----- nvinfo : EIATTR_NUM_BARRIERS
	.align		4
        /*0030*/ 	.byte	0x02, 0x4c
        /*0032*/ 	.byte	0x01
	.zero		1


	//----- nvinfo : EIATTR_MERCURY_ISA_VERSION
	.align		4
        /*0034*/ 	.byte	0x03, 0x5f
        /*0036*/ 	.short	0x0000


	//----- nvinfo : EIATTR_COOP_GROUP_MASK_REGIDS
	.align		4
        /*0038*/ 	.byte	0x04, 0x29
        /*003a*/ 	.short	(.L_2423 - .L_2422)


	//   ....[0]....
.L_2422:
        /*003c*/ 	.word	0xffffffff


	//   ....[1]....
        /*0040*/ 	.word	0xffffffff


	//   ....[2]....
        /*0044*/ 	.word	0xffffffff


	//   ....[3]....
        /*0048*/ 	.word	0xffffffff


	//   ....[4]....
        /*004c*/ 	.word	0xffffffff


	//   ....[5]....
        /*0050*/ 	.word	0xffffffff


	//   ....[6]....
        /*0054*/ 	.word	0xffffffff


	//   ....[7]....
        /*0058*/ 	.word	0xffffffff


	//   ....[8]....
        /*005c*/ 	.word	0xffffffff


	//   ....[9]....
        /*0060*/ 	.word	0xffffffff


	//   ....[10]....
        /*0064*/ 	.word	0xffffffff


	//   ....[11]....
        /*0068*/ 	.word	0xffffffff


	//   ....[12]....
        /*006c*/ 	.word	0xffffffff


	//   ....[13]....
        /*0070*/ 	.word	0xffffffff


	//   ....[14]....
        /*0074*/ 	.word	0xffffffff


	//   ....[15]....
        /*0078*/ 	.word	0xffffffff


	//   ....[16]....
        /*007c*/ 	.word	0xffffffff


	//   ....[17]....
        /*0080*/ 	.word	0xffffffff


	//   ....[18]....
        /*0084*/ 	.word	0xffffffff


	//   ....[19]....
        /*0088*/ 	.word	0xffffffff


	//----- nvinfo : EIATTR_COOP_GROUP_INSTR_OFFSETS
	.align		4
.L_2423:
        /*008c*/ 	.byte	0x04, 0x28
        /*008e*/ 	.short	(.L_2425 - .L_2424)


	//   ....[0]....
.L_2424:
        /*0090*/ 	.word	0x00001210


	//   ....[1]....
        /*0094*/ 	.word	0x00001230


	//   ....[2]....
        /*0098*/ 	.word	0x00001250


	//   ....[3]....
        /*009c*/ 	.word	0x00001270


	//   ....[4]....
        /*00a0*/ 	.word	0x00001290


	//   ....[5]....
        /*00a4*/ 	.word	0x000012b0


	//   ....[6]....
        /*00a8*/ 	.word	0x000012d0


	//   ....[7]....
        /*00ac*/ 	.word	0x000012f0


	//   ....[8]....
        /*00b0*/ 	.word	0x00001310


	//   ....[9]....
        /*00b4*/ 	.word	0x00001330


	//   ....[10]....
        /*00b8*/ 	.word	0x00002f80


	//   ....[11]....
        /*00bc*/ 	.word	0x00003000


	//   ....[12]....
        /*00c0*/ 	.word	0x00003080


	//   ....[13]....
        /*00c4*/ 	.word	0x000030f0


	//   ....[14]....
        /*00c8*/ 	.word	0x00003170


	//   ....[15]....
        /*00cc*/ 	.word	0x000031e0


	//   ....[16]....
        /*00d0*/ 	.word	0x00003260


	//   ....[17]....
        /*00d4*/ 	.word	0x000032d0


	//   ....[18]....
        /*00d8*/ 	.word	0x00003350


	//   ....[19]....
        /*00dc*/ 	.word	0x000033c0


	//----- nvinfo : EIATTR_EXIT_INSTR_OFFSETS
	.align		4
.L_2425:
        /*00e0*/ 	.byte	0x04, 0x1c
        /*00e2*/ 	.short	(.L_2427 - .L_2426)


	//   ....[0]....
.L_2426:
        /*00e4*/ 	.word	0x00002ea0


	//   ....[1]....
        /*00e8*/ 	.word	0x00002f20


	//----- nvinfo : EIATTR_MAX_THREADS
	.align		4
.L_2427:
        /*00ec*/ 	.byte	0x04, 0x05
        /*00ee*/ 	.short	(.L_2429 - .L_2428)
.L_2428:
        /*00f0*/ 	.word	0x00000080
        /*00f4*/ 	.word	0x00000001
        /*00f8*/ 	.word	0x00000001


	//----- nvinfo : EIATTR_CRS_STACK_SIZE
	.align		4
.L_2429:
        /*00fc*/ 	.byte	0x04, 0x1e
        /*00fe*/ 	.short	(.L_2431 - .L_2430)
.L_2430:
        /*0100*/ 	.word	0x00000000
.L_2431:


//--------------------- .nv.info._ZN10layer_norm22ln_bwd_finalize_kernelINS_22Kernel_traits_finalizeILj2048Ef13__nv_bfloat16S2_S2_fjLb0ELj1024ELj4ENS_18Kernel_traits_baseILj2048EfS2_S2_S2_fjLj1024EEEEELb0ELb1EEEvNS_9BwdParamsE --------------------------
	.section	.nv.info._ZN10layer_norm22ln_bwd_finalize_kernelINS_22Kernel_traits_finalizeILj2048Ef13__nv_bfloat16S2_S2_fjLb0ELj1024ELj4ENS_18Kernel_traits_baseILj2048EfS2_S2_S2_fjLj1024EEEEELb0ELb1EEEvNS_9BwdParamsE,"",@"SHT_CUDA_INFO"
	.sectionflags	@""
	.align	4


	//----- nvinfo : EIATTR_CUDA_API_VERSION
	.align		4
        /*0000*/ 	.byte	0x04, 0x37
        /*0002*/ 	.short	(.L_2433 - .L_2432)
.L_2432:
        /*0004*/ 	.word	0x00000082


	//----- nvinfo : EIATTR_SW2861232_WAR
	.align		4
.L_2433:
        /*0008*/ 	.byte	0x01, 0x35
	.zero		2


	//----- nvinfo : EIATTR_PARAM_CBANK
	.align		4
        /*000c*/ 	.byte	0x04, 0x0a
        /*000e*/ 	.short	(.L_2435 - .L_2434)
	.align		4
.L_2434:
        /*0010*/ 	.word	index@(.nv.constant0._ZN10layer_norm22ln_bwd_finalize_kernelINS_22Kernel_traits_finalizeILj2048Ef13__nv_bfloat16S2_S2_fjLb0ELj1024ELj4ENS_18Kernel_traits_baseILj2048EfS2_S2_S2_fjLj1024EEEEELb0ELb1EEEvNS_9BwdParamsE)
        /*0014*/ 	.short	0x0160
        /*0016*/ 	.short	0x0128


	//----- nvinfo : EIATTR_CBANK_PARAM_SIZE
	.align		4
.L_2435:
        /*0018*/ 	.byte	0x03, 0x19
        /*001a*/ 	.short	0x0128


	//----- nvinfo : EIATTR_KPARAM_INFO
	.align		4
        /*001c*/ 	.byte	0x04, 0x17
        /*001e*/ 	.short	(.L_2437 - .L_2436)
.L_2436:
        /*0020*/ 	.word	0x00000000
        /*0024*/ 	.short	0x0000
        /*0026*/ 	.short	0x0000
        /*0028*/ 	.byte	0x00, 0xf0, 0xa1, 0x04


	//----- nvinfo : EIATTR_MAXREG_COUNT
	.align		4
.L_2437:
        /*002c*/ 	.byte	0x03, 0x1b
        /*002e*/ 	.short	0x0040


	//----- nvinfo : EIATTR_NUM_BARRIERS
	.align		4
        /*0030*/ 	.byte	0x02, 0x4c
        /*0032*/ 	.byte	0x01
	.zero		1


	//----- nvinfo : EIATTR_MERCURY_ISA_VERSION
	.align		4
        /*0034*/ 	.byte	0x03, 0x5f
        /*0036*/ 	.short	0x0000


	//----- nvinfo : EIATTR_COOP_GROUP_MASK_REGIDS
	.align		4
        /*0038*/ 	.byte	0x04, 0x29
        /*003a*/ 	.short	(.L_2439 - .L_2438)


	//   ....[0]....
.L_2438:
        /*003c*/ 	.word	0xffffffff


	//   ....[1]....
        /*0040*/ 	.word	0xffffffff


	//   ....[2]....
        /*0044*/ 	.word	0xffffffff


	//   ....[3]....
        /*0048*/ 	.word	0xffffffff


	//   ....[4]....
        /*004c*/ 	.word	0xffffffff


	//   ....[5]....
        /*0050*/ 	.word	0xffffffff


	//   ....[6]....
        /*0054*/ 	.word	0xffffffff


	//   ....[7]....
        /*0058*/ 	.word	0xffffffff


	//   ....[8]....
        /*005c*/ 	.word	0xffffffff


	//   ....[9]....
        /*0060*/ 	.word	0xffffffff


	//   ....[10]....
        /*0064*/ 	.word	0xffffffff


	//   ....[11]....
        /*0068*/ 	.word	0xffffffff


	//   ....[12]....
        /*006c*/ 	.word	0xffffffff


	//   ....[13]....
        /*0070*/ 	.word	0xffffffff


	//   ....[14]....
        /*0074*/ 	.word	0xffffffff


	//   ....[15]....
        /*0078*/ 	.word	0xffffffff


	//   ....[16]....
        /*007c*/ 	.word	0xffffffff


	//   ....[17]....
        /*0080*/ 	.word	0xffffffff


	//   ....[18]....
        /*0084*/ 	.word	0xffffffff


	//   ....[19]....
        /*0088*/ 	.word	0xffffffff


	//----- nvinfo : EIATTR_COOP_GROUP_INSTR_OFFSETS
	.align		4
.L_2439:
        /*008c*/ 	.byte	0x04, 0x28
        /*008e*/ 	.short	(.L_2441 - .L_2440)


	//   ....[0]....
.L_2440:
        /*0090*/ 	.word	0x000007f0


	//   ....[1]....
        /*0094*/ 	.word	0x00000820


	//   ....[2]....
        /*0098*/ 	.word	0x00000840


	//   ....[3]....
        /*009c*/ 	.word	0x00000850


	//   ....[4]....
        /*00a0*/ 	.word	0x00000880


	//   ....[5]....
        /*00a4*/ 	.word	0x00000890


	//   ....[6]....
        /*00a8*/ 	.word	0x000008c0


	//   ....[7]....
        /*00ac*/ 	.word	0x000008d0


	//   ....[8]....
        /*00b0*/ 	.word	0x00000900


	//   ....[9]....
        /*00b4*/ 	.word	0x00000910


	//   ....[10]....
        /*00b8*/ 	.word	0x00000ab0


	//   ....[11]....
        /*00bc*/ 	.word	0x00000b30


	//   ....[12]....
        /*00c0*/ 	.word	0x00000b90


	//   ....[13]....
        /*00c4*/ 	.word	0x00000bf0


	//   ....[14]....
        /*00c8*/ 	.word	0x00000c60


	//   ....[15]....
        /*00cc*/ 	.word	0x00000cd0


	//   ....[16]....
        /*00d0*/ 	.word	0x00000d30


	//   ....[17]....
        /*00d4*/ 	.word	0x00000d90


	//   ....[18]....
        /*00d8*/ 	.word	0x00000df0


	//   ....[19]....
        /*00dc*/ 	.word	0x00000e50


	//----- nvinfo : EIATTR_EXIT_INSTR_OFFSETS
	.align		4
.L_2441:
        /*00e0*/ 	.byte	0x04, 0x1c
        /*00e2*/ 	.short	(.L_2443 - .L_2442)


	//   ....[0]....
.L_2442:
        /*00e4*/ 	.word	0x00000070


	//   ....[1]....
        /*00e8*/ 	.word	0x00000a50


	//----- nvinfo : EIATTR_MAX_THREADS
	.align		4
.L_2443:
        /*00ec*/ 	.byte	0x04, 0x05
        /*00ee*/ 	.short	(.L_2445 - .L_2444)
.L_2444:
        /*00f0*/ 	.word	0x00000400
        /*00f4*/ 	.word	0x00000001
        /*00f8*/ 	.word	0x00000001


	//----- nvinfo : EIATTR_CRS_STACK_SIZE
	.align		4
.L_2445:
        /*00fc*/ 	.byte	0x04, 0x1e
        /*00fe*/ 	.short	(.L_2447 - .L_2446)
.L_2446:
        /*0100*/ 	.word	0x00000000
.L_2447:


//--------------------- .nv.info._ZN10layer_norm13ln_bwd_kernelINS_13Kernel_traitsIf13__nv_bfloat16S2_S2_fjLj2048ELj1ELj1ELj4ELj16ENS_18Kernel_traits_baseILj2048EfS2_S2_S2_fjLj128EEEEELb1ELb0ELb1ELb1EEEvNS_9BwdParamsE --------------------------
	.section	.nv.info._ZN10layer_norm13ln_bwd_kernelINS_13Kernel_traitsIf13__nv_bfloat16S2_S2_fjLj2048ELj1ELj1ELj4ELj16ENS_18Kernel_traits_baseILj2048EfS2_S2_S2_fjLj128EEEEELb1ELb0ELb1ELb1EEEvNS_9BwdParamsE,"",@"SHT_CUDA_INFO"
	.sectionflags	@""
	.align	4


	//----- nvinfo : EIATTR_CUDA_API_VERSION
	.align		4
        /*0000*/ 	.byte	0x04, 0x37
        /*0002*/ 	.short	(.L_2449 - .L_2448)
.L_2448:
        /*0004*/ 	.word	0x00000082


	//----- nvinfo : EIATTR_SW2861232_WAR
	.align		4
.L_2449:
        /*0008*/ 	.byte	0x01, 0x35
	.zero		2


	//----- nvinfo : EIATTR_PARAM_CBANK
	.align		4
        /*000c*/ 	.byte	0x04, 0x0a
        /*000e*/ 	.short	(.L_2451 - .L_2450)
	.align		4
.L_2450:
        /*0010*/ 	.word	index@(.nv.constant0._ZN10layer_norm13ln_bwd_kernelINS_13Kernel_traitsIf13__nv_bfloat16S2_S2_fjLj2048ELj1ELj1ELj4ELj16ENS_18Kernel_traits_baseILj2048EfS2_S2_S2_fjLj128EEEEELb1ELb0ELb1ELb1EEEvNS_9BwdParamsE)
        /*0014*/ 	.short	0x0160
        /*0016*/ 	.short	0x0128


	//----- nvinfo : EIATTR_CBANK_PARAM_SIZE
	.align		4
.L_2451:
        /*0018*/ 	.byte	0x03, 0x19
        /*001a*/ 	.short	0x0128


	//----- nvinfo : EIATTR_KPARAM_INFO
	.align		4
        /*001c*/ 	.byte	0x04, 0x17
        /*001e*/ 	.short	(.L_2453 - .L_2452)
.L_2452:
        /*0020*/ 	.word	0x00000000
        /*0024*/ 	.short	0x0000
        /*0026*/ 	.short	0x0000
        /*0028*/ 	.byte	0x00, 0xf0, 0xa1, 0x04


	//----- nvinfo : EIATTR_MAXREG_COUNT
	.align		4
.L_2453:
        /*002c*/ 	.byte	0x03, 0x1b
        /*002e*/ 	.short	0x00ff


	//----- nvinfo : EIATTR_NUM_BARRIERS
	.align		4
        /*0030*/ 	.byte	0x02, 0x4c
        /*0032*/ 	.byte	0x01
	.zero		1


	//----- nvinfo : EIATTR_MERCURY_ISA_VERSION
	.align		4
        /*0034*/ 	.byte	0x03, 0x5f
        /*0036*/ 	.short	0x0000


	//----- nvinfo : EIATTR_COOP_GROUP_MASK_REGIDS
	.align		4
        /*0038*/ 	.byte	0x04, 0x29
        /*003a*/ 	.short	(.L_2455 - .L_2454)


	//   ....[0]....
.L_2454:
        /*003c*/ 	.word	0xffffffff


	//   ....[1]....
        /*0040*/ 	.word	0xffffffff


	//   ....[2]....
        /*0044*/ 	.word	0xffffffff


	//   ....[3]....
        /*0048*/ 	.word	0xffffffff


	//   ....[4]....
        /*004c*/ 	.word	0xffffffff


	//   ....[5]....
        /*0050*/ 	.word	0xffffffff


	//   ....[6]....
        /*0054*/ 	.word	0xffffffff


	//   ....[7]....
        /*0058*/ 	.word	0xffffffff


	//   ....[8]....
        /*005c*/ 	.word	0xffffffff


	//   ....[9]....
        /*0060*/ 	.word	0xffffffff


	//   ....[10]....
        /*0064*/ 	.word	0xffffffff


	//   ....[11]....
        /*0068*/ 	.word	0xffffffff


	//   ....[12]....
        /*006c*/ 	.word	0xffffffff


	//   ....[13]....
        /*0070*/ 	.word	0xffffffff


	//   ....[14]....
        /*0074*/ 	.word	0xffffffff


	//   ....[15]....
        /*0078*/ 	.word	0xffffffff


	//   ....[16]....
        /*007c*/ 	.word	0xffffffff


	//   ....[17]....
        /*0080*/ 	.word	0xffffffff


	//   ....[18]....
        /*0084*/ 	.word	0xffffffff


	//   ....[19]....
        /*0088*/ 	.word	0xffffffff


	//----- nvinfo : EIATTR_COOP_GROUP_INSTR_OFFSETS
	.align		4
.L_2455:
        /*008c*/ 	.byte	0x04, 0x28
        /*008e*/ 	.short	(.L_2457 - .L_2456)


	//   ....[0]....
.L_2456:
        /*0090*/ 	.word	0x00001190


	//   ....[1]....
        /*0094*/ 	.word	0x000011b0


	//   ....[2]....
        /*0098*/ 	.word	0x000011d0


	//   ....[3]....
        /*009c*/ 	.word	0x000011f0


	//   ....[4]....
        /*00a0*/ 	.word	0x00001210


	//   ....[5]....
        /*00a4*/ 	.word	0x00001230


	//   ....[6]....
        /*00a8*/ 	.word	0x00001250


	//   ....[7]....
        /*00ac*/ 	.word	0x00001270


	//   ....[8]....
        /*00b0*/ 	.word	0x00001290


	//   ....[9]....
        /*00b4*/ 	.word	0x000012b0


	//   ....[10]....
        /*00b8*/ 	.word	0x00002d80


	//   ....[11]....
        /*00bc*/ 	.word	0x00002e00


	//   ....[12]....
        /*00c0*/ 	.word	0x00002e80


	//   ....[13]....
        /*00c4*/ 	.word	0x00002ef0


	//   ....[14]....
        /*00c8*/ 	.word	0x00002f70


	//   ....[15]....
        /*00cc*/ 	.word	0x00002fe0


	//   ....[16]....
        /*00d0*/ 	.word	0x00003060


	//   ....[17]....
        /*00d4*/ 	.word	0x000030d0


	//   ....[18]....
        /*00d8*/ 	.word	0x00003150


	//   ....[19]....
        /*00dc*/ 	.word	0x000031c0


	//----- nvinfo : EIATTR_EXIT_INSTR_OFFSETS
	.align		4
.L_2457:
        /*00e0*/ 	.byte	0x04, 0x1c
        /*00e2*/ 	.short	(.L_2459 - .L_2458)


	//   ....[0]....
.L_2458:
        /*00e4*/ 	.word	0x00002d20


	//----- nvinfo : EIATTR_MAX_THREADS
	.align		4
.L_2459:
        /*00e8*/ 	.byte	0x04, 0x05
        /*00ea*/ 	.short	(.L_2461 - .L_2460)
.L_2460:
        /*00ec*/ 	.word	0x00000080
        /*00f0*/ 	.word	0x00000001
        /*00f4*/ 	.word	0x00000001


	//----- nvinfo : EIATTR_CRS_STACK_SIZE
	.align		4
.L_2461:
        /*00f8*/ 	.byte	0x04, 0x1e
        /*00fa*/ 	.short	(.L_2463 - .L_2462)
.L_2462:
        /*00fc*/ 	.word	0x00000000
.L_2463:


//--------------------- .nv.info._ZN10layer_norm13ln_bwd_kernelINS_13Kernel_traitsIf13__nv_bfloat16S2_S2_fjLj2048ELj1ELj1ELj4ELj16ENS_18Kernel_traits_baseILj2048EfS2_S2_S2_fjLj128EEEEELb1ELb1ELb0ELb0EEEvNS_9BwdParamsE --------------------------
	.section	.nv.info._ZN10layer_norm13ln_bwd_kernelINS_13Kernel_traitsIf13__nv_bfloat16S2_S2_fjLj2048ELj1ELj1ELj4ELj16ENS_18Kernel_traits_baseILj2048EfS2_S2_S2_fjLj128EEEEELb1ELb1ELb0ELb0EEEvNS_9BwdParamsE,"",@"SHT_CUDA_INFO"
	.sectionflags	@""
	.align	4


	//----- nvinfo : EIATTR_CUDA_API_VERSION
	.align		4
        /*0000*/ 	.byte	0x04, 0x37
        /*0002*/ 	.short	(.L_2465 - .L_2464)
.L_2464:
        /*0004*/ 	.word	0x00000082


	//----- nvinfo : EIATTR_SW2861232_WAR
	.align		4
.L_2465:
        /*0008*/ 	.byte	0x01, 0x35
	.zero		2


	//----- nvinfo : EIATTR_PARAM_CBANK
	.align		4
        /*000c*/ 	.byte	0x04, 0x0a
        /*000e*/ 	.short	(.L_2467 - .L_2466)
	.align		4
.L_2466:
        /*0010*/ 	.word	index@(.nv.constant0._ZN10layer_norm13ln_bwd_kernelINS_13Kernel_traitsIf13__nv_bfloat16S2_S2_fjLj2048ELj1ELj1ELj4ELj16ENS_18Kernel_traits_baseILj2048EfS2_S2_S2_fjLj128EEEEELb1ELb1ELb0ELb0EEEvNS_9BwdParamsE)
        /*0014*/ 	.short	0x0160
        /*0016*/ 	.short	0x0128


	//----- nvinfo : EIATTR_CBANK_PARAM_SIZE
	.align		4
.L_2467:
        /*0018*/ 	.byte	0x03, 0x19
        /*001a*/ 	.short	0x0128


	//----- nvinfo : EIATTR_KPARAM_INFO
	.align		4
        /*001c*/ 	.byte	0x04, 0x17
        /*001e*/ 	.short	(.L_2469 - .L_2468)
.L_2468:
        /*0020*/ 	.word	0x00000000
        /*0024*/ 	.short	0x0000
        /*0026*/ 	.short	0x0000
        /*0028*/ 	.byte	0x00, 0xf0, 0xa1, 0x04


	//----- nvinfo : EIATTR_MAXREG_COUNT
	.align		4
.L_2469:
        /*002c*/ 	.byte	0x03, 0x1b
        /*002e*/ 	.short	0x00ff


	//----- nvinfo : EIATTR_NUM_BARRIERS
	.align		4
        /*0030*/ 	.byte	0x02, 0x4c
        /*0032*/ 	.byte	0x01
	.zero		1


	//----- nvinfo : EIATTR_MERCURY_ISA_VERSION
	.align		4
        /*0034*/ 	.byte	0x03, 0x5f
        /*0036*/ 	.short	0x0000


	//----- nvinfo : EIATTR_COOP_GROUP_MASK_REGIDS
	.align		4
        /*0038*/ 	.byte	0x04, 0x29
        /*003a*/ 	.short	(.L_2471 - .L_2470)


	//   ....[0]....
.L_2470:
        /*003c*/ 	.word	0xffffffff


	//   ....[1]....
        /*0040*/ 	.word	0xffffffff


	//   ....[2]....
        /*0044*/ 	.word	0xffffffff


	//   ....[3]....
        /*0048*/ 	.word	0xffffffff


	//   ....[4]....
        /*004c*/ 	.word	0xffffffff


	//   ....[5]....
        /*0050*/ 	.word	0xffffffff


	//   ....[6]....
        /*0054*/ 	.word	0xffffffff


	//   ....[7]....
        /*0058*/ 	.word	0xffffffff


	//   ....[8]....
        /*005c*/ 	.word	0xffffffff


	//   ....[9]....
        /*0060*/ 	.word	0xffffffff


	//   ....[10]....
        /*0064*/ 	.word	0xffffffff


	//   ....[11]....
        /*0068*/ 	.word	0xffffffff


	//   ....[12]....
        /*006c*/ 	.word	0xffffffff


	//   ....[13]....
        /*0070*/ 	.word	0xffffffff


	//   ....[14]....
        /*0074*/ 	.word	0xffffffff


	//   ....[15]....
        /*0078*/ 	.word	0xffffffff


	//   ....[16]....
        /*007c*/ 	.word	0xffffffff


	//   ....[17]....
        /*0080*/ 	.word	0xffffffff


	//   ....[18]....
        /*0084*/ 	.word	0xffffffff


	//   ....[19]....
        /*0088*/ 	.word	0xffffffff


	//----- nvinfo : EIATTR_COOP_GROUP_INSTR_OFFSETS
	.align		4
.L_2471:
        /*008c*/ 	.byte	0x04, 0x28
        /*008e*/ 	.short	(.L_2473 - .L_2472)


	//   ....[0]....
.L_2472:
        /*0090*/ 	.word	0x00001080


	//   ....[1]....
        /*0094*/ 	.word	0x000010a0


	//   ....[2]....
        /*0098*/ 	.word	0x000010c0


	//   ....[3]....
        /*009c*/ 	.word	0x000010e0


	//   ....[4]....
        /*00a0*/ 	.word	0x00001100


	//   ....[5]....
        /*00a4*/ 	.word	0x00001120


	//   ....[6]....
        /*00a8*/ 	.word	0x00001140


	//   ....[7]....
        /*00ac*/ 	.word	0x00001160


	//   ....[8]....
        /*00b0*/ 	.word	0x00001180


	//   ....[9]....
        /*00b4*/ 	.word	0x000011a0


	//   ....[10]....
        /*00b8*/ 	.word	0x00002800


	//   ....[11]....
        /*00bc*/ 	.word	0x00002880


	//   ....[12]....
        /*00c0*/ 	.word	0x00002900


	//   ....[13]....
        /*00c4*/ 	.word	0x00002970


	//   ....[14]....
        /*00c8*/ 	.word	0x000029f0


	//   ....[15]....
        /*00cc*/ 	.word	0x00002a60


	//   ....[16]....
        /*00d0*/ 	.word	0x00002ae0


	//   ....[17]....
        /*00d4*/ 	.word	0x00002b50


	//   ....[18]....
        /*00d8*/ 	.word	0x00002bd0


	//   ....[19]....
        /*00dc*/ 	.word	0x00002c40


	//----- nvinfo : EIATTR_EXIT_INSTR_OFFSETS
	.align		4
.L_2473:
        /*00e0*/ 	.byte	0x04, 0x1c
        /*00e2*/ 	.short	(.L_2475 - .L_2474)


	//   ....[0]....
.L_2474:
        /*00e4*/ 	.word	0x000026f0


	//   ....[1]....
        /*00e8*/ 	.word	0x000027a0


	//----- nvinfo : EIATTR_MAX_THREADS
	.align		4
.L_2475:
        /*00ec*/ 	.byte	0x04, 0x05
        /*00ee*/ 	.short	(.L_2477 - .L_2476)
.L_2476:
        /*00f0*/ 	.word	0x00000080
        /*00f4*/ 	.word	0x00000001
        /*00f8*/ 	.word	0x00000001


	//----- nvinfo : EIATTR_CRS_STACK_SIZE
	.align		4
.L_2477:
        /*00fc*/ 	.byte	0x04, 0x1e
        /*00fe*/ 	.short	(.L_2479 - .L_2478)
.L_2478:
        /*0100*/ 	.word	0x00000000
.L_2479:


//--------------------- .nv.info._ZN10layer_norm13ln_bwd_kernelINS_13Kernel_traitsIf13__nv_bfloat16S2_S2_fjLj2048ELj1ELj1ELj4ELj16ENS_18Kernel_traits_baseILj2048EfS2_S2_S2_fjLj128EEEEELb1ELb1ELb0ELb1EEEvNS_9BwdParamsE --------------------------
	.section	.nv.info._ZN10layer_norm13ln_bwd_kernelINS_13Kernel_traitsIf13__nv_bfloat16S2_S2_fjLj2048ELj1ELj1ELj4ELj16ENS_18Kernel_traits_baseILj2048EfS2_S2_S2_fjLj128EEEEELb1ELb1ELb0ELb1EEEvNS_9BwdParamsE,"",@"SHT_CUDA_INFO"
	.sectionflags	@""
	.align	4


	//----- nvinfo : EIATTR_CUDA_API_VERSION
	.align		4
        /*0000*/ 	.byte	0x04, 0x37
        /*0002*/ 	.short	(.L_2481 - .L_2480)
.L_2480:
        /*0004*/ 	.word	0x00000082


	//----- nvinfo : EIATTR_SW2861232_WAR
	.align		4
.L_2481:
        /*0008*/ 	.byte	0x01, 0x35
	.zero		2


	//----- nvinfo : EIATTR_PARAM_CBANK
	.align		4
        /*000c*/ 	.byte	0x04, 0x0a
        /*000e*/ 	.short	(.L_2483 - .L_2482)
	.align		4
.L_2482:
        /*0010*/ 	.word	index@(.nv.constant0._ZN10layer_norm13ln_bwd_kernelINS_13Kernel_traitsIf13__nv_bfloat16S2_S2_fjLj2048ELj1ELj1ELj4ELj16ENS_18Kernel_traits_baseILj2048EfS2_S2_S2_fjLj128EEEEELb1ELb1ELb0ELb1EEEvNS_9BwdParamsE)
        /*0014*/ 	.short	0x0160
        /*0016*/ 	.short	0x0128


	//----- nvinfo : EIATTR_CBANK_PARAM_SIZE
	.align		4
.L_2483:
        /*0018*/ 	.byte	0x03, 0x19
        /*001a*/ 	.short	0x0128


	//----- nvinfo : EIATTR_KPARAM_INFO
	.align		4
        /*001c*/ 	.byte	0x04, 0x17
        /*001e*/ 	.short	(.L_2485 - .L_2484)
.L_2484:
        /*0020*/ 	.word	0x00000000
        /*0024*/ 	.short	0x0000
        /*0026*/ 	.short	0x0000
        /*0028*/ 	.byte	0x00, 0xf0, 0xa1, 0x04


	//----- nvinfo : EIATTR_MAXREG_COUNT
	.align		4
.L_2485:
        /*002c*/ 	.byte	0x03, 0x1b
        /*002e*/ 	.short	0x00ff


	//----- nvinfo : EIATTR_NUM_BARRIERS
	.align		4
        /*0030*/ 	.byte	0x02, 0x4c
        /*0032*/ 	.byte	0x01
	.zero		1


	//----- nvinfo : EIATTR_MERCURY_ISA_VERSION
	.align		4
        /*0034*/ 	.byte	0x03, 0x5f
        /*0036*/ 	.short	0x0000


	//----- nvinfo : EIATTR_COOP_GROUP_MASK_REGIDS
	.align		4
        /*0038*/ 	.byte	0x04, 0x29
        /*003a*/ 	.short	(.L_2487 - .L_2486)


	//   ....[0]....
.L_2486:
        /*003c*/ 	.word	0xffffffff


	//   ....[1]....
        /*0040*/ 	.word	0xffffffff


	//   ....[2]....
        /*0044*/ 	.word	0xffffffff


	//   ....[3]....
        /*0048*/ 	.word	0xffffffff


	//   ....[4]....
        /*004c*/ 	.word	0xffffffff


	//   ....[5]....
        /*0050*/ 	.word	0xffffffff


	//   ....[6]....
        /*0054*/ 	.word	0xffffffff


	//   ....[7]....
        /*0058*/ 	.word	0xffffffff


	//   ....[8]....
        /*005c*/ 	.word	0xffffffff


	//   ....[9]....
        /*0060*/ 	.word	0xffffffff


	//   ....[10]....
        /*0064*/ 	.word	0xffffffff


	//   ....[11]....
        /*0068*/ 	.word	0xffffffff


	//   ....[12]....
        /*006c*/ 	.word	0xffffffff


	//   ....[13]....
        /*0070*/ 	.word	0xffffffff


	//   ....[14]....
        /*0074*/ 	.word	0xffffffff


	//   ....[15]....
        /*0078*/ 	.word	0xffffffff


	//   ....[16]....
        /*007c*/ 	.word	0xffffffff


	//   ....[17]....
        /*0080*/ 	.word	0xffffffff


	//   ....[18]....
        /*0084*/ 	.word	0xffffffff


	//   ....[19]....
        /*0088*/ 	.word	0xffffffff


	//----- nvinfo : EIATTR_COOP_GROUP_INSTR_OFFSETS
	.align		4
.L_2487:
        /*008c*/ 	.byte	0x04, 0x28
        /*008e*/ 	.short	(.L_2489 - .L_2488)


	//   ....[0]....
.L_2488:
        /*0090*/ 	.word	0x00001040


	//   ....[1]....
        /*0094*/ 	.word	0x00001060


	//   ....[2]....
        /*0098*/ 	.word	0x00001080


	//   ....[3]....
        /*009c*/ 	.word	0x000010a0


	//   ....[4]....
        /*00a0*/ 	.word	0x000010c0


	//   ....[5]....
        /*00a4*/ 	.word	0x000010e0


	//   ....[6]....
        /*00a8*/ 	.word	0x00001100


	//   ....[7]....
        /*00ac*/ 	.word	0x00001120


	//   ....[8]....
        /*00b0*/ 	.word	0x00001140


	//   ....[9]....
        /*00b4*/ 	.word	0x00001160


	//   ....[10]....
        /*00b8*/ 	.word	0x000028d0


	//   ....[11]....
        /*00bc*/ 	.word	0x00002950


	//   ....[12]....
        /*00c0*/ 	.word	0x000029d0


	//   ....[13]....
        /*00c4*/ 	.word	0x00002a40


	//   ....[14]....
        /*00c8*/ 	.word	0x00002ac0


	//   ....[15]....
        /*00cc*/ 	.word	0x00002b30


	//   ....[16]....
        /*00d0*/ 	.word	0x00002bb0


	//   ....[17]....
        /*00d4*/ 	.word	0x00002c20


	//   ....[18]....
        /*00d8*/ 	.word	0x00002ca0


	//   ....[19]....
        /*00dc*/ 	.word	0x00002d10


	//----- nvinfo : EIATTR_EXIT_INSTR_OFFSETS
	.align		4
.L_2489:
        /*00e0*/ 	.byte	0x04, 0x1c
        /*00e2*/ 	.short	(.L_2491 - .L_2490)


	//   ....[0]....
.L_2490:
        /*00e4*/ 	.word	0x00002870


	//----- nvinfo : EIATTR_MAX_THREADS
	.align		4
.L_2491:
        /*00e8*/ 	.byte	0x04, 0x05
        /*00ea*/ 	.short	(.L_2493 - .L_2492)
.L_2492:
        /*00ec*/ 	.word	0x00000080
        /*00f0*/ 	.word	0x00000001
        /*00f4*/ 	.word	0x00000001


	//----- nvinfo : EIATTR_CRS_STACK_SIZE
	.align		4
.L_2493:
        /*00f8*/ 	.byte	0x04, 0x1e
        /*00fa*/ 	.short	(.L_2495 - .L_2494)
.L_2494:
        /*00fc*/ 	.word	0x00000000
.L_2495:


//--------------------- .nv.info._ZN10layer_norm22ln_bwd_finalize_kernelINS_22Kernel_traits_finalizeILj2048Ef13__nv_bfloat16S2_S2_fjLb1ELj1024ELj4ENS_18Kernel_traits_baseILj2048EfS2_S2_S2_fjLj1024EEEEELb1ELb0EEEvNS_9BwdParamsE --------------------------
	.section	.nv.info._ZN10layer_norm22ln_bwd_finalize_kernelINS_22Kernel_traits_finalizeILj2048Ef13__nv_bfloat16S2_S2_fjLb1ELj1024ELj4ENS_18Kernel_traits_baseILj2048EfS2_S2_S2_fjLj1024EEEEELb1ELb0EEEvNS_9BwdParamsE,"",@"SHT_CUDA_INFO"
	.sectionflags	@""
	.align	4


	//----- nvinfo : EIATTR_CUDA_API_VERSION
	.align		4
        /*0000*/ 	.byte	0x04, 0x37
        /*0002*/ 	.short	(.L_2497 - .L_2496)
.L_2496:
        /*0004*/ 	.word	0x00000082


	//----- nvinfo : EIATTR_SW2861232_WAR
	.align		4
.L_2497:
        /*0008*/ 	.byte	0x01, 0x35
	.zero		2


	//----- nvinfo : EIATTR_PARAM_CBANK
	.align		4
        /*000c*/ 	.byte	0x04, 0x0a
        /*000e*/ 	.short	(.L_2499 - .L_2498)
	.align		4
.L_2498:
        /*0010*/ 	.word	index@(.nv.constant0._ZN10layer_norm22ln_bwd_finalize_kernelINS_22Kernel_traits_finalizeILj2048Ef13__nv_bfloat16S2_S2_fjLb1ELj1024ELj4ENS_18Kernel_traits_baseILj2048EfS2_S2_S2_fjLj1024EEEEELb1ELb0EEEvNS_9BwdParamsE)
        /*0014*/ 	.short	0x0160
        /*0016*/ 	.short	0x0128


	//----- nvinfo : EIATTR_CBANK_PARAM_SIZE
	.align		4
.L_2499:
        /*0018*/ 	.byte	0x03, 0x19
        /*001a*/ 	.short	0x0128


	//----- nvinfo : EIATTR_KPARAM_INFO
	.align		4
        /*001c*/ 	.byte	0x04, 0x17
        /*001e*/ 	.short	(.L_2501 - .L_2500)
.L_2500:
        /*0020*/ 	.word	0x00000000
        /*0024*/ 	.short	0x0000
        /*0026*/ 	.short	0x0000
        /*0028*/ 	.byte	0x00, 0xf0, 0xa1, 0x04


	//----- nvinfo : EIATTR_MAXREG_COUNT
	.align		4
.L_2501:
        /*002c*/ 	.byte	0x03, 0x1b
        /*002e*/ 	.short	0x0040


	//----- nvinfo : EIATTR_NUM_BARRIERS
	.align		4
        /*0030*/ 	.byte	0x02, 0x4c
        /*0032*/ 	.byte	0x01
	.zero		1


	//----- nvinfo : EIATTR_MERCURY_ISA_VERSION
	.align		4
        /*0034*/ 	.byte	0x03, 0x5f
        /*0036*/ 	.short	0x0000


	//----- nvinfo : EIATTR_COOP_GROUP_MASK_REGIDS
	.align		4
        /*0038*/ 	.byte	0x04, 0x29
        /*003a*/ 	.short	(.L_2503 - .L_2502)


	//   ....[0]....
.L_2502:
        /*003c*/ 	.word	0xffffffff


	//   ....[1]....
        /*0040*/ 	.word	0xffffffff


	//   ....[2]....
        /*0044*/ 	.word	0xffffffff


	//   ....[3]....
        /*0048*/ 	.word	0xffffffff


	//   ....[4]....
        /*004c*/ 	.word	0xffffffff


	//   ....[5]....
        /*0050*/ 	.word	0xffffffff


	//   ....[6]....
        /*0054*/ 	.word	0xffffffff


	//   ....[7]....
        /*0058*/ 	.word	0xffffffff


	//   ....[8]....
        /*005c*/ 	.word	0xffffffff


	//   ....[9]....
        /*0060*/ 	.word	0xffffffff


	//   ....[10]....
        /*0064*/ 	.word	0xffffffff


	//   ....[11]....
        /*0068*/ 	.word	0xffffffff


	//   ....[12]....
        /*006c*/ 	.word	0xffffffff


	//   ....[13]....
        /*0070*/ 	.word	0xffffffff


	//   ....[14]....
        /*0074*/ 	.word	0xffffffff


	//   ....[15]....
        /*0078*/ 	.word	0xffffffff


	//   ....[16]....
        /*007c*/ 	.word	0xffffffff


	//   ....[17]....
        /*0080*/ 	.word	0xffffffff


	//   ....[18]....
        /*0084*/ 	.word	0xffffffff


	//   ....[19]....
        /*0088*/ 	.word	0xffffffff


	//   ....[20]....
        /*008c*/ 	.word	0xffffffff


	//   ....[21]....
        /*0090*/ 	.word	0xffffffff


	//   ....[22]....
        /*0094*/ 	.word	0xffffffff


	//   ....[23]....
        /*0098*/ 	.word	0xffffffff


	//   ....[24]....
        /*009c*/ 	.word	0xffffffff


	//   ....[25]....
        /*00a0*/ 	.word	0xffffffff


	//   ....[26]....
        /*00a4*/ 	.word	0xffffffff


	//   ....[27]....
        /*00a8*/ 	.word	0xffffffff


	//   ....[28]....
        /*00ac*/ 	.word	0xffffffff


	//   ....[29]....
        /*00b0*/ 	.word	0xffffffff


	//----- nvinfo : EIATTR_COOP_GROUP_INSTR_OFFSETS
	.align		4
.L_2503:
        /*00b4*/ 	.byte	0x04, 0x28
        /*00b6*/ 	.short	(.L_2505 - .L_2504)


	//   ....[0]....
.L_2504:
        /*00b8*/ 	.word	0x000009d0


	//   ....[1]....
        /*00bc*/ 	.word	0x00000a00


	//   ....[2]....
        /*00c0*/ 	.word	0x00000a10


	//   ....[3]....
        /*00c4*/ 	.word	0x00000a30


	//   ....[4]....
        /*00c8*/ 	.word	0x00000a50


	//   ....[5]....
        /*00cc*/ 	.word	0x00000a60


	//   ....[6]....
        /*00d0*/ 	.word	0x00000a90


	//   ....[7]....
        /*00d4*/ 	.word	0x00000ab0


	//   ....[8]....
        /*00d8*/ 	.word	0x00000ac0


	//   ....[9]....
        /*00dc*/ 	.word	0x00000af0


	//   ....[10]....
        /*00e0*/ 	.word	0x00000b10


	//   ....[11]....
        /*00e4*/ 	.word	0x00000b20


	//   ....[12]....
        /*00e8*/ 	.word	0x00000b50


	//   ....[13]....
        /*00ec*/ 	.word	0x00000b70


	//   ....[14]....
        /*00f0*/ 	.word	0x00000b80


	//   ....[15]....
        /*00f4*/ 	.word	0x00000df0


	//   ....[16]....
        /*00f8*/ 	.word	0x00000e50


	//   ....[17]....
        /*00fc*/ 	.word	0x00000eb0


	//   ....[18]....
        /*0100*/ 	.word	0x00000f10


	//   ....[19]....
        /*0104*/ 	.word	0x00000f80


	//   ....[20]....
        /*0108*/ 	.word	0x00000ff0


	//   ....[21]....
        /*010c*/ 	.word	0x00001050


	//   ....[22]....
        /*0110*/ 	.word	0x000010b0


	//   ....[23]....
        /*0114*/ 	.word	0x00001110


	//   ....[24]....
        /*0118*/ 	.word	0x00001180


	//   ....[25]....
        /*011c*/ 	.word	0x000011f0


	//   ....[26]....
        /*0120*/ 	.word	0x00001250


	//   ....[27]....
        /*0124*/ 	.word	0x000012b0


	//   ....[28]....
        /*0128*/ 	.word	0x00001310


	//   ....[29]....
        /*012c*/ 	.word	0x00001370


	//----- nvinfo : EIATTR_EXIT_INSTR_OFFSETS
	.align		4
.L_2505:
        /*0130*/ 	.byte	0x04, 0x1c
        /*0132*/ 	.short	(.L_2507 - .L_2506)


	//   ....[0]....
.L_2506:
        /*0134*/ 	.word	0x00000070


	//   ....[1]....
        /*0138*/ 	.word	0x00000d90


	//----- nvinfo : EIATTR_MAX_THREADS
	.align		4
.L_2507:
        /*013c*/ 	.byte	0x04, 0x05
        /*013e*/ 	.short	(.L_2509 - .L_2508)
.L_2508:
        /*0140*/ 	.word	0x00000400
        /*0144*/ 	.word	0x00000001
        /*0148*/ 	.word	0x00000001


	//----- nvinfo : EIATTR_CRS_STACK_SIZE
	.align		4
.L_2509:
        /*014c*/ 	.byte	0x04, 0x1e
        /*014e*/ 	.short	(.L_2511 - .L_2510)
.L_2510:
        /*0150*/ 	.word	0x00000000
.L_2511:


//--------------------- .nv.info._ZN10layer_norm13ln_bwd_kernelINS_13Kernel_traitsIf13__nv_bfloat16S2_S2_fjLj2048ELj1ELj1ELj4ELj16ENS_18Kernel_traits_baseILj2048EfS2_S2_S2_fjLj128EEEEELb1ELb1ELb1ELb0EEEvNS_9BwdParamsE --------------------------
	.section	.nv.info._ZN10layer_norm13ln_bwd_kernelINS_13Kernel_traitsIf13__nv_bfloat16S2_S2_fjLj2048ELj1ELj1ELj4ELj16ENS_18Kernel_traits_baseILj2048EfS2_S2_S2_fjLj128EEEEELb1ELb1ELb1ELb0EEEvNS_9BwdParamsE,"",@"SHT_CUDA_INFO"
	.sectionflags	@""
	.align	4


	//----- nvinfo : EIATTR_CUDA_API_VERSION
	.align		4
        /*0000*/ 	.byte	0x04, 0x37
        /*0002*/ 	.short	(.L_2513 - .L_2512)
.L_2512:
        /*0004*/ 	.word	0x00000082


	//----- nvinfo : EIATTR_SW2861232_WAR
	.align		4
.L_2513:
        /*0008*/ 	.byte	0x01, 0x35
	.zero		2


	//----- nvinfo : EIATTR_PARAM_CBANK
	.align		4
        /*000c*/ 	.byte	0x04, 0x0a
        /*000e*/ 	.short	(.L_2515 - .L_2514)
	.align		4
.L_2514:
        /*0010*/ 	.word	index@(.nv.constant0._ZN10layer_norm13ln_bwd_kernelINS_13Kernel_traitsIf13__nv_bfloat16S2_S2_fjLj2048ELj1ELj1ELj4ELj16ENS_18Kernel_traits_baseILj2048EfS2_S2_S2_fjLj128EEEEELb1ELb1ELb1ELb0EEEvNS_9BwdParamsE)
        /*0014*/ 	.short	0x0160
        /*0016*/ 	.short	0x0128


	//----- nvinfo : EIATTR_CBANK_PARAM_SIZE
	.align		4
.L_2515:
        /*0018*/ 	.byte	0x03, 0x19
        /*001a*/ 	.short	0x0128


	//----- nvinfo : EIATTR_KPARAM_INFO
	.align		4
        /*001c*/ 	.byte	0x04, 0x17
        /*001e*/ 	.short	(.L_2517 - .L_2516)
.L_2516:
        /*0020*/ 	.word	0x00000000
        /*0024*/ 	.short	0x0000
        /*0026*/ 	.short	0x0000
        /*0028*/ 	.byte	0x00, 0xf0, 0xa1, 0x04


	//----- nvinfo : EIATTR_MAXREG_COUNT
	.align		4
.L_2517:
        /*002c*/ 	.byte	0x03, 0x1b
        /*002e*/ 	.short	0x00ff


	//----- nvinfo : EIATTR_NUM_BARRIERS
	.align		4
        /*0030*/ 	.byte	0x02, 0x4c
        /*0032*/ 	.byte	0x01
	.zero		1


	//----- nvinfo : EIATTR_MERCURY_ISA_VERSION
	.align		4
        /*0034*/ 	.byte	0x03, 0x5f
        /*0036*/ 	.short	0x0000


	//----- nvinfo : EIATTR_COOP_GROUP_MASK_REGIDS
	.align		4
        /*0038*/ 	.byte	0x04, 0x29
        /*003a*/ 	.short	(.L_2519 - .L_2518)


	//   ....[0]....
.L_2518:
        /*003c*/ 	.word	0xffffffff


	//   ....[1]....
        /*0040*/ 	.word	0xffffffff


	//   ....[2]....
        /*0044*/ 	.word	0xffffffff


	//   ....[3]....
        /*0048*/ 	.word	0xffffffff


	//   ....[4]....
        /*004c*/ 	.word	0xffffffff


	//   ....[5]....
        /*0050*/ 	.word	0xffffffff


	//   ....[6]....
        /*0054*/ 	.word	0xffffffff


	//   ....[7]....
        /*0058*/ 	.word	0xffffffff


	//   ....[8]....
        /*005c*/ 	.word	0xffffffff


	//   ....[9]....
        /*0060*/ 	.word	0xffffffff


	//   ....[10]....
        /*0064*/ 	.word	0xffffffff


	//   ....[11]....
        /*0068*/ 	.word	0xffffffff


	//   ....[12]....
        /*006c*/ 	.word	0xffffffff


	//   ....[13]....
        /*0070*/ 	.word	0xffffffff


	//   ....[14]....
        /*0074*/ 	.word	0xffffffff


	//   ....[15]....
        /*0078*/ 	.word	0xffffffff


	//   ....[16]....
        /*007c*/ 	.word	0xffffffff


	//   ....[17]....
        /*0080*/ 	.word	0xffffffff


	//   ....[18]....
        /*0084*/ 	.word	0xffffffff


	//   ....[19]....
        /*0088*/ 	.word	0xffffffff


	//----- nvinfo : EIATTR_COOP_GROUP_INSTR_OFFSETS
	.align		4
.L_2519:
        /*008c*/ 	.byte	0x04, 0x28
        /*008e*/ 	.short	(.L_2521 - .L_2520)


	//   ....[0]....
.L_2520:
        /*0090*/ 	.word	0x000012f0


	//   ....[1]....
        /*0094*/ 	.word	0x00001310


	//   ....[2]....
        /*0098*/ 	.word	0x00001330


	//   ....[3]....
        /*009c*/ 	.word	0x00001350


	//   ....[4]....
        /*00a0*/ 	.word	0x00001370


	//   ....[5]....
        /*00a4*/ 	.word	0x00001390


	//   ....[6]....
        /*00a8*/ 	.word	0x000013b0


	//   ....[7]....
        /*00ac*/ 	.word	0x000013d0


	//   ....[8]....
        /*00b0*/ 	.word	0x00001400


	//   ....[9]....
        /*00b4*/ 	.word	0x00001410


	//   ....[10]....
        /*00b8*/ 	.word	0x000039b0


	//   ....[11]....
        /*00bc*/ 	.word	0x00003a30


	//   ....[12]....
        /*00c0*/ 	.word	0x00003ab0


	//   ....[13]....
        /*00c4*/ 	.word	0x00003b20


	//   ....[14]....
        /*00c8*/ 	.word	0x00003ba0


	//   ....[15]....
        /*00cc*/ 	.word	0x00003c10


	//   ....[16]....
        /*00d0*/ 	.word	0x00003c90


	//   ....[17]....
        /*00d4*/ 	.word	0x00003d00


	//   ....[18]....
        /*00d8*/ 	.word	0x00003d80


	//   ....[19]....
        /*00dc*/ 	.word	0x00003df0


	//----- nvinfo : EIATTR_EXIT_INSTR_OFFSETS
	.align		4
.L_2521:
        /*00e0*/ 	.byte	0x04, 0x1c
        /*00e2*/ 	.short	(.L_2523 - .L_2522)


	//   ....[0]....
.L_2522:
        /*00e4*/ 	.word	0x000038a0


	//   ....[1]....
        /*00e8*/ 	.word	0x00003950


	//----- nvinfo : EIATTR_MAX_THREADS
	.align		4
.L_2523:
        /*00ec*/ 	.byte	0x04, 0x05
        /*00ee*/ 	.short	(.L_2525 - .L_2524)
.L_2524:
        /*00f0*/ 	.word	0x00000080
        /*00f4*/ 	.word	0x00000001
        /*00f8*/ 	.word	0x00000001


	//----- nvinfo : EIATTR_CRS_STACK_SIZE
	.align		4
.L_2525:
        /*00fc*/ 	.byte	0x04, 0x1e
        /*00fe*/ 	.short	(.L_2527 - .L_2526)
.L_2526:
        /*0100*/ 	.word	0x00000000
.L_2527:


//--------------------- .nv.info._ZN10layer_norm22ln_bwd_finalize_kernelINS_22Kernel_traits_finalizeILj2048Ef13__nv_bfloat16S2_S2_fjLb1ELj1024ELj4ENS_18Kernel_traits_baseILj2048EfS2_S2_S2_fjLj1024EEEEELb1ELb1EEEvNS_9BwdParamsE --------------------------
	.section	.nv.info._ZN10layer_norm22ln_bwd_finalize_kernelINS_22Kernel_traits_finalizeILj2048Ef13__nv_bfloat16S2_S2_fjLb1ELj1024ELj4ENS_18Kernel_traits_baseILj2048EfS2_S2_S2_fjLj1024EEEEELb1ELb1EEEvNS_9BwdParamsE,"",@"SHT_CUDA_INFO"
	.sectionflags	@""
	.align	4


	//----- nvinfo : EIATTR_CUDA_API_VERSION
	.align		4
        /*0000*/ 	.byte	0x04, 0x37
        /*0002*/ 	.short	(.L_2529 - .L_2528)
.L_2528:
        /*0004*/ 	.word	0x00000082


	//----- nvinfo : EIATTR_SW2861232_WAR
	.align		4
.L_2529:
        /*0008*/ 	.byte	0x01, 0x35
	.zero		2


	//----- nvinfo : EIATTR_PARAM_CBANK
	.align		4
        /*000c*/ 	.byte	0x04, 0x0a
        /*000e*/ 	.short	(.L_2531 - .L_2530)
	.align		4
.L_2530:
        /*0010*/ 	.word	index@(.nv.constant0._ZN10layer_norm22ln_bwd_finalize_kernelINS_22Kernel_traits_finalizeILj2048Ef13__nv_bfloat16S2_S2_fjLb1ELj1024ELj4ENS_18Kernel_traits_baseILj2048EfS2_S2_S2_fjLj1024EEEEELb1ELb1EEEvNS_9BwdParamsE)
        /*0014*/ 	.short	0x0160
        /*0016*/ 	.short	0x0128


	//----- nvinfo : EIATTR_CBANK_PARAM_SIZE
	.align		4
.L_2531:
        /*0018*/ 	.byte	0x03, 0x19
        /*001a*/ 	.short	0x0128


	//----- nvinfo : EIATTR_KPARAM_INFO
	.align		4
        /*001c*/ 	.byte	0x04, 0x17
        /*001e*/ 	.short	(.L_2533 - .L_2532)
.L_2532:
        /*0020*/ 	.word	0x00000000
        /*0024*/ 	.short	0x0000
        /*0026*/ 	.short	0x0000
        /*0028*/ 	.byte	0x00, 0xf0, 0xa1, 0x04


	//----- nvinfo : EIATTR_MAXREG_COUNT
	.align		4
.L_2533:
        /*002c*/ 	.byte	0x03, 0x1b
        /*002e*/ 	.short	0x0040


	//----- nvinfo : EIATTR_NUM_BARRIERS
	.align		4
        /*0030*/ 	.byte	0x02, 0x4c
        /*0032*/ 	.byte	0x01
	.zero		1


	//----- nvinfo : EIATTR_MERCURY_ISA_VERSION
	.align		4
        /*0034*/ 	.byte	0x03, 0x5f
        /*0036*/ 	.short	0x0000


	//----- nvinfo : EIATTR_COOP_GROUP_MASK_REGIDS
	.align		4
        /*0038*/ 	.byte	0x04, 0x29
        /*003a*/ 	.short	(.L_2535 - .L_2534)


	//   ....[0]....
.L_2534:
        /*003c*/ 	.word	0xffffffff


	//   ....[1]....
        /*0040*/ 	.word	0xffffffff


	//   ....[2]....
        /*0044*/ 	.word	0xffffffff


	//   ....[3]....
        /*0048*/ 	.word	0xffffffff


	//   ....[4]....
        /*004c*/ 	.word	0xffffffff


	//   ....[5]....
        /*0050*/ 	.word	0xffffffff


	//   ....[6]....
        /*0054*/ 	.word	0xffffffff


	//   ....[7]....
        /*0058*/ 	.word	0xffffffff


	//   ....[8]....
        /*005c*/ 	.word	0xffffffff


	//   ....[9]....
        /*0060*/ 	.word	0xffffffff


	//   ....[10]....
        /*0064*/ 	.word	0xffffffff


	//   ....[11]....
        /*0068*/ 	.word	0xffffffff


	//   ....[12]....
        /*006c*/ 	.word	0xffffffff


	//   ....[13]....
        /*0070*/ 	.word	0xffffffff


	//   ....[14]....
        /*0074*/ 	.word	0xffffffff


	//   ....[15]....
        /*0078*/ 	.word	0xffffffff


	//   ....[16]....
        /*007c*/ 	.word	0xffffffff


	//   ....[17]....
        /*0080*/ 	.word	0xffffffff


	//   ....[18]....
        /*0084*/ 	.word	0xffffffff


	//   ....[19]....
        /*0088*/ 	.word	0xffffffff


	//   ....[20]....
        /*008c*/ 	.word	0xffffffff


	//   ....[21]....
        /*0090*/ 	.word	0xffffffff


	//   ....[22]....
        /*0094*/ 	.word	0xffffffff


	//   ....[23]....
        /*0098*/ 	.word	0xffffffff


	//   ....[24]....
        /*009c*/ 	.word	0xffffffff


	//   ....[25]....
        /*00a0*/ 	.word	0xffffffff


	//   ....[26]....
        /*00a4*/ 	.word	0xffffffff


	//   ....[27]....
        /*00a8*/ 	.word	0xffffffff


	//   ....[28]....
        /*00ac*/ 	.word	0xffffffff


	//   ....[29]....
        /*00b0*/ 	.word	0xffffffff


	//----- nvinfo : EIATTR_COOP_GROUP_INSTR_OFFSETS
	.align		4
.L_2535:
        /*00b4*/ 	.byte	0x04, 0x28
        /*00b6*/ 	.short	(.L_2537 - .L_2536)


	//   ....[0]....
.L_2536:
        /*00b8*/ 	.word	0x000009a0


	//   ....[1]....
        /*00bc*/ 	.word	0x000009d0


	//   ....[2]....
        /*00c0*/ 	.word	0x000009e0


	//   ....[3]....
        /*00c4*/ 	.word	0x00000a00


	//   ....[4]....
        /*00c8*/ 	.word	0x00000a20


	//   ....[5]....
        /*00cc*/ 	.word	0x00000a30


	//   ....[6]....
        /*00d0*/ 	.word	0x00000a60


	//   ....[7]....
        /*00d4*/ 	.word	0x00000a80


	//   ....[8]....
        /*00d8*/ 	.word	0x00000a90


	//   ....[9]....
        /*00dc*/ 	.word	0x00000ac0


	//   ....[10]....
        /*00e0*/ 	.word	0x00000ae0


	//   ....[11]....
        /*00e4*/ 	.word	0x00000af0


	//   ....[12]....
        /*00e8*/ 	.word	0x00000b20


	//   ....[13]....
        /*00ec*/ 	.word	0x00000b40


	//   ....[14]....
        /*00f0*/ 	.word	0x00000b50


	//   ....[15]....
        /*00f4*/ 	.word	0x00000da0


	//   ....[16]....
        /*00f8*/ 	.word	0x00000e00


	//   ....[17]....
        /*00fc*/ 	.word	0x00000e60


	//   ....[18]....
        /*0100*/ 	.word	0x00000ec0


	//   ....[19]....
        /*0104*/ 	.word	0x00000f30


	//   ....[20]....
        /*0108*/ 	.word	0x00000fa0


	//   ....[21]....
        /*010c*/ 	.word	0x00001000


	//   ....[22]....
        /*0110*/ 	.word	0x00001060


	//   ....[23]....
        /*0114*/ 	.word	0x000010c0


	//   ....[24]....
        /*0118*/ 	.word	0x00001130


	//   ....[25]....
        /*011c*/ 	.word	0x000011a0


	//   ....[26]....
        /*0120*/ 	.word	0x00001200


	//   ....[27]....
        /*0124*/ 	.word	0x00001260


	//   ....[28]....
        /*0128*/ 	.word	0x000012c0


	//   ....[29]....
        /*012c*/ 	.word	0x00001320


	//----- nvinfo : EIATTR_EXIT_INSTR_OFFSETS
	.align		4
.L_2537:
        /*0130*/ 	.byte	0x04, 0x1c
        /*0132*/ 	.short	(.L_2539 - .L_2538)


	//   ....[0]....
.L_2538:
        /*0134*/ 	.word	0x00000070


	//   ....[1]....
        /*0138*/ 	.word	0x00000d40


	//----- nvinfo : EIATTR_MAX_THREADS
	.align		4
.L_2539:
        /*013c*/ 	.byte	0x04, 0x05
        /*013e*/ 	.short	(.L_2541 - .L_2540)
.L_2540:
        /*0140*/ 	.word	0x00000400
        /*0144*/ 	.word	0x00000001
        /*0148*/ 	.word	0x00000001


	//----- nvinfo : EIATTR_CRS_STACK_SIZE
	.align		4
.L_2541:
        /*014c*/ 	.byte	0x04, 0x1e
        /*014e*/ 	.short	(.L_2543 - .L_2542)
.L_2542:
        /*0150*/ 	.word	0x00000000
.L_2543:


//--------------------- .nv.info._ZN10layer_norm13ln_bwd_kernelINS_13Kernel_traitsIf13__nv_bfloat16S2_S2_fjLj2048ELj1ELj1ELj4ELj16ENS_18Kernel_traits_baseILj2048EfS2_S2_S2_fjLj128EEEEELb1ELb1ELb1ELb1EEEvNS_9BwdParamsE --------------------------
	.section	.nv.info._ZN10layer_norm13ln_bwd_kernelINS_13Kernel_traitsIf13__nv_bfloat16S2_S2_fjLj2048ELj1ELj1ELj4ELj16ENS_18Kernel_traits_baseILj2048EfS2_S2_S2_fjLj128EEEEELb1ELb1ELb1ELb1EEEvNS_9BwdParamsE,"",@"SHT_CUDA_INFO"
	.sectionflags	@""
	.align	4


	//----- nvinfo : EIATTR_CUDA_API_VERSION
	.align		4
        /*0000*/ 	.byte	0x04, 0x37
        /*0002*/ 	.short	(.L_2545 - .L_2544)
.L_2544:
        /*0004*/ 	.word	0x00000082


	//----- nvinfo : EIATTR_SW2861232_WAR
	.align		4
.L_2545:
        /*0008*/ 	.byte	0x01, 0x35
	.zero		2


	//----- nvinfo : EIATTR_PARAM_CBANK
	.align		4
        /*000c*/ 	.byte	0x04, 0x0a
        /*000e*/ 	.short	(.L_2547 - .L_2546)
	.align		4
.L_2546:
        /*0010*/ 	.word	index@(.nv.constant0._ZN10layer_norm13ln_bwd_kernelINS_13Kernel_traitsIf13__nv_bfloat16S2_S2_fjLj2048ELj1ELj1ELj4ELj16ENS_18Kernel_traits_baseILj2048EfS2_S2_S2_fjLj128EEEEELb1ELb1ELb1ELb1EEEvNS_9BwdParamsE)
        /*0014*/ 	.short	0x0160
        /*0016*/ 	.short	0x0128


	//----- nvinfo : EIATTR_CBANK_PARAM_SIZE
	.align		4
.L_2547:
        /*0018*/ 	.byte	0x03, 0x19
        /*001a*/ 	.short	0x0128


	//----- nvinfo : EIATTR_KPARAM_INFO
	.align		4
        /*001c*/ 	.byte	0x04, 0x17
        /*001e*/ 	.short	(.L_2549 - .L_2548)
.L_2548:
        /*0020*/ 	.word	0x00000000
        /*0024*/ 	.short	0x0000
        /*0026*/ 	.short	0x0000
        /*0028*/ 	.byte	0x00, 0xf0, 0xa1, 0x04


	//----- nvinfo : EIATTR_MAXREG_COUNT
	.align		4
.L_2549:
        /*002c*/ 	.byte	0x03, 0x1b
        /*002e*/ 	.short	0x00ff


	//----- nvinfo : EIATTR_NUM_BARRIERS
	.align		4
        /*0030*/ 	.byte	0x02, 0x4c
        /*0032*/ 	.byte	0x01
	.zero		1


	//----- nvinfo : EIATTR_MERCURY_ISA_VERSION
	.align		4
        /*0034*/ 	.byte	0x03, 0x5f
        /*0036*/ 	.short	0x0000


	//----- nvinfo : EIATTR_COOP_GROUP_MASK_REGIDS
	.align		4
        /*0038*/ 	.byte	0x04, 0x29
        /*003a*/ 	.short	(.L_2551 - .L_2550)


	//   ....[0]....
.L_2550:
        /*003c*/ 	.word	0xffffffff


	//   ....[1]....
        /*0040*/ 	.word	0xffffffff


	//   ....[2]....
        /*0044*/ 	.word	0xffffffff


	//   ....[3]....
        /*0048*/ 	.word	0xffffffff


	//   ....[4]....
        /*004c*/ 	.word	0xffffffff


	//   ....[5]....
        /*0050*/ 	.word	0xffffffff


	//   ....[6]....
        /*0054*/ 	.word	0xffffffff


	//   ....[7]....
        /*0058*/ 	.word	0xffffffff


	//   ....[8]....
        /*005c*/ 	.word	0xffffffff


	//   ....[9]....
        /*0060*/ 	.word	0xffffffff


	//   ....[10]....
        /*0064*/ 	.word	0xffffffff


	//   ....[11]....
        /*0068*/ 	.word	0xffffffff


	//   ....[12]....
        /*006c*/ 	.word	0xffffffff


	//   ....[13]....
        /*0070*/ 	.word	0xffffffff


	//   ....[14]....
        /*0074*/ 	.word	0xffffffff


	//   ....[15]....
        /*0078*/ 	.word	0xffffffff


	//   ....[16]....
        /*007c*/ 	.word	0xffffffff


	//   ....[17]....
        /*0080*/ 	.word	0xffffffff


	//   ....[18]....
        /*0084*/ 	.word	0xffffffff


	//   ....[19]....
        /*0088*/ 	.word	0xffffffff


	//----- nvinfo : EIATTR_COOP_GROUP_INSTR_OFFSETS
	.align		4
.L_2551:
        /*008c*/ 	.byte	0x04, 0x28
        /*008e*/ 	.short	(.L_2553 - .L_2552)


	//   ....[0]....
.L_2552:
        /*0090*/ 	.word	0x000012f0


	//   ....[1]....
        /*0094*/ 	.word	0x00001310


	//   ....[2]....
        /*0098*/ 	.word	0x00001330


	//   ....[3]....
        /*009c*/ 	.word	0x00001350


	//   ....[4]....
        /*00a0*/ 	.word	0x00001370


	//   ....[5]....
        /*00a4*/ 	.word	0x00001390


	//   ....[6]....
        /*00a8*/ 	.word	0x000013b0


	//   ....[7]....
        /*00ac*/ 	.word	0x000013d0


	//   ....[8]....
        /*00b0*/ 	.word	0x000013f0


	//   ....[9]....
        /*00b4*/ 	.word	0x00001410


	//   ....[10]....
        /*00b8*/ 	.word	0x000037c0


	//   ....[11]....
        /*00bc*/ 	.word	0x00003840


	//   ....[12]....
        /*00c0*/ 	.word	0x000038c0


	//   ....[13]....
        /*00c4*/ 	.word	0x00003930


	//   ....[14]....
        /*00c8*/ 	.word	0x000039b0


	//   ....[15]....
        /*00cc*/ 	.word	0x00003a20


	//   ....[16]....
        /*00d0*/ 	.word	0x00003aa0


	//   ....[17]....
        /*00d4*/ 	.word	0x00003b10


	//   ....[18]....
        /*00d8*/ 	.word	0x00003b90


	//   ....[19]....
        /*00dc*/ 	.word	0x00003c00


	//----- nvinfo : EIATTR_EXIT_INSTR_OFFSETS
	.align		4
.L_2553:
        /*00e0*/ 	.byte	0x04, 0x1c
        /*00e2*/ 	.short	(.L_2555 - .L_2554)


	//   ....[0]....
.L_2554:
        /*00e4*/ 	.word	0x00003760


	//----- nvinfo : EIATTR_MAX_THREADS
	.align		4
.L_2555:
        /*00e8*/ 	.byte	0x04, 0x05
        /*00ea*/ 	.short	(.L_2557 - .L_2556)
.L_2556:
        /*00ec*/ 	.word	0x00000080
        /*00f0*/ 	.word	0x00000001
        /*00f4*/ 	.word	0x00000001


	//----- nvinfo : EIATTR_CRS_STACK_SIZE
	.align		4
.L_2557:
        /*00f8*/ 	.byte	0x04, 0x1e
        /*00fa*/ 	.short	(.L_2559 - .L_2558)
.L_2558:
        /*00fc*/ 	.word	0x00000000
.L_2559:


//--------------------- .nv.info._ZN10layer_norm13ln_bwd_kernelINS_13Kernel_traitsI13__nv_bfloat16S2_fS2_fjLj2048ELj1ELj1ELj4ELj16ENS_18Kernel_traits_baseILj2048ES2_S2_fS2_fjLj128EEEEELb0ELb0ELb0ELb0EEEvNS_9BwdParamsE --------------------------
	.section	.nv.info._ZN10layer_norm13ln_bwd_kernelINS_13Kernel_traitsI13__nv_bfloat16S2_fS2_fjLj2048ELj1ELj1ELj4ELj16ENS_18Kernel_traits_baseILj2048ES2_S2_fS2_fjLj128EEEEELb0ELb0ELb0ELb0EEEvNS_9BwdParamsE,"",@"SHT_CUDA_INFO"
	.sectionflags	@""
	.align	4


	//----- nvinfo : EIATTR_CUDA_API_VERSION
	.align		4
        /*0000*/ 	.byte	0x04, 0x37
        /*0002*/ 	.short	(.L_2561 - .L_2560)
.L_2560:
        /*0004*/ 	.word	0x00000082


	//----- nvinfo : EIATTR_SW2861232_WAR
	.align		4
.L_2561:
        /*0008*/ 	.byte	0x01, 0x35
	.zero		2


	//----- nvinfo : EIATTR_PARAM_CBANK
	.align		4
        /*000c*/ 	.byte	0x04, 0x0a
        /*000e*/ 	.short	(.L_2563 - .L_2562)
	.align		4
.L_2562:
        /*0010*/ 	.word	index@(.nv.constant0._ZN10layer_norm13ln_bwd_kernelINS_13Kernel_traitsI13__nv_bfloat16S2_fS2_fjLj2048ELj1ELj1ELj4ELj16ENS_18Kernel_traits_baseILj2048ES2_S2_fS2_fjLj128EEEEELb0ELb0ELb0ELb0EEEvNS_9BwdParamsE)
        /*0014*/ 	.short	0x0160
        /*0016*/ 	.short	0x0128


	//----- nvinfo : EIATTR_CBANK_PARAM_SIZE
	.align		4
.L_2563:
        /*0018*/ 	.byte	0x03, 0x19
        /*001a*/ 	.short	0x0128


	//----- nvinfo : EIATTR_KPARAM_INFO
	.align		4
        /*001c*/ 	.byte	0x04, 0x17
        /*001e*/ 	.short	(.L_2565 - .L_2564)
.L_2564:
        /*0020*/ 	.word	0x00000000
        /*0024*/ 	.short	0x0000
        /*0026*/ 	.short	0x0000
        /*0028*/ 	.byte	0x00, 0xf0, 0xa1, 0x04


	//----- nvinfo : EIATTR_MAXREG_COUNT
	.align		4
.L_2565:
        /*002c*/ 	.byte	0x03, 0x1b
        /*002e*/ 	.short	0x00ff


	//----- nvinfo : EIATTR_NUM_BARRIERS
	.align		4
        /*0030*/ 	.byte	0x02, 0x4c
        /*0032*/ 	.byte	0x01
	.zero		1


	//----- nvinfo : EIATTR_MERCURY_ISA_VERSION
	.align		4
        /*0034*/ 	.byte	0x03, 0x5f
        /*0036*/ 	.short	0x0000


	//----- nvinfo : EIATTR_COOP_GROUP_MASK_REGIDS
	.align		4
        /*0038*/ 	.byte	0x04, 0x29
        /*003a*/ 	.short	(.L_2567 - .L_2566)


	//   ....[0]....
.L_2566:
        /*003c*/ 	.word	0xffffffff


	//   ....[1]....
        /*0040*/ 	.word	0xffffffff


	//   ....[2]....
        /*0044*/ 	.word	0xffffffff


	//   ....[3]....
        /*0048*/ 	.word	0xffffffff


	//   ....[4]....
        /*004c*/ 	.word	0xffffffff


	//   ....[5]....
        /*0050*/ 	.word	0xffffffff


	//   ....[6]....
        /*0054*/ 	.word	0xffffffff


	//   ....[7]....
        /*0058*/ 	.word	0xffffffff


	//   ....[8]....
        /*005c*/ 	.word	0xffffffff


	//   ....[9]....
        /*0060*/ 	.word	0xffffffff


	//   ....[10]....
        /*0064*/ 	.word	0xffffffff


	//   ....[11]....
        /*0068*/ 	.word	0xffffffff


	//   ....[12]....
        /*006c*/ 	.word	0xffffffff


	//   ....[13]....
        /*0070*/ 	.word	0xffffffff


	//   ....[14]....
        /*0074*/ 	.word	0xffffffff


	//   ....[15]....
        /*0078*/ 	.word	0xffffffff


	//   ....[16]....
        /*007c*/ 	.word	0xffffffff


	//   ....[17]....
        /*0080*/ 	.word	0xffffffff


	//   ....[18]....
        /*0084*/ 	.word	0xffffffff


	//   ....[19]....
        /*0088*/ 	.word	0xffffffff


	//----- nvinfo : EIATTR_COOP_GROUP_INSTR_OFFSETS
	.align		4
.L_2567:
        /*008c*/ 	.byte	0x04, 0x28
        /*008e*/ 	.short	(.L_2569 - .L_2568)


	//   ....[0]....
.L_2568:
        /*0090*/ 	.word	0x00000f60


	//   ....[1]....
        /*0094*/ 	.word	0x00000f80


	//   ....[2]....
        /*0098*/ 	.word	0x00000fa0


	//   ....[3]....
        /*009c*/ 	.word	0x00000fc0


	//   ....[4]....
        /*00a0*/ 	.word	0x00000fe0


	//   ....[5]....
        /*00a4*/ 	.word	0x00001000


	//   ....[6]....
        /*00a8*/ 	.word	0x00001030


	//   ....[7]....
        /*00ac*/ 	.word	0x00001040


	//   ....[8]....
        /*00b0*/ 	.word	0x00001070


	//   ....[9]....
        /*00b4*/ 	.word	0x00001080


	//   ....[10]....
        /*00b8*/ 	.word	0x00001c40


	//   ....[11]....
        /*00bc*/ 	.word	0x00001cc0


	//   ....[12]....
        /*00c0*/ 	.word	0x00001d40


	//   ....[13]....
        /*00c4*/ 	.word	0x00001db0


	//   ....[14]....
        /*00c8*/ 	.word	0x00001e30


	//   ....[15]....
        /*00cc*/ 	.word	0x00001ea0


	//   ....[16]....
        /*00d0*/ 	.word	0x00001f20


	//   ....[17]....
        /*00d4*/ 	.word	0x00001f90


	//   ....[18]....
        /*00d8*/ 	.word	0x00002010


	//   ....[19]....
        /*00dc*/ 	.word	0x00002080


	//----- nvinfo : EIATTR_EXIT_INSTR_OFFSETS
	.align		4
.L_2569:
        /*00e0*/ 	.byte	0x04, 0x1c
        /*00e2*/ 	.short	(.L_2571 - .L_2570)


	//   ....[0]....
.L_2570:
        /*00e4*/ 	.word	0x00001b60


	//   ....[1]....
        /*00e8*/ 	.word	0x00001be0


	//----- nvinfo : EIATTR_MAX_THREADS
	.align		4
.L_2571:
        /*00ec*/ 	.byte	0x04, 0x05
        /*00ee*/ 	.short	(.L_2573 - .L_2572)
.L_2572:
        /*00f0*/ 	.word	0x00000080
        /*00f4*/ 	.word	0x00000001
        /*00f8*/ 	.word	0x00000001


	//----- nvinfo : EIATTR_CRS_STACK_SIZE
	.align		4
.L_2573:
        /*00fc*/ 	.byte	0x04, 0x1e
        /*00fe*/ 	.short	(.L_2575 - .L_2574)
.L_2574:
        /*0100*/ 	.word	0x00000000
.L_2575:


//--------------------- .nv.info._ZN10layer_norm13ln_bwd_kernelINS_13Kernel_traitsI13__nv_bfloat16S2_fS2_fjLj2048ELj1ELj1ELj4ELj16ENS_18Kernel_traits_baseILj2048ES2_S2_fS2_fjLj128EEEEELb0ELb0ELb0ELb1EEEvNS_9BwdParamsE --------------------------
	.section	.nv.info._ZN10layer_norm13ln_bwd_kernelINS_13Kernel_traitsI13__nv_bfloat16S2_fS2_fjLj2048ELj1ELj1ELj4ELj16ENS_18Kernel_traits_baseILj2048ES2_S2_fS2_fjLj128EEEEELb0ELb0ELb0ELb1EEEvNS_9BwdParamsE,"",@"SHT_CUDA_INFO"
	.sectionflags	@""
	.align	4


	//----- nvinfo : EIATTR_CUDA_API_VERSION
	.align		4
        /*0000*/ 	.byte	0x04, 0x37
        /*0002*/ 	.short	(.L_2577 - .L_2576)
.L_2576:
        /*0004*/ 	.word	0x00000082


	//----- nvinfo : EIATTR_SW2861232_WAR
	.align		4
.L_2577:
        /*0008*/ 	.byte	0x01, 0x35
	.zero		2


	//----- nvinfo : EIATTR_PARAM_CBANK
	.align		4
        /*000c*/ 	.byte	0x04, 0x0a
        /*000e*/ 	.short	(.L_2579 - .L_2578)
	.align		4
.L_2578:
        /*0010*/ 	.word	index@(.nv.constant0._ZN10layer_norm13ln_bwd_kernelINS_13Kernel_traitsI13__nv_bfloat16S2_fS2_fjLj2048ELj1ELj1ELj4ELj16ENS_18Kernel_traits_baseILj2048ES2_S2_fS2_fjLj128EEEEELb0ELb0ELb0ELb1EEEvNS_9BwdParamsE)
        /*0014*/ 	.short	0x0160
        /*0016*/ 	.short	0x0128


	//----- nvinfo : EIATTR_CBANK_PARAM_SIZE
	.align		4
.L_2579:
        /*0018*/ 	.byte	0x03, 0x19
        /*001a*/ 	.short	0x0128


	//----- nvinfo : EIATTR_KPARAM_INFO
	.align		4
        /*001c*/ 	.byte	0x04, 0x17
        /*001e*/ 	.short	(.L_2581 - .L_2580)
.L_2580:
        /*0020*/ 	.word	0x00000000
        /*0024*/ 	.short	0x0000
        /*0026*/ 	.short	0x0000
        /*0028*/ 	.byte	0x00, 0xf0, 0xa1, 0x04


	//----- nvinfo : EIATTR_MAXREG_COUNT
	.align		4
.L_2581:
        /*002c*/ 	.byte	0x03, 0x1b
        /*002e*/ 	.short	0x00ff


	//----- nvinfo : EIATTR_NUM_BARRIERS
	.align		4
        /*0030*/ 	.byte	0x02, 0x4c
        /*0032*/ 	.byte	0x01
	.zero		1


	//----- nvinfo : EIATTR_MERCURY_ISA_VERSION
	.align		4
        /*0034*/ 	.byte	0x03, 0x5f
        /*0036*/ 	.short	0x0000


	//----- nvinfo : EIATTR_COOP_GROUP_MASK_REGIDS
	.align		4
        /*0038*/ 	.byte	0x04, 0x29
        /*003a*/ 	.short	(.L_2583 - .L_2582)


	//   ....[0]....
.L_2582:
        /*003c*/ 	.word	0xffffffff


	//   ....[1]....
        /*0040*/ 	.word	0xffffffff


	//   ....[2]....
        /*0044*/ 	.word	0xffffffff


	//   ....[3]....
        /*0048*/ 	.word	0xffffffff


	//   ....[4]....
        /*004c*/ 	.word	0xffffffff


	//   ....[5]....
        /*0050*/ 	.word	0xffffffff


	//   ....[6]....
        /*0054*/ 	.word	0xffffffff


	//   ....[7]....
        /*0058*/ 	.word	0xffffffff


	//   ....[8]....
        /*005c*/ 	.word	0xffffffff


	//   ....[9]....
        /*0060*/ 	.word	0xffffffff


	//   ....[10]....
        /*0064*/ 	.word	0xffffffff


	//   ....[11]....
        /*0068*/ 	.word	0xffffffff


	//   ....[12]....
        /*006c*/ 	.word	0xffffffff


	//   ....[13]....
        /*0070*/ 	.word	0xffffffff


	//   ....[14]....
        /*0074*/ 	.word	0xffffffff


	//   ....[15]....
        /*0078*/ 	.word	0xffffffff


	//   ....[16]....
        /*007c*/ 	.word	0xffffffff


	//   ....[17]....
        /*0080*/ 	.word	0xffffffff


	//   ....[18]....
        /*0084*/ 	.word	0xffffffff


	//   ....[19]....
        /*0088*/ 	.word	0xffffffff


	//----- nvinfo : EIATTR_COOP_GROUP_INSTR_OFFSETS
	.align		4
.L_2583:
        /*008c*/ 	.byte	0x04, 0x28
        /*008e*/ 	.short	(.L_2585 - .L_2584)


	//   ....[0]....
.L_2584:
        /*0090*/ 	.word	0x00000eb0


	//   ....[1]....
        /*0094*/ 	.word	0x00000ed0


	//   ....[2]....
        /*0098*/ 	.word	0x00000ef0


	//   ....[3]....
        /*009c*/ 	.word	0x00000f10


	//   ....[4]....
        /*00a0*/ 	.word	0x00000f30


	//   ....[5]....
        /*00a4*/ 	.word	0x00000f50


	//   ....[6]....
        /*00a8*/ 	.word	0x00000f70


	//   ....[7]....
        /*00ac*/ 	.word	0x00000f90


	//   ....[8]....
        /*00b0*/ 	.word	0x00000fb0


	//   ....[9]....
        /*00b4*/ 	.word	0x00000fd0


	//   ....[10]....
        /*00b8*/ 	.word	0x00001cc0


	//   ....[11]....
        /*00bc*/ 	.word	0x00001d40


	//   ....[12]....
        /*00c0*/ 	.word	0x00001dc0


	//   ....[13]....
        /*00c4*/ 	.word	0x00001e30


	//   ....[14]....
        /*00c8*/ 	.word	0x00001eb0


	//   ....[15]....
        /*00cc*/ 	.word	0x00001f20


	//   ....[16]....
        /*00d0*/ 	.word	0x00001fa0


	//   ....[17]....
        /*00d4*/ 	.word	0x00002010


	//   ....[18]....
        /*00d8*/ 	.word	0x00002090


	//   ....[19]....
        /*00dc*/ 	.word	0x00002100


	//----- nvinfo : EIATTR_EXIT_INSTR_OFFSETS
	.align		4
.L_2585:
        /*00e0*/ 	.byte	0x04, 0x1c
        /*00e2*/ 	.short	(.L_2587 - .L_2586)


	//   ....[0]....
.L_2586:
        /*00e4*/ 	.word	0x00001c60


	//----- nvinfo : EIATTR_MAX_THREADS
	.align		4
.L_2587:
        /*00e8*/ 	.byte	0x04, 0x05
        /*00ea*/ 	.short	(.L_2589 - .L_2588)
.L_2588:
        /*00ec*/ 	.word	0x00000080
        /*00f0*/ 	.word	0x00000001
        /*00f4*/ 	.word	0x00000001


	//----- nvinfo : EIATTR_CRS_STACK_SIZE
	.align		4
.L_2589:
        /*00f8*/ 	.byte	0x04, 0x1e
        /*00fa*/ 	.short	(.L_2591 - .L_2590)
.L_2590:
        /*00fc*/ 	.word	0x00000000
.L_2591:


//--------------------- .nv.info._ZN10layer_norm13ln_bwd_kernelINS_13Kernel_traitsI13__nv_bfloat16S2_fS2_fjLj2048ELj1ELj1ELj4ELj16ENS_18Kernel_traits_baseILj2048ES2_S2_fS2_fjLj128EEEEELb0ELb0ELb1ELb0EEEvNS_9BwdParamsE --------------------------
	.section	.nv.info._ZN10layer_norm13ln_bwd_kernelINS_13Kernel_traitsI13__nv_bfloat16S2_fS2_fjLj2048ELj1ELj1ELj4ELj16ENS_18Kernel_traits_baseILj2048ES2_S2_fS2_fjLj128EEEEELb0ELb0ELb1ELb0EEEvNS_9BwdParamsE,"",@"SHT_CUDA_INFO"
	.sectionflags	@""
	.align	4


	//----- nvinfo : EIATTR_CUDA_API_VERSION
	.align		4
        /*0000*/ 	.byte	0x04, 0x37
        /*0002*/ 	.short	(.L_2593 - .L_2592)
.L_2592:
        /*0004*/ 	.word	0x00000082


	//----- nvinfo : EIATTR_SW2861232_WAR
	.align		4
.L_2593:
        /*0008*/ 	.byte	0x01, 0x35
	.zero		2


	//----- nvinfo : EIATTR_PARAM_CBANK
	.align		4
        /*000c*/ 	.byte	0x04, 0x0a
        /*000e*/ 	.short	(.L_2595 - .L_2594)
	.align		4
.L_2594:
        /*0010*/ 	.word	index@(.nv.constant0._ZN10layer_norm13ln_bwd_kernelINS_13Kernel_traitsI13__nv_bfloat16S2_fS2_fjLj2048ELj1ELj1ELj4ELj16ENS_18Kernel_traits_baseILj2048ES2_S2_fS2_fjLj128EEEEELb0ELb0ELb1ELb0EEEvNS_9BwdParamsE)
        /*0014*/ 	.short	0x0160
        /*0016*/ 	.short	0x0128


	//----- nvinfo : EIATTR_CBANK_PARAM_SIZE
	.align		4
.L_2595:
        /*0018*/ 	.byte	0x03, 0x19
        /*001a*/ 	.short	0x0128


	//----- nvinfo : EIATTR_KPARAM_INFO
	.align		4
        /*001c*/ 	.byte	0x04, 0x17
        /*001e*/ 	.short	(.L_2597 - .L_2596)
.L_2596:
        /*0020*/ 	.word	0x00000000
        /*0024*/ 	.short	0x0000
        /*0026*/ 	.short	0x0000
        /*0028*/ 	.byte	0x00, 0xf0, 0xa1, 0x04


	//----- nvinfo : EIATTR_MAXREG_COUNT
	.align		4
.L_2597:
        /*002c*/ 	.byte	0x03, 0x1b
        /*002e*/ 	.short	0x00ff


	//----- nvinfo : EIATTR_NUM_BARRIERS
	.align		4
        /*0030*/ 	.byte	0x02, 0x4c
        /*0032*/ 	.byte	0x01
	.zero		1


	//----- nvinfo : EIATTR_MERCURY_ISA_VERSION
	.align		4
        /*0034*/ 	.byte	0x03, 0x5f
        /*0036*/ 	.short	0x0000


	//----- nvinfo : EIATTR_COOP_GROUP_MASK_REGIDS
	.align		4
        /*0038*/ 	.byte	0x04, 0x29
        /*003a*/ 	.short	(.L_2599 - .L_2598)


	//   ....[0]....
.L_2598:
        /*003c*/ 	.word	0xffffffff


	//   ....[1]....
        /*0040*/ 	.word	0xffffffff


	//   ....[2]....
        /*0044*/ 	.word	0xffffffff


	//   ....[3]....
        /*0048*/ 	.word	0xffffffff


	//   ....[4]....
        /*004c*/ 	.word	0xffffffff


	//   ....[5]....
        /*0050*/ 	.word	0xffffffff


	//   ....[6]....
        /*0054*/ 	.word	0xffffffff


	//   ....[7]....
        /*0058*/ 	.word	0xffffffff


	//   ....[8]....
        /*005c*/ 	.word	0xffffffff


	//   ....[9]....
        /*0060*/ 	.word	0xffffffff


	//   ....[10]....
        /*0064*/ 	.word	0xffffffff


	//   ....[11]....
        /*0068*/ 	.word	0xffffffff


	//   ....[12]....
        /*006c*/ 	.word	0xffffffff


	//   ....[13]....
        /*0070*/ 	.word	0xffffffff


	//   ....[14]....
        /*0074*/ 	.word	0xffffffff


	//   ....[15]....
        /*0078*/ 	.word	0xffffffff


	//   ....[16]....
        /*007c*/ 	.word	0xffffffff


	//   ....[17]....
        /*0080*/ 	.word	0xffffffff


	//   ....[18]....
        /*0084*/ 	.word	0xffffffff


	//   ....[19]....
        /*0088*/ 	.word	0xffffffff


	//----- nvinfo : EIATTR_COOP_GROUP_INSTR_OFFSETS
	.align		4
.L_2599:
        /*008c*/ 	.byte	0x04, 0x28
        /*008e*/ 	.short	(.L_2601 - .L_2600)


	//   ....[0]....
.L_2600:
        /*0090*/ 	.word	0x000010a0


	//   ....[1]....
        /*0094*/ 	.word	0x000010c0


	//   ....[2]....
        /*0098*/ 	.word	0x000010e0


	//   ....[3]....
        /*009c*/ 	.word	0x00001100


	//   ....[4]....
        /*00a0*/ 	.word	0x00001120


	//   ....[5]....
        /*00a4*/ 	.word	0x00001140


	//   ....[6]....
        /*00a8*/ 	.word	0x00001160


	//   ....[7]....
        /*00ac*/ 	.word	0x00001180


	//   ....[8]....
        /*00b0*/ 	.word	0x000011a0


	//   ....[9]....
        /*00b4*/ 	.word	0x000011c0


	//   ....[10]....
        /*00b8*/ 	.word	0x00002790


	//   ....[11]....
        /*00bc*/ 	.word	0x00002810


	//   ....[12]....
        /*00c0*/ 	.word	0x00002890


	//   ....[13]....
        /*00c4*/ 	.word	0x00002900


	//   ....[14]....
        /*00c8*/ 	.word	0x00002980


	//   ....[15]....
        /*00cc*/ 	.word	0x000029f0


	//   ....[16]....
        /*00d0*/ 	.word	0x00002a70


	//   ....[17]....
        /*00d4*/ 	.word	0x00002ae0


	//   ....[18]....
        /*00d8*/ 	.word	0x00002b60


	//   ....[19]....
        /*00dc*/ 	.word	0x00002bd0


	//----- nvinfo : EIATTR_EXIT_INSTR_OFFSETS
	.align		4
.L_2601:
        /*00e0*/ 	.byte	0x04, 0x1c
        /*00e2*/ 	.short	(.L_2603 - .L_2602)


	//   ....[0]....
.L_2602:
        /*00e4*/ 	.word	0x000026b0


	//   ....[1]....
        /*00e8*/ 	.word	0x00002730


	//----- nvinfo : EIATTR_MAX_THREADS
	.align		4
.L_2603:
        /*00ec*/ 	.byte	0x04, 0x05
        /*00ee*/ 	.short	(.L_2605 - .L_2604)
.L_2604:
        /*00f0*/ 	.word	0x00000080
        /*00f4*/ 	.word	0x00000001
        /*00f8*/ 	.word	0x00000001


	//----- nvinfo : EIATTR_CRS_STACK_SIZE
	.align		4
.L_2605:
        /*00fc*/ 	.byte	0x04, 0x1e
        /*00fe*/ 	.short	(.L_2607 - .L_2606)
.L_2606:
        /*0100*/ 	.word	0x00000000
.L_2607:


//--------------------- .nv.info._ZN10layer_norm13ln_bwd_kernelINS_13Kernel_traitsI13__nv_bfloat16S2_fS2_fjLj2048ELj1ELj1ELj4ELj16ENS_18Kernel_traits_baseILj2048ES2_S2_fS2_fjLj128EEEEELb0ELb0ELb1ELb1EEEvNS_9BwdParamsE --------------------------
	.section	.nv.info._ZN10layer_norm13ln_bwd_kernelINS_13Kernel_traitsI13__nv_bfloat16S2_fS2_fjLj2048ELj1ELj1ELj4ELj16ENS_18Kernel_traits_baseILj2048ES2_S2_fS2_fjLj128EEEEELb0ELb0ELb1ELb1EEEvNS_9BwdParamsE,"",@"SHT_CUDA_INFO"
	.sectionflags	@""
	.align	4


	//----- nvinfo : EIATTR_CUDA_API_VERSION
	.align		4
        /*0000*/ 	.byte	0x04, 0x37
        /*0002*/ 	.short	(.L_2609 - .L_2608)
.L_2608:
        /*0004*/ 	.word	0x00000082


	//----- nvinfo : EIATTR_SW2861232_WAR
	.align		4
.L_2609:
        /*0008*/ 	.byte	0x01, 0x35
	.zero		2


	//----- nvinfo : EIATTR_PARAM_CBANK
	.align		4
        /*000c*/ 	.byte	0x04, 0x0a
        /*000e*/ 	.short	(.L_2611 - .L_2610)
	.align		4
.L_2610:
        /*0010*/ 	.word	index@(.nv.constant0._ZN10layer_norm13ln_bwd_kernelINS_13Kernel_traitsI13__nv_bfloat16S2_fS2_fjLj2048ELj1ELj1ELj4ELj16ENS_18Kernel_traits_baseILj2048ES2_S2_fS2_fjLj128EEEEELb0ELb0ELb1ELb1EEEvNS_9BwdParamsE)
        /*0014*/ 	.short	0x0160
        /*0016*/ 	.short	0x0128


	//----- nvinfo : EIATTR_CBANK_PARAM_SIZE
	.align		4
.L_2611:
        /*0018*/ 	.byte	0x03, 0x19
        /*001a*/ 	.short	0x0128


	//----- nvinfo : EIATTR_KPARAM_INFO
	.align		4
        /*001c*/ 	.byte	0x04, 0x17
        /*001e*/ 	.short	(.L_2613 - .L_2612)
.L_2612:
        /*0020*/ 	.word	0x00000000
        /*0024*/ 	.short	0x0000
        /*0026*/ 	.short	0x0000
        /*0028*/ 	.byte	0x00, 0xf0, 0xa1, 0x04


	//----- nvinfo : EIATTR_MAXREG_COUNT
	.align		4
.L_2613:
        /*002c*/ 	.byte	0x03, 0x1b
        /*002e*/ 	.short	0x00ff


	//----- nvinfo : EIATTR_NUM_BARRIERS
	.align		4
        /*0030*/ 	.byte	0x02, 0x4c
        /*0032*/ 	.byte	0x01
	.zero		1


	//----- nvinfo : EIATTR_MERCURY_ISA_VERSION
	.align		4
        /*0034*/ 	.byte	0x03, 0x5f
        /*0036*/ 	.short	0x0000


	//----- nvinfo : EIATTR_COOP_GROUP_MASK_REGIDS
	.align		4
        /*0038*/ 	.byte	0x04, 0x29
        /*003a*/ 	.short	(.L_2615 - .L_2614)


	//   ....[0]....
.L_2614:
        /*003c*/ 	.word	0xffffffff


	//   ....[1]....
        /*0040*/ 	.word	0xffffffff


	//   ....[2]....
        /*0044*/ 	.word	0xffffffff


	//   ....[3]....
        /*0048*/ 	.word	0xffffffff


	//   ....[4]....
        /*004c*/ 	.word	0xffffffff


	//   ....[5]....
        /*0050*/ 	.word	0xffffffff


	//   ....[6]....
        /*0054*/ 	.word	0xffffffff


	//   ....[7]....
        /*0058*/ 	.word	0xffffffff


	//   ....[8]....
        /*005c*/ 	.word	0xffffffff


	//   ....[9]....
        /*0060*/ 	.word	0xffffffff


	//   ....[10]....
        /*0064*/ 	.word	0xffffffff


	//   ....[11]....
        /*0068*/ 	.word	0xffffffff


	//   ....[12]....
        /*006c*/ 	.word	0xffffffff


	//   ....[13]....
        /*0070*/ 	.word	0xffffffff


	//   ....[14]....
        /*0074*/ 	.word	0xffffffff


	//   ....[15]....
        /*0078*/ 	.word	0xffffffff


	//   ....[16]....
        /*007c*/ 	.word	0xffffffff


	//   ....[17]....
        /*0080*/ 	.word	0xffffffff


	//   ....[18]....
        /*0084*/ 	.word	0xffffffff


	//   ....[19]....
        /*0088*/ 	.word	0xffffffff


	//----- nvinfo : EIATTR_COOP_GROUP_INSTR_OFFSETS
	.align		4
.L_2615:
        /*008c*/ 	.byte	0x04, 0x28
        /*008e*/ 	.short	(.L_2617 - .L_2616)


	//   ....[0]....
.L_2616:
        /*0090*/ 	.word	0x00001010


	//   ....[1]....
        /*0094*/ 	.word	0x00001030


	//   ....[2]....
        /*0098*/ 	.word	0x00001050


	//   ....[3]....
        /*009c*/ 	.word	0x00001070


	//   ....[4]....
        /*00a0*/ 	.word	0x00001090


	//   ....[5]....
        /*00a4*/ 	.word	0x000010b0


	//   ....[6]....
        /*00a8*/ 	.word	0x000010d0


	//   ....[7]....
        /*00ac*/ 	.word	0x000010f0


	//   ....[8]....
        /*00b0*/ 	.word	0x00001110


	//   ....[9]....
        /*00b4*/ 	.word	0x00001130


	//   ....[10]....
        /*00b8*/ 	.word	0x00002600


	//   ....[11]....
        /*00bc*/ 	.word	0x00002680


	//   ....[12]....
        /*00c0*/ 	.word	0x00002700


	//   ....[13]....
        /*00c4*/ 	.word	0x00002770


	//   ....[14]....
        /*00c8*/ 	.word	0x000027f0


	//   ....[15]....
        /*00cc*/ 	.word	0x00002860


	//   ....[16]....
        /*00d0*/ 	.word	0x000028e0


	//   ....[17]....
        /*00d4*/ 	.word	0x00002950


	//   ....[18]....
        /*00d8*/ 	.word	0x000029d0


	//   ....[19]....
        /*00dc*/ 	.word	0x00002a40


	//----- nvinfo : EIATTR_EXIT_INSTR_OFFSETS
	.align		4
.L_2617:
        /*00e0*/ 	.byte	0x04, 0x1c
        /*00e2*/ 	.short	(.L_2619 - .L_2618)


	//   ....[0]....
.L_2618:
        /*00e4*/ 	.word	0x000025a0


	//----- nvinfo : EIATTR_MAX_THREADS
	.align		4
.L_2619:
        /*00e8*/ 	.byte	0x04, 0x05
        /*00ea*/ 	.short	(.L_2621 - .L_2620)
.L_2620:
        /*00ec*/ 	.word	0x00000080
        /*00f0*/ 	.word	0x00000001
        /*00f4*/ 	.word	0x00000001


	//----- nvinfo : EIATTR_CRS_STACK_SIZE
	.align		4
.L_2621:
        /*00f8*/ 	.byte	0x04, 0x1e
        /*00fa*/ 	.short	(.L_2623 - .L_2622)
.L_2622:
        /*00fc*/ 	.word	0x00000000
.L_2623:


//--------------------- .nv.info._ZN10layer_norm13ln_bwd_kernelINS_13Kernel_traitsI13__nv_bfloat16S2_fS2_fjLj2048ELj1ELj1ELj4ELj16ENS_18Kernel_traits_baseILj2048ES2_S2_fS2_fjLj128EEEEELb0ELb1ELb0ELb0EEEvNS_9BwdParamsE --------------------------
	.section	.nv.info._ZN10layer_norm13ln_bwd_kernelINS_13Kernel_traitsI13__nv_bfloat16S2_fS2_fjLj2048ELj1ELj1ELj4ELj16ENS_18Kernel_traits_baseILj2048ES2_S2_fS2_fjLj128EEEEELb0ELb1ELb0ELb0EEEvNS_9BwdParamsE,"",@"SHT_CUDA_INFO"
	.sectionflags	@""
	.align	4


	//----- nvinfo : EIATTR_CUDA_API_VERSION
	.align		4
        /*0000*/ 	.byte	0x04, 0x37
        /*0002*/ 	.short	(.L_2625 - .L_2624)
.L_2624:
        /*0004*/ 	.word	0x00000082


	//----- nvinfo : EIATTR_SW2861232_WAR
	.align		4
.L_2625:
        /*0008*/ 	.byte	0x01, 0x35
	.zero		2


	//----- nvinfo : EIATTR_PARAM_CBANK
	.align		4
        /*000c*/ 	.byte	0x04, 0x0a
        /*000e*/ 	.short	(.L_2627 - .L_2626)
	.align		4
.L_2626:
        /*0010*/ 	.word	index@(.nv.constant0._ZN10layer_norm13ln_bwd_kernelINS_13Kernel_traitsI13__nv_bfloat16S2_fS2_fjLj2048ELj1ELj1ELj4ELj16ENS_18Kernel_traits_baseILj2048ES2_S2_fS2_fjLj128EEEEELb0ELb1ELb0ELb0EEEvNS_9BwdParamsE)
        /*0014*/ 	.short	0x0160
        /*0016*/ 	.short	0x0128


	//----- nvinfo : EIATTR_CBANK_PARAM_SIZE
	.align		4
.L_2627:
        /*0018*/ 	.byte	0x03, 0x19
        /*001a*/ 	.short	0x0128


	//----- nvinfo : EIATTR_KPARAM_INFO
	.align		4
        /*001c*/ 	.byte	0x04, 0x17
        /*001e*/ 	.short	(.L_2629 - .L_2628)
.L_2628:
        /*0020*/ 	.word	0x00000000
        /*0024*/ 	.short	0x0000
        /*0026*/ 	.short	0x0000
        /*0028*/ 	.byte	0x00, 0xf0, 0xa1, 0x04


	//----- nvinfo : EIATTR_MAXREG_COUNT
	.align		4
.L_2629:
        /*002c*/ 	.byte	0x03, 0x1b
        /*002e*/ 	.short	0x00ff


	//----- nvinfo : EIATTR_NUM_BARRIERS
	.align		4
        /*0030*/ 	.byte	0x02, 0x4c
        /*0032*/ 	.byte	0x01
	.zero		1


	//----- nvinfo : EIATTR_MERCURY_ISA_VERSION
	.align		4
        /*0034*/ 	.byte	0x03, 0x5f
        /*0036*/ 	.short	0x0000


	//----- nvinfo : EIATTR_COOP_GROUP_MASK_REGIDS
	.align		4
        /*0038*/ 	.byte	0x04, 0x29
        /*003a*/ 	.short	(.L_2631 - .L_2630)


	//   ....[0]....
.L_2630:
        /*003c*/ 	.word	0xffffffff


	//   ....[1]....
        /*0040*/ 	.word	0xffffffff


	//   ....[2]....
        /*0044*/ 	.word	0xffffffff


	//   ....[3]....
        /*0048*/ 	.word	0xffffffff


	//   ....[4]....
        /*004c*/ 	.word	0xffffffff


	//   ....[5]....
        /*0050*/ 	.word	0xffffffff


	//   ....[6]....
        /*0054*/ 	.word	0xffffffff


	//   ....[7]....
        /*0058*/ 	.word	0xffffffff


	//   ....[8]....
        /*005c*/ 	.word	0xffffffff


	//   ....[9]....
        /*0060*/ 	.word	0xffffffff


	//   ....[10]....
        /*0064*/ 	.word	0xffffffff


	//   ....[11]....
        /*0068*/ 	.word	0xffffffff


	//   ....[12]....
        /*006c*/ 	.word	0xffffffff


	//   ....[13]....
        /*0070*/ 	.word	0xffffffff


	//   ....[14]....
        /*0074*/ 	.word	0xffffffff


	//   ....[15]....
        /*0078*/ 	.word	0xffffffff


	//   ....[16]....
        /*007c*/ 	.word	0xffffffff


	//   ....[17]....
        /*0080*/ 	.word	0xffffffff


	//   ....[18]....
        /*0084*/ 	.word	0xffffffff


	//   ....[19]....
        /*0088*/ 	.word	0xffffffff


	//----- nvinfo : EIATTR_COOP_GROUP_INSTR_OFFSETS
	.align		4
.L_2631:
        /*008c*/ 	.byte	0x04, 0x28
        /*008e*/ 	.short	(.L_2633 - .L_2632)


	//   ....[0]....
.L_2632:
        /*0090*/ 	.word	0x00001130


	//   ....[1]....
        /*0094*/ 	.word	0x00001150


	//   ....[2]....
        /*0098*/ 	.word	0x00001170


	//   ....[3]....
        /*009c*/ 	.word	0x00001190


	//   ....[4]....
        /*00a0*/ 	.word	0x000011b0


	//   ....[5]....
        /*00a4*/ 	.word	0x000011d0


	//   ....[6]....
        /*00a8*/ 	.word	0x000011f0


	//   ....[7]....
        /*00ac*/ 	.word	0x00001210


	//   ....[8]....
        /*00b0*/ 	.word	0x00001230


	//   ....[9]....
        /*00b4*/ 	.word	0x00001250


	//   ....[10]....
        /*00b8*/ 	.word	0x00002230


	//   ....[11]....
        /*00bc*/ 	.word	0x000022b0


	//   ....[12]....
        /*00c0*/ 	.word	0x00002330


	//   ....[13]....
        /*00c4*/ 	.word	0x000023a0


	//   ....[14]....
        /*00c8*/ 	.word	0x00002420


	//   ....[15]....
        /*00cc*/ 	.word	0x00002490


	//   ....[16]....
        /*00d0*/ 	.word	0x00002510


	//   ....[17]....
        /*00d4*/ 	.word	0x00002580


	//   ....[18]....
        /*00d8*/ 	.word	0x00002600


	//   ....[19]....
        /*00dc*/ 	.word	0x00002670


	//----- nvinfo : EIATTR_EXIT_INSTR_OFFSETS
	.align		4
.L_2633:
        /*00e0*/ 	.byte	0x04, 0x1c
        /*00e2*/ 	.short	(.L_2635 - .L_2634)


	//   ....[0]....
.L_2634:
        /*00e4*/ 	.word	0x00002120


	//   ....[1]....
        /*00e8*/ 	.word	0x000021d0


	//----- nvinfo : EIATTR_MAX_THREADS
	.align		4
.L_2635:
        /*00ec*/ 	.byte	0x04, 0x05
        /*00ee*/ 	.short	(.L_2637 - .L_2636)
.L_2636:
        /*00f0*/ 	.word	0x00000080
        /*00f4*/ 	.word	0x00000001
        /*00f8*/ 	.word	0x00000001


	//----- nvinfo : EIATTR_CRS_STACK_SIZE
	.align		4
.L_2637:
        /*00fc*/ 	.byte	0x04, 0x1e
        /*00fe*/ 	.short	(.L_2639 - .L_2638)
.L_2638:
        /*0100*/ 	.word	0x00000000
.L_2639:


//--------------------- .nv.info._ZN10layer_norm13ln_bwd_kernelINS_13Kernel_traitsI13__nv_bfloat16S2_fS2_fjLj2048ELj1ELj1ELj4ELj16ENS_18Kernel_traits_baseILj2048ES2_S2_fS2_fjLj128EEEEELb0ELb1ELb0ELb1EEEvNS_9BwdParamsE --------------------------
	.section	.nv.info._ZN10layer_norm13ln_bwd_kernelINS_13Kernel_traitsI13__nv_bfloat16S2_fS2_fjLj2048ELj1ELj1ELj4ELj16ENS_18Kernel_traits_baseILj2048ES2_S2_fS2_fjLj128EEEEELb0ELb1ELb0ELb1EEEvNS_9BwdParamsE,"",@"SHT_CUDA_INFO"
	.sectionflags	@""
	.align	4


	//----- nvinfo : EIATTR_CUDA_API_VERSION
	.align		4
        /*0000*/ 	.byte	0x04, 0x37
        /*0002*/ 	.short	(.L_2641 - .L_2640)
.L_2640:
        /*0004*/ 	.word	0x00000082


	//----- nvinfo : EIATTR_SW2861232_WAR
	.align		4
.L_2641:
        /*0008*/ 	.byte	0x01, 0x35
	.zero		2


	//----- nvinfo : EIATTR_PARAM_CBANK
	.align		4
        /*000c*/ 	.byte	0x04, 0x0a
        /*000e*/ 	.short	(.L_2643 - .L_2642)
	.align		4
.L_2642:
        /*0010*/ 	.word	index@(.nv.constant0._ZN10layer_norm13ln_bwd_kernelINS_13Kernel_traitsI13__nv_bfloat16S2_fS2_fjLj2048ELj1ELj1ELj4ELj16ENS_18Kernel_traits_baseILj2048ES2_S2_fS2_fjLj128EEEEELb0ELb1ELb0ELb1EEEvNS_9BwdParamsE)
        /*0014*/ 	.short	0x0160
        /*0016*/ 	.short	0x0128


	//----- nvinfo : EIATTR_CBANK_PARAM_SIZE
	.align		4
.L_2643:
        /*0018*/ 	.byte	0x03, 0x19
        /*001a*/ 	.short	0x0128


	//----- nvinfo : EIATTR_KPARAM_INFO
	.align		4
        /*001c*/ 	.byte	0x04, 0x17
        /*001e*/ 	.short	(.L_2645 - .L_2644)
.L_2644:
        /*0020*/ 	.word	0x00000000
        /*0024*/ 	.short	0x0000
        /*0026*/ 	.short	0x0000
        /*0028*/ 	.byte	0x00, 0xf0, 0xa1, 0x04


	//----- nvinfo : EIATTR_MAXREG_COUNT
	.align		4
.L_2645:
        /*002c*/ 	.byte	0x03, 0x1b
        /*002e*/ 	.short	0x00ff


	//----- nvinfo : EIATTR_NUM_BARRIERS
	.align		4
        /*0030*/ 	.byte	0x02, 0x4c
        /*0032*/ 	.byte	0x01
	.zero		1


	//----- nvinfo : EIATTR_MERCURY_ISA_VERSION
	.align		4
        /*0034*/ 	.byte	0x03, 0x5f
        /*0036*/ 	.short	0x0000


	//----- nvinfo : EIATTR_COOP_GROUP_MASK_REGIDS
	.align		4
        /*0038*/ 	.byte	0x04, 0x29
        /*003a*/ 	.short	(.L_2647 - .L_2646)


	//   ....[0]....
.L_2646:
        /*003c*/ 	.word	0xffffffff


	//   ....[1]....
        /*0040*/ 	.word	0xffffffff


	//   ....[2]....
        /*0044*/ 	.word	0xffffffff


	//   ....[3]....
        /*0048*/ 	.word	0xffffffff


	//   ....[4]....
        /*004c*/ 	.word	0xffffffff


	//   ....[5]....
        /*0050*/ 	.word	0xffffffff


	//   ....[6]....
        /*0054*/ 	.word	0xffffffff


	//   ....[7]....
        /*0058*/ 	.word	0xffffffff


	//   ....[8]....
        /*005c*/ 	.word	0xffffffff


	//   ....[9]....
        /*0060*/ 	.word	0xffffffff


	//   ....[10]....
        /*0064*/ 	.word	0xffffffff


	//   ....[11]....
        /*0068*/ 	.word	0xffffffff


	//   ....[12]....
        /*006c*/ 	.word	0xffffffff


	//   ....[13]....
        /*0070*/ 	.word	0xffffffff


	//   ....[14]....
        /*0074*/ 	.word	0xffffffff


	//   ....[15]....
        /*0078*/ 	.word	0xffffffff


	//   ....[16]....
        /*007c*/ 	.word	0xffffffff


	//   ....[17]....
        /*0080*/ 	.word	0xffffffff


	//   ....[18]....
        /*0084*/ 	.word	0xffffffff


	//   ....[19]....
        /*0088*/ 	.word	0xffffffff


	//----- nvinfo : EIATTR_COOP_GROUP_INSTR_OFFSETS
	.align		4
.L_2647:
        /*008c*/ 	.byte	0x04, 0x28
        /*008e*/ 	.short	(.L_2649 - .L_2648)


	//   ....[0]....
.L_2648:
        /*0090*/ 	.word	0x00001130


	//   ....[1]....
        /*0094*/ 	.word	0x00001150


	//   ....[2]....
        /*0098*/ 	.word	0x00001170


	//   ....[3]....
        /*009c*/ 	.word	0x00001190


	//   ....[4]....
        /*00a0*/ 	.word	0x000011b0


	//   ....[5]....
        /*00a4*/ 	.word	0x000011d0


	//   ....[6]....
        /*00a8*/ 	.word	0x000011f0


	//   ....[7]....
        /*00ac*/ 	.word	0x00001210


	//   ....[8]....
        /*00b0*/ 	.word	0x00001230


	//   ....[9]....
        /*00b4*/ 	.word	0x00001250


	//   ....[10]....
        /*00b8*/ 	.word	0x000023c0


	//   ....[11]....
        /*00bc*/ 	.word	0x00002440


	//   ....[12]....
        /*00c0*/ 	.word	0x000024c0


	//   ....[13]....
        /*00c4*/ 	.word	0x00002530


	//   ....[14]....
        /*00c8*/ 	.word	0x000025b0


	//   ....[15]....
        /*00cc*/ 	.word	0x00002620


	//   ....[16]....
        /*00d0*/ 	.word	0x000026a0


	//   ....[17]....
        /*00d4*/ 	.word	0x00002710


	//   ....[18]....
        /*00d8*/ 	.word	0x00002790


	//   ....[19]....
        /*00dc*/ 	.word	0x00002800


	//----- nvinfo : EIATTR_EXIT_INSTR_OFFSETS
	.align		4
.L_2649:
        /*00e0*/ 	.byte	0x04, 0x1c
        /*00e2*/ 	.short	(.L_2651 - .L_2650)


	//   ....[0]....
.L_2650:
        /*00e4*/ 	.word	0x00002360


	//----- nvinfo : EIATTR_MAX_THREADS
	.align		4
.L_2651:
        /*00e8*/ 	.byte	0x04, 0x05
        /*00ea*/ 	.short	(.L_2653 - .L_2652)
.L_2652:
        /*00ec*/ 	.word	0x00000080
        /*00f0*/ 	.word	0x00000001
        /*00f4*/ 	.word	0x00000001


	//----- nvinfo : EIATTR_CRS_STACK_SIZE
	.align		4
.L_2653:
        /*00f8*/ 	.byte	0x04, 0x1e
        /*00fa*/ 	.short	(.L_2655 - .L_2654)
.L_2654:
        /*00fc*/ 	.word	0x00000000
.L_2655:


//--------------------- .nv.info._ZN10layer_norm13ln_bwd_kernelINS_13Kernel_traitsI13__nv_bfloat16S2_fS2_fjLj2048ELj1ELj1ELj4ELj16ENS_18Kernel_traits_baseILj2048ES2_S2_fS2_fjLj128EEEEELb0ELb1ELb1ELb0EEEvNS_9BwdParamsE --------------------------
	.section	.nv.info._ZN10layer_norm13ln_bwd_kernelINS_13Kernel_traitsI13__nv_bfloat16S2_fS2_fjLj2048ELj1ELj1ELj4ELj16ENS_18Kernel_traits_baseILj2048ES2_S2_fS2_fjLj128EEEEELb0ELb1ELb1ELb0EEEvNS_9BwdParamsE,"",@"SHT_CUDA_INFO"
	.sectionflags	@""
	.align	4


	//----- nvinfo : EIATTR_CUDA_API_VERSION
	.align		4
        /*0000*/ 	.byte	0x04, 0x37
        /*0002*/ 	.short	(.L_2657 - .L_2656)
.L_2656:
        /*0004*/ 	.word	0x00000082


	//----- nvinfo : EIATTR_SW2861232_WAR
	.align		4
.L_2657:
        /*0008*/ 	.byte	0x01, 0x35
	.zero		2


	//----- nvinfo : EIATTR_PARAM_CBANK
	.align		4
        /*000c*/ 	.byte	0x04, 0x0a
        /*000e*/ 	.short	(.L_2659 - .L_2658)
	.align		4
.L_2658:
        /*0010*/ 	.word	index@(.nv.constant0._ZN10layer_norm13ln_bwd_kernelINS_13Kernel_traitsI13__nv_bfloat16S2_fS2_fjLj2048ELj1ELj1ELj4ELj16ENS_18Kernel_traits_baseILj2048ES2_S2_fS2_fjLj128EEEEELb0ELb1ELb1ELb0EEEvNS_9BwdParamsE)
        /*0014*/ 	.short	0x0160
        /*0016*/ 	.short	0x0128


	//----- nvinfo : EIATTR_CBANK_PARAM_SIZE
	.align		4
.L_2659:
        /*0018*/ 	.byte	0x03, 0x19
        /*001a*/ 	.short	0x0128


	//----- nvinfo : EIATTR_KPARAM_INFO
	.align		4
        /*001c*/ 	.byte	0x04, 0x17
        /*001e*/ 	.short	(.L_2661 - .L_2660)
.L_2660:
        /*0020*/ 	.word	0x00000000
        /*0024*/ 	.short	0x0000
        /*0026*/ 	.short	0x0000
        /*0028*/ 	.byte	0x00, 0xf0, 0xa1, 0x04


	//----- nvinfo : EIATTR_MAXREG_COUNT
	.align		4
.L_2661:
        /*002c*/ 	.byte	0x03, 0x1b
        /*002e*/ 	.short	0x00ff


	//----- nvinfo : EIATTR_NUM_BARRIERS
	.align		4
        /*0030*/ 	.byte	0x02, 0x4c
        /*0032*/ 	.byte	0x01
	.zero		1


	//----- nvinfo : EIATTR_MERCURY_ISA_VERSION
	.align		4
        /*0034*/ 	.byte	0x03, 0x5f
        /*0036*/ 	.short	0x0000


	//----- nvinfo : EIATTR_COOP_GROUP_MASK_REGIDS
	.align		4
        /*0038*/ 	.byte	0x04, 0x29
        /*003a*/ 	.short	(.L_2663 - .L_2662)


	//   ....[0]....
.L_2662:
        /*003c*/ 	.word	0xffffffff


	//   ....[1]....
        /*0040*/ 	.word	0xffffffff


	//   ....[2]....
        /*0044*/ 	.word	0xffffffff


	//   ....[3]....
        /*0048*/ 	.word	0xffffffff


	//   ....[4]....
        /*004c*/ 	.word	0xffffffff


	//   ....[5]....
        /*0050*/ 	.word	0xffffffff


	//   ....[6]....
        /*0054*/ 	.word	0xffffffff


	//   ....[7]....
        /*0058*/ 	.word	0xffffffff


	//   ....[8]....
        /*005c*/ 	.word	0xffffffff


	//   ....[9]....
        /*0060*/ 	.word	0xffffffff


	//   ....[10]....
        /*0064*/ 	.word	0xffffffff


	//   ....[11]....
        /*0068*/ 	.word	0xffffffff


	//   ....[12]....
        /*006c*/ 	.word	0xffffffff


	//   ....[13]....
        /*0070*/ 	.word	0xffffffff


	//   ....[14]....
        /*0074*/ 	.word	0xffffffff


	//   ....[15]....
        /*0078*/ 	.word	0xffffffff


	//   ....[16]....
        /*007c*/ 	.word	0xffffffff


	//   ....[17]....
        /*0080*/ 	.word	0xffffffff


	//   ....[18]....
        /*0084*/ 	.word	0xffffffff


	//   ....[19]....
        /*0088*/ 	.word	0xffffffff


	//----- nvinfo : EIATTR_COOP_GROUP_INSTR_OFFSETS
	.align		4
.L_2663:
        /*008c*/ 	.byte	0x04, 0x28
        /*008e*/ 	.short	(.L_2665 - .L_2664)


	//   ....[0]....
.L_2664:
        /*0090*/ 	.word	0x00001280


	//   ....[1]....
        /*0094*/ 	.word	0x000012a0


	//   ....[2]....
        /*0098*/ 	.word	0x000012c0


	//   ....[3]....
        /*009c*/ 	.word	0x000012e0


	//   ....[4]....
        /*00a0*/ 	.word	0x00001300


	//   ....[5]....
        /*00a4*/ 	.word	0x00001320


	//   ....[6]....
        /*00a8*/ 	.word	0x00001340


	//   ....[7]....
        /*00ac*/ 	.word	0x00001360


	//   ....[8]....
        /*00b0*/ 	.word	0x00001380


	//   ....[9]....
        /*00b4*/ 	.word	0x000013a0


	//   ....[10]....
        /*00b8*/ 	.word	0x00002fa0


	//   ....[11]....
        /*00bc*/ 	.word	0x00003020


	//   ....[12]....
        /*00c0*/ 	.word	0x000030a0


	//   ....[13]....
        /*00c4*/ 	.word	0x00003110


	//   ....[14]....
        /*00c8*/ 	.word	0x00003190


	//   ....[15]....
        /*00cc*/ 	.word	0x00003200


	//   ....[16]....
        /*00d0*/ 	.word	0x00003280


	//   ....[17]....
        /*00d4*/ 	.word	0x000032f0


	//   ....[18]....
        /*00d8*/ 	.word	0x00003370


	//   ....[19]....
        /*00dc*/ 	.word	0x000033e0


	//----- nvinfo : EIATTR_EXIT_INSTR_OFFSETS
	.align		4
.L_2665:
        /*00e0*/ 	.byte	0x04, 0x1c
        /*00e2*/ 	.short	(.L_2667 - .L_2666)


	//   ....[0]....
.L_2666:
        /*00e4*/ 	.word	0x00002e90


	//   ....[1]....
        /*00e8*/ 	.word	0x00002f40


	//----- nvinfo : EIATTR_MAX_THREADS
	.align		4
.L_2667:
        /*00ec*/ 	.byte	0x04, 0x05
        /*00ee*/ 	.short	(.L_2669 - .L_2668)
.L_2668:
        /*00f0*/ 	.word	0x00000080
        /*00f4*/ 	.word	0x00000001
        /*00f8*/ 	.word	0x00000001


	//----- nvinfo : EIATTR_CRS_STACK_SIZE
	.align		4
.L_2669:
        /*00fc*/ 	.byte	0x04, 0x1e
        /*00fe*/ 	.short	(.L_2671 - .L_2670)
.L_2670:
        /*0100*/ 	.word	0x00000000
.L_2671:


//--------------------- .nv.info._ZN10layer_norm13ln_bwd_kernelINS_13Kernel_traitsI13__nv_bfloat16S2_fS2_fjLj2048ELj1ELj1ELj4ELj16ENS_18Kernel_traits_baseILj2048ES2_S2_fS2_fjLj128EEEEELb0ELb1ELb1ELb1EEEvNS_9BwdParamsE --------------------------
	.section	.nv.info._ZN10layer_norm13ln_bwd_kernelINS_13Kernel_traitsI13__nv_bfloat16S2_fS2_fjLj2048ELj1ELj1ELj4ELj16ENS_18Kernel_traits_baseILj2048ES2_S2_fS2_fjLj128EEEEELb0ELb1ELb1ELb1EEEvNS_9BwdParamsE,"",@"SHT_CUDA_INFO"
	.sectionflags	@""
	.align	4


	//----- nvinfo : EIATTR_CUDA_API_VERSION
	.align		4
        /*0000*/ 	.byte	0x04, 0x37
        /*0002*/ 	.short	(.L_2673 - .L_2672)
.L_2672:
        /*0004*/ 	.word	0x00000082


	//----- nvinfo : EIATTR_SW2861232_WAR
	.align		4
.L_2673:
        /*0008*/ 	.byte	0x01, 0x35
	.zero		2


	//----- nvinfo : EIATTR_PARAM_CBANK
	.align		4
        /*000c*/ 	.byte	0x04, 0x0a
        /*000e*/ 	.short	(.L_2675 - .L_2674)
	.align		4
.L_2674:
        /*0010*/ 	.word	index@(.nv.constant0._ZN10layer_norm13ln_bwd_kernelINS_13Kernel_traitsI13__nv_bfloat16S2_fS2_fjLj2048ELj1ELj1ELj4ELj16ENS_18Kernel_traits_baseILj2048ES2_S2_fS2_fjLj128EEEEELb0ELb1ELb1ELb1EEEvNS_9BwdParamsE)
        /*0014*/ 	.short	0x0160
        /*0016*/ 	.short	0x0128


	//----- nvinfo : EIATTR_CBANK_PARAM_SIZE
	.align		4
.L_2675:
        /*0018*/ 	.byte	0x03, 0x19
        /*001a*/ 	.short	0x0128


	//----- nvinfo : EIATTR_KPARAM_INFO
	.align		4
        /*001c*/ 	.byte	0x04, 0x17
        /*001e*/ 	.short	(.L_2677 - .L_2676)
.L_2676:
        /*0020*/ 	.word	0x00000000
        /*0024*/ 	.short	0x0000
        /*0026*/ 	.short	0x0000
        /*0028*/ 	.byte	0x00, 0xf0, 0xa1, 0x04


	//----- nvinfo : EIATTR_MAXREG_COUNT
	.align		4
.L_2677:
        /*002c*/ 	.byte	0x03, 0x1b
        /*002e*/ 	.short	0x00ff


	//----- nvinfo : EIATTR_NUM_BARRIERS
	.align		4
        /*0030*/ 	.byte	0x02, 0x4c
        /*0032*/ 	.byte	0x01
	.zero		1


	//----- nvinfo : EIATTR_MERCURY_ISA_VERSION
	.align		4
        /*0034*/ 	.byte	0x03, 0x5f
        /*0036*/ 	.short	0x0000


	//----- nvinfo : EIATTR_COOP_GROUP_MASK_REGIDS
	.align		4
        /*0038*/ 	.byte	0x04, 0x29
        /*003a*/ 	.short	(.L_2679 - .L_2678)


	//   ....[0]....
.L_2678:
        /*003c*/ 	.word	0xffffffff


	//   ....[1]....
        /*0040*/ 	.word	0xffffffff


	//   ....[2]....
        /*0044*/ 	.word	0xffffffff


	//   ....[3]....
        /*0048*/ 	.word	0xffffffff


	//   ....[4]....
        /*004c*/ 	.word	0xffffffff


	//   ....[5]....
        /*0050*/ 	.word	0xffffffff


	//   ....[6]....
        /*0054*/ 	.word	0xffffffff


	//   ....[7]....
        /*0058*/ 	.word	0xffffffff


	//   ....[8]....
        /*005c*/ 	.word	0xffffffff


	//   ....[9]....
        /*0060*/ 	.word	0xffffffff


	//   ....[10]....
        /*0064*/ 	.word	0xffffffff


	//   ....[11]....
        /*0068*/ 	.word	0xffffffff


	//   ....[12]....
        /*006c*/ 	.word	0xffffffff


	//   ....[13]....
        /*0070*/ 	.word	0xffffffff


	//   ....[14]....
        /*0074*/ 	.word	0xffffffff


	//   ....[15]....
        /*0078*/ 	.word	0xffffffff


	//   ....[16]....
        /*007c*/ 	.word	0xffffffff


	//   ....[17]....
        /*0080*/ 	.word	0xffffffff


	//   ....[18]....
        /*0084*/ 	.word	0xffffffff


	//   ....[19]....
        /*0088*/ 	.word	0xffffffff


	//----- nvinfo : EIATTR_COOP_GROUP_INSTR_OFFSETS
	.align		4
.L_2679:
        /*008c*/ 	.byte	0x04, 0x28
        /*008e*/ 	.short	(.L_2681 - .L_2680)


	//   ....[0]....
.L_2680:
        /*0090*/ 	.word	0x000011d0


	//   ....[1]....
        /*0094*/ 	.word	0x000011f0


	//   ....[2]....
        /*0098*/ 	.word	0x00001210


	//   ....[3]....
        /*009c*/ 	.word	0x00001230


	//   ....[4]....
        /*00a0*/ 	.word	0x00001250


	//   ....[5]....
        /*00a4*/ 	.word	0x00001270


	//   ....[6]....
        /*00a8*/ 	.word	0x00001290


	//   ....[7]....
        /*00ac*/ 	.word	0x000012b0


	//   ....[8]....
        /*00b0*/ 	.word	0x000012d0


	//   ....[9]....
        /*00b4*/ 	.word	0x000012f0


	//   ....[10]....
        /*00b8*/ 	.word	0x00002dc0


	//   ....[11]....
        /*00bc*/ 	.word	0x00002e40


	//   ....[12]....
        /*00c0*/ 	.word	0x00002ec0


	//   ....[13]....
        /*00c4*/ 	.word	0x00002f30


	//   ....[14]....
        /*00c8*/ 	.word	0x00002fb0


	//   ....[15]....
        /*00cc*/ 	.word	0x00003020


	//   ....[16]....
        /*00d0*/ 	.word	0x000030a0


	//   ....[17]....
        /*00d4*/ 	.word	0x00003110


	//   ....[18]....
        /*00d8*/ 	.word	0x00003190


	//   ....[19]....
        /*00dc*/ 	.word	0x00003200


	//----- nvinfo : EIATTR_EXIT_INSTR_OFFSETS
	.align		4
.L_2681:
        /*00e0*/ 	.byte	0x04, 0x1c
        /*00e2*/ 	.short	(.L_2683 - .L_2682)


	//   ....[0]....
.L_2682:
        /*00e4*/ 	.word	0x00002d60


	//----- nvinfo : EIATTR_MAX_THREADS
	.align		4
.L_2683:
        /*00e8*/ 	.byte	0x04, 0x05
        /*00ea*/ 	.short	(.L_2685 - .L_2684)
.L_2684:
        /*00ec*/ 	.word	0x00000080
        /*00f0*/ 	.word	0x00000001
        /*00f4*/ 	.word	0x00000001


	//----- nvinfo : EIATTR_CRS_STACK_SIZE
	.align		4
.L_2685:
        /*00f8*/ 	.byte	0x04, 0x1e
        /*00fa*/ 	.short	(.L_2687 - .L_2686)
.L_2686:
        /*00fc*/ 	.word	0x00000000
.L_2687:


//--------------------- .nv.info._ZN10layer_norm13ln_bwd_kernelINS_13Kernel_traitsI13__nv_bfloat16S2_fS2_fjLj2048ELj1ELj1ELj4ELj16ENS_18Kernel_traits_baseILj2048ES2_S2_fS2_fjLj128EEEEELb1ELb0ELb0ELb0EEEvNS_9BwdParamsE --------------------------
	.section	.nv.info._ZN10layer_norm13ln_bwd_kernelINS_13Kernel_traitsI13__nv_bfloat16S2_fS2_fjLj2048ELj1ELj1ELj4ELj16ENS_18Kernel_traits_baseILj2048ES2_S2_fS2_fjLj128EEEEELb1ELb0ELb0ELb0EEEvNS_9BwdParamsE,"",@"SHT_CUDA_INFO"
	.sectionflags	@""
	.align	4


	//----- nvinfo : EIATTR_CUDA_API_VERSION
	.align		4
        /*0000*/ 	.byte	0x04, 0x37
        /*0002*/ 	.short	(.L_2689 - .L_2688)
.L_2688:
        /*0004*/ 	.word	0x00000082


	//----- nvinfo : EIATTR_SW2861232_WAR
	.align		4
.L_2689:
        /*0008*/ 	.byte	0x01, 0x35
	.zero		2


	//----- nvinfo : EIATTR_PARAM_CBANK
	.align		4
        /*000c*/ 	.byte	0x04, 0x0a
        /*000e*/ 	.short	(.L_2691 - .L_2690)
	.align		4
.L_2690:
        /*0010*/ 	.word	index@(.nv.constant0._ZN10layer_norm13ln_bwd_kernelINS_13Kernel_traitsI13__nv_bfloat16S2_fS2_fjLj2048ELj1ELj1ELj4ELj16ENS_18Kernel_traits_baseILj2048ES2_S2_fS2_fjLj128EEEEELb1ELb0ELb0ELb0EEEvNS_9BwdParamsE)
        /*0014*/ 	.short	0x0160
        /*0016*/ 	.short	0x0128


	//----- nvinfo : EIATTR_CBANK_PARAM_SIZE
	.align		4
.L_2691:
        /*0018*/ 	.byte	0x03, 0x19
        /*001a*/ 	.short	0x0128


	//----- nvinfo : EIATTR_KPARAM_INFO
	.align		4
        /*001c*/ 	.byte	0x04, 0x17
        /*001e*/ 	.short	(.L_2693 - .L_2692)
.L_2692:
        /*0020*/ 	.word	0x00000000
        /*0024*/ 	.short	0x0000
        /*0026*/ 	.short	0x0000
        /*0028*/ 	.byte	0x00, 0xf0, 0xa1, 0x04


	//----- nvinfo : EIATTR_MAXREG_COUNT
	.align		4
.L_2693:
        /*002c*/ 	.byte	0x03, 0x1b
        /*002e*/ 	.short	0x00ff


	//----- nvinfo : EIATTR_NUM_BARRIERS
	.align		4
        /*0030*/ 	.byte	0x02, 0x4c
        /*0032*/ 	.byte	0x01
	.zero		1


	//----- nvinfo : EIATTR_MERCURY_ISA_VERSION
	.align		4
        /*0034*/ 	.byte	0x03, 0x5f
        /*0036*/ 	.short	0x0000


	//----- nvinfo : EIATTR_COOP_GROUP_MASK_REGIDS
	.align		4
        /*0038*/ 	.byte	0x04, 0x29
        /*003a*/ 	.short	(.L_2695 - .L_2694)


	//   ....[0]....
.L_2694:
        /*003c*/ 	.word	0xffffffff


	//   ....[1]....
        /*0040*/ 	.word	0xffffffff


	//   ....[2]....
        /*0044*/ 	.word	0xffffffff


	//   ....[3]....
        /*0048*/ 	.word	0xffffffff


	//   ....[4]....
        /*004c*/ 	.word	0xffffffff


	//   ....[5]....
        /*0050*/ 	.word	0xffffffff


	//   ....[6]....
        /*0054*/ 	.word	0xffffffff


	//   ....[7]....
        /*0058*/ 	.word	0xffffffff


	//   ....[8]....
        /*005c*/ 	.word	0xffffffff


	//   ....[9]....
        /*0060*/ 	.word	0xffffffff


	//   ....[10]....
        /*0064*/ 	.word	0xffffffff


	//   ....[11]....
        /*0068*/ 	.word	0xffffffff


	//   ....[12]....
        /*006c*/ 	.word	0xffffffff


	//   ....[13]....
        /*0070*/ 	.word	0xffffffff


	//   ....[14]....
        /*0074*/ 	.word	0xffffffff


	//   ....[15]....
        /*0078*/ 	.word	0xffffffff


	//   ....[16]....
        /*007c*/ 	.word	0xffffffff


	//   ....[17]....
        /*0080*/ 	.word	0xffffffff


	//   ....[18]....
        /*0084*/ 	.word	0xffffffff


	//   ....[19]....
        /*0088*/ 	.word	0xffffffff


	//----- nvinfo : EIATTR_COOP_GROUP_INSTR_OFFSETS
	.align		4
.L_2695:
        /*008c*/ 	.byte	0x04, 0x28
        /*008e*/ 	.short	(.L_2697 - .L_2696)


	//   ....[0]....
.L_2696:
        /*0090*/ 	.word	0x00000fc0


	//   ....[1]....
        /*0094*/ 	.word	0x00000fe0


	//   ....[2]....
        /*0098*/ 	.word	0x00001000


	//   ....[3]....
        /*009c*/ 	.word	0x00001020


	//   ....[4]....
        /*00a0*/ 	.word	0x00001040


	//   ....[5]....
        /*00a4*/ 	.word	0x00001060


	//   ....[6]....
        /*00a8*/ 	.word	0x00001080


	//   ....[7]....
        /*00ac*/ 	.word	0x000010a0


	//   ....[8]....
        /*00b0*/ 	.word	0x000010d0


	//   ....[9]....
        /*00b4*/ 	.word	0x000010e0


	//   ....[10]....
        /*00b8*/ 	.word	0x00001fc0


	//   ....[11]....
        /*00bc*/ 	.word	0x00002040


	//   ....[12]....
        /*00c0*/ 	.word	0x000020c0


	//   ....[13]....
        /*00c4*/ 	.word	0x00002130


	//   ....[14]....
        /*00c8*/ 	.word	0x000021b0


	//   ....[15]....
        /*00cc*/ 	.word	0x00002220


	//   ....[16]....
        /*00d0*/ 	.word	0x000022a0


	//   ....[17]....
        /*00d4*/ 	.word	0x00002310


	//   ....[18]....
        /*00d8*/ 	.word	0x00002390


	//   ....[19]....
        /*00dc*/ 	.word	0x00002400


	//----- nvinfo : EIATTR_EXIT_INSTR_OFFSETS
	.align		4
.L_2697:
        /*00e0*/ 	.byte	0x04, 0x1c
        /*00e2*/ 	.short	(.L_2699 - .L_2698)


	//   ....[0]....
.L_2698:
        /*00e4*/ 	.word	0x00001ee0


	//   ....[1]....
        /*00e8*/ 	.word	0x00001f60


	//----- nvinfo : EIATTR_MAX_THREADS
	.align		4
.L_2699:
        /*00ec*/ 	.byte	0x04, 0x05
        /*00ee*/ 	.short	(.L_2701 - .L_2700)
.L_2700:
        /*00f0*/ 	.word	0x00000080
        /*00f4*/ 	.word	0x00000001
        /*00f8*/ 	.word	0x00000001


	//----- nvinfo : EIATTR_CRS_STACK_SIZE
	.align		4
.L_2701:
        /*00fc*/ 	.byte	0x04, 0x1e
        /*00fe*/ 	.short	(.L_2703 - .L_2702)
.L_2702:
        /*0100*/ 	.word	0x00000000
.L_2703:


//--------------------- .nv.info._ZN10layer_norm13ln_bwd_kernelINS_13Kernel_traitsI13__nv_bfloat16S2_fS2_fjLj2048ELj1ELj1ELj4ELj16ENS_18Kernel_traits_baseILj2048ES2_S2_fS2_fjLj128EEEEELb1ELb0ELb0ELb1EEEvNS_9BwdParamsE --------------------------
	.section	.nv.info._ZN10layer_norm13ln_bwd_kernelINS_13Kernel_traitsI13__nv_bfloat16S2_fS2_fjLj2048ELj1ELj1ELj4ELj16ENS_18Kernel_traits_baseILj2048ES2_S2_fS2_fjLj128EEEEELb1ELb0ELb0ELb1EEEvNS_9BwdParamsE,"",@"SHT_CUDA_INFO"
	.sectionflags	@""
	.align	4


	//----- nvinfo : EIATTR_CUDA_API_VERSION
	.align		4
        /*0000*/ 	.byte	0x04, 0x37
        /*0002*/ 	.short	(.L_2705 - .L_2704)
.L_2704:
        /*0004*/ 	.word	0x00000082


	//----- nvinfo : EIATTR_SW2861232_WAR
	.align		4
.L_2705:
        /*0008*/ 	.byte	0x01, 0x35
	.zero		2


	//----- nvinfo : EIATTR_PARAM_CBANK
	.align		4
        /*000c*/ 	.byte	0x04, 0x0a
        /*000e*/ 	.short	(.L_2707 - .L_2706)
	.align		4
.L_2706:
        /*0010*/ 	.word	index@(.nv.constant0._ZN10layer_norm13ln_bwd_kernelINS_13Kernel_traitsI13__nv_bfloat16S2_fS2_fjLj2048ELj1ELj1ELj4ELj16ENS_18Kernel_traits_baseILj2048ES2_S2_fS2_fjLj128EEEEELb1ELb0ELb0ELb1EEEvNS_9BwdParamsE)
        /*0014*/ 	.short	0x0160
        /*0016*/ 	.short	0x0128


	//----- nvinfo : EIATTR_CBANK_PARAM_SIZE
	.align		4
.L_2707:
        /*0018*/ 	.byte	0x03, 0x19
        /*001a*/ 	.short	0x0128


	//----- nvinfo : EIATTR_KPARAM_INFO
	.align		4
        /*001c*/ 	.byte	0x04, 0x17
        /*001e*/ 	.short	(.L_2709 - .L_2708)
.L_2708:
        /*0020*/ 	.word	0x00000000
        /*0024*/ 	.short	0x0000
        /*0026*/ 	.short	0x0000
        /*0028*/ 	.byte	0x00, 0xf0, 0xa1, 0x04


	//----- nvinfo : EIATTR_MAXREG_COUNT
	.align		4
.L_2709:
        /*002c*/ 	.byte	0x03, 0x1b
        /*002e*/ 	.short	0x00ff


	//----- nvinfo : EIATTR_NUM_BARRIERS
	.align		4
        /*0030*/ 	.byte	0x02, 0x4c
        /*0032*/ 	.byte	0x01
	.zero		1


	//----- nvinfo : EIATTR_MERCURY_ISA_VERSION
	.align		4
        /*0034*/ 	.byte	0x03, 0x5f
        /*0036*/ 	.short	0x0000


	//----- nvinfo : EIATTR_COOP_GROUP_MASK_REGIDS
	.align		4
        /*0038*/ 	.byte	0x04, 0x29
        /*003a*/ 	.short	(.L_2711 - .L_2710)


	//   ....[0]....
.L_2710:
        /*003c*/ 	.word	0xffffffff


	//   ....[1]....
        /*0040*/ 	.word	0xffffffff


	//   ....[2]....
        /*0044*/ 	.word	0xffffffff


	//   ....[3]....
        /*0048*/ 	.word	0xffffffff


	//   ....[4]....
        /*004c*/ 	.word	0xffffffff


	//   ....[5]....
        /*0050*/ 	.word	0xffffffff


	//   ....[6]....
        /*0054*/ 	.word	0xffffffff


	//   ....[7]....
        /*0058*/ 	.word	0xffffffff


	//   ....[8]....
        /*005c*/ 	.word	0xffffffff


	//   ....[9]....
        /*0060*/ 	.word	0xffffffff


	//   ....[10]....
        /*0064*/ 	.word	0xffffffff


	//   ....[11]....
        /*0068*/ 	.word	0xffffffff


	//   ....[12]....
        /*006c*/ 	.word	0xffffffff


	//   ....[13]....
        /*0070*/ 	.word	0xffffffff


	//   ....[14]....
        /*0074*/ 	.word	0xffffffff


	//   ....[15]....
        /*0078*/ 	.word	0xffffffff


	//   ....[16]....
        /*007c*/ 	.word	0xffffffff


	//   ....[17]....
        /*0080*/ 	.word	0xffffffff


	//   ....[18]....
        /*0084*/ 	.word	0xffffffff


	//   ....[19]....
        /*0088*/ 	.word	0xffffffff


	//----- nvinfo : EIATTR_COOP_GROUP_INSTR_OFFSETS
	.align		4
.L_2711:
        /*008c*/ 	.byte	0x04, 0x28
        /*008e*/ 	.short	(.L_2713 - .L_2712)


	//   ....[0]....
.L_2712:
        /*0090*/ 	.word	0x00000f00


	//   ....[1]....
        /*0094*/ 	.word	0x00000f20


	//   ....[2]....
        /*0098*/ 	.word	0x00000f40


	//   ....[3]....
        /*009c*/ 	.word	0x00000f60


	//   ....[4]....
        /*00a0*/ 	.word	0x00000f80


	//   ....[5]....
        /*00a4*/ 	.word	0x00000fa0


	//   ....[6]....
        /*00a8*/ 	.word	0x00000fc0


	//   ....[7]....
        /*00ac*/ 	.word	0x00000fe0


	//   ....[8]....
        /*00b0*/ 	.word	0x00001000


	//   ....[9]....
        /*00b4*/ 	.word	0x00001020


	//   ....[10]....
        /*00b8*/ 	.word	0x00002030


	//   ....[11]....
        /*00bc*/ 	.word	0x000020b0


	//   ....[12]....
        /*00c0*/ 	.word	0x00002130


	//   ....[13]....
        /*00c4*/ 	.word	0x000021a0


	//   ....[14]....
        /*00c8*/ 	.word	0x00002220


	//   ....[15]....
        /*00cc*/ 	.word	0x00002290


	//   ....[16]....
        /*00d0*/ 	.word	0x00002310


	//   ....[17]....
        /*00d4*/ 	.word	0x00002380


	//   ....[18]....
        /*00d8*/ 	.word	0x00002400


	//   ....[19]....
        /*00dc*/ 	.word	0x00002470


	//----- nvinfo : EIATTR_EXIT_INSTR_OFFSETS
	.align		4
.L_2713:
        /*00e0*/ 	.byte	0x04, 0x1c
        /*00e2*/ 	.short	(.L_2715 - .L_2714)


	//   ....[0]....
.L_2714:
        /*00e4*/ 	.word	0x00001fd0


	//----- nvinfo : EIATTR_MAX_THREADS
	.align		4
.L_2715:
        /*00e8*/ 	.byte	0x04, 0x05
        /*00ea*/ 	.short	(.L_2717 - .L_2716)
.L_2716:
        /*00ec*/ 	.word	0x00000080
        /*00f0*/ 	.word	0x00000001
        /*00f4*/ 	.word	0x00000001


	//----- nvinfo : EIATTR_CRS_STACK_SIZE
	.align		4
.L_2717:
        /*00f8*/ 	.byte	0x04, 0x1e
        /*00fa*/ 	.short	(.L_2719 - .L_2718)
.L_2718:
        /*00fc*/ 	.word	0x00000000
.L_2719:


//--------------------- .nv.info._ZN10layer_norm22ln_bwd_finalize_kernelINS_22Kernel_traits_finalizeILj2048E13__nv_bfloat16S2_fS2_fjLb0ELj1024ELj4ENS_18Kernel_traits_baseILj2048ES2_S2_fS2_fjLj1024EEEEELb0ELb0EEEvNS_9BwdParamsE --------------------------
	.section	.nv.info._ZN10layer_norm22ln_bwd_finalize_kernelINS_22Kernel_traits_finalizeILj2048E13__nv_bfloat16S2_fS2_fjLb0ELj1024ELj4ENS_18Kernel_traits_baseILj2048ES2_S2_fS2_fjLj1024EEEEELb0ELb0EEEvNS_9BwdParamsE,"",@"SHT_CUDA_INFO"
	.sectionflags	@""
	.align	4


	//----- nvinfo : EIATTR_CUDA_API_VERSION
	.align		4
        /*0000*/ 	.byte	0x04, 0x37
        /*0002*/ 	.short	(.L_2721 - .L_2720)
.L_2720:
        /*0004*/ 	.word	0x00000082


	//----- nvinfo : EIATTR_SW2861232_WAR
	.align		4
.L_2721:
        /*0008*/ 	.byte	0x01, 0x35
	.zero		2


	//----- nvinfo : EIATTR_PARAM_CBANK
	.align		4
        /*000c*/ 	.byte	0x04, 0x0a
        /*000e*/ 	.short	(.L_2723 - .L_2722)
	.align		4
.L_2722:
        /*0010*/ 	.word	index@(.nv.constant0._ZN10layer_norm22ln_bwd_finalize_kernelINS_22Kernel_traits_finalizeILj2048E13__nv_bfloat16S2_fS2_fjLb0ELj1024ELj4ENS_18Kernel_traits_baseILj2048ES2_S2_fS2_fjLj1024EEEEELb0ELb0EEEvNS_9BwdParamsE)
        /*0014*/ 	.short	0x0160
        /*0016*/ 	.short	0x0128


	//----- nvinfo : EIATTR_CBANK_PARAM_SIZE
	.align		4
.L_2723:
        /*0018*/ 	.byte	0x03, 0x19
        /*001a*/ 	.short	0x0128


	//----- nvinfo : EIATTR_KPARAM_INFO
	.align		4
        /*001c*/ 	.byte	0x04, 0x17
        /*001e*/ 	.short	(.L_2725 - .L_2724)
.L_2724:
        /*0020*/ 	.word	0x00000000
        /*0024*/ 	.short	0x0000
        /*0026*/ 	.short	0x0000
        /*0028*/ 	.byte	0x00, 0xf0, 0xa1, 0x04


	//----- nvinfo : EIATTR_MAXREG_COUNT
	.align		4
.L_2725:
        /*002c*/ 	.byte	0x03, 0x1b
        /*002e*/ 	.short	0x0040


	//----- nvinfo : EIATTR_NUM_BARRIERS
	.align		4
        /*0030*/ 	.byte	0x02, 0x4c
        /*0032*/ 	.byte	0x01
	.zero		1


	//----- nvinfo : EIATTR_MERCURY_ISA_VERSION
	.align		4
        /*0034*/ 	.byte	0x03, 0x5f
        /*0036*/ 	.short	0x0000


	//----- nvinfo : EIATTR_COOP_GROUP_MASK_REGIDS
	.align		4
        /*0038*/ 	.byte	0x04, 0x29
        /*003a*/ 	.short	(.L_2727 - .L_2726)


	//   ....[0]....
.L_2726:
        /*003c*/ 	.word	0xffffffff


	//   ....[1]....
        /*0040*/ 	.word	0xffffffff


	//   ....[2]....
        /*0044*/ 	.word	0xffffffff


	//   ....[3]....
        /*0048*/ 	.word	0xffffffff


	//   ....[4]....
        /*004c*/ 	.word	0xffffffff


	//   ....[5]....
        /*0050*/ 	.word	0xffffffff


	//   ....[6]....
        /*0054*/ 	.word	0xffffffff


	//   ....[7]....
        /*0058*/ 	.word	0xffffffff


	//   ....[8]....
        /*005c*/ 	.word	0xffffffff


	//   ....[9]....
        /*0060*/ 	.word	0xffffffff


	//   ....[10]....
        /*0064*/ 	.word	0xffffffff


	//   ....[11]....
        /*0068*/ 	.word	0xffffffff


	//   ....[12]....
        /*006c*/ 	.word	0xffffffff


	//   ....[13]....
        /*0070*/ 	.word	0xffffffff


	//   ....[14]....
        /*0074*/ 	.word	0xffffffff


	//   ....[15]....
        /*0078*/ 	.word	0xffffffff


	//   ....[16]....
        /*007c*/ 	.word	0xffffffff


	//   ....[17]....
        /*0080*/ 	.word	0xffffffff


	//   ....[18]....
        /*0084*/ 	.word	0xffffffff


	//   ....[19]....
        /*0088*/ 	.word	0xffffffff


	//----- nvinfo : EIATTR_COOP_GROUP_INSTR_OFFSETS
	.align		4
.L_2727:
        /*008c*/ 	.byte	0x04, 0x28
        /*008e*/ 	.short	(.L_2729 - .L_2728)


	//   ....[0]....
.L_2728:
        /*0090*/ 	.word	0x00000820


	//   ....[1]....
        /*0094*/ 	.word	0x00000850


	//   ....[2]....
        /*0098*/ 	.word	0x00000860


	//   ....[3]....
        /*009c*/ 	.word	0x00000890


	//   ....[4]....
        /*00a0*/ 	.word	0x000008a0


	//   ....[5]....
        /*00a4*/ 	.word	0x000008d0


	//   ....[6]....
        /*00a8*/ 	.word	0x000008f0


	//   ....[7]....
        /*00ac*/ 	.word	0x00000900


	//   ....[8]....
        /*00b0*/ 	.word	0x00000930


	//   ....[9]....
        /*00b4*/ 	.word	0x00000940


	//   ....[10]....
        /*00b8*/ 	.word	0x00000b50


	//   ....[11]....
        /*00bc*/ 	.word	0x00000bc0


	//   ....[12]....
        /*00c0*/ 	.word	0x00000c20


	//   ....[13]....
        /*00c4*/ 	.word	0x00000c80


	//   ....[14]....
        /*00c8*/ 	.word	0x00000cf0


	//   ....[15]....
        /*00cc*/ 	.word	0x00000d60


	//   ....[16]....
        /*00d0*/ 	.word	0x00000dc0


	//   ....[17]....
        /*00d4*/ 	.word	0x00000e20


	//   ....[18]....
        /*00d8*/ 	.word	0x00000e80


	//   ....[19]....
        /*00dc*/ 	.word	0x00000ee0


	//----- nvinfo : EIATTR_EXIT_INSTR_OFFSETS
	.align		4
.L_2729:
        /*00e0*/ 	.byte	0x04, 0x1c
        /*00e2*/ 	.short	(.L_2731 - .L_2730)


	//   ....[0]....
.L_2730:
        /*00e4*/ 	.word	0x00000070


	//   ....[1]....
        /*00e8*/ 	.word	0x00000af0


	//----- nvinfo : EIATTR_MAX_THREADS
	.align		4
.L_2731:
        /*00ec*/ 	.byte	0x04, 0x05
        /*00ee*/ 	.short	(.L_2733 - .L_2732)
.L_2732:
        /*00f0*/ 	.word	0x00000400
        /*00f4*/ 	.word	0x00000001
        /*00f8*/ 	.word	0x00000001


	//----- nvinfo : EIATTR_CRS_STACK_SIZE
	.align		4
.L_2733:
        /*00fc*/ 	.byte	0x04, 0x1e
        /*00fe*/ 	.short	(.L_2735 - .L_2734)
.L_2734:
        /*0100*/ 	.word	0x00000000
.L_2735:


//--------------------- .nv.info._ZN10layer_norm13ln_bwd_kernelINS_13Kernel_traitsI13__nv_bfloat16S2_fS2_fjLj2048ELj1ELj1ELj4ELj16ENS_18Kernel_traits_baseILj2048ES2_S2_fS2_fjLj128EEEEELb1ELb0ELb1ELb0EEEvNS_9BwdParamsE --------------------------
	.section	.nv.info._ZN10layer_norm13ln_bwd_kernelINS_13Kernel_traitsI13__nv_bfloat16S2_fS2_fjLj2048ELj1ELj1ELj4ELj16ENS_18Kernel_traits_baseILj2048ES2_S2_fS2_fjLj128EEEEELb1ELb0ELb1ELb0EEEvNS_9BwdParamsE,"",@"SHT_CUDA_INFO"
	.sectionflags	@""
	.align	4


	//----- nvinfo : EIATTR_CUDA_API_VERSION
	.align		4
        /*0000*/ 	.byte	0x04, 0x37
        /*0002*/ 	.short	(.L_2737 - .L_2736)
.L_2736:
        /*0004*/ 	.word	0x00000082


	//----- nvinfo : EIATTR_SW2861232_WAR
	.align		4
.L_2737:
        /*0008*/ 	.byte	0x01, 0x35
	.zero		2


	//----- nvinfo : EIATTR_PARAM_CBANK
	.align		4
        /*000c*/ 	.byte	0x04, 0x0a
        /*000e*/ 	.short	(.L_2739 - .L_2738)
	.align		4
.L_2738:
        /*0010*/ 	.word	index@(.nv.constant0._ZN10layer_norm13ln_bwd_kernelINS_13Kernel_traitsI13__nv_bfloat16S2_fS2_fjLj2048ELj1ELj1ELj4ELj16ENS_18Kernel_traits_baseILj2048ES2_S2_fS2_fjLj128EEEEELb1ELb0ELb1ELb0EEEvNS_9BwdParamsE)
        /*0014*/ 	.short	0x0160
        /*0016*/ 	.short	0x0128


	//----- nvinfo : EIATTR_CBANK_PARAM_SIZE
	.align		4
.L_2739:
        /*0018*/ 	.byte	0x03, 0x19
        /*001a*/ 	.short	0x0128


	//----- nvinfo : EIATTR_KPARAM_INFO
	.align		4
        /*001c*/ 	.byte	0x04, 0x17
        /*001e*/ 	.short	(.L_2741 - .L_2740)
.L_2740:
        /*0020*/ 	.word	0x00000000
        /*0024*/ 	.short	0x0000
        /*0026*/ 	.short	0x0000
        /*0028*/ 	.byte	0x00, 0xf0, 0xa1, 0x04


	//----- nvinfo : EIATTR_MAXREG_COUNT
	.align		4
.L_2741:
        /*002c*/ 	.byte	0x03, 0x1b
        /*002e*/ 	.short	0x00ff


	//----- nvinfo : EIATTR_NUM_BARRIERS
	.align		4
        /*0030*/ 	.byte	0x02, 0x4c
        /*0032*/ 	.byte	0x01
	.zero		1


	//----- nvinfo : EIATTR_MERCURY_ISA_VERSION
	.align		4
        /*0034*/ 	.byte	0x03, 0x5f
        /*0036*/ 	.short	0x0000


	//----- nvinfo : EIATTR_COOP_GROUP_MASK_REGIDS
	.align		4
        /*0038*/ 	.byte	0x04, 0x29
        /*003a*/ 	.short	(.L_2743 - .L_2742)


	//   ....[0]....
.L_2742:
        /*003c*/ 	.word	0xffffffff


	//   ....[1]....
        /*0040*/ 	.word	0xffffffff


	//   ....[2]....
        /*0044*/ 	.word	0xffffffff


	//   ....[3]....
        /*0048*/ 	.word	0xffffffff


	//   ....[4]....
        /*004c*/ 	.word	0xffffffff


	//   ....[5]....
        /*0050*/ 	.word	0xffffffff


	//   ....[6]....
        /*0054*/ 	.word	0xffffffff


	//   ....[7]....
        /*0058*/ 	.word	0xffffffff


	//   ....[8]....
        /*005c*/ 	.word	0xffffffff


	//   ....[9]....
        /*0060*/ 	.word	0xffffffff


	//   ....[10]....
        /*0064*/ 	.word	0xffffffff


	//   ....[11]....
        /*0068*/ 	.word	0xffffffff


	//   ....[12]....
        /*006c*/ 	.word	0xffffffff


	//   ....[13]....
        /*0070*/ 	.word	0xffffffff


	//   ....[14]....
        /*0074*/ 	.word	0xffffffff


	//   ....[15]....
        /*0078*/ 	.word	0xffffffff


	//   ....[16]....
        /*007c*/ 	.word	0xffffffff


	//   ....[17]....
        /*0080*/ 	.word	0xffffffff


	//   ....[18]....
        /*0084*/ 	.word	0xffffffff


	//   ....[19]....
        /*0088*/ 	.word	0xffffffff


	//----- nvinfo : EIATTR_COOP_GROUP_INSTR_OFFSETS
	.align		4
.L_2743:
        /*008c*/ 	.byte	0x04, 0x28
        /*008e*/ 	.short	(.L_2745 - .L_2744)


	//   ....[0]....
.L_2744:
        /*0090*/ 	.word	0x00001270


	//   ....[1]....
        /*0094*/ 	.word	0x00001290


	//   ....[2]....
        /*0098*/ 	.word	0x000012b0


	//   ....[3]....
        /*009c*/ 	.word	0x000012d0


	//   ....[4]....
        /*00a0*/ 	.word	0x000012f0


	//   ....[5]....
        /*00a4*/ 	.word	0x00001310


	//   ....[6]....
        /*00a8*/ 	.word	0x00001330


	//   ....[7]....
        /*00ac*/ 	.word	0x00001350


	//   ....[8]....
        /*00b0*/ 	.word	0x00001370


	//   ....[9]....
        /*00b4*/ 	.word	0x00001390


	//   ....[10]....
        /*00b8*/ 	.word	0x00002c80


	//   ....[11]....
        /*00bc*/ 	.word	0x00002d00


	//   ....[12]....
        /*00c0*/ 	.word	0x00002d80


	//   ....[13]....
        /*00c4*/ 	.word	0x00002df0


	//   ....[14]....
        /*00c8*/ 	.word	0x00002e70


	//   ....[15]....
        /*00cc*/ 	.word	0x00002ee0


	//   ....[16]....
        /*00d0*/ 	.word	0x00002f60


	//   ....[17]....
        /*00d4*/ 	.word	0x00002fd0


	//   ....[18]....
        /*00d8*/ 	.word	0x00003050


	//   ....[19]....
        /*00dc*/ 	.word	0x000030c0


	//----- nvinfo : EIATTR_EXIT_INSTR_OFFSETS
	.align		4
.L_2745:
        /*00e0*/ 	.byte	0x04, 0x1c
        /*00e2*/ 	.short	(.L_2747 - .L_2746)


	//   ....[0]....
.L_2746:
        /*00e4*/ 	.word	0x00002ba0


	//   ....[1]....
        /*00e8*/ 	.word	0x00002c20


	//----- nvinfo : EIATTR_MAX_THREADS
	.align		4
.L_2747:
        /*00ec*/ 	.byte	0x04, 0x05
        /*00ee*/ 	.short	(.L_2749 - .L_2748)
.L_2748:
        /*00f0*/ 	.word	0x00000080
        /*00f4*/ 	.word	0x00000001
        /*00f8*/ 	.word	0x00000001


	//----- nvinfo : EIATTR_CRS_STACK_SIZE
	.align		4
.L_2749:
        /*00fc*/ 	.byte	0x04, 0x1e
        /*00fe*/ 	.short	(.L_2751 - .L_2750)
.L_2750:
        /*0100*/ 	.word	0x00000000
.L_2751:


//--------------------- .nv.info._ZN10layer_norm22ln_bwd_finalize_kernelINS_22Kernel_traits_finalizeILj2048E13__nv_bfloat16S2_fS2_fjLb0ELj1024ELj4ENS_18Kernel_traits_baseILj2048ES2_S2_fS2_fjLj1024EEEEELb0ELb1EEEvNS_9BwdParamsE --------------------------
	.section	.nv.info._ZN10layer_norm22ln_bwd_finalize_kernelINS_22Kernel_traits_finalizeILj2048E13__nv_bfloat16S2_fS2_fjLb0ELj1024ELj4ENS_18Kernel_traits_baseILj2048ES2_S2_fS2_fjLj1024EEEEELb0ELb1EEEvNS_9BwdParamsE,"",@"SHT_CUDA_INFO"
	.sectionflags	@""
	.align	4


	//----- nvinfo : EIATTR_CUDA_API_VERSION
	.align		4
        /*0000*/ 	.byte	0x04, 0x37
        /*0002*/ 	.short	(.L_2753 - .L_2752)
.L_2752:
        /*0004*/ 	.word	0x00000082


	//----- nvinfo : EIATTR_SW2861232_WAR
	.align		4
.L_2753:
        /*0008*/ 	.byte	0x01, 0x35
	.zero		2


	//----- nvinfo : EIATTR_PARAM_CBANK
	.align		4
        /*000c*/ 	.byte	0x04, 0x0a
        /*000e*/ 	.short	(.L_2755 - .L_2754)
	.align		4
.L_2754:
        /*0010*/ 	.word	index@(.nv.constant0._ZN10layer_norm22ln_bwd_finalize_kernelINS_22Kernel_traits_finalizeILj2048E13__nv_bfloat16S2_fS2_fjLb0ELj1024ELj4ENS_18Kernel_traits_baseILj2048ES2_S2_fS2_fjLj1024EEEEELb0ELb1EEEvNS_9BwdParamsE)
        /*0014*/ 	.short	0x0160
        /*0016*/ 	.short	0x0128


	//----- nvinfo : EIATTR_CBANK_PARAM_SIZE
	.align		4
.L_2755:
        /*0018*/ 	.byte	0x03, 0x19
        /*001a*/ 	.short	0x0128


	//----- nvinfo : EIATTR_KPARAM_INFO
	.align		4
        /*001c*/ 	.byte	0x04, 0x17
        /*001e*/ 	.short	(.L_2757 - .L_2756)
.L_2756:
        /*0020*/ 	.word	0x00000000
        /*0024*/ 	.short	0x0000
        /*0026*/ 	.short	0x0000
        /*0028*/ 	.byte	0x00, 0xf0, 0xa1, 0x04


	//----- nvinfo : EIATTR_MAXREG_COUNT
	.align		4
.L_2757:
        /*002c*/ 	.byte	0x03, 0x1b
        /*002e*/ 	.short	0x0040


	//----- nvinfo : EIATTR_NUM_BARRIERS
	.align		4
        /*0030*/ 	.byte	0x02, 0x4c
        /*0032*/ 	.byte	0x01
	.zero		1


	//----- nvinfo : EIATTR_MERCURY_ISA_VERSION
	.align		4
        /*0034*/ 	.byte	0x03, 0x5f
        /*0036*/ 	.short	0x0000


	//----- nvinfo : EIATTR_COOP_GROUP_MASK_REGIDS
	.align		4
        /*0038*/ 	.byte	0x04, 0x29
        /*003a*/ 	.short	(.L_2759 - .L_2758)


	//   ....[0]....
.L_2758:
        /*003c*/ 	.word	0xffffffff


	//   ....[1]....
        /*0040*/ 	.word	0xffffffff


	//   ....[2]....
        /*0044*/ 	.word	0xffffffff


	//   ....[3]....
        /*0048*/ 	.word	0xffffffff


	//   ....[4]....
        /*004c*/ 	.word	0xffffffff


	//   ....[5]....
        /*0050*/ 	.word	0xffffffff


	//   ....[6]....
        /*0054*/ 	.word	0xffffffff


	//   ....[7]....
        /*0058*/ 	.word	0xffffffff


	//   ....[8]....
        /*005c*/ 	.word	0xffffffff


	//   ....[9]....
        /*0060*/ 	.word	0xffffffff


	//   ....[10]....
        /*0064*/ 	.word	0xffffffff


	//   ....[11]....
        /*0068*/ 	.word	0xffffffff


	//   ....[12]....
        /*006c*/ 	.word	0xffffffff


	//   ....[13]....
        /*0070*/ 	.word	0xffffffff


	//   ....[14]....
        /*0074*/ 	.word	0xffffffff


	//   ....[15]....
        /*0078*/ 	.word	0xffffffff


	//   ....[16]....
        /*007c*/ 	.word	0xffffffff


	//   ....[17]....
        /*0080*/ 	.word	0xffffffff


	//   ....[18]....
        /*0084*/ 	.word	0xffffffff


	//   ....[19]....
        /*0088*/ 	.word	0xffffffff


	//----- nvinfo : EIATTR_COOP_GROUP_INSTR_OFFSETS
	.align		4
.L_2759:
        /*008c*/ 	.byte	0x04, 0x28
        /*008e*/ 	.short	(.L_2761 - .L_2760)


	//   ....[0]....
.L_2760:
        /*0090*/ 	.word	0x000007f0


	//   ....[1]....
        /*0094*/ 	.word	0x00000820


	//   ....[2]....
        /*0098*/ 	.word	0x00000840


	//   ....[3]....
        /*009c*/ 	.word	0x00000850


	//   ....[4]....
        /*00a0*/ 	.word	0x00000880


	//   ....[5]....
        /*00a4*/ 	.word	0x00000890


	//   ....[6]....
        /*00a8*/ 	.word	0x000008c0


	//   ....[7]....
        /*00ac*/ 	.word	0x000008d0


	//   ....[8]....
        /*00b0*/ 	.word	0x00000900


	//   ....[9]....
        /*00b4*/ 	.word	0x00000910


	//   ....[10]....
        /*00b8*/ 	.word	0x00000b00


	//   ....[11]....
        /*00bc*/ 	.word	0x00000b80


	//   ....[12]....
        /*00c0*/ 	.word	0x00000be0


	//   ....[13]....
        /*00c4*/ 	.word	0x00000c40


	//   ....[14]....
        /*00c8*/ 	.word	0x00000cb0


	//   ....[15]....
        /*00cc*/ 	.word	0x00000d20


	//   ....[16]....
        /*00d0*/ 	.word	0x00000d80


	//   ....[17]....
        /*00d4*/ 	.word	0x00000de0


	//   ....[18]....
        /*00d8*/ 	.word	0x00000e40


	//   ....[19]....
        /*00dc*/ 	.word	0x00000ea0


	//----- nvinfo : EIATTR_EXIT_INSTR_OFFSETS
	.align		4
.L_2761:
        /*00e0*/ 	.byte	0x04, 0x1c
        /*00e2*/ 	.short	(.L_2763 - .L_2762)


	//   ....[0]....
.L_2762:
        /*00e4*/ 	.word	0x00000070


	//   ....[1]....
        /*00e8*/ 	.word	0x00000aa0


	//----- nvinfo : EIATTR_MAX_THREADS
	.align		4
.L_2763:
        /*00ec*/ 	.byte	0x04, 0x05
        /*00ee*/ 	.short	(.L_2765 - .L_2764)
.L_2764:
        /*00f0*/ 	.word	0x00000400
        /*00f4*/ 	.word	0x00000001
        /*00f8*/ 	.word	0x00000001


	//----- nvinfo : EIATTR_CRS_STACK_SIZE
	.align		4
.L_2765:
        /*00fc*/ 	.byte	0x04, 0x1e
        /*00fe*/ 	.short	(.L_2767 - .L_2766)
.L_2766:
        /*0100*/ 	.word	0x00000000
.L_2767:


//--------------------- .nv.info._ZN10layer_norm13ln_bwd_kernelINS_13Kernel_traitsI13__nv_bfloat16S2_fS2_fjLj2048ELj1ELj1ELj4ELj16ENS_18Kernel_traits_baseILj2048ES2_S2_fS2_fjLj128EEEEELb1ELb0ELb1ELb1EEEvNS_9BwdParamsE --------------------------
	.section	.nv.info._ZN10layer_norm13ln_bwd_kernelINS_13Kernel_traitsI13__nv_bfloat16S2_fS2_fjLj2048ELj1ELj1ELj4ELj16ENS_18Kernel_traits_baseILj2048ES2_S2_fS2_fjLj128EEEEELb1ELb0ELb1ELb1EEEvNS_9BwdParamsE,"",@"SHT_CUDA_INFO"
	.sectionflags	@""
	.align	4


	//----- nvinfo : EIATTR_CUDA_API_VERSION
	.align		4
        /*0000*/ 	.byte	0x04, 0x37
        /*0002*/ 	.short	(.L_2769 - .L_2768)
.L_2768:
        /*0004*/ 	.word	0x00000082


	//----- nvinfo : EIATTR_SW2861232_WAR
	.align		4
.L_2769:
        /*0008*/ 	.byte	0x01, 0x35
	.zero		2


	//----- nvinfo : EIATTR_PARAM_CBANK
	.align		4
        /*000c*/ 	.byte	0x04, 0x0a
        /*000e*/ 	.short	(.L_2771 - .L_2770)
	.align		4
.L_2770:
        /*0010*/ 	.word	index@(.nv.constant0._ZN10layer_norm13ln_bwd_kernelINS_13Kernel_traitsI13__nv_bfloat16S2_fS2_fjLj2048ELj1ELj1ELj4ELj16ENS_18Kernel_traits_baseILj2048ES2_S2_fS2_fjLj128EEEEELb1ELb0ELb1ELb1EEEvNS_9BwdParamsE)
        /*0014*/ 	.short	0x0160
        /*0016*/ 	.short	0x0128


	//----- nvinfo : EIATTR_CBANK_PARAM_SIZE
	.align		4
.L_2771:
        /*0018*/ 	.byte	0x03, 0x19
        /*001a*/ 	.short	0x0128


	//----- nvinfo : EIATTR_KPARAM_INFO
	.align		4
        /*001c*/ 	.byte	0x04, 0x17
        /*001e*/ 	.short	(.L_2773 - .L_2772)
.L_2772:
        /*0020*/ 	.word	0x00000000
        /*0024*/ 	.short	0x0000
        /*0026*/ 	.short	0x0000
        /*0028*/ 	.byte	0x00, 0xf0, 0xa1, 0x04


	//----- nvinfo : EIATTR_MAXREG_COUNT
	.align		4
.L_2773:
        /*002c*/ 	.byte	0x03, 0x1b
        /*002e*/ 	.short	0x00ff


	//----- nvinfo : EIATTR_NUM_BARRIERS
	.align		4
        /*0030*/ 	.byte	0x02, 0x4c
        /*0032*/ 	.byte	0x01
	.zero		1


	//----- nvinfo : EIATTR_MERCURY_ISA_VERSION
	.align		4
        /*0034*/ 	.byte	0x03, 0x5f
        /*0036*/ 	.short	0x0000


	//----- nvinfo : EIATTR_COOP_GROUP_MASK_REGIDS
	.align		4
        /*0038*/ 	.byte	0x04, 0x29
        /*003a*/ 	.short	(.L_2775 - .L_2774)


	//   ....[0]....
.L_2774:
        /*003c*/ 	.word	0xffffffff


	//   ....[1]....
        /*0040*/ 	.word	0xffffffff


	//   ....[2]....
        /*0044*/ 	.word	0xffffffff


	//   ....[3]....
        /*0048*/ 	.word	0xffffffff


	//   ....[4]....
        /*004c*/ 	.word	0xffffffff


	//   ....[5]....
        /*0050*/ 	.word	0xffffffff


	//   ....[6]....
        /*0054*/ 	.word	0xffffffff


	//   ....[7]....
        /*0058*/ 	.word	0xffffffff


	//   ....[8]....
        /*005c*/ 	.word	0xffffffff


	//   ....[9]....
        /*0060*/ 	.word	0xffffffff


	//   ....[10]....
        /*0064*/ 	.word	0xffffffff


	//   ....[11]....
        /*0068*/ 	.word	0xffffffff


	//   ....[12]....
        /*006c*/ 	.word	0xffffffff


	//   ....[13]....
        /*0070*/ 	.word	0xffffffff


	//   ....[14]....
        /*0074*/ 	.word	0xffffffff


	//   ....[15]....
        /*0078*/ 	.word	0xffffffff


	//   ....[16]....
        /*007c*/ 	.word	0xffffffff


	//   ....[17]....
        /*0080*/ 	.word	0xffffffff


	//   ....[18]....
        /*0084*/ 	.word	0xffffffff


	//   ....[19]....
        /*0088*/ 	.word	0xffffffff


	//----- nvinfo : EIATTR_COOP_GROUP_INSTR_OFFSETS
	.align		4
.L_2775:
        /*008c*/ 	.byte	0x04, 0x28
        /*008e*/ 	.short	(.L_2777 - .L_2776)


	//   ....[0]....
.L_2776:
        /*0090*/ 	.word	0x000011d0


	//   ....[1]....
        /*0094*/ 	.word	0x000011f0


	//   ....[2]....
        /*0098*/ 	.word	0x00001210


	//   ....[3]....
        /*009c*/ 	.word	0x00001230


	//   ....[4]....
        /*00a0*/ 	.word	0x00001250


	//   ....[5]....
        /*00a4*/ 	.word	0x00001270


	//   ....[6]....
        /*00a8*/ 	.word	0x00001290


	//   ....[7]....
        /*00ac*/ 	.word	0x000012b0


	//   ....[8]....
        /*00b0*/ 	.word	0x000012d0


	//   ....[9]....
        /*00b4*/ 	.word	0x000012f0


	//   ....[10]....
        /*00b8*/ 	.word	0x00002ac0


	//   ....[11]....
        /*00bc*/ 	.word	0x00002b40


	//   ....[12]....
        /*00c0*/ 	.word	0x00002bc0


	//   ....[13]....
        /*00c4*/ 	.word	0x00002c30


	//   ....[14]....
        /*00c8*/ 	.word	0x00002cb0


	//   ....[15]....
        /*00cc*/ 	.word	0x00002d20


	//   ....[16]....
        /*00d0*/ 	.word	0x00002da0


	//   ....[17]....
        /*00d4*/ 	.word	0x00002e10


	//   ....[18]....
        /*00d8*/ 	.word	0x00002e90


	//   ....[19]....
        /*00dc*/ 	.word	0x00002f00


	//----- nvinfo : EIATTR_EXIT_INSTR_OFFSETS
	.align		4
.L_2777:
        /*00e0*/ 	.byte	0x04, 0x1c
        /*00e2*/ 	.short	(.L_2779 - .L_2778)


	//   ....[0]....
.L_2778:
        /*00e4*/ 	.word	0x00002a60


	//----- nvinfo : EIATTR_MAX_THREADS
	.align		4
.L_2779:
        /*00e8*/ 	.byte	0x04, 0x05
        /*00ea*/ 	.short	(.L_2781 - .L_2780)
.L_2780:
        /*00ec*/ 	.word	0x00000080
        /*00f0*/ 	.word	0x00000001
        /*00f4*/ 	.word	0x00000001


	//----- nvinfo : EIATTR_CRS_STACK_SIZE
	.align		4
.L_2781:
        /*00f8*/ 	.byte	0x04, 0x1e
        /*00fa*/ 	.short	(.L_2783 - .L_2782)
.L_2782:
        /*00fc*/ 	.word	0x00000000
.L_2783:


//--------------------- .nv.info._ZN10layer_norm13ln_bwd_kernelINS_13Kernel_traitsI13__nv_bfloat16S2_fS2_fjLj2048ELj1ELj1ELj4ELj16ENS_18Kernel_traits_baseILj2048ES2_S2_fS2_fjLj128EEEEELb1ELb1ELb0ELb0EEEvNS_9BwdParamsE --------------------------
	.section	.nv.info._ZN10layer_norm13ln_bwd_kernelINS_13Kernel_traitsI13__nv_bfloat16S2_fS2_fjLj2048ELj1ELj1ELj4ELj16ENS_18Kernel_traits_baseILj2048ES2_S2_fS2_fjLj128EEEEELb1ELb1ELb0ELb0EEEvNS_9BwdParamsE,"",@"SHT_CUDA_INFO"
	.sectionflags	@""
	.align	4


	//----- nvinfo : EIATTR_CUDA_API_VERSION
	.align		4
        /*0000*/ 	.byte	0x04, 0x37
        /*0002*/ 	.short	(.L_2785 - .L_2784)
.L_2784:
        /*0004*/ 	.word	0x00000082


	//----- nvinfo : EIATTR_SW2861232_WAR
	.align		4
.L_2785:
        /*0008*/ 	.byte	0x01, 0x35
	.zero		2


	//----- nvinfo : EIATTR_PARAM_CBANK
	.align		4
        /*000c*/ 	.byte	0x04, 0x0a
        /*000e*/ 	.short	(.L_2787 - .L_2786)
	.align		4
.L_2786:
        /*0010*/ 	.word	index@(.nv.constant0._ZN10layer_norm13ln_bwd_kernelINS_13Kernel_traitsI13__nv_bfloat16S2_fS2_fjLj2048ELj1ELj1ELj4ELj16ENS_18Kernel_traits_baseILj2048ES2_S2_fS2_fjLj128EEEEELb1ELb1ELb0ELb0EEEvNS_9BwdParamsE)
        /*0014*/ 	.short	0x0160
        /*0016*/ 	.short	0x0128


	//----- nvinfo : EIATTR_CBANK_PARAM_SIZE
	.align		4
.L_2787:
        /*0018*/ 	.byte	0x03, 0x19
        /*001a*/ 	.short	0x0128


	//----- nvinfo : EIATTR_KPARAM_INFO
	.align		4
        /*001c*/ 	.byte	0x04, 0x17
        /*001e*/ 	.short	(.L_2789 - .L_2788)
.L_2788:
        /*0020*/ 	.word	0x00000000
        /*0024*/ 	.short	0x0000
        /*0026*/ 	.short	0x0000
        /*0028*/ 	.byte	0x00, 0xf0, 0xa1, 0x04


	//----- nvinfo : EIATTR_MAXREG_COUNT
	.align		4
.L_2789:
        /*002c*/ 	.byte	0x03, 0x1b
        /*002e*/ 	.short	0x00ff


	//----- nvinfo : EIATTR_NUM_BARRIERS
	.align		4
        /*0030*/ 	.byte	0x02, 0x4c
        /*0032*/ 	.byte	0x01
	.zero		1


	//----- nvinfo : EIATTR_MERCURY_ISA_VERSION
	.align		4
        /*0034*/ 	.byte	0x03, 0x5f
        /*0036*/ 	.short	0x0000


	//----- nvinfo : EIATTR_COOP_GROUP_MASK_REGIDS
	.align		4
        /*0038*/ 	.byte	0x04, 0x29
        /*003a*/ 	.short	(.L_2791 - .L_2790)


	//   ....[0]....
.L_2790:
        /*003c*/ 	.word	0xffffffff


	//   ....[1]....
        /*0040*/ 	.word	0xffffffff


	//   ....[2]....
        /*0044*/ 	.word	0xffffffff


	//   ....[3]....
        /*0048*/ 	.word	0xffffffff


	//   ....[4]....
        /*004c*/ 	.word	0xffffffff


	//   ....[5]....
        /*0050*/ 	.word	0xffffffff


	//   ....[6]....
        /*0054*/ 	.word	0xffffffff


	//   ....[7]....
        /*0058*/ 	.word	0xffffffff


	//   ....[8]....
        /*005c*/ 	.word	0xffffffff


	//   ....[9]....
        /*0060*/ 	.word	0xffffffff


	//   ....[10]....
        /*0064*/ 	.word	0xffffffff


	//   ....[11]....
        /*0068*/ 	.word	0xffffffff


	//   ....[12]....
        /*006c*/ 	.word	0xffffffff


	//   ....[13]....
        /*0070*/ 	.word	0xffffffff


	//   ....[14]....
        /*0074*/ 	.word	0xffffffff


	//   ....[15]....
        /*0078*/ 	.word	0xffffffff


	//   ....[16]....
        /*007c*/ 	.word	0xffffffff


	//   ....[17]....
        /*0080*/ 	.word	0xffffffff


	//   ....[18]....
        /*0084*/ 	.word	0xffffffff


	//   ....[19]....
        /*0088*/ 	.word	0xffffffff


	//----- nvinfo : EIATTR_COOP_GROUP_INSTR_OFFSETS
	.align		4
.L_2791:
        /*008c*/ 	.byte	0x04, 0x28
        /*008e*/ 	.short	(.L_2793 - .L_2792)


	//   ....[0]....
.L_2792:
        /*0090*/ 	.word	0x00001190


	//   ....[1]....
        /*0094*/ 	.word	0x000011b0


	//   ....[2]....
        /*0098*/ 	.word	0x000011d0


	//   ....[3]....
        /*009c*/ 	.word	0x000011f0


	//   ....[4]....
        /*00a0*/ 	.word	0x00001210


	//   ....[5]....
        /*00a4*/ 	.word	0x00001230


	//   ....[6]....
        /*00a8*/ 	.word	0x00001250


	//   ....[7]....
        /*00ac*/ 	.word	0x00001270


	//   ....[8]....
        /*00b0*/ 	.word	0x00001290


	//   ....[9]....
        /*00b4*/ 	.word	0x000012b0


	//   ....[10]....
        /*00b8*/ 	.word	0x000027a0


	//   ....[11]....
        /*00bc*/ 	.word	0x00002820


	//   ....[12]....
        /*00c0*/ 	.word	0x000028a0


	//   ....[13]....
        /*00c4*/ 	.word	0x00002910


	//   ....[14]....
        /*00c8*/ 	.word	0x00002990


	//   ....[15]....
        /*00cc*/ 	.word	0x00002a00


	//   ....[16]....
        /*00d0*/ 	.word	0x00002a80


	//   ....[17]....
        /*00d4*/ 	.word	0x00002af0


	//   ....[18]....
        /*00d8*/ 	.word	0x00002b70


	//   ....[19]....
        /*00dc*/ 	.word	0x00002be0


	//----- nvinfo : EIATTR_EXIT_INSTR_OFFSETS
	.align		4
.L_2793:
        /*00e0*/ 	.byte	0x04, 0x1c
        /*00e2*/ 	.short	(.L_2795 - .L_2794)


	//   ....[0]....
.L_2794:
        /*00e4*/ 	.word	0x00002690


	//   ....[1]....
        /*00e8*/ 	.word	0x00002740


	//----- nvinfo : EIATTR_MAX_THREADS
	.align		4
.L_2795:
        /*00ec*/ 	.byte	0x04, 0x05
        /*00ee*/ 	.short	(.L_2797 - .L_2796)
.L_2796:
        /*00f0*/ 	.word	0x00000080
        /*00f4*/ 	.word	0x00000001
        /*00f8*/ 	.word	0x00000001


	//----- nvinfo : EIATTR_CRS_STACK_SIZE
	.align		4
.L_2797:
        /*00fc*/ 	.byte	0x04, 0x1e
        /*00fe*/ 	.short	(.L_2799 - .L_2798)
.L_2798:
        /*0100*/ 	.word	0x00000000
.L_2799:


//--------------------- .nv.info._ZN10layer_norm13ln_bwd_kernelINS_13Kernel_traitsI13__nv_bfloat16S2_fS2_fjLj2048ELj1ELj1ELj4ELj16ENS_18Kernel_traits_baseILj2048ES2_S2_fS2_fjLj128EEEEELb1ELb1ELb0ELb1EEEvNS_9BwdParamsE --------------------------
	.section	.nv.info._ZN10layer_norm13ln_bwd_kernelINS_13Kernel_traitsI13__nv_bfloat16S2_fS2_fjLj2048ELj1ELj1ELj4ELj16ENS_18Kernel_traits_baseILj2048ES2_S2_fS2_fjLj128EEEEELb1ELb1ELb0ELb1EEEvNS_9BwdParamsE,"",@"SHT_CUDA_INFO"
	.sectionflags	@""
	.align	4


	//----- nvinfo : EIATTR_CUDA_API_VERSION
	.align		4
        /*0000*/ 	.byte	0x04, 0x37
        /*0002*/ 	.short	(.L_2801 - .L_2800)
.L_2800:
        /*0004*/ 	.word	0x00000082


	//----- nvinfo : EIATTR_SW2861232_WAR
	.align		4
.L_2801:
        /*0008*/ 	.byte	0x01, 0x35
	.zero		2


	//----- nvinfo : EIATTR_PARAM_CBANK
	.align		4
        /*000c*/ 	.byte	0x04, 0x0a
        /*000e*/ 	.short	(.L_2803 - .L_2802)
	.align		4
.L_2802:
        /*0010*/ 	.word	index@(.nv.constant0._ZN10layer_norm13ln_bwd_kernelINS_13Kernel_traitsI13__nv_bfloat16S2_fS2_fjLj2048ELj1ELj1ELj4ELj16ENS_18Kernel_traits_baseILj2048ES2_S2_fS2_fjLj128EEEEELb1ELb1ELb0ELb1EEEvNS_9BwdParamsE)
        /*0014*/ 	.short	0x0160
        /*0016*/ 	.short	0x0128


	//----- nvinfo : EIATTR_CBANK_PARAM_SIZE
	.align		4
.L_2803:
        /*0018*/ 	.byte	0x03, 0x19
        /*001a*/ 	.short	0x0128


	//----- nvinfo : EIATTR_KPARAM_INFO
	.align		4
        /*001c*/ 	.byte	0x04, 0x17
        /*001e*/ 	.short	(.L_2805 - .L_2804)
.L_2804:
        /*0020*/ 	.word	0x00000000
        /*0024*/ 	.short	0x0000
        /*0026*/ 	.short	0x0000
        /*0028*/ 	.byte	0x00, 0xf0, 0xa1, 0x04


	//----- nvinfo : EIATTR_MAXREG_COUNT
	.align		4
.L_2805:
        /*002c*/ 	.byte	0x03, 0x1b
        /*002e*/ 	.short	0x00ff


	//----- nvinfo : EIATTR_NUM_BARRIERS
	.align		4
        /*0030*/ 	.byte	0x02, 0x4c
        /*0032*/ 	.byte	0x01
	.zero		1


	//----- nvinfo : EIATTR_MERCURY_ISA_VERSION
	.align		4
        /*0034*/ 	.byte	0x03, 0x5f
        /*0036*/ 	.short	0x0000


	//----- nvinfo : EIATTR_COOP_GROUP_MASK_REGIDS
	.align		4
        /*0038*/ 	.byte	0x04, 0x29
        /*003a*/ 	.short	(.L_2807 - .L_2806)


	//   ....[0]....
.L_2806:
        /*003c*/ 	.word	0xffffffff


	//   ....[1]....
        /*0040*/ 	.word	0xffffffff


	//   ....[2]....
        /*0044*/ 	.word	0xffffffff


	//   ....[3]....
        /*0048*/ 	.word	0xffffffff


	//   ....[4]....
        /*004c*/ 	.word	0xffffffff


	//   ....[5]....
        /*0050*/ 	.word	0xffffffff


	//   ....[6]....
        /*0054*/ 	.word	0xffffffff


	//   ....[7]....
        /*0058*/ 	.word	0xffffffff


	//   ....[8]....
        /*005c*/ 	.word	0xffffffff


	//   ....[9]....
        /*0060*/ 	.word	0xffffffff


	//   ....[10]....
        /*0064*/ 	.word	0xffffffff


	//   ....[11]....
        /*0068*/ 	.word	0xffffffff


	//   ....[12]....
        /*006c*/ 	.word	0xffffffff


	//   ....[13]....
        /*0070*/ 	.word	0xffffffff


	//   ....[14]....
        /*0074*/ 	.word	0xffffffff


	//   ....[15]....
        /*0078*/ 	.word	0xffffffff


	//   ....[16]....
        /*007c*/ 	.word	0xffffffff


	//   ....[17]....
        /*0080*/ 	.word	0xffffffff


	//   ....[18]....
        /*0084*/ 	.word	0xffffffff


	//   ....[19]....
        /*0088*/ 	.word	0xffffffff


	//----- nvinfo : EIATTR_COOP_GROUP_INSTR_OFFSETS
	.align		4
.L_2807:
        /*008c*/ 	.byte	0x04, 0x28
        /*008e*/ 	.short	(.L_2809 - .L_2808)


	//   ....[0]....
.L_2808:
        /*0090*/ 	.word	0x000010e0


	//   ....[1]....
        /*0094*/ 	.word	0x00001100


	//   ....[2]....
        /*0098*/ 	.word	0x00001120


	//   ....[3]....
        /*009c*/ 	.word	0x00001140


	//   ....[4]....
        /*00a0*/ 	.word	0x00001160


	//   ....[5]....
        /*00a4*/ 	.word	0x00001180


	//   ....[6]....
        /*00a8*/ 	.word	0x000011a0


	//   ....[7]....
        /*00ac*/ 	.word	0x000011c0


	//   ....[8]....
        /*00b0*/ 	.word	0x000011e0


	//   ....[9]....
        /*00b4*/ 	.word	0x00001200


	//   ....[10]....
        /*00b8*/ 	.word	0x000029d0


	//   ....[11]....
        /*00bc*/ 	.word	0x00002a50


	//   ....[12]....
        /*00c0*/ 	.word	0x00002ad0


	//   ....[13]....
        /*00c4*/ 	.word	0x00002b40


	//   ....[14]....
        /*00c8*/ 	.word	0x00002bc0


	//   ....[15]....
        /*00cc*/ 	.word	0x00002c30


	//   ....[16]....
        /*00d0*/ 	.word	0x00002cb0


	//   ....[17]....
        /*00d4*/ 	.word	0x00002d20


	//   ....[18]....
        /*00d8*/ 	.word	0x00002da0


	//   ....[19]....
        /*00dc*/ 	.word	0x00002e10


	//----- nvinfo : EIATTR_EXIT_INSTR_OFFSETS
	.align		4
.L_2809:
        /*00e0*/ 	.byte	0x04, 0x1c
        /*00e2*/ 	.short	(.L_2811 - .L_2810)


	//   ....[0]....
.L_2810:
        /*00e4*/ 	.word	0x00002970


	//----- nvinfo : EIATTR_MAX_THREADS
	.align		4
.L_2811:
        /*00e8*/ 	.byte	0x04, 0x05
        /*00ea*/ 	.short	(.L_2813 - .L_2812)
.L_2812:
        /*00ec*/ 	.word	0x00000080
        /*00f0*/ 	.word	0x00000001
        /*00f4*/ 	.word	0x00000001


	//----- nvinfo : EIATTR_CRS_STACK_SIZE
	.align		4
.L_2813:
        /*00f8*/ 	.byte	0x04, 0x1e
        /*00fa*/ 	.short	(.L_2815 - .L_2814)
.L_2814:
        /*00fc*/ 	.word	0x00000000
.L_2815:


//--------------------- .nv.info._ZN10layer_norm22ln_bwd_finalize_kernelINS_22Kernel_traits_finalizeILj2048E13__nv_bfloat16S2_fS2_fjLb1ELj1024ELj4ENS_18Kernel_traits_baseILj2048ES2_S2_fS2_fjLj1024EEEEELb1ELb0EEEvNS_9BwdParamsE --------------------------
	.section	.nv.info._ZN10layer_norm22ln_bwd_finalize_kernelINS_22Kernel_traits_finalizeILj2048E13__nv_bfloat16S2_fS2_fjLb1ELj1024ELj4ENS_18Kernel_traits_baseILj2048ES2_S2_fS2_fjLj1024EEEEELb1ELb0EEEvNS_9BwdParamsE,"",@"SHT_CUDA_INFO"
	.sectionflags	@""
	.align	4


	//----- nvinfo : EIATTR_CUDA_API_VERSION
	.align		4
        /*0000*/ 	.byte	0x04, 0x37
        /*0002*/ 	.short	(.L_2817 - .L_2816)
.L_2816:
        /*0004*/ 	.word	0x00000082


	//----- nvinfo : EIATTR_SW2861232_WAR
	.align		4
.L_2817:
        /*0008*/ 	.byte	0x01, 0x35
	.zero		2


	//----- nvinfo : EIATTR_PARAM_CBANK
	.align		4
        /*000c*/ 	.byte	0x04, 0x0a
        /*000e*/ 	.short	(.L_2819 - .L_2818)
	.align		4
.L_2818:
        /*0010*/ 	.word	index@(.nv.constant0._ZN10layer_norm22ln_bwd_finalize_kernelINS_22Kernel_traits_finalizeILj2048E13__nv_bfloat16S2_fS2_fjLb1ELj1024ELj4ENS_18Kernel_traits_baseILj2048ES2_S2_fS2_fjLj1024EEEEELb1ELb0EEEvNS_9BwdParamsE)
        /*0014*/ 	.short	0x0160
        /*0016*/ 	.short	0x0128


	//----- nvinfo : EIATTR_CBANK_PARAM_SIZE
	.align		4
.L_2819:
        /*0018*/ 	.byte	0x03, 0x19
        /*001a*/ 	.short	0x0128


	//----- nvinfo : EIATTR_KPARAM_INFO
	.align		4
        /*001c*/ 	.byte	0x04, 0x17
        /*001e*/ 	.short	(.L_2821 - .L_2820)
.L_2820:
        /*0020*/ 	.word	0x00000000
        /*0024*/ 	.short	0x0000
        /*0026*/ 	.short	0x0000
        /*0028*/ 	.byte	0x00, 0xf0, 0xa1, 0x04


	//----- nvinfo : EIATTR_MAXREG_COUNT
	.align		4
.L_2821:
        /*002c*/ 	.byte	0x03, 0x1b
        /*002e*/ 	.short	0x0040


	//----- nvinfo : EIATTR_NUM_BARRIERS
	.align		4
        /*0030*/ 	.byte	0x02, 0x4c
        /*0032*/ 	.byte	0x01
	.zero		1


	//----- nvinfo : EIATTR_MERCURY_ISA_VERSION
	.align		4
        /*0034*/ 	.byte	0x03, 0x5f
        /*0036*/ 	.short	0x0000


	//----- nvinfo : EIATTR_COOP_GROUP_MASK_REGIDS
	.align		4
        /*0038*/ 	.byte	0x04, 0x29
        /*003a*/ 	.short	(.L_2823 - .L_2822)


	//   ....[0]....
.L_2822:
        /*003c*/ 	.word	0xffffffff


	//   ....[1]....
        /*0040*/ 	.word	0xffffffff


	//   ....[2]....
        /*0044*/ 	.word	0xffffffff


	//   ....[3]....
        /*0048*/ 	.word	0xffffffff


	//   ....[4]....
        /*004c*/ 	.word	0xffffffff


	//   ....[5]....
        /*0050*/ 	.word	0xffffffff


	//   ....[6]....
        /*0054*/ 	.word	0xffffffff


	//   ....[7]....
        /*0058*/ 	.word	0xffffffff


	//   ....[8]....
        /*005c*/ 	.word	0xffffffff


	//   ....[9]....
        /*0060*/ 	.word	0xffffffff


	//   ....[10]....
        /*0064*/ 	.word	0xffffffff


	//   ....[11]....
        /*0068*/ 	.word	0xffffffff


	//   ....[12]....
        /*006c*/ 	.word	0xffffffff


	//   ....[13]....
        /*0070*/ 	.word	0xffffffff


	//   ....[14]....
        /*0074*/ 	.word	0xffffffff


	//   ....[15]....
        /*0078*/ 	.word	0xffffffff


	//   ....[16]....
        /*007c*/ 	.word	0xffffffff


	//   ....[17]....
        /*0080*/ 	.word	0xffffffff


	//   ....[18]....
        /*0084*/ 	.word	0xffffffff


	//   ....[19]....
        /*0088*/ 	.word	0xffffffff


	//   ....[20]....
        /*008c*/ 	.word	0xffffffff


	//   ....[21]....
        /*0090*/ 	.word	0xffffffff


	//   ....[22]....
        /*0094*/ 	.word	0xffffffff


	//   ....[23]....
        /*0098*/ 	.word	0xffffffff


	//   ....[24]....
        /*009c*/ 	.word	0xffffffff


	//   ....[25]....
        /*00a0*/ 	.word	0xffffffff


	//   ....[26]....
        /*00a4*/ 	.word	0xffffffff


	//   ....[27]....
        /*00a8*/ 	.word	0xffffffff


	//   ....[28]....
        /*00ac*/ 	.word	0xffffffff


	//   ....[29]....
        /*00b0*/ 	.word	0xffffffff


	//----- nvinfo : EIATTR_COOP_GROUP_INSTR_OFFSETS
	.align		4
.L_2823:
        /*00b4*/ 	.byte	0x04, 0x28
        /*00b6*/ 	.short	(.L_2825 - .L_2824)


	//   ....[0]....
.L_2824:
        /*00b8*/ 	.word	0x000009d0


	//   ....[1]....
        /*00bc*/ 	.word	0x00000a00


	//   ....[2]....
        /*00c0*/ 	.word	0x00000a10


	//   ....[3]....
        /*00c4*/ 	.word	0x00000a30


	//   ....[4]....
        /*00c8*/ 	.word	0x00000a50


	//   ....[5]....
        /*00cc*/ 	.word	0x00000a60


	//   ....[6]....
        /*00d0*/ 	.word	0x00000a90


	//   ....[7]....
        /*00d4*/ 	.word	0x00000ab0


	//   ....[8]....
        /*00d8*/ 	.word	0x00000ac0


	//   ....[9]....
        /*00dc*/ 	.word	0x00000af0


	//   ....[10]....
        /*00e0*/ 	.word	0x00000b10


	//   ....[11]....
        /*00e4*/ 	.word	0x00000b20


	//   ....[12]....
        /*00e8*/ 	.word	0x00000b50


	//   ....[13]....
        /*00ec*/ 	.word	0x00000b70


	//   ....[14]....
        /*00f0*/ 	.word	0x00000b80


	//   ....[15]....
        /*00f4*/ 	.word	0x00000e20


	//   ....[16]....
        /*00f8*/ 	.word	0x00000e80


	//   ....[17]....
        /*00fc*/ 	.word	0x00000ee0


	//   ....[18]....
        /*0100*/ 	.word	0x00000f40


	//   ....[19]....
        /*0104*/ 	.word	0x00000fb0


	//   ....[20]....
        /*0108*/ 	.word	0x00001020


	//   ....[21]....
        /*010c*/ 	.word	0x00001080


	//   ....[22]....
        /*0110*/ 	.word	0x000010e0


	//   ....[23]....
        /*0114*/ 	.word	0x00001140


	//   ....[24]....
        /*0118*/ 	.word	0x000011b0


	//   ....[25]....
        /*011c*/ 	.word	0x00001220


	//   ....[26]....
        /*0120*/ 	.word	0x00001280


	//   ....[27]....
        /*0124*/ 	.word	0x000012e0


	//   ....[28]....
        /*0128*/ 	.word	0x00001340


	//   ....[29]....
        /*012c*/ 	.word	0x000013a0


	//----- nvinfo : EIATTR_EXIT_INSTR_OFFSETS
	.align		4
.L_2825:
        /*0130*/ 	.byte	0x04, 0x1c
        /*0132*/ 	.short	(.L_2827 - .L_2826)


	//   ....[0]....
.L_2826:
        /*0134*/ 	.word	0x00000070


	//   ....[1]....
        /*0138*/ 	.word	0x00000dc0


	//----- nvinfo : EIATTR_MAX_THREADS
	.align		4
.L_2827:
        /*013c*/ 	.byte	0x04, 0x05
        /*013e*/ 	.short	(.L_2829 - .L_2828)
.L_2828:
        /*0140*/ 	.word	0x00000400
        /*0144*/ 	.word	0x00000001
        /*0148*/ 	.word	0x00000001


	//----- nvinfo : EIATTR_CRS_STACK_SIZE
	.align		4
.L_2829:
        /*014c*/ 	.byte	0x04, 0x1e
        /*014e*/ 	.short	(.L_2831 - .L_2830)
.L_2830:
        /*0150*/ 	.word	0x00000000
.L_2831:


//--------------------- .nv.info._ZN10layer_norm13ln_bwd_kernelINS_13Kernel_traitsI13__nv_bfloat16S2_fS2_fjLj2048ELj1ELj1ELj4ELj16ENS_18Kernel_traits_baseILj2048ES2_S2_fS2_fjLj128EEEEELb1ELb1ELb1ELb0EEEvNS_9BwdParamsE --------------------------
	.section	.nv.info._ZN10layer_norm13ln_bwd_kernelINS_13Kernel_traitsI13__nv_bfloat16S2_fS2_fjLj2048ELj1ELj1ELj4ELj16ENS_18Kernel_traits_baseILj2048ES2_S2_fS2_fjLj128EEEEELb1ELb1ELb1ELb0EEEvNS_9BwdParamsE,"",@"SHT_CUDA_INFO"
	.sectionflags	@""
	.align	4


	//----- nvinfo : EIATTR_CUDA_API_VERSION
	.align		4
        /*0000*/ 	.byte	0x04, 0x37
        /*0002*/ 	.short	(.L_2833 - .L_2832)
.L_2832:
        /*0004*/ 	.word	0x00000082


	//----- nvinfo : EIATTR_SW2861232_WAR
	.align		4
.L_2833:
        /*0008*/ 	.byte	0x01, 0x35
	.zero		2


	//----- nvinfo : EIATTR_PARAM_CBANK
	.align		4
        /*000c*/ 	.byte	0x04, 0x0a
        /*000e*/ 	.short	(.L_2835 - .L_2834)
	.align		4
.L_2834:
        /*0010*/ 	.word	index@(.nv.constant0._ZN10layer_norm13ln_bwd_kernelINS_13Kernel_traitsI13__nv_bfloat16S2_fS2_fjLj2048ELj1ELj1ELj4ELj16ENS_18Kernel_traits_baseILj2048ES2_S2_fS2_fjLj128EEEEELb1ELb1ELb1ELb0EEEvNS_9BwdParamsE)
        /*0014*/ 	.short	0x0160
        /*0016*/ 	.short	0x0128


	//----- nvinfo : EIATTR_CBANK_PARAM_SIZE
	.align		4
.L_2835:
        /*0018*/ 	.byte	0x03, 0x19
        /*001a*/ 	.short	0x0128


	//----- nvinfo : EIATTR_KPARAM_INFO
	.align		4
        /*001c*/ 	.byte	0x04, 0x17
        /*001e*/ 	.short	(.L_2837 - .L_2836)
.L_2836:
        /*0020*/ 	.word	0x00000000
        /*0024*/ 	.short	0x0000
        /*0026*/ 	.short	0x0000
        /*0028*/ 	.byte	0x00, 0xf0, 0xa1, 0x04


	//----- nvinfo : EIATTR_MAXREG_COUNT
	.align		4
.L_2837:
        /*002c*/ 	.byte	0x03, 0x1b
        /*002e*/ 	.short	0x00ff


	//----- nvinfo : EIATTR_NUM_BARRIERS
	.align		4
        /*0030*/ 	.byte	0x02, 0x4c
        /*0032*/ 	.byte	0x01
	.zero		1


	//----- nvinfo : EIATTR_MERCURY_ISA_VERSION
	.align		4
        /*0034*/ 	.byte	0x03, 0x5f
        /*0036*/ 	.short	0x0000


	//----- nvinfo : EIATTR_COOP_GROUP_MASK_REGIDS
	.align		4
        /*0038*/ 	.byte	0x04, 0x29
        /*003a*/ 	.short	(.L_2839 - .L_2838)


	//   ....[0]....
.L_2838:
        /*003c*/ 	.word	0xffffffff


	//   ....[1]....
        /*0040*/ 	.word	0xffffffff


	//   ....[2]....
        /*0044*/ 	.word	0xffffffff


	//   ....[3]....
        /*0048*/ 	.word	0xffffffff


	//   ....[4]....
        /*004c*/ 	.word	0xffffffff


	//   ....[5]....
        /*0050*/ 	.word	0xffffffff


	//   ....[6]....
        /*0054*/ 	.word	0xffffffff


	//   ....[7]....
        /*0058*/ 	.word	0xffffffff


	//   ....[8]....
        /*005c*/ 	.word	0xffffffff


	//   ....[9]....
        /*0060*/ 	.word	0xffffffff


	//   ....[10]....
        /*0064*/ 	.word	0xffffffff


	//   ....[11]....
        /*0068*/ 	.word	0xffffffff


	//   ....[12]....
        /*006c*/ 	.word	0xffffffff


	//   ....[13]....
        /*0070*/ 	.word	0xffffffff


	//   ....[14]....
        /*0074*/ 	.word	0xffffffff


	//   ....[15]....
        /*0078*/ 	.word	0xffffffff


	//   ....[16]....
        /*007c*/ 	.word	0xffffffff


	//   ....[17]....
        /*0080*/ 	.word	0xffffffff


	//   ....[18]....
        /*0084*/ 	.word	0xffffffff


	//   ....[19]....
        /*0088*/ 	.word	0xffffffff


	//----- nvinfo : EIATTR_COOP_GROUP_INSTR_OFFSETS
	.align		4
.L_2839:
        /*008c*/ 	.byte	0x04, 0x28
        /*008e*/ 	.short	(.L_2841 - .L_2840)


	//   ....[0]....
.L_2840:
        /*0090*/ 	.word	0x00001450


	//   ....[1]....
        /*0094*/ 	.word	0x00001480


	//   ....[2]....
        /*0098*/ 	.word	0x00001490


	//   ....[3]....
        /*009c*/ 	.word	0x000014c0


	//   ....[4]....
        /*00a0*/ 	.word	0x000014d0


	//   ....[5]....
        /*00a4*/ 	.word	0x00001500


	//   ....[6]....
        /*00a8*/ 	.word	0x00001520


	//   ....[7]....
        /*00ac*/ 	.word	0x00001540


	//   ....[8]....
        /*00b0*/ 	.word	0x00001560


	//   ....[9]....
        /*00b4*/ 	.word	0x00001570


	//   ....[10]....
        /*00b8*/ 	.word	0x00003950


	//   ....[11]....
        /*00bc*/ 	.word	0x000039d0


	//   ....[12]....
        /*00c0*/ 	.word	0x00003a50


	//   ....[13]....
        /*00c4*/ 	.word	0x00003ac0


	//   ....[14]....
        /*00c8*/ 	.word	0x00003b40


	//   ....[15]....
        /*00cc*/ 	.word	0x00003bb0


	//   ....[16]....
        /*00d0*/ 	.word	0x00003c30


	//   ....[17]....
        /*00d4*/ 	.word	0x00003ca0


	//   ....[18]....
        /*00d8*/ 	.word	0x00003d20


	//   ....[19]....
        /*00dc*/ 	.word	0x00003d90


	//----- nvinfo : EIATTR_EXIT_INSTR_OFFSETS
	.align		4
.L_2841:
        /*00e0*/ 	.byte	0x04, 0x1c
        /*00e2*/ 	.short	(.L_2843 - .L_2842)


	//   ....[0]....
.L_2842:
        /*00e4*/ 	.word	0x00003840


	//   ....[1]....
        /*00e8*/ 	.word	0x000038f0


	//----- nvinfo : EIATTR_MAX_THREADS
	.align		4
.L_2843:
        /*00ec*/ 	.byte	0x04, 0x05
        /*00ee*/ 	.short	(.L_2845 - .L_2844)
.L_2844:
        /*00f0*/ 	.word	0x00000080
        /*00f4*/ 	.word	0x00000001
        /*00f8*/ 	.word	0x00000001


	//----- nvinfo : EIATTR_CRS_STACK_SIZE
	.align		4
.L_2845:
        /*00fc*/ 	.byte	0x04, 0x1e
        /*00fe*/ 	.short	(.L_2847 - .L_2846)
.L_2846:
        /*0100*/ 	.word	0x00000000
.L_2847:


//--------------------- .nv.info._ZN10layer_norm22ln_bwd_finalize_kernelINS_22Kernel_traits_finalizeILj2048E13__nv_bfloat16S2_fS2_fjLb1ELj1024ELj4ENS_18Kernel_traits_baseILj2048ES2_S2_fS2_fjLj1024EEEEELb1ELb1EEEvNS_9BwdParamsE --------------------------
	.section	.nv.info._ZN10layer_norm22ln_bwd_finalize_kernelINS_22Kernel_traits_finalizeILj2048E13__nv_bfloat16S2_fS2_fjLb1ELj1024ELj4ENS_18Kernel_traits_baseILj2048ES2_S2_fS2_fjLj1024EEEEELb1ELb1EEEvNS_9BwdParamsE,"",@"SHT_CUDA_INFO"
	.sectionflags	@""
	.align	4


	//----- nvinfo : EIATTR_CUDA_API_VERSION
	.align		4
        /*0000*/ 	.byte	0x04, 0x37
        /*0002*/ 	.short	(.L_2849 - .L_2848)
.L_2848:
        /*0004*/ 	.word	0x00000082


	//----- nvinfo : EIATTR_SW2861232_WAR
	.align		4
.L_2849:
        /*0008*/ 	.byte	0x01, 0x35
	.zero		2


	//----- nvinfo : EIATTR_PARAM_CBANK
	.align		4
        /*000c*/ 	.byte	0x04, 0x0a
        /*000e*/ 	.short	(.L_2851 - .L_2850)
	.align		4
.L_2850:
        /*0010*/ 	.word	index@(.nv.constant0._ZN10layer_norm22ln_bwd_finalize_kernelINS_22Kernel_traits_finalizeILj2048E13__nv_bfloat16S2_fS2_fjLb1ELj1024ELj4ENS_18Kernel_traits_baseILj2048ES2_S2_fS2_fjLj1024EEEEELb1ELb1EEEvNS_9BwdParamsE)
        /*0014*/ 	.short	0x0160
        /*0016*/ 	.short	0x0128


	//----- nvinfo : EIATTR_CBANK_PARAM_SIZE
	.align		4
.L_2851:
        /*0018*/ 	.byte	0x03, 0x19
        /*001a*/ 	.short	0x0128


	//----- nvinfo : EIATTR_KPARAM_INFO
	.align		4
        /*001c*/ 	.byte	0x04, 0x17
        /*001e*/ 	.short	(.L_2853 - .L_2852)
.L_2852:
        /*0020*/ 	.word	0x00000000
        /*0024*/ 	.short	0x0000
        /*0026*/ 	.short	0x0000
        /*0028*/ 	.byte	0x00, 0xf0, 0xa1, 0x04


	//----- nvinfo : EIATTR_MAXREG_COUNT
	.align		4
.L_2853:
        /*002c*/ 	.byte	0x03, 0x1b
        /*002e*/ 	.short	0x0040


	//----- nvinfo : EIATTR_NUM_BARRIERS
	.align		4
        /*0030*/ 	.byte	0x02, 0x4c
        /*0032*/ 	.byte	0x01
	.zero		1


	//----- nvinfo : EIATTR_MERCURY_ISA_VERSION
	.align		4
        /*0034*/ 	.byte	0x03, 0x5f
        /*0036*/ 	.short	0x0000


	//----- nvinfo : EIATTR_COOP_GROUP_MASK_REGIDS
	.align		4
        /*0038*/ 	.byte	0x04, 0x29
        /*003a*/ 	.short	(.L_2855 - .L_2854)


	//   ....[0]....
.L_2854:
        /*003c*/ 	.word	0xffffffff


	//   ....[1]....
        /*0040*/ 	.word	0xffffffff


	//   ....[2]....
        /*0044*/ 	.word	0xffffffff


	//   ....[3]....
        /*0048*/ 	.word	0xffffffff


	//   ....[4]....
        /*004c*/ 	.word	0xffffffff


	//   ....[5]....
        /*0050*/ 	.word	0xffffffff


	//   ....[6]....
        /*0054*/ 	.word	0xffffffff


	//   ....[7]....
        /*0058*/ 	.word	0xffffffff


	//   ....[8]....
        /*005c*/ 	.word	0xffffffff


	//   ....[9]....
        /*0060*/ 	.word	0xffffffff


	//   ....[10]....
        /*0064*/ 	.word	0xffffffff


	//   ....[11]....
        /*0068*/ 	.word	0xffffffff


	//   ....[12]....
        /*006c*/ 	.word	0xffffffff


	//   ....[13]....
        /*0070*/ 	.word	0xffffffff


	//   ....[14]....
        /*0074*/ 	.word	0xffffffff


	//   ....[15]....
        /*0078*/ 	.word	0xffffffff


	//   ....[16]....
        /*007c*/ 	.word	0xffffffff


	//   ....[17]....
        /*0080*/ 	.word	0xffffffff


	//   ....[18]....
        /*0084*/ 	.word	0xffffffff


	//   ....[19]....
        /*0088*/ 	.word	0xffffffff


	//   ....[20]....
        /*008c*/ 	.word	0xffffffff


	//   ....[21]....
        /*0090*/ 	.word	0xffffffff


	//   ....[22]....
        /*0094*/ 	.word	0xffffffff


	//   ....[23]....
        /*0098*/ 	.word	0xffffffff


	//   ....[24]....
        /*009c*/ 	.word	0xffffffff


	//   ....[25]....
        /*00a0*/ 	.word	0xffffffff


	//   ....[26]....
        /*00a4*/ 	.word	0xffffffff


	//   ....[27]....
        /*00a8*/ 	.word	0xffffffff


	//   ....[28]....
        /*00ac*/ 	.word	0xffffffff


	//   ....[29]....
        /*00b0*/ 	.word	0xffffffff


	//----- nvinfo : EIATTR_COOP_GROUP_INSTR_OFFSETS
	.align		4
.L_2855:
        /*00b4*/ 	.byte	0x04, 0x28
        /*00b6*/ 	.short	(.L_2857 - .L_2856)


	//   ....[0]....
.L_2856:
        /*00b8*/ 	.word	0x000009a0


	//   ....[1]....
        /*00bc*/ 	.word	0x000009d0


	//   ....[2]....
        /*00c0*/ 	.word	0x000009e0


	//   ....[3]....
        /*00c4*/ 	.word	0x00000a00


	//   ....[4]....
        /*00c8*/ 	.word	0x00000a20


	//   ....[5]....
        /*00cc*/ 	.word	0x00000a30


	//   ....[6]....
        /*00d0*/ 	.word	0x00000a60


	//   ....[7]....
        /*00d4*/ 	.word	0x00000a80


	//   ....[8]....
        /*00d8*/ 	.word	0x00000a90


	//   ....[9]....
        /*00dc*/ 	.word	0x00000ac0


	//   ....[10]....
        /*00e0*/ 	.word	0x00000ae0


	//   ....[11]....
        /*00e4*/ 	.word	0x00000af0


	//   ....[12]....
        /*00e8*/ 	.word	0x00000b20


	//   ....[13]....
        /*00ec*/ 	.word	0x00000b40


	//   ....[14]....
        /*00f0*/ 	.word	0x00000b50


	//   ....[15]....
        /*00f4*/ 	.word	0x00000dd0


	//   ....[16]....
        /*00f8*/ 	.word	0x00000e30


	//   ....[17]....
        /*00fc*/ 	.word	0x00000e90


	//   ....[18]....
        /*0100*/ 	.word	0x00000ef0


	//   ....[19]....
        /*0104*/ 	.word	0x00000f60


	//   ....[20]....
        /*0108*/ 	.word	0x00000fd0


	//   ....[21]....
        /*010c*/ 	.word	0x00001030


	//   ....[22]....
        /*0110*/ 	.word	0x00001090


	//   ....[23]....
        /*0114*/ 	.word	0x000010f0


	//   ....[24]....
        /*0118*/ 	.word	0x00001160


	//   ....[25]....
        /*011c*/ 	.word	0x000011d0


	//   ....[26]....
        /*0120*/ 	.word	0x00001230


	//   ....[27]....
        /*0124*/ 	.word	0x00001290


	//   ....[28]....
        /*0128*/ 	.word	0x000012f0


	//   ....[29]....
        /*012c*/ 	.word	0x00001350


	//----- nvinfo : EIATTR_EXIT_INSTR_OFFSETS
	.align		4
.L_2857:
        /*0130*/ 	.byte	0x04, 0x1c
        /*0132*/ 	.short	(.L_2859 - .L_2858)


	//   ....[0]....
.L_2858:
        /*0134*/ 	.word	0x00000070


	//   ....[1]....
        /*0138*/ 	.word	0x00000d70


	//----- nvinfo : EIATTR_MAX_THREADS
	.align		4
.L_2859:
        /*013c*/ 	.byte	0x04, 0x05
        /*013e*/ 	.short	(.L_2861 - .L_2860)
.L_2860:
        /*0140*/ 	.word	0x00000400
        /*0144*/ 	.word	0x00000001
        /*0148*/ 	.word	0x00000001


	//----- nvinfo : EIATTR_CRS_STACK_SIZE
	.align		4
.L_2861:
        /*014c*/ 	.byte	0x04, 0x1e
        /*014e*/ 	.short	(.L_2863 - .L_2862)
.L_2862:
        /*0150*/ 	.word	0x00000000
.L_2863:


//--------------------- .nv.info._ZN10layer_norm13ln_bwd_kernelINS_13Kernel_traitsI13__nv_bfloat16S2_fS2_fjLj2048ELj1ELj1ELj4ELj16ENS_18Kernel_traits_baseILj2048ES2_S2_fS2_fjLj128EEEEELb1ELb1ELb1ELb1EEEvNS_9BwdParamsE --------------------------
	.section	.nv.info._ZN10layer_norm13ln_bwd_kernelINS_13Kernel_traitsI13__nv_bfloat16S2_fS2_fjLj2048ELj1ELj1ELj4ELj16ENS_18Kernel_traits_baseILj2048ES2_S2_fS2_fjLj128EEEEELb1ELb1ELb1ELb1EEEvNS_9BwdParamsE,"",@"SHT_CUDA_INFO"
	.sectionflags	@""
	.align	4


	//----- nvinfo : EIATTR_CUDA_API_VERSION
	.align		4
        /*0000*/ 	.byte	0x04, 0x37
        /*0002*/ 	.short	(.L_2865 - .L_2864)
.L_2864:
        /*0004*/ 	.word	0x00000082


	//----- nvinfo : EIATTR_SW2861232_WAR
	.align		4
.L_2865:
        /*0008*/ 	.byte	0x01, 0x35
	.zero		2


	//----- nvinfo : EIATTR_PARAM_CBANK
	.align		4
        /*000c*/ 	.byte	0x04, 0x0a
        /*000e*/ 	.short	(.L_2867 - .L_2866)
	.align		4
.L_2866:
        /*0010*/ 	.word	index@(.nv.constant0._ZN10layer_norm13ln_bwd_kernelINS_13Kernel_traitsI13__nv_bfloat16S2_fS2_fjLj2048ELj1ELj1ELj4ELj16ENS_18Kernel_traits_baseILj2048ES2_S2_fS2_fjLj128EEEEELb1ELb1ELb1ELb1EEEvNS_9BwdParamsE)
        /*0014*/ 	.short	0x0160
        /*0016*/ 	.short	0x0128


	//----- nvinfo : EIATTR_CBANK_PARAM_SIZE
	.align		4
.L_2867:
        /*0018*/ 	.byte	0x03, 0x19
        /*001a*/ 	.short	0x0128


	//----- nvinfo : EIATTR_KPARAM_INFO
	.align		4
        /*001c*/ 	.byte	0x04, 0x17
        /*001e*/ 	.short	(.L_2869 - .L_2868)
.L_2868:
        /*0020*/ 	.word	0x00000000
        /*0024*/ 	.short	0x0000
        /*0026*/ 	.short	0x0000
        /*0028*/ 	.byte	0x00, 0xf0, 0xa1, 0x04


	//----- nvinfo : EIATTR_MAXREG_COUNT
	.align		4
.L_2869:
        /*002c*/ 	.byte	0x03, 0x1b
        /*002e*/ 	.short	0x00ff


	//----- nvinfo : EIATTR_NUM_BARRIERS
	.align		4
        /*0030*/ 	.byte	0x02, 0x4c
        /*0032*/ 	.byte	0x01
	.zero		1


	//----- nvinfo : EIATTR_MERCURY_ISA_VERSION
	.align		4
        /*0034*/ 	.byte	0x03, 0x5f
        /*0036*/ 	.short	0x0000


	//----- nvinfo : EIATTR_COOP_GROUP_MASK_REGIDS
	.align		4
        /*0038*/ 	.byte	0x04, 0x29
        /*003a*/ 	.short	(.L_2871 - .L_2870)


	//   ....[0]....
.L_2870:
        /*003c*/ 	.word	0xffffffff


	//   ....[1]....
        /*0040*/ 	.word	0xffffffff


	//   ....[2]....
        /*0044*/ 	.word	0xffffffff


	//   ....[3]....
        /*0048*/ 	.word	0xffffffff


	//   ....[4]....
        /*004c*/ 	.word	0xffffffff


	//   ....[5]....
        /*0050*/ 	.word	0xffffffff


	//   ....[6]....
        /*0054*/ 	.word	0xffffffff


	//   ....[7]....
        /*0058*/ 	.word	0xffffffff


	//   ....[8]....
        /*005c*/ 	.word	0xffffffff


	//   ....[9]....
        /*0060*/ 	.word	0xffffffff


	//   ....[10]....
        /*0064*/ 	.word	0xffffffff


	//   ....[11]....
        /*0068*/ 	.word	0xffffffff


	//   ....[12]....
        /*006c*/ 	.word	0xffffffff


	//   ....[13]....
        /*0070*/ 	.word	0xffffffff


	//   ....[14]....
        /*0074*/ 	.word	0xffffffff


	//   ....[15]....
        /*0078*/ 	.word	0xffffffff


	//   ....[16]....
        /*007c*/ 	.word	0xffffffff


	//   ....[17]....
        /*0080*/ 	.word	0xffffffff


	//   ....[18]....
        /*0084*/ 	.word	0xffffffff


	//   ....[19]....
        /*0088*/ 	.word	0xffffffff


	//----- nvinfo : EIATTR_COOP_GROUP_INSTR_OFFSETS
	.align		4
.L_2871:
        /*008c*/ 	.byte	0x04, 0x28
        /*008e*/ 	.short	(.L_2873 - .L_2872)


	//   ....[0]....
.L_2872:
        /*0090*/ 	.word	0x00001330


	//   ....[1]....
        /*0094*/ 	.word	0x00001350


	//   ....[2]....
        /*0098*/ 	.word	0x00001370


	//   ....[3]....
        /*009c*/ 	.word	0x00001390


	//   ....[4]....
        /*00a0*/ 	.word	0x000013b0


	//   ....[5]....
        /*00a4*/ 	.word	0x000013d0


	//   ....[6]....
        /*00a8*/ 	.word	0x000013f0


	//   ....[7]....
        /*00ac*/ 	.word	0x00001410


	//   ....[8]....
        /*00b0*/ 	.word	0x00001430


	//   ....[9]....
        /*00b4*/ 	.word	0x00001450


	//   ....[10]....
        /*00b8*/ 	.word	0x000037a0


	//   ....[11]....
        /*00bc*/ 	.word	0x00003820


	//   ....[12]....
        /*00c0*/ 	.word	0x000038a0


	//   ....[13]....
        /*00c4*/ 	.word	0x00003910


	//   ....[14]....
        /*00c8*/ 	.word	0x00003990


	//   ....[15]....
        /*00cc*/ 	.word	0x00003a00


	//   ....[16]....
        /*00d0*/ 	.word	0x00003a80


	//   ....[17]....
        /*00d4*/ 	.word	0x00003af0


	//   ....[18]....
        /*00d8*/ 	.word	0x00003b70


	//   ....[19]....
        /*00dc*/ 	.word	0x00003be0


	//----- nvinfo : EIATTR_EXIT_INSTR_OFFSETS
	.align		4
.L_2873:
        /*00e0*/ 	.byte	0x04, 0x1c
        /*00e2*/ 	.short	(.L_2875 - .L_2874)


	//   ....[0]....
.L_2874:
        /*00e4*/ 	.word	0x00003740


	//----- nvinfo : EIATTR_MAX_THREADS
	.align		4
.L_2875:
        /*00e8*/ 	.byte	0x04, 0x05
        /*00ea*/ 	.short	(.L_2877 - .L_2876)
.L_2876:
        /*00ec*/ 	.word	0x00000080
        /*00f0*/ 	.word	0x00000001
        /*00f4*/ 	.word	0x00000001


	//----- nvinfo : EIATTR_CRS_STACK_SIZE
	.align		4
.L_2877:
        /*00f8*/ 	.byte	0x04, 0x1e
        /*00fa*/ 	.short	(.L_2879 - .L_2878)
.L_2878:
        /*00fc*/ 	.word	0x00000000
.L_2879:


//--------------------- .nv.info._ZN10layer_norm13ln_bwd_kernelINS_13Kernel_traitsIf13__nv_bfloat16fS2_fjLj2048ELj1ELj1ELj4ELj16ENS_18Kernel_traits_baseILj2048EfS2_fS2_fjLj128EEEEELb0ELb0ELb0ELb0EEEvNS_9BwdParamsE --------------------------
	.section	.nv.info._ZN10layer_norm13ln_bwd_kernelINS_13Kernel_traitsIf13__nv_bfloat16fS2_fjLj2048ELj1ELj1ELj4ELj16ENS_18Kernel_traits_baseILj2048EfS2_fS2_fjLj128EEEEELb0ELb0ELb0ELb0EEEvNS_9BwdParamsE,"",@"SHT_CUDA_INFO"
	.sectionflags	@""
	.align	4


	//----- nvinfo : EIATTR_CUDA_API_VERSION
	.align		4
        /*0000*/ 	.byte	0x04, 0x37
        /*0002*/ 	.short	(.L_2881 - .L_2880)
.L_2880:
        /*0004*/ 	.word	0x00000082


	//----- nvinfo : EIATTR_SW2861232_WAR
	.align		4
.L_2881:
        /*0008*/ 	.byte	0x01, 0x35
	.zero		2


	//----- nvinfo : EIATTR_PARAM_CBANK
	.align		4
        /*000c*/ 	.byte	0x04, 0x0a
        /*000e*/ 	.short	(.L_2883 - .L_2882)
	.align		4
.L_2882:
        /*0010*/ 	.word	index@(.nv.constant0._ZN10layer_norm13ln_bwd_kernelINS_13Kernel_traitsIf13__nv_bfloat16fS2_fjLj2048ELj1ELj1ELj4ELj16ENS_18Kernel_traits_baseILj2048EfS2_fS2_fjLj128EEEEELb0ELb0ELb0ELb0EEEvNS_9BwdParamsE)
        /*0014*/ 	.short	0x0160
        /*0016*/ 	.short	0x0128


	//----- nvinfo : EIATTR_CBANK_PARAM_SIZE
	.align		4
.L_2883:
        /*0018*/ 	.byte	0x03, 0x19
        /*001a*/ 	.short	0x0128


	//----- nvinfo : EIATTR_KPARAM_INFO
	.align		4
        /*001c*/ 	.byte	0x04, 0x17
        /*001e*/ 	.short	(.L_2885 - .L_2884)
.L_2884:
        /*0020*/ 	.word	0x00000000
        /*0024*/ 	.short	0x0000
        /*0026*/ 	.short	0x0000
        /*0028*/ 	.byte	0x00, 0xf0, 0xa1, 0x04


	//----- nvinfo : EIATTR_MAXREG_COUNT
	.align		4
.L_2885:
        /*002c*/ 	.byte	0x03, 0x1b
        /*002e*/ 	.short	0x00ff


	//----- nvinfo : EIATTR_NUM_BARRIERS
	.align		4
        /*0030*/ 	.byte	0x02, 0x4c
        /*0032*/ 	.byte	0x01
	.zero		1


	//----- nvinfo : EIATTR_MERCURY_ISA_VERSION
	.align		4
        /*0034*/ 	.byte	0x03, 0x5f
        /*0036*/ 	.short	0x0000


	//----- nvinfo : EIATTR_COOP_GROUP_MASK_REGIDS
	.align		4
        /*0038*/ 	.byte	0x04, 0x29
        /*003a*/ 	.short	(.L_2887 - .L_2886)


	//   ....[0]....
.L_2886:
        /*003c*/ 	.word	0xffffffff


	//   ....[1]....
        /*0040*/ 	.word	0xffffffff


	//   ....[2]....
        /*0044*/ 	.word	0xffffffff


	//   ....[3]....
        /*0048*/ 	.word	0xffffffff


	//   ....[4]....
        /*004c*/ 	.word	0xffffffff


	//   ....[5]....
        /*0050*/ 	.word	0xffffffff


	//   ....[6]....
        /*0054*/ 	.word	0xffffffff


	//   ....[7]....
        /*0058*/ 	.word	0xffffffff


	//   ....[8]....
        /*005c*/ 	.word	0xffffffff


	//   ....[9]....
        /*0060*/ 	.word	0xffffffff


	//   ....[10]....
        /*0064*/ 	.word	0xffffffff


	//   ....[11]....
        /*0068*/ 	.word	0xffffffff


	//   ....[12]....
        /*006c*/ 	.word	0xffffffff


	//   ....[13]....
        /*0070*/ 	.word	0xffffffff


	//   ....[14]....
        /*0074*/ 	.word	0xffffffff


	//   ....[15]....
        /*0078*/ 	.word	0xffffffff


	//   ....[16]....
        /*007c*/ 	.word	0xffffffff


	//   ....[17]....
        /*0080*/ 	.word	0xffffffff


	//   ....[18]....
        /*0084*/ 	.word	0xffffffff


	//   ....[19]....
        /*0088*/ 	.word	0xffffffff


	//----- nvinfo : EIATTR_COOP_GROUP_INSTR_OFFSETS
	.align		4
.L_2887:
        /*008c*/ 	.byte	0x04, 0x28
        /*008e*/ 	.short	(.L_2889 - .L_2888)


	//   ....[0]....
.L_2888:
        /*0090*/ 	.word	0x00000e90


	//   ....[1]....
        /*0094*/ 	.word	0x00000eb0


	//   ....[2]....
        /*0098*/ 	.word	0x00000ed0


	//   ....[3]....
        /*009c*/ 	.word	0x00000ef0


	//   ....[4]....
        /*00a0*/ 	.word	0x00000f10


	//   ....[5]....
        /*00a4*/ 	.word	0x00000f30


	//   ....[6]....
        /*00a8*/ 	.word	0x00000f60


	//   ....[7]....
        /*00ac*/ 	.word	0x00000f70


	//   ....[8]....
        /*00b0*/ 	.word	0x00000fa0


	//   ....[9]....
        /*00b4*/ 	.word	0x00000fb0


	//   ....[10]....
        /*00b8*/ 	.word	0x00001b70


	//   ....[11]....
        /*00bc*/ 	.word	0x00001bf0


	//   ....[12]....
        /*00c0*/ 	.word	0x00001c70


	//   ....[13]....
        /*00c4*/ 	.word	0x00001ce0


	//   ....[14]....
        /*00c8*/ 	.word	0x00001d60


	//   ....[15]....
        /*00cc*/ 	.word	0x00001dd0


	//   ....[16]....
        /*00d0*/ 	.word	0x00001e50


	//   ....[17]....
        /*00d4*/ 	.word	0x00001ec0


	//   ....[18]....
        /*00d8*/ 	.word	0x00001f40


	//   ....[19]....
        /*00dc*/ 	.word	0x00001fb0


	//----- nvinfo : EIATTR_EXIT_INSTR_OFFSETS
	.align		4
.L_2889:
        /*00e0*/ 	.byte	0x04, 0x1c
        /*00e2*/ 	.short	(.L_2891 - .L_2890)


	//   ....[0]....
.L_2890:
        /*00e4*/ 	.word	0x00001a90


	//   ....[1]....
        /*00e8*/ 	.word	0x00001b10


	//----- nvinfo : EIATTR_MAX_THREADS
	.align		4
.L_2891:
        /*00ec*/ 	.byte	0x04, 0x05
        /*00ee*/ 	.short	(.L_2893 - .L_2892)
.L_2892:
        /*00f0*/ 	.word	0x00000080
        /*00f4*/ 	.word	0x00000001
        /*00f8*/ 	.word	0x00000001


	//----- nvinfo : EIATTR_CRS_STACK_SIZE
	.align		4
.L_2893:
        /*00fc*/ 	.byte	0x04, 0x1e
        /*00fe*/ 	.short	(.L_2895 - .L_2894)
.L_2894:
        /*0100*/ 	.word	0x00000000
.L_2895:


//--------------------- .nv.info._ZN10layer_norm13ln_bwd_kernelINS_13Kernel_traitsIf13__nv_bfloat16fS2_fjLj2048ELj1ELj1ELj4ELj16ENS_18Kernel_traits_baseILj2048EfS2_fS2_fjLj128EEEEELb0ELb0ELb0ELb1EEEvNS_9BwdParamsE --------------------------
	.section	.nv.info._ZN10layer_norm13ln_bwd_kernelINS_13Kernel_traitsIf13__nv_bfloat16fS2_fjLj2048ELj1ELj1ELj4ELj16ENS_18Kernel_traits_baseILj2048EfS2_fS2_fjLj128EEEEELb0ELb0ELb0ELb1EEEvNS_9BwdParamsE,"",@"SHT_CUDA_INFO"
	.sectionflags	@""
	.align	4


	//----- nvinfo : EIATTR_CUDA_API_VERSION
	.align		4
        /*0000*/ 	.byte	0x04, 0x37
        /*0002*/ 	.short	(.L_2897 - .L_2896)
.L_2896:
        /*0004*/ 	.word	0x00000082


	//----- nvinfo : EIATTR_SW2861232_WAR
	.align		4
.L_2897:
        /*0008*/ 	.byte	0x01, 0x35
	.zero		2


	//----- nvinfo : EIATTR_PARAM_CBANK
	.align		4
        /*000c*/ 	.byte	0x04, 0x0a
        /*000e*/ 	.short	(.L_2899 - .L_2898)
	.align		4
.L_2898:
        /*0010*/ 	.word	index@(.nv.constant0._ZN10layer_norm13ln_bwd_kernelINS_13Kernel_traitsIf13__nv_bfloat16fS2_fjLj2048ELj1ELj1ELj4ELj16ENS_18Kernel_traits_baseILj2048EfS2_fS2_fjLj128EEEEELb0ELb0ELb0ELb1EEEvNS_9BwdParamsE)
        /*0014*/ 	.short	0x0160
        /*0016*/ 	.short	0x0128


	//----- nvinfo : EIATTR_CBANK_PARAM_SIZE
	.align		4
.L_2899:
        /*0018*/ 	.byte	0x03, 0x19
        /*001a*/ 	.short	0x0128


	//----- nvinfo : EIATTR_KPARAM_INFO
	.align		4
        /*001c*/ 	.byte	0x04, 0x17
        /*001e*/ 	.short	(.L_2901 - .L_2900)
.L_2900:
        /*0020*/ 	.word	0x00000000
        /*0024*/ 	.short	0x0000
        /*0026*/ 	.short	0x0000
        /*0028*/ 	.byte	0x00, 0xf0, 0xa1, 0x04


	//----- nvinfo : EIATTR_MAXREG_COUNT
	.align		4
.L_2901:
        /*002c*/ 	.byte	0x03, 0x1b
        /*002e*/ 	.short	0x00ff


	//----- nvinfo : EIATTR_NUM_BARRIERS
	.align		4
        /*0030*/ 	.byte	0x02, 0x4c
        /*0032*/ 	.byte	0x01
	.zero		1


	//----- nvinfo : EIATTR_MERCURY_ISA_VERSION
	.align		4
        /*0034*/ 	.byte	0x03, 0x5f
        /*0036*/ 	.short	0x0000


	//----- nvinfo : EIATTR_COOP_GROUP_MASK_REGIDS
	.align		4
        /*0038*/ 	.byte	0x04, 0x29
        /*003a*/ 	.short	(.L_2903 - .L_2902)


	//   ....[0]....
.L_2902:
        /*003c*/ 	.word	0xffffffff


	//   ....[1]....
        /*0040*/ 	.word	0xffffffff


	//   ....[2]....
        /*0044*/ 	.word	0xffffffff


	//   ....[3]....
        /*0048*/ 	.word	0xffffffff


	//   ....[4]....
        /*004c*/ 	.word	0xffffffff


	//   ....[5]....
        /*0050*/ 	.word	0xffffffff


	//   ....[6]....
        /*0054*/ 	.word	0xffffffff


	//   ....[7]....
        /*0058*/ 	.word	0xffffffff


	//   ....[8]....
        /*005c*/ 	.word	0xffffffff


	//   ....[9]....
        /*0060*/ 	.word	0xffffffff


	//   ....[10]....
        /*0064*/ 	.word	0xffffffff


	//   ....[11]....
        /*0068*/ 	.word	0xffffffff


	//   ....[12]....
        /*006c*/ 	.word	0xffffffff


	//   ....[13]....
        /*0070*/ 	.word	0xffffffff


	//   ....[14]....
        /*0074*/ 	.word	0xffffffff


	//   ....[15]....
        /*0078*/ 	.word	0xffffffff


	//   ....[16]....
        /*007c*/ 	.word	0xffffffff


	//   ....[17]....
        /*0080*/ 	.word	0xffffffff


	//   ....[18]....
        /*0084*/ 	.word	0xffffffff


	//   ....[19]....
        /*0088*/ 	.word	0xffffffff


	//----- nvinfo : EIATTR_COOP_GROUP_INSTR_OFFSETS
	.align		4
.L_2903:
        /*008c*/ 	.byte	0x04, 0x28
        /*008e*/ 	.short	(.L_2905 - .L_2904)


	//   ....[0]....
.L_2904:
        /*0090*/ 	.word	0x00000dd0


	//   ....[1]....
        /*0094*/ 	.word	0x00000df0


	//   ....[2]....
        /*0098*/ 	.word	0x00000e10


	//   ....[3]....
        /*009c*/ 	.word	0x00000e30


	//   ....[4]....
        /*00a0*/ 	.word	0x00000e50


	//   ....[5]....
        /*00a4*/ 	.word	0x00000e70


	//   ....[6]....
        /*00a8*/ 	.word	0x00000e90


	//   ....[7]....
        /*00ac*/ 	.word	0x00000eb0


	//   ....[8]....
        /*00b0*/ 	.word	0x00000ed0


	//   ....[9]....
        /*00b4*/ 	.word	0x00000ef0


	//   ....[10]....
        /*00b8*/ 	.word	0x00001be0


	//   ....[11]....
        /*00bc*/ 	.word	0x00001c60


	//   ....[12]....
        /*00c0*/ 	.word	0x00001ce0


	//   ....[13]....
        /*00c4*/ 	.word	0x00001d50


	//   ....[14]....
        /*00c8*/ 	.word	0x00001dd0


	//   ....[15]....
        /*00cc*/ 	.word	0x00001e40


	//   ....[16]....
        /*00d0*/ 	.word	0x00001ec0


	//   ....[17]....
        /*00d4*/ 	.word	0x00001f30


	//   ....[18]....
        /*00d8*/ 	.word	0x00001fb0


	//   ....[19]....
        /*00dc*/ 	.word	0x00002020


	//----- nvinfo : EIATTR_EXIT_INSTR_OFFSETS
	.align		4
.L_2905:
        /*00e0*/ 	.byte	0x04, 0x1c
        /*00e2*/ 	.short	(.L_2907 - .L_2906)


	//   ....[0]....
.L_2906:
        /*00e4*/ 	.word	0x00001b80


	//----- nvinfo : EIATTR_MAX_THREADS
	.align		4
.L_2907:
        /*00e8*/ 	.byte	0x04, 0x05
        /*00ea*/ 	.short	(.L_2909 - .L_2908)
.L_2908:
        /*00ec*/ 	.word	0x00000080
        /*00f0*/ 	.word	0x00000001
        /*00f4*/ 	.word	0x00000001


	//----- nvinfo : EIATTR_CRS_STACK_SIZE
	.align		4
.L_2909:
        /*00f8*/ 	.byte	0x04, 0x1e
        /*00fa*/ 	.short	(.L_2911 - .L_2910)
.L_2910:
        /*00fc*/ 	.word	0x00000000
.L_2911:


//--------------------- .nv.info._ZN10layer_norm13ln_bwd_kernelINS_13Kernel_traitsIf13__nv_bfloat16fS2_fjLj2048ELj1ELj1ELj4ELj16ENS_18Kernel_traits_baseILj2048EfS2_fS2_fjLj128EEEEELb0ELb0ELb1ELb0EEEvNS_9BwdParamsE --------------------------
	.section	.nv.info._ZN10layer_norm13ln_bwd_kernelINS_13Kernel_traitsIf13__nv_bfloat16fS2_fjLj2048ELj1ELj1ELj4ELj16ENS_18Kernel_traits_baseILj2048EfS2_fS2_fjLj128EEEEELb0ELb0ELb1ELb0EEEvNS_9BwdParamsE,"",@"SHT_CUDA_INFO"
	.sectionflags	@""
	.align	4


	//----- nvinfo : EIATTR_CUDA_API_VERSION
	.align		4
        /*0000*/ 	.byte	0x04, 0x37
        /*0002*/ 	.short	(.L_2913 - .L_2912)
.L_2912:
        /*0004*/ 	.word	0x00000082


	//----- nvinfo : EIATTR_SW2861232_WAR
	.align		4
.L_2913:
        /*0008*/ 	.byte	0x01, 0x35
	.zero		2


	//----- nvinfo : EIATTR_PARAM_CBANK
	.align		4
        /*000c*/ 	.byte	0x04, 0x0a
        /*000e*/ 	.short	(.L_2915 - .L_2914)
	.align		4
.L_2914:
        /*0010*/ 	.word	index@(.nv.constant0._ZN10layer_norm13ln_bwd_kernelINS_13Kernel_traitsIf13__nv_bfloat16fS2_fjLj2048ELj1ELj1ELj4ELj16ENS_18Kernel_traits_baseILj2048EfS2_fS2_fjLj128EEEEELb0ELb0ELb1ELb0EEEvNS_9BwdParamsE)
        /*0014*/ 	.short	0x0160
        /*0016*/ 	.short	0x0128


	//----- nvinfo : EIATTR_CBANK_PARAM_SIZE
	.align		4
.L_2915:
        /*0018*/ 	.byte	0x03, 0x19
        /*001a*/ 	.short	0x0128


	//----- nvinfo : EIATTR_KPARAM_INFO
	.align		4
        /*001c*/ 	.byte	0x04, 0x17
        /*001e*/ 	.short	(.L_2917 - .L_2916)
.L_2916:
        /*0020*/ 	.word	0x00000000
        /*0024*/ 	.short	0x0000
        /*0026*/ 	.short	0x0000
        /*0028*/ 	.byte	0x00, 0xf0, 0xa1, 0x04


	//----- nvinfo : EIATTR_MAXREG_COUNT
	.align		4
.L_2917:
        /*002c*/ 	.byte	0x03, 0x1b
        /*002e*/ 	.short	0x00ff


	//----- nvinfo : EIATTR_NUM_BARRIERS
	.align		4
        /*0030*/ 	.byte	0x02, 0x4c
        /*0032*/ 	.byte	0x01
	.zero		1


	//----- nvinfo : EIATTR_MERCURY_ISA_VERSION
	.align		4
        /*0034*/ 	.byte	0x03, 0x5f
        /*0036*/ 	.short	0x0000


	//----- nvinfo : EIATTR_COOP_GROUP_MASK_REGIDS
	.align		4
        /*0038*/ 	.byte	0x04, 0x29
        /*003a*/ 	.short	(.L_2919 - .L_2918)


	//   ....[0]....
.L_2918:
        /*003c*/ 	.word	0xffffffff


	//   ....[1]....
        /*0040*/ 	.word	0xffffffff


	//   ....[2]....
        /*0044*/ 	.word	0xffffffff


	//   ....[3]....
        /*0048*/ 	.word	0xffffffff


	//   ....[4]....
        /*004c*/ 	.word	0xffffffff


	//   ....[5]....
        /*0050*/ 	.word	0xffffffff


	//   ....[6]....
        /*0054*/ 	.word	0xffffffff


	//   ....[7]....
        /*0058*/ 	.word	0xffffffff


	//   ....[8]....
        /*005c*/ 	.word	0xffffffff


	//   ....[9]....
        /*0060*/ 	.word	0xffffffff


	//   ....[10]....
        /*0064*/ 	.word	0xffffffff


	//   ....[11]....
        /*0068*/ 	.word	0xffffffff


	//   ....[12]....
        /*006c*/ 	.word	0xffffffff


	//   ....[13]....
        /*0070*/ 	.word	0xffffffff


	//   ....[14]....
        /*0074*/ 	.word	0xffffffff


	//   ....[15]....
        /*0078*/ 	.word	0xffffffff


	//   ....[16]....
        /*007c*/ 	.word	0xffffffff


	//   ....[17]....
        /*0080*/ 	.word	0xffffffff


	//   ....[18]....
        /*0084*/ 	.word	0xffffffff


	//   ....[19]....
        /*0088*/ 	.word	0xffffffff


	//----- nvinfo : EIATTR_COOP_GROUP_INSTR_OFFSETS
	.align		4
.L_2919:
        /*008c*/ 	.byte	0x04, 0x28
        /*008e*/ 	.short	(.L_2921 - .L_2920)


	//   ....[0]....
.L_2920:
        /*0090*/ 	.word	0x00000fe0


	//   ....[1]....
        /*0094*/ 	.word	0x00001000


	//   ....[2]....
        /*0098*/ 	.word	0x00001020


	//   ....[3]....
        /*009c*/ 	.word	0x00001040


	//   ....[4]....
        /*00a0*/ 	.word	0x00001060


	//   ....[5]....
        /*00a4*/ 	.word	0x00001080


	//   ....[6]....
        /*00a8*/ 	.word	0x000010a0


	//   ....[7]....
        /*00ac*/ 	.word	0x000010c0


	//   ....[8]....
        /*00b0*/ 	.word	0x000010e0


	//   ....[9]....
        /*00b4*/ 	.word	0x00001100


	//   ....[10]....
        /*00b8*/ 	.word	0x000026d0


	//   ....[11]....
        /*00bc*/ 	.word	0x00002750


	//   ....[12]....
        /*00c0*/ 	.word	0x000027d0


	//   ....[13]....
        /*00c4*/ 	.word	0x00002840


	//   ....[14]....
        /*00c8*/ 	.word	0x000028c0


	//   ....[15]....
        /*00cc*/ 	.word	0x00002930


	//   ....[16]....
        /*00d0*/ 	.word	0x000029b0


	//   ....[17]....
        /*00d4*/ 	.word	0x00002a20


	//   ....[18]....
        /*00d8*/ 	.word	0x00002aa0


	//   ....[19]....
        /*00dc*/ 	.word	0x00002b10


	//----- nvinfo : EIATTR_EXIT_INSTR_OFFSETS
	.align		4
.L_2921:
        /*00e0*/ 	.byte	0x04, 0x1c
        /*00e2*/ 	.short	(.L_2923 - .L_2922)


	//   ....[0]....
.L_2922:
        /*00e4*/ 	.word	0x000025f0


	//   ....[1]....
        /*00e8*/ 	.word	0x00002670


	//----- nvinfo : EIATTR_MAX_THREADS
	.align		4
.L_2923:
        /*00ec*/ 	.byte	0x04, 0x05
        /*00ee*/ 	.short	(.L_2925 - .L_2924)
.L_2924:
        /*00f0*/ 	.word	0x00000080
        /*00f4*/ 	.word	0x00000001
        /*00f8*/ 	.word	0x00000001


	//----- nvinfo : EIATTR_CRS_STACK_SIZE
	.align		4
.L_2925:
        /*00fc*/ 	.byte	0x04, 0x1e
        /*00fe*/ 	.short	(.L_2927 - .L_2926)
.L_2926:
        /*0100*/ 	.word	0x00000000
.L_2927:


//--------------------- .nv.info._ZN10layer_norm13ln_bwd_kernelINS_13Kernel_traitsIf13__nv_bfloat16fS2_fjLj2048ELj1ELj1ELj4ELj16ENS_18Kernel_traits_baseILj2048EfS2_fS2_fjLj128EEEEELb0ELb0ELb1ELb1EEEvNS_9BwdParamsE --------------------------
	.section	.nv.info._ZN10layer_norm13ln_bwd_kernelINS_13Kernel_traitsIf13__nv_bfloat16fS2_fjLj2048ELj1ELj1ELj4ELj16ENS_18Kernel_traits_baseILj2048EfS2_fS2_fjLj128EEEEELb0ELb0ELb1ELb1EEEvNS_9BwdParamsE,"",@"SHT_CUDA_INFO"
	.sectionflags	@""
	.align	4


	//----- nvinfo : EIATTR_CUDA_API_VERSION
	.align		4
        /*0000*/ 	.byte	0x04, 0x37
        /*0002*/ 	.short	(.L_2929 - .L_2928)
.L_2928:
        /*0004*/ 	.word	0x00000082


	//----- nvinfo : EIATTR_SW2861232_WAR
	.align		4
.L_2929:
        /*0008*/ 	.byte	0x01, 0x35
	.zero		2


	//----- nvinfo : EIATTR_PARAM_CBANK
	.align		4
        /*000c*/ 	.byte	0x04, 0x0a
        /*000e*/ 	.short	(.L_2931 - .L_2930)
	.align		4
.L_2930:
        /*0010*/ 	.word	index@(.nv.constant0._ZN10layer_norm13ln_bwd_kernelINS_13Kernel_traitsIf13__nv_bfloat16fS2_fjLj2048ELj1ELj1ELj4ELj16ENS_18Kernel_traits_baseILj2048EfS2_fS2_fjLj128EEEEELb0ELb0ELb1ELb1EEEvNS_9BwdParamsE)
        /*0014*/ 	.short	0x0160
        /*0016*/ 	.short	0x0128


	//----- nvinfo : EIATTR_CBANK_PARAM_SIZE
	.align		4
.L_2931:
        /*0018*/ 	.byte	0x03, 0x19
        /*001a*/ 	.short	0x0128


	//----- nvinfo : EIATTR_KPARAM_INFO
	.align		4
        /*001c*/ 	.byte	0x04, 0x17
        /*001e*/ 	.short	(.L_2933 - .L_2932)
.L_2932:
        /*0020*/ 	.word	0x00000000
        /*0024*/ 	.short	0x0000
        /*0026*/ 	.short	0x0000
        /*0028*/ 	.byte	0x00, 0xf0, 0xa1, 0x04


	//----- nvinfo : EIATTR_MAXREG_COUNT
	.align		4
.L_2933:
        /*002c*/ 	.byte	0x03, 0x1b
        /*002e*/ 	.short	0x00ff


	//----- nvinfo : EIATTR_NUM_BARRIERS
	.align		4
        /*0030*/ 	.byte	0x02, 0x4c
        /*0032*/ 	.byte	0x01
	.zero		1


	//----- nvinfo : EIATTR_MERCURY_ISA_VERSION
	.align		4
        /*0034*/ 	.byte	0x03, 0x5f
        /*0036*/ 	.short	0x0000


	//----- nvinfo : EIATTR_COOP_GROUP_MASK_REGIDS
	.align		4
        /*0038*/ 	.byte	0x04, 0x29
        /*003a*/ 	.short	(.L_2935 - .L_2934)


	//   ....[0]....
.L_2934:
        /*003c*/ 	.word	0xffffffff


	//   ....[1]....
        /*0040*/ 	.word	0xffffffff


	//   ....[2]....
        /*0044*/ 	.word	0xffffffff


	//   ....[3]....
        /*0048*/ 	.word	0xffffffff


	//   ....[4]....
        /*004c*/ 	.word	0xffffffff


	//   ....[5]....
        /*0050*/ 	.word	0xffffffff


	//   ....[6]....
        /*0054*/ 	.word	0xffffffff


	//   ....[7]....
        /*0058*/ 	.word	0xffffffff


	//   ....[8]....
        /*005c*/ 	.word	0xffffffff


	//   ....[9]....
        /*0060*/ 	.word	0xffffffff


	//   ....[10]....
        /*0064*/ 	.word	0xffffffff


	//   ....[11]....
        /*0068*/ 	.word	0xffffffff


	//   ....[12]....
        /*006c*/ 	.word	0xffffffff


	//   ....[13]....
        /*0070*/ 	.word	0xffffffff


	//   ....[14]....
        /*0074*/ 	.word	0xffffffff


	//   ....[15]....
        /*0078*/ 	.word	0xffffffff


	//   ....[16]....
        /*007c*/ 	.word	0xffffffff


	//   ....[17]....
        /*0080*/ 	.word	0xffffffff


	//   ....[18]....
        /*0084*/ 	.word	0xffffffff


	//   ....[19]....
        /*0088*/ 	.word	0xffffffff


	//----- nvinfo : EIATTR_COOP_GROUP_INSTR_OFFSETS
	.align		4
.L_2935:
        /*008c*/ 	.byte	0x04, 0x28
        /*008e*/ 	.short	(.L_2937 - .L_2936)


	//   ....[0]....
.L_2936:
        /*0090*/ 	.word	0x00000f10


	//   ....[1]....
        /*0094*/ 	.word	0x00000f30


	//   ....[2]....
        /*0098*/ 	.word	0x00000f50


	//   ....[3]....
        /*009c*/ 	.word	0x00000f70


	//   ....[4]....
        /*00a0*/ 	.word	0x00000f90


	//   ....[5]....
        /*00a4*/ 	.word	0x00000fb0


	//   ....[6]....
        /*00a8*/ 	.word	0x00000fd0


	//   ....[7]....
        /*00ac*/ 	.word	0x00000ff0


	//   ....[8]....
        /*00b0*/ 	.word	0x00001010


	//   ....[9]....
        /*00b4*/ 	.word	0x00001030


	//   ....[10]....
        /*00b8*/ 	.word	0x00002500


	//   ....[11]....
        /*00bc*/ 	.word	0x00002580


	//   ....[12]....
        /*00c0*/ 	.word	0x00002600


	//   ....[13]....
        /*00c4*/ 	.word	0x00002670


	//   ....[14]....
        /*00c8*/ 	.word	0x000026f0


	//   ....[15]....
        /*00cc*/ 	.word	0x00002760


	//   ....[16]....
        /*00d0*/ 	.word	0x000027e0


	//   ....[17]....
        /*00d4*/ 	.word	0x00002850


	//   ....[18]....
        /*00d8*/ 	.word	0x000028d0


	//   ....[19]....
        /*00dc*/ 	.word	0x00002940


	//----- nvinfo : EIATTR_EXIT_INSTR_OFFSETS
	.align		4
.L_2937:
        /*00e0*/ 	.byte	0x04, 0x1c
        /*00e2*/ 	.short	(.L_2939 - .L_2938)


	//   ....[0]....
.L_2938:
        /*00e4*/ 	.word	0x000024a0


	//----- nvinfo : EIATTR_MAX_THREADS
	.align		4
.L_2939:
        /*00e8*/ 	.byte	0x04, 0x05
        /*00ea*/ 	.short	(.L_2941 - .L_2940)
.L_2940:
        /*00ec*/ 	.word	0x00000080
        /*00f0*/ 	.word	0x00000001
        /*00f4*/ 	.word	0x00000001


	//----- nvinfo : EIATTR_CRS_STACK_SIZE
	.align		4
.L_2941:
        /*00f8*/ 	.byte	0x04, 0x1e
        /*00fa*/ 	.short	(.L_2943 - .L_2942)
.L_2942:
        /*00fc*/ 	.word	0x00000000
.L_2943:


//--------------------- .nv.info._ZN10layer_norm13ln_bwd_kernelINS_13Kernel_traitsIf13__nv_bfloat16fS2_fjLj2048ELj1ELj1ELj4ELj16ENS_18Kernel_traits_baseILj2048EfS2_fS2_fjLj128EEEEELb0ELb1ELb0ELb0EEEvNS_9BwdParamsE --------------------------
	.section	.nv.info._ZN10layer_norm13ln_bwd_kernelINS_13Kernel_traitsIf13__nv_bfloat16fS2_fjLj2048ELj1ELj1ELj4ELj16ENS_18Kernel_traits_baseILj2048EfS2_fS2_fjLj128EEEEELb0ELb1ELb0ELb0EEEvNS_9BwdParamsE,"",@"SHT_CUDA_INFO"
	.sectionflags	@""
	.align	4


	//----- nvinfo : EIATTR_CUDA_API_VERSION
	.align		4
        /*0000*/ 	.byte	0x04, 0x37
        /*0002*/ 	.short	(.L_2945 - .L_2944)
.L_2944:
        /*0004*/ 	.word	0x00000082


	//----- nvinfo : EIATTR_SW2861232_WAR
	.align		4
.L_2945:
        /*0008*/ 	.byte	0x01, 0x35
	.zero		2


	//----- nvinfo : EIATTR_PARAM_CBANK
	.align		4
        /*000c*/ 	.byte	0x04, 0x0a
        /*000e*/ 	.short	(.L_2947 - .L_2946)
	.align		4
.L_2946:
        /*0010*/ 	.word	index@(.nv.constant0._ZN10layer_norm13ln_bwd_kernelINS_13Kernel_traitsIf13__nv_bfloat16fS2_fjLj2048ELj1ELj1ELj4ELj16ENS_18Kernel_traits_baseILj2048EfS2_fS2_fjLj128EEEEELb0ELb1ELb0ELb0EEEvNS_9BwdParamsE)
        /*0014*/ 	.short	0x0160
        /*0016*/ 	.short	0x0128


	//----- nvinfo : EIATTR_CBANK_PARAM_SIZE
	.align		4
.L_2947:
        /*0018*/ 	.byte	0x03, 0x19
        /*001a*/ 	.short	0x0128


	//----- nvinfo : EIATTR_KPARAM_INFO
	.align		4
        /*001c*/ 	.byte	0x04, 0x17
        /*001e*/ 	.short	(.L_2949 - .L_2948)
.L_2948:
        /*0020*/ 	.word	0x00000000
        /*0024*/ 	.short	0x0000
        /*0026*/ 	.short	0x0000
        /*0028*/ 	.byte	0x00, 0xf0, 0xa1, 0x04


	//----- nvinfo : EIATTR_MAXREG_COUNT
	.align		4
.L_2949:
        /*002c*/ 	.byte	0x03, 0x1b
        /*002e*/ 	.short	0x00ff


	//----- nvinfo : EIATTR_NUM_BARRIERS
	.align		4
        /*0030*/ 	.byte	0x02, 0x4c
        /*0032*/ 	.byte	0x01
	.zero		1


	//----- nvinfo : EIATTR_MERCURY_ISA_VERSION
	.align		4
        /*0034*/ 	.byte	0x03, 0x5f
        /*0036*/ 	.short	0x0000


	//----- nvinfo : EIATTR_COOP_GROUP_MASK_REGIDS
	.align		4
        /*0038*/ 	.byte	0x04, 0x29
        /*003a*/ 	.short	(.L_2951 - .L_2950)


	//   ....[0]....
.L_2950:
        /*003c*/ 	.word	0xffffffff


	//   ....[1]....
        /*0040*/ 	.word	0xffffffff


	//   ....[2]....
        /*0044*/ 	.word	0xffffffff


	//   ....[3]....
        /*0048*/ 	.word	0xffffffff


	//   ....[4]....
        /*004c*/ 	.word	0xffffffff


	//   ....[5]....
        /*0050*/ 	.word	0xffffffff


	//   ....[6]....
        /*0054*/ 	.word	0xffffffff


	//   ....[7]....
        /*0058*/ 	.word	0xffffffff


	//   ....[8]....
        /*005c*/ 	.word	0xffffffff


	//   ....[9]....
        /*0060*/ 	.word	0xffffffff


	//   ....[10]....
        /*0064*/ 	.word	0xffffffff


	//   ....[11]....
        /*0068*/ 	.word	0xffffffff


	//   ....[12]....
        /*006c*/ 	.word	0xffffffff


	//   ....[13]....
        /*0070*/ 	.word	0xffffffff


	//   ....[14]....
        /*0074*/ 	.word	0xffffffff


	//   ....[15]....
        /*0078*/ 	.word	0xffffffff


	//   ....[16]....
        /*007c*/ 	.word	0xffffffff


	//   ....[17]....
        /*0080*/ 	.word	0xffffffff


	//   ....[18]....
        /*0084*/ 	.word	0xffffffff


	//   ....[19]....
        /*0088*/ 	.word	0xffffffff


	//----- nvinfo : EIATTR_COOP_GROUP_INSTR_OFFSETS
	.align		4
.L_2951:
        /*008c*/ 	.byte	0x04, 0x28
        /*008e*/ 	.short	(.L_2953 - .L_2952)


	//   ....[0]....
.L_2952:
        /*0090*/ 	.word	0x00000f70


	//   ....[1]....
        /*0094*/ 	.word	0x00000f90


	//   ....[2]....
        /*0098*/ 	.word	0x00000fb0


	//   ....[3]....
        /*009c*/ 	.word	0x00000fd0


	//   ....[4]....
        /*00a0*/ 	.word	0x00000ff0


	//   ....[5]....
        /*00a4*/ 	.word	0x00001010


	//   ....[6]....
        /*00a8*/ 	.word	0x00001030


	//   ....[7]....
        /*00ac*/ 	.word	0x00001050


	//   ....[8]....
        /*00b0*/ 	.word	0x00001070


	//   ....[9]....
        /*00b4*/ 	.word	0x00001090


	//   ....[10]....
        /*00b8*/ 	.word	0x00002070


	//   ....[11]....
        /*00bc*/ 	.word	0x000020f0


	//   ....[12]....
        /*00c0*/ 	.word	0x00002170


	//   ....[13]....
        /*00c4*/ 	.word	0x000021e0


	//   ....[14]....
        /*00c8*/ 	.word	0x00002260


	//   ....[15]....
        /*00cc*/ 	.word	0x000022d0


	//   ....[16]....
        /*00d0*/ 	.word	0x00002350


	//   ....[17]....
        /*00d4*/ 	.word	0x000023c0


	//   ....[18]....
        /*00d8*/ 	.word	0x00002440


	//   ....[19]....
        /*00dc*/ 	.word	0x000024b0


	//----- nvinfo : EIATTR_EXIT_INSTR_OFFSETS
	.align		4
.L_2953:
        /*00e0*/ 	.byte	0x04, 0x1c
        /*00e2*/ 	.short	(.L_2955 - .L_2954)


	//   ....[0]....
.L_2954:
        /*00e4*/ 	.word	0x00001f60


	//   ....[1]....
        /*00e8*/ 	.word	0x00002010


	//----- nvinfo : EIATTR_MAX_THREADS
	.align		4
.L_2955:
        /*00ec*/ 	.byte	0x04, 0x05
        /*00ee*/ 	.short	(.L_2957 - .L_2956)
.L_2956:
        /*00f0*/ 	.word	0x00000080
        /*00f4*/ 	.word	0x00000001
        /*00f8*/ 	.word	0x00000001


	//----- nvinfo : EIATTR_CRS_STACK_SIZE
	.align		4
.L_2957:
        /*00fc*/ 	.byte	0x04, 0x1e
        /*00fe*/ 	.short	(.L_2959 - .L_2958)
.L_2958:
        /*0100*/ 	.word	0x00000000
.L_2959:


//--------------------- .nv.info._ZN10layer_norm13ln_bwd_kernelINS_13Kernel_traitsIf13__nv_bfloat16fS2_fjLj2048ELj1ELj1ELj4ELj16ENS_18Kernel_traits_baseILj2048EfS2_fS2_fjLj128EEEEELb0ELb1ELb0ELb1EEEvNS_9BwdParamsE --------------------------
	.section	.nv.info._ZN10layer_norm13ln_bwd_kernelINS_13Kernel_traitsIf13__nv_bfloat16fS2_fjLj2048ELj1ELj1ELj4ELj16ENS_18Kernel_traits_baseILj2048EfS2_fS2_fjLj128EEEEELb0ELb1ELb0ELb1EEEvNS_9BwdParamsE,"",@"SHT_CUDA_INFO"
	.sectionflags	@""
	.align	4


	//----- nvinfo : EIATTR_CUDA_API_VERSION
	.align		4
        /*0000*/ 	.byte	0x04, 0x37
        /*0002*/ 	.short	(.L_2961 - .L_2960)
.L_2960:
        /*0004*/ 	.word	0x00000082


	//----- nvinfo : EIATTR_SW2861232_WAR
	.align		4
.L_2961:
        /*0008*/ 	.byte	0x01, 0x35
	.zero		2


	//----- nvinfo : EIATTR_PARAM_CBANK
	.align		4
        /*000c*/ 	.byte	0x04, 0x0a
        /*000e*/ 	.short	(.L_2963 - .L_2962)
	.align		4
.L_2962:
        /*0010*/ 	.word	index@(.nv.constant0._ZN10layer_norm13ln_bwd_kernelINS_13Kernel_traitsIf13__nv_bfloat16fS2_fjLj2048ELj1ELj1ELj4ELj16ENS_18Kernel_traits_baseILj2048EfS2_fS2_fjLj128EEEEELb0ELb1ELb0ELb1EEEvNS_9BwdParamsE)
        /*0014*/ 	.short	0x0160
        /*0016*/ 	.short	0x0128


	//----- nvinfo : EIATTR_CBANK_PARAM_SIZE
	.align		4
.L_2963:
        /*0018*/ 	.byte	0x03, 0x19
        /*001a*/ 	.short	0x0128


	//----- nvinfo : EIATTR_KPARAM_INFO
	.align		4
        /*001c*/ 	.byte	0x04, 0x17
        /*001e*/ 	.short	(.L_2965 - .L_2964)
.L_2964:
        /*0020*/ 	.word	0x00000000
        /*0024*/ 	.short	0x0000
        /*0026*/ 	.short	0x0000
        /*0028*/ 	.byte	0x00, 0xf0, 0xa1, 0x04


	//----- nvinfo : EIATTR_MAXREG_COUNT
	.align		4
.L_2965:
        /*002c*/ 	.byte	0x03, 0x1b
        /*002e*/ 	.short	0x00ff


	//----- nvinfo : EIATTR_NUM_BARRIERS
	.align		4
        /*0030*/ 	.byte	0x02, 0x4c
        /*0032*/ 	.byte	0x01
	.zero		1


	//----- nvinfo : EIATTR_MERCURY_ISA_VERSION
	.align		4
        /*0034*/ 	.byte	0x03, 0x5f
        /*0036*/ 	.short	0x0000


	//----- nvinfo : EIATTR_COOP_GROUP_MASK_REGIDS
	.align		4
        /*0038*/ 	.byte	0x04, 0x29
        /*003a*/ 	.short	(.L_2967 - .L_2966)


	//   ....[0]....
.L_2966:
        /*003c*/ 	.word	0xffffffff


	//   ....[1]....
        /*0040*/ 	.word	0xffffffff


	//   ....[2]....
        /*0044*/ 	.word	0xffffffff


	//   ....[3]....
        /*0048*/ 	.word	0xffffffff


	//   ....[4]....
        /*004c*/ 	.word	0xffffffff


	//   ....[5]....
        /*0050*/ 	.word	0xffffffff


	//   ....[6]....
        /*0054*/ 	.word	0xffffffff


	//   ....[7]....
        /*0058*/ 	.word	0xffffffff


	//   ....[8]....
        /*005c*/ 	.word	0xffffffff


	//   ....[9]....
        /*0060*/ 	.word	0xffffffff


	//   ....[10]....
        /*0064*/ 	.word	0xffffffff


	//   ....[11]....
        /*0068*/ 	.word	0xffffffff


	//   ....[12]....
        /*006c*/ 	.word	0xffffffff


	//   ....[13]....
        /*0070*/ 	.word	0xffffffff


	//   ....[14]....
        /*0074*/ 	.word	0xffffffff


	//   ....[15]....
        /*0078*/ 	.word	0xffffffff


	//   ....[16]....
        /*007c*/ 	.word	0xffffffff


	//   ....[17]....
        /*0080*/ 	.word	0xffffffff


	//   ....[18]....
        /*0084*/ 	.word	0xffffffff


	//   ....[19]....
        /*0088*/ 	.word	0xffffffff


	//----- nvinfo : EIATTR_COOP_GROUP_INSTR_OFFSETS
	.align		4
.L_2967:
        /*008c*/ 	.byte	0x04, 0x28
        /*008e*/ 	.short	(.L_2969 - .L_2968)


	//   ....[0]....
.L_2968:
        /*0090*/ 	.word	0x00000fb0


	//   ....[1]....
        /*0094*/ 	.word	0x00000fd0


	//   ....[2]....
        /*0098*/ 	.word	0x00000ff0


	//   ....[3]....
        /*009c*/ 	.word	0x00001010


	//   ....[4]....
        /*00a0*/ 	.word	0x00001030


	//   ....[5]....
        /*00a4*/ 	.word	0x00001050


	//   ....[6]....
        /*00a8*/ 	.word	0x00001070


	//   ....[7]....
        /*00ac*/ 	.word	0x00001090


	//   ....[8]....
        /*00b0*/ 	.word	0x000010b0


	//   ....[9]....
        /*00b4*/ 	.word	0x000010d0


	//   ....[10]....
        /*00b8*/ 	.word	0x000021f0


	//   ....[11]....
        /*00bc*/ 	.word	0x00002270


	//   ....[12]....
        /*00c0*/ 	.word	0x000022f0


	//   ....[13]....
        /*00c4*/ 	.word	0x00002360


	//   ....[14]....
        /*00c8*/ 	.word	0x000023e0


	//   ....[15]....
        /*00cc*/ 	.word	0x00002450


	//   ....[16]....
        /*00d0*/ 	.word	0x000024d0


	//   ....[17]....
        /*00d4*/ 	.word	0x00002540


	//   ....[18]....
        /*00d8*/ 	.word	0x000025c0


	//   ....[19]....
        /*00dc*/ 	.word	0x00002630


	//----- nvinfo : EIATTR_EXIT_INSTR_OFFSETS
	.align		4
.L_2969:
        /*00e0*/ 	.byte	0x04, 0x1c
        /*00e2*/ 	.short	(.L_2971 - .L_2970)


	//   ....[0]....
.L_2970:
        /*00e4*/ 	.word	0x00002190


	//----- nvinfo : EIATTR_MAX_THREADS
	.align		4
.L_2971:
        /*00e8*/ 	.byte	0x04, 0x05
        /*00ea*/ 	.short	(.L_2973 - .L_2972)
.L_2972:
        /*00ec*/ 	.word	0x00000080
        /*00f0*/ 	.word	0x00000001
        /*00f4*/ 	.word	0x00000001


	//----- nvinfo : EIATTR_CRS_STACK_SIZE
	.align		4
.L_2973:
        /*00f8*/ 	.byte	0x04, 0x1e
        /*00fa*/ 	.short	(.L_2975 - .L_2974)
.L_2974:
        /*00fc*/ 	.word	0x00000000
.L_2975:


//--------------------- .nv.info._ZN10layer_norm13ln_bwd_kernelINS_13Kernel_traitsIf13__nv_bfloat16fS2_fjLj2048ELj1ELj1ELj4ELj16ENS_18Kernel_traits_baseILj2048EfS2_fS2_fjLj128EEEEELb0ELb1ELb1ELb0EEEvNS_9BwdParamsE --------------------------
	.section	.nv.info._ZN10layer_norm13ln_bwd_kernelINS_13Kernel_traitsIf13__nv_bfloat16fS2_fjLj2048ELj1ELj1ELj4ELj16ENS_18Kernel_traits_baseILj2048EfS2_fS2_fjLj128EEEEELb0ELb1ELb1ELb0EEEvNS_9BwdParamsE,"",@"SHT_CUDA_INFO"
	.sectionflags	@""
	.align	4


	//----- nvinfo : EIATTR_CUDA_API_VERSION
	.align		4
        /*0000*/ 	.byte	0x04, 0x37
        /*0002*/ 	.short	(.L_2977 - .L_2976)
.L_2976:
        /*0004*/ 	.word	0x00000082


	//----- nvinfo : EIATTR_SW2861232_WAR
	.align		4
.L_2977:
        /*0008*/ 	.byte	0x01, 0x35
	.zero		2


	//----- nvinfo : EIATTR_PARAM_CBANK
	.align		4
        /*000c*/ 	.byte	0x04, 0x0a
        /*000e*/ 	.short	(.L_2979 - .L_2978)
	.align		4
.L_2978:
        /*0010*/ 	.word	index@(.nv.constant0._ZN10layer_norm13ln_bwd_kernelINS_13Kernel_traitsIf13__nv_bfloat16fS2_fjLj2048ELj1ELj1ELj4ELj16ENS_18Kernel_traits_baseILj2048EfS2_fS2_fjLj128EEEEELb0ELb1ELb1ELb0EEEvNS_9BwdParamsE)
        /*0014*/ 	.short	0x0160
        /*0016*/ 	.short	0x0128


	//----- nvinfo : EIATTR_CBANK_PARAM_SIZE
	.align		4
.L_2979:
        /*0018*/ 	.byte	0x03, 0x19
        /*001a*/ 	.short	0x0128


	//----- nvinfo : EIATTR_KPARAM_INFO
	.align		4
        /*001c*/ 	.byte	0x04, 0x17
        /*001e*/ 	.short	(.L_2981 - .L_2980)
.L_2980:
        /*0020*/ 	.word	0x00000000
        /*0024*/ 	.short	0x0000
        /*0026*/ 	.short	0x0000
        /*0028*/ 	.byte	0x00, 0xf0, 0xa1, 0x04


	//----- nvinfo : EIATTR_MAXREG_COUNT
	.align		4
.L_2981:
        /*002c*/ 	.byte	0x03, 0x1b
        /*002e*/ 	.short	0x00ff


	//----- nvinfo : EIATTR_NUM_BARRIERS
	.align		4
        /*0030*/ 	.byte	0x02, 0x4c
        /*0032*/ 	.byte	0x01
	.zero		1


	//----- nvinfo : EIATTR_MERCURY_ISA_VERSION
	.align		4
        /*0034*/ 	.byte	0x03, 0x5f
        /*0036*/ 	.short	0x0000


	//----- nvinfo : EIATTR_COOP_GROUP_MASK_REGIDS
	.align		4
        /*0038*/ 	.byte	0x04, 0x29
        /*003a*/ 	.short	(.L_2983 - .L_2982)


	//   ....[0]....
.L_2982:
        /*003c*/ 	.word	0xffffffff


	//   ....[1]....
        /*0040*/ 	.word	0xffffffff


	//   ....[2]....
        /*0044*/ 	.word	0xffffffff


	//   ....[3]....
        /*0048*/ 	.word	0xffffffff


	//   ....[4]....
        /*004c*/ 	.word	0xffffffff


	//   ....[5]....
        /*0050*/ 	.word	0xffffffff


	//   ....[6]....
        /*0054*/ 	.word	0xffffffff


	//   ....[7]....
        /*0058*/ 	.word	0xffffffff


	//   ....[8]....
        /*005c*/ 	.word	0xffffffff


	//   ....[9]....
        /*0060*/ 	.word	0xffffffff


	//   ....[10]....
        /*0064*/ 	.word	0xffffffff


	//   ....[11]....
        /*0068*/ 	.word	0xffffffff


	//   ....[12]....
        /*006c*/ 	.word	0xffffffff


	//   ....[13]....
        /*0070*/ 	.word	0xffffffff


	//   ....[14]....
        /*0074*/ 	.word	0xffffffff


	//   ....[15]....
        /*0078*/ 	.word	0xffffffff


	//   ....[16]....
        /*007c*/ 	.word	0xffffffff


	//   ....[17]....
        /*0080*/ 	.word	0xffffffff


	//   ....[18]....
        /*0084*/ 	.word	0xffffffff


	//   ....[19]....
        /*0088*/ 	.word	0xffffffff


	//----- nvinfo : EIATTR_COOP_GROUP_INSTR_OFFSETS
	.align		4
.L_2983:
        /*008c*/ 	.byte	0x04, 0x28
        /*008e*/ 	.short	(.L_2985 - .L_2984)


	//   ....[0]....
.L_2984:
        /*0090*/ 	.word	0x000010c0


	//   ....[1]....
        /*0094*/ 	.word	0x000010e0


	//   ....[2]....
        /*0098*/ 	.word	0x00001100


	//   ....[3]....
        /*009c*/ 	.word	0x00001120


	//   ....[4]....
        /*00a0*/ 	.word	0x00001140


	//   ....[5]....
        /*00a4*/ 	.word	0x00001160


	//   ....[6]....
        /*00a8*/ 	.word	0x00001180


	//   ....[7]....
        /*00ac*/ 	.word	0x000011a0


	//   ....[8]....
        /*00b0*/ 	.word	0x000011c0


	//   ....[9]....
        /*00b4*/ 	.word	0x000011e0


	//   ....[10]....
        /*00b8*/ 	.word	0x00002de0


	//   ....[11]....
        /*00bc*/ 	.word	0x00002e60


	//   ....[12]....
        /*00c0*/ 	.word	0x00002ee0


	//   ....[13]....
        /*00c4*/ 	.word	0x00002f50


	//   ....[14]....
        /*00c8*/ 	.word	0x00002fd0


	//   ....[15]....
        /*00cc*/ 	.word	0x00003040


	//   ....[16]....
        /*00d0*/ 	.word	0x000030c0


	//   ....[17]....
        /*00d4*/ 	.word	0x00003130


	//   ....[18]....
        /*00d8*/ 	.word	0x000031b0


	//   ....[19]....
        /*00dc*/ 	.word	0x00003220


	//----- nvinfo : EIATTR_EXIT_INSTR_OFFSETS
	.align		4
.L_2985:
        /*00e0*/ 	.byte	0x04, 0x1c
        /*00e2*/ 	.short	(.L_2987 - .L_2986)


	//   ....[0]....
.L_2986:
        /*00e4*/ 	.word	0x00002cd0


	//   ....[1]....
        /*00e8*/ 	.word	0x00002d80


	//----- nvinfo : EIATTR_MAX_THREADS
	.align		4
.L_2987:
        /*00ec*/ 	.byte	0x04, 0x05
        /*00ee*/ 	.short	(.L_2989 - .L_2988)
.L_2988:
        /*00f0*/ 	.word	0x00000080
        /*00f4*/ 	.word	0x00000001
        /*00f8*/ 	.word	0x00000001


	//----- nvinfo : EIATTR_CRS_STACK_SIZE
	.align		4
.L_2989:
        /*00fc*/ 	.byte	0x04, 0x1e
        /*00fe*/ 	.short	(.L_2991 - .L_2990)
.L_2990:
        /*0100*/ 	.word	0x00000000
.L_2991:


//--------------------- .nv.info._ZN10layer_norm13ln_bwd_kernelINS_13Kernel_traitsIf13__nv_bfloat16fS2_fjLj2048ELj1ELj1ELj4ELj16ENS_18Kernel_traits_baseILj2048EfS2_fS2_fjLj128EEEEELb0ELb1ELb1ELb1EEEvNS_9BwdParamsE --------------------------
	.section	.nv.info._ZN10layer_norm13ln_bwd_kernelINS_13Kernel_traitsIf13__nv_bfloat16fS2_fjLj2048ELj1ELj1ELj4ELj16ENS_18Kernel_traits_baseILj2048EfS2_fS2_fjLj128EEEEELb0ELb1ELb1ELb1EEEvNS_9BwdParamsE,"",@"SHT_CUDA_INFO"
	.sectionflags	@""
	.align	4


	//----- nvinfo : EIATTR_CUDA_API_VERSION
	.align		4
        /*0000*/ 	.byte	0x04, 0x37
        /*0002*/ 	.short	(.L_2993 - .L_2992)
.L_2992:
        /*0004*/ 	.word	0x00000082


	//----- nvinfo : EIATTR_SW2861232_WAR
	.align		4
.L_2993:
        /*0008*/ 	.byte	0x01, 0x35
	.zero		2


	//----- nvinfo : EIATTR_PARAM_CBANK
	.align		4
        /*000c*/ 	.byte	0x04, 0x0a
        /*000e*/ 	.short	(.L_2995 - .L_2994)
	.align		4
.L_2994:
        /*0010*/ 	.word	index@(.nv.constant0._ZN10layer_norm13ln_bwd_kernelINS_13Kernel_traitsIf13__nv_bfloat16fS2_fjLj2048ELj1ELj1ELj4ELj16ENS_18Kernel_traits_baseILj2048EfS2_fS2_fjLj128EEEEELb0ELb1ELb1ELb1EEEvNS_9BwdParamsE)
        /*0014*/ 	.short	0x0160
        /*0016*/ 	.short	0x0128


	//----- nvinfo : EIATTR_CBANK_PARAM_SIZE
	.align		4
.L_2995:
        /*0018*/ 	.byte	0x03, 0x19
        /*001a*/ 	.short	0x0128


	//----- nvinfo : EIATTR_KPARAM_INFO
	.align		4
        /*001c*/ 	.byte	0x04, 0x17
        /*001e*/ 	.short	(.L_2997 - .L_2996)
.L_2996:
        /*0020*/ 	.word	0x00000000
        /*0024*/ 	.short	0x0000
        /*0026*/ 	.short	0x0000
        /*0028*/ 	.byte	0x00, 0xf0, 0xa1, 0x04


	//----- nvinfo : EIATTR_MAXREG_COUNT
	.align		4
.L_2997:
        /*002c*/ 	.byte	0x03, 0x1b
        /*002e*/ 	.short	0x00ff


	//----- nvinfo : EIATTR_NUM_BARRIERS
	.align		4
        /*0030*/ 	.byte	0x02, 0x4c
        /*0032*/ 	.byte	0x01
	.zero		1


	//----- nvinfo : EIATTR_MERCURY_ISA_VERSION
	.align		4
        /*0034*/ 	.byte	0x03, 0x5f
        /*0036*/ 	.short	0x0000


	//----- nvinfo : EIATTR_COOP_GROUP_MASK_REGIDS
	.align		4
        /*0038*/ 	.byte	0x04, 0x29
        /*003a*/ 	.short	(.L_2999 - .L_2998)


	//   ....[0]....
.L_2998:
        /*003c*/ 	.word	0xffffffff


	//   ....[1]....
        /*0040*/ 	.word	0xffffffff


	//   ....[2]....
        /*0044*/ 	.word	0xffffffff


	//   ....[3]....
        /*0048*/ 	.word	0xffffffff


	//   ....[4]....
        /*004c*/ 	.word	0xffffffff


	//   ....[5]....
        /*0050*/ 	.word	0xffffffff


	//   ....[6]....
        /*0054*/ 	.word	0xffffffff


	//   ....[7]....
        /*0058*/ 	.word	0xffffffff


	//   ....[8]....
        /*005c*/ 	.word	0xffffffff


	//   ....[9]....
        /*0060*/ 	.word	0xffffffff


	//   ....[10]....
        /*0064*/ 	.word	0xffffffff


	//   ....[11]....
        /*0068*/ 	.word	0xffffffff


	//   ....[12]....
        /*006c*/ 	.word	0xffffffff


	//   ....[13]....
        /*0070*/ 	.word	0xffffffff


	//   ....[14]....
        /*0074*/ 	.word	0xffffffff


	//   ....[15]....
        /*0078*/ 	.word	0xffffffff


	//   ....[16]....
        /*007c*/ 	.word	0xffffffff


	//   ....[17]....
        /*0080*/ 	.word	0xffffffff


	//   ....[18]....
        /*0084*/ 	.word	0xffffffff


	//   ....[19]....
        /*0088*/ 	.word	0xffffffff


	//----- nvinfo : EIATTR_COOP_GROUP_INSTR_OFFSETS
	.align		4
.L_2999:
        /*008c*/ 	.byte	0x04, 0x28
        /*008e*/ 	.short	(.L_3001 - .L_3000)


	//   ....[0]....
.L_3000:
        /*0090*/ 	.word	0x00001080


	//   ....[1]....
        /*0094*/ 	.word	0x000010a0


	//   ....[2]....
        /*0098*/ 	.word	0x000010c0


	//   ....[3]....
        /*009c*/ 	.word	0x000010e0


	//   ....[4]....
        /*00a0*/ 	.word	0x00001100


	//   ....[5]....
        /*00a4*/ 	.word	0x00001120


	//   ....[6]....
        /*00a8*/ 	.word	0x00001140


	//   ....[7]....
        /*00ac*/ 	.word	0x00001160


	//   ....[8]....
        /*00b0*/ 	.word	0x00001180


	//   ....[9]....
        /*00b4*/ 	.word	0x000011a0


	//   ....[10]....
        /*00b8*/ 	.word	0x00002bf0


	//   ....[11]....
        /*00bc*/ 	.word	0x00002c70


	//   ....[12]....
        /*00c0*/ 	.word	0x00002cf0


	//   ....[13]....
        /*00c4*/ 	.word	0x00002d60


	//   ....[14]....
        /*00c8*/ 	.word	0x00002de0


	//   ....[15]....
        /*00cc*/ 	.word	0x00002e50


	//   ....[16]....
        /*00d0*/ 	.word	0x00002ed0


	//   ....[17]....
        /*00d4*/ 	.word	0x00002f40


	//   ....[18]....
        /*00d8*/ 	.word	0x00002fc0


	//   ....[19]....
        /*00dc*/ 	.word	0x00003030


	//----- nvinfo : EIATTR_EXIT_INSTR_OFFSETS
	.align		4
.L_3001:
        /*00e0*/ 	.byte	0x04, 0x1c
        /*00e2*/ 	.short	(.L_3003 - .L_3002)


	//   ....[0]....
.L_3002:
        /*00e4*/ 	.word	0x00002b90


	//----- nvinfo : EIATTR_MAX_THREADS
	.align		4
.L_3003:
        /*00e8*/ 	.byte	0x04, 0x05
        /*00ea*/ 	.short	(.L_3005 - .L_3004)
.L_3004:
        /*00ec*/ 	.word	0x00000080
        /*00f0*/ 	.word	0x00000001
        /*00f4*/ 	.word	0x00000001


	//----- nvinfo : EIATTR_CRS_STACK_SIZE
	.align		4
.L_3005:
        /*00f8*/ 	.byte	0x04, 0x1e
        /*00fa*/ 	.short	(.L_3007 - .L_3006)
.L_3006:
        /*00fc*/ 	.word	0x00000000
.L_3007:


//--------------------- .nv.info._ZN10layer_norm13ln_bwd_kernelINS_13Kernel_traitsIf13__nv_bfloat16fS2_fjLj2048ELj1ELj1ELj4ELj16ENS_18Kernel_traits_baseILj2048EfS2_fS2_fjLj128EEEEELb1ELb0ELb0ELb0EEEvNS_9BwdParamsE --------------------------
	.section	.nv.info._ZN10layer_norm13ln_bwd_kernelINS_13Kernel_traitsIf13__nv_bfloat16fS2_fjLj2048ELj1ELj1ELj4ELj16ENS_18Kernel_traits_baseILj2048EfS2_fS2_fjLj128EEEEELb1ELb0ELb0ELb0EEEvNS_9BwdParamsE,"",@"SHT_CUDA_INFO"
	.sectionflags	@""
	.align	4


	//----- nvinfo : EIATTR_CUDA_API_VERSION
	.align		4
        /*0000*/ 	.byte	0x04, 0x37
        /*0002*/ 	.short	(.L_3009 - .L_3008)
.L_3008:
        /*0004*/ 	.word	0x00000082


	//----- nvinfo : EIATTR_SW2861232_WAR
	.align		4
.L_3009:
        /*0008*/ 	.byte	0x01, 0x35
	.zero		2


	//----- nvinfo : EIATTR_PARAM_CBANK
	.align		4
        /*000c*/ 	.byte	0x04, 0x0a
        /*000e*/ 	.short	(.L_3011 - .L_3010)
	.align		4
.L_3010:
        /*0010*/ 	.word	index@(.nv.constant0._ZN10layer_norm13ln_bwd_kernelINS_13Kernel_traitsIf13__nv_bfloat16fS2_fjLj2048ELj1ELj1ELj4ELj16ENS_18Kernel_traits_baseILj2048EfS2_fS2_fjLj128EEEEELb1ELb0ELb0ELb0EEEvNS_9BwdParamsE)
        /*0014*/ 	.short	0x0160
        /*0016*/ 	.short	0x0128


	//----- nvinfo : EIATTR_CBANK_PARAM_SIZE
	.align		4
.L_3011:
        /*0018*/ 	.byte	0x03, 0x19
        /*001a*/ 	.short	0x0128


	//----- nvinfo : EIATTR_KPARAM_INFO
	.align		4
        /*001c*/ 	.byte	0x04, 0x17
        /*001e*/ 	.short	(.L_3013 - .L_3012)
.L_3012:
        /*0020*/ 	.word	0x00000000
        /*0024*/ 	.short	0x0000
        /*0026*/ 	.short	0x0000
        /*0028*/ 	.byte	0x00, 0xf0, 0xa1, 0x04


	//----- nvinfo : EIATTR_MAXREG_COUNT
	.align		4
.L_3013:
        /*002c*/ 	.byte	0x03, 0x1b
        /*002e*/ 	.short	0x00ff


	//----- nvinfo : EIATTR_NUM_BARRIERS
	.align		4
        /*0030*/ 	.byte	0x02, 0x4c
        /*0032*/ 	.byte	0x01
	.zero		1


	//----- nvinfo : EIATTR_MERCURY_ISA_VERSION
	.align		4
        /*0034*/ 	.byte	0x03, 0x5f
        /*0036*/ 	.short	0x0000


	//----- nvinfo : EIATTR_COOP_GROUP_MASK_REGIDS
	.align		4
        /*0038*/ 	.byte	0x04, 0x29
        /*003a*/ 	.short	(.L_3015 - .L_3014)


	//   ....[0]....
.L_3014:
        /*003c*/ 	.word	0xffffffff


	//   ....[1]....
        /*0040*/ 	.word	0xffffffff


	//   ....[2]....
        /*0044*/ 	.word	0xffffffff


	//   ....[3]....
        /*0048*/ 	.word	0xffffffff


	//   ....[4]....
        /*004c*/ 	.word	0xffffffff


	//   ....[5]....
        /*0050*/ 	.word	0xffffffff


	//   ....[6]....
        /*0054*/ 	.word	0xffffffff


	//   ....[7]....
        /*0058*/ 	.word	0xffffffff


	//   ....[8]....
        /*005c*/ 	.word	0xffffffff


	//   ....[9]....
        /*0060*/ 	.word	0xffffffff


	//   ....[10]....
        /*0064*/ 	.word	0xffffffff


	//   ....[11]....
        /*0068*/ 	.word	0xffffffff


	//   ....[12]....
        /*006c*/ 	.word	0xffffffff


	//   ....[13]....
        /*0070*/ 	.word	0xffffffff


	//   ....[14]....
        /*0074*/ 	.word	0xffffffff


	//   ....[15]....
        /*0078*/ 	.word	0xffffffff


	//   ....[16]....
        /*007c*/ 	.word	0xffffffff


	//   ....[17]....
        /*0080*/ 	.word	0xffffffff


	//   ....[18]....
        /*0084*/ 	.word	0xffffffff


	//   ....[19]....
        /*0088*/ 	.word	0xffffffff


	//----- nvinfo : EIATTR_COOP_GROUP_INSTR_OFFSETS
	.align		4
.L_3015:
        /*008c*/ 	.byte	0x04, 0x28
        /*008e*/ 	.short	(.L_3017 - .L_3016)


	//   ....[0]....
.L_3016:
        /*0090*/ 	.word	0x00000ef0


	//   ....[1]....
        /*0094*/ 	.word	0x00000f10


	//   ....[2]....
        /*0098*/ 	.word	0x00000f30


	//   ....[3]....
        /*009c*/ 	.word	0x00000f50


	//   ....[4]....
        /*00a0*/ 	.word	0x00000f70


	//   ....[5]....
        /*00a4*/ 	.word	0x00000f90


	//   ....[6]....
        /*00a8*/ 	.word	0x00000fb0


	//   ....[7]....
        /*00ac*/ 	.word	0x00000fd0


	//   ....[8]....
        /*00b0*/ 	.word	0x00001000


	//   ....[9]....
        /*00b4*/ 	.word	0x00001010


	//   ....[10]....
        /*00b8*/ 	.word	0x00001ef0


	//   ....[11]....
        /*00bc*/ 	.word	0x00001f70


	//   ....[12]....
        /*00c0*/ 	.word	0x00001ff0


	//   ....[13]....
        /*00c4*/ 	.word	0x00002060


	//   ....[14]....
        /*00c8*/ 	.word	0x000020e0


	//   ....[15]....
        /*00cc*/ 	.word	0x00002150


	//   ....[16]....
        /*00d0*/ 	.word	0x000021d0


	//   ....[17]....
        /*00d4*/ 	.word	0x00002240


	//   ....[18]....
        /*00d8*/ 	.word	0x000022c0


	//   ....[19]....
        /*00dc*/ 	.word	0x00002330


	//----- nvinfo : EIATTR_EXIT_INSTR_OFFSETS
	.align		4
.L_3017:
        /*00e0*/ 	.byte	0x04, 0x1c
        /*00e2*/ 	.short	(.L_3019 - .L_3018)


	//   ....[0]....
.L_3018:
        /*00e4*/ 	.word	0x00001e10


	//   ....[1]....
        /*00e8*/ 	.word	0x00001e90


	//----- nvinfo : EIATTR_MAX_THREADS
	.align		4
.L_3019:
        /*00ec*/ 	.byte	0x04, 0x05
        /*00ee*/ 	.short	(.L_3021 - .L_3020)
.L_3020:
        /*00f0*/ 	.word	0x00000080
        /*00f4*/ 	.word	0x00000001
        /*00f8*/ 	.word	0x00000001


	//----- nvinfo : EIATTR_CRS_STACK_SIZE
	.align		4
.L_3021:
        /*00fc*/ 	.byte	0x04, 0x1e
        /*00fe*/ 	.short	(.L_3023 - .L_3022)
.L_3022:
        /*0100*/ 	.word	0x00000000
.L_3023:


//--------------------- .nv.info._ZN10layer_norm13ln_bwd_kernelINS_13Kernel_traitsIf13__nv_bfloat16fS2_fjLj2048ELj1ELj1ELj4ELj16ENS_18Kernel_traits_baseILj2048EfS2_fS2_fjLj128EEEEELb1ELb0ELb0ELb1EEEvNS_9BwdParamsE --------------------------
	.section	.nv.info._ZN10layer_norm13ln_bwd_kernelINS_13Kernel_traitsIf13__nv_bfloat16fS2_fjLj2048ELj1ELj1ELj4ELj16ENS_18Kernel_traits_baseILj2048EfS2_fS2_fjLj128EEEEELb1ELb0ELb0ELb1EEEvNS_9BwdParamsE,"",@"SHT_CUDA_INFO"
	.sectionflags	@""
	.align	4


	//----- nvinfo : EIATTR_CUDA_API_VERSION
	.align		4
        /*0000*/ 	.byte	0x04, 0x37
        /*0002*/ 	.short	(.L_3025 - .L_3024)
.L_3024:
        /*0004*/ 	.word	0x00000082


	//----- nvinfo : EIATTR_SW2861232_WAR
	.align		4
.L_3025:
        /*0008*/ 	.byte	0x01, 0x35
	.zero		2


	//----- nvinfo : EIATTR_PARAM_CBANK
	.align		4
        /*000c*/ 	.byte	0x04, 0x0a
        /*000e*/ 	.short	(.L_3027 - .L_3026)
	.align		4
.L_3026:
        /*0010*/ 	.word	index@(.nv.constant0._ZN10layer_norm13ln_bwd_kernelINS_13Kernel_traitsIf13__nv_bfloat16fS2_fjLj2048ELj1ELj1ELj4ELj16ENS_18Kernel_traits_baseILj2048EfS2_fS2_fjLj128EEEEELb1ELb0ELb0ELb1EEEvNS_9BwdParamsE)
        /*0014*/ 	.short	0x0160
        /*0016*/ 	.short	0x0128


	//----- nvinfo : EIATTR_CBANK_PARAM_SIZE
	.align		4
.L_3027:
        /*0018*/ 	.byte	0x03, 0x19
        /*001a*/ 	.short	0x0128


	//----- nvinfo : EIATTR_KPARAM_INFO
	.align		4
        /*001c*/ 	.byte	0x04, 0x17
        /*001e*/ 	.short	(.L_3029 - .L_3028)
.L_3028:
        /*0020*/ 	.word	0x00000000
        /*0024*/ 	.short	0x0000
        /*0026*/ 	.short	0x0000
        /*0028*/ 	.byte	0x00, 0xf0, 0xa1, 0x04


	//----- nvinfo : EIATTR_MAXREG_COUNT
	.align		4
.L_3029:
        /*002c*/ 	.byte	0x03, 0x1b
        /*002e*/ 	.short	0x00ff


	//----- nvinfo : EIATTR_NUM_BARRIERS
	.align		4
        /*0030*/ 	.byte	0x02, 0x4c
        /*0032*/ 	.byte	0x01
	.zero		1


	//----- nvinfo : EIATTR_ANNOTATIONS
	.align		4
        /*0034*/ 	.byte	0x04, 0x55
        /*0036*/ 	.short	(.L_3031 - .L_3030)


	//   ....[0]....
.L_3030:
        /*0038*/ 	.word	0x00000001
        /*003c*/ 	.byte	0x80, 0x06, 0x00, 0x00, 0x01, 0x00, 0x00, 0x00, 0x70, 0x0f, 0x00, 0x00, 0x01, 0x00, 0x00, 0x00
        /*004c*/ 	.byte	0x80, 0x0f, 0x00, 0x00, 0x01, 0x00, 0x00, 0x00, 0x70, 0x13, 0x00, 0x00


	//----- nvinfo : EIATTR_MERCURY_ISA_VERSION
	.align		4
.L_3031:
        /*0058*/ 	.byte	0x03, 0x5f
        /*005a*/ 	.short	0x0000


	//----- nvinfo : EIATTR_COOP_GROUP_MASK_REGIDS
	.align		4
        /*005c*/ 	.byte	0x04, 0x29
        /*005e*/ 	.short	(.L_3033 - .L_3032)


	//   ....[0]....
.L_3032:
        /*0060*/ 	.word	0xffffffff


	//   ....[1]....
        /*0064*/ 	.word	0xffffffff


	//   ....[2]....
        /*0068*/ 	.word	0xffffffff


	//   ....[3]....
        /*006c*/ 	.word	0xffffffff


	//   ....[4]....
        /*0070*/ 	.word	0xffffffff


	//   ....[5]....
        /*0074*/ 	.word	0xffffffff


	//   ....[6]....
        /*0078*/ 	.word	0xffffffff


	//   ....[7]....
        /*007c*/ 	.word	0xffffffff


	//   ....[8]....
        /*0080*/ 	.word	0xffffffff


	//   ....[9]....
        /*0084*/ 	.word	0xffffffff


	//   ....[10]....
        /*0088*/ 	.word	0xffffffff


	//   ....[11]....
        /*008c*/ 	.word	0xffffffff


	//   ....[12]....
        /*0090*/ 	.word	0xffffffff


	//   ....[13]....
        /*0094*/ 	.word	0xffffffff


	//   ....[14]....
        /*0098*/ 	.word	0xffffffff


	//   ....[15]....
        /*009c*/ 	.word	0xffffffff


	//   ....[16]....
        /*00a0*/ 	.word	0xffffffff


	//   ....[17]....
        /*00a4*/ 	.word	0xffffffff


	//   ....[18]....
        /*00a8*/ 	.word	0xffffffff


	//   ....[19]....
        /*00ac*/ 	.word	0xffffffff


	//----- nvinfo : EIATTR_COOP_GROUP_INSTR_OFFSETS
	.align		4
.L_3033:
        /*00b0*/ 	.byte	0x04, 0x28
        /*00b2*/ 	.short	(.L_3035 - .L_3034)


	//   ....[0]....
.L_3034:
        /*00b4*/ 	.word	0x00000e40


	//   ....[1]....
        /*00b8*/ 	.word	0x00000e60


	//   ....[2]....
        /*00bc*/ 	.word	0x00000e80


	//   ....[3]....
        /*00c0*/ 	.word	0x00000ea0


	//   ....[4]....
        /*00c4*/ 	.word	0x00000ec0


	//   ....[5]....
        /*00c8*/ 	.word	0x00000ee0


	//   ....[6]....
        /*00cc*/ 	.word	0x00000f00


	//   ....[7]....
        /*00d0*/ 	.word	0x00000f20


	//   ....[8]....
        /*00d4*/ 	.word	0x00000f40


	//   ....[9]....
        /*00d8*/ 	.word	0x00000f60


	//   ....[10]....
        /*00dc*/ 	.word	0x00001fa0


	//   ....[11]....
        /*00e0*/ 	.word	0x00002020


	//   ....[12]....
        /*00e4*/ 	.word	0x000020a0


	//   ....[13]....
        /*00e8*/ 	.word	0x00002110


	//   ....[14]....
        /*00ec*/ 	.word	0x00002190


	//   ....[15]....
        /*00f0*/ 	.word	0x00002200


	//   ....[16]....
        /*00f4*/ 	.word	0x00002280


	//   ....[17]....
        /*00f8*/ 	.word	0x000022f0


	//   ....[18]....
        /*00fc*/ 	.word	0x00002370


	//   ....[19]....
        /*0100*/ 	.word	0x000023e0


	//----- nvinfo : EIATTR_EXIT_INSTR_OFFSETS
	.align		4
.L_3035:
        /*0104*/ 	.byte	0x04, 0x1c
        /*0106*/ 	.short	(.L_3037 - .L_3036)


	//   ....[0]....
.L_3036:
        /*0108*/ 	.word	0x00001f40


	//----- nvinfo : EIATTR_MAX_THREADS
	.align		4
.L_3037:
        /*010c*/ 	.byte	0x04, 0x05
        /*010e*/ 	.short	(.L_3039 - .L_3038)
.L_3038:
        /*0110*/ 	.word	0x00000080
        /*0114*/ 	.word	0x00000001
        /*0118*/ 	.word	0x00000001


	//----- nvinfo : EIATTR_CRS_STACK_SIZE
	.align		4
.L_3039:
        /*011c*/ 	.byte	0x04, 0x1e
        /*011e*/ 	.short	(.L_3041 - .L_3040)
.L_3040:
        /*0120*/ 	.word	0x00000000
.L_3041:


//--------------------- .nv.info._ZN10layer_norm22ln_bwd_finalize_kernelINS_22Kernel_traits_finalizeILj2048Ef13__nv_bfloat16fS2_fjLb0ELj1024ELj4ENS_18Kernel_traits_baseILj2048EfS2_fS2_fjLj1024EEEEELb0ELb0EEEvNS_9BwdParamsE --------------------------
	.section	.nv.info._ZN10layer_norm22ln_bwd_finalize_kernelINS_22Kernel_traits_finalizeILj2048Ef13__nv_bfloat16fS2_fjLb0ELj1024ELj4ENS_18Kernel_traits_baseILj2048EfS2_fS2_fjLj1024EEEEELb0ELb0EEEvNS_9BwdParamsE,"",@"SHT_CUDA_INFO"
	.sectionflags	@""
	.align	4


	//----- nvinfo : EIATTR_CUDA_API_VERSION
	.align		4
        /*0000*/ 	.byte	0x04, 0x37
        /*0002*/ 	.short	(.L_3043 - .L_3042)
.L_3042:
        /*0004*/ 	.word	0x00000082


	//----- nvinfo : EIATTR_SW2861232_WAR
	.align		4
.L_3043:
        /*0008*/ 	.byte	0x01, 0x35
	.zero		2


	//----- nvinfo : EIATTR_PARAM_CBANK
	.align		4
        /*000c*/ 	.byte	0x04, 0x0a
        /*000e*/ 	.short	(.L_3045 - .L_3044)
	.align		4
.L_3044:
        /*0010*/ 	.word	index@(.nv.constant0._ZN10layer_norm22ln_bwd_finalize_kernelINS_22Kernel_traits_finalizeILj2048Ef13__nv_bfloat16fS2_fjLb0ELj1024ELj4ENS_18Kernel_traits_baseILj2048EfS2_fS2_fjLj1024EEEEELb0ELb0EEEvNS_9BwdParamsE)
        /*0014*/ 	.short	0x0160
        /*0016*/ 	.short	0x0128


	//----- nvinfo : EIATTR_CBANK_PARAM_SIZE
	.align		4
.L_3045:
        /*0018*/ 	.byte	0x03, 0x19
        /*001a*/ 	.short	0x0128


	//----- nvinfo : EIATTR_KPARAM_INFO
	.align		4
        /*001c*/ 	.byte	0x04, 0x17
        /*001e*/ 	.short	(.L_3047 - .L_3046)
.L_3046:
        /*0020*/ 	.word	0x00000000
        /*0024*/ 	.short	0x0000
        /*0026*/ 	.short	0x0000
        /*0028*/ 	.byte	0x00, 0xf0, 0xa1, 0x04


	//----- nvinfo : EIATTR_MAXREG_COUNT
	.align		4
.L_3047:
        /*002c*/ 	.byte	0x03, 0x1b
        /*002e*/ 	.short	0x0040


	//----- nvinfo : EIATTR_NUM_BARRIERS
	.align		4
        /*0030*/ 	.byte	0x02, 0x4c
        /*0032*/ 	.byte	0x01
	.zero		1


	//----- nvinfo : EIATTR_MERCURY_ISA_VERSION
	.align		4
        /*0034*/ 	.byte	0x03, 0x5f
        /*0036*/ 	.short	0x0000


	//----- nvinfo : EIATTR_COOP_GROUP_MASK_REGIDS
	.align		4
        /*0038*/ 	.byte	0x04, 0x29
        /*003a*/ 	.short	(.L_3049 - .L_3048)


	//   ....[0]....
.L_3048:
        /*003c*/ 	.word	0xffffffff


	//   ....[1]....
        /*0040*/ 	.word	0xffffffff


	//   ....[2]....
        /*0044*/ 	.word	0xffffffff


	//   ....[3]....
        /*0048*/ 	.word	0xffffffff


	//   ....[4]....
        /*004c*/ 	.word	0xffffffff


	//   ....[5]....
        /*0050*/ 	.word	0xffffffff


	//   ....[6]....
        /*0054*/ 	.word	0xffffffff


	//   ....[7]....
        /*0058*/ 	.word	0xffffffff


	//   ....[8]....
        /*005c*/ 	.word	0xffffffff


	//   ....[9]....
        /*0060*/ 	.word	0xffffffff


	//   ....[10]....
        /*0064*/ 	.word	0xffffffff


	//   ....[11]....
        /*0068*/ 	.word	0xffffffff


	//   ....[12]....
        /*006c*/ 	.word	0xffffffff


	//   ....[13]....
        /*0070*/ 	.word	0xffffffff


	//   ....[14]....
        /*0074*/ 	.word	0xffffffff


	//   ....[15]....
        /*0078*/ 	.word	0xffffffff


	//   ....[16]....
        /*007c*/ 	.word	0xffffffff


	//   ....[17]....
        /*0080*/ 	.word	0xffffffff


	//   ....[18]....
        /*0084*/ 	.word	0xffffffff


	//   ....[19]....
        /*0088*/ 	.word	0xffffffff


	//----- nvinfo : EIATTR_COOP_GROUP_INSTR_OFFSETS
	.align		4
.L_3049:
        /*008c*/ 	.byte	0x04, 0x28
        /*008e*/ 	.short	(.L_3051 - .L_3050)


	//   ....[0]....
.L_3050:
        /*0090*/ 	.word	0x00000820


	//   ....[1]....
        /*0094*/ 	.word	0x00000850


	//   ....[2]....
        /*0098*/ 	.word	0x00000860


	//   ....[3]....
        /*009c*/ 	.word	0x00000890


	//   ....[4]....
        /*00a0*/ 	.word	0x000008a0


	//   ....[5]....
        /*00a4*/ 	.word	0x000008d0


	//   ....[6]....
        /*00a8*/ 	.word	0x000008f0


	//   ....[7]....
        /*00ac*/ 	.word	0x00000900


	//   ....[8]....
        /*00b0*/ 	.word	0x00000930


	//   ....[9]....
        /*00b4*/ 	.word	0x00000940


	//   ....[10]....
        /*00b8*/ 	.word	0x00000b30


	//   ....[11]....
        /*00bc*/ 	.word	0x00000ba0


	//   ....[12]....
        /*00c0*/ 	.word	0x00000c00


	//   ....[13]....
        /*00c4*/ 	.word	0x00000c60


	//   ....[14]....
        /*00c8*/ 	.word	0x00000cd0


	//   ....[15]....
        /*00cc*/ 	.word	0x00000d40


	//   ....[16]....
        /*00d0*/ 	.word	0x00000da0


	//   ....[17]....
        /*00d4*/ 	.word	0x00000e00


	//   ....[18]....
        /*00d8*/ 	.word	0x00000e60


	//   ....[19]....
        /*00dc*/ 	.word	0x00000ec0


	//----- nvinfo : EIATTR_EXIT_INSTR_OFFSETS
	.align		4
.L_3051:
        /*00e0*/ 	.byte	0x04, 0x1c
        /*00e2*/ 	.short	(.L_3053 - .L_3052)


	//   ....[0]....
.L_3052:
        /*00e4*/ 	.word	0x00000070


	//   ....[1]....
        /*00e8*/ 	.word	0x00000ad0


	//----- nvinfo : EIATTR_MAX_THREADS
	.align		4
.L_3053:
        /*00ec*/ 	.byte	0x04, 0x05
        /*00ee*/ 	.short	(.L_3055 - .L_3054)
.L_3054:
        /*00f0*/ 	.word	0x00000400
        /*00f4*/ 	.word	0x00000001
        /*00f8*/ 	.word	0x00000001


	//----- nvinfo : EIATTR_CRS_STACK_SIZE
	.align		4
.L_3055:
        /*00fc*/ 	.byte	0x04, 0x1e
        /*00fe*/ 	.short	(.L_3057 - .L_3056)
.L_3056:
        /*0100*/ 	.word	0x00000000
.L_3057:


//--------------------- .nv.info._ZN10layer_norm13ln_bwd_kernelINS_13Kernel_traitsIf13__nv_bfloat16fS2_fjLj2048ELj1ELj1ELj4ELj16ENS_18Kernel_traits_baseILj2048EfS2_fS2_fjLj128EEEEELb1ELb0ELb1ELb0EEEvNS_9BwdParamsE --------------------------
	.section	.nv.info._ZN10layer_norm13ln_bwd_kernelINS_13Kernel_traitsIf13__nv_bfloat16fS2_fjLj2048ELj1ELj1ELj4ELj16ENS_18Kernel_traits_baseILj2048EfS2_fS2_fjLj128EEEEELb1ELb0ELb1ELb0EEEvNS_9BwdParamsE,"",@"SHT_CUDA_INFO"
	.sectionflags	@""
	.align	4


	//----- nvinfo : EIATTR_CUDA_API_VERSION
	.align		4
        /*0000*/ 	.byte	0x04, 0x37
        /*0002*/ 	.short	(.L_3059 - .L_3058)
.L_3058:
        /*0004*/ 	.word	0x00000082


	//----- nvinfo : EIATTR_SW2861232_WAR
	.align		4
.L_3059:
        /*0008*/ 	.byte	0x01, 0x35
	.zero		2


	//----- nvinfo : EIATTR_PARAM_CBANK
	.align		4
        /*000c*/ 	.byte	0x04, 0x0a
        /*000e*/ 	.short	(.L_3061 - .L_3060)
	.align		4
.L_3060:
        /*0010*/ 	.word	index@(.nv.constant0._ZN10layer_norm13ln_bwd_kernelINS_13Kernel_traitsIf13__nv_bfloat16fS2_fjLj2048ELj1ELj1ELj4ELj16ENS_18Kernel_traits_baseILj2048EfS2_fS2_fjLj128EEEEELb1ELb0ELb1ELb0EEEvNS_9BwdParamsE)
        /*0014*/ 	.short	0x0160
        /*0016*/ 	.short	0x0128


	//----- nvinfo : EIATTR_CBANK_PARAM_SIZE
	.align		4
.L_3061:
        /*0018*/ 	.byte	0x03, 0x19
        /*001a*/ 	.short	0x0128


	//----- nvinfo : EIATTR_KPARAM_INFO
	.align		4
        /*001c*/ 	.byte	0x04, 0x17
        /*001e*/ 	.short	(.L_3063 - .L_3062)
.L_3062:
        /*0020*/ 	.word	0x00000000
        /*0024*/ 	.short	0x0000
        /*0026*/ 	.short	0x0000
        /*0028*/ 	.byte	0x00, 0xf0, 0xa1, 0x04


	//----- nvinfo : EIATTR_MAXREG_COUNT
	.align		4
.L_3063:
        /*002c*/ 	.byte	0x03, 0x1b
        /*002e*/ 	.short	0x00ff


	//----- nvinfo : EIATTR_NUM_BARRIERS
	.align		4
        /*0030*/ 	.byte	0x02, 0x4c
        /*0032*/ 	.byte	0x01
	.zero		1


	//----- nvinfo : EIATTR_MERCURY_ISA_VERSION
	.align		4
        /*0034*/ 	.byte	0x03, 0x5f
        /*0036*/ 	.short	0x0000


	//----- nvinfo : EIATTR_COOP_GROUP_MASK_REGIDS
	.align		4
        /*0038*/ 	.byte	0x04, 0x29
        /*003a*/ 	.short	(.L_3065 - .L_3064)


	//   ....[0]....
.L_3064:
        /*003c*/ 	.word	0xffffffff


	//   ....[1]....
        /*0040*/ 	.word	0xffffffff


	//   ....[2]....
        /*0044*/ 	.word	0xffffffff


	//   ....[3]....
        /*0048*/ 	.word	0xffffffff


	//   ....[4]....
        /*004c*/ 	.word	0xffffffff


	//   ....[5]....
        /*0050*/ 	.word	0xffffffff


	//   ....[6]....
        /*0054*/ 	.word	0xffffffff


	//   ....[7]....
        /*0058*/ 	.word	0xffffffff


	//   ....[8]....
        /*005c*/ 	.word	0xffffffff


	//   ....[9]....
        /*0060*/ 	.word	0xffffffff


	//   ....[10]....
        /*0064*/ 	.word	0xffffffff


	//   ....[11]....
        /*0068*/ 	.word	0xffffffff


	//   ....[12]....
        /*006c*/ 	.word	0xffffffff


	//   ....[13]....
        /*0070*/ 	.word	0xffffffff


	//   ....[14]....
        /*0074*/ 	.word	0xffffffff


	//   ....[15]....
        /*0078*/ 	.word	0xffffffff


	//   ....[16]....
        /*007c*/ 	.word	0xffffffff


	//   ....[17]....
        /*0080*/ 	.word	0xffffffff


	//   ....[18]....
        /*0084*/ 	.word	0xffffffff


	//   ....[19]....
        /*0088*/ 	.word	0xffffffff


	//----- nvinfo : EIATTR_COOP_GROUP_INSTR_OFFSETS
	.align		4
.L_3065:
        /*008c*/ 	.byte	0x04, 0x28
        /*008e*/ 	.short	(.L_3067 - .L_3066)


	//   ....[0]....
.L_3066:
        /*0090*/ 	.word	0x00001190


	//   ....[1]....
        /*0094*/ 	.word	0x000011b0


	//   ....[2]....
        /*0098*/ 	.word	0x000011d0


	//   ....[3]....
        /*009c*/ 	.word	0x000011f0


	//   ....[4]....
        /*00a0*/ 	.word	0x00001210


	//   ....[5]....
        /*00a4*/ 	.word	0x00001230


	//   ....[6]....
        /*00a8*/ 	.word	0x00001250


	//   ....[7]....
        /*00ac*/ 	.word	0x00001270


	//   ....[8]....
        /*00b0*/ 	.word	0x00001290


	//   ....[9]....
        /*00b4*/ 	.word	0x000012b0


	//   ....[10]....
        /*00b8*/ 	.word	0x00002ba0


	//   ....[11]....
        /*00bc*/ 	.word	0x00002c20


	//   ....[12]....
        /*00c0*/ 	.word	0x00002ca0


	//   ....[13]....
        /*00c4*/ 	.word	0x00002d10


	//   ....[14]....
        /*00c8*/ 	.word	0x00002d90


	//   ....[15]....
        /*00cc*/ 	.word	0x00002e00


	//   ....[16]....
        /*00d0*/ 	.word	0x00002e80


	//   ....[17]....
        /*00d4*/ 	.word	0x00002ef0


	//   ....[18]....
        /*00d8*/ 	.word	0x00002f70


	//   ....[19]....
        /*00dc*/ 	.word	0x00002fe0


	//----- nvinfo : EIATTR_EXIT_INSTR_OFFSETS
	.align		4
.L_3067:
        /*00e0*/ 	.byte	0x04, 0x1c
        /*00e2*/ 	.short	(.L_3069 - .L_3068)


	//   ....[0]....
.L_3068:
        /*00e4*/ 	.word	0x00002ac0


	//   ....[1]....
        /*00e8*/ 	.word	0x00002b40


	//----- nvinfo : EIATTR_MAX_THREADS
	.align		4
.L_3069:
        /*00ec*/ 	.byte	0x04, 0x05
        /*00ee*/ 	.short	(.L_3071 - .L_3070)
.L_3070:
        /*00f0*/ 	.word	0x00000080
        /*00f4*/ 	.word	0x00000001
        /*00f8*/ 	.word	0x00000001


	//----- nvinfo : EIATTR_CRS_STACK_SIZE
	.align		4
.L_3071:
        /*00fc*/ 	.byte	0x04, 0x1e
        /*00fe*/ 	.short	(.L_3073 - .L_3072)
.L_3072:
        /*0100*/ 	.word	0x00000000
.L_3073:


//--------------------- .nv.info._ZN10layer_norm22ln_bwd_finalize_kernelINS_22Kernel_traits_finalizeILj2048Ef13__nv_bfloat16fS2_fjLb0ELj1024ELj4ENS_18Kernel_traits_baseILj2048EfS2_fS2_fjLj1024EEEEELb0ELb1EEEvNS_9BwdParamsE --------------------------
	.section	.nv.info._ZN10layer_norm22ln_bwd_finalize_kernelINS_22Kernel_traits_finalizeILj2048Ef13__nv_bfloat16fS2_fjLb0ELj1024ELj4ENS_18Kernel_traits_baseILj2048EfS2_fS2_fjLj1024EEEEELb0ELb1EEEvNS_9BwdParamsE,"",@"SHT_CUDA_INFO"
	.sectionflags	@""
	.align	4


	//----- nvinfo : EIATTR_CUDA_API_VERSION
	.align		4
        /*0000*/ 	.byte	0x04, 0x37
        /*0002*/ 	.short	(.L_3075 - .L_3074)
.L_3074:
        /*0004*/ 	.word	0x00000082


	//----- nvinfo : EIATTR_SW2861232_WAR
	.align		4
.L_3075:
        /*0008*/ 	.byte	0x01, 0x35
	.zero		2


	//----- nvinfo : EIATTR_PARAM_CBANK
	.align		4
        /*000c*/ 	.byte	0x04, 0x0a
        /*000e*/ 	.short	(.L_3077 - .L_3076)
	.align		4
.L_3076:
        /*0010*/ 	.word	index@(.nv.constant0._ZN10layer_norm22ln_bwd_finalize_kernelINS_22Kernel_traits_finalizeILj2048Ef13__nv_bfloat16fS2_fjLb0ELj1024ELj4ENS_18Kernel_traits_baseILj2048EfS2_fS2_fjLj1024EEEEELb0ELb1EEEvNS_9BwdParamsE)
        /*0014*/ 	.short	0x0160
        /*0016*/ 	.short	0x0128


	//----- nvinfo : EIATTR_CBANK_PARAM_SIZE
	.align		4
.L_3077:
        /*0018*/ 	.byte	0x03, 0x19
        /*001a*/ 	.short	0x0128


	//----- nvinfo : EIATTR_KPARAM_INFO
	.align		4
        /*001c*/ 	.byte	0x04, 0x17
        /*001e*/ 	.short	(.L_3079 - .L_3078)
.L_3078:
        /*0020*/ 	.word	0x00000000
        /*0024*/ 	.short	0x0000
        /*0026*/ 	.short	0x0000
        /*0028*/ 	.byte	0x00, 0xf0, 0xa1, 0x04


	//----- nvinfo : EIATTR_MAXREG_COUNT
	.align		4
.L_3079:
        /*002c*/ 	.byte	0x03, 0x1b
        /*002e*/ 	.short	0x0040


	//----- nvinfo : EIATTR_NUM_BARRIERS
	.align		4
        /*0030*/ 	.byte	0x02, 0x4c
        /*0032*/ 	.byte	0x01
	.zero		1


	//----- nvinfo : EIATTR_MERCURY_ISA_VERSION
	.align		4
        /*0034*/ 	.byte	0x03, 0x5f
        /*0036*/ 	.short	0x0000


	//----- nvinfo : EIATTR_COOP_GROUP_MASK_REGIDS
	.align		4
        /*0038*/ 	.byte	0x04, 0x29
        /*003a*/ 	.short	(.L_3081 - .L_3080)


	//   ....[0]....
.L_3080:
        /*003c*/ 	.word	0xffffffff


	//   ....[1]....
        /*0040*/ 	.word	0xffffffff


	//   ....[2]....
        /*0044*/ 	.word	0xffffffff


	//   ....[3]....
        /*0048*/ 	.word	0xffffffff


	//   ....[4]....
        /*004c*/ 	.word	0xffffffff


	//   ....[5]....
        /*0050*/ 	.word	0xffffffff


	//   ....[6]....
        /*0054*/ 	.word	0xffffffff


	//   ....[7]....
        /*0058*/ 	.word	0xffffffff


	//   ....[8]....
        /*005c*/ 	.word	0xffffffff


	//   ....[9]....
        /*0060*/ 	.word	0xffffffff


	//   ....[10]....
        /*0064*/ 	.word	0xffffffff


	//   ....[11]....
        /*0068*/ 	.word	0xffffffff


	//   ....[12]....
        /*006c*/ 	.word	0xffffffff


	//   ....[13]....
        /*0070*/ 	.word	0xffffffff


	//   ....[14]....
        /*0074*/ 	.word	0xffffffff


	//   ....[15]....
        /*0078*/ 	.word	0xffffffff


	//   ....[16]....
        /*007c*/ 	.word	0xffffffff


	//   ....[17]....
        /*0080*/ 	.word	0xffffffff


	//   ....[18]....
        /*0084*/ 	.word	0xffffffff


	//   ....[19]....
        /*0088*/ 	.word	0xffffffff


	//----- nvinfo : EIATTR_COOP_GROUP_INSTR_OFFSETS
	.align		4
.L_3081:
        /*008c*/ 	.byte	0x04, 0x28
        /*008e*/ 	.short	(.L_3083 - .L_3082)


	//   ....[0]....
.L_3082:
        /*0090*/ 	.word	0x000007f0


	//   ....[1]....
        /*0094*/ 	.word	0x00000820


	//   ....[2]....
        /*0098*/ 	.word	0x00000840


	//   ....[3]....
        /*009c*/ 	.word	0x00000850


	//   ....[4]....
        /*00a0*/ 	.word	0x00000880


	//   ....[5]....
        /*00a4*/ 	.word	0x00000890


	//   ....[6]....
        /*00a8*/ 	.word	0x000008c0


	//   ....[7]....
        /*00ac*/ 	.word	0x000008d0


	//   ....[8]....
        /*00b0*/ 	.word	0x00000900


	//   ....[9]....
        /*00b4*/ 	.word	0x00000910


	//   ....[10]....
        /*00b8*/ 	.word	0x00000ab0


	//   ....[11]....
        /*00bc*/ 	.word	0x00000b30


	//   ....[12]....
        /*00c0*/ 	.word	0x00000b90


	//   ....[13]....
        /*00c4*/ 	.word	0x00000bf0


	//   ....[14]....
        /*00c8*/ 	.word	0x00000c60


	//   ....[15]....
        /*00cc*/ 	.word	0x00000cd0


	//   ....[16]....
        /*00d0*/ 	.word	0x00000d30


	//   ....[17]....
        /*00d4*/ 	.word	0x00000d90


	//   ....[18]....
        /*00d8*/ 	.word	0x00000df0


	//   ....[19]....
        /*00dc*/ 	.word	0x00000e50


	//----- nvinfo : EIATTR_EXIT_INSTR_OFFSETS
	.align		4
.L_3083:
        /*00e0*/ 	.byte	0x04, 0x1c
        /*00e2*/ 	.short	(.L_3085 - .L_3084)


	//   ....[0]....
.L_3084:
        /*00e4*/ 	.word	0x00000070


	//   ....[1]....
        /*00e8*/ 	.word	0x00000a50


	//----- nvinfo : EIATTR_MAX_THREADS
	.align		4
.L_3085:
        /*00ec*/ 	.byte	0x04, 0x05
        /*00ee*/ 	.short	(.L_3087 - .L_3086)
.L_3086:
        /*00f0*/ 	.word	0x00000400
        /*00f4*/ 	.word	0x00000001
        /*00f8*/ 	.word	0x00000001


	//----- nvinfo : EIATTR_CRS_STACK_SIZE
	.align		4
.L_3087:
        /*00fc*/ 	.byte	0x04, 0x1e
        /*00fe*/ 	.short	(.L_3089 - .L_3088)
.L_3088:
        /*0100*/ 	.word	0x00000000
.L_3089:


//--------------------- .nv.info._ZN10layer_norm13ln_bwd_kernelINS_13Kernel_traitsIf13__nv_bfloat16fS2_fjLj2048ELj1ELj1ELj4ELj16ENS_18Kernel_traits_baseILj2048EfS2_fS2_fjLj128EEEEELb1ELb0ELb1ELb1EEEvNS_9BwdParamsE --------------------------
	.section	.nv.info._ZN10layer_norm13ln_bwd_kernelINS_13Kernel_traitsIf13__nv_bfloat16fS2_fjLj2048ELj1ELj1ELj4ELj16ENS_18Kernel_traits_baseILj2048EfS2_fS2_fjLj128EEEEELb1ELb0ELb1ELb1EEEvNS_9BwdParamsE,"",@"SHT_CUDA_INFO"
	.sectionflags	@""
	.align	4


	//----- nvinfo : EIATTR_CUDA_API_VERSION
	.align		4
        /*0000*/ 	.byte	0x04, 0x37
        /*0002*/ 	.short	(.L_3091 - .L_3090)
.L_3090:
        /*0004*/ 	.word	0x00000082


	//----- nvinfo : EIATTR_SW2861232_WAR
	.align		4
.L_3091:
        /*0008*/ 	.byte	0x01, 0x35
	.zero		2


	//----- nvinfo : EIATTR_PARAM_CBANK
	.align		4
        /*000c*/ 	.byte	0x04, 0x0a
        /*000e*/ 	.short	(.L_3093 - .L_3092)
	.align		4
.L_3092:
        /*0010*/ 	.word	index@(.nv.constant0._ZN10layer_norm13ln_bwd_kernelINS_13Kernel_traitsIf13__nv_bfloat16fS2_fjLj2048ELj1ELj1ELj4ELj16ENS_18Kernel_traits_baseILj2048EfS2_fS2_fjLj128EEEEELb1ELb0ELb1ELb1EEEvNS_9BwdParamsE)
        /*0014*/ 	.short	0x0160
        /*0016*/ 	.short	0x0128


	//----- nvinfo : EIATTR_CBANK_PARAM_SIZE
	.align		4
.L_3093:
        /*0018*/ 	.byte	0x03, 0x19
        /*001a*/ 	.short	0x0128


	//----- nvinfo : EIATTR_KPARAM_INFO
	.align		4
        /*001c*/ 	.byte	0x04, 0x17
        /*001e*/ 	.short	(.L_3095 - .L_3094)
.L_3094:
        /*0020*/ 	.word	0x00000000
        /*0024*/ 	.short	0x0000
        /*0026*/ 	.short	0x0000
        /*0028*/ 	.byte	0x00, 0xf0, 0xa1, 0x04


	//----- nvinfo : EIATTR_MAXREG_COUNT
	.align		4
.L_3095:
        /*002c*/ 	.byte	0x03, 0x1b
        /*002e*/ 	.short	0x00ff


	//----- nvinfo : EIATTR_NUM_BARRIERS
	.align		4
        /*0030*/ 	.byte	0x02, 0x4c
        /*0032*/ 	.byte	0x01
	.zero		1


	//----- nvinfo : EIATTR_MERCURY_ISA_VERSION
	.align		4
        /*0034*/ 	.byte	0x03, 0x5f
        /*0036*/ 	.short	0x0000


	//----- nvinfo : EIATTR_COOP_GROUP_MASK_REGIDS
	.align		4
        /*0038*/ 	.byte	0x04, 0x29
        /*003a*/ 	.short	(.L_3097 - .L_3096)


	//   ....[0]....
.L_3096:
        /*003c*/ 	.word	0xffffffff


	//   ....[1]....
        /*0040*/ 	.word	0xffffffff


	//   ....[2]....
        /*0044*/ 	.word	0xffffffff


	//   ....[3]....
        /*0048*/ 	.word	0xffffffff


	//   ....[4]....
        /*004c*/ 	.word	0xffffffff


	//   ....[5]....
        /*0050*/ 	.word	0xffffffff


	//   ....[6]....
        /*0054*/ 	.word	0xffffffff


	//   ....[7]....
        /*0058*/ 	.word	0xffffffff


	//   ....[8]....
        /*005c*/ 	.word	0xffffffff


	//   ....[9]....
        /*0060*/ 	.word	0xffffffff


	//   ....[10]....
        /*0064*/ 	.word	0xffffffff


	//   ....[11]....
        /*0068*/ 	.word	0xffffffff


	//   ....[12]....
        /*006c*/ 	.word	0xffffffff


	//   ....[13]....
        /*0070*/ 	.word	0xffffffff


	//   ....[14]....
        /*0074*/ 	.word	0xffffffff


	//   ....[15]....
        /*0078*/ 	.word	0xffffffff


	//   ....[16]....
        /*007c*/ 	.word	0xffffffff


	//   ....[17]....
        /*0080*/ 	.word	0xffffffff


	//   ....[18]....
        /*0084*/ 	.word	0xffffffff


	//   ....[19]....
        /*0088*/ 	.word	0xffffffff


	//----- nvinfo : EIATTR_COOP_GROUP_INSTR_OFFSETS
	.align		4
.L_3097:
        /*008c*/ 	.byte	0x04, 0x28
        /*008e*/ 	.short	(.L_3099 - .L_3098)


	//   ....[0]....
.L_3098:
        /*0090*/ 	.word	0x00001100


	//   ....[1]....
        /*0094*/ 	.word	0x00001120


	//   ....[2]....
        /*0098*/ 	.word	0x00001140


	//   ....[3]....
        /*009c*/ 	.word	0x00001160


	//   ....[4]....
        /*00a0*/ 	.word	0x00001180


	//   ....[5]....
        /*00a4*/ 	.word	0x000011a0


	//   ....[6]....
        /*00a8*/ 	.word	0x000011c0


	//   ....[7]....
        /*00ac*/ 	.word	0x000011e0


	//   ....[8]....
        /*00b0*/ 	.word	0x00001200


	//   ....[9]....
        /*00b4*/ 	.word	0x00001220


	//   ....[10]....
        /*00b8*/ 	.word	0x000029f0


	//   ....[11]....
        /*00bc*/ 	.word	0x00002a70


	//   ....[12]....
        /*00c0*/ 	.word	0x00002af0


	//   ....[13]....
        /*00c4*/ 	.word	0x00002b60


	//   ....[14]....
        /*00c8*/ 	.word	0x00002be0


	//   ....[15]....
        /*00cc*/ 	.word	0x00002c50


	//   ....[16]....
        /*00d0*/ 	.word	0x00002cd0


	//   ....[17]....
        /*00d4*/ 	.word	0x00002d40


	//   ....[18]....
        /*00d8*/ 	.word	0x00002dc0


	//   ....[19]....
        /*00dc*/ 	.word	0x00002e30


	//----- nvinfo : EIATTR_EXIT_INSTR_OFFSETS
	.align		4
.L_3099:
        /*00e0*/ 	.byte	0x04, 0x1c
        /*00e2*/ 	.short	(.L_3101 - .L_3100)


	//   ....[0]....
.L_3100:
        /*00e4*/ 	.word	0x00002990


	//----- nvinfo : EIATTR_MAX_THREADS
	.align		4
.L_3101:
        /*00e8*/ 	.byte	0x04, 0x05
        /*00ea*/ 	.short	(.L_3103 - .L_3102)
.L_3102:
        /*00ec*/ 	.word	0x00000080
        /*00f0*/ 	.word	0x00000001
        /*00f4*/ 	.word	0x00000001


	//----- nvinfo : EIATTR_CRS_STACK_SIZE
	.align		4
.L_3103:
        /*00f8*/ 	.byte	0x04, 0x1e
        /*00fa*/ 	.short	(.L_3105 - .L_3104)
.L_3104:
        /*00fc*/ 	.word	0x00000000
.L_3105:


//--------------------- .nv.info._ZN10layer_norm13ln_bwd_kernelINS_13Kernel_traitsIf13__nv_bfloat16fS2_fjLj2048ELj1ELj1ELj4ELj16ENS_18Kernel_traits_baseILj2048EfS2_fS2_fjLj128EEEEELb1ELb1ELb0ELb0EEEvNS_9BwdParamsE --------------------------
	.section	.nv.info._ZN10layer_norm13ln_bwd_kernelINS_13Kernel_traitsIf13__nv_bfloat16fS2_fjLj2048ELj1ELj1ELj4ELj16ENS_18Kernel_traits_baseILj2048EfS2_fS2_fjLj128EEEEELb1ELb1ELb0ELb0EEEvNS_9BwdParamsE,"",@"SHT_CUDA_INFO"
	.sectionflags	@""
	.align	4


	//----- nvinfo : EIATTR_CUDA_API_VERSION
	.align		4
        /*0000*/ 	.byte	0x04, 0x37
        /*0002*/ 	.short	(.L_3107 - .L_3106)
.L_3106:
        /*0004*/ 	.word	0x00000082


	//----- nvinfo : EIATTR_SW2861232_WAR
	.align		4
.L_3107:
        /*0008*/ 	.byte	0x01, 0x35
	.zero		2


	//----- nvinfo : EIATTR_PARAM_CBANK
	.align		4
        /*000c*/ 	.byte	0x04, 0x0a
        /*000e*/ 	.short	(.L_3109 - .L_3108)
	.align		4
.L_3108:
        /*0010*/ 	.word	index@(.nv.constant0._ZN10layer_norm13ln_bwd_kernelINS_13Kernel_traitsIf13__nv_bfloat16fS2_fjLj2048ELj1ELj1ELj4ELj16ENS_18Kernel_traits_baseILj2048EfS2_fS2_fjLj128EEEEELb1ELb1ELb0ELb0EEEvNS_9BwdParamsE)
        /*0014*/ 	.short	0x0160
        /*0016*/ 	.short	0x0128


	//----- nvinfo : EIATTR_CBANK_PARAM_SIZE
	.align		4
.L_3109:
        /*0018*/ 	.byte	0x03, 0x19
        /*001a*/ 	.short	0x0128


	//----- nvinfo : EIATTR_KPARAM_INFO
	.align		4
        /*001c*/ 	.byte	0x04, 0x17
        /*001e*/ 	.short	(.L_3111 - .L_3110)
.L_3110:
        /*0020*/ 	.word	0x00000000
        /*0024*/ 	.short	0x0000
        /*0026*/ 	.short	0x0000
        /*0028*/ 	.byte	0x00, 0xf0, 0xa1, 0x04


	//----- nvinfo : EIATTR_MAXREG_COUNT
	.align		4
.L_3111:
        /*002c*/ 	.byte	0x03, 0x1b
        /*002e*/ 	.short	0x00ff


	//----- nvinfo : EIATTR_NUM_BARRIERS
	.align		4
        /*0030*/ 	.byte	0x02, 0x4c
        /*0032*/ 	.byte	0x01
	.zero		1


	//----- nvinfo : EIATTR_MERCURY_ISA_VERSION
	.align		4
        /*0034*/ 	.byte	0x03, 0x5f
        /*0036*/ 	.short	0x0000


	//----- nvinfo : EIATTR_COOP_GROUP_MASK_REGIDS
	.align		4
        /*0038*/ 	.byte	0x04, 0x29
        /*003a*/ 	.short	(.L_3113 - .L_3112)


	//   ....[0]....
.L_3112:
        /*003c*/ 	.word	0xffffffff


	//   ....[1]....
        /*0040*/ 	.word	0xffffffff


	//   ....[2]....
        /*0044*/ 	.word	0xffffffff


	//   ....[3]....
        /*0048*/ 	.word	0xffffffff


	//   ....[4]....
        /*004c*/ 	.word	0xffffffff


	//   ....[5]....
        /*0050*/ 	.word	0xffffffff


	//   ....[6]....
        /*0054*/ 	.word	0xffffffff


	//   ....[7]....
        /*0058*/ 	.word	0xffffffff


	//   ....[8]....
        /*005c*/ 	.word	0xffffffff


	//   ....[9]....
        /*0060*/ 	.word	0xffffffff


	//   ....[10]....
        /*0064*/ 	.word	0xffffffff


	//   ....[11]....
        /*0068*/ 	.word	0xffffffff


	//   ....[12]....
        /*006c*/ 	.word	0xffffffff


	//   ....[13]....
        /*0070*/ 	.word	0xffffffff


	//   ....[14]....
        /*0074*/ 	.word	0xffffffff


	//   ....[15]....
        /*0078*/ 	.word	0xffffffff


	//   ....[16]....
        /*007c*/ 	.word	0xffffffff


	//   ....[17]....
        /*0080*/ 	.word	0xffffffff


	//   ....[18]....
        /*0084*/ 	.word	0xffffffff


	//   ....[19]....
        /*0088*/ 	.word	0xffffffff


	//----- nvinfo : EIATTR_COOP_GROUP_INSTR_OFFSETS
	.align		4
.L_3113:
        /*008c*/ 	.byte	0x04, 0x28
        /*008e*/ 	.short	(.L_3115 - .L_3114)


	//   ....[0]....
.L_3114:
        /*0090*/ 	.word	0x00000fd0


	//   ....[1]....
        /*0094*/ 	.word	0x00000ff0


	//   ....[2]....
        /*0098*/ 	.word	0x00001010


	//   ....[3]....
        /*009c*/ 	.word	0x00001030


	//   ....[4]....
        /*00a0*/ 	.word	0x00001050


	//   ....[5]....
        /*00a4*/ 	.word	0x00001070


	//   ....[6]....
        /*00a8*/ 	.word	0x00001090


	//   ....[7]....
        /*00ac*/ 	.word	0x000010b0


	//   ....[8]....
        /*00b0*/ 	.word	0x000010d0


	//   ....[9]....
        /*00b4*/ 	.word	0x000010f0


	//   ....[10]....
        /*00b8*/ 	.word	0x00002620


	//   ....[11]....
        /*00bc*/ 	.word	0x000026a0


	//   ....[12]....
        /*00c0*/ 	.word	0x00002720


	//   ....[13]....
        /*00c4*/ 	.word	0x00002790


	//   ....[14]....
        /*00c8*/ 	.word	0x00002810


	//   ....[15]....
        /*00cc*/ 	.word	0x00002880


	//   ....[16]....
        /*00d0*/ 	.word	0x00002900


	//   ....[17]....
        /*00d4*/ 	.word	0x00002970


	//   ....[18]....
        /*00d8*/ 	.word	0x000029f0


	//   ....[19]....
        /*00dc*/ 	.word	0x00002a60


	//----- nvinfo : EIATTR_EXIT_INSTR_OFFSETS
	.align		4
.L_3115:
        /*00e0*/ 	.byte	0x04, 0x1c
        /*00e2*/ 	.short	(.L_3117 - .L_3116)


	//   ....[0]....
.L_3116:
        /*00e4*/ 	.word	0x00002510


	//   ....[1]....
        /*00e8*/ 	.word	0x000025c0


	//----- nvinfo : EIATTR_MAX_THREADS
	.align		4
.L_3117:
        /*00ec*/ 	.byte	0x04, 0x05
        /*00ee*/ 	.short	(.L_3119 - .L_3118)
.L_3118:
        /*00f0*/ 	.word	0x00000080
        /*00f4*/ 	.word	0x00000001
        /*00f8*/ 	.word	0x00000001


	//----- nvinfo : EIATTR_CRS_STACK_SIZE
	.align		4
.L_3119:
        /*00fc*/ 	.byte	0x04, 0x1e
        /*00fe*/ 	.short	(.L_3121 - .L_3120)
.L_3120:
        /*0100*/ 	.word	0x00000000
.L_3121:


//--------------------- .nv.info._ZN10layer_norm13ln_bwd_kernelINS_13Kernel_traitsIf13__nv_bfloat16fS2_fjLj2048ELj1ELj1ELj4ELj16ENS_18Kernel_traits_baseILj2048EfS2_fS2_fjLj128EEEEELb1ELb1ELb0ELb1EEEvNS_9BwdParamsE --------------------------
	.section	.nv.info._ZN10layer_norm13ln_bwd_kernelINS_13Kernel_traitsIf13__nv_bfloat16fS2_fjLj2048ELj1ELj1ELj4ELj16ENS_18Kernel_traits_baseILj2048EfS2_fS2_fjLj128EEEEELb1ELb1ELb0ELb1EEEvNS_9BwdParamsE,"",@"SHT_CUDA_INFO"
	.sectionflags	@""
	.align	4


	//----- nvinfo : EIATTR_CUDA_API_VERSION
	.align		4
        /*0000*/ 	.byte	0x04, 0x37
        /*0002*/ 	.short	(.L_3123 - .L_3122)
.L_3122:
        /*0004*/ 	.word	0x00000082


	//----- nvinfo : EIATTR_SW2861232_WAR
	.align		4
.L_3123:
        /*0008*/ 	.byte	0x01, 0x35
	.zero		2


	//----- nvinfo : EIATTR_PARAM_CBANK
	.align		4
        /*000c*/ 	.byte	0x04, 0x0a
        /*000e*/ 	.short	(.L_3125 - .L_3124)
	.align		4
.L_3124:
        /*0010*/ 	.word	index@(.nv.constant0._ZN10layer_norm13ln_bwd_kernelINS_13Kernel_traitsIf13__nv_bfloat16fS2_fjLj2048ELj1ELj1ELj4ELj16ENS_18Kernel_traits_baseILj2048EfS2_fS2_fjLj128EEEEELb1ELb1ELb0ELb1EEEvNS_9BwdParamsE)
        /*0014*/ 	.short	0x0160
        /*0016*/ 	.short	0x0128


	//----- nvinfo : EIATTR_CBANK_PARAM_SIZE
	.align		4
.L_3125:
        /*0018*/ 	.byte	0x03, 0x19
        /*001a*/ 	.short	0x0128


	//----- nvinfo : EIATTR_KPARAM_INFO
	.align		4
        /*001c*/ 	.byte	0x04, 0x17
        /*001e*/ 	.short	(.L_3127 - .L_3126)
.L_3126:
        /*0020*/ 	.word	0x00000000
        /*0024*/ 	.short	0x0000
        /*0026*/ 	.short	0x0000
        /*0028*/ 	.byte	0x00, 0xf0, 0xa1, 0x04


	//----- nvinfo : EIATTR_MAXREG_COUNT
	.align		4
.L_3127:
        /*002c*/ 	.byte	0x03, 0x1b
        /*002e*/ 	.short	0x00ff


	//----- nvinfo : EIATTR_NUM_BARRIERS
	.align		4
        /*0030*/ 	.byte	0x02, 0x4c
        /*0032*/ 	.byte	0x01
	.zero		1


	//----- nvinfo : EIATTR_MERCURY_ISA_VERSION
	.align		4
        /*0034*/ 	.byte	0x03, 0x5f
        /*0036*/ 	.short	0x0000


	//----- nvinfo : EIATTR_COOP_GROUP_MASK_REGIDS
	.align		4
        /*0038*/ 	.byte	0x04, 0x29
        /*003a*/ 	.short	(.L_3129 - .L_3128)


	//   ....[0]....
.L_3128:
        /*003c*/ 	.word	0xffffffff


	//   ....[1]....
        /*0040*/ 	.word	0xffffffff


	//   ....[2]....
        /*0044*/ 	.word	0xffffffff


	//   ....[3]....
        /*0048*/ 	.word	0xffffffff


	//   ....[4]....
        /*004c*/ 	.word	0xffffffff


	//   ....[5]....
        /*0050*/ 	.word	0xffffffff


	//   ....[6]....
        /*0054*/ 	.word	0xffffffff


	//   ....[7]....
        /*0058*/ 	.word	0xffffffff


	//   ....[8]....
        /*005c*/ 	.word	0xffffffff


	//   ....[9]....
        /*0060*/ 	.word	0xffffffff


	//   ....[10]....
        /*0064*/ 	.word	0xffffffff


	//   ....[11]....
        /*0068*/ 	.word	0xffffffff


	//   ....[12]....
        /*006c*/ 	.word	0xffffffff


	//   ....[13]....
        /*0070*/ 	.word	0xffffffff


	//   ....[14]....
        /*0074*/ 	.word	0xffffffff


	//   ....[15]....
        /*0078*/ 	.word	0xffffffff


	//   ....[16]....
        /*007c*/ 	.word	0xffffffff


	//   ....[17]....
        /*0080*/ 	.word	0xffffffff


	//   ....[18]....
        /*0084*/ 	.word	0xffffffff


	//   ....[19]....
        /*0088*/ 	.word	0xffffffff


	//----- nvinfo : EIATTR_COOP_GROUP_INSTR_OFFSETS
	.align		4
.L_3129:
        /*008c*/ 	.byte	0x04, 0x28
        /*008e*/ 	.short	(.L_3131 - .L_3130)


	//   ....[0]....
.L_3130:
        /*0090*/ 	.word	0x00001010


	//   ....[1]....
        /*0094*/ 	.word	0x00001030


	//   ....[2]....
        /*0098*/ 	.word	0x00001050


	//   ....[3]....
        /*009c*/ 	.word	0x00001070


	//   ....[4]....
        /*00a0*/ 	.word	0x00001090


	//   ....[5]....
        /*00a4*/ 	.word	0x000010b0


	//   ....[6]....
        /*00a8*/ 	.word	0x000010d0


	//   ....[7]....
        /*00ac*/ 	.word	0x000010f0


	//   ....[8]....
        /*00b0*/ 	.word	0x00001110


	//   ....[9]....
        /*00b4*/ 	.word	0x00001130


	//   ....[10]....
        /*00b8*/ 	.word	0x00002740


	//   ....[11]....
        /*00bc*/ 	.word	0x000027c0


	//   ....[12]....
        /*00c0*/ 	.word	0x00002840


	//   ....[13]....
        /*00c4*/ 	.word	0x000028b0


	//   ....[14]....
        /*00c8*/ 	.word	0x00002930


	//   ....[15]....
        /*00cc*/ 	.word	0x000029a0


	//   ....[16]....
        /*00d0*/ 	.word	0x00002a20


	//   ....[17]....
        /*00d4*/ 	.word	0x00002a90


	//   ....[18]....
        /*00d8*/ 	.word	0x00002b10


	//   ....[19]....
        /*00dc*/ 	.word	0x00002b80


	//----- nvinfo : EIATTR_EXIT_INSTR_OFFSETS
	.align		4
.L_3131:
        /*00e0*/ 	.byte	0x04, 0x1c
        /*00e2*/ 	.short	(.L_3133 - .L_3132)


	//   ....[0]....
.L_3132:
        /*00e4*/ 	.word	0x000026e0


	//----- nvinfo : EIATTR_MAX_THREADS
	.align		4
.L_3133:
        /*00e8*/ 	.byte	0x04, 0x05
        /*00ea*/ 	.short	(.L_3135 - .L_3134)
.L_3134:
        /*00ec*/ 	.word	0x00000080
        /*00f0*/ 	.word	0x00000001
        /*00f4*/ 	.word	0x00000001


	//----- nvinfo : EIATTR_CRS_STACK_SIZE
	.align		4
.L_3135:
        /*00f8*/ 	.byte	0x04, 0x1e
        /*00fa*/ 	.short	(.L_3137 - .L_3136)
.L_3136:
        /*00fc*/ 	.word	0x00000000
.L_3137:


//--------------------- .nv.info._ZN10layer_norm22ln_bwd_finalize_kernelINS_22Kernel_traits_finalizeILj2048Ef13__nv_bfloat16fS2_fjLb1ELj1024ELj4ENS_18Kernel_traits_baseILj2048EfS2_fS2_fjLj1024EEEEELb1ELb0EEEvNS_9BwdParamsE --------------------------
	.section	.nv.info._ZN10layer_norm22ln_bwd_finalize_kernelINS_22Kernel_traits_finalizeILj2048Ef13__nv_bfloat16fS2_fjLb1ELj1024ELj4ENS_18Kernel_traits_baseILj2048EfS2_fS2_fjLj1024EEEEELb1ELb0EEEvNS_9BwdParamsE,"",@"SHT_CUDA_INFO"
	.sectionflags	@""
	.align	4


	//----- nvinfo : EIATTR_CUDA_API_VERSION
	.align		4
        /*0000*/ 	.byte	0x04, 0x37
        /*0002*/ 	.short	(.L_3139 - .L_3138)
.L_3138:
        /*0004*/ 	.word	0x00000082


	//----- nvinfo : EIATTR_SW2861232_WAR
	.align		4
.L_3139:
        /*0008*/ 	.byte	0x01, 0x35
	.zero		2


	//----- nvinfo : EIATTR_PARAM_CBANK
	.align		4
        /*000c*/ 	.byte	0x04, 0x0a
        /*000e*/ 	.short	(.L_3141 - .L_3140)
	.align		4
.L_3140:
        /*0010*/ 	.word	index@(.nv.constant0._ZN10layer_norm22ln_bwd_finalize_kernelINS_22Kernel_traits_finalizeILj2048Ef13__nv_bfloat16fS2_fjLb1ELj1024ELj4ENS_18Kernel_traits_baseILj2048EfS2_fS2_fjLj1024EEEEELb1ELb0EEEvNS_9BwdParamsE)
        /*0014*/ 	.short	0x0160
        /*0016*/ 	.short	0x0128


	//----- nvinfo : EIATTR_CBANK_PARAM_SIZE
	.align		4
.L_3141:
        /*0018*/ 	.byte	0x03, 0x19
        /*001a*/ 	.short	0x0128


	//----- nvinfo : EIATTR_KPARAM_INFO
	.align		4
        /*001c*/ 	.byte	0x04, 0x17
        /*001e*/ 	.short	(.L_3143 - .L_3142)
.L_3142:
        /*0020*/ 	.word	0x00000000
        /*0024*/ 	.short	0x0000
        /*0026*/ 	.short	0x0000
        /*0028*/ 	.byte	0x00, 0xf0, 0xa1, 0x04


	//----- nvinfo : EIATTR_MAXREG_COUNT
	.align		4
.L_3143:
        /*002c*/ 	.byte	0x03, 0x1b
        /*002e*/ 	.short	0x0040


	//----- nvinfo : EIATTR_NUM_BARRIERS
	.align		4
        /*0030*/ 	.byte	0x02, 0x4c
        /*0032*/ 	.byte	0x01
	.zero		1


	//----- nvinfo : EIATTR_MERCURY_ISA_VERSION
	.align		4
        /*0034*/ 	.byte	0x03, 0x5f
        /*0036*/ 	.short	0x0000


	//----- nvinfo : EIATTR_COOP_GROUP_MASK_REGIDS
	.align		4
        /*0038*/ 	.byte	0x04, 0x29
        /*003a*/ 	.short	(.L_3145 - .L_3144)


	//   ....[0]....
.L_3144:
        /*003c*/ 	.word	0xffffffff


	//   ....[1]....
        /*0040*/ 	.word	0xffffffff


	//   ....[2]....
        /*0044*/ 	.word	0xffffffff


	//   ....[3]....
        /*0048*/ 	.word	0xffffffff


	//   ....[4]....
        /*004c*/ 	.word	0xffffffff


	//   ....[5]....
        /*0050*/ 	.word	0xffffffff


	//   ....[6]....
        /*0054*/ 	.word	0xffffffff


	//   ....[7]....
        /*0058*/ 	.word	0xffffffff


	//   ....[8]....
        /*005c*/ 	.word	0xffffffff


	//   ....[9]....
        /*0060*/ 	.word	0xffffffff


	//   ....[10]....
        /*0064*/ 	.word	0xffffffff


	//   ....[11]....
        /*0068*/ 	.word	0xffffffff


	//   ....[12]....
        /*006c*/ 	.word	0xffffffff


	//   ....[13]....
        /*0070*/ 	.word	0xffffffff


	//   ....[14]....
        /*0074*/ 	.word	0xffffffff


	//   ....[15]....
        /*0078*/ 	.word	0xffffffff


	//   ....[16]....
        /*007c*/ 	.word	0xffffffff


	//   ....[17]....
        /*0080*/ 	.word	0xffffffff


	//   ....[18]....
        /*0084*/ 	.word	0xffffffff


	//   ....[19]....
        /*0088*/ 	.word	0xffffffff


	//   ....[20]....
        /*008c*/ 	.word	0xffffffff


	//   ....[21]....
        /*0090*/ 	.word	0xffffffff


	//   ....[22]....
        /*0094*/ 	.word	0xffffffff


	//   ....[23]....
        /*0098*/ 	.word	0xffffffff


	//   ....[24]....
        /*009c*/ 	.word	0xffffffff


	//   ....[25]....
        /*00a0*/ 	.word	0xffffffff


	//   ....[26]....
        /*00a4*/ 	.word	0xffffffff


	//   ....[27]....
        /*00a8*/ 	.word	0xffffffff


	//   ....[28]....
        /*00ac*/ 	.word	0xffffffff


	//   ....[29]....
        /*00b0*/ 	.word	0xffffffff


	//----- nvinfo : EIATTR_COOP_GROUP_INSTR_OFFSETS
	.align		4
.L_3145:
        /*00b4*/ 	.byte	0x04, 0x28
        /*00b6*/ 	.short	(.L_3147 - .L_3146)


	//   ....[0]....
.L_3146:
        /*00b8*/ 	.word	0x000009d0


	//   ....[1]....
        /*00bc*/ 	.word	0x00000a00


	//   ....[2]....
        /*00c0*/ 	.word	0x00000a10


	//   ....[3]....
        /*00c4*/ 	.word	0x00000a30


	//   ....[4]....
        /*00c8*/ 	.word	0x00000a50


	//   ....[5]....
        /*00cc*/ 	.word	0x00000a60


	//   ....[6]....
        /*00d0*/ 	.word	0x00000a90


	//   ....[7]....
        /*00d4*/ 	.word	0x00000ab0


	//   ....[8]....
        /*00d8*/ 	.word	0x00000ac0


	//   ....[9]....
        /*00dc*/ 	.word	0x00000af0


	//   ....[10]....
        /*00e0*/ 	.word	0x00000b10


	//   ....[11]....
        /*00e4*/ 	.word	0x00000b20


	//   ....[12]....
        /*00e8*/ 	.word	0x00000b50


	//   ....[13]....
        /*00ec*/ 	.word	0x00000b70


	//   ....[14]....
        /*00f0*/ 	.word	0x00000b80


	//   ....[15]....
        /*00f4*/ 	.word	0x00000df0


	//   ....[16]....
        /*00f8*/ 	.word	0x00000e50


	//   ....[17]....
        /*00fc*/ 	.word	0x00000eb0


	//   ....[18]....
        /*0100*/ 	.word	0x00000f10


	//   ....[19]....
        /*0104*/ 	.word	0x00000f80


	//   ....[20]....
        /*0108*/ 	.word	0x00000ff0


	//   ....[21]....
        /*010c*/ 	.word	0x00001050


	//   ....[22]....
        /*0110*/ 	.word	0x000010b0


	//   ....[23]....
        /*0114*/ 	.word	0x00001110


	//   ....[24]....
        /*0118*/ 	.word	0x00001180


	//   ....[25]....
        /*011c*/ 	.word	0x000011f0


	//   ....[26]....
        /*0120*/ 	.word	0x00001250


	//   ....[27]....
        /*0124*/ 	.word	0x000012b0


	//   ....[28]....
        /*0128*/ 	.word	0x00001310


	//   ....[29]....
        /*012c*/ 	.word	0x00001370


	//----- nvinfo : EIATTR_EXIT_INSTR_OFFSETS
	.align		4
.L_3147:
        /*0130*/ 	.byte	0x04, 0x1c
        /*0132*/ 	.short	(.L_3149 - .L_3148)


	//   ....[0]....
.L_3148:
        /*0134*/ 	.word	0x00000070


	//   ....[1]....
        /*0138*/ 	.word	0x00000d90


	//----- nvinfo : EIATTR_MAX_THREADS
	.align		4
.L_3149:
        /*013c*/ 	.byte	0x04, 0x05
        /*013e*/ 	.short	(.L_3151 - .L_3150)
.L_3150:
        /*0140*/ 	.word	0x00000400
        /*0144*/ 	.word	0x00000001
        /*0148*/ 	.word	0x00000001


	//----- nvinfo : EIATTR_CRS_STACK_SIZE
	.align		4
.L_3151:
        /*014c*/ 	.byte	0x04, 0x1e
        /*014e*/ 	.short	(.L_3153 - .L_3152)
.L_3152:
        /*0150*/ 	.word	0x00000000
.L_3153:


//--------------------- .nv.info._ZN10layer_norm13ln_bwd_kernelINS_13Kernel_traitsIf13__nv_bfloat16fS2_fjLj2048ELj1ELj1ELj4ELj16ENS_18Kernel_traits_baseILj2048EfS2_fS2_fjLj128EEEEELb1ELb1ELb1ELb0EEEvNS_9BwdParamsE --------------------------
	.section	.nv.info._ZN10layer_norm13ln_bwd_kernelINS_13Kernel_traitsIf13__nv_bfloat16fS2_fjLj2048ELj1ELj1ELj4ELj16ENS_18Kernel_traits_baseILj2048EfS2_fS2_fjLj128EEEEELb1ELb1ELb1ELb0EEEvNS_9BwdParamsE,"",@"SHT_CUDA_INFO"
	.sectionflags	@""
	.align	4


	//----- nvinfo : EIATTR_CUDA_API_VERSION
	.align		4
        /*0000*/ 	.byte	0x04, 0x37
        /*0002*/ 	.short	(.L_3155 - .L_3154)
.L_3154:
        /*0004*/ 	.word	0x00000082


	//----- nvinfo : EIATTR_SW2861232_WAR
	.align		4
.L_3155:
        /*0008*/ 	.byte	0x01, 0x35
	.zero		2


	//----- nvinfo : EIATTR_PARAM_CBANK
	.align		4
        /*000c*/ 	.byte	0x04, 0x0a
        /*000e*/ 	.short	(.L_3157 - .L_3156)
	.align		4
.L_3156:
        /*0010*/ 	.word	index@(.nv.constant0._ZN10layer_norm13ln_bwd_kernelINS_13Kernel_traitsIf13__nv_bfloat16fS2_fjLj2048ELj1ELj1ELj4ELj16ENS_18Kernel_traits_baseILj2048EfS2_fS2_fjLj128EEEEELb1ELb1ELb1ELb0EEEvNS_9BwdParamsE)
        /*0014*/ 	.short	0x0160
        /*0016*/ 	.short	0x0128


	//----- nvinfo : EIATTR_CBANK_PARAM_SIZE
	.align		4
.L_3157:
        /*0018*/ 	.byte	0x03, 0x19
        /*001a*/ 	.short	0x0128


	//----- nvinfo : EIATTR_KPARAM_INFO
	.align		4
        /*001c*/ 	.byte	0x04, 0x17
        /*001e*/ 	.short	(.L_3159 - .L_3158)
.L_3158:
        /*0020*/ 	.word	0x00000000
        /*0024*/ 	.short	0x0000
        /*0026*/ 	.short	0x0000
        /*0028*/ 	.byte	0x00, 0xf0, 0xa1, 0x04


	//----- nvinfo : EIATTR_MAXREG_COUNT
	.align		4
.L_3159:
        /*002c*/ 	.byte	0x03, 0x1b
        /*002e*/ 	.short	0x00ff


	//----- nvinfo : EIATTR_NUM_BARRIERS
	.align		4
        /*0030*/ 	.byte	0x02, 0x4c
        /*0032*/ 	.byte	0x01
	.zero		1


	//----- nvinfo : EIATTR_MERCURY_ISA_VERSION
	.align		4
        /*0034*/ 	.byte	0x03, 0x5f
        /*0036*/ 	.short	0x0000


	//----- nvinfo : EIATTR_COOP_GROUP_MASK_REGIDS
	.align		4
        /*0038*/ 	.byte	0x04, 0x29
        /*003a*/ 	.short	(.L_3161 - .L_3160)


	//   ....[0]....
.L_3160:
        /*003c*/ 	.word	0xffffffff


	//   ....[1]....
        /*0040*/ 	.word	0xffffffff


	//   ....[2]....
        /*0044*/ 	.word	0xffffffff


	//   ....[3]....
        /*0048*/ 	.word	0xffffffff


	//   ....[4]....
        /*004c*/ 	.word	0xffffffff


	//   ....[5]....
        /*0050*/ 	.word	0xffffffff


	//   ....[6]....
        /*0054*/ 	.word	0xffffffff


	//   ....[7]....
        /*0058*/ 	.word	0xffffffff


	//   ....[8]....
        /*005c*/ 	.word	0xffffffff


	//   ....[9]....
        /*0060*/ 	.word	0xffffffff


	//   ....[10]....
        /*0064*/ 	.word	0xffffffff


	//   ....[11]....
        /*0068*/ 	.word	0xffffffff


	//   ....[12]....
        /*006c*/ 	.word	0xffffffff


	//   ....[13]....
        /*0070*/ 	.word	0xffffffff


	//   ....[14]....
        /*0074*/ 	.word	0xffffffff


	//   ....[15]....
        /*0078*/ 	.word	0xffffffff


	//   ....[16]....
        /*007c*/ 	.word	0xffffffff


	//   ....[17]....
        /*0080*/ 	.word	0xffffffff


	//   ....[18]....
        /*0084*/ 	.word	0xffffffff


	//   ....[19]....
        /*0088*/ 	.word	0xffffffff


	//----- nvinfo : EIATTR_COOP_GROUP_INSTR_OFFSETS
	.align		4
.L_3161:
        /*008c*/ 	.byte	0x04, 0x28
        /*008e*/ 	.short	(.L_3163 - .L_3162)


	//   ....[0]....
.L_3162:
        /*0090*/ 	.word	0x00001250


	//   ....[1]....
        /*0094*/ 	.word	0x00001280


	//   ....[2]....
        /*0098*/ 	.word	0x00001290


	//   ....[3]....
        /*009c*/ 	.word	0x000012c0


	//   ....[4]....
        /*00a0*/ 	.word	0x000012d0


	//   ....[5]....
        /*00a4*/ 	.word	0x00001300


	//   ....[6]....
        /*00a8*/ 	.word	0x00001310


	//   ....[7]....
        /*00ac*/ 	.word	0x00001340


	//   ....[8]....
        /*00b0*/ 	.word	0x00001350


	//   ....[9]....
        /*00b4*/ 	.word	0x00001370


	//   ....[10]....
        /*00b8*/ 	.word	0x00003770


	//   ....[11]....
        /*00bc*/ 	.word	0x000037f0


	//   ....[12]....
        /*00c0*/ 	.word	0x00003870


	//   ....[13]....
        /*00c4*/ 	.word	0x000038e0


	//   ....[14]....
        /*00c8*/ 	.word	0x00003960


	//   ....[15]....
        /*00cc*/ 	.word	0x000039d0


	//   ....[16]....
        /*00d0*/ 	.word	0x00003a50


	//   ....[17]....
        /*00d4*/ 	.word	0x00003ac0


	//   ....[18]....
        /*00d8*/ 	.word	0x00003b40


	//   ....[19]....
        /*00dc*/ 	.word	0x00003bb0


	//----- nvinfo : EIATTR_EXIT_INSTR_OFFSETS
	.align		4
.L_3163:
        /*00e0*/ 	.byte	0x04, 0x1c
        /*00e2*/ 	.short	(.L_3165 - .L_3164)


	//   ....[0]....
.L_3164:
        /*00e4*/ 	.word	0x00003660


	//   ....[1]....
        /*00e8*/ 	.word	0x00003710


	//----- nvinfo : EIATTR_MAX_THREADS
	.align		4
.L_3165:
        /*00ec*/ 	.byte	0x04, 0x05
        /*00ee*/ 	.short	(.L_3167 - .L_3166)
.L_3166:
        /*00f0*/ 	.word	0x00000080
        /*00f4*/ 	.word	0x00000001
        /*00f8*/ 	.word	0x00000001


	//----- nvinfo : EIATTR_CRS_STACK_SIZE
	.align		4
.L_3167:
        /*00fc*/ 	.byte	0x04, 0x1e
        /*00fe*/ 	.short	(.L_3169 - .L_3168)
.L_3168:
        /*0100*/ 	.word	0x00000000
.L_3169:


//--------------------- .nv.info._ZN10layer_norm22ln_bwd_finalize_kernelINS_22Kernel_traits_finalizeILj2048Ef13__nv_bfloat16fS2_fjLb1ELj1024ELj4ENS_18Kernel_traits_baseILj2048EfS2_fS2_fjLj1024EEEEELb1ELb1EEEvNS_9BwdParamsE --------------------------
	.section	.nv.info._ZN10layer_norm22ln_bwd_finalize_kernelINS_22Kernel_traits_finalizeILj2048Ef13__nv_bfloat16fS2_fjLb1ELj1024ELj4ENS_18Kernel_traits_baseILj2048EfS2_fS2_fjLj1024EEEEELb1ELb1EEEvNS_9BwdParamsE,"",@"SHT_CUDA_INFO"
	.sectionflags	@""
	.align	4


	//----- nvinfo : EIATTR_CUDA_API_VERSION
	.align		4
        /*0000*/ 	.byte	0x04, 0x37
        /*0002*/ 	.short	(.L_3171 - .L_3170)
.L_3170:
        /*0004*/ 	.word	0x00000082


	//----- nvinfo : EIATTR_SW2861232_WAR
	.align		4
.L_3171:
        /*0008*/ 	.byte	0x01, 0x35
	.zero		2


	//----- nvinfo : EIATTR_PARAM_CBANK
	.align		4
        /*000c*/ 	.byte	0x04, 0x0a
        /*000e*/ 	.short	(.L_3173 - .L_3172)
	.align		4
.L_3172:
        /*0010*/ 	.word	index@(.nv.constant0._ZN10layer_norm22ln_bwd_finalize_kernelINS_22Kernel_traits_finalizeILj2048Ef13__nv_bfloat16fS2_fjLb1ELj1024ELj4ENS_18Kernel_traits_baseILj2048EfS2_fS2_fjLj1024EEEEELb1ELb1EEEvNS_9BwdParamsE)
        /*0014*/ 	.short	0x0160
        /*0016*/ 	.short	0x0128


	//----- nvinfo : EIATTR_CBANK_PARAM_SIZE
	.align		4
.L_3173:
        /*0018*/ 	.byte	0x03, 0x19
        /*001a*/ 	.short	0x0128


	//----- nvinfo : EIATTR_KPARAM_INFO
	.align		4
        /*001c*/ 	.byte	0x04, 0x17
        /*001e*/ 	.short	(.L_3175 - .L_3174)
.L_3174:
        /*0020*/ 	.word	0x00000000
        /*0024*/ 	.short	0x0000
        /*0026*/ 	.short	0x0000
        /*0028*/ 	.byte	0x00, 0xf0, 0xa1, 0x04


	//----- nvinfo : EIATTR_MAXREG_COUNT
	.align		4
.L_3175:
        /*002c*/ 	.byte	0x03, 0x1b
        /*002e*/ 	.short	0x0040


	//----- nvinfo : EIATTR_NUM_BARRIERS
	.align		4
        /*0030*/ 	.byte	0x02, 0x4c
        /*0032*/ 	.byte	0x01
	.zero		1


	//----- nvinfo : EIATTR_MERCURY_ISA_VERSION
	.align		4
        /*0034*/ 	.byte	0x03, 0x5f
        /*0036*/ 	.short	0x0000


	//----- nvinfo : EIATTR_COOP_GROUP_MASK_REGIDS
	.align		4
        /*0038*/ 	.byte	0x04, 0x29
        /*003a*/ 	.short	(.L_3177 - .L_3176)


	//   ....[0]....
.L_3176:
        /*003c*/ 	.word	0xffffffff


	//   ....[1]....
        /*0040*/ 	.word	0xffffffff


	//   ....[2]....
        /*0044*/ 	.word	0xffffffff


	//   ....[3]....
        /*0048*/ 	.word	0xffffffff


	//   ....[4]....
        /*004c*/ 	.word	0xffffffff


	//   ....[5]....
        /*0050*/ 	.word	0xffffffff


	//   ....[6]....
        /*0054*/ 	.word	0xffffffff


	//   ....[7]....
        /*0058*/ 	.word	0xffffffff


	//   ....[8]....
        /*005c*/ 	.word	0xffffffff


	//   ....[9]....
        /*0060*/ 	.word	0xffffffff


	//   ....[10]....
        /*0064*/ 	.word	0xffffffff


	//   ....[11]....
        /*0068*/ 	.word	0xffffffff


	//   ....[12]....
        /*006c*/ 	.word	0xffffffff


	//   ....[13]....
        /*0070*/ 	.word	0xffffffff


	//   ....[14]....
        /*0074*/ 	.word	0xffffffff


	//   ....[15]....
        /*0078*/ 	.word	0xffffffff


	//   ....[16]....
        /*007c*/ 	.word	0xffffffff


	//   ....[17]....
        /*0080*/ 	.word	0xffffffff


	//   ....[18]....
        /*0084*/ 	.word	0xffffffff


	//   ....[19]....
        /*0088*/ 	.word	0xffffffff


	//   ....[20]....
        /*008c*/ 	.word	0xffffffff


	//   ....[21]....
        /*0090*/ 	.word	0xffffffff


	//   ....[22]....
        /*0094*/ 	.word	0xffffffff


	//   ....[23]....
        /*0098*/ 	.word	0xffffffff


	//   ....[24]....
        /*009c*/ 	.word	0xffffffff


	//   ....[25]....
        /*00a0*/ 	.word	0xffffffff


	//   ....[26]....
        /*00a4*/ 	.word	0xffffffff


	//   ....[27]....
        /*00a8*/ 	.word	0xffffffff


	//   ....[28]....
        /*00ac*/ 	.word	0xffffffff


	//   ....[29]....
        /*00b0*/ 	.word	0xffffffff


	//----- nvinfo : EIATTR_COOP_GROUP_INSTR_OFFSETS
	.align		4
.L_3177:
        /*00b4*/ 	.byte	0x04, 0x28
        /*00b6*/ 	.short	(.L_3179 - .L_3178)


	//   ....[0]....
.L_3178:
        /*00b8*/ 	.word	0x000009a0


	//   ....[1]....
        /*00bc*/ 	.word	0x000009d0


	//   ....[2]....
        /*00c0*/ 	.word	0x000009e0


	//   ....[3]....
        /*00c4*/ 	.word	0x00000a00


	//   ....[4]....
        /*00c8*/ 	.word	0x00000a20


	//   ....[5]....
        /*00cc*/ 	.word	0x00000a30


	//   ....[6]....
        /*00d0*/ 	.word	0x00000a60


	//   ....[7]....
        /*00d4*/ 	.word	0x00000a80


	//   ....[8]....
        /*00d8*/ 	.word	0x00000a90


	//   ....[9]....
        /*00dc*/ 	.word	0x00000ac0


	//   ....[10]....
        /*00e0*/ 	.word	0x00000ae0


	//   ....[11]....
        /*00e4*/ 	.word	0x00000af0


	//   ....[12]....
        /*00e8*/ 	.word	0x00000b20


	//   ....[13]....
        /*00ec*/ 	.word	0x00000b40


	//   ....[14]....
        /*00f0*/ 	.word	0x00000b50


	//   ....[15]....
        /*00f4*/ 	.word	0x00000da0


	//   ....[16]....
        /*00f8*/ 	.word	0x00000e00


	//   ....[17]....
        /*00fc*/ 	.word	0x00000e60


	//   ....[18]....
        /*0100*/ 	.word	0x00000ec0


	//   ....[19]....
        /*0104*/ 	.word	0x00000f30


	//   ....[20]....
        /*0108*/ 	.word	0x00000fa0


	//   ....[21]....
        /*010c*/ 	.word	0x00001000


	//   ....[22]....
        /*0110*/ 	.word	0x00001060


	//   ....[23]....
        /*0114*/ 	.word	0x000010c0


	//   ....[24]....
        /*0118*/ 	.word	0x00001130


	//   ....[25]....
        /*011c*/ 	.word	0x000011a0


	//   ....[26]....
        /*0120*/ 	.word	0x00001200


	//   ....[27]....
        /*0124*/ 	.word	0x00001260


	//   ....[28]....
        /*0128*/ 	.word	0x000012c0


	//   ....[29]....
        /*012c*/ 	.word	0x00001320


	//----- nvinfo : EIATTR_EXIT_INSTR_OFFSETS
	.align		4
.L_3179:
        /*0130*/ 	.byte	0x04, 0x1c
        /*0132*/ 	.short	(.L_3181 - .L_3180)


	//   ....[0]....
.L_3180:
        /*0134*/ 	.word	0x00000070


	//   ....[1]....
        /*0138*/ 	.word	0x00000d40


	//----- nvinfo : EIATTR_MAX_THREADS
	.align		4
.L_3181:
        /*013c*/ 	.byte	0x04, 0x05
        /*013e*/ 	.short	(.L_3183 - .L_3182)
.L_3182:
        /*0140*/ 	.word	0x00000400
        /*0144*/ 	.word	0x00000001
        /*0148*/ 	.word	0x00000001


	//----- nvinfo : EIATTR_CRS_STACK_SIZE
	.align		4
.L_3183:
        /*014c*/ 	.byte	0x04, 0x1e
        /*014e*/ 	.short	(.L_3185 - .L_3184)
.L_3184:
        /*0150*/ 	.word	0x00000000
.L_3185:


//--------------------- .nv.info._ZN10layer_norm13ln_bwd_kernelINS_13Kernel_traitsIf13__nv_bfloat16fS2_fjLj2048ELj1ELj1ELj4ELj16ENS_18Kernel_traits_baseILj2048EfS2_fS2_fjLj128EEEEELb1ELb1ELb1ELb1EEEvNS_9BwdParamsE --------------------------
	.section	.nv.info._ZN10layer_norm13ln_bwd_kernelINS_13Kernel_traitsIf13__nv_bfloat16fS2_fjLj2048ELj1ELj1ELj4ELj16ENS_18Kernel_traits_baseILj2048EfS2_fS2_fjLj128EEEEELb1ELb1ELb1ELb1EEEvNS_9BwdParamsE,"",@"SHT_CUDA_INFO"
	.sectionflags	@""
	.align	4


	//----- nvinfo : EIATTR_CUDA_API_VERSION
	.align		4
        /*0000*/ 	.byte	0x04, 0x37
        /*0002*/ 	.short	(.L_3187 - .L_3186)
.L_3186:
        /*0004*/ 	.word	0x00000082


	//----- nvinfo : EIATTR_SW2861232_WAR
	.align		4
.L_3187:
        /*0008*/ 	.byte	0x01, 0x35
	.zero		2


	//----- nvinfo : EIATTR_PARAM_CBANK
	.align		4
        /*000c*/ 	.byte	0x04, 0x0a
        /*000e*/ 	.short	(.L_3189 - .L_3188)
	.align		4
.L_3188:
        /*0010*/ 	.word	index@(.nv.constant0._ZN10layer_norm13ln_bwd_kernelINS_13Kernel_traitsIf13__nv_bfloat16fS2_fjLj2048ELj1ELj1ELj4ELj16ENS_18Kernel_traits_baseILj2048EfS2_fS2_fjLj128EEEEELb1ELb1ELb1ELb1EEEvNS_9BwdParamsE)
        /*0014*/ 	.short	0x0160
        /*0016*/ 	.short	0x0128


	//----- nvinfo : EIATTR_CBANK_PARAM_SIZE
	.align		4
.L_3189:
        /*0018*/ 	.byte	0x03, 0x19
        /*001a*/ 	.short	0x0128


	//----- nvinfo : EIATTR_KPARAM_INFO
	.align		4
        /*001c*/ 	.byte	0x04, 0x17
        /*001e*/ 	.short	(.L_3191 - .L_3190)
.L_3190:
        /*0020*/ 	.word	0x00000000
        /*0024*/ 	.short	0x0000
        /*0026*/ 	.short	0x0000
        /*0028*/ 	.byte	0x00, 0xf0, 0xa1, 0x04


	//----- nvinfo : EIATTR_MAXREG_COUNT
	.align		4
.L_3191:
        /*002c*/ 	.byte	0x03, 0x1b
        /*002e*/ 	.short	0x00ff


	//----- nvinfo : EIATTR_NUM_BARRIERS
	.align		4
        /*0030*/ 	.byte	0x02, 0x4c
        /*0032*/ 	.byte	0x01
	.zero		1


	//----- nvinfo : EIATTR_MERCURY_ISA_VERSION
	.align		4
        /*0034*/ 	.byte	0x03, 0x5f
        /*0036*/ 	.short	0x0000


	//----- nvinfo : EIATTR_COOP_GROUP_MASK_REGIDS
	.align		4
        /*0038*/ 	.byte	0x04, 0x29
        /*003a*/ 	.short	(.L_3193 - .L_3192)


	//   ....[0]....
.L_3192:
        /*003c*/ 	.word	0xffffffff


	//   ....[1]....
        /*0040*/ 	.word	0xffffffff


	//   ....[2]....
        /*0044*/ 	.word	0xffffffff


	//   ....[3]....
        /*0048*/ 	.word	0xffffffff


	//   ....[4]....
        /*004c*/ 	.word	0xffffffff


	//   ....[5]....
        /*0050*/ 	.word	0xffffffff


	//   ....[6]....
        /*0054*/ 	.word	0xffffffff


	//   ....[7]....
        /*0058*/ 	.word	0xffffffff


	//   ....[8]....
        /*005c*/ 	.word	0xffffffff


	//   ....[9]....
        /*0060*/ 	.word	0xffffffff


	//   ....[10]....
        /*0064*/ 	.word	0xffffffff


	//   ....[11]....
        /*0068*/ 	.word	0xffffffff


	//   ....[12]....
        /*006c*/ 	.word	0xffffffff


	//   ....[13]....
        /*0070*/ 	.word	0xffffffff


	//   ....[14]....
        /*0074*/ 	.word	0xffffffff


	//   ....[15]....
        /*0078*/ 	.word	0xffffffff


	//   ....[16]....
        /*007c*/ 	.word	0xffffffff


	//   ....[17]....
        /*0080*/ 	.word	0xffffffff


	//   ....[18]....
        /*0084*/ 	.word	0xffffffff


	//   ....[19]....
        /*0088*/ 	.word	0xffffffff


	//----- nvinfo : EIATTR_COOP_GROUP_INSTR_OFFSETS
	.align		4
.L_3193:
        /*008c*/ 	.byte	0x04, 0x28
        /*008e*/ 	.short	(.L_3195 - .L_3194)


	//   ....[0]....
.L_3194:
        /*0090*/ 	.word	0x00001220


	//   ....[1]....
        /*0094*/ 	.word	0x00001240


	//   ....[2]....
        /*0098*/ 	.word	0x00001260


	//   ....[3]....
        /*009c*/ 	.word	0x00001280


	//   ....[4]....
        /*00a0*/ 	.word	0x000012a0


	//   ....[5]....
        /*00a4*/ 	.word	0x000012c0


	//   ....[6]....
        /*00a8*/ 	.word	0x000012e0


	//   ....[7]....
        /*00ac*/ 	.word	0x00001300


	//   ....[8]....
        /*00b0*/ 	.word	0x00001320


	//   ....[9]....
        /*00b4*/ 	.word	0x00001340


	//   ....[10]....
        /*00b8*/ 	.word	0x000035c0


	//   ....[11]....
        /*00bc*/ 	.word	0x00003640


	//   ....[12]....
        /*00c0*/ 	.word	0x000036c0


	//   ....[13]....
        /*00c4*/ 	.word	0x00003730


	//   ....[14]....
        /*00c8*/ 	.word	0x000037b0


	//   ....[15]....
        /*00cc*/ 	.word	0x00003820


	//   ....[16]....
        /*00d0*/ 	.word	0x000038a0


	//   ....[17]....
        /*00d4*/ 	.word	0x00003910


	//   ....[18]....
        /*00d8*/ 	.word	0x00003990


	//   ....[19]....
        /*00dc*/ 	.word	0x00003a00


	//----- nvinfo : EIATTR_EXIT_INSTR_OFFSETS
	.align		4
.L_3195:
        /*00e0*/ 	.byte	0x04, 0x1c
        /*00e2*/ 	.short	(.L_3197 - .L_3196)


	//   ....[0]....
.L_3196:
        /*00e4*/ 	.word	0x00003560


	//----- nvinfo : EIATTR_MAX_THREADS
	.align		4
.L_3197:
        /*00e8*/ 	.byte	0x04, 0x05
        /*00ea*/ 	.short	(.L_3199 - .L_3198)
.L_3198:
        /*00ec*/ 	.word	0x00000080
        /*00f0*/ 	.word	0x00000001
        /*00f4*/ 	.word	0x00000001


	//----- nvinfo : EIATTR_CRS_STACK_SIZE
	.align		4
.L_3199:
        /*00f8*/ 	.byte	0x04, 0x1e
        /*00fa*/ 	.short	(.L_3201 - .L_3200)
.L_3200:
        /*00fc*/ 	.word	0x00000000
.L_3201:


//--------------------- .nv.info._ZN10layer_norm13ln_bwd_kernelINS_13Kernel_traitsIf6__halfS2_S2_fjLj2048ELj1ELj1ELj4ELj16ENS_18Kernel_traits_baseILj2048EfS2_S2_S2_fjLj128EEEEELb0ELb0ELb0ELb0EEEvNS_9BwdParamsE --------------------------
	.section	.nv.info._ZN10layer_norm13ln_bwd_kernelINS_13Kernel_traitsIf6__halfS2_S2_fjLj2048ELj1ELj1ELj4ELj16ENS_18Kernel_traits_baseILj2048EfS2_S2_S2_fjLj128EEEEELb0ELb0ELb0ELb0EEEvNS_9BwdParamsE,"",@"SHT_CUDA_INFO"
	.sectionflags	@""
	.align	4


	//----- nvinfo : EIATTR_CUDA_API_VERSION
	.align		4
        /*0000*/ 	.byte	0x04, 0x37
        /*0002*/ 	.short	(.L_3203 - .L_3202)
.L_3202:
        /*0004*/ 	.word	0x00000082


	//----- nvinfo : EIATTR_SW2861232_WAR
	.align		4
.L_3203:
        /*0008*/ 	.byte	0x01, 0x35
	.zero		2


	//----- nvinfo : EIATTR_PARAM_CBANK
	.align		4
        /*000c*/ 	.byte	0x04, 0x0a
        /*000e*/ 	.short	(.L_3205 - .L_3204)
	.align		4
.L_3204:
        /*0010*/ 	.word	index@(.nv.constant0._ZN10layer_norm13ln_bwd_kernelINS_13Kernel_traitsIf6__halfS2_S2_fjLj2048ELj1ELj1ELj4ELj16ENS_18Kernel_traits_baseILj2048EfS2_S2_S2_fjLj128EEEEELb0ELb0ELb0ELb0EEEvNS_9BwdParamsE)
        /*0014*/ 	.short	0x0160
        /*0016*/ 	.short	0x0128


	//----- nvinfo : EIATTR_CBANK_PARAM_SIZE
	.align		4
.L_3205:
        /*0018*/ 	.byte	0x03, 0x19
        /*001a*/ 	.short	0x0128


	//----- nvinfo : EIATTR_KPARAM_INFO
	.align		4
        /*001c*/ 	.byte	0x04, 0x17
        /*001e*/ 	.short	(.L_3207 - .L_3206)
.L_3206:
        /*0020*/ 	.word	0x00000000
        /*0024*/ 	.short	0x0000
        /*0026*/ 	.short	0x0000
        /*0028*/ 	.byte	0x00, 0xf0, 0xa1, 0x04


	//----- nvinfo : EIATTR_MAXREG_COUNT
	.align		4
.L_3207:
        /*002c*/ 	.byte	0x03, 0x1b
        /*002e*/ 	.short	0x00ff


	//----- nvinfo : EIATTR_NUM_BARRIERS
	.align		4
        /*0030*/ 	.byte	0x02, 0x4c
        /*0032*/ 	.byte	0x01
	.zero		1


	//----- nvinfo : EIATTR_MERCURY_ISA_VERSION
	.align		4
        /*0034*/ 	.byte	0x03, 0x5f
        /*0036*/ 	.short	0x0000


	//----- nvinfo : EIATTR_COOP_GROUP_MASK_REGIDS
	.align		4
        /*0038*/ 	.byte	0x04, 0x29
        /*003a*/ 	.short	(.L_3209 - .L_3208)


	//   ....[0]....
.L_3208:
        /*003c*/ 	.word	0xffffffff


	//   ....[1]....
        /*0040*/ 	.word	0xffffffff


	//   ....[2]....
        /*0044*/ 	.word	0xffffffff


	//   ....[3]....
        /*0048*/ 	.word	0xffffffff


	//   ....[4]....
        /*004c*/ 	.word	0xffffffff


	//   ....[5]....
        /*0050*/ 	.word	0xffffffff


	//   ....[6]....
        /*0054*/ 	.word	0xffffffff


	//   ....[7]....
        /*0058*/ 	.word	0xffffffff


	//   ....[8]....
        /*005c*/ 	.word	0xffffffff


	//   ....[9]....
        /*0060*/ 	.word	0xffffffff


	//   ....[10]....
        /*0064*/ 	.word	0xffffffff


	//   ....[11]....
        /*0068*/ 	.word	0xffffffff


	//   ....[12]....
        /*006c*/ 	.word	0xffffffff


	//   ....[13]....
        /*0070*/ 	.word	0xffffffff


	//   ....[14]....
        /*0074*/ 	.word	0xffffffff


	//   ....[15]....
        /*0078*/ 	.word	0xffffffff


	//   ....[16]....
        /*007c*/ 	.word	0xffffffff


	//   ....[17]....
        /*0080*/ 	.word	0xffffffff


	//   ....[18]....
        /*0084*/ 	.word	0xffffffff


	//   ....[19]....
        /*0088*/ 	.word	0xffffffff


	//----- nvinfo : EIATTR_COOP_GROUP_INSTR_OFFSETS
	.align		4
.L_3209:
        /*008c*/ 	.byte	0x04, 0x28
        /*008e*/ 	.short	(.L_3211 - .L_3210)


	//   ....[0]....
.L_3210:
        /*0090*/ 	.word	0x00000f50


	//   ....[1]....
        /*0094*/ 	.word	0x00000f70


	//   ....[2]....
        /*0098*/ 	.word	0x00000f90


	//   ....[3]....
        /*009c*/ 	.word	0x00000fb0


	//   ....[4]....
        /*00a0*/ 	.word	0x00000fd0


	//   ....[5]....
        /*00a4*/ 	.word	0x00000ff0


	//   ....[6]....
        /*00a8*/ 	.word	0x00001010


	//   ....[7]....
        /*00ac*/ 	.word	0x00001030


	//   ....[8]....
        /*00b0*/ 	.word	0x00001050


	//   ....[9]....
        /*00b4*/ 	.word	0x00001070


	//   ....[10]....
        /*00b8*/ 	.word	0x00001e40


	//   ....[11]....
        /*00bc*/ 	.word	0x00001ec0


	//   ....[12]....
        /*00c0*/ 	.word	0x00001f40


	//   ....[13]....
        /*00c4*/ 	.word	0x00001fb0


	//   ....[14]....
        /*00c8*/ 	.word	0x00002030


	//   ....[15]....
        /*00cc*/ 	.word	0x000020a0


	//   ....[16]....
        /*00d0*/ 	.word	0x00002120


	//   ....[17]....
        /*00d4*/ 	.word	0x00002190


	//   ....[18]....
        /*00d8*/ 	.word	0x00002210


	//   ....[19]....
        /*00dc*/ 	.word	0x00002280


	//----- nvinfo : EIATTR_EXIT_INSTR_OFFSETS
	.align		4
.L_3211:
        /*00e0*/ 	.byte	0x04, 0x1c
        /*00e2*/ 	.short	(.L_3213 - .L_3212)


	//   ....[0]....
.L_3212:
        /*00e4*/ 	.word	0x00001d60


	//   ....[1]....
        /*00e8*/ 	.word	0x00001de0


	//----- nvinfo : EIATTR_MAX_THREADS
	.align		4
.L_3213:
        /*00ec*/ 	.byte	0x04, 0x05
        /*00ee*/ 	.short	(.L_3215 - .L_3214)
.L_3214:
        /*00f0*/ 	.word	0x00000080
        /*00f4*/ 	.word	0x00000001
        /*00f8*/ 	.word	0x00000001


	//----- nvinfo : EIATTR_CRS_STACK_SIZE
	.align		4
.L_3215:
        /*00fc*/ 	.byte	0x04, 0x1e
        /*00fe*/ 	.short	(.L_3217 - .L_3216)
.L_3216:
        /*0100*/ 	.word	0x00000000
.L_3217:


//--------------------- .nv.info._ZN10layer_norm13ln_bwd_kernelINS_13Kernel_traitsIf6__halfS2_S2_fjLj2048ELj1ELj1ELj4ELj16ENS_18Kernel_traits_baseILj2048EfS2_S2_S2_fjLj128EEEEELb0ELb0ELb0ELb1EEEvNS_9BwdParamsE --------------------------
	.section	.nv.info._ZN10layer_norm13ln_bwd_kernelINS_13Kernel_traitsIf6__halfS2_S2_fjLj2048ELj1ELj1ELj4ELj16ENS_18Kernel_traits_baseILj2048EfS2_S2_S2_fjLj128EEEEELb0ELb0ELb0ELb1EEEvNS_9BwdParamsE,"",@"SHT_CUDA_INFO"
	.sectionflags	@""
	.align	4


	//----- nvinfo : EIATTR_CUDA_API_VERSION
	.align		4
        /*0000*/ 	.byte	0x04, 0x37
        /*0002*/ 	.short	(.L_3219 - .L_3218)
.L_3218:
        /*0004*/ 	.word	0x00000082


	//----- nvinfo : EIATTR_SW2861232_WAR
	.align		4
.L_3219:
        /*0008*/ 	.byte	0x01, 0x35
	.zero		2


	//----- nvinfo : EIATTR_PARAM_CBANK
	.align		4
        /*000c*/ 	.byte	0x04, 0x0a
        /*000e*/ 	.short	(.L_3221 - .L_3220)
	.align		4
.L_3220:
        /*0010*/ 	.word	index@(.nv.constant0._ZN10layer_norm13ln_bwd_kernelINS_13Kernel_traitsIf6__halfS2_S2_fjLj2048ELj1ELj1ELj4ELj16ENS_18Kernel_traits_baseILj2048EfS2_S2_S2_fjLj128EEEEELb0ELb0ELb0ELb1EEEvNS_9BwdParamsE)
        /*0014*/ 	.short	0x0160
        /*0016*/ 	.short	0x0128


	//----- nvinfo : EIATTR_CBANK_PARAM_SIZE
	.align		4
.L_3221:
        /*0018*/ 	.byte	0x03, 0x19
        /*001a*/ 	.short	0x0128


	//----- nvinfo : EIATTR_KPARAM_INFO
	.align		4
        /*001c*/ 	.byte	0x04, 0x17
        /*001e*/ 	.short	(.L_3223 - .L_3222)
.L_3222:
        /*0020*/ 	.word	0x00000000
        /*0024*/ 	.short	0x0000
        /*0026*/ 	.short	0x0000
        /*0028*/ 	.byte	0x00, 0xf0, 0xa1, 0x04


	//----- nvinfo : EIATTR_MAXREG_COUNT
	.align		4
.L_3223:
        /*002c*/ 	.byte	0x03, 0x1b
        /*002e*/ 	.short	0x00ff


	//----- nvinfo : EIATTR_NUM_BARRIERS
	.align		4
        /*0030*/ 	.byte	0x02, 0x4c
        /*0032*/ 	.byte	0x01
	.zero		1


	//----- nvinfo : EIATTR_MERCURY_ISA_VERSION
	.align		4
        /*0034*/ 	.byte	0x03, 0x5f
        /*0036*/ 	.short	0x0000


	//----- nvinfo : EIATTR_COOP_GROUP_MASK_REGIDS
	.align		4
        /*0038*/ 	.byte	0x04, 0x29
        /*003a*/ 	.short	(.L_3225 - .L_3224)


	//   ....[0]....
.L_3224:
        /*003c*/ 	.word	0xffffffff


	//   ....[1]....
        /*0040*/ 	.word	0xffffffff


	//   ....[2]....
        /*0044*/ 	.word	0xffffffff


	//   ....[3]....
        /*0048*/ 	.word	0xffffffff


	//   ....[4]....
        /*004c*/ 	.word	0xffffffff


	//   ....[5]....
        /*0050*/ 	.word	0xffffffff


	//   ....[6]....
        /*0054*/ 	.word	0xffffffff


	//   ....[7]....
        /*0058*/ 	.word	0xffffffff


	//   ....[8]....
        /*005c*/ 	.word	0xffffffff


	//   ....[9]....
        /*0060*/ 	.word	0xffffffff


	//   ....[10]....
        /*0064*/ 	.word	0xffffffff


	//   ....[11]....
        /*0068*/ 	.word	0xffffffff


	//   ....[12]....
        /*006c*/ 	.word	0xffffffff


	//   ....[13]....
        /*0070*/ 	.word	0xffffffff


	//   ....[14]....
        /*0074*/ 	.word	0xffffffff


	//   ....[15]....
        /*0078*/ 	.word	0xffffffff


	//   ....[16]....
        /*007c*/ 	.word	0xffffffff


	//   ....[17]....
        /*0080*/ 	.word	0xffffffff


	//   ....[18]....
        /*0084*/ 	.word	0xffffffff


	//   ....[19]....
        /*0088*/ 	.word	0xffffffff


	//----- nvinfo : EIATTR_COOP_GROUP_INSTR_OFFSETS
	.align		4
.L_3225:
        /*008c*/ 	.byte	0x04, 0x28
        /*008e*/ 	.short	(.L_3227 - .L_3226)


	//   ....[0]....
.L_3226:
        /*0090*/ 	.word	0x00000ec0


	//   ....[1]....
        /*0094*/ 	.word	0x00000ee0


	//   ....[2]....
        /*0098*/ 	.word	0x00000f00


	//   ....[3]....
        /*009c*/ 	.word	0x00000f20


	//   ....[4]....
        /*00a0*/ 	.word	0x00000f40


	//   ....[5]....
        /*00a4*/ 	.word	0x00000f60


	//   ....[6]....
        /*00a8*/ 	.word	0x00000f80


	//   ....[7]....
        /*00ac*/ 	.word	0x00000fa0


	//   ....[8]....
        /*00b0*/ 	.word	0x00000fc0


	//   ....[9]....
        /*00b4*/ 	.word	0x00000fe0


	//   ....[10]....
        /*00b8*/ 	.word	0x00001e30


	//   ....[11]....
        /*00bc*/ 	.word	0x00001eb0


	//   ....[12]....
        /*00c0*/ 	.word	0x00001f30


	//   ....[13]....
        /*00c4*/ 	.word	0x00001fa0


	//   ....[14]....
        /*00c8*/ 	.word	0x00002020


	//   ....[15]....
        /*00cc*/ 	.word	0x00002090


	//   ....[16]....
        /*00d0*/ 	.word	0x00002110


	//   ....[17]....
        /*00d4*/ 	.word	0x00002180


	//   ....[18]....
        /*00d8*/ 	.word	0x00002200


	//   ....[19]....
        /*00dc*/ 	.word	0x00002270


	//----- nvinfo : EIATTR_EXIT_INSTR_OFFSETS
	.align		4
.L_3227:
        /*00e0*/ 	.byte	0x04, 0x1c
        /*00e2*/ 	.short	(.L_3229 - .L_3228)


	//   ....[0]....
.L_3228:
        /*00e4*/ 	.word	0x00001dd0


	//----- nvinfo : EIATTR_MAX_THREADS
	.align		4
.L_3229:
        /*00e8*/ 	.byte	0x04, 0x05
        /*00ea*/ 	.short	(.L_3231 - .L_3230)
.L_3230:
        /*00ec*/ 	.word	0x00000080
        /*00f0*/ 	.word	0x00000001
        /*00f4*/ 	.word	0x00000001


	//----- nvinfo : EIATTR_CRS_STACK_SIZE
	.align		4
.L_3231:
        /*00f8*/ 	.byte	0x04, 0x1e
        /*00fa*/ 	.short	(.L_3233 - .L_3232)
.L_3232:
        /*00fc*/ 	.word	0x00000000
.L_3233:


//--------------------- .nv.info._ZN10layer_norm13ln_bwd_kernelINS_13Kernel_traitsIf6__halfS2_S2_fjLj2048ELj1ELj1ELj4ELj16ENS_18Kernel_traits_baseILj2048EfS2_S2_S2_fjLj128EEEEELb0ELb0ELb1ELb0EEEvNS_9BwdParamsE --------------------------
	.section	.nv.info._ZN10layer_norm13ln_bwd_kernelINS_13Kernel_traitsIf6__halfS2_S2_fjLj2048ELj1ELj1ELj4ELj16ENS_18Kernel_traits_baseILj2048EfS2_S2_S2_fjLj128EEEEELb0ELb0ELb1ELb0EEEvNS_9BwdParamsE,"",@"SHT_CUDA_INFO"
	.sectionflags	@""
	.align	4


	//----- nvinfo : EIATTR_CUDA_API_VERSION
	.align		4
        /*0000*/ 	.byte	0x04, 0x37
        /*0002*/ 	.short	(.L_3235 - .L_3234)
.L_3234:
        /*0004*/ 	.word	0x00000082


	//----- nvinfo : EIATTR_SW2861232_WAR
	.align		4
.L_3235:
        /*0008*/ 	.byte	0x01, 0x35
	.zero		2


	//----- nvinfo : EIATTR_PARAM_CBANK
	.align		4
        /*000c*/ 	.byte	0x04, 0x0a
        /*000e*/ 	.short	(.L_3237 - .L_3236)
	.align		4
.L_3236:
        /*0010*/ 	.word	index@(.nv.constant0._ZN10layer_norm13ln_bwd_kernelINS_13Kernel_traitsIf6__halfS2_S2_fjLj2048ELj1ELj1ELj4ELj16ENS_18Kernel_traits_baseILj2048EfS2_S2_S2_fjLj128EEEEELb0ELb0ELb1ELb0EEEvNS_9BwdParamsE)
        /*0014*/ 	.short	0x0160
        /*0016*/ 	.short	0x0128


	//----- nvinfo : EIATTR_CBANK_PARAM_SIZE
	.align		4
.L_3237:
        /*0018*/ 	.byte	0x03, 0x19
        /*001a*/ 	.short	0x0128


	//----- nvinfo : EIATTR_KPARAM_INFO
	.align		4
        /*001c*/ 	.byte	0x04, 0x17
        /*001e*/ 	.short	(.L_3239 - .L_3238)
.L_3238:
        /*0020*/ 	.word	0x00000000
        /*0024*/ 	.short	0x0000
        /*0026*/ 	.short	0x0000
        /*0028*/ 	.byte	0x00, 0xf0, 0xa1, 0x04


	//----- nvinfo : EIATTR_MAXREG_COUNT
	.align		4
.L_3239:
        /*002c*/ 	.byte	0x03, 0x1b
        /*002e*/ 	.short	0x00ff


	//----- nvinfo : EIATTR_NUM_BARRIERS
	.align		4
        /*0030*/ 	.byte	0x02, 0x4c
        /*0032*/ 	.byte	0x01
	.zero		1


	//----- nvinfo : EIATTR_MERCURY_ISA_VERSION
	.align		4
        /*0034*/ 	.byte	0x03, 0x5f
        /*0036*/ 	.short	0x0000


	//----- nvinfo : EIATTR_COOP_GROUP_MASK_REGIDS
	.align		4
        /*0038*/ 	.byte	0x04, 0x29
        /*003a*/ 	.short	(.L_3241 - .L_3240)


	//   ....[0]....
.L_3240:
        /*003c*/ 	.word	0xffffffff


	//   ....[1]....
        /*0040*/ 	.word	0xffffffff


	//   ....[2]....
        /*0044*/ 	.word	0xffffffff


	//   ....[3]....
        /*0048*/ 	.word	0xffffffff


	//   ....[4]....
        /*004c*/ 	.word	0xffffffff


	//   ....[5]....
        /*0050*/ 	.word	0xffffffff


	//   ....[6]....
        /*0054*/ 	.word	0xffffffff


	//   ....[7]....
        /*0058*/ 	.word	0xffffffff


	//   ....[8]....
        /*005c*/ 	.word	0xffffffff


	//   ....[9]....
        /*0060*/ 	.word	0xffffffff


	//   ....[10]....
        /*0064*/ 	.word	0xffffffff


	//   ....[11]....
        /*0068*/ 	.word	0xffffffff


	//   ....[12]....
        /*006c*/ 	.word	0xffffffff


	//   ....[13]....
        /*0070*/ 	.word	0xffffffff


	//   ....[14]....
        /*0074*/ 	.word	0xffffffff


	//   ....[15]....
        /*0078*/ 	.word	0xffffffff


	//   ....[16]....
        /*007c*/ 	.word	0xffffffff


	//   ....[17]....
        /*0080*/ 	.word	0xffffffff


	//   ....[18]....
        /*0084*/ 	.word	0xffffffff


	//   ....[19]....
        /*0088*/ 	.word	0xffffffff


	//----- nvinfo : EIATTR_COOP_GROUP_INSTR_OFFSETS
	.align		4
.L_3241:
        /*008c*/ 	.byte	0x04, 0x28
        /*008e*/ 	.short	(.L_3243 - .L_3242)


	//   ....[0]....
.L_3242:
        /*0090*/ 	.word	0x00001060


	//   ....[1]....
        /*0094*/ 	.word	0x00001080


	//   ....[2]....
        /*0098*/ 	.word	0x000010a0


	//   ....[3]....
        /*009c*/ 	.word	0x000010c0


	//   ....[4]....
        /*00a0*/ 	.word	0x000010e0


	//   ....[5]....
        /*00a4*/ 	.word	0x00001100


	//   ....[6]....
        /*00a8*/ 	.word	0x00001120


	//   ....[7]....
        /*00ac*/ 	.word	0x00001140


	//   ....[8]....
        /*00b0*/ 	.word	0x00001170


	//   ....[9]....
        /*00b4*/ 	.word	0x00001180


	//   ....[10]....
        /*00b8*/ 	.word	0x000028f0


	//   ....[11]....
        /*00bc*/ 	.word	0x00002970


	//   ....[12]....
        /*00c0*/ 	.word	0x000029f0


	//   ....[13]....
        /*00c4*/ 	.word	0x00002a60


	//   ....[14]....
        /*00c8*/ 	.word	0x00002ae0


	//   ....[15]....
        /*00cc*/ 	.word	0x00002b50


	//   ....[16]....
        /*00d0*/ 	.word	0x00002bd0


	//   ....[17]....
        /*00d4*/ 	.word	0x00002c40


	//   ....[18]....
        /*00d8*/ 	.word	0x00002cc0


	//   ....[19]....
        /*00dc*/ 	.word	0x00002d30


	//----- nvinfo : EIATTR_EXIT_INSTR_OFFSETS
	.align		4
.L_3243:
        /*00e0*/ 	.byte	0x04, 0x1c
        /*00e2*/ 	.short	(.L_3245 - .L_3244)


	//   ....[0]....
.L_3244:
        /*00e4*/ 	.word	0x00002810


	//   ....[1]....
        /*00e8*/ 	.word	0x00002890


	//----- nvinfo : EIATTR_MAX_THREADS
	.align		4
.L_3245:
        /*00ec*/ 	.byte	0x04, 0x05
        /*00ee*/ 	.short	(.L_3247 - .L_3246)
.L_3246:
        /*00f0*/ 	.word	0x00000080
        /*00f4*/ 	.word	0x00000001
        /*00f8*/ 	.word	0x00000001


	//----- nvinfo : EIATTR_CRS_STACK_SIZE
	.align		4
.L_3247:
        /*00fc*/ 	.byte	0x04, 0x1e
        /*00fe*/ 	.short	(.L_3249 - .L_3248)
.L_3248:
        /*0100*/ 	.word	0x00000000
.L_3249:


//--------------------- .nv.info._ZN10layer_norm13ln_bwd_kernelINS_13Kernel_traitsIf6__halfS2_S2_fjLj2048ELj1ELj1ELj4ELj16ENS_18Kernel_traits_baseILj2048EfS2_S2_S2_fjLj128EEEEELb0ELb0ELb1ELb1EEEvNS_9BwdParamsE --------------------------
	.section	.nv.info._ZN10layer_norm13ln_bwd_kernelINS_13Kernel_traitsIf6__halfS2_S2_fjLj2048ELj1ELj1ELj4ELj16ENS_18Kernel_traits_baseILj2048EfS2_S2_S2_fjLj128EEEEELb0ELb0ELb1ELb1EEEvNS_9BwdParamsE,"",@"SHT_CUDA_INFO"
	.sectionflags	@""
	.align	4


	//----- nvinfo : EIATTR_CUDA_API_VERSION
	.align		4
        /*0000*/ 	.byte	0x04, 0x37
        /*0002*/ 	.short	(.L_3251 - .L_3250)
.L_3250:
        /*0004*/ 	.word	0x00000082


	//----- nvinfo : EIATTR_SW2861232_WAR
	.align		4
.L_3251:
        /*0008*/ 	.byte	0x01, 0x35
	.zero		2


	//----- nvinfo : EIATTR_PARAM_CBANK
	.align		4
        /*000c*/ 	.byte	0x04, 0x0a
        /*000e*/ 	.short	(.L_3253 - .L_3252)
	.align		4
.L_3252:
        /*0010*/ 	.word	index@(.nv.constant0._ZN10layer_norm13ln_bwd_kernelINS_13Kernel_traitsIf6__halfS2_S2_fjLj2048ELj1ELj1ELj4ELj16ENS_18Kernel_traits_baseILj2048EfS2_S2_S2_fjLj128EEEEELb0ELb0ELb1ELb1EEEvNS_9BwdParamsE)
        /*0014*/ 	.short	0x0160
        /*0016*/ 	.short	0x0128


	//----- nvinfo : EIATTR_CBANK_PARAM_SIZE
	.align		4
.L_3253:
        /*0018*/ 	.byte	0x03, 0x19
        /*001a*/ 	.short	0x0128


	//----- nvinfo : EIATTR_KPARAM_INFO
	.align		4
        /*001c*/ 	.byte	0x04, 0x17
        /*001e*/ 	.short	(.L_3255 - .L_3254)
.L_3254:
        /*0020*/ 	.word	0x00000000
        /*0024*/ 	.short	0x0000
        /*0026*/ 	.short	0x0000
        /*0028*/ 	.byte	0x00, 0xf0, 0xa1, 0x04


	//----- nvinfo : EIATTR_MAXREG_COUNT
	.align		4
.L_3255:
        /*002c*/ 	.byte	0x03, 0x1b
        /*002e*/ 	.short	0x00ff


	//----- nvinfo : EIATTR_NUM_BARRIERS
	.align		4
        /*0030*/ 	.byte	0x02, 0x4c
        /*0032*/ 	.byte	0x01
	.zero		1


	//----- nvinfo : EIATTR_MERCURY_ISA_VERSION
	.align		4
        /*0034*/ 	.byte	0x03, 0x5f
        /*0036*/ 	.short	0x0000


	//----- nvinfo : EIATTR_COOP_GROUP_MASK_REGIDS
	.align		4
        /*0038*/ 	.byte	0x04, 0x29
        /*003a*/ 	.short	(.L_3257 - .L_3256)


	//   ....[0]....
.L_3256:
        /*003c*/ 	.word	0xffffffff


	//   ....[1]....
        /*0040*/ 	.word	0xffffffff


	//   ....[2]....
        /*0044*/ 	.word	0xffffffff


	//   ....[3]....
        /*0048*/ 	.word	0xffffffff


	//   ....[4]....
        /*004c*/ 	.word	0xffffffff


	//   ....[5]....
        /*0050*/ 	.word	0xffffffff


	//   ....[6]....
        /*0054*/ 	.word	0xffffffff


	//   ....[7]....
        /*0058*/ 	.word	0xffffffff


	//   ....[8]....
        /*005c*/ 	.word	0xffffffff


	//   ....[9]....
        /*0060*/ 	.word	0xffffffff


	//   ....[10]....
        /*0064*/ 	.word	0xffffffff


	//   ....[11]....
        /*0068*/ 	.word	0xffffffff


	//   ....[12]....
        /*006c*/ 	.word	0xffffffff


	//   ....[13]....
        /*0070*/ 	.word	0xffffffff


	//   ....[14]....
        /*0074*/ 	.word	0xffffffff


	//   ....[15]....
        /*0078*/ 	.word	0xffffffff


	//   ....[16]....
        /*007c*/ 	.word	0xffffffff


	//   ....[17]....
        /*0080*/ 	.word	0xffffffff


	//   ....[18]....
        /*0084*/ 	.word	0xffffffff


	//   ....[19]....
        /*0088*/ 	.word	0xffffffff


	//----- nvinfo : EIATTR_COOP_GROUP_INSTR_OFFSETS
	.align		4
.L_3257:
        /*008c*/ 	.byte	0x04, 0x28
        /*008e*/ 	.short	(.L_3259 - .L_3258)


	//   ....[0]....
.L_3258:
        /*0090*/ 	.word	0x00000fd0


	//   ....[1]....
        /*0094*/ 	.word	0x00000ff0


	//   ....[2]....
        /*0098*/ 	.word	0x00001010


	//   ....[3]....
        /*009c*/ 	.word	0x00001030


	//   ....[4]....
        /*00a0*/ 	.word	0x00001050


	//   ....[5]....
        /*00a4*/ 	.word	0x00001070


	//   ....[6]....
        /*00a8*/ 	.word	0x00001090


	//   ....[7]....
        /*00ac*/ 	.word	0x000010b0


	//   ....[8]....
        /*00b0*/ 	.word	0x000010e0


	//   ....[9]....
        /*00b4*/ 	.word	0x000010f0


	//   ....[10]....
        /*00b8*/ 	.word	0x00002700


	//   ....[11]....
        /*00bc*/ 	.word	0x00002780


	//   ....[12]....
        /*00c0*/ 	.word	0x00002800


	//   ....[13]....
        /*00c4*/ 	.word	0x00002870


	//   ....[14]....
        /*00c8*/ 	.word	0x000028f0


	//   ....[15]....
        /*00cc*/ 	.word	0x00002960


	//   ....[16]....
        /*00d0*/ 	.word	0x000029e0


	//   ....[17]....
        /*00d4*/ 	.word	0x00002a50


	//   ....[18]....
        /*00d8*/ 	.word	0x00002ad0


	//   ....[19]....
        /*00dc*/ 	.word	0x00002b40


	//----- nvinfo : EIATTR_EXIT_INSTR_OFFSETS
	.align		4
.L_3259:
        /*00e0*/ 	.byte	0x04, 0x1c
        /*00e2*/ 	.short	(.L_3261 - .L_3260)


	//   ....[0]....
.L_3260:
        /*00e4*/ 	.word	0x000026a0


	//----- nvinfo : EIATTR_MAX_THREADS
	.align		4
.L_3261:
        /*00e8*/ 	.byte	0x04, 0x05
        /*00ea*/ 	.short	(.L_3263 - .L_3262)
.L_3262:
        /*00ec*/ 	.word	0x00000080
        /*00f0*/ 	.word	0x00000001
        /*00f4*/ 	.word	0x00000001


	//----- nvinfo : EIATTR_CRS_STACK_SIZE
	.align		4
.L_3263:
        /*00f8*/ 	.byte	0x04, 0x1e
        /*00fa*/ 	.short	(.L_3265 - .L_3264)
.L_3264:
        /*00fc*/ 	.word	0x00000000
.L_3265:


//--------------------- .nv.info._ZN10layer_norm13ln_bwd_kernelINS_13Kernel_traitsIf6__halfS2_S2_fjLj2048ELj1ELj1ELj4ELj16ENS_18Kernel_traits_baseILj2048EfS2_S2_S2_fjLj128EEEEELb0ELb1ELb0ELb0EEEvNS_9BwdParamsE --------------------------
	.section	.nv.info._ZN10layer_norm13ln_bwd_kernelINS_13Kernel_traitsIf6__halfS2_S2_fjLj2048ELj1ELj1ELj4ELj16ENS_18Kernel_traits_baseILj2048EfS2_S2_S2_fjLj128EEEEELb0ELb1ELb0ELb0EEEvNS_9BwdParamsE,"",@"SHT_CUDA_INFO"
	.sectionflags	@""
	.align	4


	//----- nvinfo : EIATTR_CUDA_API_VERSION
	.align		4
        /*0000*/ 	.byte	0x04, 0x37
        /*0002*/ 	.short	(.L_3267 - .L_3266)
.L_3266:
        /*0004*/ 	.word	0x00000082


	//----- nvinfo : EIATTR_SW2861232_WAR
	.align		4
.L_3267:
        /*0008*/ 	.byte	0x01, 0x35
	.zero		2


	//----- nvinfo : EIATTR_PARAM_CBANK
	.align		4
        /*000c*/ 	.byte	0x04, 0x0a
        /*000e*/ 	.short	(.L_3269 - .L_3268)
	.align		4
.L_3268:
        /*0010*/ 	.word	index@(.nv.constant0._ZN10layer_norm13ln_bwd_kernelINS_13Kernel_traitsIf6__halfS2_S2_fjLj2048ELj1ELj1ELj4ELj16ENS_18Kernel_traits_baseILj2048EfS2_S2_S2_fjLj128EEEEELb0ELb1ELb0ELb0EEEvNS_9BwdParamsE)
        /*0014*/ 	.short	0x0160
        /*0016*/ 	.short	0x0128


	//----- nvinfo : EIATTR_CBANK_PARAM_SIZE
	.align		4
.L_3269:
        /*0018*/ 	.byte	0x03, 0x19
        /*001a*/ 	.short	0x0128


	//----- nvinfo : EIATTR_KPARAM_INFO
	.align		4
        /*001c*/ 	.byte	0x04, 0x17
        /*001e*/ 	.short	(.L_3271 - .L_3270)
.L_3270:
        /*0020*/ 	.word	0x00000000
        /*0024*/ 	.short	0x0000
        /*0026*/ 	.short	0x0000
        /*0028*/ 	.byte	0x00, 0xf0, 0xa1, 0x04


	//----- nvinfo : EIATTR_MAXREG_COUNT
	.align		4
.L_3271:
        /*002c*/ 	.byte	0x03, 0x1b
        /*002e*/ 	.short	0x00ff


	//----- nvinfo : EIATTR_NUM_BARRIERS
	.align		4
        /*0030*/ 	.byte	0x02, 0x4c
        /*0032*/ 	.byte	0x01
	.zero		1


	//----- nvinfo : EIATTR_MERCURY_ISA_VERSION
	.align		4
        /*0034*/ 	.byte	0x03, 0x5f
        /*0036*/ 	.short	0x0000


	//----- nvinfo : EIATTR_COOP_GROUP_MASK_REGIDS
	.align		4
        /*0038*/ 	.byte	0x04, 0x29
        /*003a*/ 	.short	(.L_3273 - .L_3272)


	//   ....[0]....
.L_3272:
        /*003c*/ 	.word	0xffffffff


	//   ....[1]....
        /*0040*/ 	.word	0xffffffff


	//   ....[2]....
        /*0044*/ 	.word	0xffffffff


	//   ....[3]....
        /*0048*/ 	.word	0xffffffff


	//   ....[4]....
        /*004c*/ 	.word	0xffffffff


	//   ....[5]....
        /*0050*/ 	.word	0xffffffff


	//   ....[6]....
        /*0054*/ 	.word	0xffffffff


	//   ....[7]....
        /*0058*/ 	.word	0xffffffff


	//   ....[8]....
        /*005c*/ 	.word	0xffffffff


	//   ....[9]....
        /*0060*/ 	.word	0xffffffff


	//   ....[10]....
        /*0064*/ 	.word	0xffffffff


	//   ....[11]....
        /*0068*/ 	.word	0xffffffff


	//   ....[12]....
        /*006c*/ 	.word	0xffffffff


	//   ....[13]....
        /*0070*/ 	.word	0xffffffff


	//   ....[14]....
        /*0074*/ 	.word	0xffffffff


	//   ....[15]....
        /*0078*/ 	.word	0xffffffff


	//   ....[16]....
        /*007c*/ 	.word	0xffffffff


	//   ....[17]....
        /*0080*/ 	.word	0xffffffff


	//   ....[18]....
        /*0084*/ 	.word	0xffffffff


	//   ....[19]....
        /*0088*/ 	.word	0xffffffff


	//----- nvinfo : EIATTR_COOP_GROUP_INSTR_OFFSETS
	.align		4
.L_3273:
        /*008c*/ 	.byte	0x04, 0x28
        /*008e*/ 	.short	(.L_3275 - .L_3274)


	//   ....[0]....
.L_3274:
        /*0090*/ 	.word	0x00001030


	//   ....[1]....
        /*0094*/ 	.word	0x00001050


	//   ....[2]....
        /*0098*/ 	.word	0x00001070


	//   ....[3]....
        /*009c*/ 	.word	0x00001090


	//   ....[4]....
        /*00a0*/ 	.word	0x000010b0


	//   ....[5]....
        /*00a4*/ 	.word	0x000010d0


	//   ....[6]....
        /*00a8*/ 	.word	0x000010f0


	//   ....[7]....
        /*00ac*/ 	.word	0x00001110


	//   ....[8]....
        /*00b0*/ 	.word	0x00001130


	//   ....[9]....
        /*00b4*/ 	.word	0x00001150


	//   ....[10]....
        /*00b8*/ 	.word	0x000022d0


	//   ....[11]....
        /*00bc*/ 	.word	0x00002350


	//   ....[12]....
        /*00c0*/ 	.word	0x000023d0


	//   ....[13]....
        /*00c4*/ 	.word	0x00002440


	//   ....[14]....
        /*00c8*/ 	.word	0x000024c0


	//   ....[15]....
        /*00cc*/ 	.word	0x00002530


	//   ....[16]....
        /*00d0*/ 	.word	0x000025b0


	//   ....[17]....
        /*00d4*/ 	.word	0x00002620


	//   ....[18]....
        /*00d8*/ 	.word	0x000026a0


	//   ....[19]....
        /*00dc*/ 	.word	0x00002710


	//----- nvinfo : EIATTR_EXIT_INSTR_OFFSETS
	.align		4
.L_3275:
        /*00e0*/ 	.byte	0x04, 0x1c
        /*00e2*/ 	.short	(.L_3277 - .L_3276)


	//   ....[0]....
.L_3276:
        /*00e4*/ 	.word	0x000021c0


	//   ....[1]....
        /*00e8*/ 	.word	0x00002270


	//----- nvinfo : EIATTR_MAX_THREADS
	.align		4
.L_3277:
        /*00ec*/ 	.byte	0x04, 0x05
        /*00ee*/ 	.short	(.L_3279 - .L_3278)
.L_3278:
        /*00f0*/ 	.word	0x00000080
        /*00f4*/ 	.word	0x00000001
        /*00f8*/ 	.word	0x00000001


	//----- nvinfo : EIATTR_CRS_STACK_SIZE
	.align		4
.L_3279:
        /*00fc*/ 	.byte	0x04, 0x1e
        /*00fe*/ 	.short	(.L_3281 - .L_3280)
.L_3280:
        /*0100*/ 	.word	0x00000000
.L_3281:


//--------------------- .nv.info._ZN10layer_norm13ln_bwd_kernelINS_13Kernel_traitsIf6__halfS2_S2_fjLj2048ELj1ELj1ELj4ELj16ENS_18Kernel_traits_baseILj2048EfS2_S2_S2_fjLj128EEEEELb0ELb1ELb0ELb1EEEvNS_9BwdParamsE --------------------------
	.section	.nv.info._ZN10layer_norm13ln_bwd_kernelINS_13Kernel_traitsIf6__halfS2_S2_fjLj2048ELj1ELj1ELj4ELj16ENS_18Kernel_traits_baseILj2048EfS2_S2_S2_fjLj128EEEEELb0ELb1ELb0ELb1EEEvNS_9BwdParamsE,"",@"SHT_CUDA_INFO"
	.sectionflags	@""
	.align	4


	//----- nvinfo : EIATTR_CUDA_API_VERSION
	.align		4
        /*0000*/ 	.byte	0x04, 0x37
        /*0002*/ 	.short	(.L_3283 - .L_3282)
.L_3282:
        /*0004*/ 	.word	0x00000082


	//----- nvinfo : EIATTR_SW2861232_WAR
	.align		4
.L_3283:
        /*0008*/ 	.byte	0x01, 0x35
	.zero		2


	//----- nvinfo : EIATTR_PARAM_CBANK
	.align		4
        /*000c*/ 	.byte	0x04, 0x0a
        /*000e*/ 	.short	(.L_3285 - .L_3284)
	.align		4
.L_3284:
        /*0010*/ 	.word	index@(.nv.constant0._ZN10layer_norm13ln_bwd_kernelINS_13Kernel_traitsIf6__halfS2_S2_fjLj2048ELj1ELj1ELj4ELj16ENS_18Kernel_traits_baseILj2048EfS2_S2_S2_fjLj128EEEEELb0ELb1ELb0ELb1EEEvNS_9BwdParamsE)
        /*0014*/ 	.short	0x0160
        /*0016*/ 	.short	0x0128


	//----- nvinfo : EIATTR_CBANK_PARAM_SIZE
	.align		4
.L_3285:
        /*0018*/ 	.byte	0x03, 0x19
        /*001a*/ 	.short	0x0128


	//----- nvinfo : EIATTR_KPARAM_INFO
	.align		4
        /*001c*/ 	.byte	0x04, 0x17
        /*001e*/ 	.short	(.L_3287 - .L_3286)
.L_3286:
        /*0020*/ 	.word	0x00000000
        /*0024*/ 	.short	0x0000
        /*0026*/ 	.short	0x0000
        /*0028*/ 	.byte	0x00, 0xf0, 0xa1, 0x04


	//----- nvinfo : EIATTR_MAXREG_COUNT
	.align		4
.L_3287:
        /*002c*/ 	.byte	0x03, 0x1b
        /*002e*/ 	.short	0x00ff


	//----- nvinfo : EIATTR_NUM_BARRIERS
	.align		4
        /*0030*/ 	.byte	0x02, 0x4c
        /*0032*/ 	.byte	0x01
	.zero		1


	//----- nvinfo : EIATTR_MERCURY_ISA_VERSION
	.align		4
        /*0034*/ 	.byte	0x03, 0x5f
        /*0036*/ 	.short	0x0000


	//----- nvinfo : EIATTR_COOP_GROUP_MASK_REGIDS
	.align		4
        /*0038*/ 	.byte	0x04, 0x29
        /*003a*/ 	.short	(.L_3289 - .L_3288)


	//   ....[0]....
.L_3288:
        /*003c*/ 	.word	0xffffffff


	//   ....[1]....
        /*0040*/ 	.word	0xffffffff


	//   ....[2]....
        /*0044*/ 	.word	0xffffffff


	//   ....[3]....
        /*0048*/ 	.word	0xffffffff


	//   ....[4]....
        /*004c*/ 	.word	0xffffffff


	//   ....[5]....
        /*0050*/ 	.word	0xffffffff


	//   ....[6]....
        /*0054*/ 	.word	0xffffffff


	//   ....[7]....
        /*0058*/ 	.word	0xffffffff


	//   ....[8]....
        /*005c*/ 	.word	0xffffffff


	//   ....[9]....
        /*0060*/ 	.word	0xffffffff


	//   ....[10]....
        /*0064*/ 	.word	0xffffffff


	//   ....[11]....
        /*0068*/ 	.word	0xffffffff


	//   ....[12]....
        /*006c*/ 	.word	0xffffffff


	//   ....[13]....
        /*0070*/ 	.word	0xffffffff


	//   ....[14]....
        /*0074*/ 	.word	0xffffffff


	//   ....[15]....
        /*0078*/ 	.word	0xffffffff


	//   ....[16]....
        /*007c*/ 	.word	0xffffffff


	//   ....[17]....
        /*0080*/ 	.word	0xffffffff


	//   ....[18]....
        /*0084*/ 	.word	0xffffffff


	//   ....[19]....
        /*0088*/ 	.word	0xffffffff


	//----- nvinfo : EIATTR_COOP_GROUP_INSTR_OFFSETS
	.align		4
.L_3289:
        /*008c*/ 	.byte	0x04, 0x28
        /*008e*/ 	.short	(.L_3291 - .L_3290)


	//   ....[0]....
.L_3290:
        /*0090*/ 	.word	0x00001010


	//   ....[1]....
        /*0094*/ 	.word	0x00001030


	//   ....[2]....
        /*0098*/ 	.word	0x00001050


	//   ....[3]....
        /*009c*/ 	.word	0x00001070


	//   ....[4]....
        /*00a0*/ 	.word	0x00001090


	//   ....[5]....
        /*00a4*/ 	.word	0x000010b0


	//   ....[6]....
        /*00a8*/ 	.word	0x000010d0


	//   ....[7]....
        /*00ac*/ 	.word	0x000010f0


	//   ....[8]....
        /*00b0*/ 	.word	0x00001110


	//   ....[9]....
        /*00b4*/ 	.word	0x00001130


	//   ....[10]....
        /*00b8*/ 	.word	0x000023b0


	//   ....[11]....
        /*00bc*/ 	.word	0x00002430


	//   ....[12]....
        /*00c0*/ 	.word	0x000024b0


	//   ....[13]....
        /*00c4*/ 	.word	0x00002520


	//   ....[14]....
        /*00c8*/ 	.word	0x000025a0


	//   ....[15]....
        /*00cc*/ 	.word	0x00002610


	//   ....[16]....
        /*00d0*/ 	.word	0x00002690


	//   ....[17]....
        /*00d4*/ 	.word	0x00002700


	//   ....[18]....
        /*00d8*/ 	.word	0x00002780


	//   ....[19]....
        /*00dc*/ 	.word	0x000027f0


	//----- nvinfo : EIATTR_EXIT_INSTR_OFFSETS
	.align		4
.L_3291:
        /*00e0*/ 	.byte	0x04, 0x1c
        /*00e2*/ 	.short	(.L_3293 - .L_3292)


	//   ....[0]....
.L_3292:
        /*00e4*/ 	.word	0x00002350


	//----- nvinfo : EIATTR_MAX_THREADS
	.align		4
.L_3293:
        /*00e8*/ 	.byte	0x04, 0x05
        /*00ea*/ 	.short	(.L_3295 - .L_3294)
.L_3294:
        /*00ec*/ 	.word	0x00000080
        /*00f0*/ 	.word	0x00000001
        /*00f4*/ 	.word	0x00000001


	//----- nvinfo : EIATTR_CRS_STACK_SIZE
	.align		4
.L_3295:
        /*00f8*/ 	.byte	0x04, 0x1e
        /*00fa*/ 	.short	(.L_3297 - .L_3296)
.L_3296:
        /*00fc*/ 	.word	0x00000000
.L_3297:


//--------------------- .nv.info._ZN10layer_norm13ln_bwd_kernelINS_13Kernel_traitsIf6__halfS2_S2_fjLj2048ELj1ELj1ELj4ELj16ENS_18Kernel_traits_baseILj2048EfS2_S2_S2_fjLj128EEEEELb0ELb1ELb1ELb0EEEvNS_9BwdParamsE --------------------------
	.section	.nv.info._ZN10layer_norm13ln_bwd_kernelINS_13Kernel_traitsIf6__halfS2_S2_fjLj2048ELj1ELj1ELj4ELj16ENS_18Kernel_traits_baseILj2048EfS2_S2_S2_fjLj128EEEEELb0ELb1ELb1ELb0EEEvNS_9BwdParamsE,"",@"SHT_CUDA_INFO"
	.sectionflags	@""
	.align	4


	//----- nvinfo : EIATTR_CUDA_API_VERSION
	.align		4
        /*0000*/ 	.byte	0x04, 0x37
        /*0002*/ 	.short	(.L_3299 - .L_3298)
.L_3298:
        /*0004*/ 	.word	0x00000082


	//----- nvinfo : EIATTR_SW2861232_WAR
	.align		4
.L_3299:
        /*0008*/ 	.byte	0x01, 0x35
	.zero		2


	//----- nvinfo : EIATTR_PARAM_CBANK
	.align		4
        /*000c*/ 	.byte	0x04, 0x0a
        /*000e*/ 	.short	(.L_3301 - .L_3300)
	.align		4
.L_3300:
        /*0010*/ 	.word	index@(.nv.constant0._ZN10layer_norm13ln_bwd_kernelINS_13Kernel_traitsIf6__halfS2_S2_fjLj2048ELj1ELj1ELj4ELj16ENS_18Kernel_traits_baseILj2048EfS2_S2_S2_fjLj128EEEEELb0ELb1ELb1ELb0EEEvNS_9BwdParamsE)
        /*0014*/ 	.short	0x0160
        /*0016*/ 	.short	0x0128


	//----- nvinfo : EIATTR_CBANK_PARAM_SIZE
	.align		4
.L_3301:
        /*0018*/ 	.byte	0x03, 0x19
        /*001a*/ 	.short	0x0128


	//----- nvinfo : EIATTR_KPARAM_INFO
	.align		4
        /*001c*/ 	.byte	0x04, 0x17
        /*001e*/ 	.short	(.L_3303 - .L_3302)
.L_3302:
        /*0020*/ 	.word	0x00000000
        /*0024*/ 	.short	0x0000
        /*0026*/ 	.short	0x0000
        /*0028*/ 	.byte	0x00, 0xf0, 0xa1, 0x04


	//----- nvinfo : EIATTR_MAXREG_COUNT
	.align		4
.L_3303:
        /*002c*/ 	.byte	0x03, 0x1b
        /*002e*/ 	.short	0x00ff


	//----- nvinfo : EIATTR_NUM_BARRIERS
	.align		4
        /*0030*/ 	.byte	0x02, 0x4c
        /*0032*/ 	.byte	0x01
	.zero		1


	//----- nvinfo : EIATTR_MERCURY_ISA_VERSION
	.align		4
        /*0034*/ 	.byte	0x03, 0x5f
        /*0036*/ 	.short	0x0000


	//----- nvinfo : EIATTR_COOP_GROUP_MASK_REGIDS
	.align		4
        /*0038*/ 	.byte	0x04, 0x29
        /*003a*/ 	.short	(.L_3305 - .L_3304)


	//   ....[0]....
.L_3304:
        /*003c*/ 	.word	0xffffffff


	//   ....[1]....
        /*0040*/ 	.word	0xffffffff


	//   ....[2]....
        /*0044*/ 	.word	0xffffffff


	//   ....[3]....
        /*0048*/ 	.word	0xffffffff


	//   ....[4]....
        /*004c*/ 	.word	0xffffffff


	//   ....[5]....
        /*0050*/ 	.word	0xffffffff


	//   ....[6]....
        /*0054*/ 	.word	0xffffffff


	//   ....[7]....
        /*0058*/ 	.word	0xffffffff


	//   ....[8]....
        /*005c*/ 	.word	0xffffffff


	//   ....[9]....
        /*0060*/ 	.word	0xffffffff


	//   ....[10]....
        /*0064*/ 	.word	0xffffffff


	//   ....[11]....
        /*0068*/ 	.word	0xffffffff


	//   ....[12]....
        /*006c*/ 	.word	0xffffffff


	//   ....[13]....
        /*0070*/ 	.word	0xffffffff


	//   ....[14]....
        /*0074*/ 	.word	0xffffffff


	//   ....[15]....
        /*0078*/ 	.word	0xffffffff


	//   ....[16]....
        /*007c*/ 	.word	0xffffffff


	//   ....[17]....
        /*0080*/ 	.word	0xffffffff


	//   ....[18]....
        /*0084*/ 	.word	0xffffffff


	//   ....[19]....
        /*0088*/ 	.word	0xffffffff


	//----- nvinfo : EIATTR_COOP_GROUP_INSTR_OFFSETS
	.align		4
.L_3305:
        /*008c*/ 	.byte	0x04, 0x28
        /*008e*/ 	.short	(.L_3307 - .L_3306)


	//   ....[0]....
.L_3306:
        /*0090*/ 	.word	0x00001140


	//   ....[1]....
        /*0094*/ 	.word	0x00001160


	//   ....[2]....
        /*0098*/ 	.word	0x00001180


	//   ....[3]....
        /*009c*/ 	.word	0x000011a0


	//   ....[4]....
        /*00a0*/ 	.word	0x000011c0


	//   ....[5]....
        /*00a4*/ 	.word	0x000011e0


	//   ....[6]....
        /*00a8*/ 	.word	0x00001200


	//   ....[7]....
        /*00ac*/ 	.word	0x00001220


	//   ....[8]....
        /*00b0*/ 	.word	0x00001240


	//   ....[9]....
        /*00b4*/ 	.word	0x00001260


	//   ....[10]....
        /*00b8*/ 	.word	0x00003000


	//   ....[11]....
        /*00bc*/ 	.word	0x00003080


	//   ....[12]....
        /*00c0*/ 	.word	0x00003100


	//   ....[13]....
        /*00c4*/ 	.word	0x00003170


	//   ....[14]....
        /*00c8*/ 	.word	0x000031f0


	//   ....[15]....
        /*00cc*/ 	.word	0x00003260


	//   ....[16]....
        /*00d0*/ 	.word	0x000032e0


	//   ....[17]....
        /*00d4*/ 	.word	0x00003350


	//   ....[18]....
        /*00d8*/ 	.word	0x000033d0


	//   ....[19]....
        /*00dc*/ 	.word	0x00003440


	//----- nvinfo : EIATTR_EXIT_INSTR_OFFSETS
	.align		4
.L_3307:
        /*00e0*/ 	.byte	0x04, 0x1c
        /*00e2*/ 	.short	(.L_3309 - .L_3308)


	//   ....[0]....
.L_3308:
        /*00e4*/ 	.word	0x00002ef0


	//   ....[1]....
        /*00e8*/ 	.word	0x00002fa0


	//----- nvinfo : EIATTR_MAX_THREADS
	.align		4
.L_3309:
        /*00ec*/ 	.byte	0x04, 0x05
        /*00ee*/ 	.short	(.L_3311 - .L_3310)
.L_3310:
        /*00f0*/ 	.word	0x00000080
        /*00f4*/ 	.word	0x00000001
        /*00f8*/ 	.word	0x00000001


	//----- nvinfo : EIATTR_CRS_STACK_SIZE
	.align		4
.L_3311:
        /*00fc*/ 	.byte	0x04, 0x1e
        /*00fe*/ 	.short	(.L_3313 - .L_3312)
.L_3312:
        /*0100*/ 	.word	0x00000000
.L_3313:


//--------------------- .nv.info._ZN10layer_norm13ln_bwd_kernelINS_13Kernel_traitsIf6__halfS2_S2_fjLj2048ELj1ELj1ELj4ELj16ENS_18Kernel_traits_baseILj2048EfS2_S2_S2_fjLj128EEEEELb0ELb1ELb1ELb1EEEvNS_9BwdParamsE --------------------------
	.section	.nv.info._ZN10layer_norm13ln_bwd_kernelINS_13Kernel_traitsIf6__halfS2_S2_fjLj2048ELj1ELj1ELj4ELj16ENS_18Kernel_traits_baseILj2048EfS2_S2_S2_fjLj128EEEEELb0ELb1ELb1ELb1EEEvNS_9BwdParamsE,"",@"SHT_CUDA_INFO"
	.sectionflags	@""
	.align	4


	//----- nvinfo : EIATTR_CUDA_API_VERSION
	.align		4
        /*0000*/ 	.byte	0x04, 0x37
        /*0002*/ 	.short	(.L_3315 - .L_3314)
.L_3314:
        /*0004*/ 	.word	0x00000082


	//----- nvinfo : EIATTR_SW2861232_WAR
	.align		4
.L_3315:
        /*0008*/ 	.byte	0x01, 0x35
	.zero		2


	//----- nvinfo : EIATTR_PARAM_CBANK
	.align		4
        /*000c*/ 	.byte	0x04, 0x0a
        /*000e*/ 	.short	(.L_3317 - .L_3316)
	.align		4
.L_3316:
        /*0010*/ 	.word	index@(.nv.constant0._ZN10layer_norm13ln_bwd_kernelINS_13Kernel_traitsIf6__halfS2_S2_fjLj2048ELj1ELj1ELj4ELj16ENS_18Kernel_traits_baseILj2048EfS2_S2_S2_fjLj128EEEEELb0ELb1ELb1ELb1EEEvNS_9BwdParamsE)
        /*0014*/ 	.short	0x0160
        /*0016*/ 	.short	0x0128


	//----- nvinfo : EIATTR_CBANK_PARAM_SIZE
	.align		4
.L_3317:
        /*0018*/ 	.byte	0x03, 0x19
        /*001a*/ 	.short	0x0128


	//----- nvinfo : EIATTR_KPARAM_INFO
	.align		4
        /*001c*/ 	.byte	0x04, 0x17
        /*001e*/ 	.short	(.L_3319 - .L_3318)
.L_3318:
        /*0020*/ 	.word	0x00000000
        /*0024*/ 	.short	0x0000
        /*0026*/ 	.short	0x0000
        /*0028*/ 	.byte	0x00, 0xf0, 0xa1, 0x04


	//----- nvinfo : EIATTR_MAXREG_COUNT
	.align		4
.L_3319:
        /*002c*/ 	.byte	0x03, 0x1b
        /*002e*/ 	.short	0x00ff


	//----- nvinfo : EIATTR_NUM_BARRIERS
	.align		4
        /*0030*/ 	.byte	0x02, 0x4c
        /*0032*/ 	.byte	0x01
	.zero		1


	//----- nvinfo : EIATTR_MERCURY_ISA_VERSION
	.align		4
        /*0034*/ 	.byte	0x03, 0x5f
        /*0036*/ 	.short	0x0000


	//----- nvinfo : EIATTR_COOP_GROUP_MASK_REGIDS
	.align		4
        /*0038*/ 	.byte	0x04, 0x29
        /*003a*/ 	.short	(.L_3321 - .L_3320)


	//   ....[0]....
.L_3320:
        /*003c*/ 	.word	0xffffffff


	//   ....[1]....
        /*0040*/ 	.word	0xffffffff


	//   ....[2]....
        /*0044*/ 	.word	0xffffffff


	//   ....[3]....
        /*0048*/ 	.word	0xffffffff


	//   ....[4]....
        /*004c*/ 	.word	0xffffffff


	//   ....[5]....
        /*0050*/ 	.word	0xffffffff


	//   ....[6]....
        /*0054*/ 	.word	0xffffffff


	//   ....[7]....
        /*0058*/ 	.word	0xffffffff


	//   ....[8]....
        /*005c*/ 	.word	0xffffffff


	//   ....[9]....
        /*0060*/ 	.word	0xffffffff


	//   ....[10]....
        /*0064*/ 	.word	0xffffffff


	//   ....[11]....
        /*0068*/ 	.word	0xffffffff


	//   ....[12]....
        /*006c*/ 	.word	0xffffffff


	//   ....[13]....
        /*0070*/ 	.word	0xffffffff


	//   ....[14]....
        /*0074*/ 	.word	0xffffffff


	//   ....[15]....
        /*0078*/ 	.word	0xffffffff


	//   ....[16]....
        /*007c*/ 	.word	0xffffffff


	//   ....[17]....
        /*0080*/ 	.word	0xffffffff


	//   ....[18]....
        /*0084*/ 	.word	0xffffffff


	//   ....[19]....
        /*0088*/ 	.word	0xffffffff


	//----- nvinfo : EIATTR_COOP_GROUP_INSTR_OFFSETS
	.align		4
.L_3321:
        /*008c*/ 	.byte	0x04, 0x28
        /*008e*/ 	.short	(.L_3323 - .L_3322)


	//   ....[0]....
.L_3322:
        /*0090*/ 	.word	0x00001130


	//   ....[1]....
        /*0094*/ 	.word	0x00001150


	//   ....[2]....
        /*0098*/ 	.word	0x00001170


	//   ....[3]....
        /*009c*/ 	.word	0x00001190


	//   ....[4]....
        /*00a0*/ 	.word	0x000011b0


	//   ....[5]....
        /*00a4*/ 	.word	0x000011d0


	//   ....[6]....
        /*00a8*/ 	.word	0x00001200


	//   ....[7]....
        /*00ac*/ 	.word	0x00001210


	//   ....[8]....
        /*00b0*/ 	.word	0x00001240


	//   ....[9]....
        /*00b4*/ 	.word	0x00001250


	//   ....[10]....
        /*00b8*/ 	.word	0x00002e20


	//   ....[11]....
        /*00bc*/ 	.word	0x00002ea0


	//   ....[12]....
        /*00c0*/ 	.word	0x00002f20


	//   ....[13]....
        /*00c4*/ 	.word	0x00002f90


	//   ....[14]....
        /*00c8*/ 	.word	0x00003010


	//   ....[15]....
        /*00cc*/ 	.word	0x00003080


	//   ....[16]....
        /*00d0*/ 	.word	0x00003100


	//   ....[17]....
        /*00d4*/ 	.word	0x00003170


	//   ....[18]....
        /*00d8*/ 	.word	0x000031f0


	//   ....[19]....
        /*00dc*/ 	.word	0x00003260


	//----- nvinfo : EIATTR_EXIT_INSTR_OFFSETS
	.align		4
.L_3323:
        /*00e0*/ 	.byte	0x04, 0x1c
        /*00e2*/ 	.short	(.L_3325 - .L_3324)


	//   ....[0]....
.L_3324:
        /*00e4*/ 	.word	0x00002dc0


	//----- nvinfo : EIATTR_MAX_THREADS
	.align		4
.L_3325:
        /*00e8*/ 	.byte	0x04, 0x05
        /*00ea*/ 	.short	(.L_3327 - .L_3326)
.L_3326:
        /*00ec*/ 	.word	0x00000080
        /*00f0*/ 	.word	0x00000001
        /*00f4*/ 	.word	0x00000001


	//----- nvinfo : EIATTR_CRS_STACK_SIZE
	.align		4
.L_3327:
        /*00f8*/ 	.byte	0x04, 0x1e
        /*00fa*/ 	.short	(.L_3329 - .L_3328)
.L_3328:
        /*00fc*/ 	.word	0x00000000
.L_3329:


//--------------------- .nv.info._ZN10layer_norm13ln_bwd_kernelINS_13Kernel_traitsIf6__halfS2_S2_fjLj2048ELj1ELj1ELj4ELj16ENS_18Kernel_traits_baseILj2048EfS2_S2_S2_fjLj128EEEEELb1ELb0ELb0ELb0EEEvNS_9BwdParamsE --------------------------
	.section	.nv.info._ZN10layer_norm13ln_bwd_kernelINS_13Kernel_traitsIf6__halfS2_S2_fjLj2048ELj1ELj1ELj4ELj16ENS_18Kernel_traits_baseILj2048EfS2_S2_S2_fjLj128EEEEELb1ELb0ELb0ELb0EEEvNS_9BwdParamsE,"",@"SHT_CUDA_INFO"
	.sectionflags	@""
	.align	4


	//----- nvinfo : EIATTR_CUDA_API_VERSION
	.align		4
        /*0000*/ 	.byte	0x04, 0x37
        /*0002*/ 	.short	(.L_3331 - .L_3330)
.L_3330:
        /*0004*/ 	.word	0x00000082


	//----- nvinfo : EIATTR_SW2861232_WAR
	.align		4
.L_3331:
        /*0008*/ 	.byte	0x01, 0x35
	.zero		2


	//----- nvinfo : EIATTR_PARAM_CBANK
	.align		4
        /*000c*/ 	.byte	0x04, 0x0a
        /*000e*/ 	.short	(.L_3333 - .L_3332)
	.align		4
.L_3332:
        /*0010*/ 	.word	index@(.nv.constant0._ZN10layer_norm13ln_bwd_kernelINS_13Kernel_traitsIf6__halfS2_S2_fjLj2048ELj1ELj1ELj4ELj16ENS_18Kernel_traits_baseILj2048EfS2_S2_S2_fjLj128EEEEELb1ELb0ELb0ELb0EEEvNS_9BwdParamsE)
        /*0014*/ 	.short	0x0160
        /*0016*/ 	.short	0x0128


	//----- nvinfo : EIATTR_CBANK_PARAM_SIZE
	.align		4
.L_3333:
        /*0018*/ 	.byte	0x03, 0x19
        /*001a*/ 	.short	0x0128


	//----- nvinfo : EIATTR_KPARAM_INFO
	.align		4
        /*001c*/ 	.byte	0x04, 0x17
        /*001e*/ 	.short	(.L_3335 - .L_3334)
.L_3334:
        /*0020*/ 	.word	0x00000000
        /*0024*/ 	.short	0x0000
        /*0026*/ 	.short	0x0000
        /*0028*/ 	.byte	0x00, 0xf0, 0xa1, 0x04


	//----- nvinfo : EIATTR_MAXREG_COUNT
	.align		4
.L_3335:
        /*002c*/ 	.byte	0x03, 0x1b
        /*002e*/ 	.short	0x00ff


	//----- nvinfo : EIATTR_NUM_BARRIERS
	.align		4
        /*0030*/ 	.byte	0x02, 0x4c
        /*0032*/ 	.byte	0x01
	.zero		1


	//----- nvinfo : EIATTR_MERCURY_ISA_VERSION
	.align		4
        /*0034*/ 	.byte	0x03, 0x5f
        /*0036*/ 	.short	0x0000


	//----- nvinfo : EIATTR_COOP_GROUP_MASK_REGIDS
	.align		4
        /*0038*/ 	.byte	0x04, 0x29
        /*003a*/ 	.short	(.L_3337 - .L_3336)


	//   ....[0]....
.L_3336:
        /*003c*/ 	.word	0xffffffff


	//   ....[1]....
        /*0040*/ 	.word	0xffffffff


	//   ....[2]....
        /*0044*/ 	.word	0xffffffff


	//   ....[3]....
        /*0048*/ 	.word	0xffffffff


	//   ....[4]....
        /*004c*/ 	.word	0xffffffff


	//   ....[5]....
        /*0050*/ 	.word	0xffffffff


	//   ....[6]....
        /*0054*/ 	.word	0xffffffff


	//   ....[7]....
        /*0058*/ 	.word	0xffffffff


	//   ....[8]....
        /*005c*/ 	.word	0xffffffff


	//   ....[9]....
        /*0060*/ 	.word	0xffffffff


	//   ....[10]....
        /*0064*/ 	.word	0xffffffff


	//   ....[11]....
        /*0068*/ 	.word	0xffffffff


	//   ....[12]....
        /*006c*/ 	.word	0xffffffff


	//   ....[13]....
        /*0070*/ 	.word	0xffffffff


	//   ....[14]....
        /*0074*/ 	.word	0xffffffff


	//   ....[15]....
        /*0078*/ 	.word	0xffffffff


	//   ....[16]....
        /*007c*/ 	.word	0xffffffff


	//   ....[17]....
        /*0080*/ 	.word	0xffffffff


	//   ....[18]....
        /*0084*/ 	.word	0xffffffff


	//   ....[19]....
        /*0088*/ 	.word	0xffffffff


	//----- nvinfo : EIATTR_COOP_GROUP_INSTR_OFFSETS
	.align		4
.L_3337:
        /*008c*/ 	.byte	0x04, 0x28
        /*008e*/ 	.short	(.L_3339 - .L_3338)


	//   ....[0]....
.L_3338:
        /*0090*/ 	.word	0x00000fb0


	//   ....[1]....
        /*0094*/ 	.word	0x00000fd0


	//   ....[2]....
        /*0098*/ 	.word	0x00000ff0


	//   ....[3]....
        /*009c*/ 	.word	0x00001010


	//   ....[4]....
        /*00a0*/ 	.word	0x00001030


	//   ....[5]....
        /*00a4*/ 	.word	0x00001050


	//   ....[6]....
        /*00a8*/ 	.word	0x00001070


	//   ....[7]....
        /*00ac*/ 	.word	0x00001090


	//   ....[8]....
        /*00b0*/ 	.word	0x000010b0


	//   ....[9]....
        /*00b4*/ 	.word	0x000010d0


	//   ....[10]....
        /*00b8*/ 	.word	0x000021c0


	//   ....[11]....
        /*00bc*/ 	.word	0x00002240


	//   ....[12]....
        /*00c0*/ 	.word	0x000022c0


	//   ....[13]....
        /*00c4*/ 	.word	0x00002330


	//   ....[14]....
        /*00c8*/ 	.word	0x000023b0


	//   ....[15]....
        /*00cc*/ 	.word	0x00002420


	//   ....[16]....
        /*00d0*/ 	.word	0x000024a0


	//   ....[17]....
        /*00d4*/ 	.word	0x00002510


	//   ....[18]....
        /*00d8*/ 	.word	0x00002590


	//   ....[19]....
        /*00dc*/ 	.word	0x00002600


	//----- nvinfo : EIATTR_EXIT_INSTR_OFFSETS
	.align		4
.L_3339:
        /*00e0*/ 	.byte	0x04, 0x1c
        /*00e2*/ 	.short	(.L_3341 - .L_3340)


	//   ....[0]....
.L_3340:
        /*00e4*/ 	.word	0x000020e0


	//   ....[1]....
        /*00e8*/ 	.word	0x00002160


	//----- nvinfo : EIATTR_MAX_THREADS
	.align		4
.L_3341:
        /*00ec*/ 	.byte	0x04, 0x05
        /*00ee*/ 	.short	(.L_3343 - .L_3342)
.L_3342:
        /*00f0*/ 	.word	0x00000080
        /*00f4*/ 	.word	0x00000001
        /*00f8*/ 	.word	0x00000001


	//----- nvinfo : EIATTR_CRS_STACK_SIZE
	.align		4
.L_3343:
        /*00fc*/ 	.byte	0x04, 0x1e
        /*00fe*/ 	.short	(.L_3345 - .L_3344)
.L_3344:
        /*0100*/ 	.word	0x00000000
.L_3345:


//--------------------- .nv.info._ZN10layer_norm13ln_bwd_kernelINS_13Kernel_traitsIf6__halfS2_S2_fjLj2048ELj1ELj1ELj4ELj16ENS_18Kernel_traits_baseILj2048EfS2_S2_S2_fjLj128EEEEELb1ELb0ELb0ELb1EEEvNS_9BwdParamsE --------------------------
	.section	.nv.info._ZN10layer_norm13ln_bwd_kernelINS_13Kernel_traitsIf6__halfS2_S2_fjLj2048ELj1ELj1ELj4ELj16ENS_18Kernel_traits_baseILj2048EfS2_S2_S2_fjLj128EEEEELb1ELb0ELb0ELb1EEEvNS_9BwdParamsE,"",@"SHT_CUDA_INFO"
	.sectionflags	@""
	.align	4


	//----- nvinfo : EIATTR_CUDA_API_VERSION
	.align		4
        /*0000*/ 	.byte	0x04, 0x37
        /*0002*/ 	.short	(.L_3347 - .L_3346)
.L_3346:
        /*0004*/ 	.word	0x00000082


	//----- nvinfo : EIATTR_SW2861232_WAR
	.align		4
.L_3347:
        /*0008*/ 	.byte	0x01, 0x35
	.zero		2


	//----- nvinfo : EIATTR_PARAM_CBANK
	.align		4
        /*000c*/ 	.byte	0x04, 0x0a
        /*000e*/ 	.short	(.L_3349 - .L_3348)
	.align		4
.L_3348:
        /*0010*/ 	.word	index@(.nv.constant0._ZN10layer_norm13ln_bwd_kernelINS_13Kernel_traitsIf6__halfS2_S2_fjLj2048ELj1ELj1ELj4ELj16ENS_18Kernel_traits_baseILj2048EfS2_S2_S2_fjLj128EEEEELb1ELb0ELb0ELb1EEEvNS_9BwdParamsE)
        /*0014*/ 	.short	0x0160
        /*0016*/ 	.short	0x0128


	//----- nvinfo : EIATTR_CBANK_PARAM_SIZE
	.align		4
.L_3349:
        /*0018*/ 	.byte	0x03, 0x19
        /*001a*/ 	.short	0x0128


	//----- nvinfo : EIATTR_KPARAM_INFO
	.align		4
        /*001c*/ 	.byte	0x04, 0x17
        /*001e*/ 	.short	(.L_3351 - .L_3350)
.L_3350:
        /*0020*/ 	.word	0x00000000
        /*0024*/ 	.short	0x0000
        /*0026*/ 	.short	0x0000
        /*0028*/ 	.byte	0x00, 0xf0, 0xa1, 0x04


	//----- nvinfo : EIATTR_MAXREG_COUNT
	.align		4
.L_3351:
        /*002c*/ 	.byte	0x03, 0x1b
        /*002e*/ 	.short	0x00ff


	//----- nvinfo : EIATTR_NUM_BARRIERS
	.align		4
        /*0030*/ 	.byte	0x02, 0x4c
        /*0032*/ 	.byte	0x01
	.zero		1


	//----- nvinfo : EIATTR_MERCURY_ISA_VERSION
	.align		4
        /*0034*/ 	.byte	0x03, 0x5f
        /*0036*/ 	.short	0x0000


	//----- nvinfo : EIATTR_COOP_GROUP_MASK_REGIDS
	.align		4
        /*0038*/ 	.byte	0x04, 0x29
        /*003a*/ 	.short	(.L_3353 - .L_3352)


	//   ....[0]....
.L_3352:
        /*003c*/ 	.word	0xffffffff


	//   ....[1]....
        /*0040*/ 	.word	0xffffffff


	//   ....[2]....
        /*0044*/ 	.word	0xffffffff


	//   ....[3]....
        /*0048*/ 	.word	0xffffffff


	//   ....[4]....
        /*004c*/ 	.word	0xffffffff


	//   ....[5]....
        /*0050*/ 	.word	0xffffffff


	//   ....[6]....
        /*0054*/ 	.word	0xffffffff


	//   ....[7]....
        /*0058*/ 	.word	0xffffffff


	//   ....[8]....
        /*005c*/ 	.word	0xffffffff


	//   ....[9]....
        /*0060*/ 	.word	0xffffffff


	//   ....[10]....
        /*0064*/ 	.word	0xffffffff


	//   ....[11]....
        /*0068*/ 	.word	0xffffffff


	//   ....[12]....
        /*006c*/ 	.word	0xffffffff


	//   ....[13]....
        /*0070*/ 	.word	0xffffffff


	//   ....[14]....
        /*0074*/ 	.word	0xffffffff


	//   ....[15]....
        /*0078*/ 	.word	0xffffffff


	//   ....[16]....
        /*007c*/ 	.word	0xffffffff


	//   ....[17]....
        /*0080*/ 	.word	0xffffffff


	//   ....[18]....
        /*0084*/ 	.word	0xffffffff


	//   ....[19]....
        /*0088*/ 	.word	0xffffffff


	//----- nvinfo : EIATTR_COOP_GROUP_INSTR_OFFSETS
	.align		4
.L_3353:
        /*008c*/ 	.byte	0x04, 0x28
        /*008e*/ 	.short	(.L_3355 - .L_3354)


	//   ....[0]....
.L_3354:
        /*0090*/ 	.word	0x00000ed0


	//   ....[1]....
        /*0094*/ 	.word	0x00000ef0


	//   ....[2]....
        /*0098*/ 	.word	0x00000f10


	//   ....[3]....
        /*009c*/ 	.word	0x00000f30


	//   ....[4]....
        /*00a0*/ 	.word	0x00000f50


	//   ....[5]....
        /*00a4*/ 	.word	0x00000f70


	//   ....[6]....
        /*00a8*/ 	.word	0x00000f90


	//   ....[7]....
        /*00ac*/ 	.word	0x00000fb0


	//   ....[8]....
        /*00b0*/ 	.word	0x00000fd0


	//   ....[9]....
        /*00b4*/ 	.word	0x00000ff0


	//   ....[10]....
        /*00b8*/ 	.word	0x00002150


	//   ....[11]....
        /*00bc*/ 	.word	0x000021d0


	//   ....[12]....
        /*00c0*/ 	.word	0x00002250


	//   ....[13]....
        /*00c4*/ 	.word	0x000022c0


	//   ....[14]....
        /*00c8*/ 	.word	0x00002340


	//   ....[15]....
        /*00cc*/ 	.word	0x000023b0


	//   ....[16]....
        /*00d0*/ 	.word	0x00002430


	//   ....[17]....
        /*00d4*/ 	.word	0x000024a0


	//   ....[18]....
        /*00d8*/ 	.word	0x00002520


	//   ....[19]....
        /*00dc*/ 	.word	0x00002590


	//----- nvinfo : EIATTR_EXIT_INSTR_OFFSETS
	.align		4
.L_3355:
        /*00e0*/ 	.byte	0x04, 0x1c
        /*00e2*/ 	.short	(.L_3357 - .L_3356)


	//   ....[0]....
.L_3356:
        /*00e4*/ 	.word	0x000020f0


	//----- nvinfo : EIATTR_MAX_THREADS
	.align		4
.L_3357:
        /*00e8*/ 	.byte	0x04, 0x05
        /*00ea*/ 	.short	(.L_3359 - .L_3358)
.L_3358:
        /*00ec*/ 	.word	0x00000080
        /*00f0*/ 	.word	0x00000001
        /*00f4*/ 	.word	0x00000001


	//----- nvinfo : EIATTR_CRS_STACK_SIZE
	.align		4
.L_3359:
        /*00f8*/ 	.byte	0x04, 0x1e
        /*00fa*/ 	.short	(.L_3361 - .L_3360)
.L_3360:
        /*00fc*/ 	.word	0x00000000
.L_3361:


//--------------------- .nv.info._ZN10layer_norm22ln_bwd_finalize_kernelINS_22Kernel_traits_finalizeILj2048Ef6__halfS2_S2_fjLb0ELj1024ELj4ENS_18Kernel_traits_baseILj2048EfS2_S2_S2_fjLj1024EEEEELb0ELb0EEEvNS_9BwdParamsE --------------------------
	.section	.nv.info._ZN10layer_norm22ln_bwd_finalize_kernelINS_22Kernel_traits_finalizeILj2048Ef6__halfS2_S2_fjLb0ELj1024ELj4ENS_18Kernel_traits_baseILj2048EfS2_S2_S2_fjLj1024EEEEELb0ELb0EEEvNS_9BwdParamsE,"",@"SHT_CUDA_INFO"
	.sectionflags	@""
	.align	4


	//----- nvinfo : EIATTR_CUDA_API_VERSION
	.align		4
        /*0000*/ 	.byte	0x04, 0x37
        /*0002*/ 	.short	(.L_3363 - .L_3362)
.L_3362:
        /*0004*/ 	.word	0x00000082


	//----- nvinfo : EIATTR_SW2861232_WAR
	.align		4
.L_3363:
        /*0008*/ 	.byte	0x01, 0x35
	.zero		2


	//----- nvinfo : EIATTR_PARAM_CBANK
	.align		4
        /*000c*/ 	.byte	0x04, 0x0a
        /*000e*/ 	.short	(.L_3365 - .L_3364)
	.align		4
.L_3364:
        /*0010*/ 	.word	index@(.nv.constant0._ZN10layer_norm22ln_bwd_finalize_kernelINS_22Kernel_traits_finalizeILj2048Ef6__halfS2_S2_fjLb0ELj1024ELj4ENS_18Kernel_traits_baseILj2048EfS2_S2_S2_fjLj1024EEEEELb0ELb0EEEvNS_9BwdParamsE)
        /*0014*/ 	.short	0x0160
        /*0016*/ 	.short	0x0128


	//----- nvinfo : EIATTR_CBANK_PARAM_SIZE
	.align		4
.L_3365:
        /*0018*/ 	.byte	0x03, 0x19
        /*001a*/ 	.short	0x0128


	//----- nvinfo : EIATTR_KPARAM_INFO
	.align		4
        /*001c*/ 	.byte	0x04, 0x17
        /*001e*/ 	.short	(.L_3367 - .L_3366)
.L_3366:
        /*0020*/ 	.word	0x00000000
        /*0024*/ 	.short	0x0000
        /*0026*/ 	.short	0x0000
        /*0028*/ 	.byte	0x00, 0xf0, 0xa1, 0x04


	//----- nvinfo : EIATTR_MAXREG_COUNT
	.align		4
.L_3367:
        /*002c*/ 	.byte	0x03, 0x1b
        /*002e*/ 	.short	0x0040


	//----- nvinfo : EIATTR_NUM_BARRIERS
	.align		4
        /*0030*/ 	.byte	0x02, 0x4c
        /*0032*/ 	.byte	0x01
	.zero		1


	//----- nvinfo : EIATTR_MERCURY_ISA_VERSION
	.align		4
        /*0034*/ 	.byte	0x03, 0x5f
        /*0036*/ 	.short	0x0000


	//----- nvinfo : EIATTR_COOP_GROUP_MASK_REGIDS
	.align		4
        /*0038*/ 	.byte	0x04, 0x29
        /*003a*/ 	.short	(.L_3369 - .L_3368)


	//   ....[0]....
.L_3368:
        /*003c*/ 	.word	0xffffffff


	//   ....[1]....
        /*0040*/ 	.word	0xffffffff


	//   ....[2]....
        /*0044*/ 	.word	0xffffffff


	//   ....[3]....
        /*0048*/ 	.word	0xffffffff


	//   ....[4]....
        /*004c*/ 	.word	0xffffffff


	//   ....[5]....
        /*0050*/ 	.word	0xffffffff


	//   ....[6]....
        /*0054*/ 	.word	0xffffffff


	//   ....[7]....
        /*0058*/ 	.word	0xffffffff


	//   ....[8]....
        /*005c*/ 	.word	0xffffffff


	//   ....[9]....
        /*0060*/ 	.word	0xffffffff


	//   ....[10]....
        /*0064*/ 	.word	0xffffffff


	//   ....[11]....
        /*0068*/ 	.word	0xffffffff


	//   ....[12]....
        /*006c*/ 	.word	0xffffffff


	//   ....[13]....
        /*0070*/ 	.word	0xffffffff


	//   ....[14]....
        /*0074*/ 	.word	0xffffffff


	//   ....[15]....
        /*0078*/ 	.word	0xffffffff


	//   ....[16]....
        /*007c*/ 	.word	0xffffffff


	//   ....[17]....
        /*0080*/ 	.word	0xffffffff


	//   ....[18]....
        /*0084*/ 	.word	0xffffffff


	//   ....[19]....
        /*0088*/ 	.word	0xffffffff


	//----- nvinfo : EIATTR_COOP_GROUP_INSTR_OFFSETS
	.align		4
.L_3369:
        /*008c*/ 	.byte	0x04, 0x28
        /*008e*/ 	.short	(.L_3371 - .L_3370)


	//   ....[0]....
.L_3370:
        /*0090*/ 	.word	0x00000820


	//   ....[1]....
        /*0094*/ 	.word	0x00000850


	//   ....[2]....
        /*0098*/ 	.word	0x00000860


	//   ....[3]....
        /*009c*/ 	.word	0x00000890


	//   ....[4]....
        /*00a0*/ 	.word	0x000008a0


	//   ....[5]....
        /*00a4*/ 	.word	0x000008d0


	//   ....[6]....
        /*00a8*/ 	.word	0x000008f0


	//   ....[7]....
        /*00ac*/ 	.word	0x00000900


	//   ....[8]....
        /*00b0*/ 	.word	0x00000930


	//   ....[9]....
        /*00b4*/ 	.word	0x00000940


	//   ....[10]....
        /*00b8*/ 	.word	0x00000b30


	//   ....[11]....
        /*00bc*/ 	.word	0x00000ba0


	//   ....[12]....
        /*00c0*/ 	.word	0x00000c00


	//   ....[13]....
        /*00c4*/ 	.word	0x00000c60


	//   ....[14]....
        /*00c8*/ 	.word	0x00000cd0


	//   ....[15]....
        /*00cc*/ 	.word	0x00000d40


	//   ....[16]....
        /*00d0*/ 	.word	0x00000da0


	//   ....[17]....
        /*00d4*/ 	.word	0x00000e00


	//   ....[18]....
        /*00d8*/ 	.word	0x00000e60


	//   ....[19]....
        /*00dc*/ 	.word	0x00000ec0


	//----- nvinfo : EIATTR_EXIT_INSTR_OFFSETS
	.align		4
.L_3371:
        /*00e0*/ 	.byte	0x04, 0x1c
        /*00e2*/ 	.short	(.L_3373 - .L_3372)


	//   ....[0]....
.L_3372:
        /*00e4*/ 	.word	0x00000070


	//   ....[1]....
        /*00e8*/ 	.word	0x00000ad0


	//----- nvinfo : EIATTR_MAX_THREADS
	.align		4
.L_3373:
        /*00ec*/ 	.byte	0x04, 0x05
        /*00ee*/ 	.short	(.L_3375 - .L_3374)
.L_3374:
        /*00f0*/ 	.word	0x00000400
        /*00f4*/ 	.word	0x00000001
        /*00f8*/ 	.word	0x00000001


	//----- nvinfo : EIATTR_CRS_STACK_SIZE
	.align		4
.L_3375:
        /*00fc*/ 	.byte	0x04, 0x1e
        /*00fe*/ 	.short	(.L_3377 - .L_3376)
.L_3376:
        /*0100*/ 	.word	0x00000000
.L_3377:


//--------------------- .nv.info._ZN10layer_norm13ln_bwd_kernelINS_13Kernel_traitsIf6__halfS2_S2_fjLj2048ELj1ELj1ELj4ELj16ENS_18Kernel_traits_baseILj2048EfS2_S2_S2_fjLj128EEEEELb1ELb0ELb1ELb0EEEvNS_9BwdParamsE --------------------------
	.section	.nv.info._ZN10layer_norm13ln_bwd_kernelINS_13Kernel_traitsIf6__halfS2_S2_fjLj2048ELj1ELj1ELj4ELj16ENS_18Kernel_traits_baseILj2048EfS2_S2_S2_fjLj128EEEEELb1ELb0ELb1ELb0EEEvNS_9BwdParamsE,"",@"SHT_CUDA_INFO"
	.sectionflags	@""
	.align	4


	//----- nvinfo : EIATTR_CUDA_API_VERSION
	.align		4
        /*0000*/ 	.byte	0x04, 0x37
        /*0002*/ 	.short	(.L_3379 - .L_3378)
.L_3378:
        /*0004*/ 	.word	0x00000082


	//----- nvinfo : EIATTR_SW2861232_WAR
	.align		4
.L_3379:
        /*0008*/ 	.byte	0x01, 0x35
	.zero		2


	//----- nvinfo : EIATTR_PARAM_CBANK
	.align		4
        /*000c*/ 	.byte	0x04, 0x0a
        /*000e*/ 	.short	(.L_3381 - .L_3380)
	.align		4
.L_3380:
        /*0010*/ 	.word	index@(.nv.constant0._ZN10layer_norm13ln_bwd_kernelINS_13Kernel_traitsIf6__halfS2_S2_fjLj2048ELj1ELj1ELj4ELj16ENS_18Kernel_traits_baseILj2048EfS2_S2_S2_fjLj128EEEEELb1ELb0ELb1ELb0EEEvNS_9BwdParamsE)
        /*0014*/ 	.short	0x0160
        /*0016*/ 	.short	0x0128


	//----- nvinfo : EIATTR_CBANK_PARAM_SIZE
	.align		4
.L_3381:
        /*0018*/ 	.byte	0x03, 0x19
        /*001a*/ 	.short	0x0128


	//----- nvinfo : EIATTR_KPARAM_INFO
	.align		4
        /*001c*/ 	.byte	0x04, 0x17
        /*001e*/ 	.short	(.L_3383 - .L_3382)
.L_3382:
        /*0020*/ 	.word	0x00000000
        /*0024*/ 	.short	0x0000
        /*0026*/ 	.short	0x0000
        /*0028*/ 	.byte	0x00, 0xf0, 0xa1, 0x04


	//----- nvinfo : EIATTR_MAXREG_COUNT
	.align		4
.L_3383:
        /*002c*/ 	.byte	0x03, 0x1b
        /*002e*/ 	.short	0x00ff


	//----- nvinfo : EIATTR_NUM_BARRIERS
	.align		4
        /*0030*/ 	.byte	0x02, 0x4c
        /*0032*/ 	.byte	0x01
	.zero		1


	//----- nvinfo : EIATTR_MERCURY_ISA_VERSION
	.align		4
        /*0034*/ 	.byte	0x03, 0x5f
        /*0036*/ 	.short	0x0000


	//----- nvinfo : EIATTR_COOP_GROUP_MASK_REGIDS
	.align		4
        /*0038*/ 	.byte	0x04, 0x29
        /*003a*/ 	.short	(.L_3385 - .L_3384)


	//   ....[0]....
.L_3384:
        /*003c*/ 	.word	0xffffffff


	//   ....[1]....
        /*0040*/ 	.word	0xffffffff


	//   ....[2]....
        /*0044*/ 	.word	0xffffffff


	//   ....[3]....
        /*0048*/ 	.word	0xffffffff


	//   ....[4]....
        /*004c*/ 	.word	0xffffffff


	//   ....[5]....
        /*0050*/ 	.word	0xffffffff


	//   ....[6]....
        /*0054*/ 	.word	0xffffffff


	//   ....[7]....
        /*0058*/ 	.word	0xffffffff


	//   ....[8]....
        /*005c*/ 	.word	0xffffffff


	//   ....[9]....
        /*0060*/ 	.word	0xffffffff


	//   ....[10]....
        /*0064*/ 	.word	0xffffffff


	//   ....[11]....
        /*0068*/ 	.word	0xffffffff


	//   ....[12]....
        /*006c*/ 	.word	0xffffffff


	//   ....[13]....
        /*0070*/ 	.word	0xffffffff


	//   ....[14]....
        /*0074*/ 	.word	0xffffffff


	//   ....[15]....
        /*0078*/ 	.word	0xffffffff


	//   ....[16]....
        /*007c*/ 	.word	0xffffffff


	//   ....[17]....
        /*0080*/ 	.word	0xffffffff


	//   ....[18]....
        /*0084*/ 	.word	0xffffffff


	//   ....[19]....
        /*0088*/ 	.word	0xffffffff


	//----- nvinfo : EIATTR_COOP_GROUP_INSTR_OFFSETS
	.align		4
.L_3385:
        /*008c*/ 	.byte	0x04, 0x28
        /*008e*/ 	.short	(.L_3387 - .L_3386)


	//   ....[0]....
.L_3386:
        /*0090*/ 	.word	0x00001210


	//   ....[1]....
        /*0094*/ 	.word	0x00001230


	//   ....[2]....
        /*0098*/ 	.word	0x00001250


	//   ....[3]....
        /*009c*/ 	.word	0x00001270


	//   ....[4]....
        /*00a0*/ 	.word	0x00001290


	//   ....[5]....
        /*00a4*/ 	.word	0x000012b0


	//   ....[6]....
        /*00a8*/ 	.word	0x000012d0


	//   ....[7]....
        /*00ac*/ 	.word	0x000012f0


	//   ....[8]....
        /*00b0*/ 	.word	0x00001310


	//   ....[9]....
        /*00b4*/ 	.word	0x00001330


	//   ....[10]....
        /*00b8*/ 	.word	0x00002f80


	//   ....[11]....
        /*00bc*/ 	.word	0x00003000


	//   ....[12]....
        /*00c0*/ 	.word	0x00003080


	//   ....[13]....
        /*00c4*/ 	.word	0x000030f0


	//   ....[14]....
        /*00c8*/ 	.word	0x00003170


	//   ....[15]....
        /*00cc*/ 	.word	0x000031e0


	//   ....[16]....
        /*00d0*/ 	.word	0x00003260


	//   ....[17]....
        /*00d4*/ 	.word	0x000032d0


	//   ....[18]....
        /*00d8*/ 	.word	0x00003350


	//   ....[19]....
        /*00dc*/ 	.word	0x000033c0


	//----- nvinfo : EIATTR_EXIT_INSTR_OFFSETS
	.align		4
.L_3387:
        /*00e0*/ 	.byte	0x04, 0x1c
        /*00e2*/ 	.short	(.L_3389 - .L_3388)


	//   ....[0]....
.L_3388:
        /*00e4*/ 	.word	0x00002ea0


	//   ....[1]....
        /*00e8*/ 	.word	0x00002f20


	//----- nvinfo : EIATTR_MAX_THREADS
	.align		4
.L_3389:
        /*00ec*/ 	.byte	0x04, 0x05
        /*00ee*/ 	.short	(.L_3391 - .L_3390)
.L_3390:
        /*00f0*/ 	.word	0x00000080
        /*00f4*/ 	.word	0x00000001
        /*00f8*/ 	.word	0x00000001


	//----- nvinfo : EIATTR_CRS_STACK_SIZE
	.align		4
.L_3391:
        /*00fc*/ 	.byte	0x04, 0x1e
        /*00fe*/ 	.short	(.L_3393 - .L_3392)
.L_3392:
        /*0100*/ 	.word	0x00000000
.L_3393:


//--------------------- .nv.info._ZN10layer_norm22ln_bwd_finalize_kernelINS_22Kernel_traits_finalizeILj2048Ef6__halfS2_S2_fjLb0ELj1024ELj4ENS_18Kernel_traits_baseILj2048EfS2_S2_S2_fjLj1024EEEEELb0ELb1EEEvNS_9BwdParamsE --------------------------
	.section	.nv.info._ZN10layer_norm22ln_bwd_finalize_kernelINS_22Kernel_traits_finalizeILj2048Ef6__halfS2_S2_fjLb0ELj1024ELj4ENS_18Kernel_traits_baseILj2048EfS2_S2_S2_fjLj1024EEEEELb0ELb1EEEvNS_9BwdParamsE,"",@"SHT_CUDA_INFO"
	.sectionflags	@""
	.align	4


	//----- nvinfo : EIATTR_CUDA_API_VERSION
	.align		4
        /*0000*/ 	.byte	0x04, 0x37
        /*0002*/ 	.short	(.L_3395 - .L_3394)
.L_3394:
        /*0004*/ 	.word	0x00000082


	//----- nvinfo : EIATTR_SW2861232_WAR
	.align		4
.L_3395:
        /*0008*/ 	.byte	0x01, 0x35
	.zero		2


	//----- nvinfo : EIATTR_PARAM_CBANK
	.align		4
        /*000c*/ 	.byte	0x04, 0x0a
        /*000e*/ 	.short	(.L_3397 - .L_3396)
	.align		4
.L_3396:
        /*0010*/ 	.word	index@(.nv.constant0._ZN10layer_norm22ln_bwd_finalize_kernelINS_22Kernel_traits_finalizeILj2048Ef6__halfS2_S2_fjLb0ELj1024ELj4ENS_18Kernel_traits_baseILj2048EfS2_S2_S2_fjLj1024EEEEELb0ELb1EEEvNS_9BwdParamsE)
        /*0014*/ 	.short	0x0160
        /*0016*/ 	.short	0x0128


	//----- nvinfo : EIATTR_CBANK_PARAM_SIZE
	.align		4
.L_3397:
        /*0018*/ 	.byte	0x03, 0x19
        /*001a*/ 	.short	0x0128


	//----- nvinfo : EIATTR_KPARAM_INFO
	.align		4
        /*001c*/ 	.byte	0x04, 0x17
        /*001e*/ 	.short	(.L_3399 - .L_3398)
.L_3398:
        /*0020*/ 	.word	0x00000000
        /*0024*/ 	.short	0x0000
        /*0026*/ 	.short	0x0000
        /*0028*/ 	.byte	0x00, 0xf0, 0xa1, 0x04


	//----- nvinfo : EIATTR_MAXREG_COUNT
	.align		4
.L_3399:
        /*002c*/ 	.byte	0x03, 0x1b
        /*002e*/ 	.short	0x0040


	//----- nvinfo : EIATTR_NUM_BARRIERS
	.align		4
        /*0030*/ 	.byte	0x02, 0x4c
        /*0032*/ 	.byte	0x01
	.zero		1


	//----- nvinfo : EIATTR_MERCURY_ISA_VERSION
	.align		4
        /*0034*/ 	.byte	0x03, 0x5f
        /*0036*/ 	.short	0x0000


	//----- nvinfo : EIATTR_COOP_GROUP_MASK_REGIDS
	.align		4
        /*0038*/ 	.byte	0x04, 0x29
        /*003a*/ 	.short	(.L_3401 - .L_3400)


	//   ....[0]....
.L_3400:
        /*003c*/ 	.word	0xffffffff


	//   ....[1]....
        /*0040*/ 	.word	0xffffffff


	//   ....[2]....
        /*0044*/ 	.word	0xffffffff


	//   ....[3]....
        /*0048*/ 	.word	0xffffffff


	//   ....[4]....
        /*004c*/ 	.word	0xffffffff


	//   ....[5]....
        /*0050*/ 	.word	0xffffffff


	//   ....[6]....
        /*0054*/ 	.word	0xffffffff


	//   ....[7]....
        /*0058*/ 	.word	0xffffffff


	//   ....[8]....
        /*005c*/ 	.word	0xffffffff


	//   ....[9]....
        /*0060*/ 	.word	0xffffffff


	//   ....[10]....
        /*0064*/ 	.word	0xffffffff


	//   ....[11]....
        /*0068*/ 	.word	0xffffffff


	//   ....[12]....
        /*006c*/ 	.word	0xffffffff


	//   ....[13]....
        /*0070*/ 	.word	0xffffffff


	//   ....[14]....
        /*0074*/ 	.word	0xffffffff


	//   ....[15]....
        /*0078*/ 	.word	0xffffffff


	//   ....[16]....
        /*007c*/ 	.word	0xffffffff


	//   ....[17]....
        /*0080*/ 	.word	0xffffffff


	//   ....[18]....
        /*0084*/ 	.word	0xffffffff


	//   ....[19]....
        /*0088*/ 	.word	0xffffffff


	//----- nvinfo : EIATTR_COOP_GROUP_INSTR_OFFSETS
	.align		4
.L_3401:
        /*008c*/ 	.byte	0x04, 0x28
        /*008e*/ 	.short	(.L_3403 - .L_3402)


	//   ....[0]....
.L_3402:
        /*0090*/ 	.word	0x000007f0


	//   ....[1]....
        /*0094*/ 	.word	0x00000820


	//   ....[2]....
        /*0098*/ 	.word	0x00000840


	//   ....[3]....
        /*009c*/ 	.word	0x00000850


	//   ....[4]....
        /*00a0*/ 	.word	0x00000880


	//   ....[5]....
        /*00a4*/ 	.word	0x00000890


	//   ....[6]....
        /*00a8*/ 	.word	0x000008c0


	//   ....[7]....
        /*00ac*/ 	.word	0x000008d0


	//   ....[8]....
        /*00b0*/ 	.word	0x00000900


	//   ....[9]....
        /*00b4*/ 	.word	0x00000910


	//   ....[10]....
        /*00b8*/ 	.word	0x00000ab0


	//   ....[11]....
        /*00bc*/ 	.word	0x00000b30


	//   ....[12]....
        /*00c0*/ 	.word	0x00000b90


	//   ....[13]....
        /*00c4*/ 	.word	0x00000bf0


	//   ....[14]....
        /*00c8*/ 	.word	0x00000c60


	//   ....[15]....
        /*00cc*/ 	.word	0x00000cd0


	//   ....[16]....
        /*00d0*/ 	.word	0x00000d30


	//   ....[17]....
        /*00d4*/ 	.word	0x00000d90


	//   ....[18]....
        /*00d8*/ 	.word	0x00000df0


	//   ....[19]....
        /*00dc*/ 	.word	0x00000e50


	//----- nvinfo : EIATTR_EXIT_INSTR_OFFSETS
	.align		4
.L_3403:
        /*00e0*/ 	.byte	0x04, 0x1c
        /*00e2*/ 	.short	(.L_3405 - .L_3404)


	//   ....[0]....
.L_3404:
        /*00e4*/ 	.word	0x00000070


	//   ....[1]....
        /*00e8*/ 	.word	0x00000a50


	//----- nvinfo : EIATTR_MAX_THREADS
	.align		4
.L_3405:
        /*00ec*/ 	.byte	0x04, 0x05
        /*00ee*/ 	.short	(.L_3407 - .L_3406)
.L_3406:
        /*00f0*/ 	.word	0x00000400
        /*00f4*/ 	.word	0x00000001
        /*00f8*/ 	.word	0x00000001


	//----- nvinfo : EIATTR_CRS_STACK_SIZE
	.align		4
.L_3407:
        /*00fc*/ 	.byte	0x04, 0x1e
        /*00fe*/ 	.short	(.L_3409 - .L_3408)
.L_3408:
        /*0100*/ 	.word	0x00000000
.L_3409:


//--------------------- .nv.info._ZN10layer_norm13ln_bwd_kernelINS_13Kernel_traitsIf6__halfS2_S2_fjLj2048ELj1ELj1ELj4ELj16ENS_18Kernel_traits_baseILj2048EfS2_S2_S2_fjLj128EEEEELb1ELb0ELb1ELb1EEEvNS_9BwdParamsE --------------------------
	.section	.nv.info._ZN10layer_norm13ln_bwd_kernelINS_13Kernel_traitsIf6__halfS2_S2_fjLj2048ELj1ELj1ELj4ELj16ENS_18Kernel_traits_baseILj2048EfS2_S2_S2_fjLj128EEEEELb1ELb0ELb1ELb1EEEvNS_9BwdParamsE,"",@"SHT_CUDA_INFO"
	.sectionflags	@""
	.align	4


	//----- nvinfo : EIATTR_CUDA_API_VERSION
	.align		4
        /*0000*/ 	.byte	0x04, 0x37
        /*0002*/ 	.short	(.L_3411 - .L_3410)
.L_3410:
        /*0004*/ 	.word	0x00000082


	//----- nvinfo : EIATTR_SW2861232_WAR
	.align		4
.L_3411:
        /*0008*/ 	.byte	0x01, 0x35
	.zero		2


	//----- nvinfo : EIATTR_PARAM_CBANK
	.align		4
        /*000c*/ 	.byte	0x04, 0x0a
        /*000e*/ 	.short	(.L_3413 - .L_3412)
	.align		4
.L_3412:
        /*0010*/ 	.word	index@(.nv.constant0._ZN10layer_norm13ln_bwd_kernelINS_13Kernel_traitsIf6__halfS2_S2_fjLj2048ELj1ELj1ELj4ELj16ENS_18Kernel_traits_baseILj2048EfS2_S2_S2_fjLj128EEEEELb1ELb0ELb1ELb1EEEvNS_9BwdParamsE)
        /*0014*/ 	.short	0x0160
        /*0016*/ 	.short	0x0128


	//----- nvinfo : EIATTR_CBANK_PARAM_SIZE
	.align		4
.L_3413:
        /*0018*/ 	.byte	0x03, 0x19
        /*001a*/ 	.short	0x0128


	//----- nvinfo : EIATTR_KPARAM_INFO
	.align		4
        /*001c*/ 	.byte	0x04, 0x17
        /*001e*/ 	.short	(.L_3415 - .L_3414)
.L_3414:
        /*0020*/ 	.word	0x00000000
        /*0024*/ 	.short	0x0000
        /*0026*/ 	.short	0x0000
        /*0028*/ 	.byte	0x00, 0xf0, 0xa1, 0x04


	//----- nvinfo : EIATTR_MAXREG_COUNT
	.align		4
.L_3415:
        /*002c*/ 	.byte	0x03, 0x1b
        /*002e*/ 	.short	0x00ff


	//----- nvinfo : EIATTR_NUM_BARRIERS
	.align		4
        /*0030*/ 	.byte	0x02, 0x4c
        /*0032*/ 	.byte	0x01
	.zero		1


	//----- nvinfo : EIATTR_MERCURY_ISA_VERSION
	.align		4
        /*0034*/ 	.byte	0x03, 0x5f
        /*0036*/ 	.short	0x0000


	//----- nvinfo : EIATTR_COOP_GROUP_MASK_REGIDS
	.align		4
        /*0038*/ 	.byte	0x04, 0x29
        /*003a*/ 	.short	(.L_3417 - .L_3416)


	//   ....[0]....
.L_3416:
        /*003c*/ 	.word	0xffffffff


	//   ....[1]....
        /*0040*/ 	.word	0xffffffff


	//   ....[2]....
        /*0044*/ 	.word	0xffffffff


	//   ....[3]....
        /*0048*/ 	.word	0xffffffff


	//   ....[4]....
        /*004c*/ 	.word	0xffffffff


	//   ....[5]....
        /*0050*/ 	.word	0xffffffff


	//   ....[6]....
        /*0054*/ 	.word	0xffffffff


	//   ....[7]....
        /*0058*/ 	.word	0xffffffff


	//   ....[8]....
        /*005c*/ 	.word	0xffffffff


	//   ....[9]....
        /*0060*/ 	.word	0xffffffff


	//   ....[10]....
        /*0064*/ 	.word	0xffffffff


	//   ....[11]....
        /*0068*/ 	.word	0xffffffff


	//   ....[12]....
        /*006c*/ 	.word	0xffffffff


	//   ....[13]....
        /*0070*/ 	.word	0xffffffff


	//   ....[14]....
        /*0074*/ 	.word	0xffffffff


	//   ....[15]....
        /*0078*/ 	.word	0xffffffff


	//   ....[16]....
        /*007c*/ 	.word	0xffffffff


	//   ....[17]....
        /*0080*/ 	.word	0xffffffff


	//   ....[18]....
        /*0084*/ 	.word	0xffffffff


	//   ....[19]....
        /*0088*/ 	.word	0xffffffff


	//----- nvinfo : EIATTR_COOP_GROUP_INSTR_OFFSETS
	.align		4
.L_3417:
        /*008c*/ 	.byte	0x04, 0x28
        /*008e*/ 	.short	(.L_3419 - .L_3418)


	//   ....[0]....
.L_3418:
        /*0090*/ 	.word	0x00001190


	//   ....[1]....
        /*0094*/ 	.word	0x000011b0


	//   ....[2]....
        /*0098*/ 	.word	0x000011d0


	//   ....[3]....
        /*009c*/ 	.word	0x000011f0


	//   ....[4]....
        /*00a0*/ 	.word	0x00001210


	//   ....[5]....
        /*00a4*/ 	.word	0x00001230


	//   ....[6]....
        /*00a8*/ 	.word	0x00001250


	//   ....[7]....
        /*00ac*/ 	.word	0x00001270


	//   ....[8]....
        /*00b0*/ 	.word	0x00001290


	//   ....[9]....
        /*00b4*/ 	.word	0x000012b0


	//   ....[10]....
        /*00b8*/ 	.word	0x00002d80


	//   ....[11]....
        /*00bc*/ 	.word	0x00002e00


	//   ....[12]....
        /*00c0*/ 	.word	0x00002e80


	//   ....[13]....
        /*00c4*/ 	.word	0x00002ef0


	//   ....[14]....
        /*00c8*/ 	.word	0x00002f70


	//   ....[15]....
        /*00cc*/ 	.word	0x00002fe0


	//   ....[16]....
        /*00d0*/ 	.word	0x00003060


	//   ....[17]....
        /*00d4*/ 	.word	0x000030d0


	//   ....[18]....
        /*00d8*/ 	.word	0x00003150


	//   ....[19]....
        /*00dc*/ 	.word	0x000031c0


	//----- nvinfo : EIATTR_EXIT_INSTR_OFFSETS
	.align		4
.L_3419:
        /*00e0*/ 	.byte	0x04, 0x1c
        /*00e2*/ 	.short	(.L_3421 - .L_3420)


	//   ....[0]....
.L_3420:
        /*00e4*/ 	.word	0x00002d20


	//----- nvinfo : EIATTR_MAX_THREADS
	.align		4
.L_3421:
        /*00e8*/ 	.byte	0x04, 0x05
        /*00ea*/ 	.short	(.L_3423 - .L_3422)
.L_3422:
        /*00ec*/ 	.word	0x00000080
        /*00f0*/ 	.word	0x00000001
        /*00f4*/ 	.word	0x00000001


	//----- nvinfo : EIATTR_CRS_STACK_SIZE
	.align		4
.L_3423:
        /*00f8*/ 	.byte	0x04, 0x1e
        /*00fa*/ 	.short	(.L_3425 - .L_3424)
.L_3424:
        /*00fc*/ 	.word	0x00000000
.L_3425:


//--------------------- .nv.info._ZN10layer_norm13ln_bwd_kernelINS_13Kernel_traitsIf6__halfS2_S2_fjLj2048ELj1ELj1ELj4ELj16ENS_18Kernel_traits_baseILj2048EfS2_S2_S2_fjLj128EEEEELb1ELb1ELb0ELb0EEEvNS_9BwdParamsE --------------------------
	.section	.nv.info._ZN10layer_norm13ln_bwd_kernelINS_13Kernel_traitsIf6__halfS2_S2_fjLj2048ELj1ELj1ELj4ELj16ENS_18Kernel_traits_baseILj2048EfS2_S2_S2_fjLj128EEEEELb1ELb1ELb0ELb0EEEvNS_9BwdParamsE,"",@"SHT_CUDA_INFO"
	.sectionflags	@""
	.align	4


	//----- nvinfo : EIATTR_CUDA_API_VERSION
	.align		4
        /*0000*/ 	.byte	0x04, 0x37
        /*0002*/ 	.short	(.L_3427 - .L_3426)
.L_3426:
        /*0004*/ 	.word	0x00000082


	//----- nvinfo : EIATTR_SW2861232_WAR
	.align		4
.L_3427:
        /*0008*/ 	.byte	0x01, 0x35
	.zero		2


	//----- nvinfo : EIATTR_PARAM_CBANK
	.align		4
        /*000c*/ 	.byte	0x04, 0x0a
        /*000e*/ 	.short	(.L_3429 - .L_3428)
	.align		4
.L_3428:
        /*0010*/ 	.word	index@(.nv.constant0._ZN10layer_norm13ln_bwd_kernelINS_13Kernel_traitsIf6__halfS2_S2_fjLj2048ELj1ELj1ELj4ELj16ENS_18Kernel_traits_baseILj2048EfS2_S2_S2_fjLj128EEEEELb1ELb1ELb0ELb0EEEvNS_9BwdParamsE)
        /*0014*/ 	.short	0x0160
        /*0016*/ 	.short	0x0128


	//----- nvinfo : EIATTR_CBANK_PARAM_SIZE
	.align		4
.L_3429:
        /*0018*/ 	.byte	0x03, 0x19
        /*001a*/ 	.short	0x0128


	//----- nvinfo : EIATTR_KPARAM_INFO
	.align		4
        /*001c*/ 	.byte	0x04, 0x17
        /*001e*/ 	.short	(.L_3431 - .L_3430)
.L_3430:
        /*0020*/ 	.word	0x00000000
        /*0024*/ 	.short	0x0000
        /*0026*/ 	.short	0x0000
        /*0028*/ 	.byte	0x00, 0xf0, 0xa1, 0x04


	//----- nvinfo : EIATTR_MAXREG_COUNT
	.align		4
.L_3431:
        /*002c*/ 	.byte	0x03, 0x1b
        /*002e*/ 	.short	0x00ff


	//----- nvinfo : EIATTR_NUM_BARRIERS
	.align		4
        /*0030*/ 	.byte	0x02, 0x4c
        /*0032*/ 	.byte	0x01
	.zero		1


	//----- nvinfo : EIATTR_MERCURY_ISA_VERSION
	.align		4
        /*0034*/ 	.byte	0x03, 0x5f
        /*0036*/ 	.short	0x0000


	//----- nvinfo : EIATTR_COOP_GROUP_MASK_REGIDS
	.align		4
        /*0038*/ 	.byte	0x04, 0x29
        /*003a*/ 	.short	(.L_3433 - .L_3432)


	//   ....[0]....
.L_3432:
        /*003c*/ 	.word	0xffffffff


	//   ....[1]....
        /*0040*/ 	.word	0xffffffff


	//   ....[2]....
        /*0044*/ 	.word	0xffffffff


	//   ....[3]....
        /*0048*/ 	.word	0xffffffff


	//   ....[4]....
        /*004c*/ 	.word	0xffffffff


	//   ....[5]....
        /*0050*/ 	.word	0xffffffff


	//   ....[6]....
        /*0054*/ 	.word	0xffffffff


	//   ....[7]....
        /*0058*/ 	.word	0xffffffff


	//   ....[8]....
        /*005c*/ 	.word	0xffffffff


	//   ....[9]....
        /*0060*/ 	.word	0xffffffff


	//   ....[10]....
        /*0064*/ 	.word	0xffffffff


	//   ....[11]....
        /*0068*/ 	.word	0xffffffff


	//   ....[12]....
        /*006c*/ 	.word	0xffffffff


	//   ....[13]....
        /*0070*/ 	.word	0xffffffff


	//   ....[14]....
        /*0074*/ 	.word	0xffffffff


	//   ....[15]....
        /*0078*/ 	.word	0xffffffff


	//   ....[16]....
        /*007c*/ 	.word	0xffffffff


	//   ....[17]....
        /*0080*/ 	.word	0xffffffff


	//   ....[18]....
        /*0084*/ 	.word	0xffffffff


	//   ....[19]....
        /*0088*/ 	.word	0xffffffff


	//----- nvinfo : EIATTR_COOP_GROUP_INSTR_OFFSETS
	.align		4
.L_3433:
        /*008c*/ 	.byte	0x04, 0x28
        /*008e*/ 	.short	(.L_3435 - .L_3434)


	//   ....[0]....
.L_3434:
        /*0090*/ 	.word	0x00001080


	//   ....[1]....
        /*0094*/ 	.word	0x000010a0


	//   ....[2]....
        /*0098*/ 	.word	0x000010c0


	//   ....[3]....
        /*009c*/ 	.word	0x000010e0


	//   ....[4]....
        /*00a0*/ 	.word	0x00001100


	//   ....[5]....
        /*00a4*/ 	.word	0x00001120


	//   ....[6]....
        /*00a8*/ 	.word	0x00001140


	//   ....[7]....
        /*00ac*/ 	.word	0x00001160


	//   ....[8]....
        /*00b0*/ 	.word	0x00001180


	//   ....[9]....
        /*00b4*/ 	.word	0x000011a0


	//   ....[10]....
        /*00b8*/ 	.word	0x00002800


	//   ....[11]....
        /*00bc*/ 	.word	0x00002880


	//   ....[12]....
        /*00c0*/ 	.word	0x00002900


	//   ....[13]....
        /*00c4*/ 	.word	0x00002970


	//   ....[14]....
        /*00c8*/ 	.word	0x000029f0


	//   ....[15]....
        /*00cc*/ 	.word	0x00002a60


	//   ....[16]....
        /*00d0*/ 	.word	0x00002ae0


	//   ....[17]....
        /*00d4*/ 	.word	0x00002b50


	//   ....[18]....
        /*00d8*/ 	.word	0x00002bd0


	//   ....[19]....
        /*00dc*/ 	.word	0x00002c40


	//----- nvinfo : EIATTR_EXIT_INSTR_OFFSETS
	.align		4
.L_3435:
        /*00e0*/ 	.byte	0x04, 0x1c
        /*00e2*/ 	.short	(.L_3437 - .L_3436)


	//   ....[0]....
.L_3436:
        /*00e4*/ 	.word	0x000026f0


	//   ....[1]....
        /*00e8*/ 	.word	0x000027a0


	//----- nvinfo : EIATTR_MAX_THREADS
	.align		4
.L_3437:
        /*00ec*/ 	.byte	0x04, 0x05
        /*00ee*/ 	.short	(.L_3439 - .L_3438)
.L_3438:
        /*00f0*/ 	.word	0x00000080
        /*00f4*/ 	.word	0x00000001
        /*00f8*/ 	.word	0x00000001


	//----- nvinfo : EIATTR_CRS_STACK_SIZE
	.align		4
.L_3439:
        /*00fc*/ 	.byte	0x04, 0x1e
        /*00fe*/ 	.short	(.L_3441 - .L_3440)
.L_3440:
        /*0100*/ 	.word	0x00000000
.L_3441:


//--------------------- .nv.info._ZN10layer_norm13ln_bwd_kernelINS_13Kernel_traitsIf6__halfS2_S2_fjLj2048ELj1ELj1ELj4ELj16ENS_18Kernel_traits_baseILj2048EfS2_S2_S2_fjLj128EEEEELb1ELb1ELb0ELb1EEEvNS_9BwdParamsE --------------------------
	.section	.nv.info._ZN10layer_norm13ln_bwd_kernelINS_13Kernel_traitsIf6__halfS2_S2_fjLj2048ELj1ELj1ELj4ELj16ENS_18Kernel_traits_baseILj2048EfS2_S2_S2_fjLj128EEEEELb1ELb1ELb0ELb1EEEvNS_9BwdParamsE,"",@"SHT_CUDA_INFO"
	.sectionflags	@""
	.align	4


	//----- nvinfo : EIATTR_CUDA_API_VERSION
	.align		4
        /*0000*/ 	.byte	0x04, 0x37
        /*0002*/ 	.short	(.L_3443 - .L_3442)
.L_3442:
        /*0004*/ 	.word	0x00000082


	//----- nvinfo : EIATTR_SW2861232_WAR
	.align		4
.L_3443:
        /*0008*/ 	.byte	0x01, 0x35
	.zero		2


	//----- nvinfo : EIATTR_PARAM_CBANK
	.align		4
        /*000c*/ 	.byte	0x04, 0x0a
        /*000e*/ 	.short	(.L_3445 - .L_3444)
	.align		4
.L_3444:
        /*0010*/ 	.word	index@(.nv.constant0._ZN10layer_norm13ln_bwd_kernelINS_13Kernel_traitsIf6__halfS2_S2_fjLj2048ELj1ELj1ELj4ELj16ENS_18Kernel_traits_baseILj2048EfS2_S2_S2_fjLj128EEEEELb1ELb1ELb0ELb1EEEvNS_9BwdParamsE)
        /*0014*/ 	.short	0x0160
        /*0016*/ 	.short	0x0128


	//----- nvinfo : EIATTR_CBANK_PARAM_SIZE
	.align		4
.L_3445:
        /*0018*/ 	.byte	0x03, 0x19
        /*001a*/ 	.short	0x0128


	//----- nvinfo : EIATTR_KPARAM_INFO
	.align		4
        /*001c*/ 	.byte	0x04, 0x17
        /*001e*/ 	.short	(.L_3447 - .L_3446)
.L_3446:
        /*0020*/ 	.word	0x00000000
        /*0024*/ 	.short	0x0000
        /*0026*/ 	.short	0x0000
        /*0028*/ 	.byte	0x00, 0xf0, 0xa1, 0x04


	//----- nvinfo : EIATTR_MAXREG_COUNT
	.align		4
.L_3447:
        /*002c*/ 	.byte	0x03, 0x1b
        /*002e*/ 	.short	0x00ff


	//----- nvinfo : EIATTR_NUM_BARRIERS
	.align		4
        /*0030*/ 	.byte	0x02, 0x4c
        /*0032*/ 	.byte	0x01
	.zero		1


	//----- nvinfo : EIATTR_MERCURY_ISA_VERSION
	.align		4
        /*0034*/ 	.byte	0x03, 0x5f
        /*0036*/ 	.short	0x0000


	//----- nvinfo : EIATTR_COOP_GROUP_MASK_REGIDS
	.align		4
        /*0038*/ 	.byte	0x04, 0x29
        /*003a*/ 	.short	(.L_3449 - .L_3448)


	//   ....[0]....
.L_3448:
        /*003c*/ 	.word	0xffffffff


	//   ....[1]....
        /*0040*/ 	.word	0xffffffff


	//   ....[2]....
        /*0044*/ 	.word	0xffffffff


	//   ....[3]....
        /*0048*/ 	.word	0xffffffff


	//   ....[4]....
        /*004c*/ 	.word	0xffffffff


	//   ....[5]....
        /*0050*/ 	.word	0xffffffff


	//   ....[6]....
        /*0054*/ 	.word	0xffffffff


	//   ....[7]....
        /*0058*/ 	.word	0xffffffff


	//   ....[8]....
        /*005c*/ 	.word	0xffffffff


	//   ....[9]....
        /*0060*/ 	.word	0xffffffff


	//   ....[10]....
        /*0064*/ 	.word	0xffffffff


	//   ....[11]....
        /*0068*/ 	.word	0xffffffff


	//   ....[12]....
        /*006c*/ 	.word	0xffffffff


	//   ....[13]....
        /*0070*/ 	.word	0xffffffff


	//   ....[14]....
        /*0074*/ 	.word	0xffffffff


	//   ....[15]....
        /*0078*/ 	.word	0xffffffff


	//   ....[16]....
        /*007c*/ 	.word	0xffffffff


	//   ....[17]....
        /*0080*/ 	.word	0xffffffff


	//   ....[18]....
        /*0084*/ 	.word	0xffffffff


	//   ....[19]....
        /*0088*/ 	.word	0xffffffff


	//----- nvinfo : EIATTR_COOP_GROUP_INSTR_OFFSETS
	.align		4
.L_3449:
        /*008c*/ 	.byte	0x04, 0x28
        /*008e*/ 	.short	(.L_3451 - .L_3450)


	//   ....[0]....
.L_3450:
        /*0090*/ 	.word	0x00001040


	//   ....[1]....
        /*0094*/ 	.word	0x00001060


	//   ....[2]....
        /*0098*/ 	.word	0x00001080


	//   ....[3]....
        /*009c*/ 	.word	0x000010a0


	//   ....[4]....
        /*00a0*/ 	.word	0x000010c0


	//   ....[5]....
        /*00a4*/ 	.word	0x000010e0


	//   ....[6]....
        /*00a8*/ 	.word	0x00001100


	//   ....[7]....
        /*00ac*/ 	.word	0x00001120


	//   ....[8]....
        /*00b0*/ 	.word	0x00001140


	//   ....[9]....
        /*00b4*/ 	.word	0x00001160


	//   ....[10]....
        /*00b8*/ 	.word	0x000029a0


	//   ....[11]....
        /*00bc*/ 	.word	0x00002a20


	//   ....[12]....
        /*00c0*/ 	.word	0x00002aa0


	//   ....[13]....
        /*00c4*/ 	.word	0x00002b10


	//   ....[14]....
        /*00c8*/ 	.word	0x00002b90


	//   ....[15]....
        /*00cc*/ 	.word	0x00002c00


	//   ....[16]....
        /*00d0*/ 	.word	0x00002c80


	//   ....[17]....
        /*00d4*/ 	.word	0x00002cf0


	//   ....[18]....
        /*00d8*/ 	.word	0x00002d70


	//   ....[19]....
        /*00dc*/ 	.word	0x00002de0


	//----- nvinfo : EIATTR_EXIT_INSTR_OFFSETS
	.align		4
.L_3451:
        /*00e0*/ 	.byte	0x04, 0x1c
        /*00e2*/ 	.short	(.L_3453 - .L_3452)


	//   ....[0]....
.L_3452:
        /*00e4*/ 	.word	0x00002940


	//----- nvinfo : EIATTR_MAX_THREADS
	.align		4
.L_3453:
        /*00e8*/ 	.byte	0x04, 0x05
        /*00ea*/ 	.short	(.L_3455 - .L_3454)
.L_3454:
        /*00ec*/ 	.word	0x00000080
        /*00f0*/ 	.word	0x00000001
        /*00f4*/ 	.word	0x00000001


	//----- nvinfo : EIATTR_CRS_STACK_SIZE
	.align		4
.L_3455:
        /*00f8*/ 	.byte	0x04, 0x1e
        /*00fa*/ 	.short	(.L_3457 - .L_3456)
.L_3456:
        /*00fc*/ 	.word	0x00000000
.L_3457:


//--------------------- .nv.info._ZN10layer_norm22ln_bwd_finalize_kernelINS_22Kernel_traits_finalizeILj2048Ef6__halfS2_S2_fjLb1ELj1024ELj4ENS_18Kernel_traits_baseILj2048EfS2_S2_S2_fjLj1024EEEEELb1ELb0EEEvNS_9BwdParamsE --------------------------
	.section	.nv.info._ZN10layer_norm22ln_bwd_finalize_kernelINS_22Kernel_traits_finalizeILj2048Ef6__halfS2_S2_fjLb1ELj1024ELj4ENS_18Kernel_traits_baseILj2048EfS2_S2_S2_fjLj1024EEEEELb1ELb0EEEvNS_9BwdParamsE,"",@"SHT_CUDA_INFO"
	.sectionflags	@""
	.align	4


	//----- nvinfo : EIATTR_CUDA_API_VERSION
	.align		4
        /*0000*/ 	.byte	0x04, 0x37
        /*0002*/ 	.short	(.L_3459 - .L_3458)
.L_3458:
        /*0004*/ 	.word	0x00000082


	//----- nvinfo : EIATTR_SW2861232_WAR
	.align		4
.L_3459:
        /*0008*/ 	.byte	0x01, 0x35
	.zero		2


	//----- nvinfo : EIATTR_PARAM_CBANK
	.align		4
        /*000c*/ 	.byte	0x04, 0x0a
        /*000e*/ 	.short	(.L_3461 - .L_3460)
	.align		4
.L_3460:
        /*0010*/ 	.word	index@(.nv.constant0._ZN10layer_norm22ln_bwd_finalize_kernelINS_22Kernel_traits_finalizeILj2048Ef6__halfS2_S2_fjLb1ELj1024ELj4ENS_18Kernel_traits_baseILj2048EfS2_S2_S2_fjLj1024EEEEELb1ELb0EEEvNS_9BwdParamsE)
        /*0014*/ 	.short	0x0160
        /*0016*/ 	.short	0x0128


	//----- nvinfo : EIATTR_CBANK_PARAM_SIZE
	.align		4
.L_3461:
        /*0018*/ 	.byte	0x03, 0x19
        /*001a*/ 	.short	0x0128


	//----- nvinfo : EIATTR_KPARAM_INFO
	.align		4
        /*001c*/ 	.byte	0x04, 0x17
        /*001e*/ 	.short	(.L_3463 - .L_3462)
.L_3462:
        /*0020*/ 	.word	0x00000000
        /*0024*/ 	.short	0x0000
        /*0026*/ 	.short	0x0000
        /*0028*/ 	.byte	0x00, 0xf0, 0xa1, 0x04


	//----- nvinfo : EIATTR_MAXREG_COUNT
	.align		4
.L_3463:
        /*002c*/ 	.byte	0x03, 0x1b
        /*002e*/ 	.short	0x0040


	//----- nvinfo : EIATTR_NUM_BARRIERS
	.align		4
        /*0030*/ 	.byte	0x02, 0x4c
        /*0032*/ 	.byte	0x01
	.zero		1


	//----- nvinfo : EIATTR_MERCURY_ISA_VERSION
	.align		4
        /*0034*/ 	.byte	0x03, 0x5f
        /*0036*/ 	.short	0x0000


	//----- nvinfo : EIATTR_COOP_GROUP_MASK_REGIDS
	.align		4
        /*0038*/ 	.byte	0x04, 0x29
        /*003a*/ 	.short	(.L_3465 - .L_3464)


	//   ....[0]....
.L_3464:
        /*003c*/ 	.word	0xffffffff


	//   ....[1]....
        /*0040*/ 	.word	0xffffffff


	//   ....[2]....
        /*0044*/ 	.word	0xffffffff


	//   ....[3]....
        /*0048*/ 	.word	0xffffffff


	//   ....[4]....
        /*004c*/ 	.word	0xffffffff


	//   ....[5]....
        /*0050*/ 	.word	0xffffffff


	//   ....[6]....
        /*0054*/ 	.word	0xffffffff


	//   ....[7]....
        /*0058*/ 	.word	0xffffffff


	//   ....[8]....
        /*005c*/ 	.word	0xffffffff


	//   ....[9]....
        /*0060*/ 	.word	0xffffffff


	//   ....[10]....
        /*0064*/ 	.word	0xffffffff


	//   ....[11]....
        /*0068*/ 	.word	0xffffffff


	//   ....[12]....
        /*006c*/ 	.word	0xffffffff


	//   ....[13]....
        /*0070*/ 	.word	0xffffffff


	//   ....[14]....
        /*0074*/ 	.word	0xffffffff


	//   ....[15]....
        /*0078*/ 	.word	0xffffffff


	//   ....[16]....
        /*007c*/ 	.word	0xffffffff


	//   ....[17]....
        /*0080*/ 	.word	0xffffffff


	//   ....[18]....
        /*0084*/ 	.word	0xffffffff


	//   ....[19]....
        /*0088*/ 	.word	0xffffffff


	//   ....[20]....
        /*008c*/ 	.word	0xffffffff


	//   ....[21]....
        /*0090*/ 	.word	0xffffffff


	//   ....[22]....
        /*0094*/ 	.word	0xffffffff


	//   ....[23]....
        /*0098*/ 	.word	0xffffffff


	//   ....[24]....
        /*009c*/ 	.word	0xffffffff


	//   ....[25]....
        /*00a0*/ 	.word	0xffffffff


	//   ....[26]....
        /*00a4*/ 	.word	0xffffffff


	//   ....[27]....
        /*00a8*/ 	.word	0xffffffff


	//   ....[28]....
        /*00ac*/ 	.word	0xffffffff


	//   ....[29]....
        /*00b0*/ 	.word	0xffffffff


	//----- nvinfo : EIATTR_COOP_GROUP_INSTR_OFFSETS
	.align		4
.L_3465:
        /*00b4*/ 	.byte	0x04, 0x28
        /*00b6*/ 	.short	(.L_3467 - .L_3466)


	//   ....[0]....
.L_3466:
        /*00b8*/ 	.word	0x000009d0


	//   ....[1]....
        /*00bc*/ 	.word	0x00000a00


	//   ....[2]....
        /*00c0*/ 	.word	0x00000a10


	//   ....[3]....
        /*00c4*/ 	.word	0x00000a30


	//   ....[4]....
        /*00c8*/ 	.word	0x00000a50


	//   ....[5]....
        /*00cc*/ 	.word	0x00000a60


	//   ....[6]....
        /*00d0*/ 	.word	0x00000a90


	//   ....[7]....
        /*00d4*/ 	.word	0x00000ab0


	//   ....[8]....
        /*00d8*/ 	.word	0x00000ac0


	//   ....[9]....
        /*00dc*/ 	.word	0x00000af0


	//   ....[10]....
        /*00e0*/ 	.word	0x00000b10


	//   ....[11]....
        /*00e4*/ 	.word	0x00000b20


	//   ....[12]....
        /*00e8*/ 	.word	0x00000b50


	//   ....[13]....
        /*00ec*/ 	.word	0x00000b70


	//   ....[14]....
        /*00f0*/ 	.word	0x00000b80


	//   ....[15]....
        /*00f4*/ 	.word	0x00000df0


	//   ....[16]....
        /*00f8*/ 	.word	0x00000e50


	//   ....[17]....
        /*00fc*/ 	.word	0x00000eb0


	//   ....[18]....
        /*0100*/ 	.word	0x00000f10


	//   ....[19]....
        /*0104*/ 	.word	0x00000f80


	//   ....[20]....
        /*0108*/ 	.word	0x00000ff0


	//   ....[21]....
        /*010c*/ 	.word	0x00001050


	//   ....[22]....
        /*0110*/ 	.word	0x000010b0


	//   ....[23]....
        /*0114*/ 	.word	0x00001110


	//   ....[24]....
        /*0118*/ 	.word	0x00001180


	//   ....[25]....
        /*011c*/ 	.word	0x000011f0


	//   ....[26]....
        /*0120*/ 	.word	0x00001250


	//   ....[27]....
        /*0124*/ 	.word	0x000012b0


	//   ....[28]....
        /*0128*/ 	.word	0x00001310


	//   ....[29]....
        /*012c*/ 	.word	0x00001370


	//----- nvinfo : EIATTR_EXIT_INSTR_OFFSETS
	.align		4
.L_3467:
        /*0130*/ 	.byte	0x04, 0x1c
        /*0132*/ 	.short	(.L_3469 - .L_3468)


	//   ....[0]....
.L_3468:
        /*0134*/ 	.word	0x00000070


	//   ....[1]....
        /*0138*/ 	.word	0x00000d90


	//----- nvinfo : EIATTR_MAX_THREADS
	.align		4
.L_3469:
        /*013c*/ 	.byte	0x04, 0x05
        /*013e*/ 	.short	(.L_3471 - .L_3470)
.L_3470:
        /*0140*/ 	.word	0x00000400
        /*0144*/ 	.word	0x00000001
        /*0148*/ 	.word	0x00000001


	//----- nvinfo : EIATTR_CRS_STACK_SIZE
	.align		4
.L_3471:
        /*014c*/ 	.byte	0x04, 0x1e
        /*014e*/ 	.short	(.L_3473 - .L_3472)
.L_3472:
        /*0150*/ 	.word	0x00000000
.L_3473:


//--------------------- .nv.info._ZN10layer_norm13ln_bwd_kernelINS_13Kernel_traitsIf6__halfS2_S2_fjLj2048ELj1ELj1ELj4ELj16ENS_18Kernel_traits_baseILj2048EfS2_S2_S2_fjLj128EEEEELb1ELb1ELb1ELb0EEEvNS_9BwdParamsE --------------------------
	.section	.nv.info._ZN10layer_norm13ln_bwd_kernelINS_13Kernel_traitsIf6__halfS2_S2_fjLj2048ELj1ELj1ELj4ELj16ENS_18Kernel_traits_baseILj2048EfS2_S2_S2_fjLj128EEEEELb1ELb1ELb1ELb0EEEvNS_9BwdParamsE,"",@"SHT_CUDA_INFO"
	.sectionflags	@""
	.align	4


	//----- nvinfo : EIATTR_CUDA_API_VERSION
	.align		4
        /*0000*/ 	.byte	0x04, 0x37
        /*0002*/ 	.short	(.L_3475 - .L_3474)
.L_3474:
        /*0004*/ 	.word	0x00000082


	//----- nvinfo : EIATTR_SW2861232_WAR
	.align		4
.L_3475:
        /*0008*/ 	.byte	0x01, 0x35
	.zero		2


	//----- nvinfo : EIATTR_PARAM_CBANK
	.align		4
        /*000c*/ 	.byte	0x04, 0x0a
        /*000e*/ 	.short	(.L_3477 - .L_3476)
	.align		4
.L_3476:
        /*0010*/ 	.word	index@(.nv.constant0._ZN10layer_norm13ln_bwd_kernelINS_13Kernel_traitsIf6__halfS2_S2_fjLj2048ELj1ELj1ELj4ELj16ENS_18Kernel_traits_baseILj2048EfS2_S2_S2_fjLj128EEEEELb1ELb1ELb1ELb0EEEvNS_9BwdParamsE)
        /*0014*/ 	.short	0x0160
        /*0016*/ 	.short	0x0128


	//----- nvinfo : EIATTR_CBANK_PARAM_SIZE
	.align		4
.L_3477:
        /*0018*/ 	.byte	0x03, 0x19
        /*001a*/ 	.short	0x0128


	//----- nvinfo : EIATTR_KPARAM_INFO
	.align		4
        /*001c*/ 	.byte	0x04, 0x17
        /*001e*/ 	.short	(.L_3479 - .L_3478)
.L_3478:
        /*0020*/ 	.word	0x00000000
        /*0024*/ 	.short	0x0000
        /*0026*/ 	.short	0x0000
        /*0028*/ 	.byte	0x00, 0xf0, 0xa1, 0x04


	//----- nvinfo : EIATTR_MAXREG_COUNT
	.align		4
.L_3479:
        /*002c*/ 	.byte	0x03, 0x1b
        /*002e*/ 	.short	0x00ff


	//----- nvinfo : EIATTR_NUM_BARRIERS
	.align		4
        /*0030*/ 	.byte	0x02, 0x4c
        /*0032*/ 	.byte	0x01
	.zero		1


	//----- nvinfo : EIATTR_MERCURY_ISA_VERSION
	.align		4
        /*0034*/ 	.byte	0x03, 0x5f
        /*0036*/ 	.short	0x0000


	//----- nvinfo : EIATTR_COOP_GROUP_MASK_REGIDS
	.align		4
        /*0038*/ 	.byte	0x04, 0x29
        /*003a*/ 	.short	(.L_3481 - .L_3480)


	//   ....[0]....
.L_3480:
        /*003c*/ 	.word	0xffffffff


	//   ....[1]....
        /*0040*/ 	.word	0xffffffff


	//   ....[2]....
        /*0044*/ 	.word	0xffffffff


	//   ....[3]....
        /*0048*/ 	.word	0xffffffff


	//   ....[4]....
        /*004c*/ 	.word	0xffffffff


	//   ....[5]....
        /*0050*/ 	.word	0xffffffff


	//   ....[6]....
        /*0054*/ 	.word	0xffffffff


	//   ....[7]....
        /*0058*/ 	.word	0xffffffff


	//   ....[8]....
        /*005c*/ 	.word	0xffffffff


	//   ....[9]....
        /*0060*/ 	.word	0xffffffff


	//   ....[10]....
        /*0064*/ 	.word	0xffffffff


	//   ....[11]....
        /*0068*/ 	.word	0xffffffff


	//   ....[12]....
        /*006c*/ 	.word	0xffffffff


	//   ....[13]....
        /*0070*/ 	.word	0xffffffff


	//   ....[14]....
        /*0074*/ 	.word	0xffffffff


	//   ....[15]....
        /*0078*/ 	.word	0xffffffff


	//   ....[16]....
        /*007c*/ 	.word	0xffffffff


	//   ....[17]....
        /*0080*/ 	.word	0xffffffff


	//   ....[18]....
        /*0084*/ 	.word	0xffffffff


	//   ....[19]....
        /*0088*/ 	.word	0xffffffff


	//----- nvinfo : EIATTR_COOP_GROUP_INSTR_OFFSETS
	.align		4
.L_3481:
        /*008c*/ 	.byte	0x04, 0x28
        /*008e*/ 	.short	(.L_3483 - .L_3482)


	//   ....[0]....
.L_3482:
        /*0090*/ 	.word	0x000012f0


	//   ....[1]....
        /*0094*/ 	.word	0x00001310


	//   ....[2]....
        /*0098*/ 	.word	0x00001330


	//   ....[3]....
        /*009c*/ 	.word	0x00001350


	//   ....[4]....
        /*00a0*/ 	.word	0x00001370


	//   ....[5]....
        /*00a4*/ 	.word	0x00001390


	//   ....[6]....
        /*00a8*/ 	.word	0x000013b0


	//   ....[7]....
        /*00ac*/ 	.word	0x000013d0


	//   ....[8]....
        /*00b0*/ 	.word	0x00001400


	//   ....[9]....
        /*00b4*/ 	.word	0x00001410


	//   ....[10]....
        /*00b8*/ 	.word	0x000039b0


	//   ....[11]....
        /*00bc*/ 	.word	0x00003a30


	//   ....[12]....
        /*00c0*/ 	.word	0x00003ab0


	//   ....[13]....
        /*00c4*/ 	.word	0x00003b20


	//   ....[14]....
        /*00c8*/ 	.word	0x00003ba0


	//   ....[15]....
        /*00cc*/ 	.word	0x00003c10


	//   ....[16]....
        /*00d0*/ 	.word	0x00003c90


	//   ....[17]....
        /*00d4*/ 	.word	0x00003d00


	//   ....[18]....
        /*00d8*/ 	.word	0x00003d80


	//   ....[19]....
        /*00dc*/ 	.word	0x00003df0


	//----- nvinfo : EIATTR_EXIT_INSTR_OFFSETS
	.align		4
.L_3483:
        /*00e0*/ 	.byte	0x04, 0x1c
        /*00e2*/ 	.short	(.L_3485 - .L_3484)


	//   ....[0]....
.L_3484:
        /*00e4*/ 	.word	0x000038a0


	//   ....[1]....
        /*00e8*/ 	.word	0x00003950


	//----- nvinfo : EIATTR_MAX_THREADS
	.align		4
.L_3485:
        /*00ec*/ 	.byte	0x04, 0x05
        /*00ee*/ 	.short	(.L_3487 - .L_3486)
.L_3486:
        /*00f0*/ 	.word	0x00000080
        /*00f4*/ 	.word	0x00000001
        /*00f8*/ 	.word	0x00000001


	//----- nvinfo : EIATTR_CRS_STACK_SIZE
	.align		4
.L_3487:
        /*00fc*/ 	.byte	0x04, 0x1e
        /*00fe*/ 	.short	(.L_3489 - .L_3488)
.L_3488:
        /*0100*/ 	.word	0x00000000
.L_3489:


//--------------------- .nv.info._ZN10layer_norm22ln_bwd_finalize_kernelINS_22Kernel_traits_finalizeILj2048Ef6__halfS2_S2_fjLb1ELj1024ELj4ENS_18Kernel_traits_baseILj2048EfS2_S2_S2_fjLj1024EEEEELb1ELb1EEEvNS_9BwdParamsE --------------------------
	.section	.nv.info._ZN10layer_norm22ln_bwd_finalize_kernelINS_22Kernel_traits_finalizeILj2048Ef6__halfS2_S2_fjLb1ELj1024ELj4ENS_18Kernel_traits_baseILj2048EfS2_S2_S2_fjLj1024EEEEELb1ELb1EEEvNS_9BwdParamsE,"",@"SHT_CUDA_INFO"
	.sectionflags	@""
	.align	4


	//----- nvinfo : EIATTR_CUDA_API_VERSION
	.align		4
        /*0000*/ 	.byte	0x04, 0x37
        /*0002*/ 	.short	(.L_3491 - .L_3490)
.L_3490:
        /*0004*/ 	.word	0x00000082


	//----- nvinfo : EIATTR_SW2861232_WAR
	.align		4
.L_3491:
        /*0008*/ 	.byte	0x01, 0x35
	.zero		2


	//----- nvinfo : EIATTR_PARAM_CBANK
	.align		4
        /*000c*/ 	.byte	0x04, 0x0a
        /*000e*/ 	.short	(.L_3493 - .L_3492)
	.align		4
.L_3492:
        /*0010*/ 	.word	index@(.nv.constant0._ZN10layer_norm22ln_bwd_finalize_kernelINS_22Kernel_traits_finalizeILj2048Ef6__halfS2_S2_fjLb1ELj1024ELj4ENS_18Kernel_traits_baseILj2048EfS2_S2_S2_fjLj1024EEEEELb1ELb1EEEvNS_9BwdParamsE)
        /*0014*/ 	.short	0x0160
        /*0016*/ 	.short	0x0128


	//----- nvinfo : EIATTR_CBANK_PARAM_SIZE
	.align		4
.L_3493:
        /*0018*/ 	.byte	0x03, 0x19
        /*001a*/ 	.short	0x0128


	//----- nvinfo : EIATTR_KPARAM_INFO
	.align		4
        /*001c*/ 	.byte	0x04, 0x17
        /*001e*/ 	.short	(.L_3495 - .L_3494)
.L_3494:
        /*0020*/ 	.word	0x00000000
        /*0024*/ 	.short	0x0000
        /*0026*/ 	.short	0x0000
        /*0028*/ 	.byte	0x00, 0xf0, 0xa1, 0x04


	//----- nvinfo : EIATTR_MAXREG_COUNT
	.align		4
.L_3495:
        /*002c*/ 	.byte	0x03, 0x1b
        /*002e*/ 	.short	0x0040


	//----- nvinfo : EIATTR_NUM_BARRIERS
	.align		4
        /*0030*/ 	.byte	0x02, 0x4c
        /*0032*/ 	.byte	0x01
	.zero		1


	//----- nvinfo : EIATTR_MERCURY_ISA_VERSION
	.align		4
        /*0034*/ 	.byte	0x03, 0x5f
        /*0036*/ 	.short	0x0000


	//----- nvinfo : EIATTR_COOP_GROUP_MASK_REGIDS
	.align		4
        /*0038*/ 	.byte	0x04, 0x29
        /*003a*/ 	.short	(.L_3497 - .L_3496)


	//   ....[0]....
.L_3496:
        /*003c*/ 	.word	0xffffffff


	//   ....[1]....
        /*0040*/ 	.word	0xffffffff


	//   ....[2]....
        /*0044*/ 	.word	0xffffffff


	//   ....[3]....
        /*0048*/ 	.word	0xffffffff


	//   ....[4]....
        /*004c*/ 	.word	0xffffffff


	//   ....[5]....
        /*0050*/ 	.word	0xffffffff


	//   ....[6]....
        /*0054*/ 	.word	0xffffffff


	//   ....[7]....
        /*0058*/ 	.word	0xffffffff


	//   ....[8]....
        /*005c*/ 	.word	0xffffffff


	//   ....[9]....
        /*0060*/ 	.word	0xffffffff


	//   ....[10]....
        /*0064*/ 	.word	0xffffffff


	//   ....[11]....
        /*0068*/ 	.word	0xffffffff


	//   ....[12]....
        /*006c*/ 	.word	0xffffffff


	//   ....[13]....
        /*0070*/ 	.word	0xffffffff


	//   ....[14]....
        /*0074*/ 	.word	0xffffffff


	//   ....[15]....
        /*0078*/ 	.word	0xffffffff


	//   ....[16]....
        /*007c*/ 	.word	0xffffffff


	//   ....[17]....
        /*0080*/ 	.word	0xffffffff


	//   ....[18]....
        /*0084*/ 	.word	0xffffffff


	//   ....[19]....
        /*0088*/ 	.word	0xffffffff


	//   ....[20]....
        /*008c*/ 	.word	0xffffffff


	//   ....[21]....
        /*0090*/ 	.word	0xffffffff


	//   ....[22]....
        /*0094*/ 	.word	0xffffffff


	//   ....[23]....
        /*0098*/ 	.word	0xffffffff


	//   ....[24]....
        /*009c*/ 	.word	0xffffffff


	//   ....[25]....
        /*00a0*/ 	.word	0xffffffff


	//   ....[26]....
        /*00a4*/ 	.word	0xffffffff


	//   ....[27]....
        /*00a8*/ 	.word	0xffffffff


	//   ....[28]....
        /*00ac*/ 	.word	0xffffffff


	//   ....[29]....
        /*00b0*/ 	.word	0xffffffff


	//----- nvinfo : EIATTR_COOP_GROUP_INSTR_OFFSETS
	.align		4
.L_3497:
        /*00b4*/ 	.byte	0x04, 0x28
        /*00b6*/ 	.short	(.L_3499 - .L_3498)


	//   ....[0]....
.L_3498:
        /*00b8*/ 	.word	0x000009a0


	//   ....[1]....
        /*00bc*/ 	.word	0x000009d0


	//   ....[2]....
        /*00c0*/ 	.word	0x000009e0


	//   ....[3]....
        /*00c4*/ 	.word	0x00000a00


	//   ....[4]....
        /*00c8*/ 	.word	0x00000a20


	//   ....[5]....
        /*00cc*/ 	.word	0x00000a30


	//   ....[6]....
        /*00d0*/ 	.word	0x00000a60


	//   ....[7]....
        /*00d4*/ 	.word	0x00000a80


	//   ....[8]....
        /*00d8*/ 	.word	0x00000a90


	//   ....[9]....
        /*00dc*/ 	.word	0x00000ac0


	//   ....[10]....
        /*00e0*/ 	.word	0x00000ae0


	//   ....[11]....
        /*00e4*/ 	.word	0x00000af0


	//   ....[12]....
        /*00e8*/ 	.word	0x00000b20


	//   ....[13]....
        /*00ec*/ 	.word	0x00000b40


	//   ....[14]....
        /*00f0*/ 	.word	0x00000b50


	//   ....[15]....
        /*00f4*/ 	.word	0x00000da0


	//   ....[16]....
        /*00f8*/ 	.word	0x00000e00


	//   ....[17]....
        /*00fc*/ 	.word	0x00000e60


	//   ....[18]....
        /*0100*/ 	.word	0x00000ec0


	//   ....[19]....
        /*0104*/ 	.word	0x00000f30


	//   ....[20]....
        /*0108*/ 	.word	0x00000fa0


	//   ....[21]....
        /*010c*/ 	.word	0x00001000


	//   ....[22]....
        /*0110*/ 	.word	0x00001060


	//   ....[23]....
        /*0114*/ 	.word	0x000010c0


	//   ....[24]....
        /*0118*/ 	.word	0x00001130


	//   ....[25]....
        /*011c*/ 	.word	0x000011a0


	//   ....[26]....
        /*0120*/ 	.word	0x00001200


	//   ....[27]....
        /*0124*/ 	.word	0x00001260


	//   ....[28]....
        /*0128*/ 	.word	0x000012c0


	//   ....[29]....
        /*012c*/ 	.word	0x00001320


	//----- nvinfo : EIATTR_EXIT_INSTR_OFFSETS
	.align		4
.L_3499:
        /*0130*/ 	.byte	0x04, 0x1c
        /*0132*/ 	.short	(.L_3501 - .L_3500)


	//   ....[0]....
.L_3500:
        /*0134*/ 	.word	0x00000070


	//   ....[1]....
        /*0138*/ 	.word	0x00000d40


	//----- nvinfo : EIATTR_MAX_THREADS
	.align		4
.L_3501:
        /*013c*/ 	.byte	0x04, 0x05
        /*013e*/ 	.short	(.L_3503 - .L_3502)
.L_3502:
        /*0140*/ 	.word	0x00000400
        /*0144*/ 	.word	0x00000001
        /*0148*/ 	.word	0x00000001


	//----- nvinfo : EIATTR_CRS_STACK_SIZE
	.align		4
.L_3503:
        /*014c*/ 	.byte	0x04, 0x1e
        /*014e*/ 	.short	(.L_3505 - .L_3504)
.L_3504:
        /*0150*/ 	.word	0x00000000
.L_3505:


//--------------------- .nv.info._ZN10layer_norm13ln_bwd_kernelINS_13Kernel_traitsIf6__halfS2_S2_fjLj2048ELj1ELj1ELj4ELj16ENS_18Kernel_traits_baseILj2048EfS2_S2_S2_fjLj128EEEEELb1ELb1ELb1ELb1EEEvNS_9BwdParamsE --------------------------
	.section	.nv.info._ZN10layer_norm13ln_bwd_kernelINS_13Kernel_traitsIf6__halfS2_S2_fjLj2048ELj1ELj1ELj4ELj16ENS_18Kernel_traits_baseILj2048EfS2_S2_S2_fjLj128EEEEELb1ELb1ELb1ELb1EEEvNS_9BwdParamsE,"",@"SHT_CUDA_INFO"
	.sectionflags	@""
	.align	4


	//----- nvinfo : EIATTR_CUDA_API_VERSION
	.align		4
        /*0000*/ 	.byte	0x04, 0x37
        /*0002*/ 	.short	(.L_3507 - .L_3506)
.L_3506:
        /*0004*/ 	.word	0x00000082


	//----- nvinfo : EIATTR_SW2861232_WAR
	.align		4
.L_3507:
        /*0008*/ 	.byte	0x01, 0x35
	.zero		2


	//----- nvinfo : EIATTR_PARAM_CBANK
	.align		4
        /*000c*/ 	.byte	0x04, 0x0a
        /*000e*/ 	.short	(.L_3509 - .L_3508)
	.align		4
.L_3508:
        /*0010*/ 	.word	index@(.nv.constant0._ZN10layer_norm13ln_bwd_kernelINS_13Kernel_traitsIf6__halfS2_S2_fjLj2048ELj1ELj1ELj4ELj16ENS_18Kernel_traits_baseILj2048EfS2_S2_S2_fjLj128EEEEELb1ELb1ELb1ELb1EEEvNS_9BwdParamsE)
        /*0014*/ 	.short	0x0160
        /*0016*/ 	.short	0x0128


	//----- nvinfo : EIATTR_CBANK_PARAM_SIZE
	.align		4
.L_3509:
        /*0018*/ 	.byte	0x03, 0x19
        /*001a*/ 	.short	0x0128


	//----- nvinfo : EIATTR_KPARAM_INFO
	.align		4
        /*001c*/ 	.byte	0x04, 0x17
        /*001e*/ 	.short	(.L_3511 - .L_3510)
.L_3510:
        /*0020*/ 	.word	0x00000000
        /*0024*/ 	.short	0x0000
        /*0026*/ 	.short	0x0000
        /*0028*/ 	.byte	0x00, 0xf0, 0xa1, 0x04


	//----- nvinfo : EIATTR_MAXREG_COUNT
	.align		4
.L_3511:
        /*002c*/ 	.byte	0x03, 0x1b
        /*002e*/ 	.short	0x00ff


	//----- nvinfo : EIATTR_NUM_BARRIERS
	.align		4
        /*0030*/ 	.byte	0x02, 0x4c
        /*0032*/ 	.byte	0x01
	.zero		1


	//----- nvinfo : EIATTR_MERCURY_ISA_VERSION
	.align		4
        /*0034*/ 	.byte	0x03, 0x5f
        /*0036*/ 	.short	0x0000


	//----- nvinfo : EIATTR_COOP_GROUP_MASK_REGIDS
	.align		4
        /*0038*/ 	.byte	0x04, 0x29
        /*003a*/ 	.short	(.L_3513 - .L_3512)


	//   ....[0]....
.L_3512:
        /*003c*/ 	.word	0xffffffff


	//   ....[1]....
        /*0040*/ 	.word	0xffffffff


	//   ....[2]....
        /*0044*/ 	.word	0xffffffff


	//   ....[3]....
        /*0048*/ 	.word	0xffffffff


	//   ....[4]....
        /*004c*/ 	.word	0xffffffff


	//   ....[5]....
        /*0050*/ 	.word	0xffffffff


	//   ....[6]....
        /*0054*/ 	.word	0xffffffff


	//   ....[7]....
        /*0058*/ 	.word	0xffffffff


	//   ....[8]....
        /*005c*/ 	.word	0xffffffff


	//   ....[9]....
        /*0060*/ 	.word	0xffffffff


	//   ....[10]....
        /*0064*/ 	.word	0xffffffff


	//   ....[11]....
        /*0068*/ 	.word	0xffffffff


	//   ....[12]....
        /*006c*/ 	.word	0xffffffff


	//   ....[13]....
        /*0070*/ 	.word	0xffffffff


	//   ....[14]....
        /*0074*/ 	.word	0xffffffff


	//   ....[15]....
        /*0078*/ 	.word	0xffffffff


	//   ....[16]....
        /*007c*/ 	.word	0xffffffff


	//   ....[17]....
        /*0080*/ 	.word	0xffffffff


	//   ....[18]....
        /*0084*/ 	.word	0xffffffff


	//   ....[19]....
        /*0088*/ 	.word	0xffffffff


	//----- nvinfo : EIATTR_COOP_GROUP_INSTR_OFFSETS
	.align		4
.L_3513:
        /*008c*/ 	.byte	0x04, 0x28
        /*008e*/ 	.short	(.L_3515 - .L_3514)


	//   ....[0]....
.L_3514:
        /*0090*/ 	.word	0x000012f0


	//   ....[1]....
        /*0094*/ 	.word	0x00001310


	//   ....[2]....
        /*0098*/ 	.word	0x00001330


	//   ....[3]....
        /*009c*/ 	.word	0x00001350


	//   ....[4]....
        /*00a0*/ 	.word	0x00001370


	//   ....[5]....
        /*00a4*/ 	.word	0x00001390


	//   ....[6]....
        /*00a8*/ 	.word	0x000013b0


	//   ....[7]....
        /*00ac*/ 	.word	0x000013d0


	//   ....[8]....
        /*00b0*/ 	.word	0x000013f0


	//   ....[9]....
        /*00b4*/ 	.word	0x00001410


	//   ....[10]....
        /*00b8*/ 	.word	0x000037c0


	//   ....[11]....
        /*00bc*/ 	.word	0x00003840


	//   ....[12]....
        /*00c0*/ 	.word	0x000038c0


	//   ....[13]....
        /*00c4*/ 	.word	0x00003930


	//   ....[14]....
        /*00c8*/ 	.word	0x000039b0


	//   ....[15]....
        /*00cc*/ 	.word	0x00003a20


	//   ....[16]....
        /*00d0*/ 	.word	0x00003aa0


	//   ....[17]....
        /*00d4*/ 	.word	0x00003b10


	//   ....[18]....
        /*00d8*/ 	.word	0x00003b90


	//   ....[19]....
        /*00dc*/ 	.word	0x00003c00


	//----- nvinfo : EIATTR_EXIT_INSTR_OFFSETS
	.align		4
.L_3515:
        /*00e0*/ 	.byte	0x04, 0x1c
        /*00e2*/ 	.short	(.L_3517 - .L_3516)


	//   ....[0]....
.L_3516:
        /*00e4*/ 	.word	0x00003760


	//----- nvinfo : EIATTR_MAX_THREADS
	.align		4
.L_3517:
        /*00e8*/ 	.byte	0x04, 0x05
        /*00ea*/ 	.short	(.L_3519 - .L_3518)
.L_3518:
        /*00ec*/ 	.word	0x00000080
        /*00f0*/ 	.word	0x00000001
        /*00f4*/ 	.word	0x00000001


	//----- nvinfo : EIATTR_CRS_STACK_SIZE
	.align		4
.L_3519:
        /*00f8*/ 	.byte	0x04, 0x1e
        /*00fa*/ 	.short	(.L_3521 - .L_3520)
.L_3520:
        /*00fc*/ 	.word	0x00000000
.L_3521:


//--------------------- .nv.info._ZN10layer_norm13ln_bwd_kernelINS_13Kernel_traitsI6__halfS2_fS2_fjLj2048ELj1ELj1ELj4ELj16ENS_18Kernel_traits_baseILj2048ES2_S2_fS2_fjLj128EEEEELb0ELb0ELb0ELb0EEEvNS_9BwdParamsE --------------------------
	.section	.nv.info._ZN10layer_norm13ln_bwd_kernelINS_13Kernel_traitsI6__halfS2_fS2_fjLj2048ELj1ELj1ELj4ELj16ENS_18Kernel_traits_baseILj2048ES2_S2_fS2_fjLj128EEEEELb0ELb0ELb0ELb0EEEvNS_9BwdParamsE,"",@"SHT_CUDA_INFO"
	.sectionflags	@""
	.align	4


	//----- nvinfo : EIATTR_CUDA_API_VERSION
	.align		4
        /*0000*/ 	.byte	0x04, 0x37
        /*0002*/ 	.short	(.L_3523 - .L_3522)
.L_3522:
        /*0004*/ 	.word	0x00000082


	//----- nvinfo : EIATTR_SW2861232_WAR
	.align		4
.L_3523:
        /*0008*/ 	.byte	0x01, 0x35
	.zero		2


	//----- nvinfo : EIATTR_PARAM_CBANK
	.align		4
        /*000c*/ 	.byte	0x04, 0x0a
        /*000e*/ 	.short	(.L_3525 - .L_3524)
	.align		4
.L_3524:
        /*0010*/ 	.word	index@(.nv.constant0._ZN10layer_norm13ln_bwd_kernelINS_13Kernel_traitsI6__halfS2_fS2_fjLj2048ELj1ELj1ELj4ELj16ENS_18Kernel_traits_baseILj2048ES2_S2_fS2_fjLj128EEEEELb0ELb0ELb0ELb0EEEvNS_9BwdParamsE)
        /*0014*/ 	.short	0x0160
        /*0016*/ 	.short	0x0128


	//----- nvinfo : EIATTR_CBANK_PARAM_SIZE
	.align		4
.L_3525:
        /*0018*/ 	.byte	0x03, 0x19
        /*001a*/ 	.short	0x0128


	//----- nvinfo : EIATTR_KPARAM_INFO
	.align		4
        /*001c*/ 	.byte	0x04, 0x17
        /*001e*/ 	.short	(.L_3527 - .L_3526)
.L_3526:
        /*0020*/ 	.word	0x00000000
        /*0024*/ 	.short	0x0000
        /*0026*/ 	.short	0x0000
        /*0028*/ 	.byte	0x00, 0xf0, 0xa1, 0x04


	//----- nvinfo : EIATTR_MAXREG_COUNT
	.align		4
.L_3527:
        /*002c*/ 	.byte	0x03, 0x1b
        /*002e*/ 	.short	0x00ff


	//----- nvinfo : EIATTR_NUM_BARRIERS
	.align		4
        /*0030*/ 	.byte	0x02, 0x4c
        /*0032*/ 	.byte	0x01
	.zero		1


	//----- nvinfo : EIATTR_MERCURY_ISA_VERSION
	.align		4
        /*0034*/ 	.byte	0x03, 0x5f
        /*0036*/ 	.short	0x0000


	//----- nvinfo : EIATTR_COOP_GROUP_MASK_REGIDS
	.align		4
        /*0038*/ 	.byte	0x04, 0x29
        /*003a*/ 	.short	(.L_3529 - .L_3528)


	//   ....[0]....
.L_3528:
        /*003c*/ 	.word	0xffffffff


	//   ....[1]....
        /*0040*/ 	.word	0xffffffff


	//   ....[2]....
        /*0044*/ 	.word	0xffffffff


	//   ....[3]....
        /*0048*/ 	.word	0xffffffff


	//   ....[4]....
        /*004c*/ 	.word	0xffffffff


	//   ....[5]....
        /*0050*/ 	.word	0xffffffff


	//   ....[6]....
        /*0054*/ 	.word	0xffffffff


	//   ....[7]....
        /*0058*/ 	.word	0xffffffff


	//   ....[8]....
        /*005c*/ 	.word	0xffffffff


	//   ....[9]....
        /*0060*/ 	.word	0xffffffff


	//   ....[10]....
        /*0064*/ 	.word	0xffffffff


	//   ....[11]....
        /*0068*/ 	.word	0xffffffff


	//   ....[12]....
        /*006c*/ 	.word	0xffffffff


	//   ....[13]....
        /*0070*/ 	.word	0xffffffff


	//   ....[14]....
        /*0074*/ 	.word	0xffffffff


	//   ....[15]....
        /*0078*/ 	.word	0xffffffff


	//   ....[16]....
        /*007c*/ 	.word	0xffffffff


	//   ....[17]....
        /*0080*/ 	.word	0xffffffff


	//   ....[18]....
        /*0084*/ 	.word	0xffffffff


	//   ....[19]....
        /*0088*/ 	.word	0xffffffff


	//----- nvinfo : EIATTR_COOP_GROUP_INSTR_OFFSETS
	.align		4
.L_3529:
        /*008c*/ 	.byte	0x04, 0x28
        /*008e*/ 	.short	(.L_3531 - .L_3530)


	//   ....[0]....
.L_3530:
        /*0090*/ 	.word	0x00000f60


	//   ....[1]....
        /*0094*/ 	.word	0x00000f80


	//   ....[2]....
        /*0098*/ 	.word	0x00000fa0


	//   ....[3]....
        /*009c*/ 	.word	0x00000fc0


	//   ....[4]....
        /*00a0*/ 	.word	0x00000fe0


	//   ....[5]....
        /*00a4*/ 	.word	0x00001000


	//   ....[6]....
        /*00a8*/ 	.word	0x00001020


	//   ....[7]....
        /*00ac*/ 	.word	0x00001040


	//   ....[8]....
        /*00b0*/ 	.word	0x00001060


	//   ....[9]....
        /*00b4*/ 	.word	0x00001080


	//   ....[10]....
        /*00b8*/ 	.word	0x00001c40


	//   ....[11]....
        /*00bc*/ 	.word	0x00001cc0


	//   ....[12]....
        /*00c0*/ 	.word	0x00001d40


	//   ....[13]....
        /*00c4*/ 	.word	0x00001db0


	//   ....[14]....
        /*00c8*/ 	.word	0x00001e30


	//   ....[15]....
        /*00cc*/ 	.word	0x00001ea0


	//   ....[16]....
        /*00d0*/ 	.word	0x00001f20


	//   ....[17]....
        /*00d4*/ 	.word	0x00001f90


	//   ....[18]....
        /*00d8*/ 	.word	0x00002010


	//   ....[19]....
        /*00dc*/ 	.word	0x00002080


	//----- nvinfo : EIATTR_EXIT_INSTR_OFFSETS
	.align		4
.L_3531:
        /*00e0*/ 	.byte	0x04, 0x1c
        /*00e2*/ 	.short	(.L_3533 - .L_3532)


	//   ....[0]....
.L_3532:
        /*00e4*/ 	.word	0x00001b60


	//   ....[1]....
        /*00e8*/ 	.word	0x00001be0


	//----- nvinfo : EIATTR_MAX_THREADS
	.align		4
.L_3533:
        /*00ec*/ 	.byte	0x04, 0x05
        /*00ee*/ 	.short	(.L_3535 - .L_3534)
.L_3534:
        /*00f0*/ 	.word	0x00000080
        /*00f4*/ 	.word	0x00000001
        /*00f8*/ 	.word	0x00000001


	//----- nvinfo : EIATTR_CRS_STACK_SIZE
	.align		4
.L_3535:
        /*00fc*/ 	.byte	0x04, 0x1e
        /*00fe*/ 	.short	(.L_3537 - .L_3536)
.L_3536:
        /*0100*/ 	.word	0x00000000
.L_3537:


//--------------------- .nv.info._ZN10layer_norm13ln_bwd_kernelINS_13Kernel_traitsI6__halfS2_fS2_fjLj2048ELj1ELj1ELj4ELj16ENS_18Kernel_traits_baseILj2048ES2_S2_fS2_fjLj128EEEEELb0ELb0ELb0ELb1EEEvNS_9BwdParamsE --------------------------
	.section	.nv.info._ZN10layer_norm13ln_bwd_kernelINS_13Kernel_traitsI6__halfS2_fS2_fjLj2048ELj1ELj1ELj4ELj16ENS_18Kernel_traits_baseILj2048ES2_S2_fS2_fjLj128EEEEELb0ELb0ELb0ELb1EEEvNS_9BwdParamsE,"",@"SHT_CUDA_INFO"
	.sectionflags	@""
	.align	4


	//----- nvinfo : EIATTR_CUDA_API_VERSION
	.align		4
        /*0000*/ 	.byte	0x04, 0x37
        /*0002*/ 	.short	(.L_3539 - .L_3538)
.L_3538:
        /*0004*/ 	.word	0x00000082


	//----- nvinfo : EIATTR_SW2861232_WAR
	.align		4
.L_3539:
        /*0008*/ 	.byte	0x01, 0x35
	.zero		2


	//----- nvinfo : EIATTR_PARAM_CBANK
	.align		4
        /*000c*/ 	.byte	0x04, 0x0a
        /*000e*/ 	.short	(.L_3541 - .L_3540)
	.align		4
.L_3540:
        /*0010*/ 	.word	index@(.nv.constant0._ZN10layer_norm13ln_bwd_kernelINS_13Kernel_traitsI6__halfS2_fS2_fjLj2048ELj1ELj1ELj4ELj16ENS_18Kernel_traits_baseILj2048ES2_S2_fS2_fjLj128EEEEELb0ELb0ELb0ELb1EEEvNS_9BwdParamsE)
        /*0014*/ 	.short	0x0160
        /*0016*/ 	.short	0x0128


	//----- nvinfo : EIATTR_CBANK_PARAM_SIZE
	.align		4
.L_3541:
        /*0018*/ 	.byte	0x03, 0x19
        /*001a*/ 	.short	0x0128


	//----- nvinfo : EIATTR_KPARAM_INFO
	.align		4
        /*001c*/ 	.byte	0x04, 0x17
        /*001e*/ 	.short	(.L_3543 - .L_3542)
.L_3542:
        /*0020*/ 	.word	0x00000000
        /*0024*/ 	.short	0x0000
        /*0026*/ 	.short	0x0000
        /*0028*/ 	.byte	0x00, 0xf0, 0xa1, 0x04


	//----- nvinfo : EIATTR_MAXREG_COUNT
	.align		4
.L_3543:
        /*002c*/ 	.byte	0x03, 0x1b
        /*002e*/ 	.short	0x00ff


	//----- nvinfo : EIATTR_NUM_BARRIERS
	.align		4
        /*0030*/ 	.byte	0x02, 0x4c
        /*0032*/ 	.byte	0x01
	.zero		1


	//----- nvinfo : EIATTR_MERCURY_ISA_VERSION
	.align		4
        /*0034*/ 	.byte	0x03, 0x5f
        /*0036*/ 	.short	0x0000


	//----- nvinfo : EIATTR_COOP_GROUP_MASK_REGIDS
	.align		4
        /*0038*/ 	.byte	0x04, 0x29
        /*003a*/ 	.short	(.L_3545 - .L_3544)


	//   ....[0]....
.L_3544:
        /*003c*/ 	.word	0xffffffff


	//   ....[1]....
        /*0040*/ 	.word	0xffffffff


	//   ....[2]....
        /*0044*/ 	.word	0xffffffff


	//   ....[3]....
        /*0048*/ 	.word	0xffffffff


	//   ....[4]....
        /*004c*/ 	.word	0xffffffff


	//   ....[5]....
        /*0050*/ 	.word	0xffffffff


	//   ....[6]....
        /*0054*/ 	.word	0xffffffff


	//   ....[7]....
        /*0058*/ 	.word	0xffffffff


	//   ....[8]....
        /*005c*/ 	.word	0xffffffff


	//   ....[9]....
        /*0060*/ 	.word	0xffffffff


	//   ....[10]....
        /*0064*/ 	.word	0xffffffff


	//   ....[11]....
        /*0068*/ 	.word	0xffffffff


	//   ....[12]....
        /*006c*/ 	.word	0xffffffff


	//   ....[13]....
        /*0070*/ 	.word	0xffffffff


	//   ....[14]....
        /*0074*/ 	.word	0xffffffff


	//   ....[15]....
        /*0078*/ 	.word	0xffffffff


	//   ....[16]....
        /*007c*/ 	.word	0xffffffff


	//   ....[17]....
        /*0080*/ 	.word	0xffffffff


	//   ....[18]....
        /*0084*/ 	.word	0xffffffff


	//   ....[19]....
        /*0088*/ 	.word	0xffffffff


	//----- nvinfo : EIATTR_COOP_GROUP_INSTR_OFFSETS
	.align		4
.L_3545:
        /*008c*/ 	.byte	0x04, 0x28
        /*008e*/ 	.short	(.L_3547 - .L_3546)


	//   ....[0]....
.L_3546:
        /*0090*/ 	.word	0x00000ea0


	//   ....[1]....
        /*0094*/ 	.word	0x00000ec0


	//   ....[2]....
        /*0098*/ 	.word	0x00000ee0


	//   ....[3]....
        /*009c*/ 	.word	0x00000f00


	//   ....[4]....
        /*00a0*/ 	.word	0x00000f20


	//   ....[5]....
        /*00a4*/ 	.word	0x00000f40


	//   ....[6]....
        /*00a8*/ 	.word	0x00000f60


	//   ....[7]....
        /*00ac*/ 	.word	0x00000f80


	//   ....[8]....
        /*00b0*/ 	.word	0x00000fa0


	//   ....[9]....
        /*00b4*/ 	.word	0x00000fc0


	//   ....[10]....
        /*00b8*/ 	.word	0x00001d10


	//   ....[11]....
        /*00bc*/ 	.word	0x00001d90


	//   ....[12]....
        /*00c0*/ 	.word	0x00001e10


	//   ....[13]....
        /*00c4*/ 	.word	0x00001e80


	//   ....[14]....
        /*00c8*/ 	.word	0x00001f00


	//   ....[15]....
        /*00cc*/ 	.word	0x00001f70


	//   ....[16]....
        /*00d0*/ 	.word	0x00001ff0


	//   ....[17]....
        /*00d4*/ 	.word	0x00002060


	//   ....[18]....
        /*00d8*/ 	.word	0x000020e0


	//   ....[19]....
        /*00dc*/ 	.word	0x00002150


	//----- nvinfo : EIATTR_EXIT_INSTR_OFFSETS
	.align		4
.L_3547:
        /*00e0*/ 	.byte	0x04, 0x1c
        /*00e2*/ 	.short	(.L_3549 - .L_3548)


	//   ....[0]....
.L_3548:
        /*00e4*/ 	.word	0x00001cb0


	//----- nvinfo : EIATTR_MAX_THREADS
	.align		4
.L_3549:
        /*00e8*/ 	.byte	0x04, 0x05
        /*00ea*/ 	.short	(.L_3551 - .L_3550)
.L_3550:
        /*00ec*/ 	.word	0x00000080
        /*00f0*/ 	.word	0x00000001
        /*00f4*/ 	.word	0x00000001


	//----- nvinfo : EIATTR_CRS_STACK_SIZE
	.align		4
.L_3551:
        /*00f8*/ 	.byte	0x04, 0x1e
        /*00fa*/ 	.short	(.L_3553 - .L_3552)
.L_3552:
        /*00fc*/ 	.word	0x00000000
.L_3553:


//--------------------- .nv.info._ZN10layer_norm13ln_bwd_kernelINS_13Kernel_traitsI6__halfS2_fS2_fjLj2048ELj1ELj1ELj4ELj16ENS_18Kernel_traits_baseILj2048ES2_S2_fS2_fjLj128EEEEELb0ELb0ELb1ELb0EEEvNS_9BwdParamsE --------------------------
	.section	.nv.info._ZN10layer_norm13ln_bwd_kernelINS_13Kernel_traitsI6__halfS2_fS2_fjLj2048ELj1ELj1ELj4ELj16ENS_18Kernel_traits_baseILj2048ES2_S2_fS2_fjLj128EEEEELb0ELb0ELb1ELb0EEEvNS_9BwdParamsE,"",@"SHT_CUDA_INFO"
	.sectionflags	@""
	.align	4


	//----- nvinfo : EIATTR_CUDA_API_VERSION
	.align		4
        /*0000*/ 	.byte	0x04, 0x37
        /*0002*/ 	.short	(.L_3555 - .L_3554)
.L_3554:
        /*0004*/ 	.word	0x00000082


	//----- nvinfo : EIATTR_SW2861232_WAR
	.align		4
.L_3555:
        /*0008*/ 	.byte	0x01, 0x35
	.zero		2


	//----- nvinfo : EIATTR_PARAM_CBANK
	.align		4
        /*000c*/ 	.byte	0x04, 0x0a
        /*000e*/ 	.short	(.L_3557 - .L_3556)
	.align		4
.L_3556:
        /*0010*/ 	.word	index@(.nv.constant0._ZN10layer_norm13ln_bwd_kernelINS_13Kernel_traitsI6__halfS2_fS2_fjLj2048ELj1ELj1ELj4ELj16ENS_18Kernel_traits_baseILj2048ES2_S2_fS2_fjLj128EEEEELb0ELb0ELb1ELb0EEEvNS_9BwdParamsE)
        /*0014*/ 	.short	0x0160
        /*0016*/ 	.short	0x0128


	//----- nvinfo : EIATTR_CBANK_PARAM_SIZE
	.align		4
.L_3557:
        /*0018*/ 	.byte	0x03, 0x19
        /*001a*/ 	.short	0x0128


	//----- nvinfo : EIATTR_KPARAM_INFO
	.align		4
        /*001c*/ 	.byte	0x04, 0x17
        /*001e*/ 	.short	(.L_3559 - .L_3558)
.L_3558:
        /*0020*/ 	.word	0x00000000
        /*0024*/ 	.short	0x0000
        /*0026*/ 	.short	0x0000
        /*0028*/ 	.byte	0x00, 0xf0, 0xa1, 0x04


	//----- nvinfo : EIATTR_MAXREG_COUNT
	.align		4
.L_3559:
        /*002c*/ 	.byte	0x03, 0x1b
        /*002e*/ 	.short	0x00ff


	//----- nvinfo : EIATTR_NUM_BARRIERS
	.align		4
        /*0030*/ 	.byte	0x02, 0x4c
        /*0032*/ 	.byte	0x01
	.zero		1


	//----- nvinfo : EIATTR_MERCURY_ISA_VERSION
	.align		4
        /*0034*/ 	.byte	0x03, 0x5f
        /*0036*/ 	.short	0x0000


	//----- nvinfo : EIATTR_COOP_GROUP_MASK_REGIDS
	.align		4
        /*0038*/ 	.byte	0x04, 0x29
        /*003a*/ 	.short	(.L_3561 - .L_3560)


	//   ....[0]....
.L_3560:
        /*003c*/ 	.word	0xffffffff


	//   ....[1]....
        /*0040*/ 	.word	0xffffffff


	//   ....[2]....
        /*0044*/ 	.word	0xffffffff


	//   ....[3]....
        /*0048*/ 	.word	0xffffffff


	//   ....[4]....
        /*004c*/ 	.word	0xffffffff


	//   ....[5]....
        /*0050*/ 	.word	0xffffffff


	//   ....[6]....
        /*0054*/ 	.word	0xffffffff


	//   ....[7]....
        /*0058*/ 	.word	0xffffffff


	//   ....[8]....
        /*005c*/ 	.word	0xffffffff


	//   ....[9]....
        /*0060*/ 	.word	0xffffffff


	//   ....[10]....
        /*0064*/ 	.word	0xffffffff


	//   ....[11]....
        /*0068*/ 	.word	0xffffffff


	//   ....[12]....
        /*006c*/ 	.word	0xffffffff


	//   ....[13]....
        /*0070*/ 	.word	0xffffffff


	//   ....[14]....
        /*0074*/ 	.word	0xffffffff


	//   ....[15]....
        /*0078*/ 	.word	0xffffffff


	//   ....[16]....
        /*007c*/ 	.word	0xffffffff


	//   ....[17]....
        /*0080*/ 	.word	0xffffffff


	//   ....[18]....
        /*0084*/ 	.word	0xffffffff


	//   ....[19]....
        /*0088*/ 	.word	0xffffffff


	//----- nvinfo : EIATTR_COOP_GROUP_INSTR_OFFSETS
	.align		4
.L_3561:
        /*008c*/ 	.byte	0x04, 0x28
        /*008e*/ 	.short	(.L_3563 - .L_3562)


	//   ....[0]....
.L_3562:
        /*0090*/ 	.word	0x000010a0


	//   ....[1]....
        /*0094*/ 	.word	0x000010c0


	//   ....[2]....
        /*0098*/ 	.word	0x000010e0


	//   ....[3]....
        /*009c*/ 	.word	0x00001100


	//   ....[4]....
        /*00a0*/ 	.word	0x00001120


	//   ....[5]....
        /*00a4*/ 	.word	0x00001140


	//   ....[6]....
        /*00a8*/ 	.word	0x00001160


	//   ....[7]....
        /*00ac*/ 	.word	0x00001180


	//   ....[8]....
        /*00b0*/ 	.word	0x000011a0


	//   ....[9]....
        /*00b4*/ 	.word	0x000011c0


	//   ....[10]....
        /*00b8*/ 	.word	0x00002790


	//   ....[11]....
        /*00bc*/ 	.word	0x00002810


	//   ....[12]....
        /*00c0*/ 	.word	0x00002890


	//   ....[13]....
        /*00c4*/ 	.word	0x00002900


	//   ....[14]....
        /*00c8*/ 	.word	0x00002980


	//   ....[15]....
        /*00cc*/ 	.word	0x000029f0


	//   ....[16]....
        /*00d0*/ 	.word	0x00002a70


	//   ....[17]....
        /*00d4*/ 	.word	0x00002ae0


	//   ....[18]....
        /*00d8*/ 	.word	0x00002b60


	//   ....[19]....
        /*00dc*/ 	.word	0x00002bd0


	//----- nvinfo : EIATTR_EXIT_INSTR_OFFSETS
	.align		4
.L_3563:
        /*00e0*/ 	.byte	0x04, 0x1c
        /*00e2*/ 	.short	(.L_3565 - .L_3564)


	//   ....[0]....
.L_3564:
        /*00e4*/ 	.word	0x000026b0


	//   ....[1]....
        /*00e8*/ 	.word	0x00002730


	//----- nvinfo : EIATTR_MAX_THREADS
	.align		4
.L_3565:
        /*00ec*/ 	.byte	0x04, 0x05
        /*00ee*/ 	.short	(.L_3567 - .L_3566)
.L_3566:
        /*00f0*/ 	.word	0x00000080
        /*00f4*/ 	.word	0x00000001
        /*00f8*/ 	.word	0x00000001


	//----- nvinfo : EIATTR_CRS_STACK_SIZE
	.align		4
.L_3567:
        /*00fc*/ 	.byte	0x04, 0x1e
        /*00fe*/ 	.short	(.L_3569 - .L_3568)
.L_3568:
        /*0100*/ 	.word	0x00000000
.L_3569:


//--------------------- .nv.info._ZN10layer_norm13ln_bwd_kernelINS_13Kernel_traitsI6__halfS2_fS2_fjLj2048ELj1ELj1ELj4ELj16ENS_18Kernel_traits_baseILj2048ES2_S2_fS2_fjLj128EEEEELb0ELb0ELb1ELb1EEEvNS_9BwdParamsE --------------------------
	.section	.nv.info._ZN10layer_norm13ln_bwd_kernelINS_13Kernel_traitsI6__halfS2_fS2_fjLj2048ELj1ELj1ELj4ELj16ENS_18Kernel_traits_baseILj2048ES2_S2_fS2_fjLj128EEEEELb0ELb0ELb1ELb1EEEvNS_9BwdParamsE,"",@"SHT_CUDA_INFO"
	.sectionflags	@""
	.align	4


	//----- nvinfo : EIATTR_CUDA_API_VERSION
	.align		4
        /*0000*/ 	.byte	0x04, 0x37
        /*0002*/ 	.short	(.L_3571 - .L_3570)
.L_3570:
        /*0004*/ 	.word	0x00000082


	//----- nvinfo : EIATTR_SW2861232_WAR
	.align		4
.L_3571:
        /*0008*/ 	.byte	0x01, 0x35
	.zero		2


	//----- nvinfo : EIATTR_PARAM_CBANK
	.align		4
        /*000c*/ 	.byte	0x04, 0x0a
        /*000e*/ 	.short	(.L_3573 - .L_3572)
	.align		4
.L_3572:
        /*0010*/ 	.word	index@(.nv.constant0._ZN10layer_norm13ln_bwd_kernelINS_13Kernel_traitsI6__halfS2_fS2_fjLj2048ELj1ELj1ELj4ELj16ENS_18Kernel_traits_baseILj2048ES2_S2_fS2_fjLj128EEEEELb0ELb0ELb1ELb1EEEvNS_9BwdParamsE)
        /*0014*/ 	.short	0x0160
        /*0016*/ 	.short	0x0128


	//----- nvinfo : EIATTR_CBANK_PARAM_SIZE
	.align		4
.L_3573:
        /*0018*/ 	.byte	0x03, 0x19
        /*001a*/ 	.short	0x0128


	//----- nvinfo : EIATTR_KPARAM_INFO
	.align		4
        /*001c*/ 	.byte	0x04, 0x17
        /*001e*/ 	.short	(.L_3575 - .L_3574)
.L_3574:
        /*0020*/ 	.word	0x00000000
        /*0024*/ 	.short	0x0000
        /*0026*/ 	.short	0x0000
        /*0028*/ 	.byte	0x00, 0xf0, 0xa1, 0x04


	//----- nvinfo : EIATTR_MAXREG_COUNT
	.align		4
.L_3575:
        /*002c*/ 	.byte	0x03, 0x1b
        /*002e*/ 	.short	0x00ff


	//----- nvinfo : EIATTR_NUM_BARRIERS
	.align		4
        /*0030*/ 	.byte	0x02, 0x4c
        /*0032*/ 	.byte	0x01
	.zero		1


	//----- nvinfo : EIATTR_MERCURY_ISA_VERSION
	.align		4
        /*0034*/ 	.byte	0x03, 0x5f
        /*0036*/ 	.short	0x0000


	//----- nvinfo : EIATTR_COOP_GROUP_MASK_REGIDS
	.align		4
        /*0038*/ 	.byte	0x04, 0x29
        /*003a*/ 	.short	(.L_3577 - .L_3576)


	//   ....[0]....
.L_3576:
        /*003c*/ 	.word	0xffffffff


	//   ....[1]....
        /*0040*/ 	.word	0xffffffff


	//   ....[2]....
        /*0044*/ 	.word	0xffffffff


	//   ....[3]....
        /*0048*/ 	.word	0xffffffff


	//   ....[4]....
        /*004c*/ 	.word	0xffffffff


	//   ....[5]....
        /*0050*/ 	.word	0xffffffff


	//   ....[6]....
        /*0054*/ 	.word	0xffffffff


	//   ....[7]....
        /*0058*/ 	.word	0xffffffff


	//   ....[8]....
        /*005c*/ 	.word	0xffffffff


	//   ....[9]....
        /*0060*/ 	.word	0xffffffff


	//   ....[10]....
        /*0064*/ 	.word	0xffffffff


	//   ....[11]....
        /*0068*/ 	.word	0xffffffff


	//   ....[12]....
        /*006c*/ 	.word	0xffffffff


	//   ....[13]....
        /*0070*/ 	.word	0xffffffff


	//   ....[14]....
        /*0074*/ 	.word	0xffffffff


	//   ....[15]....
        /*0078*/ 	.word	0xffffffff


	//   ....[16]....
        /*007c*/ 	.word	0xffffffff


	//   ....[17]....
        /*0080*/ 	.word	0xffffffff


	//   ....[18]....
        /*0084*/ 	.word	0xffffffff


	//   ....[19]....
        /*0088*/ 	.word	0xffffffff


	//----- nvinfo : EIATTR_COOP_GROUP_INSTR_OFFSETS
	.align		4
.L_3577:
        /*008c*/ 	.byte	0x04, 0x28
        /*008e*/ 	.short	(.L_3579 - .L_3578)


	//   ....[0]....
.L_3578:
        /*0090*/ 	.word	0x00001010


	//   ....[1]....
        /*0094*/ 	.word	0x00001030


	//   ....[2]....
        /*0098*/ 	.word	0x00001050


	//   ....[3]....
        /*009c*/ 	.word	0x00001070


	//   ....[4]....
        /*00a0*/ 	.word	0x00001090


	//   ....[5]....
        /*00a4*/ 	.word	0x000010b0


	//   ....[6]....
        /*00a8*/ 	.word	0x000010d0


	//   ....[7]....
        /*00ac*/ 	.word	0x000010f0


	//   ....[8]....
        /*00b0*/ 	.word	0x00001110


	//   ....[9]....
        /*00b4*/ 	.word	0x00001130


	//   ....[10]....
        /*00b8*/ 	.word	0x00002600


	//   ....[11]....
        /*00bc*/ 	.word	0x00002680


	//   ....[12]....
        /*00c0*/ 	.word	0x00002700


	//   ....[13]....
        /*00c4*/ 	.word	0x00002770


	//   ....[14]....
        /*00c8*/ 	.word	0x000027f0


	//   ....[15]....
        /*00cc*/ 	.word	0x00002860


	//   ....[16]....
        /*00d0*/ 	.word	0x000028e0


	//   ....[17]....
        /*00d4*/ 	.word	0x00002950


	//   ....[18]....
        /*00d8*/ 	.word	0x000029d0


	//   ....[19]....
        /*00dc*/ 	.word	0x00002a40


	//----- nvinfo : EIATTR_EXIT_INSTR_OFFSETS
	.align		4
.L_3579:
        /*00e0*/ 	.byte	0x04, 0x1c
        /*00e2*/ 	.short	(.L_3581 - .L_3580)


	//   ....[0]....
.L_3580:
        /*00e4*/ 	.word	0x000025a0


	//----- nvinfo : EIATTR_MAX_THREADS
	.align		4
.L_3581:
        /*00e8*/ 	.byte	0x04, 0x05
        /*00ea*/ 	.short	(.L_3583 - .L_3582)
.L_3582:
        /*00ec*/ 	.word	0x00000080
        /*00f0*/ 	.word	0x00000001
        /*00f4*/ 	.word	0x00000001


	//----- nvinfo : EIATTR_CRS_STACK_SIZE
	.align		4
.L_3583:
        /*00f8*/ 	.byte	0x04, 0x1e
        /*00fa*/ 	.short	(.L_3585 - .L_3584)
.L_3584:
        /*00fc*/ 	.word	0x00000000
.L_3585:


//--------------------- .nv.info._ZN10layer_norm13ln_bwd_kernelINS_13Kernel_traitsI6__halfS2_fS2_fjLj2048ELj1ELj1ELj4ELj16ENS_18Kernel_traits_baseILj2048ES2_S2_fS2_fjLj128EEEEELb0ELb1ELb0ELb0EEEvNS_9BwdParamsE --------------------------
	.section	.nv.info._ZN10layer_norm13ln_bwd_kernelINS_13Kernel_traitsI6__halfS2_fS2_fjLj2048ELj1ELj1ELj4ELj16ENS_18Kernel_traits_baseILj2048ES2_S2_fS2_fjLj128EEEEELb0ELb1ELb0ELb0EEEvNS_9BwdParamsE,"",@"SHT_CUDA_INFO"
	.sectionflags	@""
	.align	4


	//----- nvinfo : EIATTR_CUDA_API_VERSION
	.align		4
        /*0000*/ 	.byte	0x04, 0x37
        /*0002*/ 	.short	(.L_3587 - .L_3586)
.L_3586:
        /*0004*/ 	.word	0x00000082


	//----- nvinfo : EIATTR_SW2861232_WAR
	.align		4
.L_3587:
        /*0008*/ 	.byte	0x01, 0x35
	.zero		2


	//----- nvinfo : EIATTR_PARAM_CBANK
	.align		4
        /*000c*/ 	.byte	0x04, 0x0a
        /*000e*/ 	.short	(.L_3589 - .L_3588)
	.align		4
.L_3588:
        /*0010*/ 	.word	index@(.nv.constant0._ZN10layer_norm13ln_bwd_kernelINS_13Kernel_traitsI6__halfS2_fS2_fjLj2048ELj1ELj1ELj4ELj16ENS_18Kernel_traits_baseILj2048ES2_S2_fS2_fjLj128EEEEELb0ELb1ELb0ELb0EEEvNS_9BwdParamsE)
        /*0014*/ 	.short	0x0160
        /*0016*/ 	.short	0x0128


	//----- nvinfo : EIATTR_CBANK_PARAM_SIZE
	.align		4
.L_3589:
        /*0018*/ 	.byte	0x03, 0x19
        /*001a*/ 	.short	0x0128


	//----- nvinfo : EIATTR_KPARAM_INFO
	.align		4
        /*001c*/ 	.byte	0x04, 0x17
        /*001e*/ 	.short	(.L_3591 - .L_3590)
.L_3590:
        /*0020*/ 	.word	0x00000000
        /*0024*/ 	.short	0x0000
        /*0026*/ 	.short	0x0000
        /*0028*/ 	.byte	0x00, 0xf0, 0xa1, 0x04


	//----- nvinfo : EIATTR_MAXREG_COUNT
	.align		4
.L_3591:
        /*002c*/ 	.byte	0x03, 0x1b
        /*002e*/ 	.short	0x00ff


	//----- nvinfo : EIATTR_NUM_BARRIERS
	.align		4
        /*0030*/ 	.byte	0x02, 0x4c
        /*0032*/ 	.byte	0x01
	.zero		1


	//----- nvinfo : EIATTR_MERCURY_ISA_VERSION
	.align		4
        /*0034*/ 	.byte	0x03, 0x5f
        /*0036*/ 	.short	0x0000


	//----- nvinfo : EIATTR_COOP_GROUP_MASK_REGIDS
	.align		4
        /*0038*/ 	.byte	0x04, 0x29
        /*003a*/ 	.short	(.L_3593 - .L_3592)


	//   ....[0]....
.L_3592:
        /*003c*/ 	.word	0xffffffff


	//   ....[1]....
        /*0040*/ 	.word	0xffffffff


	//   ....[2]....
        /*0044*/ 	.word	0xffffffff


	//   ....[3]....
        /*0048*/ 	.word	0xffffffff


	//   ....[4]....
        /*004c*/ 	.word	0xffffffff


	//   ....[5]....
        /*0050*/ 	.word	0xffffffff


	//   ....[6]....
        /*0054*/ 	.word	0xffffffff


	//   ....[7]....
        /*0058*/ 	.word	0xffffffff


	//   ....[8]....
        /*005c*/ 	.word	0xffffffff


	//   ....[9]....
        /*0060*/ 	.word	0xffffffff


	//   ....[10]....
        /*0064*/ 	.word	0xffffffff


	//   ....[11]....
        /*0068*/ 	.word	0xffffffff


	//   ....[12]....
        /*006c*/ 	.word	0xffffffff


	//   ....[13]....
        /*0070*/ 	.word	0xffffffff


	//   ....[14]....
        /*0074*/ 	.word	0xffffffff


	//   ....[15]....
        /*0078*/ 	.word	0xffffffff


	//   ....[16]....
        /*007c*/ 	.word	0xffffffff


	//   ....[17]....
        /*0080*/ 	.word	0xffffffff


	//   ....[18]....
        /*0084*/ 	.word	0xffffffff


	//   ....[19]....
        /*0088*/ 	.word	0xffffffff


	//----- nvinfo : EIATTR_COOP_GROUP_INSTR_OFFSETS
	.align		4
.L_3593:
        /*008c*/ 	.byte	0x04, 0x28
        /*008e*/ 	.short	(.L_3595 - .L_3594)


	//   ....[0]....
.L_3594:
        /*0090*/ 	.word	0x00001130


	//   ....[1]....
        /*0094*/ 	.word	0x00001150


	//   ....[2]....
        /*0098*/ 	.word	0x00001170


	//   ....[3]....
        /*009c*/ 	.word	0x00001190


	//   ....[4]....
        /*00a0*/ 	.word	0x000011b0


	//   ....[5]....
        /*00a4*/ 	.word	0x000011d0


	//   ....[6]....
        /*00a8*/ 	.word	0x000011f0


	//   ....[7]....
        /*00ac*/ 	.word	0x00001210


	//   ....[8]....
        /*00b0*/ 	.word	0x00001230


	//   ....[9]....
        /*00b4*/ 	.word	0x00001250


	//   ....[10]....
        /*00b8*/ 	.word	0x00002230


	//   ....[11]....
        /*00bc*/ 	.word	0x000022b0


	//   ....[12]....
        /*00c0*/ 	.word	0x00002330


	//   ....[13]....
        /*00c4*/ 	.word	0x000023a0


	//   ....[14]....
        /*00c8*/ 	.word	0x00002420


	//   ....[15]....
        /*00cc*/ 	.word	0x00002490


	//   ....[16]....
        /*00d0*/ 	.word	0x00002510


	//   ....[17]....
        /*00d4*/ 	.word	0x00002580


	//   ....[18]....
        /*00d8*/ 	.word	0x00002600


	//   ....[19]....
        /*00dc*/ 	.word	0x00002670


	//----- nvinfo : EIATTR_EXIT_INSTR_OFFSETS
	.align		4
.L_3595:
        /*00e0*/ 	.byte	0x04, 0x1c
        /*00e2*/ 	.short	(.L_3597 - .L_3596)


	//   ....[0]....
.L_3596:
        /*00e4*/ 	.word	0x00002120


	//   ....[1]....
        /*00e8*/ 	.word	0x000021d0


	//----- nvinfo : EIATTR_MAX_THREADS
	.align		4
.L_3597:
        /*00ec*/ 	.byte	0x04, 0x05
        /*00ee*/ 	.short	(.L_3599 - .L_3598)
.L_3598:
        /*00f0*/ 	.word	0x00000080
        /*00f4*/ 	.word	0x00000001
        /*00f8*/ 	.word	0x00000001


	//----- nvinfo : EIATTR_CRS_STACK_SIZE
	.align		4
.L_3599:
        /*00fc*/ 	.byte	0x04, 0x1e
        /*00fe*/ 	.short	(.L_3601 - .L_3600)
.L_3600:
        /*0100*/ 	.word	0x00000000
.L_3601:


//--------------------- .nv.info._ZN10layer_norm13ln_bwd_kernelINS_13Kernel_traitsI6__halfS2_fS2_fjLj2048ELj1ELj1ELj4ELj16ENS_18Kernel_traits_baseILj2048ES2_S2_fS2_fjLj128EEEEELb0ELb1ELb0ELb1EEEvNS_9BwdParamsE --------------------------
	.section	.nv.info._ZN10layer_norm13ln_bwd_kernelINS_13Kernel_traitsI6__halfS2_fS2_fjLj2048ELj1ELj1ELj4ELj16ENS_18Kernel_traits_baseILj2048ES2_S2_fS2_fjLj128EEEEELb0ELb1ELb0ELb1EEEvNS_9BwdParamsE,"",@"SHT_CUDA_INFO"
	.sectionflags	@""
	.align	4


	//----- nvinfo : EIATTR_CUDA_API_VERSION
	.align		4
        /*0000*/ 	.byte	0x04, 0x37
        /*0002*/ 	.short	(.L_3603 - .L_3602)
.L_3602:
        /*0004*/ 	.word	0x00000082


	//----- nvinfo : EIATTR_SW2861232_WAR
	.align		4
.L_3603:
        /*0008*/ 	.byte	0x01, 0x35
	.zero		2


	//----- nvinfo : EIATTR_PARAM_CBANK
	.align		4
        /*000c*/ 	.byte	0x04, 0x0a
        /*000e*/ 	.short	(.L_3605 - .L_3604)
	.align		4
.L_3604:
        /*0010*/ 	.word	index@(.nv.constant0._ZN10layer_norm13ln_bwd_kernelINS_13Kernel_traitsI6__halfS2_fS2_fjLj2048ELj1ELj1ELj4ELj16ENS_18Kernel_traits_baseILj2048ES2_S2_fS2_fjLj128EEEEELb0ELb1ELb0ELb1EEEvNS_9BwdParamsE)
        /*0014*/ 	.short	0x0160
        /*0016*/ 	.short	0x0128


	//----- nvinfo : EIATTR_CBANK_PARAM_SIZE
	.align		4
.L_3605:
        /*0018*/ 	.byte	0x03, 0x19
        /*001a*/ 	.short	0x0128


	//----- nvinfo : EIATTR_KPARAM_INFO
	.align		4
        /*001c*/ 	.byte	0x04, 0x17
        /*001e*/ 	.short	(.L_3607 - .L_3606)
.L_3606:
        /*0020*/ 	.word	0x00000000
        /*0024*/ 	.short	0x0000
        /*0026*/ 	.short	0x0000
        /*0028*/ 	.byte	0x00, 0xf0, 0xa1, 0x04


	//----- nvinfo : EIATTR_MAXREG_COUNT
	.align		4
.L_3607:
        /*002c*/ 	.byte	0x03, 0x1b
        /*002e*/ 	.short	0x00ff


	//----- nvinfo : EIATTR_NUM_BARRIERS
	.align		4
        /*0030*/ 	.byte	0x02, 0x4c
        /*0032*/ 	.byte	0x01
	.zero		1


	//----- nvinfo : EIATTR_MERCURY_ISA_VERSION
	.align		4
        /*0034*/ 	.byte	0x03, 0x5f
        /*0036*/ 	.short	0x0000


	//----- nvinfo : EIATTR_COOP_GROUP_MASK_REGIDS
	.align		4
        /*0038*/ 	.byte	0x04, 0x29
        /*003a*/ 	.short	(.L_3609 - .L_3608)


	//   ....[0]....
.L_3608:
        /*003c*/ 	.word	0xffffffff


	//   ....[1]....
        /*0040*/ 	.word	0xffffffff


	//   ....[2]....
        /*0044*/ 	.word	0xffffffff


	//   ....[3]....
        /*0048*/ 	.word	0xffffffff


	//   ....[4]....
        /*004c*/ 	.word	0xffffffff


	//   ....[5]....
        /*0050*/ 	.word	0xffffffff


	//   ....[6]....
        /*0054*/ 	.word	0xffffffff


	//   ....[7]....
        /*0058*/ 	.word	0xffffffff


	//   ....[8]....
        /*005c*/ 	.word	0xffffffff


	//   ....[9]....
        /*0060*/ 	.word	0xffffffff


	//   ....[10]....
        /*0064*/ 	.word	0xffffffff


	//   ....[11]....
        /*0068*/ 	.word	0xffffffff


	//   ....[12]....
        /*006c*/ 	.word	0xffffffff


	//   ....[13]....
        /*0070*/ 	.word	0xffffffff


	//   ....[14]....
        /*0074*/ 	.word	0xffffffff


	//   ....[15]....
        /*0078*/ 	.word	0xffffffff


	//   ....[16]....
        /*007c*/ 	.word	0xffffffff


	//   ....[17]....
        /*0080*/ 	.word	0xffffffff


	//   ....[18]....
        /*0084*/ 	.word	0xffffffff


	//   ....[19]....
        /*0088*/ 	.word	0xffffffff


	//----- nvinfo : EIATTR_COOP_GROUP_INSTR_OFFSETS
	.align		4
.L_3609:
        /*008c*/ 	.byte	0x04, 0x28
        /*008e*/ 	.short	(.L_3611 - .L_3610)


	//   ....[0]....
.L_3610:
        /*0090*/ 	.word	0x00001130


	//   ....[1]....
        /*0094*/ 	.word	0x00001150


	//   ....[2]....
        /*0098*/ 	.word	0x00001170


	//   ....[3]....
        /*009c*/ 	.word	0x00001190


	//   ....[4]....
        /*00a0*/ 	.word	0x000011b0


	//   ....[5]....
        /*00a4*/ 	.word	0x000011d0


	//   ....[6]....
        /*00a8*/ 	.word	0x000011f0


	//   ....[7]....
        /*00ac*/ 	.word	0x00001210


	//   ....[8]....
        /*00b0*/ 	.word	0x00001230


	//   ....[9]....
        /*00b4*/ 	.word	0x00001250


	//   ....[10]....
        /*00b8*/ 	.word	0x00002470


	//   ....[11]....
        /*00bc*/ 	.word	0x000024f0


	//   ....[12]....
        /*00c0*/ 	.word	0x00002570


	//   ....[13]....
        /*00c4*/ 	.word	0x000025e0


	//   ....[14]....
        /*00c8*/ 	.word	0x00002660


	//   ....[15]....
        /*00cc*/ 	.word	0x000026d0


	//   ....[16]....
        /*00d0*/ 	.word	0x00002750


	//   ....[17]....
        /*00d4*/ 	.word	0x000027c0


	//   ....[18]....
        /*00d8*/ 	.word	0x00002840


	//   ....[19]....
        /*00dc*/ 	.word	0x000028b0


	//----- nvinfo : EIATTR_EXIT_INSTR_OFFSETS
	.align		4
.L_3611:
        /*00e0*/ 	.byte	0x04, 0x1c
        /*00e2*/ 	.short	(.L_3613 - .L_3612)


	//   ....[0]....
.L_3612:
        /*00e4*/ 	.word	0x00002410


	//----- nvinfo : EIATTR_MAX_THREADS
	.align		4
.L_3613:
        /*00e8*/ 	.byte	0x04, 0x05
        /*00ea*/ 	.short	(.L_3615 - .L_3614)
.L_3614:
        /*00ec*/ 	.word	0x00000080
        /*00f0*/ 	.word	0x00000001
        /*00f4*/ 	.word	0x00000001


	//----- nvinfo : EIATTR_CRS_STACK_SIZE
	.align		4
.L_3615:
        /*00f8*/ 	.byte	0x04, 0x1e
        /*00fa*/ 	.short	(.L_3617 - .L_3616)
.L_3616:
        /*00fc*/ 	.word	0x00000000
.L_3617:


//--------------------- .nv.info._ZN10layer_norm13ln_bwd_kernelINS_13Kernel_traitsI6__halfS2_fS2_fjLj2048ELj1ELj1ELj4ELj16ENS_18Kernel_traits_baseILj2048ES2_S2_fS2_fjLj128EEEEELb0ELb1ELb1ELb0EEEvNS_9BwdParamsE --------------------------
	.section	.nv.info._ZN10layer_norm13ln_bwd_kernelINS_13Kernel_traitsI6__halfS2_fS2_fjLj2048ELj1ELj1ELj4ELj16ENS_18Kernel_traits_baseILj2048ES2_S2_fS2_fjLj128EEEEELb0ELb1ELb1ELb0EEEvNS_9BwdParamsE,"",@"SHT_CUDA_INFO"
	.sectionflags	@""
	.align	4


	//----- nvinfo : EIATTR_CUDA_API_VERSION
	.align		4
        /*0000*/ 	.byte	0x04, 0x37
        /*0002*/ 	.short	(.L_3619 - .L_3618)
.L_3618:
        /*0004*/ 	.word	0x00000082


	//----- nvinfo : EIATTR_SW2861232_WAR
	.align		4
.L_3619:
        /*0008*/ 	.byte	0x01, 0x35
	.zero		2


	//----- nvinfo : EIATTR_PARAM_CBANK
	.align		4
        /*000c*/ 	.byte	0x04, 0x0a
        /*000e*/ 	.short	(.L_3621 - .L_3620)
	.align		4
.L_3620:
        /*0010*/ 	.word	index@(.nv.constant0._ZN10layer_norm13ln_bwd_kernelINS_13Kernel_traitsI6__halfS2_fS2_fjLj2048ELj1ELj1ELj4ELj16ENS_18Kernel_traits_baseILj2048ES2_S2_fS2_fjLj128EEEEELb0ELb1ELb1ELb0EEEvNS_9BwdParamsE)
        /*0014*/ 	.short	0x0160
        /*0016*/ 	.short	0x0128


	//----- nvinfo : EIATTR_CBANK_PARAM_SIZE
	.align		4
.L_3621:
        /*0018*/ 	.byte	0x03, 0x19
        /*001a*/ 	.short	0x0128


	//----- nvinfo : EIATTR_KPARAM_INFO
	.align		4
        /*001c*/ 	.byte	0x04, 0x17
        /*001e*/ 	.short	(.L_3623 - .L_3622)
.L_3622:
        /*0020*/ 	.word	0x00000000
        /*0024*/ 	.short	0x0000
        /*0026*/ 	.short	0x0000
        /*0028*/ 	.byte	0x00, 0xf0, 0xa1, 0x04


	//----- nvinfo : EIATTR_MAXREG_COUNT
	.align		4
.L_3623:
        /*002c*/ 	.byte	0x03, 0x1b
        /*002e*/ 	.short	0x00ff


	//----- nvinfo : EIATTR_NUM_BARRIERS
	.align		4
        /*0030*/ 	.byte	0x02, 0x4c
        /*0032*/ 	.byte	0x01
	.zero		1


	//----- nvinfo : EIATTR_MERCURY_ISA_VERSION
	.align		4
        /*0034*/ 	.byte	0x03, 0x5f
        /*0036*/ 	.short	0x0000


	//----- nvinfo : EIATTR_COOP_GROUP_MASK_REGIDS
	.align		4
        /*0038*/ 	.byte	0x04, 0x29
        /*003a*/ 	.short	(.L_3625 - .L_3624)


	//   ....[0]....
.L_3624:
        /*003c*/ 	.word	0xffffffff


	//   ....[1]....
        /*0040*/ 	.word	0xffffffff


	//   ....[2]....
        /*0044*/ 	.word	0xffffffff


	//   ....[3]....
        /*0048*/ 	.word	0xffffffff


	//   ....[4]....
        /*004c*/ 	.word	0xffffffff


	//   ....[5]....
        /*0050*/ 	.word	0xffffffff


	//   ....[6]....
        /*0054*/ 	.word	0xffffffff


	//   ....[7]....
        /*0058*/ 	.word	0xffffffff


	//   ....[8]....
        /*005c*/ 	.word	0xffffffff


	//   ....[9]....
        /*0060*/ 	.word	0xffffffff


	//   ....[10]....
        /*0064*/ 	.word	0xffffffff


	//   ....[11]....
        /*0068*/ 	.word	0xffffffff


	//   ....[12]....
        /*006c*/ 	.word	0xffffffff


	//   ....[13]....
        /*0070*/ 	.word	0xffffffff


	//   ....[14]....
        /*0074*/ 	.word	0xffffffff


	//   ....[15]....
        /*0078*/ 	.word	0xffffffff


	//   ....[16]....
        /*007c*/ 	.word	0xffffffff


	//   ....[17]....
        /*0080*/ 	.word	0xffffffff


	//   ....[18]....
        /*0084*/ 	.word	0xffffffff


	//   ....[19]....
        /*0088*/ 	.word	0xffffffff


	//----- nvinfo : EIATTR_COOP_GROUP_INSTR_OFFSETS
	.align		4
.L_3625:
        /*008c*/ 	.byte	0x04, 0x28
        /*008e*/ 	.short	(.L_3627 - .L_3626)


	//   ....[0]....
.L_3626:
        /*0090*/ 	.word	0x00001280


	//   ....[1]....
        /*0094*/ 	.word	0x000012a0


	//   ....[2]....
        /*0098*/ 	.word	0x000012c0


	//   ....[3]....
        /*009c*/ 	.word	0x000012e0


	//   ....[4]....
        /*00a0*/ 	.word	0x00001300


	//   ....[5]....
        /*00a4*/ 	.word	0x00001320


	//   ....[6]....
        /*00a8*/ 	.word	0x00001340


	//   ....[7]....
        /*00ac*/ 	.word	0x00001360


	//   ....[8]....
        /*00b0*/ 	.word	0x00001380


	//   ....[9]....
        /*00b4*/ 	.word	0x000013a0


	//   ....[10]....
        /*00b8*/ 	.word	0x00002fa0


	//   ....[11]....
        /*00bc*/ 	.word	0x00003020


	//   ....[12]....
        /*00c0*/ 	.word	0x000030a0


	//   ....[13]....
        /*00c4*/ 	.word	0x00003110


	//   ....[14]....
        /*00c8*/ 	.word	0x00003190


	//   ....[15]....
        /*00cc*/ 	.word	0x00003200


	//   ....[16]....
        /*00d0*/ 	.word	0x00003280


	//   ....[17]....
        /*00d4*/ 	.word	0x000032f0


	//   ....[18]....
        /*00d8*/ 	.word	0x00003370


	//   ....[19]....
        /*00dc*/ 	.word	0x000033e0


	//----- nvinfo : EIATTR_EXIT_INSTR_OFFSETS
	.align		4
.L_3627:
        /*00e0*/ 	.byte	0x04, 0x1c
        /*00e2*/ 	.short	(.L_3629 - .L_3628)


	//   ....[0]....
.L_3628:
        /*00e4*/ 	.word	0x00002e90


	//   ....[1]....
        /*00e8*/ 	.word	0x00002f40


	//----- nvinfo : EIATTR_MAX_THREADS
	.align		4
.L_3629:
        /*00ec*/ 	.byte	0x04, 0x05
        /*00ee*/ 	.short	(.L_3631 - .L_3630)
.L_3630:
        /*00f0*/ 	.word	0x00000080
        /*00f4*/ 	.word	0x00000001
        /*00f8*/ 	.word	0x00000001


	//----- nvinfo : EIATTR_CRS_STACK_SIZE
	.align		4
.L_3631:
        /*00fc*/ 	.byte	0x04, 0x1e
        /*00fe*/ 	.short	(.L_3633 - .L_3632)
.L_3632:
        /*0100*/ 	.word	0x00000000
.L_3633:


//--------------------- .nv.info._ZN10layer_norm13ln_bwd_kernelINS_13Kernel_traitsI6__halfS2_fS2_fjLj2048ELj1ELj1ELj4ELj16ENS_18Kernel_traits_baseILj2048ES2_S2_fS2_fjLj128EEEEELb0ELb1ELb1ELb1EEEvNS_9BwdParamsE --------------------------
	.section	.nv.info._ZN10layer_norm13ln_bwd_kernelINS_13Kernel_traitsI6__halfS2_fS2_fjLj2048ELj1ELj1ELj4ELj16ENS_18Kernel_traits_baseILj2048ES2_S2_fS2_fjLj128EEEEELb0ELb1ELb1ELb1EEEvNS_9BwdParamsE,"",@"SHT_CUDA_INFO"
	.sectionflags	@""
	.align	4


	//----- nvinfo : EIATTR_CUDA_API_VERSION
	.align		4
        /*0000*/ 	.byte	0x04, 0x37
        /*0002*/ 	.short	(.L_3635 - .L_3634)
.L_3634:
        /*0004*/ 	.word	0x00000082


	//----- nvinfo : EIATTR_SW2861232_WAR
	.align		4
.L_3635:
        /*0008*/ 	.byte	0x01, 0x35
	.zero		2


	//----- nvinfo : EIATTR_PARAM_CBANK
	.align		4
        /*000c*/ 	.byte	0x04, 0x0a
        /*000e*/ 	.short	(.L_3637 - .L_3636)
	.align		4
.L_3636:
        /*0010*/ 	.word	index@(.nv.constant0._ZN10layer_norm13ln_bwd_kernelINS_13Kernel_traitsI6__halfS2_fS2_fjLj2048ELj1ELj1ELj4ELj16ENS_18Kernel_traits_baseILj2048ES2_S2_fS2_fjLj128EEEEELb0ELb1ELb1ELb1EEEvNS_9BwdParamsE)
        /*0014*/ 	.short	0x0160
        /*0016*/ 	.short	0x0128


	//----- nvinfo : EIATTR_CBANK_PARAM_SIZE
	.align		4
.L_3637:
        /*0018*/ 	.byte	0x03, 0x19
        /*001a*/ 	.short	0x0128


	//----- nvinfo : EIATTR_KPARAM_INFO
	.align		4
        /*001c*/ 	.byte	0x04, 0x17
        /*001e*/ 	.short	(.L_3639 - .L_3638)
.L_3638:
        /*0020*/ 	.word	0x00000000
        /*0024*/ 	.short	0x0000
        /*0026*/ 	.short	0x0000
        /*0028*/ 	.byte	0x00, 0xf0, 0xa1, 0x04


	//----- nvinfo : EIATTR_MAXREG_COUNT
	.align		4
.L_3639:
        /*002c*/ 	.byte	0x03, 0x1b
        /*002e*/ 	.short	0x00ff


	//----- nvinfo : EIATTR_NUM_BARRIERS
	.align		4
        /*0030*/ 	.byte	0x02, 0x4c
        /*0032*/ 	.byte	0x01
	.zero		1


	//----- nvinfo : EIATTR_MERCURY_ISA_VERSION
	.align		4
        /*0034*/ 	.byte	0x03, 0x5f
        /*0036*/ 	.short	0x0000


	//----- nvinfo : EIATTR_COOP_GROUP_MASK_REGIDS
	.align		4
        /*0038*/ 	.byte	0x04, 0x29
        /*003a*/ 	.short	(.L_3641 - .L_3640)


	//   ....[0]....
.L_3640:
        /*003c*/ 	.word	0xffffffff


	//   ....[1]....
        /*0040*/ 	.word	0xffffffff


	//   ....[2]....
        /*0044*/ 	.word	0xffffffff


	//   ....[3]....
        /*0048*/ 	.word	0xffffffff


	//   ....[4]....
        /*004c*/ 	.word	0xffffffff


	//   ....[5]....
        /*0050*/ 	.word	0xffffffff


	//   ....[6]....
        /*0054*/ 	.word	0xffffffff


	//   ....[7]....
        /*0058*/ 	.word	0xffffffff


	//   ....[8]....
        /*005c*/ 	.word	0xffffffff


	//   ....[9]....
        /*0060*/ 	.word	0xffffffff


	//   ....[10]....
        /*0064*/ 	.word	0xffffffff


	//   ....[11]....
        /*0068*/ 	.word	0xffffffff


	//   ....[12]....
        /*006c*/ 	.word	0xffffffff


	//   ....[13]....
        /*0070*/ 	.word	0xffffffff


	//   ....[14]....
        /*0074*/ 	.word	0xffffffff


	//   ....[15]....
        /*0078*/ 	.word	0xffffffff


	//   ....[16]....
        /*007c*/ 	.word	0xffffffff


	//   ....[17]....
        /*0080*/ 	.word	0xffffffff


	//   ....[18]....
        /*0084*/ 	.word	0xffffffff


	//   ....[19]....
        /*0088*/ 	.word	0xffffffff


	//----- nvinfo : EIATTR_COOP_GROUP_INSTR_OFFSETS
	.align		4
.L_3641:
        /*008c*/ 	.byte	0x04, 0x28
        /*008e*/ 	.short	(.L_3643 - .L_3642)


	//   ....[0]....
.L_3642:
        /*0090*/ 	.word	0x000011d0


	//   ....[1]....
        /*0094*/ 	.word	0x000011f0


	//   ....[2]....
        /*0098*/ 	.word	0x00001210


	//   ....[3]....
        /*009c*/ 	.word	0x00001230


	//   ....[4]....
        /*00a0*/ 	.word	0x00001250


	//   ....[5]....
        /*00a4*/ 	.word	0x00001270


	//   ....[6]....
        /*00a8*/ 	.word	0x00001290


	//   ....[7]....
        /*00ac*/ 	.word	0x000012b0


	//   ....[8]....
        /*00b0*/ 	.word	0x000012d0


	//   ....[9]....
        /*00b4*/ 	.word	0x000012f0


	//   ....[10]....
        /*00b8*/ 	.word	0x00002dc0


	//   ....[11]....
        /*00bc*/ 	.word	0x00002e40


	//   ....[12]....
        /*00c0*/ 	.word	0x00002ec0


	//   ....[13]....
        /*00c4*/ 	.word	0x00002f30


	//   ....[14]....
        /*00c8*/ 	.word	0x00002fb0


	//   ....[15]....
        /*00cc*/ 	.word	0x00003020


	//   ....[16]....
        /*00d0*/ 	.word	0x000030a0


	//   ....[17]....
        /*00d4*/ 	.word	0x00003110


	//   ....[18]....
        /*00d8*/ 	.word	0x00003190


	//   ....[19]....
        /*00dc*/ 	.word	0x00003200


	//----- nvinfo : EIATTR_EXIT_INSTR_OFFSETS
	.align		4
.L_3643:
        /*00e0*/ 	.byte	0x04, 0x1c
        /*00e2*/ 	.short	(.L_3645 - .L_3644)


	//   ....[0]....
.L_3644:
        /*00e4*/ 	.word	0x00002d60


	//----- nvinfo : EIATTR_MAX_THREADS
	.align		4
.L_3645:
        /*00e8*/ 	.byte	0x04, 0x05
        /*00ea*/ 	.short	(.L_3647 - .L_3646)
.L_3646:
        /*00ec*/ 	.word	0x00000080
        /*00f0*/ 	.word	0x00000001
        /*00f4*/ 	.word	0x00000001


	//----- nvinfo : EIATTR_CRS_STACK_SIZE
	.align		4
.L_3647:
        /*00f8*/ 	.byte	0x04, 0x1e
        /*00fa*/ 	.short	(.L_3649 - .L_3648)
.L_3648:
        /*00fc*/ 	.word	0x00000000
.L_3649:


//--------------------- .nv.info._ZN10layer_norm13ln_bwd_kernelINS_13Kernel_traitsI6__halfS2_fS2_fjLj2048ELj1ELj1ELj4ELj16ENS_18Kernel_traits_baseILj2048ES2_S2_fS2_fjLj128EEEEELb1ELb0ELb0ELb0EEEvNS_9BwdParamsE --------------------------
	.section	.nv.info._ZN10layer_norm13ln_bwd_kernelINS_13Kernel_traitsI6__halfS2_fS2_fjLj2048ELj1ELj1ELj4ELj16ENS_18Kernel_traits_baseILj2048ES2_S2_fS2_fjLj128EEEEELb1ELb0ELb0ELb0EEEvNS_9BwdParamsE,"",@"SHT_CUDA_INFO"
	.sectionflags	@""
	.align	4


	//----- nvinfo : EIATTR_CUDA_API_VERSION
	.align		4
        /*0000*/ 	.byte	0x04, 0x37
        /*0002*/ 	.short	(.L_3651 - .L_3650)
.L_3650:
        /*0004*/ 	.word	0x00000082


	//----- nvinfo : EIATTR_SW2861232_WAR
	.align		4
.L_3651:
        /*0008*/ 	.byte	0x01, 0x35
	.zero		2


	//----- nvinfo : EIATTR_PARAM_CBANK
	.align		4
        /*000c*/ 	.byte	0x04, 0x0a
        /*000e*/ 	.short	(.L_3653 - .L_3652)
	.align		4
.L_3652:
        /*0010*/ 	.word	index@(.nv.constant0._ZN10layer_norm13ln_bwd_kernelINS_13Kernel_traitsI6__halfS2_fS2_fjLj2048ELj1ELj1ELj4ELj16ENS_18Kernel_traits_baseILj2048ES2_S2_fS2_fjLj128EEEEELb1ELb0ELb0ELb0EEEvNS_9BwdParamsE)
        /*0014*/ 	.short	0x0160
        /*0016*/ 	.short	0x0128


	//----- nvinfo : EIATTR_CBANK_PARAM_SIZE
	.align		4
.L_3653:
        /*0018*/ 	.byte	0x03, 0x19
        /*001a*/ 	.short	0x0128


	//----- nvinfo : EIATTR_KPARAM_INFO
	.align		4
        /*001c*/ 	.byte	0x04, 0x17
        /*001e*/ 	.short	(.L_3655 - .L_3654)
.L_3654:
        /*0020*/ 	.word	0x00000000
        /*0024*/ 	.short	0x0000
        /*0026*/ 	.short	0x0000
        /*0028*/ 	.byte	0x00, 0xf0, 0xa1, 0x04


	//----- nvinfo : EIATTR_MAXREG_COUNT
	.align		4
.L_3655:
        /*002c*/ 	.byte	0x03, 0x1b
        /*002e*/ 	.short	0x00ff


	//----- nvinfo : EIATTR_NUM_BARRIERS
	.align		4
        /*0030*/ 	.byte	0x02, 0x4c
        /*0032*/ 	.byte	0x01
	.zero		1


	//----- nvinfo : EIATTR_MERCURY_ISA_VERSION
	.align		4
        /*0034*/ 	.byte	0x03, 0x5f
        /*0036*/ 	.short	0x0000


	//----- nvinfo : EIATTR_COOP_GROUP_MASK_REGIDS
	.align		4
        /*0038*/ 	.byte	0x04, 0x29
        /*003a*/ 	.short	(.L_3657 - .L_3656)


	//   ....[0]....
.L_3656:
        /*003c*/ 	.word	0xffffffff


	//   ....[1]....
        /*0040*/ 	.word	0xffffffff


	//   ....[2]....
        /*0044*/ 	.word	0xffffffff


	//   ....[3]....
        /*0048*/ 	.word	0xffffffff


	//   ....[4]....
        /*004c*/ 	.word	0xffffffff


	//   ....[5]....
        /*0050*/ 	.word	0xffffffff


	//   ....[6]....
        /*0054*/ 	.word	0xffffffff


	//   ....[7]....
        /*0058*/ 	.word	0xffffffff


	//   ....[8]....
        /*005c*/ 	.word	0xffffffff


	//   ....[9]....
        /*0060*/ 	.word	0xffffffff


	//   ....[10]....
        /*0064*/ 	.word	0xffffffff


	//   ....[11]....
        /*0068*/ 	.word	0xffffffff


	//   ....[12]....
        /*006c*/ 	.word	0xffffffff


	//   ....[13]....
        /*0070*/ 	.word	0xffffffff


	//   ....[14]....
        /*0074*/ 	.word	0xffffffff


	//   ....[15]....
        /*0078*/ 	.word	0xffffffff


	//   ....[16]....
        /*007c*/ 	.word	0xffffffff


	//   ....[17]....
        /*0080*/ 	.word	0xffffffff


	//   ....[18]....
        /*0084*/ 	.word	0xffffffff


	//   ....[19]....
        /*0088*/ 	.word	0xffffffff


	//----- nvinfo : EIATTR_COOP_GROUP_INSTR_OFFSETS
	.align		4
.L_3657:
        /*008c*/ 	.byte	0x04, 0x28
        /*008e*/ 	.short	(.L_3659 - .L_3658)


	//   ....[0]....
.L_3658:
        /*0090*/ 	.word	0x00000fc0


	//   ....[1]....
        /*0094*/ 	.word	0x00000fe0


	//   ....[2]....
        /*0098*/ 	.word	0x00001000


	//   ....[3]....
        /*009c*/ 	.word	0x00001020


	//   ....[4]....
        /*00a0*/ 	.word	0x00001040


	//   ....[5]....
        /*00a4*/ 	.word	0x00001060


	//   ....[6]....
        /*00a8*/ 	.word	0x00001080


	//   ....[7]....
        /*00ac*/ 	.word	0x000010a0


	//   ....[8]....
        /*00b0*/ 	.word	0x000010d0


	//   ....[9]....
        /*00b4*/ 	.word	0x000010e0


	//   ....[10]....
        /*00b8*/ 	.word	0x00001fc0


	//   ....[11]....
        /*00bc*/ 	.word	0x00002040


	//   ....[12]....
        /*00c0*/ 	.word	0x000020c0


	//   ....[13]....
        /*00c4*/ 	.word	0x00002130


	//   ....[14]....
        /*00c8*/ 	.word	0x000021b0


	//   ....[15]....
        /*00cc*/ 	.word	0x00002220


	//   ....[16]....
        /*00d0*/ 	.word	0x000022a0


	//   ....[17]....
        /*00d4*/ 	.word	0x00002310


	//   ....[18]....
        /*00d8*/ 	.word	0x00002390


	//   ....[19]....
        /*00dc*/ 	.word	0x00002400


	//----- nvinfo : EIATTR_EXIT_INSTR_OFFSETS
	.align		4
.L_3659:
        /*00e0*/ 	.byte	0x04, 0x1c
        /*00e2*/ 	.short	(.L_3661 - .L_3660)


	//   ....[0]....
.L_3660:
        /*00e4*/ 	.word	0x00001ee0


	//   ....[1]....
        /*00e8*/ 	.word	0x00001f60


	//----- nvinfo : EIATTR_MAX_THREADS
	.align		4
.L_3661:
        /*00ec*/ 	.byte	0x04, 0x05
        /*00ee*/ 	.short	(.L_3663 - .L_3662)
.L_3662:
        /*00f0*/ 	.word	0x00000080
        /*00f4*/ 	.word	0x00000001
        /*00f8*/ 	.word	0x00000001


	//----- nvinfo : EIATTR_CRS_STACK_SIZE
	.align		4
.L_3663:
        /*00fc*/ 	.byte	0x04, 0x1e
        /*00fe*/ 	.short	(.L_3665 - .L_3664)
.L_3664:
        /*0100*/ 	.word	0x00000000
.L_3665:


//--------------------- .nv.info._ZN10layer_norm13ln_bwd_kernelINS_13Kernel_traitsI6__halfS2_fS2_fjLj2048ELj1ELj1ELj4ELj16ENS_18Kernel_traits_baseILj2048ES2_S2_fS2_fjLj128EEEEELb1ELb0ELb0ELb1EEEvNS_9BwdParamsE --------------------------
	.section	.nv.info._ZN10layer_norm13ln_bwd_kernelINS_13Kernel_traitsI6__halfS2_fS2_fjLj2048ELj1ELj1ELj4ELj16ENS_18Kernel_traits_baseILj2048ES2_S2_fS2_fjLj128EEEEELb1ELb0ELb0ELb1EEEvNS_9BwdParamsE,"",@"SHT_CUDA_INFO"
	.sectionflags	@""
	.align	4


	//----- nvinfo : EIATTR_CUDA_API_VERSION
	.align		4
        /*0000*/ 	.byte	0x04, 0x37
        /*0002*/ 	.short	(.L_3667 - .L_3666)
.L_3666:
        /*0004*/ 	.word	0x00000082


	//----- nvinfo : EIATTR_SW2861232_WAR
	.align		4
.L_3667:
        /*0008*/ 	.byte	0x01, 0x35
	.zero		2


	//----- nvinfo : EIATTR_PARAM_CBANK
	.align		4
        /*000c*/ 	.byte	0x04, 0x0a
        /*000e*/ 	.short	(.L_3669 - .L_3668)
	.align		4
.L_3668:
        /*0010*/ 	.word	index@(.nv.constant0._ZN10layer_norm13ln_bwd_kernelINS_13Kernel_traitsI6__halfS2_fS2_fjLj2048ELj1ELj1ELj4ELj16ENS_18Kernel_traits_baseILj2048ES2_S2_fS2_fjLj128EEEEELb1ELb0ELb0ELb1EEEvNS_9BwdParamsE)
        /*0014*/ 	.short	0x0160
        /*0016*/ 	.short	0x0128


	//----- nvinfo : EIATTR_CBANK_PARAM_SIZE
	.align		4
.L_3669:
        /*0018*/ 	.byte	0x03, 0x19
        /*001a*/ 	.short	0x0128


	//----- nvinfo : EIATTR_KPARAM_INFO
	.align		4
        /*001c*/ 	.byte	0x04, 0x17
        /*001e*/ 	.short	(.L_3671 - .L_3670)
.L_3670:
        /*0020*/ 	.word	0x00000000
        /*0024*/ 	.short	0x0000
        /*0026*/ 	.short	0x0000
        /*0028*/ 	.byte	0x00, 0xf0, 0xa1, 0x04


	//----- nvinfo : EIATTR_MAXREG_COUNT
	.align		4
.L_3671:
        /*002c*/ 	.byte	0x03, 0x1b
        /*002e*/ 	.short	0x00ff


	//----- nvinfo : EIATTR_NUM_BARRIERS
	.align		4
        /*0030*/ 	.byte	0x02, 0x4c
        /*0032*/ 	.byte	0x01
	.zero		1


	//----- nvinfo : EIATTR_MERCURY_ISA_VERSION
	.align		4
        /*0034*/ 	.byte	0x03, 0x5f
        /*0036*/ 	.short	0x0000


	//----- nvinfo : EIATTR_COOP_GROUP_MASK_REGIDS
	.align		4
        /*0038*/ 	.byte	0x04, 0x29
        /*003a*/ 	.short	(.L_3673 - .L_3672)


	//   ....[0]....
.L_3672:
        /*003c*/ 	.word	0xffffffff


	//   ....[1]....
        /*0040*/ 	.word	0xffffffff


	//   ....[2]....
        /*0044*/ 	.word	0xffffffff


	//   ....[3]....
        /*0048*/ 	.word	0xffffffff


	//   ....[4]....
        /*004c*/ 	.word	0xffffffff


	//   ....[5]....
        /*0050*/ 	.word	0xffffffff


	//   ....[6]....
        /*0054*/ 	.word	0xffffffff


	//   ....[7]....
        /*0058*/ 	.word	0xffffffff


	//   ....[8]....
        /*005c*/ 	.word	0xffffffff


	//   ....[9]....
        /*0060*/ 	.word	0xffffffff


	//   ....[10]....
        /*0064*/ 	.word	0xffffffff


	//   ....[11]....
        /*0068*/ 	.word	0xffffffff


	//   ....[12]....
        /*006c*/ 	.word	0xffffffff


	//   ....[13]....
        /*0070*/ 	.word	0xffffffff


	//   ....[14]....
        /*0074*/ 	.word	0xffffffff


	//   ....[15]....
        /*0078*/ 	.word	0xffffffff


	//   ....[16]....
        /*007c*/ 	.word	0xffffffff


	//   ....[17]....
        /*0080*/ 	.word	0xffffffff


	//   ....[18]....
        /*0084*/ 	.word	0xffffffff


	//   ....[19]....
        /*0088*/ 	.word	0xffffffff


	//----- nvinfo : EIATTR_COOP_GROUP_INSTR_OFFSETS
	.align		4
.L_3673:
        /*008c*/ 	.byte	0x04, 0x28
        /*008e*/ 	.short	(.L_3675 - .L_3674)


	//   ....[0]....
.L_3674:
        /*0090*/ 	.word	0x00000ef0


	//   ....[1]....
        /*0094*/ 	.word	0x00000f10


	//   ....[2]....
        /*0098*/ 	.word	0x00000f30


	//   ....[3]....
        /*009c*/ 	.word	0x00000f50


	//   ....[4]....
        /*00a0*/ 	.word	0x00000f70


	//   ....[5]....
        /*00a4*/ 	.word	0x00000f90


	//   ....[6]....
        /*00a8*/ 	.word	0x00000fb0


	//   ....[7]....
        /*00ac*/ 	.word	0x00000fd0


	//   ....[8]....
        /*00b0*/ 	.word	0x00000ff0


	//   ....[9]....
        /*00b4*/ 	.word	0x00001010


	//   ....[10]....
        /*00b8*/ 	.word	0x00002080


	//   ....[11]....
        /*00bc*/ 	.word	0x00002100


	//   ....[12]....
        /*00c0*/ 	.word	0x00002180


	//   ....[13]....
        /*00c4*/ 	.word	0x000021f0


	//   ....[14]....
        /*00c8*/ 	.word	0x00002270


	//   ....[15]....
        /*00cc*/ 	.word	0x000022e0


	//   ....[16]....
        /*00d0*/ 	.word	0x00002360


	//   ....[17]....
        /*00d4*/ 	.word	0x000023d0


	//   ....[18]....
        /*00d8*/ 	.word	0x00002450


	//   ....[19]....
        /*00dc*/ 	.word	0x000024c0


	//----- nvinfo : EIATTR_EXIT_INSTR_OFFSETS
	.align		4
.L_3675:
        /*00e0*/ 	.byte	0x04, 0x1c
        /*00e2*/ 	.short	(.L_3677 - .L_3676)


	//   ....[0]....
.L_3676:
        /*00e4*/ 	.word	0x00002020


	//----- nvinfo : EIATTR_MAX_THREADS
	.align		4
.L_3677:
        /*00e8*/ 	.byte	0x04, 0x05
        /*00ea*/ 	.short	(.L_3679 - .L_3678)
.L_3678:
        /*00ec*/ 	.word	0x00000080
        /*00f0*/ 	.word	0x00000001
        /*00f4*/ 	.word	0x00000001


	//----- nvinfo : EIATTR_CRS_STACK_SIZE
	.align		4
.L_3679:
        /*00f8*/ 	.byte	0x04, 0x1e
        /*00fa*/ 	.short	(.L_3681 - .L_3680)
.L_3680:
        /*00fc*/ 	.word	0x00000000
.L_3681:


//--------------------- .nv.info._ZN10layer_norm22ln_bwd_finalize_kernelINS_22Kernel_traits_finalizeILj2048E6__halfS2_fS2_fjLb0ELj1024ELj4ENS_18Kernel_traits_baseILj2048ES2_S2_fS2_fjLj1024EEEEELb0ELb0EEEvNS_9BwdParamsE --------------------------
	.section	.nv.info._ZN10layer_norm22ln_bwd_finalize_kernelINS_22Kernel_traits_finalizeILj2048E6__halfS2_fS2_fjLb0ELj1024ELj4ENS_18Kernel_traits_baseILj2048ES2_S2_fS2_fjLj1024EEEEELb0ELb0EEEvNS_9BwdParamsE,"",@"SHT_CUDA_INFO"
	.sectionflags	@""
	.align	4


	//----- nvinfo : EIATTR_CUDA_API_VERSION
	.align		4
        /*0000*/ 	.byte	0x04, 0x37
        /*0002*/ 	.short	(.L_3683 - .L_3682)
.L_3682:
        /*0004*/ 	.word	0x00000082


	//----- nvinfo : EIATTR_SW2861232_WAR
	.align		4
.L_3683:
        /*0008*/ 	.byte	0x01, 0x35
	.zero		2


	//----- nvinfo : EIATTR_PARAM_CBANK
	.align		4
        /*000c*/ 	.byte	0x04, 0x0a
        /*000e*/ 	.short	(.L_3685 - .L_3684)
	.align		4
.L_3684:
        /*0010*/ 	.word	index@(.nv.constant0._ZN10layer_norm22ln_bwd_finalize_kernelINS_22Kernel_traits_finalizeILj2048E6__halfS2_fS2_fjLb0ELj1024ELj4ENS_18Kernel_traits_baseILj2048ES2_S2_fS2_fjLj1024EEEEELb0ELb0EEEvNS_9BwdParamsE)
        /*0014*/ 	.short	0x0160
        /*0016*/ 	.short	0x0128


	//----- nvinfo : EIATTR_CBANK_PARAM_SIZE
	.align		4
.L_3685:
        /*0018*/ 	.byte	0x03, 0x19
        /*001a*/ 	.short	0x0128


	//----- nvinfo : EIATTR_KPARAM_INFO
	.align		4
        /*001c*/ 	.byte	0x04, 0x17
        /*001e*/ 	.short	(.L_3687 - .L_3686)
.L_3686:
        /*0020*/ 	.word	0x00000000
        /*0024*/ 	.short	0x0000
        /*0026*/ 	.short	0x0000
        /*0028*/ 	.byte	0x00, 0xf0, 0xa1, 0x04


	//----- nvinfo : EIATTR_MAXREG_COUNT
	.align		4
.L_3687:
        /*002c*/ 	.byte	0x03, 0x1b
        /*002e*/ 	.short	0x0040


	//----- nvinfo : EIATTR_NUM_BARRIERS
	.align		4
        /*0030*/ 	.byte	0x02, 0x4c
        /*0032*/ 	.byte	0x01
	.zero		1


	//----- nvinfo : EIATTR_MERCURY_ISA_VERSION
	.align		4
        /*0034*/ 	.byte	0x03, 0x5f
        /*0036*/ 	.short	0x0000


	//----- nvinfo : EIATTR_COOP_GROUP_MASK_REGIDS
	.align		4
        /*0038*/ 	.byte	0x04, 0x29
        /*003a*/ 	.short	(.L_3689 - .L_3688)


	//   ....[0]....
.L_3688:
        /*003c*/ 	.word	0xffffffff


	//   ....[1]....
        /*0040*/ 	.word	0xffffffff


	//   ....[2]....
        /*0044*/ 	.word	0xffffffff


	//   ....[3]....
        /*0048*/ 	.word	0xffffffff


	//   ....[4]....
        /*004c*/ 	.word	0xffffffff


	//   ....[5]....
        /*0050*/ 	.word	0xffffffff


	//   ....[6]....
        /*0054*/ 	.word	0xffffffff


	//   ....[7]....
        /*0058*/ 	.word	0xffffffff


	//   ....[8]....
        /*005c*/ 	.word	0xffffffff


	//   ....[9]....
        /*0060*/ 	.word	0xffffffff


	//   ....[10]....
        /*0064*/ 	.word	0xffffffff


	//   ....[11]....
        /*0068*/ 	.word	0xffffffff


	//   ....[12]....
        /*006c*/ 	.word	0xffffffff


	//   ....[13]....
        /*0070*/ 	.word	0xffffffff


	//   ....[14]....
        /*0074*/ 	.word	0xffffffff


	//   ....[15]....
        /*0078*/ 	.word	0xffffffff


	//   ....[16]....
        /*007c*/ 	.word	0xffffffff


	//   ....[17]....
        /*0080*/ 	.word	0xffffffff


	//   ....[18]....
        /*0084*/ 	.word	0xffffffff


	//   ....[19]....
        /*0088*/ 	.word	0xffffffff


	//----- nvinfo : EIATTR_COOP_GROUP_INSTR_OFFSETS
	.align		4
.L_3689:
        /*008c*/ 	.byte	0x04, 0x28
        /*008e*/ 	.short	(.L_3691 - .L_3690)


	//   ....[0]....
.L_3690:
        /*0090*/ 	.word	0x00000820


	//   ....[1]....
        /*0094*/ 	.word	0x00000850


	//   ....[2]....
        /*0098*/ 	.word	0x00000860


	//   ....[3]....
        /*009c*/ 	.word	0x00000890


	//   ....[4]....
        /*00a0*/ 	.word	0x000008a0


	//   ....[5]....
        /*00a4*/ 	.word	0x000008d0


	//   ....[6]....
        /*00a8*/ 	.word	0x000008f0


	//   ....[7]....
        /*00ac*/ 	.word	0x00000900


	//   ....[8]....
        /*00b0*/ 	.word	0x00000930


	//   ....[9]....
        /*00b4*/ 	.word	0x00000940


	//   ....[10]....
        /*00b8*/ 	.word	0x00000b50


	//   ....[11]....
        /*00bc*/ 	.word	0x00000bc0


	//   ....[12]....
        /*00c0*/ 	.word	0x00000c20


	//   ....[13]....
        /*00c4*/ 	.word	0x00000c80


	//   ....[14]....
        /*00c8*/ 	.word	0x00000cf0


	//   ....[15]....
        /*00cc*/ 	.word	0x00000d60


	//   ....[16]....
        /*00d0*/ 	.word	0x00000dc0


	//   ....[17]....
        /*00d4*/ 	.word	0x00000e20


	//   ....[18]....
        /*00d8*/ 	.word	0x00000e80


	//   ....[19]....
        /*00dc*/ 	.word	0x00000ee0


	//----- nvinfo : EIATTR_EXIT_INSTR_OFFSETS
	.align		4
.L_3691:
        /*00e0*/ 	.byte	0x04, 0x1c
        /*00e2*/ 	.short	(.L_3693 - .L_3692)


	//   ....[0]....
.L_3692:
        /*00e4*/ 	.word	0x00000070


	//   ....[1]....
        /*00e8*/ 	.word	0x00000af0


	//----- nvinfo : EIATTR_MAX_THREADS
	.align		4
.L_3693:
        /*00ec*/ 	.byte	0x04, 0x05
        /*00ee*/ 	.short	(.L_3695 - .L_3694)
.L_3694:
        /*00f0*/ 	.word	0x00000400
        /*00f4*/ 	.word	0x00000001
        /*00f8*/ 	.word	0x00000001


	//----- nvinfo : EIATTR_CRS_STACK_SIZE
	.align		4
.L_3695:
        /*00fc*/ 	.byte	0x04, 0x1e
        /*00fe*/ 	.short	(.L_3697 - .L_3696)
.L_3696:
        /*0100*/ 	.word	0x00000000
.L_3697:


//--------------------- .nv.info._ZN10layer_norm13ln_bwd_kernelINS_13Kernel_traitsI6__halfS2_fS2_fjLj2048ELj1ELj1ELj4ELj16ENS_18Kernel_traits_baseILj2048ES2_S2_fS2_fjLj128EEEEELb1ELb0ELb1ELb0EEEvNS_9BwdParamsE --------------------------
	.section	.nv.info._ZN10layer_norm13ln_bwd_kernelINS_13Kernel_traitsI6__halfS2_fS2_fjLj2048ELj1ELj1ELj4ELj16ENS_18Kernel_traits_baseILj2048ES2_S2_fS2_fjLj128EEEEELb1ELb0ELb1ELb0EEEvNS_9BwdParamsE,"",@"SHT_CUDA_INFO"
	.sectionflags	@""
	.align	4


	//----- nvinfo : EIATTR_CUDA_API_VERSION
	.align		4
        /*0000*/ 	.byte	0x04, 0x37
        /*0002*/ 	.short	(.L_3699 - .L_3698)
.L_3698:
        /*0004*/ 	.word	0x00000082


	//----- nvinfo : EIATTR_SW2861232_WAR
	.align		4
.L_3699:
        /*0008*/ 	.byte	0x01, 0x35
	.zero		2


	//----- nvinfo : EIATTR_PARAM_CBANK
	.align		4
        /*000c*/ 	.byte	0x04, 0x0a
        /*000e*/ 	.short	(.L_3701 - .L_3700)
	.align		4
.L_3700:
        /*0010*/ 	.word	index@(.nv.constant0._ZN10layer_norm13ln_bwd_kernelINS_13Kernel_traitsI6__halfS2_fS2_fjLj2048ELj1ELj1ELj4ELj16ENS_18Kernel_traits_baseILj2048ES2_S2_fS2_fjLj128EEEEELb1ELb0ELb1ELb0EEEvNS_9BwdParamsE)
        /*0014*/ 	.short	0x0160
        /*0016*/ 	.short	0x0128


	//----- nvinfo : EIATTR_CBANK_PARAM_SIZE
	.align		4
.L_3701:
        /*0018*/ 	.byte	0x03, 0x19
        /*001a*/ 	.short	0x0128


	//----- nvinfo : EIATTR_KPARAM_INFO
	.align		4
        /*001c*/ 	.byte	0x04, 0x17
        /*001e*/ 	.short	(.L_3703 - .L_3702)
.L_3702:
        /*0020*/ 	.word	0x00000000
        /*0024*/ 	.short	0x0000
        /*0026*/ 	.short	0x0000
        /*0028*/ 	.byte	0x00, 0xf0, 0xa1, 0x04


	//----- nvinfo : EIATTR_MAXREG_COUNT
	.align		4
.L_3703:
        /*002c*/ 	.byte	0x03, 0x1b
        /*002e*/ 	.short	0x00ff


	//----- nvinfo : EIATTR_NUM_BARRIERS
	.align		4
        /*0030*/ 	.byte	0x02, 0x4c
        /*0032*/ 	.byte	0x01
	.zero		1


	//----- nvinfo : EIATTR_MERCURY_ISA_VERSION
	.align		4
        /*0034*/ 	.byte	0x03, 0x5f
        /*0036*/ 	.short	0x0000


	//----- nvinfo : EIATTR_COOP_GROUP_MASK_REGIDS
	.align		4
        /*0038*/ 	.byte	0x04, 0x29
        /*003a*/ 	.short	(.L_3705 - .L_3704)


	//   ....[0]....
.L_3704:
        /*003c*/ 	.word	0xffffffff


	//   ....[1]....
        /*0040*/ 	.word	0xffffffff


	//   ....[2]....
        /*0044*/ 	.word	0xffffffff


	//   ....[3]....
        /*0048*/ 	.word	0xffffffff


	//   ....[4]....
        /*004c*/ 	.word	0xffffffff


	//   ....[5]....
        /*0050*/ 	.word	0xffffffff


	//   ....[6]....
        /*0054*/ 	.word	0xffffffff


	//   ....[7]....
        /*0058*/ 	.word	0xffffffff


	//   ....[8]....
        /*005c*/ 	.word	0xffffffff


	//   ....[9]....
        /*0060*/ 	.word	0xffffffff


	//   ....[10]....
        /*0064*/ 	.word	0xffffffff


	//   ....[11]....
        /*0068*/ 	.word	0xffffffff


	//   ....[12]....
        /*006c*/ 	.word	0xffffffff


	//   ....[13]....
        /*0070*/ 	.word	0xffffffff


	//   ....[14]....
        /*0074*/ 	.word	0xffffffff


	//   ....[15]....
        /*0078*/ 	.word	0xffffffff


	//   ....[16]....
        /*007c*/ 	.word	0xffffffff


	//   ....[17]....
        /*0080*/ 	.word	0xffffffff


	//   ....[18]....
        /*0084*/ 	.word	0xffffffff


	//   ....[19]....
        /*0088*/ 	.word	0xffffffff


	//----- nvinfo : EIATTR_COOP_GROUP_INSTR_OFFSETS
	.align		4
.L_3705:
        /*008c*/ 	.byte	0x04, 0x28
        /*008e*/ 	.short	(.L_3707 - .L_3706)


	//   ....[0]....
.L_3706:
        /*0090*/ 	.word	0x00001270


	//   ....[1]....
        /*0094*/ 	.word	0x00001290


	//   ....[2]....
        /*0098*/ 	.word	0x000012b0


	//   ....[3]....
        /*009c*/ 	.word	0x000012d0


	//   ....[4]....
        /*00a0*/ 	.word	0x000012f0


	//   ....[5]....
        /*00a4*/ 	.word	0x00001310


	//   ....[6]....
        /*00a8*/ 	.word	0x00001330


	//   ....[7]....
        /*00ac*/ 	.word	0x00001350


	//   ....[8]....
        /*00b0*/ 	.word	0x00001370


	//   ....[9]....
        /*00b4*/ 	.word	0x00001390


	//   ....[10]....
        /*00b8*/ 	.word	0x00002c80


	//   ....[11]....
        /*00bc*/ 	.word	0x00002d00


	//   ....[12]....
        /*00c0*/ 	.word	0x00002d80


	//   ....[13]....
        /*00c4*/ 	.word	0x00002df0


	//   ....[14]....
        /*00c8*/ 	.word	0x00002e70


	//   ....[15]....
        /*00cc*/ 	.word	0x00002ee0


	//   ....[16]....
        /*00d0*/ 	.word	0x00002f60


	//   ....[17]....
        /*00d4*/ 	.word	0x00002fd0


	//   ....[18]....
        /*00d8*/ 	.word	0x00003050


	//   ....[19]....
        /*00dc*/ 	.word	0x000030c0


	//----- nvinfo : EIATTR_EXIT_INSTR_OFFSETS
	.align		4
.L_3707:
        /*00e0*/ 	.byte	0x04, 0x1c
        /*00e2*/ 	.short	(.L_3709 - .L_3708)


	//   ....[0]....
.L_3708:
        /*00e4*/ 	.word	0x00002ba0


	//   ....[1]....
        /*00e8*/ 	.word	0x00002c20


	//----- nvinfo : EIATTR_MAX_THREADS
	.align		4
.L_3709:
        /*00ec*/ 	.byte	0x04, 0x05
        /*00ee*/ 	.short	(.L_3711 - .L_3710)
.L_3710:
        /*00f0*/ 	.word	0x00000080
        /*00f4*/ 	.word	0x00000001
        /*00f8*/ 	.word	0x00000001


	//----- nvinfo : EIATTR_CRS_STACK_SIZE
	.align		4
.L_3711:
        /*00fc*/ 	.byte	0x04, 0x1e
        /*00fe*/ 	.short	(.L_3713 - .L_3712)
.L_3712:
        /*0100*/ 	.word	0x00000000
.L_3713:


//--------------------- .nv.info._ZN10layer_norm22ln_bwd_finalize_kernelINS_22Kernel_traits_finalizeILj2048E6__halfS2_fS2_fjLb0ELj1024ELj4ENS_18Kernel_traits_baseILj2048ES2_S2_fS2_fjLj1024EEEEELb0ELb1EEEvNS_9BwdParamsE --------------------------
	.section	.nv.info._ZN10layer_norm22ln_bwd_finalize_kernelINS_22Kernel_traits_finalizeILj2048E6__halfS2_fS2_fjLb0ELj1024ELj4ENS_18Kernel_traits_baseILj2048ES2_S2_fS2_fjLj1024EEEEELb0ELb1EEEvNS_9BwdParamsE,"",@"SHT_CUDA_INFO"
	.sectionflags	@""
	.align	4


	//----- nvinfo : EIATTR_CUDA_API_VERSION
	.align		4
        /*0000*/ 	.byte	0x04, 0x37
        /*0002*/ 	.short	(.L_3715 - .L_3714)
.L_3714:
        /*0004*/ 	.word	0x00000082


	//----- nvinfo : EIATTR_SW2861232_WAR
	.align		4
.L_3715:
        /*0008*/ 	.byte	0x01, 0x35
	.zero		2


	//----- nvinfo : EIATTR_PARAM_CBANK
	.align		4
        /*000c*/ 	.byte	0x04, 0x0a
        /*000e*/ 	.short	(.L_3717 - .L_3716)
	.align		4
.L_3716:
        /*0010*/ 	.word	index@(.nv.constant0._ZN10layer_norm22ln_bwd_finalize_kernelINS_22Kernel_traits_finalizeILj2048E6__halfS2_fS2_fjLb0ELj1024ELj4ENS_18Kernel_traits_baseILj2048ES2_S2_fS2_fjLj1024EEEEELb0ELb1EEEvNS_9BwdParamsE)
        /*0014*/ 	.short	0x0160
        /*0016*/ 	.short	0x0128


	//----- nvinfo : EIATTR_CBANK_PARAM_SIZE
	.align		4
.L_3717:
        /*0018*/ 	.byte	0x03, 0x19
        /*001a*/ 	.short	0x0128


	//----- nvinfo : EIATTR_KPARAM_INFO
	.align		4
        /*001c*/ 	.byte	0x04, 0x17
        /*001e*/ 	.short	(.L_3719 - .L_3718)
.L_3718:
        /*0020*/ 	.word	0x00000000
        /*0024*/ 	.short	0x0000
        /*0026*/ 	.short	0x0000
        /*0028*/ 	.byte	0x00, 0xf0, 0xa1, 0x04


	//----- nvinfo : EIATTR_MAXREG_COUNT
	.align		4
.L_3719:
        /*002c*/ 	.byte	0x03, 0x1b
        /*002e*/ 	.short	0x0040


	//----- nvinfo : EIATTR_NUM_BARRIERS
	.align		4
        /*0030*/ 	.byte	0x02, 0x4c
        /*0032*/ 	.byte	0x01
	.zero		1


	//----- nvinfo : EIATTR_MERCURY_ISA_VERSION
	.align		4
        /*0034*/ 	.byte	0x03, 0x5f
        /*0036*/ 	.short	0x0000


	//----- nvinfo : EIATTR_COOP_GROUP_MASK_REGIDS
	.align		4
        /*0038*/ 	.byte	0x04, 0x29
        /*003a*/ 	.short	(.L_3721 - .L_3720)


	//   ....[0]....
.L_3720:
        /*003c*/ 	.word	0xffffffff


	//   ....[1]....
        /*0040*/ 	.word	0xffffffff


	//   ....[2]....
        /*0044*/ 	.word	0xffffffff


	//   ....[3]....
        /*0048*/ 	.word	0xffffffff


	//   ....[4]....
        /*004c*/ 	.word	0xffffffff


	//   ....[5]....
        /*0050*/ 	.word	0xffffffff


	//   ....[6]....
        /*0054*/ 	.word	0xffffffff


	//   ....[7]....
        /*0058*/ 	.word	0xffffffff


	//   ....[8]....
        /*005c*/ 	.word	0xffffffff


	//   ....[9]....
        /*0060*/ 	.word	0xffffffff


	//   ....[10]....
        /*0064*/ 	.word	0xffffffff


	//   ....[11]....
        /*0068*/ 	.word	0xffffffff


	//   ....[12]....
        /*006c*/ 	.word	0xffffffff


	//   ....[13]....
        /*0070*/ 	.word	0xffffffff


	//   ....[14]....
        /*0074*/ 	.word	0xffffffff


	//   ....[15]....
        /*0078*/ 	.word	0xffffffff


	//   ....[16]....
        /*007c*/ 	.word	0xffffffff


	//   ....[17]....
        /*0080*/ 	.word	0xffffffff


	//   ....[18]....
        /*0084*/ 	.word	0xffffffff


	//   ....[19]....
        /*0088*/ 	.word	0xffffffff


	//----- nvinfo : EIATTR_COOP_GROUP_INSTR_OFFSETS
	.align		4
.L_3721:
        /*008c*/ 	.byte	0x04, 0x28
        /*008e*/ 	.short	(.L_3723 - .L_3722)


	//   ....[0]....
.L_3722:
        /*0090*/ 	.word	0x000007f0


	//   ....[1]....
        /*0094*/ 	.word	0x00000820


	//   ....[2]....
        /*0098*/ 	.word	0x00000840


	//   ....[3]....
        /*009c*/ 	.word	0x00000850


	//   ....[4]....
        /*00a0*/ 	.word	0x00000880


	//   ....[5]....
        /*00a4*/ 	.word	0x00000890


	//   ....[6]....
        /*00a8*/ 	.word	0x000008c0


	//   ....[7]....
        /*00ac*/ 	.word	0x000008d0


	//   ....[8]....
        /*00b0*/ 	.word	0x00000900


	//   ....[9]....
        /*00b4*/ 	.word	0x00000910


	//   ....[10]....
        /*00b8*/ 	.word	0x00000b00


	//   ....[11]....
        /*00bc*/ 	.word	0x00000b80


	//   ....[12]....
        /*00c0*/ 	.word	0x00000be0


	//   ....[13]....
        /*00c4*/ 	.word	0x00000c40


	//   ....[14]....
        /*00c8*/ 	.word	0x00000cb0


	//   ....[15]....
        /*00cc*/ 	.word	0x00000d20


	//   ....[16]....
        /*00d0*/ 	.word	0x00000d80


	//   ....[17]....
        /*00d4*/ 	.word	0x00000de0


	//   ....[18]....
        /*00d8*/ 	.word	0x00000e40


	//   ....[19]....
        /*00dc*/ 	.word	0x00000ea0


	//----- nvinfo : EIATTR_EXIT_INSTR_OFFSETS
	.align		4
.L_3723:
        /*00e0*/ 	.byte	0x04, 0x1c
        /*00e2*/ 	.short	(.L_3725 - .L_3724)


	//   ....[0]....
.L_3724:
        /*00e4*/ 	.word	0x00000070


	//   ....[1]....
        /*00e8*/ 	.word	0x00000aa0


	//----- nvinfo : EIATTR_MAX_THREADS
	.align		4
.L_3725:
        /*00ec*/ 	.byte	0x04, 0x05
        /*00ee*/ 	.short	(.L_3727 - .L_3726)
.L_3726:
        /*00f0*/ 	.word	0x00000400
        /*00f4*/ 	.word	0x00000001
        /*00f8*/ 	.word	0x00000001


	//----- nvinfo : EIATTR_CRS_STACK_SIZE
	.align		4
.L_3727:
        /*00fc*/ 	.byte	0x04, 0x1e
        /*00fe*/ 	.short	(.L_3729 - .L_3728)
.L_3728:
        /*0100*/ 	.word	0x00000000
.L_3729:


//--------------------- .nv.info._ZN10layer_norm13ln_bwd_kernelINS_13Kernel_traitsI6__halfS2_fS2_fjLj2048ELj1ELj1ELj4ELj16ENS_18Kernel_traits_baseILj2048ES2_S2_fS2_fjLj128EEEEELb1ELb0ELb1ELb1EEEvNS_9BwdParamsE --------------------------
	.section	.nv.info._ZN10layer_norm13ln_bwd_kernelINS_13Kernel_traitsI6__halfS2_fS2_fjLj2048ELj1ELj1ELj4ELj16ENS_18Kernel_traits_baseILj2048ES2_S2_fS2_fjLj128EEEEELb1ELb0ELb1ELb1EEEvNS_9BwdParamsE,"",@"SHT_CUDA_INFO"
	.sectionflags	@""
	.align	4


	//----- nvinfo : EIATTR_CUDA_API_VERSION
	.align		4
        /*0000*/ 	.byte	0x04, 0x37
        /*0002*/ 	.short	(.L_3731 - .L_3730)
.L_3730:
        /*0004*/ 	.word	0x00000082


	//----- nvinfo : EIATTR_SW2861232_WAR
	.align		4
.L_3731:
        /*0008*/ 	.byte	0x01, 0x35
	.zero		2


	//----- nvinfo : EIATTR_PARAM_CBANK
	.align		4
        /*000c*/ 	.byte	0x04, 0x0a
        /*000e*/ 	.short	(.L_3733 - .L_3732)
	.align		4
.L_3732:
        /*0010*/ 	.word	index@(.nv.constant0._ZN10layer_norm13ln_bwd_kernelINS_13Kernel_traitsI6__halfS2_fS2_fjLj2048ELj1ELj1ELj4ELj16ENS_18Kernel_traits_baseILj2048ES2_S2_fS2_fjLj128EEEEELb1ELb0ELb1ELb1EEEvNS_9BwdParamsE)
        /*0014*/ 	.short	0x0160
        /*0016*/ 	.short	0x0128


	//----- nvinfo : EIATTR_CBANK_PARAM_SIZE
	.align		4
.L_3733:
        /*0018*/ 	.byte	0x03, 0x19
        /*001a*/ 	.short	0x0128


	//----- nvinfo : EIATTR_KPARAM_INFO
	.align		4
        /*001c*/ 	.byte	0x04, 0x17
        /*001e*/ 	.short	(.L_3735 - .L_3734)
.L_3734:
        /*0020*/ 	.word	0x00000000
        /*0024*/ 	.short	0x0000
        /*0026*/ 	.short	0x0000
        /*0028*/ 	.byte	0x00, 0xf0, 0xa1, 0x04


	//----- nvinfo : EIATTR_MAXREG_COUNT
	.align		4
.L_3735:
        /*002c*/ 	.byte	0x03, 0x1b
        /*002e*/ 	.short	0x00ff


	//----- nvinfo : EIATTR_NUM_BARRIERS
	.align		4
        /*0030*/ 	.byte	0x02, 0x4c
        /*0032*/ 	.byte	0x01
	.zero		1


	//----- nvinfo : EIATTR_MERCURY_ISA_VERSION
	.align		4
        /*0034*/ 	.byte	0x03, 0x5f
        /*0036*/ 	.short	0x0000


	//----- nvinfo : EIATTR_COOP_GROUP_MASK_REGIDS
	.align		4
        /*0038*/ 	.byte	0x04, 0x29
        /*003a*/ 	.short	(.L_3737 - .L_3736)


	//   ....[0]....
.L_3736:
        /*003c*/ 	.word	0xffffffff


	//   ....[1]....
        /*0040*/ 	.word	0xffffffff


	//   ....[2]....
        /*0044*/ 	.word	0xffffffff


	//   ....[3]....
        /*0048*/ 	.word	0xffffffff


	//   ....[4]....
        /*004c*/ 	.word	0xffffffff


	//   ....[5]....
        /*0050*/ 	.word	0xffffffff


	//   ....[6]....
        /*0054*/ 	.word	0xffffffff


	//   ....[7]....
        /*0058*/ 	.word	0xffffffff


	//   ....[8]....
        /*005c*/ 	.word	0xffffffff


	//   ....[9]....
        /*0060*/ 	.word	0xffffffff


	//   ....[10]....
        /*0064*/ 	.word	0xffffffff


	//   ....[11]....
        /*0068*/ 	.word	0xffffffff


	//   ....[12]....
        /*006c*/ 	.word	0xffffffff


	//   ....[13]....
        /*0070*/ 	.word	0xffffffff


	//   ....[14]....
        /*0074*/ 	.word	0xffffffff


	//   ....[15]....
        /*0078*/ 	.word	0xffffffff


	//   ....[16]....
        /*007c*/ 	.word	0xffffffff


	//   ....[17]....
        /*0080*/ 	.word	0xffffffff


	//   ....[18]....
        /*0084*/ 	.word	0xffffffff


	//   ....[19]....
        /*0088*/ 	.word	0xffffffff


	//----- nvinfo : EIATTR_COOP_GROUP_INSTR_OFFSETS
	.align		4
.L_3737:
        /*008c*/ 	.byte	0x04, 0x28
        /*008e*/ 	.short	(.L_3739 - .L_3738)


	//   ....[0]....
.L_3738:
        /*0090*/ 	.word	0x000011d0


	//   ....[1]....
        /*0094*/ 	.word	0x000011f0


	//   ....[2]....
        /*0098*/ 	.word	0x00001210


	//   ....[3]....
        /*009c*/ 	.word	0x00001230


	//   ....[4]....
        /*00a0*/ 	.word	0x00001250


	//   ....[5]....
        /*00a4*/ 	.word	0x00001270


	//   ....[6]....
        /*00a8*/ 	.word	0x00001290


	//   ....[7]....
        /*00ac*/ 	.word	0x000012b0


	//   ....[8]....
        /*00b0*/ 	.word	0x000012d0


	//   ....[9]....
        /*00b4*/ 	.word	0x000012f0


	//   ....[10]....
        /*00b8*/ 	.word	0x00002ac0


	//   ....[11]....
        /*00bc*/ 	.word	0x00002b40


	//   ....[12]....
        /*00c0*/ 	.word	0x00002bc0


	//   ....[13]....
        /*00c4*/ 	.word	0x00002c30


	//   ....[14]....
        /*00c8*/ 	.word	0x00002cb0


	//   ....[15]....
        /*00cc*/ 	.word	0x00002d20


	//   ....[16]....
        /*00d0*/ 	.word	0x00002da0


	//   ....[17]....
        /*00d4*/ 	.word	0x00002e10


	//   ....[18]....
        /*00d8*/ 	.word	0x00002e90


	//   ....[19]....
        /*00dc*/ 	.word	0x00002f00


	//----- nvinfo : EIATTR_EXIT_INSTR_OFFSETS
	.align		4
.L_3739:
        /*00e0*/ 	.byte	0x04, 0x1c
        /*00e2*/ 	.short	(.L_3741 - .L_3740)


	//   ....[0]....
.L_3740:
        /*00e4*/ 	.word	0x00002a60


	//----- nvinfo : EIATTR_MAX_THREADS
	.align		4
.L_3741:
        /*00e8*/ 	.byte	0x04, 0x05
        /*00ea*/ 	.short	(.L_3743 - .L_3742)
.L_3742:
        /*00ec*/ 	.word	0x00000080
        /*00f0*/ 	.word	0x00000001
        /*00f4*/ 	.word	0x00000001


	//----- nvinfo : EIATTR_CRS_STACK_SIZE
	.align		4
.L_3743:
        /*00f8*/ 	.byte	0x04, 0x1e
        /*00fa*/ 	.short	(.L_3745 - .L_3744)
.L_3744:
        /*00fc*/ 	.word	0x00000000
.L_3745:


//--------------------- .nv.info._ZN10layer_norm13ln_bwd_kernelINS_13Kernel_traitsI6__halfS2_fS2_fjLj2048ELj1ELj1ELj4ELj16ENS_18Kernel_traits_baseILj2048ES2_S2_fS2_fjLj128EEEEELb1ELb1ELb0ELb0EEEvNS_9BwdParamsE --------------------------
	.section	.nv.info._ZN10layer_norm13ln_bwd_kernelINS_13Kernel_traitsI6__halfS2_fS2_fjLj2048ELj1ELj1ELj4ELj16ENS_18Kernel_traits_baseILj2048ES2_S2_fS2_fjLj128EEEEELb1ELb1ELb0ELb0EEEvNS_9BwdParamsE,"",@"SHT_CUDA_INFO"
	.sectionflags	@""
	.align	4


	//----- nvinfo : EIATTR_CUDA_API_VERSION
	.align		4
        /*0000*/ 	.byte	0x04, 0x37
        /*0002*/ 	.short	(.L_3747 - .L_3746)
.L_3746:
        /*0004*/ 	.word	0x00000082


	//----- nvinfo : EIATTR_SW2861232_WAR
	.align		4
.L_3747:
        /*0008*/ 	.byte	0x01, 0x35
	.zero		2


	//----- nvinfo : EIATTR_PARAM_CBANK
	.align		4
        /*000c*/ 	.byte	0x04, 0x0a
        /*000e*/ 	.short	(.L_3749 - .L_3748)
	.align		4
.L_3748:
        /*0010*/ 	.word	index@(.nv.constant0._ZN10layer_norm13ln_bwd_kernelINS_13Kernel_traitsI6__halfS2_fS2_fjLj2048ELj1ELj1ELj4ELj16ENS_18Kernel_traits_baseILj2048ES2_S2_fS2_fjLj128EEEEELb1ELb1ELb0ELb0EEEvNS_9BwdParamsE)
        /*0014*/ 	.short	0x0160
        /*0016*/ 	.short	0x0128


	//----- nvinfo : EIATTR_CBANK_PARAM_SIZE
	.align		4
.L_3749:
        /*0018*/ 	.byte	0x03, 0x19
        /*001a*/ 	.short	0x0128


	//----- nvinfo : EIATTR_KPARAM_INFO
	.align		4
        /*001c*/ 	.byte	0x04, 0x17
        /*001e*/ 	.short	(.L_3751 - .L_3750)
.L_3750:
        /*0020*/ 	.word	0x00000000
        /*0024*/ 	.short	0x0000
        /*0026*/ 	.short	0x0000
        /*0028*/ 	.byte	0x00, 0xf0, 0xa1, 0x04


	//----- nvinfo : EIATTR_MAXREG_COUNT
	.align		4
.L_3751:
        /*002c*/ 	.byte	0x03, 0x1b
        /*002e*/ 	.short	0x00ff


	//----- nvinfo : EIATTR_NUM_BARRIERS
	.align		4
        /*0030*/ 	.byte	0x02, 0x4c
        /*0032*/ 	.byte	0x01
	.zero		1


	//----- nvinfo : EIATTR_MERCURY_ISA_VERSION
	.align		4
        /*0034*/ 	.byte	0x03, 0x5f
        /*0036*/ 	.short	0x0000


	//----- nvinfo : EIATTR_COOP_GROUP_MASK_REGIDS
	.align		4
        /*0038*/ 	.byte	0x04, 0x29
        /*003a*/ 	.short	(.L_3753 - .L_3752)


	//   ....[0]....
.L_3752:
        /*003c*/ 	.word	0xffffffff


	//   ....[1]....
        /*0040*/ 	.word	0xffffffff


	//   ....[2]....
        /*0044*/ 	.word	0xffffffff


	//   ....[3]....
        /*0048*/ 	.word	0xffffffff


	//   ....[4]....
        /*004c*/ 	.word	0xffffffff


	//   ....[5]....
        /*0050*/ 	.word	0xffffffff


	//   ....[6]....
        /*0054*/ 	.word	0xffffffff


	//   ....[7]....
        /*0058*/ 	.word	0xffffffff


	//   ....[8]....
        /*005c*/ 	.word	0xffffffff


	//   ....[9]....
        /*0060*/ 	.word	0xffffffff


	//   ....[10]....
        /*0064*/ 	.word	0xffffffff


	//   ....[11]....
        /*0068*/ 	.word	0xffffffff


	//   ....[12]....
        /*006c*/ 	.word	0xffffffff


	//   ....[13]....
        /*0070*/ 	.word	0xffffffff


	//   ....[14]....
        /*0074*/ 	.word	0xffffffff


	//   ....[15]....
        /*0078*/ 	.word	0xffffffff


	//   ....[16]....
        /*007c*/ 	.word	0xffffffff


	//   ....[17]....
        /*0080*/ 	.word	0xffffffff


	//   ....[18]....
        /*0084*/ 	.word	0xffffffff


	//   ....[19]....
        /*0088*/ 	.word	0xffffffff


	//----- nvinfo : EIATTR_COOP_GROUP_INSTR_OFFSETS
	.align		4
.L_3753:
        /*008c*/ 	.byte	0x04, 0x28
        /*008e*/ 	.short	(.L_3755 - .L_3754)


	//   ....[0]....
.L_3754:
        /*0090*/ 	.word	0x00001190


	//   ....[1]....
        /*0094*/ 	.word	0x000011b0


	//   ....[2]....
        /*0098*/ 	.word	0x000011d0


	//   ....[3]....
        /*009c*/ 	.word	0x000011f0


	//   ....[4]....
        /*00a0*/ 	.word	0x00001210


	//   ....[5]....
        /*00a4*/ 	.word	0x00001230


	//   ....[6]....
        /*00a8*/ 	.word	0x00001250


	//   ....[7]....
        /*00ac*/ 	.word	0x00001270


	//   ....[8]....
        /*00b0*/ 	.word	0x00001290


	//   ....[9]....
        /*00b4*/ 	.word	0x000012b0


	//   ....[10]....
        /*00b8*/ 	.word	0x000027b0


	//   ....[11]....
        /*00bc*/ 	.word	0x00002830


	//   ....[12]....
        /*00c0*/ 	.word	0x000028b0


	//   ....[13]....
        /*00c4*/ 	.word	0x00002920


	//   ....[14]....
        /*00c8*/ 	.word	0x000029a0


	//   ....[15]....
        /*00cc*/ 	.word	0x00002a10


	//   ....[16]....
        /*00d0*/ 	.word	0x00002a90


	//   ....[17]....
        /*00d4*/ 	.word	0x00002b00


	//   ....[18]....
        /*00d8*/ 	.word	0x00002b80


	//   ....[19]....
        /*00dc*/ 	.word	0x00002bf0


	//----- nvinfo : EIATTR_EXIT_INSTR_OFFSETS
	.align		4
.L_3755:
        /*00e0*/ 	.byte	0x04, 0x1c
        /*00e2*/ 	.short	(.L_3757 - .L_3756)


	//   ....[0]....
.L_3756:
        /*00e4*/ 	.word	0x000026a0


	//   ....[1]....
        /*00e8*/ 	.word	0x00002750


	//----- nvinfo : EIATTR_MAX_THREADS
	.align		4
.L_3757:
        /*00ec*/ 	.byte	0x04, 0x05
        /*00ee*/ 	.short	(.L_3759 - .L_3758)
.L_3758:
        /*00f0*/ 	.word	0x00000080
        /*00f4*/ 	.word	0x00000001
        /*00f8*/ 	.word	0x00000001


	//----- nvinfo : EIATTR_CRS_STACK_SIZE
	.align		4
.L_3759:
        /*00fc*/ 	.byte	0x04, 0x1e
        /*00fe*/ 	.short	(.L_3761 - .L_3760)
.L_3760:
        /*0100*/ 	.word	0x00000000
.L_3761:


//--------------------- .nv.info._ZN10layer_norm13ln_bwd_kernelINS_13Kernel_traitsI6__halfS2_fS2_fjLj2048ELj1ELj1ELj4ELj16ENS_18Kernel_traits_baseILj2048ES2_S2_fS2_fjLj128EEEEELb1ELb1ELb0ELb1EEEvNS_9BwdParamsE --------------------------
	.section	.nv.info._ZN10layer_norm13ln_bwd_kernelINS_13Kernel_traitsI6__halfS2_fS2_fjLj2048ELj1ELj1ELj4ELj16ENS_18Kernel_traits_baseILj2048ES2_S2_fS2_fjLj128EEEEELb1ELb1ELb0ELb1EEEvNS_9BwdParamsE,"",@"SHT_CUDA_INFO"
	.sectionflags	@""
	.align	4


	//----- nvinfo : EIATTR_CUDA_API_VERSION
	.align		4
        /*0000*/ 	.byte	0x04, 0x37
        /*0002*/ 	.short	(.L_3763 - .L_3762)
.L_3762:
        /*0004*/ 	.word	0x00000082


	//----- nvinfo : EIATTR_SW2861232_WAR
	.align		4
.L_3763:
        /*0008*/ 	.byte	0x01, 0x35
	.zero		2


	//----- nvinfo : EIATTR_PARAM_CBANK
	.align		4
        /*000c*/ 	.byte	0x04, 0x0a
        /*000e*/ 	.short	(.L_3765 - .L_3764)
	.align		4
.L_3764:
        /*0010*/ 	.word	index@(.nv.constant0._ZN10layer_norm13ln_bwd_kernelINS_13Kernel_traitsI6__halfS2_fS2_fjLj2048ELj1ELj1ELj4ELj16ENS_18Kernel_traits_baseILj2048ES2_S2_fS2_fjLj128EEEEELb1ELb1ELb0ELb1EEEvNS_9BwdParamsE)
        /*0014*/ 	.short	0x0160
        /*0016*/ 	.short	0x0128


	//----- nvinfo : EIATTR_CBANK_PARAM_SIZE
	.align		4
.L_3765:
        /*0018*/ 	.byte	0x03, 0x19
        /*001a*/ 	.short	0x0128


	//----- nvinfo : EIATTR_KPARAM_INFO
	.align		4
        /*001c*/ 	.byte	0x04, 0x17
        /*001e*/ 	.short	(.L_3767 - .L_3766)
.L_3766:
        /*0020*/ 	.word	0x00000000
        /*0024*/ 	.short	0x0000
        /*0026*/ 	.short	0x0000
        /*0028*/ 	.byte	0x00, 0xf0, 0xa1, 0x04


	//----- nvinfo : EIATTR_MAXREG_COUNT
	.align		4
.L_3767:
        /*002c*/ 	.byte	0x03, 0x1b
        /*002e*/ 	.short	0x00ff


	//----- nvinfo : EIATTR_NUM_BARRIERS
	.align		4
        /*0030*/ 	.byte	0x02, 0x4c
        /*0032*/ 	.byte	0x01
	.zero		1


	//----- nvinfo : EIATTR_MERCURY_ISA_VERSION
	.align		4
        /*0034*/ 	.byte	0x03, 0x5f
        /*0036*/ 	.short	0x0000


	//----- nvinfo : EIATTR_COOP_GROUP_MASK_REGIDS
	.align		4
        /*0038*/ 	.byte	0x04, 0x29
        /*003a*/ 	.short	(.L_3769 - .L_3768)


	//   ....[0]....
.L_3768:
        /*003c*/ 	.word	0xffffffff


	//   ....[1]....
        /*0040*/ 	.word	0xffffffff


	//   ....[2]....
        /*0044*/ 	.word	0xffffffff


	//   ....[3]....
        /*0048*/ 	.word	0xffffffff


	//   ....[4]....
        /*004c*/ 	.word	0xffffffff


	//   ....[5]....
        /*0050*/ 	.word	0xffffffff


	//   ....[6]....
        /*0054*/ 	.word	0xffffffff


	//   ....[7]....
        /*0058*/ 	.word	0xffffffff


	//   ....[8]....
        /*005c*/ 	.word	0xffffffff


	//   ....[9]....
        /*0060*/ 	.word	0xffffffff


	//   ....[10]....
        /*0064*/ 	.word	0xffffffff


	//   ....[11]....
        /*0068*/ 	.word	0xffffffff


	//   ....[12]....
        /*006c*/ 	.word	0xffffffff


	//   ....[13]....
        /*0070*/ 	.word	0xffffffff


	//   ....[14]....
        /*0074*/ 	.word	0xffffffff


	//   ....[15]....
        /*0078*/ 	.word	0xffffffff


	//   ....[16]....
        /*007c*/ 	.word	0xffffffff


	//   ....[17]....
        /*0080*/ 	.word	0xffffffff


	//   ....[18]....
        /*0084*/ 	.word	0xffffffff


	//   ....[19]....
        /*0088*/ 	.word	0xffffffff


	//----- nvinfo : EIATTR_COOP_GROUP_INSTR_OFFSETS
	.align		4
.L_3769:
        /*008c*/ 	.byte	0x04, 0x28
        /*008e*/ 	.short	(.L_3771 - .L_3770)


	//   ....[0]....
.L_3770:
        /*0090*/ 	.word	0x000010e0


	//   ....[1]....
        /*0094*/ 	.word	0x00001100


	//   ....[2]....
        /*0098*/ 	.word	0x00001120


	//   ....[3]....
        /*009c*/ 	.word	0x00001140


	//   ....[4]....
        /*00a0*/ 	.word	0x00001160


	//   ....[5]....
        /*00a4*/ 	.word	0x00001180


	//   ....[6]....
        /*00a8*/ 	.word	0x000011a0


	//   ....[7]....
        /*00ac*/ 	.word	0x000011c0


	//   ....[8]....
        /*00b0*/ 	.word	0x000011e0


	//   ....[9]....
        /*00b4*/ 	.word	0x00001200


	//   ....[10]....
        /*00b8*/ 	.word	0x000029a0


	//   ....[11]....
        /*00bc*/ 	.word	0x00002a20


	//   ....[12]....
        /*00c0*/ 	.word	0x00002aa0


	//   ....[13]....
        /*00c4*/ 	.word	0x00002b10


	//   ....[14]....
        /*00c8*/ 	.word	0x00002b90


	//   ....[15]....
        /*00cc*/ 	.word	0x00002c00


	//   ....[16]....
        /*00d0*/ 	.word	0x00002c80


	//   ....[17]....
        /*00d4*/ 	.word	0x00002cf0


	//   ....[18]....
        /*00d8*/ 	.word	0x00002d70


	//   ....[19]....
        /*00dc*/ 	.word	0x00002de0


	//----- nvinfo : EIATTR_EXIT_INSTR_OFFSETS
	.align		4
.L_3771:
        /*00e0*/ 	.byte	0x04, 0x1c
        /*00e2*/ 	.short	(.L_3773 - .L_3772)


	//   ....[0]....
.L_3772:
        /*00e4*/ 	.word	0x00002940


	//----- nvinfo : EIATTR_MAX_THREADS
	.align		4
.L_3773:
        /*00e8*/ 	.byte	0x04, 0x05
        /*00ea*/ 	.short	(.L_3775 - .L_3774)
.L_3774:
        /*00ec*/ 	.word	0x00000080
        /*00f0*/ 	.word	0x00000001
        /*00f4*/ 	.word	0x00000001


	//----- nvinfo : EIATTR_CRS_STACK_SIZE
	.align		4
.L_3775:
        /*00f8*/ 	.byte	0x04, 0x1e
        /*00fa*/ 	.short	(.L_3777 - .L_3776)
.L_3776:
        /*00fc*/ 	.word	0x00000000
.L_3777:


//--------------------- .nv.info._ZN10layer_norm22ln_bwd_finalize_kernelINS_22Kernel_traits_finalizeILj2048E6__halfS2_fS2_fjLb1ELj1024ELj4ENS_18Kernel_traits_baseILj2048ES2_S2_fS2_fjLj1024EEEEELb1ELb0EEEvNS_9BwdParamsE --------------------------
	.section	.nv.info._ZN10layer_norm22ln_bwd_finalize_kernelINS_22Kernel_traits_finalizeILj2048E6__halfS2_fS2_fjLb1ELj1024ELj4ENS_18Kernel_traits_baseILj2048ES2_S2_fS2_fjLj1024EEEEELb1ELb0EEEvNS_9BwdParamsE,"",@"SHT_CUDA_INFO"
	.sectionflags	@""
	.align	4


	//----- nvinfo : EIATTR_CUDA_API_VERSION
	.align		4
        /*0000*/ 	.byte	0x04, 0x37
        /*0002*/ 	.short	(.L_3779 - .L_3778)
.L_3778:
        /*0004*/ 	.word	0x00000082


	//----- nvinfo : EIATTR_SW2861232_WAR
	.align		4
.L_3779:
        /*0008*/ 	.byte	0x01, 0x35
	.zero		2


	//----- nvinfo : EIATTR_PARAM_CBANK
	.align		4
        /*000c*/ 	.byte	0x04, 0x0a
        /*000e*/ 	.short	(.L_3781 - .L_3780)
	.align		4
.L_3780:
        /*0010*/ 	.word	index@(.nv.constant0._ZN10layer_norm22ln_bwd_finalize_kernelINS_22Kernel_traits_finalizeILj2048E6__halfS2_fS2_fjLb1ELj1024ELj4ENS_18Kernel_traits_baseILj2048ES2_S2_fS2_fjLj1024EEEEELb1ELb0EEEvNS_9BwdParamsE)
        /*0014*/ 	.short	0x0160
        /*0016*/ 	.short	0x0128


	//----- nvinfo : EIATTR_CBANK_PARAM_SIZE
	.align		4
.L_3781:
        /*0018*/ 	.byte	0x03, 0x19
        /*001a*/ 	.short	0x0128


	//----- nvinfo : EIATTR_KPARAM_INFO
	.align		4
        /*001c*/ 	.byte	0x04, 0x17
        /*001e*/ 	.short	(.L_3783 - .L_3782)
.L_3782:
        /*0020*/ 	.word	0x00000000
        /*0024*/ 	.short	0x0000
        /*0026*/ 	.short	0x0000
        /*0028*/ 	.byte	0x00, 0xf0, 0xa1, 0x04


	//----- nvinfo : EIATTR_MAXREG_COUNT
	.align		4
.L_3783:
        /*002c*/ 	.byte	0x03, 0x1b
        /*002e*/ 	.short	0x0040


	//----- nvinfo : EIATTR_NUM_BARRIERS
	.align		4
        /*0030*/ 	.byte	0x02, 0x4c
        /*0032*/ 	.byte	0x01
	.zero		1


	//----- nvinfo : EIATTR_MERCURY_ISA_VERSION
	.align		4
        /*0034*/ 	.byte	0x03, 0x5f
        /*0036*/ 	.short	0x0000


	//----- nvinfo : EIATTR_COOP_GROUP_MASK_REGIDS
	.align		4
        /*0038*/ 	.byte	0x04, 0x29
        /*003a*/ 	.short	(.L_3785 - .L_3784)


	//   ....[0]....
.L_3784:
        /*003c*/ 	.word	0xffffffff


	//   ....[1]....
        /*0040*/ 	.word	0xffffffff


	//   ....[2]....
        /*0044*/ 	.word	0xffffffff


	//   ....[3]....
        /*0048*/ 	.word	0xffffffff


	//   ....[4]....
        /*004c*/ 	.word	0xffffffff


	//   ....[5]....
        /*0050*/ 	.word	0xffffffff


	//   ....[6]....
        /*0054*/ 	.word	0xffffffff


	//   ....[7]....
        /*0058*/ 	.word	0xffffffff


	//   ....[8]....
        /*005c*/ 	.word	0xffffffff


	//   ....[9]....
        /*0060*/ 	.word	0xffffffff


	//   ....[10]....
        /*0064*/ 	.word	0xffffffff


	//   ....[11]....
        /*0068*/ 	.word	0xffffffff


	//   ....[12]....
        /*006c*/ 	.word	0xffffffff


	//   ....[13]....
        /*0070*/ 	.word	0xffffffff


	//   ....[14]....
        /*0074*/ 	.word	0xffffffff


	//   ....[15]....
        /*0078*/ 	.word	0xffffffff


	//   ....[16]....
        /*007c*/ 	.word	0xffffffff


	//   ....[17]....
        /*0080*/ 	.word	0xffffffff


	//   ....[18]....
        /*0084*/ 	.word	0xffffffff


	//   ....[19]....
        /*0088*/ 	.word	0xffffffff


	//   ....[20]....
        /*008c*/ 	.word	0xffffffff


	//   ....[21]....
        /*0090*/ 	.word	0xffffffff


	//   ....[22]....
        /*0094*/ 	.word	0xffffffff


	//   ....[23]....
        /*0098*/ 	.word	0xffffffff


	//   ....[24]....
        /*009c*/ 	.word	0xffffffff


	//   ....[25]....
        /*00a0*/ 	.word	0xffffffff


	//   ....[26]....
        /*00a4*/ 	.word	0xffffffff


	//   ....[27]....
        /*00a8*/ 	.word	0xffffffff


	//   ....[28]....
        /*00ac*/ 	.word	0xffffffff


	//   ....[29]....
        /*00b0*/ 	.word	0xffffffff


	//----- nvinfo : EIATTR_COOP_GROUP_INSTR_OFFSETS
	.align		4
.L_3785:
        /*00b4*/ 	.byte	0x04, 0x28
        /*00b6*/ 	.short	(.L_3787 - .L_3786)


	//   ....[0]....
.L_3786:
        /*00b8*/ 	.word	0x000009d0


	//   ....[1]....
        /*00bc*/ 	.word	0x00000a00


	//   ....[2]....
        /*00c0*/ 	.word	0x00000a10


	//   ....[3]....
        /*00c4*/ 	.word	0x00000a30


	//   ....[4]....
        /*00c8*/ 	.word	0x00000a50


	//   ....[5]....
        /*00cc*/ 	.word	0x00000a60


	//   ....[6]....
        /*00d0*/ 	.word	0x00000a90


	//   ....[7]....
        /*00d4*/ 	.word	0x00000ab0


	//   ....[8]....
        /*00d8*/ 	.word	0x00000ac0


	//   ....[9]....
        /*00dc*/ 	.word	0x00000af0


	//   ....[10]....
        /*00e0*/ 	.word	0x00000b10


	//   ....[11]....
        /*00e4*/ 	.word	0x00000b20


	//   ....[12]....
        /*00e8*/ 	.word	0x00000b50


	//   ....[13]....
        /*00ec*/ 	.word	0x00000b70


	//   ....[14]....
        /*00f0*/ 	.word	0x00000b80


	//   ....[15]....
        /*00f4*/ 	.word	0x00000e20


	//   ....[16]....
        /*00f8*/ 	.word	0x00000e80


	//   ....[17]....
        /*00fc*/ 	.word	0x00000ee0


	//   ....[18]....
        /*0100*/ 	.word	0x00000f40


	//   ....[19]....
        /*0104*/ 	.word	0x00000fb0


	//   ....[20]....
        /*0108*/ 	.word	0x00001020


	//   ....[21]....
        /*010c*/ 	.word	0x00001080


	//   ....[22]....
        /*0110*/ 	.word	0x000010e0


	//   ....[23]....
        /*0114*/ 	.word	0x00001140


	//   ....[24]....
        /*0118*/ 	.word	0x000011b0


	//   ....[25]....
        /*011c*/ 	.word	0x00001220


	//   ....[26]....
        /*0120*/ 	.word	0x00001280


	//   ....[27]....
        /*0124*/ 	.word	0x000012e0


	//   ....[28]....
        /*0128*/ 	.word	0x00001340


	//   ....[29]....
        /*012c*/ 	.word	0x000013a0


	//----- nvinfo : EIATTR_EXIT_INSTR_OFFSETS
	.align		4
.L_3787:
        /*0130*/ 	.byte	0x04, 0x1c
        /*0132*/ 	.short	(.L_3789 - .L_3788)


	//   ....[0]....
.L_3788:
        /*0134*/ 	.word	0x00000070


	//   ....[1]....
        /*0138*/ 	.word	0x00000dc0


	//----- nvinfo : EIATTR_MAX_THREADS
	.align		4
.L_3789:
        /*013c*/ 	.byte	0x04, 0x05
        /*013e*/ 	.short	(.L_3791 - .L_3790)
.L_3790:
        /*0140*/ 	.word	0x00000400
        /*0144*/ 	.word	0x00000001
        /*0148*/ 	.word	0x00000001


	//----- nvinfo : EIATTR_CRS_STACK_SIZE
	.align		4
.L_3791:
        /*014c*/ 	.byte	0x04, 0x1e
        /*014e*/ 	.short	(.L_3793 - .L_3792)
.L_3792:
        /*0150*/ 	.word	0x00000000
.L_3793:


//--------------------- .nv.info._ZN10layer_norm13ln_bwd_kernelINS_13Kernel_traitsI6__halfS2_fS2_fjLj2048ELj1ELj1ELj4ELj16ENS_18Kernel_traits_baseILj2048ES2_S2_fS2_fjLj128EEEEELb1ELb1ELb1ELb0EEEvNS_9BwdParamsE --------------------------
	.section	.nv.info._ZN10layer_norm13ln_bwd_kernelINS_13Kernel_traitsI6__halfS2_fS2_fjLj2048ELj1ELj1ELj4ELj16ENS_18Kernel_traits_baseILj2048ES2_S2_fS2_fjLj128EEEEELb1ELb1ELb1ELb0EEEvNS_9BwdParamsE,"",@"SHT_CUDA_INFO"
	.sectionflags	@""
	.align	4


	//----- nvinfo : EIATTR_CUDA_API_VERSION
	.align		4
        /*0000*/ 	.byte	0x04, 0x37
        /*0002*/ 	.short	(.L_3795 - .L_3794)
.L_3794:
        /*0004*/ 	.word	0x00000082


	//----- nvinfo : EIATTR_SW2861232_WAR
	.align		4
.L_3795:
        /*0008*/ 	.byte	0x01, 0x35
	.zero		2


	//----- nvinfo : EIATTR_PARAM_CBANK
	.align		4
        /*000c*/ 	.byte	0x04, 0x0a
        /*000e*/ 	.short	(.L_3797 - .L_3796)
	.align		4
.L_3796:
        /*0010*/ 	.word	index@(.nv.constant0._ZN10layer_norm13ln_bwd_kernelINS_13Kernel_traitsI6__halfS2_fS2_fjLj2048ELj1ELj1ELj4ELj16ENS_18Kernel_traits_baseILj2048ES2_S2_fS2_fjLj128EEEEELb1ELb1ELb1ELb0EEEvNS_9BwdParamsE)
        /*0014*/ 	.short	0x0160
        /*0016*/ 	.short	0x0128


	//----- nvinfo : EIATTR_CBANK_PARAM_SIZE
	.align		4
.L_3797:
        /*0018*/ 	.byte	0x03, 0x19
        /*001a*/ 	.short	0x0128


	//----- nvinfo : EIATTR_KPARAM_INFO
	.align		4
        /*001c*/ 	.byte	0x04, 0x17
        /*001e*/ 	.short	(.L_3799 - .L_3798)
.L_3798:
        /*0020*/ 	.word	0x00000000
        /*0024*/ 	.short	0x0000
        /*0026*/ 	.short	0x0000
        /*0028*/ 	.byte	0x00, 0xf0, 0xa1, 0x04


	//----- nvinfo : EIATTR_MAXREG_COUNT
	.align		4
.L_3799:
        /*002c*/ 	.byte	0x03, 0x1b
        /*002e*/ 	.short	0x00ff


	//----- nvinfo : EIATTR_NUM_BARRIERS
	.align		4
        /*0030*/ 	.byte	0x02, 0x4c
        /*0032*/ 	.byte	0x01
	.zero		1


	//----- nvinfo : EIATTR_MERCURY_ISA_VERSION
	.align		4
        /*0034*/ 	.byte	0x03, 0x5f
        /*0036*/ 	.short	0x0000


	//----- nvinfo : EIATTR_COOP_GROUP_MASK_REGIDS
	.align		4
        /*0038*/ 	.byte	0x04, 0x29
        /*003a*/ 	.short	(.L_3801 - .L_3800)


	//   ....[0]....
.L_3800:
        /*003c*/ 	.word	0xffffffff


	//   ....[1]....
        /*0040*/ 	.word	0xffffffff


	//   ....[2]....
        /*0044*/ 	.word	0xffffffff


	//   ....[3]....
        /*0048*/ 	.word	0xffffffff


	//   ....[4]....
        /*004c*/ 	.word	0xffffffff


	//   ....[5]....
        /*0050*/ 	.word	0xffffffff


	//   ....[6]....
        /*0054*/ 	.word	0xffffffff


	//   ....[7]....
        /*0058*/ 	.word	0xffffffff


	//   ....[8]....
        /*005c*/ 	.word	0xffffffff


	//   ....[9]....
        /*0060*/ 	.word	0xffffffff


	//   ....[10]....
        /*0064*/ 	.word	0xffffffff


	//   ....[11]....
        /*0068*/ 	.word	0xffffffff


	//   ....[12]....
        /*006c*/ 	.word	0xffffffff


	//   ....[13]....
        /*0070*/ 	.word	0xffffffff


	//   ....[14]....
        /*0074*/ 	.word	0xffffffff


	//   ....[15]....
        /*0078*/ 	.word	0xffffffff


	//   ....[16]....
        /*007c*/ 	.word	0xffffffff


	//   ....[17]....
        /*0080*/ 	.word	0xffffffff


	//   ....[18]....
        /*0084*/ 	.word	0xffffffff


	//   ....[19]....
        /*0088*/ 	.word	0xffffffff


	//----- nvinfo : EIATTR_COOP_GROUP_INSTR_OFFSETS
	.align		4
.L_3801:
        /*008c*/ 	.byte	0x04, 0x28
        /*008e*/ 	.short	(.L_3803 - .L_3802)


	//   ....[0]....
.L_3802:
        /*0090*/ 	.word	0x00001450


	//   ....[1]....
        /*0094*/ 	.word	0x00001480


	//   ....[2]....
        /*0098*/ 	.word	0x00001490


	//   ....[3]....
        /*009c*/ 	.word	0x000014c0


	//   ....[4]....
        /*00a0*/ 	.word	0x000014d0


	//   ....[5]....
        /*00a4*/ 	.word	0x00001500


	//   ....[6]....
        /*00a8*/ 	.word	0x00001520


	//   ....[7]....
        /*00ac*/ 	.word	0x00001540


	//   ....[8]....
        /*00b0*/ 	.word	0x00001560


	//   ....[9]....
        /*00b4*/ 	.word	0x00001570


	//   ....[10]....
        /*00b8*/ 	.word	0x00003960


	//   ....[11]....
        /*00bc*/ 	.word	0x000039e0


	//   ....[12]....
        /*00c0*/ 	.word	0x00003a60


	//   ....[13]....
        /*00c4*/ 	.word	0x00003ad0


	//   ....[14]....
        /*00c8*/ 	.word	0x00003b50


	//   ....[15]....
        /*00cc*/ 	.word	0x00003bc0


	//   ....[16]....
        /*00d0*/ 	.word	0x00003c40


	//   ....[17]....
        /*00d4*/ 	.word	0x00003cb0


	//   ....[18]....
        /*00d8*/ 	.word	0x00003d30


	//   ....[19]....
        /*00dc*/ 	.word	0x00003da0


	//----- nvinfo : EIATTR_EXIT_INSTR_OFFSETS
	.align		4
.L_3803:
        /*00e0*/ 	.byte	0x04, 0x1c
        /*00e2*/ 	.short	(.L_3805 - .L_3804)


	//   ....[0]....
.L_3804:
        /*00e4*/ 	.word	0x00003850


	//   ....[1]....
        /*00e8*/ 	.word	0x00003900


	//----- nvinfo : EIATTR_MAX_THREADS
	.align		4
.L_3805:
        /*00ec*/ 	.byte	0x04, 0x05
        /*00ee*/ 	.short	(.L_3807 - .L_3806)
.L_3806:
        /*00f0*/ 	.word	0x00000080
        /*00f4*/ 	.word	0x00000001
        /*00f8*/ 	.word	0x00000001


	//----- nvinfo : EIATTR_CRS_STACK_SIZE
	.align		4
.L_3807:
        /*00fc*/ 	.byte	0x04, 0x1e
        /*00fe*/ 	.short	(.L_3809 - .L_3808)
.L_3808:
        /*0100*/ 	.word	0x00000000
.L_3809:


//--------------------- .nv.info._ZN10layer_norm22ln_bwd_finalize_kernelINS_22Kernel_traits_finalizeILj2048E6__halfS2_fS2_fjLb1ELj1024ELj4ENS_18Kernel_traits_baseILj2048ES2_S2_fS2_fjLj1024EEEEELb1ELb1EEEvNS_9BwdParamsE --------------------------
	.section	.nv.info._ZN10layer_norm22ln_bwd_finalize_kernelINS_22Kernel_traits_finalizeILj2048E6__halfS2_fS2_fjLb1ELj1024ELj4ENS_18Kernel_traits_baseILj2048ES2_S2_fS2_fjLj1024EEEEELb1ELb1EEEvNS_9BwdParamsE,"",@"SHT_CUDA_INFO"
	.sectionflags	@""
	.align	4


	//----- nvinfo : EIATTR_CUDA_API_VERSION
	.align		4
        /*0000*/ 	.byte	0x04, 0x37
        /*0002*/ 	.short	(.L_3811 - .L_3810)
.L_3810:
        /*0004*/ 	.word	0x00000082


	//----- nvinfo : EIATTR_SW2861232_WAR
	.align		4
.L_3811:
        /*0008*/ 	.byte	0x01, 0x35
	.zero		2


	//----- nvinfo : EIATTR_PARAM_CBANK
	.align		4
        /*000c*/ 	.byte	0x04, 0x0a
        /*000e*/ 	.short	(.L_3813 - .L_3812)
	.align		4
.L_3812:
        /*0010*/ 	.word	index@(.nv.constant0._ZN10layer_norm22ln_bwd_finalize_kernelINS_22Kernel_traits_finalizeILj2048E6__halfS2_fS2_fjLb1ELj1024ELj4ENS_18Kernel_traits_baseILj2048ES2_S2_fS2_fjLj1024EEEEELb1ELb1EEEvNS_9BwdParamsE)
        /*0014*/ 	.short	0x0160
        /*0016*/ 	.short	0x0128


	//----- nvinfo : EIATTR_CBANK_PARAM_SIZE
	.align		4
.L_3813:
        /*0018*/ 	.byte	0x03, 0x19
        /*001a*/ 	.short	0x0128


	//----- nvinfo : EIATTR_KPARAM_INFO
	.align		4
        /*001c*/ 	.byte	0x04, 0x17
        /*001e*/ 	.short	(.L_3815 - .L_3814)
.L_3814:
        /*0020*/ 	.word	0x00000000
        /*0024*/ 	.short	0x0000
        /*0026*/ 	.short	0x0000
        /*0028*/ 	.byte	0x00, 0xf0, 0xa1, 0x04


	//----- nvinfo : EIATTR_MAXREG_COUNT
	.align		4
.L_3815:
        /*002c*/ 	.byte	0x03, 0x1b
        /*002e*/ 	.short	0x0040


	//----- nvinfo : EIATTR_NUM_BARRIERS
	.align		4
        /*0030*/ 	.byte	0x02, 0x4c
        /*0032*/ 	.byte	0x01
	.zero		1


	//----- nvinfo : EIATTR_MERCURY_ISA_VERSION
	.align		4
        /*0034*/ 	.byte	0x03, 0x5f
        /*0036*/ 	.short	0x0000


	//----- nvinfo : EIATTR_COOP_GROUP_MASK_REGIDS
	.align		4
        /*0038*/ 	.byte	0x04, 0x29
        /*003a*/ 	.short	(.L_3817 - .L_3816)


	//   ....[0]....
.L_3816:
        /*003c*/ 	.word	0xffffffff


	//   ....[1]....
        /*0040*/ 	.word	0xffffffff


	//   ....[2]....
        /*0044*/ 	.word	0xffffffff


	//   ....[3]....
        /*0048*/ 	.word	0xffffffff


	//   ....[4]....
        /*004c*/ 	.word	0xffffffff


	//   ....[5]....
        /*0050*/ 	.word	0xffffffff


	//   ....[6]....
        /*0054*/ 	.word	0xffffffff


	//   ....[7]....
        /*0058*/ 	.word	0xffffffff


	//   ....[8]....
        /*005c*/ 	.word	0xffffffff


	//   ....[9]....
        /*0060*/ 	.word	0xffffffff


	//   ....[10]....
        /*0064*/ 	.word	0xffffffff


	//   ....[11]....
        /*0068*/ 	.word	0xffffffff


	//   ....[12]....
        /*006c*/ 	.word	0xffffffff


	//   ....[13]....
        /*0070*/ 	.word	0xffffffff


	//   ....[14]....
        /*0074*/ 	.word	0xffffffff


	//   ....[15]....
        /*0078*/ 	.word	0xffffffff


	//   ....[16]....
        /*007c*/ 	.word	0xffffffff


	//   ....[17]....
        /*0080*/ 	.word	0xffffffff


	//   ....[18]....
        /*0084*/ 	.word	0xffffffff


	//   ....[19]....
        /*0088*/ 	.word	0xffffffff


	//   ....[20]....
        /*008c*/ 	.word	0xffffffff


	//   ....[21]....
        /*0090*/ 	.word	0xffffffff


	//   ....[22]....
        /*0094*/ 	.word	0xffffffff


	//   ....[23]....
        /*0098*/ 	.word	0xffffffff


	//   ....[24]....
        /*009c*/ 	.word	0xffffffff


	//   ....[25]....
        /*00a0*/ 	.word	0xffffffff


	//   ....[26]....
        /*00a4*/ 	.word	0xffffffff


	//   ....[27]....
        /*00a8*/ 	.word	0xffffffff


	//   ....[28]....
        /*00ac*/ 	.word	0xffffffff


	//   ....[29]....
        /*00b0*/ 	.word	0xffffffff


	//----- nvinfo : EIATTR_COOP_GROUP_INSTR_OFFSETS
	.align		4
.L_3817:
        /*00b4*/ 	.byte	0x04, 0x28
        /*00b6*/ 	.short	(.L_3819 - .L_3818)


	//   ....[0]....
.L_3818:
        /*00b8*/ 	.word	0x000009a0


	//   ....[1]....
        /*00bc*/ 	.word	0x000009d0


	//   ....[2]....
        /*00c0*/ 	.word	0x000009e0


	//   ....[3]....
        /*00c4*/ 	.word	0x00000a00


	//   ....[4]....
        /*00c8*/ 	.word	0x00000a20


	//   ....[5]....
        /*00cc*/ 	.word	0x00000a30


	//   ....[6]....
        /*00d0*/ 	.word	0x00000a60


	//   ....[7]....
        /*00d4*/ 	.word	0x00000a80


	//   ....[8]....
        /*00d8*/ 	.word	0x00000a90


	//   ....[9]....
        /*00dc*/ 	.word	0x00000ac0


	//   ....[10]....
        /*00e0*/ 	.word	0x00000ae0


	//   ....[11]....
        /*00e4*/ 	.word	0x00000af0


	//   ....[12]....
        /*00e8*/ 	.word	0x00000b20


	//   ....[13]....
        /*00ec*/ 	.word	0x00000b40


	//   ....[14]....
        /*00f0*/ 	.word	0x00000b50


	//   ....[15]....
        /*00f4*/ 	.word	0x00000dd0


	//   ....[16]....
        /*00f8*/ 	.word	0x00000e30


	//   ....[17]....
        /*00fc*/ 	.word	0x00000e90


	//   ....[18]....
        /*0100*/ 	.word	0x00000ef0


	//   ....[19]....
        /*0104*/ 	.word	0x00000f60


	//   ....[20]....
        /*0108*/ 	.word	0x00000fd0


	//   ....[21]....
        /*010c*/ 	.word	0x00001030


	//   ....[22]....
        /*0110*/ 	.word	0x00001090


	//   ....[23]....
        /*0114*/ 	.word	0x000010f0


	//   ....[24]....
        /*0118*/ 	.word	0x00001160


	//   ....[25]....
        /*011c*/ 	.word	0x000011d0


	//   ....[26]....
        /*0120*/ 	.word	0x00001230


	//   ....[27]....
        /*0124*/ 	.word	0x00001290


	//   ....[28]....
        /*0128*/ 	.word	0x000012f0


	//   ....[29]....
        /*012c*/ 	.word	0x00001350


	//----- nvinfo : EIATTR_EXIT_INSTR_OFFSETS
	.align		4
.L_3819:
        /*0130*/ 	.byte	0x04, 0x1c
        /*0132*/ 	.short	(.L_3821 - .L_3820)


	//   ....[0]....
.L_3820:
        /*0134*/ 	.word	0x00000070


	//   ....[1]....
        /*0138*/ 	.word	0x00000d70


	//----- nvinfo : EIATTR_MAX_THREADS
	.align		4
.L_3821:
        /*013c*/ 	.byte	0x04, 0x05
        /*013e*/ 	.short	(.L_3823 - .L_3822)
.L_3822:
        /*0140*/ 	.word	0x00000400
        /*0144*/ 	.word	0x00000001
        /*0148*/ 	.word	0x00000001


	//----- nvinfo : EIATTR_CRS_STACK_SIZE
	.align		4
.L_3823:
        /*014c*/ 	.byte	0x04, 0x1e
        /*014e*/ 	.short	(.L_3825 - .L_3824)
.L_3824:
        /*0150*/ 	.word	0x00000000
.L_3825:


//--------------------- .nv.info._ZN10layer_norm13ln_bwd_kernelINS_13Kernel_traitsI6__halfS2_fS2_fjLj2048ELj1ELj1ELj4ELj16ENS_18Kernel_traits_baseILj2048ES2_S2_fS2_fjLj128EEEEELb1ELb1ELb1ELb1EEEvNS_9BwdParamsE --------------------------
	.section	.nv.info._ZN10layer_norm13ln_bwd_kernelINS_13Kernel_traitsI6__halfS2_fS2_fjLj2048ELj1ELj1ELj4ELj16ENS_18Kernel_traits_baseILj2048ES2_S2_fS2_fjLj128EEEEELb1ELb1ELb1ELb1EEEvNS_9BwdParamsE,"",@"SHT_CUDA_INFO"
	.sectionflags	@""
	.align	4


	//----- nvinfo : EIATTR_CUDA_API_VERSION
	.align		4
        /*0000*/ 	.byte	0x04, 0x37
        /*0002*/ 	.short	(.L_3827 - .L_3826)
.L_3826:
        /*0004*/ 	.word	0x00000082


	//----- nvinfo : EIATTR_SW2861232_WAR
	.align		4
.L_3827:
        /*0008*/ 	.byte	0x01, 0x35
	.zero		2


	//----- nvinfo : EIATTR_PARAM_CBANK
	.align		4
        /*000c*/ 	.byte	0x04, 0x0a
        /*000e*/ 	.short	(.L_3829 - .L_3828)
	.align		4
.L_3828:
        /*0010*/ 	.word	index@(.nv.constant0._ZN10layer_norm13ln_bwd_kernelINS_13Kernel_traitsI6__halfS2_fS2_fjLj2048ELj1ELj1ELj4ELj16ENS_18Kernel_traits_baseILj2048ES2_S2_fS2_fjLj128EEEEELb1ELb1ELb1ELb1EEEvNS_9BwdParamsE)
        /*0014*/ 	.short	0x0160
        /*0016*/ 	.short	0x0128


	//----- nvinfo : EIATTR_CBANK_PARAM_SIZE
	.align		4
.L_3829:
        /*0018*/ 	.byte	0x03, 0x19
        /*001a*/ 	.short	0x0128


	//----- nvinfo : EIATTR_KPARAM_INFO
	.align		4
        /*001c*/ 	.byte	0x04, 0x17
        /*001e*/ 	.short	(.L_3831 - .L_3830)
.L_3830:
        /*0020*/ 	.word	0x00000000
        /*0024*/ 	.short	0x0000
        /*0026*/ 	.short	0x0000
        /*0028*/ 	.byte	0x00, 0xf0, 0xa1, 0x04


	//----- nvinfo : EIATTR_MAXREG_COUNT
	.align		4
.L_3831:
        /*002c*/ 	.byte	0x03, 0x1b
        /*002e*/ 	.short	0x00ff


	//----- nvinfo : EIATTR_NUM_BARRIERS
	.align		4
        /*0030*/ 	.byte	0x02, 0x4c
        /*0032*/ 	.byte	0x01
	.zero		1


	//----- nvinfo : EIATTR_MERCURY_ISA_VERSION
	.align		4
        /*0034*/ 	.byte	0x03, 0x5f
        /*0036*/ 	.short	0x0000


	//----- nvinfo : EIATTR_COOP_GROUP_MASK_REGIDS
	.align		4
        /*0038*/ 	.byte	0x04, 0x29
        /*003a*/ 	.short	(.L_3833 - .L_3832)


	//   ....[0]....
.L_3832:
        /*003c*/ 	.word	0xffffffff


	//   ....[1]....
        /*0040*/ 	.word	0xffffffff


	//   ....[2]....
        /*0044*/ 	.word	0xffffffff


	//   ....[3]....
        /*0048*/ 	.word	0xffffffff


	//   ....[4]....
        /*004c*/ 	.word	0xffffffff


	//   ....[5]....
        /*0050*/ 	.word	0xffffffff


	//   ....[6]....
        /*0054*/ 	.word	0xffffffff


	//   ....[7]....
        /*0058*/ 	.word	0xffffffff


	//   ....[8]....
        /*005c*/ 	.word	0xffffffff


	//   ....[9]....
        /*0060*/ 	.word	0xffffffff


	//   ....[10]....
        /*0064*/ 	.word	0xffffffff


	//   ....[11]....
        /*0068*/ 	.word	0xffffffff


	//   ....[12]....
        /*006c*/ 	.word	0xffffffff


	//   ....[13]....
        /*0070*/ 	.word	0xffffffff


	//   ....[14]....
        /*0074*/ 	.word	0xffffffff


	//   ....[15]....
        /*0078*/ 	.word	0xffffffff


	//   ....[16]....
        /*007c*/ 	.word	0xffffffff


	//   ....[17]....
        /*0080*/ 	.word	0xffffffff


	//   ....[18]....
        /*0084*/ 	.word	0xffffffff


	//   ....[19]....
        /*0088*/ 	.word	0xffffffff


	//----- nvinfo : EIATTR_COOP_GROUP_INSTR_OFFSETS
	.align		4
.L_3833:
        /*008c*/ 	.byte	0x04, 0x28
        /*008e*/ 	.short	(.L_3835 - .L_3834)


	//   ....[0]....
.L_3834:
        /*0090*/ 	.word	0x00001330


	//   ....[1]....
        /*0094*/ 	.word	0x00001350


	//   ....[2]....
        /*0098*/ 	.word	0x00001370


	//   ....[3]....
        /*009c*/ 	.word	0x00001390


	//   ....[4]....
        /*00a0*/ 	.word	0x000013b0


	//   ....[5]....
        /*00a4*/ 	.word	0x000013d0


	//   ....[6]....
        /*00a8*/ 	.word	0x000013f0


	//   ....[7]....
        /*00ac*/ 	.word	0x00001410


	//   ....[8]....
        /*00b0*/ 	.word	0x00001430


	//   ....[9]....
        /*00b4*/ 	.word	0x00001450


	//   ....[10]....
        /*00b8*/ 	.word	0x00003730


	//   ....[11]....
        /*00bc*/ 	.word	0x000037b0


	//   ....[12]....
        /*00c0*/ 	.word	0x00003830


	//   ....[13]....
        /*00c4*/ 	.word	0x000038a0


	//   ....[14]....
        /*00c8*/ 	.word	0x00003920


	//   ....[15]....
        /*00cc*/ 	.word	0x00003990


	//   ....[16]....
        /*00d0*/ 	.word	0x00003a10


	//   ....[17]....
        /*00d4*/ 	.word	0x00003a80


	//   ....[18]....
        /*00d8*/ 	.word	0x00003b00


	//   ....[19]....
        /*00dc*/ 	.word	0x00003b70


	//----- nvinfo : EIATTR_EXIT_INSTR_OFFSETS
	.align		4
.L_3835:
        /*00e0*/ 	.byte	0x04, 0x1c
        /*00e2*/ 	.short	(.L_3837 - .L_3836)


	//   ....[0]....
.L_3836:
        /*00e4*/ 	.word	0x000036d0


	//----- nvinfo : EIATTR_MAX_THREADS
	.align		4
.L_3837:
        /*00e8*/ 	.byte	0x04, 0x05
        /*00ea*/ 	.short	(.L_3839 - .L_3838)
.L_3838:
        /*00ec*/ 	.word	0x00000080
        /*00f0*/ 	.word	0x00000001
        /*00f4*/ 	.word	0x00000001


	//----- nvinfo : EIATTR_CRS_STACK_SIZE
	.align		4
.L_3839:
        /*00f8*/ 	.byte	0x04, 0x1e
        /*00fa*/ 	.short	(.L_3841 - .L_3840)
.L_3840:
        /*00fc*/ 	.word	0x00000000
.L_3841:


//--------------------- .nv.info._ZN10layer_norm13ln_bwd_kernelINS_13Kernel_traitsIf6__halffS2_fjLj2048ELj1ELj1ELj4ELj16ENS_18Kernel_traits_baseILj2048EfS2_fS2_fjLj128EEEEELb0ELb0ELb0ELb0EEEvNS_9BwdParamsE --------------------------
	.section	.nv.info._ZN10layer_norm13ln_bwd_kernelINS_13Kernel_traitsIf6__halffS2_fjLj2048ELj1ELj1ELj4ELj16ENS_18Kernel_traits_baseILj2048EfS2_fS2_fjLj128EEEEELb0ELb0ELb0ELb0EEEvNS_9BwdParamsE,"",@"SHT_CUDA_INFO"
	.sectionflags	@""
	.align	4


	//----- nvinfo : EIATTR_CUDA_API_VERSION
	.align		4
        /*0000*/ 	.byte	0x04, 0x37
        /*0002*/ 	.short	(.L_3843 - .L_3842)
.L_3842:
        /*0004*/ 	.word	0x00000082


	//----- nvinfo : EIATTR_SW2861232_WAR
	.align		4
.L_3843:
        /*0008*/ 	.byte	0x01, 0x35
	.zero		2


	//----- nvinfo : EIATTR_PARAM_CBANK
	.align		4
        /*000c*/ 	.byte	0x04, 0x0a
        /*000e*/ 	.short	(.L_3845 - .L_3844)
	.align		4
.L_3844:
        /*0010*/ 	.word	index@(.nv.constant0._ZN10layer_norm13ln_bwd_kernelINS_13Kernel_traitsIf6__halffS2_fjLj2048ELj1ELj1ELj4ELj16ENS_18Kernel_traits_baseILj2048EfS2_fS2_fjLj128EEEEELb0ELb0ELb0ELb0EEEvNS_9BwdParamsE)
        /*0014*/ 	.short	0x0160
        /*0016*/ 	.short	0x0128


	//----- nvinfo : EIATTR_CBANK_PARAM_SIZE
	.align		4
.L_3845:
        /*0018*/ 	.byte	0x03, 0x19
        /*001a*/ 	.short	0x0128


	//----- nvinfo : EIATTR_KPARAM_INFO
	.align		4
        /*001c*/ 	.byte	0x04, 0x17
        /*001e*/ 	.short	(.L_3847 - .L_3846)
.L_3846:
        /*0020*/ 	.word	0x00000000
        /*0024*/ 	.short	0x0000
        /*0026*/ 	.short	0x0000
        /*0028*/ 	.byte	0x00, 0xf0, 0xa1, 0x04


	//----- nvinfo : EIATTR_MAXREG_COUNT
	.align		4
.L_3847:
        /*002c*/ 	.byte	0x03, 0x1b
        /*002e*/ 	.short	0x00ff


	//----- nvinfo : EIATTR_NUM_BARRIERS
	.align		4
        /*0030*/ 	.byte	0x02, 0x4c
        /*0032*/ 	.byte	0x01
	.zero		1


	//----- nvinfo : EIATTR_MERCURY_ISA_VERSION
	.align		4
        /*0034*/ 	.byte	0x03, 0x5f
        /*0036*/ 	.short	0x0000


	//----- nvinfo : EIATTR_COOP_GROUP_MASK_REGIDS
	.align		4
        /*0038*/ 	.byte	0x04, 0x29
        /*003a*/ 	.short	(.L_3849 - .L_3848)


	//   ....[0]....
.L_3848:
        /*003c*/ 	.word	0xffffffff


	//   ....[1]....
        /*0040*/ 	.word	0xffffffff


	//   ....[2]....
        /*0044*/ 	.word	0xffffffff


	//   ....[3]....
        /*0048*/ 	.word	0xffffffff


	//   ....[4]....
        /*004c*/ 	.word	0xffffffff


	//   ....[5]....
        /*0050*/ 	.word	0xffffffff


	//   ....[6]....
        /*0054*/ 	.word	0xffffffff


	//   ....[7]....
        /*0058*/ 	.word	0xffffffff


	//   ....[8]....
        /*005c*/ 	.word	0xffffffff


	//   ....[9]....
        /*0060*/ 	.word	0xffffffff


	//   ....[10]....
        /*0064*/ 	.word	0xffffffff


	//   ....[11]....
        /*0068*/ 	.word	0xffffffff


	//   ....[12]....
        /*006c*/ 	.word	0xffffffff


	//   ....[13]....
        /*0070*/ 	.word	0xffffffff


	//   ....[14]....
        /*0074*/ 	.word	0xffffffff


	//   ....[15]....
        /*0078*/ 	.word	0xffffffff


	//   ....[16]....
        /*007c*/ 	.word	0xffffffff


	//   ....[17]....
        /*0080*/ 	.word	0xffffffff


	//   ....[18]....
        /*0084*/ 	.word	0xffffffff


	//   ....[19]....
        /*0088*/ 	.word	0xffffffff


	//----- nvinfo : EIATTR_COOP_GROUP_INSTR_OFFSETS
	.align		4
.L_3849:
        /*008c*/ 	.byte	0x04, 0x28
        /*008e*/ 	.short	(.L_3851 - .L_3850)


	//   ....[0]....
.L_3850:
        /*0090*/ 	.word	0x00000e90


	//   ....[1]....
        /*0094*/ 	.word	0x00000eb0


	//   ....[2]....
        /*0098*/ 	.word	0x00000ed0


	//   ....[3]....
        /*009c*/ 	.word	0x00000ef0


	//   ....[4]....
        /*00a0*/ 	.word	0x00000f10


	//   ....[5]....
        /*00a4*/ 	.word	0x00000f30


	//   ....[6]....
        /*00a8*/ 	.word	0x00000f60


	//   ....[7]....
        /*00ac*/ 	.word	0x00000f70


	//   ....[8]....
        /*00b0*/ 	.word	0x00000fa0


	//   ....[9]....
        /*00b4*/ 	.word	0x00000fb0


	//   ....[10]....
        /*00b8*/ 	.word	0x00001b70


	//   ....[11]....
        /*00bc*/ 	.word	0x00001bf0


	//   ....[12]....
        /*00c0*/ 	.word	0x00001c70


	//   ....[13]....
        /*00c4*/ 	.word	0x00001ce0


	//   ....[14]....
        /*00c8*/ 	.word	0x00001d60


	//   ....[15]....
        /*00cc*/ 	.word	0x00001dd0


	//   ....[16]....
        /*00d0*/ 	.word	0x00001e50


	//   ....[17]....
        /*00d4*/ 	.word	0x00001ec0


	//   ....[18]....
        /*00d8*/ 	.word	0x00001f40


	//   ....[19]....
        /*00dc*/ 	.word	0x00001fb0


	//----- nvinfo : EIATTR_EXIT_INSTR_OFFSETS
	.align		4
.L_3851:
        /*00e0*/ 	.byte	0x04, 0x1c
        /*00e2*/ 	.short	(.L_3853 - .L_3852)


	//   ....[0]....
.L_3852:
        /*00e4*/ 	.word	0x00001a90


	//   ....[1]....
        /*00e8*/ 	.word	0x00001b10


	//----- nvinfo : EIATTR_MAX_THREADS
	.align		4
.L_3853:
        /*00ec*/ 	.byte	0x04, 0x05
        /*00ee*/ 	.short	(.L_3855 - .L_3854)
.L_3854:
        /*00f0*/ 	.word	0x00000080
        /*00f4*/ 	.word	0x00000001
        /*00f8*/ 	.word	0x00000001


	//----- nvinfo : EIATTR_CRS_STACK_SIZE
	.align		4
.L_3855:
        /*00fc*/ 	.byte	0x04, 0x1e
        /*00fe*/ 	.short	(.L_3857 - .L_3856)
.L_3856:
        /*0100*/ 	.word	0x00000000
.L_3857:


//--------------------- .nv.info._ZN10layer_norm13ln_bwd_kernelINS_13Kernel_traitsIf6__halffS2_fjLj2048ELj1ELj1ELj4ELj16ENS_18Kernel_traits_baseILj2048EfS2_fS2_fjLj128EEEEELb0ELb0ELb0ELb1EEEvNS_9BwdParamsE --------------------------
	.section	.nv.info._ZN10layer_norm13ln_bwd_kernelINS_13Kernel_traitsIf6__halffS2_fjLj2048ELj1ELj1ELj4ELj16ENS_18Kernel_traits_baseILj2048EfS2_fS2_fjLj128EEEEELb0ELb0ELb0ELb1EEEvNS_9BwdParamsE,"",@"SHT_CUDA_INFO"
	.sectionflags	@""
	.align	4


	//----- nvinfo : EIATTR_CUDA_API_VERSION
	.align		4
        /*0000*/ 	.byte	0x04, 0x37
        /*0002*/ 	.short	(.L_3859 - .L_3858)
.L_3858:
        /*0004*/ 	.word	0x00000082


	//----- nvinfo : EIATTR_SW2861232_WAR
	.align		4
.L_3859:
        /*0008*/ 	.byte	0x01, 0x35
	.zero		2


	//----- nvinfo : EIATTR_PARAM_CBANK
	.align		4
        /*000c*/ 	.byte	0x04, 0x0a
        /*000e*/ 	.short	(.L_3861 - .L_3860)
	.align		4
.L_3860:
        /*0010*/ 	.word	index@(.nv.constant0._ZN10layer_norm13ln_bwd_kernelINS_13Kernel_traitsIf6__halffS2_fjLj2048ELj1ELj1ELj4ELj16ENS_18Kernel_traits_baseILj2048EfS2_fS2_fjLj128EEEEELb0ELb0ELb0ELb1EEEvNS_9BwdParamsE)
        /*0014*/ 	.short	0x0160
        /*0016*/ 	.short	0x0128


	//----- nvinfo : EIATTR_CBANK_PARAM_SIZE
	.align		4
.L_3861:
        /*0018*/ 	.byte	0x03, 0x19
        /*001a*/ 	.short	0x0128


	//----- nvinfo : EIATTR_KPARAM_INFO
	.align		4
        /*001c*/ 	.byte	0x04, 0x17
        /*001e*/ 	.short	(.L_3863 - .L_3862)
.L_3862:
        /*0020*/ 	.word	0x00000000
        /*0024*/ 	.short	0x0000
        /*0026*/ 	.short	0x0000
        /*0028*/ 	.byte	0x00, 0xf0, 0xa1, 0x04


	//----- nvinfo : EIATTR_MAXREG_COUNT
	.align		4
.L_3863:
        /*002c*/ 	.byte	0x03, 0x1b
        /*002e*/ 	.short	0x00ff


	//----- nvinfo : EIATTR_NUM_BARRIERS
	.align		4
        /*0030*/ 	.byte	0x02, 0x4c
        /*0032*/ 	.byte	0x01
	.zero		1


	//----- nvinfo : EIATTR_MERCURY_ISA_VERSION
	.align		4
        /*0034*/ 	.byte	0x03, 0x5f
        /*0036*/ 	.short	0x0000


	//----- nvinfo : EIATTR_COOP_GROUP_MASK_REGIDS
	.align		4
        /*0038*/ 	.byte	0x04, 0x29
        /*003a*/ 	.short	(.L_3865 - .L_3864)


	//   ....[0]....
.L_3864:
        /*003c*/ 	.word	0xffffffff


	//   ....[1]....
        /*0040*/ 	.word	0xffffffff


	//   ....[2]....
        /*0044*/ 	.word	0xffffffff


	//   ....[3]....
        /*0048*/ 	.word	0xffffffff


	//   ....[4]....
        /*004c*/ 	.word	0xffffffff


	//   ....[5]....
        /*0050*/ 	.word	0xffffffff


	//   ....[6]....
        /*0054*/ 	.word	0xffffffff


	//   ....[7]....
        /*0058*/ 	.word	0xffffffff


	//   ....[8]....
        /*005c*/ 	.word	0xffffffff


	//   ....[9]....
        /*0060*/ 	.word	0xffffffff


	//   ....[10]....
        /*0064*/ 	.word	0xffffffff


	//   ....[11]....
        /*0068*/ 	.word	0xffffffff


	//   ....[12]....
        /*006c*/ 	.word	0xffffffff


	//   ....[13]....
        /*0070*/ 	.word	0xffffffff


	//   ....[14]....
        /*0074*/ 	.word	0xffffffff


	//   ....[15]....
        /*0078*/ 	.word	0xffffffff


	//   ....[16]....
        /*007c*/ 	.word	0xffffffff


	//   ....[17]....
        /*0080*/ 	.word	0xffffffff


	//   ....[18]....
        /*0084*/ 	.word	0xffffffff


	//   ....[19]....
        /*0088*/ 	.word	0xffffffff


	//----- nvinfo : EIATTR_COOP_GROUP_INSTR_OFFSETS
	.align		4
.L_3865:
        /*008c*/ 	.byte	0x04, 0x28
        /*008e*/ 	.short	(.L_3867 - .L_3866)


	//   ....[0]....
.L_3866:
        /*0090*/ 	.word	0x00000dd0


	//   ....[1]....
        /*0094*/ 	.word	0x00000df0


	//   ....[2]....
        /*0098*/ 	.word	0x00000e10


	//   ....[3]....
        /*009c*/ 	.word	0x00000e30


	//   ....[4]....
        /*00a0*/ 	.word	0x00000e50


	//   ....[5]....
        /*00a4*/ 	.word	0x00000e70


	//   ....[6]....
        /*00a8*/ 	.word	0x00000e90


	//   ....[7]....
        /*00ac*/ 	.word	0x00000eb0


	//   ....[8]....
        /*00b0*/ 	.word	0x00000ed0


	//   ....[9]....
        /*00b4*/ 	.word	0x00000ef0


	//   ....[10]....
        /*00b8*/ 	.word	0x00001be0


	//   ....[11]....
        /*00bc*/ 	.word	0x00001c60


	//   ....[12]....
        /*00c0*/ 	.word	0x00001ce0


	//   ....[13]....
        /*00c4*/ 	.word	0x00001d50


	//   ....[14]....
        /*00c8*/ 	.word	0x00001dd0


	//   ....[15]....
        /*00cc*/ 	.word	0x00001e40


	//   ....[16]....
        /*00d0*/ 	.word	0x00001ec0


	//   ....[17]....
        /*00d4*/ 	.word	0x00001f30


	//   ....[18]....
        /*00d8*/ 	.word	0x00001fb0


	//   ....[19]....
        /*00dc*/ 	.word	0x00002020


	//----- nvinfo : EIATTR_EXIT_INSTR_OFFSETS
	.align		4
.L_3867:
        /*00e0*/ 	.byte	0x04, 0x1c
        /*00e2*/ 	.short	(.L_3869 - .L_3868)


	//   ....[0]....
.L_3868:
        /*00e4*/ 	.word	0x00001b80


	//----- nvinfo : EIATTR_MAX_THREADS
	.align		4
.L_3869:
        /*00e8*/ 	.byte	0x04, 0x05
        /*00ea*/ 	.short	(.L_3871 - .L_3870)
.L_3870:
        /*00ec*/ 	.word	0x00000080
        /*00f0*/ 	.word	0x00000001
        /*00f4*/ 	.word	0x00000001


	//----- nvinfo : EIATTR_CRS_STACK_SIZE
	.align		4
.L_3871:
        /*00f8*/ 	.byte	0x04, 0x1e
        /*00fa*/ 	.short	(.L_3873 - .L_3872)
.L_3872:
        /*00fc*/ 	.word	0x00000000
.L_3873:


//--------------------- .nv.info._ZN10layer_norm13ln_bwd_kernelINS_13Kernel_traitsIf6__halffS2_fjLj2048ELj1ELj1ELj4ELj16ENS_18Kernel_traits_baseILj2048EfS2_fS2_fjLj128EEEEELb0ELb0ELb1ELb0EEEvNS_9BwdParamsE --------------------------
	.section	.nv.info._ZN10layer_norm13ln_bwd_kernelINS_13Kernel_traitsIf6__halffS2_fjLj2048ELj1ELj1ELj4ELj16ENS_18Kernel_traits_baseILj2048EfS2_fS2_fjLj128EEEEELb0ELb0ELb1ELb0EEEvNS_9BwdParamsE,"",@"SHT_CUDA_INFO"
	.sectionflags	@""
	.align	4


	//----- nvinfo : EIATTR_CUDA_API_VERSION
	.align		4
        /*0000*/ 	.byte	0x04, 0x37
        /*0002*/ 	.short	(.L_3875 - .L_3874)
.L_3874:
        /*0004*/ 	.word	0x00000082


	//----- nvinfo : EIATTR_SW2861232_WAR
	.align		4
.L_3875:
        /*0008*/ 	.byte	0x01, 0x35
	.zero		2


	//----- nvinfo : EIATTR_PARAM_CBANK
	.align		4
        /*000c*/ 	.byte	0x04, 0x0a
        /*000e*/ 	.short	(.L_3877 - .L_3876)
	.align		4
.L_3876:
        /*0010*/ 	.word	index@(.nv.constant0._ZN10layer_norm13ln_bwd_kernelINS_13Kernel_traitsIf6__halffS2_fjLj2048ELj1ELj1ELj4ELj16ENS_18Kernel_traits_baseILj2048EfS2_fS2_fjLj128EEEEELb0ELb0ELb1ELb0EEEvNS_9BwdParamsE)
        /*0014*/ 	.short	0x0160
        /*0016*/ 	.short	0x0128


	//----- nvinfo : EIATTR_CBANK_PARAM_SIZE
	.align		4
.L_3877:
        /*0018*/ 	.byte	0x03, 0x19
        /*001a*/ 	.short	0x0128


	//----- nvinfo : EIATTR_KPARAM_INFO
	.align		4
        /*001c*/ 	.byte	0x04, 0x17
        /*001e*/ 	.short	(.L_3879 - .L_3878)
.L_3878:
        /*0020*/ 	.word	0x00000000
        /*0024*/ 	.short	0x0000
        /*0026*/ 	.short	0x0000
        /*0028*/ 	.byte	0x00, 0xf0, 0xa1, 0x04


	//----- nvinfo : EIATTR_MAXREG_COUNT
	.align		4
.L_3879:
        /*002c*/ 	.byte	0x03, 0x1b
        /*002e*/ 	.short	0x00ff


	//----- nvinfo : EIATTR_NUM_BARRIERS
	.align		4
        /*0030*/ 	.byte	0x02, 0x4c
        /*0032*/ 	.byte	0x01
	.zero		1


	//----- nvinfo : EIATTR_MERCURY_ISA_VERSION
	.align		4
        /*0034*/ 	.byte	0x03, 0x5f
        /*0036*/ 	.short	0x0000


	//----- nvinfo : EIATTR_COOP_GROUP_MASK_REGIDS
	.align		4
        /*0038*/ 	.byte	0x04, 0x29
        /*003a*/ 	.short	(.L_3881 - .L_3880)


	//   ....[0]....
.L_3880:
        /*003c*/ 	.word	0xffffffff


	//   ....[1]....
        /*0040*/ 	.word	0xffffffff


	//   ....[2]....
        /*0044*/ 	.word	0xffffffff


	//   ....[3]....
        /*0048*/ 	.word	0xffffffff


	//   ....[4]....
        /*004c*/ 	.word	0xffffffff


	//   ....[5]....
        /*0050*/ 	.word	0xffffffff


	//   ....[6]....
        /*0054*/ 	.word	0xffffffff


	//   ....[7]....
        /*0058*/ 	.word	0xffffffff


	//   ....[8]....
        /*005c*/ 	.word	0xffffffff


	//   ....[9]....
        /*0060*/ 	.word	0xffffffff


	//   ....[10]....
        /*0064*/ 	.word	0xffffffff


	//   ....[11]....
        /*0068*/ 	.word	0xffffffff


	//   ....[12]....
        /*006c*/ 	.word	0xffffffff


	//   ....[13]....
        /*0070*/ 	.word	0xffffffff


	//   ....[14]....
        /*0074*/ 	.word	0xffffffff


	//   ....[15]....
        /*0078*/ 	.word	0xffffffff


	//   ....[16]....
        /*007c*/ 	.word	0xffffffff


	//   ....[17]....
        /*0080*/ 	.word	0xffffffff


	//   ....[18]....
        /*0084*/ 	.word	0xffffffff


	//   ....[19]....
        /*0088*/ 	.word	0xffffffff


	//----- nvinfo : EIATTR_COOP_GROUP_INSTR_OFFSETS
	.align		4
.L_3881:
        /*008c*/ 	.byte	0x04, 0x28
        /*008e*/ 	.short	(.L_3883 - .L_3882)


	//   ....[0]....
.L_3882:
        /*0090*/ 	.word	0x00000fe0


	//   ....[1]....
        /*0094*/ 	.word	0x00001000


	//   ....[2]....
        /*0098*/ 	.word	0x00001020


	//   ....[3]....
        /*009c*/ 	.word	0x00001040


	//   ....[4]....
        /*00a0*/ 	.word	0x00001060


	//   ....[5]....
        /*00a4*/ 	.word	0x00001080


	//   ....[6]....
        /*00a8*/ 	.word	0x000010a0


	//   ....[7]....
        /*00ac*/ 	.word	0x000010c0


	//   ....[8]....
        /*00b0*/ 	.word	0x000010e0


	//   ....[9]....
        /*00b4*/ 	.word	0x00001100


	//   ....[10]....
        /*00b8*/ 	.word	0x000026d0


	//   ....[11]....
        /*00bc*/ 	.word	0x00002750


	//   ....[12]....
        /*00c0*/ 	.word	0x000027d0


	//   ....[13]....
        /*00c4*/ 	.word	0x00002840


	//   ....[14]....
        /*00c8*/ 	.word	0x000028c0


	//   ....[15]....
        /*00cc*/ 	.word	0x00002930


	//   ....[16]....
        /*00d0*/ 	.word	0x000029b0


	//   ....[17]....
        /*00d4*/ 	.word	0x00002a20


	//   ....[18]....
        /*00d8*/ 	.word	0x00002aa0


	//   ....[19]....
        /*00dc*/ 	.word	0x00002b10


	//----- nvinfo : EIATTR_EXIT_INSTR_OFFSETS
	.align		4
.L_3883:
        /*00e0*/ 	.byte	0x04, 0x1c
        /*00e2*/ 	.short	(.L_3885 - .L_3884)


	//   ....[0]....
.L_3884:
        /*00e4*/ 	.word	0x000025f0


	//   ....[1]....
        /*00e8*/ 	.word	0x00002670


	//----- nvinfo : EIATTR_MAX_THREADS
	.align		4
.L_3885:
        /*00ec*/ 	.byte	0x04, 0x05
        /*00ee*/ 	.short	(.L_3887 - .L_3886)
.L_3886:
        /*00f0*/ 	.word	0x00000080
        /*00f4*/ 	.word	0x00000001
        /*00f8*/ 	.word	0x00000001


	//----- nvinfo : EIATTR_CRS_STACK_SIZE
	.align		4
.L_3887:
        /*00fc*/ 	.byte	0x04, 0x1e
        /*00fe*/ 	.short	(.L_3889 - .L_3888)
.L_3888:
        /*0100*/ 	.word	0x00000000
.L_3889:


//--------------------- .nv.info._ZN10layer_norm13ln_bwd_kernelINS_13Kernel_traitsIf6__halffS2_fjLj2048ELj1ELj1ELj4ELj16ENS_18Kernel_traits_baseILj2048EfS2_fS2_fjLj128EEEEELb0ELb0ELb1ELb1EEEvNS_9BwdParamsE --------------------------
	.section	.nv.info._ZN10layer_norm13ln_bwd_kernelINS_13Kernel_traitsIf6__halffS2_fjLj2048ELj1ELj1ELj4ELj16ENS_18Kernel_traits_baseILj2048EfS2_fS2_fjLj128EEEEELb0ELb0ELb1ELb1EEEvNS_9BwdParamsE,"",@"SHT_CUDA_INFO"
	.sectionflags	@""
	.align	4


	//----- nvinfo : EIATTR_CUDA_API_VERSION
	.align		4
        /*0000*/ 	.byte	0x04, 0x37
        /*0002*/ 	.short	(.L_3891 - .L_3890)
.L_3890:
        /*0004*/ 	.word	0x00000082


	//----- nvinfo : EIATTR_SW2861232_WAR
	.align		4
.L_3891:
        /*0008*/ 	.byte	0x01, 0x35
	.zero		2


	//----- nvinfo : EIATTR_PARAM_CBANK
	.align		4
        /*000c*/ 	.byte	0x04, 0x0a
        /*000e*/ 	.short	(.L_3893 - .L_3892)
	.align		4
.L_3892:
        /*0010*/ 	.word	index@(.nv.constant0._ZN10layer_norm13ln_bwd_kernelINS_13Kernel_traitsIf6__halffS2_fjLj2048ELj1ELj1ELj4ELj16ENS_18Kernel_traits_baseILj2048EfS2_fS2_fjLj128EEEEELb0ELb0ELb1ELb1EEEvNS_9BwdParamsE)
        /*0014*/ 	.short	0x0160
        /*0016*/ 	.short	0x0128


	//----- nvinfo : EIATTR_CBANK_PARAM_SIZE
	.align		4
.L_3893:
        /*0018*/ 	.byte	0x03, 0x19
        /*001a*/ 	.short	0x0128


	//----- nvinfo : EIATTR_KPARAM_INFO
	.align		4
        /*001c*/ 	.byte	0x04, 0x17
        /*001e*/ 	.short	(.L_3895 - .L_3894)
.L_3894:
        /*0020*/ 	.word	0x00000000
        /*0024*/ 	.short	0x0000
        /*0026*/ 	.short	0x0000
        /*0028*/ 	.byte	0x00, 0xf0, 0xa1, 0x04


	//----- nvinfo : EIATTR_MAXREG_COUNT
	.align		4
.L_3895:
        /*002c*/ 	.byte	0x03, 0x1b
        /*002e*/ 	.short	0x00ff


	//----- nvinfo : EIATTR_NUM_BARRIERS
	.align		4
        /*0030*/ 	.byte	0x02, 0x4c
        /*0032*/ 	.byte	0x01
	.zero		1


	//----- nvinfo : EIATTR_MERCURY_ISA_VERSION
	.align		4
        /*0034*/ 	.byte	0x03, 0x5f
        /*0036*/ 	.short	0x0000


	//----- nvinfo : EIATTR_COOP_GROUP_MASK_REGIDS
	.align		4
        /*0038*/ 	.byte	0x04, 0x29
        /*003a*/ 	.short	(.L_3897 - .L_3896)


	//   ....[0]....
.L_3896:
        /*003c*/ 	.word	0xffffffff


	//   ....[1]....
        /*0040*/ 	.word	0xffffffff


	//   ....[2]....
        /*0044*/ 	.word	0xffffffff


	//   ....[3]....
        /*0048*/ 	.word	0xffffffff


	//   ....[4]....
        /*004c*/ 	.word	0xffffffff


	//   ....[5]....
        /*0050*/ 	.word	0xffffffff


	//   ....[6]....
        /*0054*/ 	.word	0xffffffff


	//   ....[7]....
        /*0058*/ 	.word	0xffffffff


	//   ....[8]....
        /*005c*/ 	.word	0xffffffff


	//   ....[9]....
        /*0060*/ 	.word	0xffffffff


	//   ....[10]....
        /*0064*/ 	.word	0xffffffff


	//   ....[11]....
        /*0068*/ 	.word	0xffffffff


	//   ....[12]....
        /*006c*/ 	.word	0xffffffff


	//   ....[13]....
        /*0070*/ 	.word	0xffffffff


	//   ....[14]....
        /*0074*/ 	.word	0xffffffff


	//   ....[15]....
        /*0078*/ 	.word	0xffffffff


	//   ....[16]....
        /*007c*/ 	.word	0xffffffff


	//   ....[17]....
        /*0080*/ 	.word	0xffffffff


	//   ....[18]....
        /*0084*/ 	.word	0xffffffff


	//   ....[19]....
        /*0088*/ 	.word	0xffffffff


	//----- nvinfo : EIATTR_COOP_GROUP_INSTR_OFFSETS
	.align		4
.L_3897:
        /*008c*/ 	.byte	0x04, 0x28
        /*008e*/ 	.short	(.L_3899 - .L_3898)


	//   ....[0]....
.L_3898:
        /*0090*/ 	.word	0x00000f10


	//   ....[1]....
        /*0094*/ 	.word	0x00000f30


	//   ....[2]....
        /*0098*/ 	.word	0x00000f50


	//   ....[3]....
        /*009c*/ 	.word	0x00000f70


	//   ....[4]....
        /*00a0*/ 	.word	0x00000f90


	//   ....[5]....
        /*00a4*/ 	.word	0x00000fb0


	//   ....[6]....
        /*00a8*/ 	.word	0x00000fd0


	//   ....[7]....
        /*00ac*/ 	.word	0x00000ff0


	//   ....[8]....
        /*00b0*/ 	.word	0x00001010


	//   ....[9]....
        /*00b4*/ 	.word	0x00001030


	//   ....[10]....
        /*00b8*/ 	.word	0x00002500


	//   ....[11]....
        /*00bc*/ 	.word	0x00002580


	//   ....[12]....
        /*00c0*/ 	.word	0x00002600


	//   ....[13]....
        /*00c4*/ 	.word	0x00002670


	//   ....[14]....
        /*00c8*/ 	.word	0x000026f0


	//   ....[15]....
        /*00cc*/ 	.word	0x00002760


	//   ....[16]....
        /*00d0*/ 	.word	0x000027e0


	//   ....[17]....
        /*00d4*/ 	.word	0x00002850


	//   ....[18]....
        /*00d8*/ 	.word	0x000028d0


	//   ....[19]....
        /*00dc*/ 	.word	0x00002940


	//----- nvinfo : EIATTR_EXIT_INSTR_OFFSETS
	.align		4
.L_3899:
        /*00e0*/ 	.byte	0x04, 0x1c
        /*00e2*/ 	.short	(.L_3901 - .L_3900)


	//   ....[0]....
.L_3900:
        /*00e4*/ 	.word	0x000024a0


	//----- nvinfo : EIATTR_MAX_THREADS
	.align		4
.L_3901:
        /*00e8*/ 	.byte	0x04, 0x05
        /*00ea*/ 	.short	(.L_3903 - .L_3902)
.L_3902:
        /*00ec*/ 	.word	0x00000080
        /*00f0*/ 	.word	0x00000001
        /*00f4*/ 	.word	0x00000001


	//----- nvinfo : EIATTR_CRS_STACK_SIZE
	.align		4
.L_3903:
        /*00f8*/ 	.byte	0x04, 0x1e
        /*00fa*/ 	.short	(.L_3905 - .L_3904)
.L_3904:
        /*00fc*/ 	.word	0x00000000
.L_3905:


//--------------------- .nv.info._ZN10layer_norm13ln_bwd_kernelINS_13Kernel_traitsIf6__halffS2_fjLj2048ELj1ELj1ELj4ELj16ENS_18Kernel_traits_baseILj2048EfS2_fS2_fjLj128EEEEELb0ELb1ELb0ELb0EEEvNS_9BwdParamsE --------------------------
	.section	.nv.info._ZN10layer_norm13ln_bwd_kernelINS_13Kernel_traitsIf6__halffS2_fjLj2048ELj1ELj1ELj4ELj16ENS_18Kernel_traits_baseILj2048EfS2_fS2_fjLj128EEEEELb0ELb1ELb0ELb0EEEvNS_9BwdParamsE,"",@"SHT_CUDA_INFO"
	.sectionflags	@""
	.align	4


	//----- nvinfo : EIATTR_CUDA_API_VERSION
	.align		4
        /*0000*/ 	.byte	0x04, 0x37
        /*0002*/ 	.short	(.L_3907 - .L_3906)
.L_3906:
        /*0004*/ 	.word	0x00000082


	//----- nvinfo : EIATTR_SW2861232_WAR
	.align		4
.L_3907:
        /*0008*/ 	.byte	0x01, 0x35
	.zero		2


	//----- nvinfo : EIATTR_PARAM_CBANK
	.align		4
        /*000c*/ 	.byte	0x04, 0x0a
        /*000e*/ 	.short	(.L_3909 - .L_3908)
	.align		4
.L_3908:
        /*0010*/ 	.word	index@(.nv.constant0._ZN10layer_norm13ln_bwd_kernelINS_13Kernel_traitsIf6__halffS2_fjLj2048ELj1ELj1ELj4ELj16ENS_18Kernel_traits_baseILj2048EfS2_fS2_fjLj128EEEEELb0ELb1ELb0ELb0EEEvNS_9BwdParamsE)
        /*0014*/ 	.short	0x0160
        /*0016*/ 	.short	0x0128


	//----- nvinfo : EIATTR_CBANK_PARAM_SIZE
	.align		4
.L_3909:
        /*0018*/ 	.byte	0x03, 0x19
        /*001a*/ 	.short	0x0128


	//----- nvinfo : EIATTR_KPARAM_INFO
	.align		4
        /*001c*/ 	.byte	0x04, 0x17
        /*001e*/ 	.short	(.L_3911 - .L_3910)
.L_3910:
        /*0020*/ 	.word	0x00000000
        /*0024*/ 	.short	0x0000
        /*0026*/ 	.short	0x0000
        /*0028*/ 	.byte	0x00, 0xf0, 0xa1, 0x04


	//----- nvinfo : EIATTR_MAXREG_COUNT
	.align		4
.L_3911:
        /*002c*/ 	.byte	0x03, 0x1b
        /*002e*/ 	.short	0x00ff


	//----- nvinfo : EIATTR_NUM_BARRIERS
	.align		4
        /*0030*/ 	.byte	0x02, 0x4c
        /*0032*/ 	.byte	0x01
	.zero		1


	//----- nvinfo : EIATTR_MERCURY_ISA_VERSION
	.align		4
        /*0034*/ 	.byte	0x03, 0x5f
        /*0036*/ 	.short	0x0000


	//----- nvinfo : EIATTR_COOP_GROUP_MASK_REGIDS
	.align		4
        /*0038*/ 	.byte	0x04, 0x29
        /*003a*/ 	.short	(.L_3913 - .L_3912)


	//   ....[0]....
.L_3912:
        /*003c*/ 	.word	0xffffffff


	//   ....[1]....
        /*0040*/ 	.word	0xffffffff


	//   ....[2]....
        /*0044*/ 	.word	0xffffffff


	//   ....[3]....
        /*0048*/ 	.word	0xffffffff


	//   ....[4]....
        /*004c*/ 	.word	0xffffffff


	//   ....[5]....
        /*0050*/ 	.word	0xffffffff


	//   ....[6]....
        /*0054*/ 	.word	0xffffffff


	//   ....[7]....
        /*0058*/ 	.word	0xffffffff


	//   ....[8]....
        /*005c*/ 	.word	0xffffffff


	//   ....[9]....
        /*0060*/ 	.word	0xffffffff


	//   ....[10]....
        /*0064*/ 	.word	0xffffffff


	//   ....[11]....
        /*0068*/ 	.word	0xffffffff


	//   ....[12]....
        /*006c*/ 	.word	0xffffffff


	//   ....[13]....
        /*0070*/ 	.word	0xffffffff


	//   ....[14]....
        /*0074*/ 	.word	0xffffffff


	//   ....[15]....
        /*0078*/ 	.word	0xffffffff


	//   ....[16]....
        /*007c*/ 	.word	0xffffffff


	//   ....[17]....
        /*0080*/ 	.word	0xffffffff


	//   ....[18]....
        /*0084*/ 	.word	0xffffffff


	//   ....[19]....
        /*0088*/ 	.word	0xffffffff


	//----- nvinfo : EIATTR_COOP_GROUP_INSTR_OFFSETS
	.align		4
.L_3913:
        /*008c*/ 	.byte	0x04, 0x28
        /*008e*/ 	.short	(.L_3915 - .L_3914)


	//   ....[0]....
.L_3914:
        /*0090*/ 	.word	0x00000f70


	//   ....[1]....
        /*0094*/ 	.word	0x00000f90


	//   ....[2]....
        /*0098*/ 	.word	0x00000fb0


	//   ....[3]....
        /*009c*/ 	.word	0x00000fd0


	//   ....[4]....
        /*00a0*/ 	.word	0x00000ff0


	//   ....[5]....
        /*00a4*/ 	.word	0x00001010


	//   ....[6]....
        /*00a8*/ 	.word	0x00001030


	//   ....[7]....
        /*00ac*/ 	.word	0x00001050


	//   ....[8]....
        /*00b0*/ 	.word	0x00001070


	//   ....[9]....
        /*00b4*/ 	.word	0x00001090


	//   ....[10]....
        /*00b8*/ 	.word	0x00002070


	//   ....[11]....
        /*00bc*/ 	.word	0x000020f0


	//   ....[12]....
        /*00c0*/ 	.word	0x00002170


	//   ....[13]....
        /*00c4*/ 	.word	0x000021e0


	//   ....[14]....
        /*00c8*/ 	.word	0x00002260


	//   ....[15]....
        /*00cc*/ 	.word	0x000022d0


	//   ....[16]....
        /*00d0*/ 	.word	0x00002350


	//   ....[17]....
        /*00d4*/ 	.word	0x000023c0


	//   ....[18]....
        /*00d8*/ 	.word	0x00002440


	//   ....[19]....
        /*00dc*/ 	.word	0x000024b0


	//----- nvinfo : EIATTR_EXIT_INSTR_OFFSETS
	.align		4
.L_3915:
        /*00e0*/ 	.byte	0x04, 0x1c
        /*00e2*/ 	.short	(.L_3917 - .L_3916)


	//   ....[0]....
.L_3916:
        /*00e4*/ 	.word	0x00001f60


	//   ....[1]....
        /*00e8*/ 	.word	0x00002010


	//----- nvinfo : EIATTR_MAX_THREADS
	.align		4
.L_3917:
        /*00ec*/ 	.byte	0x04, 0x05
        /*00ee*/ 	.short	(.L_3919 - .L_3918)
.L_3918:
        /*00f0*/ 	.word	0x00000080
        /*00f4*/ 	.word	0x00000001
        /*00f8*/ 	.word	0x00000001


	//----- nvinfo : EIATTR_CRS_STACK_SIZE
	.align		4
.L_3919:
        /*00fc*/ 	.byte	0x04, 0x1e
        /*00fe*/ 	.short	(.L_3921 - .L_3920)
.L_3920:
        /*0100*/ 	.word	0x00000000
.L_3921:


//--------------------- .nv.info._ZN10layer_norm13ln_bwd_kernelINS_13Kernel_traitsIf6__halffS2_fjLj2048ELj1ELj1ELj4ELj16ENS_18Kernel_traits_baseILj2048EfS2_fS2_fjLj128EEEEELb0ELb1ELb0ELb1EEEvNS_9BwdParamsE --------------------------
	.section	.nv.info._ZN10layer_norm13ln_bwd_kernelINS_13Kernel_traitsIf6__halffS2_fjLj2048ELj1ELj1ELj4ELj16ENS_18Kernel_traits_baseILj2048EfS2_fS2_fjLj128EEEEELb0ELb1ELb0ELb1EEEvNS_9BwdParamsE,"",@"SHT_CUDA_INFO"
	.sectionflags	@""
	.align	4


	//----- nvinfo : EIATTR_CUDA_API_VERSION
	.align		4
        /*0000*/ 	.byte	0x04, 0x37
        /*0002*/ 	.short	(.L_3923 - .L_3922)
.L_3922:
        /*0004*/ 	.word	0x00000082


	//----- nvinfo : EIATTR_SW2861232_WAR
	.align		4
.L_3923:
        /*0008*/ 	.byte	0x01, 0x35
	.zero		2


	//----- nvinfo : EIATTR_PARAM_CBANK
	.align		4
        /*000c*/ 	.byte	0x04, 0x0a
        /*000e*/ 	.short	(.L_3925 - .L_3924)
	.align		4
.L_3924:
        /*0010*/ 	.word	index@(.nv.constant0._ZN10layer_norm13ln_bwd_kernelINS_13Kernel_traitsIf6__halffS2_fjLj2048ELj1ELj1ELj4ELj16ENS_18Kernel_traits_baseILj2048EfS2_fS2_fjLj128EEEEELb0ELb1ELb0ELb1EEEvNS_9BwdParamsE)
        /*0014*/ 	.short	0x0160
        /*0016*/ 	.short	0x0128


	//----- nvinfo : EIATTR_CBANK_PARAM_SIZE
	.align		4
.L_3925:
        /*0018*/ 	.byte	0x03, 0x19
        /*001a*/ 	.short	0x0128


	//----- nvinfo : EIATTR_KPARAM_INFO
	.align		4
        /*001c*/ 	.byte	0x04, 0x17
        /*001e*/ 	.short	(.L_3927 - .L_3926)
.L_3926:
        /*0020*/ 	.word	0x00000000
        /*0024*/ 	.short	0x0000
        /*0026*/ 	.short	0x0000
        /*0028*/ 	.byte	0x00, 0xf0, 0xa1, 0x04


	//----- nvinfo : EIATTR_MAXREG_COUNT
	.align		4
.L_3927:
        /*002c*/ 	.byte	0x03, 0x1b
        /*002e*/ 	.short	0x00ff


	//----- nvinfo : EIATTR_NUM_BARRIERS
	.align		4
        /*0030*/ 	.byte	0x02, 0x4c
        /*0032*/ 	.byte	0x01
	.zero		1


	//----- nvinfo : EIATTR_MERCURY_ISA_VERSION
	.align		4
        /*0034*/ 	.byte	0x03, 0x5f
        /*0036*/ 	.short	0x0000


	//----- nvinfo : EIATTR_COOP_GROUP_MASK_REGIDS
	.align		4
        /*0038*/ 	.byte	0x04, 0x29
        /*003a*/ 	.short	(.L_3929 - .L_3928)


	//   ....[0]....
.L_3928:
        /*003c*/ 	.word	0xffffffff


	//   ....[1]....
        /*0040*/ 	.word	0xffffffff


	//   ....[2]....
        /*0044*/ 	.word	0xffffffff


	//   ....[3]....
        /*0048*/ 	.word	0xffffffff


	//   ....[4]....
        /*004c*/ 	.word	0xffffffff


	//   ....[5]....
        /*0050*/ 	.word	0xffffffff


	//   ....[6]....
        /*0054*/ 	.word	0xffffffff


	//   ....[7]....
        /*0058*/ 	.word	0xffffffff


	//   ....[8]....
        /*005c*/ 	.word	0xffffffff


	//   ....[9]....
        /*0060*/ 	.word	0xffffffff


	//   ....[10]....
        /*0064*/ 	.word	0xffffffff


	//   ....[11]....
        /*0068*/ 	.word	0xffffffff


	//   ....[12]....
        /*006c*/ 	.word	0xffffffff


	//   ....[13]....
        /*0070*/ 	.word	0xffffffff


	//   ....[14]....
        /*0074*/ 	.word	0xffffffff


	//   ....[15]....
        /*0078*/ 	.word	0xffffffff


	//   ....[16]....
        /*007c*/ 	.word	0xffffffff


	//   ....[17]....
        /*0080*/ 	.word	0xffffffff


	//   ....[18]....
        /*0084*/ 	.word	0xffffffff


	//   ....[19]....
        /*0088*/ 	.word	0xffffffff


	//----- nvinfo : EIATTR_COOP_GROUP_INSTR_OFFSETS
	.align		4
.L_3929:
        /*008c*/ 	.byte	0x04, 0x28
        /*008e*/ 	.short	(.L_3931 - .L_3930)


	//   ....[0]....
.L_3930:
        /*0090*/ 	.word	0x00000fb0


	//   ....[1]....
        /*0094*/ 	.word	0x00000fd0


	//   ....[2]....
        /*0098*/ 	.word	0x00000ff0


	//   ....[3]....
        /*009c*/ 	.word	0x00001010


	//   ....[4]....
        /*00a0*/ 	.word	0x00001030


	//   ....[5]....
        /*00a4*/ 	.word	0x00001050


	//   ....[6]....
        /*00a8*/ 	.word	0x00001070


	//   ....[7]....
        /*00ac*/ 	.word	0x00001090


	//   ....[8]....
        /*00b0*/ 	.word	0x000010b0


	//   ....[9]....
        /*00b4*/ 	.word	0x000010d0


	//   ....[10]....
        /*00b8*/ 	.word	0x000021f0


	//   ....[11]....
        /*00bc*/ 	.word	0x00002270


	//   ....[12]....
        /*00c0*/ 	.word	0x000022f0


	//   ....[13]....
        /*00c4*/ 	.word	0x00002360


	//   ....[14]....
        /*00c8*/ 	.word	0x000023e0


	//   ....[15]....
        /*00cc*/ 	.word	0x00002450


	//   ....[16]....
        /*00d0*/ 	.word	0x000024d0


	//   ....[17]....
        /*00d4*/ 	.word	0x00002540


	//   ....[18]....
        /*00d8*/ 	.word	0x000025c0


	//   ....[19]....
        /*00dc*/ 	.word	0x00002630


	//----- nvinfo : EIATTR_EXIT_INSTR_OFFSETS
	.align		4
.L_3931:
        /*00e0*/ 	.byte	0x04, 0x1c
        /*00e2*/ 	.short	(.L_3933 - .L_3932)


	//   ....[0]....
.L_3932:
        /*00e4*/ 	.word	0x00002190


	//----- nvinfo : EIATTR_MAX_THREADS
	.align		4
.L_3933:
        /*00e8*/ 	.byte	0x04, 0x05
        /*00ea*/ 	.short	(.L_3935 - .L_3934)
.L_3934:
        /*00ec*/ 	.word	0x00000080
        /*00f0*/ 	.word	0x00000001
        /*00f4*/ 	.word	0x00000001


	//----- nvinfo : EIATTR_CRS_STACK_SIZE
	.align		4
.L_3935:
        /*00f8*/ 	.byte	0x04, 0x1e
        /*00fa*/ 	.short	(.L_3937 - .L_3936)
.L_3936:
        /*00fc*/ 	.word	0x00000000
.L_3937:


//--------------------- .nv.info._ZN10layer_norm13ln_bwd_kernelINS_13Kernel_traitsIf6__halffS2_fjLj2048ELj1ELj1ELj4ELj16ENS_18Kernel_traits_baseILj2048EfS2_fS2_fjLj128EEEEELb0ELb1ELb1ELb0EEEvNS_9BwdParamsE --------------------------
	.section	.nv.info._ZN10layer_norm13ln_bwd_kernelINS_13Kernel_traitsIf6__halffS2_fjLj2048ELj1ELj1ELj4ELj16ENS_18Kernel_traits_baseILj2048EfS2_fS2_fjLj128EEEEELb0ELb1ELb1ELb0EEEvNS_9BwdParamsE,"",@"SHT_CUDA_INFO"
	.sectionflags	@""
	.align	4


	//----- nvinfo : EIATTR_CUDA_API_VERSION
	.align		4
        /*0000*/ 	.byte	0x04, 0x37
        /*0002*/ 	.short	(.L_3939 - .L_3938)
.L_3938:
        /*0004*/ 	.word	0x00000082


	//----- nvinfo : EIATTR_SW2861232_WAR
	.align		4
.L_3939:
        /*0008*/ 	.byte	0x01, 0x35
	.zero		2


	//----- nvinfo : EIATTR_PARAM_CBANK
	.align		4
        /*000c*/ 	.byte	0x04, 0x0a
        /*000e*/ 	.short	(.L_3941 - .L_3940)
	.align		4
.L_3940:
        /*0010*/ 	.word	index@(.nv.constant0._ZN10layer_norm13ln_bwd_kernelINS_13Kernel_traitsIf6__halffS2_fjLj2048ELj1ELj1ELj4ELj16ENS_18Kernel_traits_baseILj2048EfS2_fS2_fjLj128EEEEELb0ELb1ELb1ELb0EEEvNS_9BwdParamsE)
        /*0014*/ 	.short	0x0160
        /*0016*/ 	.short	0x0128


	//----- nvinfo : EIATTR_CBANK_PARAM_SIZE
	.align		4
.L_3941:
        /*0018*/ 	.byte	0x03, 0x19
        /*001a*/ 	.short	0x0128


	//----- nvinfo : EIATTR_KPARAM_INFO
	.align		4
        /*001c*/ 	.byte	0x04, 0x17
        /*001e*/ 	.short	(.L_3943 - .L_3942)
.L_3942:
        /*0020*/ 	.word	0x00000000
        /*0024*/ 	.short	0x0000
        /*0026*/ 	.short	0x0000
        /*0028*/ 	.byte	0x00, 0xf0, 0xa1, 0x04


	//----- nvinfo : EIATTR_MAXREG_COUNT
	.align		4
.L_3943:
        /*002c*/ 	.byte	0x03, 0x1b
        /*002e*/ 	.short	0x00ff


	//----- nvinfo : EIATTR_NUM_BARRIERS
	.align		4
        /*0030*/ 	.byte	0x02, 0x4c
        /*0032*/ 	.byte	0x01
	.zero		1


	//----- nvinfo : EIATTR_MERCURY_ISA_VERSION
	.align		4
        /*0034*/ 	.byte	0x03, 0x5f
        /*0036*/ 	.short	0x0000


	//----- nvinfo : EIATTR_COOP_GROUP_MASK_REGIDS
	.align		4
        /*0038*/ 	.byte	0x04, 0x29
        /*003a*/ 	.short	(.L_3945 - .L_3944)


	//   ....[0]....
.L_3944:
        /*003c*/ 	.word	0xffffffff


	//   ....[1]....
        /*0040*/ 	.word	0xffffffff


	//   ....[2]....
        /*0044*/ 	.word	0xffffffff


	//   ....[3]....
        /*0048*/ 	.word	0xffffffff


	//   ....[4]....
        /*004c*/ 	.word	0xffffffff


	//   ....[5]....
        /*0050*/ 	.word	0xffffffff


	//   ....[6]....
        /*0054*/ 	.word	0xffffffff


	//   ....[7]....
        /*0058*/ 	.word	0xffffffff


	//   ....[8]....
        /*005c*/ 	.word	0xffffffff


	//   ....[9]....
        /*0060*/ 	.word	0xffffffff


	//   ....[10]....
        /*0064*/ 	.word	0xffffffff


	//   ....[11]....
        /*0068*/ 	.word	0xffffffff


	//   ....[12]....
        /*006c*/ 	.word	0xffffffff


	//   ....[13]....
        /*0070*/ 	.word	0xffffffff


	//   ....[14]....
        /*0074*/ 	.word	0xffffffff


	//   ....[15]....
        /*0078*/ 	.word	0xffffffff


	//   ....[16]....
        /*007c*/ 	.word	0xffffffff


	//   ....[17]....
        /*0080*/ 	.word	0xffffffff


	//   ....[18]....
        /*0084*/ 	.word	0xffffffff


	//   ....[19]....
        /*0088*/ 	.word	0xffffffff


	//----- nvinfo : EIATTR_COOP_GROUP_INSTR_OFFSETS
	.align		4
.L_3945:
        /*008c*/ 	.byte	0x04, 0x28
        /*008e*/ 	.short	(.L_3947 - .L_3946)


	//   ....[0]....
.L_3946:
        /*0090*/ 	.word	0x000010c0


	//   ....[1]....
        /*0094*/ 	.word	0x000010e0


	//   ....[2]....
        /*0098*/ 	.word	0x00001100


	//   ....[3]....
        /*009c*/ 	.word	0x00001120


	//   ....[4]....
        /*00a0*/ 	.word	0x00001140


	//   ....[5]....
        /*00a4*/ 	.word	0x00001160


	//   ....[6]....
        /*00a8*/ 	.word	0x00001180


	//   ....[7]....
        /*00ac*/ 	.word	0x000011a0


	//   ....[8]....
        /*00b0*/ 	.word	0x000011c0


	//   ....[9]....
        /*00b4*/ 	.word	0x000011e0


	//   ....[10]....
        /*00b8*/ 	.word	0x00002de0


	//   ....[11]....
        /*00bc*/ 	.word	0x00002e60


	//   ....[12]....
        /*00c0*/ 	.word	0x00002ee0


	//   ....[13]....
        /*00c4*/ 	.word	0x00002f50


	//   ....[14]....
        /*00c8*/ 	.word	0x00002fd0


	//   ....[15]....
        /*00cc*/ 	.word	0x00003040


	//   ....[16]....
        /*00d0*/ 	.word	0x000030c0


	//   ....[17]....
        /*00d4*/ 	.word	0x00003130


	//   ....[18]....
        /*00d8*/ 	.word	0x000031b0


	//   ....[19]....
        /*00dc*/ 	.word	0x00003220


	//----- nvinfo : EIATTR_EXIT_INSTR_OFFSETS
	.align		4
.L_3947:
        /*00e0*/ 	.byte	0x04, 0x1c
        /*00e2*/ 	.short	(.L_3949 - .L_3948)


	//   ....[0]....
.L_3948:
        /*00e4*/ 	.word	0x00002cd0


	//   ....[1]....
        /*00e8*/ 	.word	0x00002d80


	//----- nvinfo : EIATTR_MAX_THREADS
	.align		4
.L_3949:
        /*00ec*/ 	.byte	0x04, 0x05
        /*00ee*/ 	.short	(.L_3951 - .L_3950)
.L_3950:
        /*00f0*/ 	.word	0x00000080
        /*00f4*/ 	.word	0x00000001
        /*00f8*/ 	.word	0x00000001


	//----- nvinfo : EIATTR_CRS_STACK_SIZE
	.align		4
.L_3951:
        /*00fc*/ 	.byte	0x04, 0x1e
        /*00fe*/ 	.short	(.L_3953 - .L_3952)
.L_3952:
        /*0100*/ 	.word	0x00000000
.L_3953:


//--------------------- .nv.info._ZN10layer_norm13ln_bwd_kernelINS_13Kernel_traitsIf6__halffS2_fjLj2048ELj1ELj1ELj4ELj16ENS_18Kernel_traits_baseILj2048EfS2_fS2_fjLj128EEEEELb0ELb1ELb1ELb1EEEvNS_9BwdParamsE --------------------------
	.section	.nv.info._ZN10layer_norm13ln_bwd_kernelINS_13Kernel_traitsIf6__halffS2_fjLj2048ELj1ELj1ELj4ELj16ENS_18Kernel_traits_baseILj2048EfS2_fS2_fjLj128EEEEELb0ELb1ELb1ELb1EEEvNS_9BwdParamsE,"",@"SHT_CUDA_INFO"
	.sectionflags	@""
	.align	4


	//----- nvinfo : EIATTR_CUDA_API_VERSION
	.align		4
        /*0000*/ 	.byte	0x04, 0x37
        /*0002*/ 	.short	(.L_3955 - .L_3954)
.L_3954:
        /*0004*/ 	.word	0x00000082


	//----- nvinfo : EIATTR_SW2861232_WAR
	.align		4
.L_3955:
        /*0008*/ 	.byte	0x01, 0x35
	.zero		2


	//----- nvinfo : EIATTR_PARAM_CBANK
	.align		4
        /*000c*/ 	.byte	0x04, 0x0a
        /*000e*/ 	.short	(.L_3957 - .L_3956)
	.align		4
.L_3956:
        /*0010*/ 	.word	index@(.nv.constant0._ZN10layer_norm13ln_bwd_kernelINS_13Kernel_traitsIf6__halffS2_fjLj2048ELj1ELj1ELj4ELj16ENS_18Kernel_traits_baseILj2048EfS2_fS2_fjLj128EEEEELb0ELb1ELb1ELb1EEEvNS_9BwdParamsE)
        /*0014*/ 	.short	0x0160
        /*0016*/ 	.short	0x0128


	//----- nvinfo : EIATTR_CBANK_PARAM_SIZE
	.align		4
.L_3957:
        /*0018*/ 	.byte	0x03, 0x19
        /*001a*/ 	.short	0x0128


	//----- nvinfo : EIATTR_KPARAM_INFO
	.align		4
        /*001c*/ 	.byte	0x04, 0x17
        /*001e*/ 	.short	(.L_3959 - .L_3958)
.L_3958:
        /*0020*/ 	.word	0x00000000
        /*0024*/ 	.short	0x0000
        /*0026*/ 	.short	0x0000
        /*0028*/ 	.byte	0x00, 0xf0, 0xa1, 0x04


	//----- nvinfo : EIATTR_MAXREG_COUNT
	.align		4
.L_3959:
        /*002c*/ 	.byte	0x03, 0x1b
        /*002e*/ 	.short	0x00ff


	//----- nvinfo : EIATTR_NUM_BARRIERS
	.align		4
        /*0030*/ 	.byte	0x02, 0x4c
        /*0032*/ 	.byte	0x01
	.zero		1


	//----- nvinfo : EIATTR_MERCURY_ISA_VERSION
	.align		4
        /*0034*/ 	.byte	0x03, 0x5f
        /*0036*/ 	.short	0x0000


	//----- nvinfo : EIATTR_COOP_GROUP_MASK_REGIDS
	.align		4
        /*0038*/ 	.byte	0x04, 0x29
        /*003a*/ 	.short	(.L_3961 - .L_3960)


	//   ....[0]....
.L_3960:
        /*003c*/ 	.word	0xffffffff


	//   ....[1]....
        /*0040*/ 	.word	0xffffffff


	//   ....[2]....
        /*0044*/ 	.word	0xffffffff


	//   ....[3]....
        /*0048*/ 	.word	0xffffffff


	//   ....[4]....
        /*004c*/ 	.word	0xffffffff


	//   ....[5]....
        /*0050*/ 	.word	0xffffffff


	//   ....[6]....
        /*0054*/ 	.word	0xffffffff


	//   ....[7]....
        /*0058*/ 	.word	0xffffffff


	//   ....[8]....
        /*005c*/ 	.word	0xffffffff


	//   ....[9]....
        /*0060*/ 	.word	0xffffffff


	//   ....[10]....
        /*0064*/ 	.word	0xffffffff


	//   ....[11]....
        /*0068*/ 	.word	0xffffffff


	//   ....[12]....
        /*006c*/ 	.word	0xffffffff


	//   ....[13]....
        /*0070*/ 	.word	0xffffffff


	//   ....[14]....
        /*0074*/ 	.word	0xffffffff


	//   ....[15]....
        /*0078*/ 	.word	0xffffffff


	//   ....[16]....
        /*007c*/ 	.word	0xffffffff


	//   ....[17]....
        /*0080*/ 	.word	0xffffffff


	//   ....[18]....
        /*0084*/ 	.word	0xffffffff


	//   ....[19]....
        /*0088*/ 	.word	0xffffffff


	//----- nvinfo : EIATTR_COOP_GROUP_INSTR_OFFSETS
	.align		4
.L_3961:
        /*008c*/ 	.byte	0x04, 0x28
        /*008e*/ 	.short	(.L_3963 - .L_3962)


	//   ....[0]....
.L_3962:
        /*0090*/ 	.word	0x00001080


	//   ....[1]....
        /*0094*/ 	.word	0x000010a0


	//   ....[2]....
        /*0098*/ 	.word	0x000010c0


	//   ....[3]....
        /*009c*/ 	.word	0x000010e0


	//   ....[4]....
        /*00a0*/ 	.word	0x00001100


	//   ....[5]....
        /*00a4*/ 	.word	0x00001120


	//   ....[6]....
        /*00a8*/ 	.word	0x00001140


	//   ....[7]....
        /*00ac*/ 	.word	0x00001160


	//   ....[8]....
        /*00b0*/ 	.word	0x00001180


	//   ....[9]....
        /*00b4*/ 	.word	0x000011a0


	//   ....[10]....
        /*00b8*/ 	.word	0x00002bf0


	//   ....[11]....
        /*00bc*/ 	.word	0x00002c70


	//   ....[12]....
        /*00c0*/ 	.word	0x00002cf0


	//   ....[13]....
        /*00c4*/ 	.word	0x00002d60


	//   ....[14]....
        /*00c8*/ 	.word	0x00002de0


	//   ....[15]....
        /*00cc*/ 	.word	0x00002e50


	//   ....[16]....
        /*00d0*/ 	.word	0x00002ed0


	//   ....[17]....
        /*00d4*/ 	.word	0x00002f40


	//   ....[18]....
        /*00d8*/ 	.word	0x00002fc0


	//   ....[19]....
        /*00dc*/ 	.word	0x00003030


	//----- nvinfo : EIATTR_EXIT_INSTR_OFFSETS
	.align		4
.L_3963:
        /*00e0*/ 	.byte	0x04, 0x1c
        /*00e2*/ 	.short	(.L_3965 - .L_3964)


	//   ....[0]....
.L_3964:
        /*00e4*/ 	.word	0x00002b90


	//----- nvinfo : EIATTR_MAX_THREADS
	.align		4
.L_3965:
        /*00e8*/ 	.byte	0x04, 0x05
        /*00ea*/ 	.short	(.L_3967 - .L_3966)
.L_3966:
        /*00ec*/ 	.word	0x00000080
        /*00f0*/ 	.word	0x00000001
        /*00f4*/ 	.word	0x00000001


	//----- nvinfo : EIATTR_CRS_STACK_SIZE
	.align		4
.L_3967:
        /*00f8*/ 	.byte	0x04, 0x1e
        /*00fa*/ 	.short	(.L_3969 - .L_3968)
.L_3968:
        /*00fc*/ 	.word	0x00000000
.L_3969:


//--------------------- .nv.info._ZN10layer_norm13ln_bwd_kernelINS_13Kernel_traitsIf6__halffS2_fjLj2048ELj1ELj1ELj4ELj16ENS_18Kernel_traits_baseILj2048EfS2_fS2_fjLj128EEEEELb1ELb0ELb0ELb0EEEvNS_9BwdParamsE --------------------------
	.section	.nv.info._ZN10layer_norm13ln_bwd_kernelINS_13Kernel_traitsIf6__halffS2_fjLj2048ELj1ELj1ELj4ELj16ENS_18Kernel_traits_baseILj2048EfS2_fS2_fjLj128EEEEELb1ELb0ELb0ELb0EEEvNS_9BwdParamsE,"",@"SHT_CUDA_INFO"
	.sectionflags	@""
	.align	4


	//----- nvinfo : EIATTR_CUDA_API_VERSION
	.align		4
        /*0000*/ 	.byte	0x04, 0x37
        /*0002*/ 	.short	(.L_3971 - .L_3970)
.L_3970:
        /*0004*/ 	.word	0x00000082


	//----- nvinfo : EIATTR_SW2861232_WAR
	.align		4
.L_3971:
        /*0008*/ 	.byte	0x01, 0x35
	.zero		2


	//----- nvinfo : EIATTR_PARAM_CBANK
	.align		4
        /*000c*/ 	.byte	0x04, 0x0a
        /*000e*/ 	.short	(.L_3973 - .L_3972)
	.align		4
.L_3972:
        /*0010*/ 	.word	index@(.nv.constant0._ZN10layer_norm13ln_bwd_kernelINS_13Kernel_traitsIf6__halffS2_fjLj2048ELj1ELj1ELj4ELj16ENS_18Kernel_traits_baseILj2048EfS2_fS2_fjLj128EEEEELb1ELb0ELb0ELb0EEEvNS_9BwdParamsE)
        /*0014*/ 	.short	0x0160
        /*0016*/ 	.short	0x0128


	//----- nvinfo : EIATTR_CBANK_PARAM_SIZE
	.align		4
.L_3973:
        /*0018*/ 	.byte	0x03, 0x19
        /*001a*/ 	.short	0x0128


	//----- nvinfo : EIATTR_KPARAM_INFO
	.align		4
        /*001c*/ 	.byte	0x04, 0x17
        /*001e*/ 	.short	(.L_3975 - .L_3974)
.L_3974:
        /*0020*/ 	.word	0x00000000
        /*0024*/ 	.short	0x0000
        /*0026*/ 	.short	0x0000
        /*0028*/ 	.byte	0x00, 0xf0, 0xa1, 0x04


	//----- nvinfo : EIATTR_MAXREG_COUNT
	.align		4
.L_3975:
        /*002c*/ 	.byte	0x03, 0x1b
        /*002e*/ 	.short	0x00ff


	//----- nvinfo : EIATTR_NUM_BARRIERS
	.align		4
        /*0030*/ 	.byte	0x02, 0x4c
        /*0032*/ 	.byte	0x01
	.zero		1


	//----- nvinfo : EIATTR_MERCURY_ISA_VERSION
	.align		4
        /*0034*/ 	.byte	0x03, 0x5f
        /*0036*/ 	.short	0x0000


	//----- nvinfo : EIATTR_COOP_GROUP_MASK_REGIDS
	.align		4
        /*0038*/ 	.byte	0x04, 0x29
        /*003a*/ 	.short	(.L_3977 - .L_3976)


	//   ....[0]....
.L_3976:
        /*003c*/ 	.word	0xffffffff


	//   ....[1]....
        /*0040*/ 	.word	0xffffffff


	//   ....[2]....
        /*0044*/ 	.word	0xffffffff


	//   ....[3]....
        /*0048*/ 	.word	0xffffffff


	//   ....[4]....
        /*004c*/ 	.word	0xffffffff


	//   ....[5]....
        /*0050*/ 	.word	0xffffffff


	//   ....[6]....
        /*0054*/ 	.word	0xffffffff


	//   ....[7]....
        /*0058*/ 	.word	0xffffffff


	//   ....[8]....
        /*005c*/ 	.word	0xffffffff


	//   ....[9]....
        /*0060*/ 	.word	0xffffffff


	//   ....[10]....
        /*0064*/ 	.word	0xffffffff


	//   ....[11]....
        /*0068*/ 	.word	0xffffffff


	//   ....[12]....
        /*006c*/ 	.word	0xffffffff


	//   ....[13]....
        /*0070*/ 	.word	0xffffffff


	//   ....[14]....
        /*0074*/ 	.word	0xffffffff


	//   ....[15]....
        /*0078*/ 	.word	0xffffffff


	//   ....[16]....
        /*007c*/ 	.word	0xffffffff


	//   ....[17]....
        /*0080*/ 	.word	0xffffffff


	//   ....[18]....
        /*0084*/ 	.word	0xffffffff


	//   ....[19]....
        /*0088*/ 	.word	0xffffffff


	//----- nvinfo : EIATTR_COOP_GROUP_INSTR_OFFSETS
	.align		4
.L_3977:
        /*008c*/ 	.byte	0x04, 0x28
        /*008e*/ 	.short	(.L_3979 - .L_3978)


	//   ....[0]....
.L_3978:
        /*0090*/ 	.word	0x00000ef0


	//   ....[1]....
        /*0094*/ 	.word	0x00000f10


	//   ....[2]....
        /*0098*/ 	.word	0x00000f30


	//   ....[3]....
        /*009c*/ 	.word	0x00000f50


	//   ....[4]....
        /*00a0*/ 	.word	0x00000f70


	//   ....[5]....
        /*00a4*/ 	.word	0x00000f90


	//   ....[6]....
        /*00a8*/ 	.word	0x00000fb0


	//   ....[7]....
        /*00ac*/ 	.word	0x00000fd0


	//   ....[8]....
        /*00b0*/ 	.word	0x00001000


	//   ....[9]....
        /*00b4*/ 	.word	0x00001010


	//   ....[10]....
        /*00b8*/ 	.word	0x00001ef0


	//   ....[11]....
        /*00bc*/ 	.word	0x00001f70


	//   ....[12]....
        /*00c0*/ 	.word	0x00001ff0


	//   ....[13]....
        /*00c4*/ 	.word	0x00002060


	//   ....[14]....
        /*00c8*/ 	.word	0x000020e0


	//   ....[15]....
        /*00cc*/ 	.word	0x00002150


	//   ....[16]....
        /*00d0*/ 	.word	0x000021d0


	//   ....[17]....
        /*00d4*/ 	.word	0x00002240


	//   ....[18]....
        /*00d8*/ 	.word	0x000022c0


	//   ....[19]....
        /*00dc*/ 	.word	0x00002330


	//----- nvinfo : EIATTR_EXIT_INSTR_OFFSETS
	.align		4
.L_3979:
        /*00e0*/ 	.byte	0x04, 0x1c
        /*00e2*/ 	.short	(.L_3981 - .L_3980)


	//   ....[0]....
.L_3980:
        /*00e4*/ 	.word	0x00001e10


	//   ....[1]....
        /*00e8*/ 	.word	0x00001e90


	//----- nvinfo : EIATTR_MAX_THREADS
	.align		4
.L_3981:
        /*00ec*/ 	.byte	0x04, 0x05
        /*00ee*/ 	.short	(.L_3983 - .L_3982)
.L_3982:
        /*00f0*/ 	.word	0x00000080
        /*00f4*/ 	.word	0x00000001
        /*00f8*/ 	.word	0x00000001


	//----- nvinfo : EIATTR_CRS_STACK_SIZE
	.align		4
.L_3983:
        /*00fc*/ 	.byte	0x04, 0x1e
        /*00fe*/ 	.short	(.L_3985 - .L_3984)
.L_3984:
        /*0100*/ 	.word	0x00000000
.L_3985:


//--------------------- .nv.info._ZN10layer_norm13ln_bwd_kernelINS_13Kernel_traitsIf6__halffS2_fjLj2048ELj1ELj1ELj4ELj16ENS_18Kernel_traits_baseILj2048EfS2_fS2_fjLj128EEEEELb1ELb0ELb0ELb1EEEvNS_9BwdParamsE --------------------------
	.section	.nv.info._ZN10layer_norm13ln_bwd_kernelINS_13Kernel_traitsIf6__halffS2_fjLj2048ELj1ELj1ELj4ELj16ENS_18Kernel_traits_baseILj2048EfS2_fS2_fjLj128EEEEELb1ELb0ELb0ELb1EEEvNS_9BwdParamsE,"",@"SHT_CUDA_INFO"
	.sectionflags	@""
	.align	4


	//----- nvinfo : EIATTR_CUDA_API_VERSION
	.align		4
        /*0000*/ 	.byte	0x04, 0x37
        /*0002*/ 	.short	(.L_3987 - .L_3986)
.L_3986:
        /*0004*/ 	.word	0x00000082


	//----- nvinfo : EIATTR_SW2861232_WAR
	.align		4
.L_3987:
        /*0008*/ 	.byte	0x01, 0x35
	.zero		2


	//----- nvinfo : EIATTR_PARAM_CBANK
	.align		4
        /*000c*/ 	.byte	0x04, 0x0a
        /*000e*/ 	.short	(.L_3989 - .L_3988)
	.align		4
.L_3988:
        /*0010*/ 	.word	index@(.nv.constant0._ZN10layer_norm13ln_bwd_kernelINS_13Kernel_traitsIf6__halffS2_fjLj2048ELj1ELj1ELj4ELj16ENS_18Kernel_traits_baseILj2048EfS2_fS2_fjLj128EEEEELb1ELb0ELb0ELb1EEEvNS_9BwdParamsE)
        /*0014*/ 	.short	0x0160
        /*0016*/ 	.short	0x0128


	//----- nvinfo : EIATTR_CBANK_PARAM_SIZE
	.align		4
.L_3989:
        /*0018*/ 	.byte	0x03, 0x19
        /*001a*/ 	.short	0x0128


	//----- nvinfo : EIATTR_KPARAM_INFO
	.align		4
        /*001c*/ 	.byte	0x04, 0x17
        /*001e*/ 	.short	(.L_3991 - .L_3990)
.L_3990:
        /*0020*/ 	.word	0x00000000
        /*0024*/ 	.short	0x0000
        /*0026*/ 	.short	0x0000
        /*0028*/ 	.byte	0x00, 0xf0, 0xa1, 0x04


	//----- nvinfo : EIATTR_MAXREG_COUNT
	.align		4
.L_3991:
        /*002c*/ 	.byte	0x03, 0x1b
        /*002e*/ 	.short	0x00ff


	//----- nvinfo : EIATTR_NUM_BARRIERS
	.align		4
        /*0030*/ 	.byte	0x02, 0x4c
        /*0032*/ 	.byte	0x01
	.zero		1


	//----- nvinfo : EIATTR_ANNOTATIONS
	.align		4
        /*0034*/ 	.byte	0x04, 0x55
        /*0036*/ 	.short	(.L_3993 - .L_3992)


	//   ....[0]....
.L_3992:
        /*0038*/ 	.word	0x00000001
        /*003c*/ 	.byte	0x80, 0x06, 0x00, 0x00, 0x01, 0x00, 0x00, 0x00, 0x70, 0x0f, 0x00, 0x00, 0x01, 0x00, 0x00, 0x00
        /*004c*/ 	.byte	0x80, 0x0f, 0x00, 0x00, 0x01, 0x00, 0x00, 0x00, 0x70, 0x13, 0x00, 0x00


	//----- nvinfo : EIATTR_MERCURY_ISA_VERSION
	.align		4
.L_3993:
        /*0058*/ 	.byte	0x03, 0x5f
        /*005a*/ 	.short	0x0000


	//----- nvinfo : EIATTR_COOP_GROUP_MASK_REGIDS
	.align		4
        /*005c*/ 	.byte	0x04, 0x29
        /*005e*/ 	.short	(.L_3995 - .L_3994)


	//   ....[0]....
.L_3994:
        /*0060*/ 	.word	0xffffffff


	//   ....[1]....
        /*0064*/ 	.word	0xffffffff


	//   ....[2]....
        /*0068*/ 	.word	0xffffffff


	//   ....[3]....
        /*006c*/ 	.word	0xffffffff


	//   ....[4]....
        /*0070*/ 	.word	0xffffffff


	//   ....[5]....
        /*0074*/ 	.word	0xffffffff


	//   ....[6]....
        /*0078*/ 	.word	0xffffffff


	//   ....[7]....
        /*007c*/ 	.word	0xffffffff


	//   ....[8]....
        /*0080*/ 	.word	0xffffffff


	//   ....[9]....
        /*0084*/ 	.word	0xffffffff


	//   ....[10]....
        /*0088*/ 	.word	0xffffffff


	//   ....[11]....
        /*008c*/ 	.word	0xffffffff


	//   ....[12]....
        /*0090*/ 	.word	0xffffffff


	//   ....[13]....
        /*0094*/ 	.word	0xffffffff


	//   ....[14]....
        /*0098*/ 	.word	0xffffffff


	//   ....[15]....
        /*009c*/ 	.word	0xffffffff


	//   ....[16]....
        /*00a0*/ 	.word	0xffffffff


	//   ....[17]....
        /*00a4*/ 	.word	0xffffffff


	//   ....[18]....
        /*00a8*/ 	.word	0xffffffff


	//   ....[19]....
        /*00ac*/ 	.word	0xffffffff


	//----- nvinfo : EIATTR_COOP_GROUP_INSTR_OFFSETS
	.align		4
.L_3995:
        /*00b0*/ 	.byte	0x04, 0x28
        /*00b2*/ 	.short	(.L_3997 - .L_3996)


	//   ....[0]....
.L_3996:
        /*00b4*/ 	.word	0x00000e40


	//   ....[1]....
        /*00b8*/ 	.word	0x00000e60


	//   ....[2]....
        /*00bc*/ 	.word	0x00000e80


	//   ....[3]....
        /*00c0*/ 	.word	0x00000ea0


	//   ....[4]....
        /*00c4*/ 	.word	0x00000ec0


	//   ....[5]....
        /*00c8*/ 	.word	0x00000ee0


	//   ....[6]....
        /*00cc*/ 	.word	0x00000f00


	//   ....[7]....
        /*00d0*/ 	.word	0x00000f20


	//   ....[8]....
        /*00d4*/ 	.word	0x00000f40


	//   ....[9]....
        /*00d8*/ 	.word	0x00000f60


	//   ....[10]....
        /*00dc*/ 	.word	0x00001fa0


	//   ....[11]....
        /*00e0*/ 	.word	0x00002020


	//   ....[12]....
        /*00e4*/ 	.word	0x000020a0


	//   ....[13]....
        /*00e8*/ 	.word	0x00002110


	//   ....[14]....
        /*00ec*/ 	.word	0x00002190


	//   ....[15]....
        /*00f0*/ 	.word	0x00002200


	//   ....[16]....
        /*00f4*/ 	.word	0x00002280


	//   ....[17]....
        /*00f8*/ 	.word	0x000022f0


	//   ....[18]....
        /*00fc*/ 	.word	0x00002370


	//   ....[19]....
        /*0100*/ 	.word	0x000023e0


	//----- nvinfo : EIATTR_EXIT_INSTR_OFFSETS
	.align		4
.L_3997:
        /*0104*/ 	.byte	0x04, 0x1c
        /*0106*/ 	.short	(.L_3999 - .L_3998)


	//   ....[0]....
.L_3998:
        /*0108*/ 	.word	0x00001f40


	//----- nvinfo : EIATTR_MAX_THREADS
	.align		4
.L_3999:
        /*010c*/ 	.byte	0x04, 0x05
        /*010e*/ 	.short	(.L_4001 - .L_4000)
.L_4000:
        /*0110*/ 	.word	0x00000080
        /*0114*/ 	.word	0x00000001
        /*0118*/ 	.word	0x00000001


	//----- nvinfo : EIATTR_CRS_STACK_SIZE
	.align		4
.L_4001:
        /*011c*/ 	.byte	0x04, 0x1e
        /*011e*/ 	.short	(.L_4003 - .L_4002)
.L_4002:
        /*0120*/ 	.word	0x00000000
.L_4003:


//--------------------- .nv.info._ZN10layer_norm22ln_bwd_finalize_kernelINS_22Kernel_traits_finalizeILj2048Ef6__halffS2_fjLb0ELj1024ELj4ENS_18Kernel_traits_baseILj2048EfS2_fS2_fjLj1024EEEEELb0ELb0EEEvNS_9BwdParamsE --------------------------
	.section	.nv.info._ZN10layer_norm22ln_bwd_finalize_kernelINS_22Kernel_traits_finalizeILj2048Ef6__halffS2_fjLb0ELj1024ELj4ENS_18Kernel_traits_baseILj2048EfS2_fS2_fjLj1024EEEEELb0ELb0EEEvNS_9BwdParamsE,"",@"SHT_CUDA_INFO"
	.sectionflags	@""
	.align	4


	//----- nvinfo : EIATTR_CUDA_API_VERSION
	.align		4
        /*0000*/ 	.byte	0x04, 0x37
        /*0002*/ 	.short	(.L_4005 - .L_4004)
.L_4004:
        /*0004*/ 	.word	0x00000082


	//----- nvinfo : EIATTR_SW2861232_WAR
	.align		4
.L_4005:
        /*0008*/ 	.byte	0x01, 0x35
	.zero		2


	//----- nvinfo : EIATTR_PARAM_CBANK
	.align		4
        /*000c*/ 	.byte	0x04, 0x0a
        /*000e*/ 	.short	(.L_4007 - .L_4006)
	.align		4
.L_4006:
        /*0010*/ 	.word	index@(.nv.constant0._ZN10layer_norm22ln_bwd_finalize_kernelINS_22Kernel_traits_finalizeILj2048Ef6__halffS2_fjLb0ELj1024ELj4ENS_18Kernel_traits_baseILj2048EfS2_fS2_fjLj1024EEEEELb0ELb0EEEvNS_9BwdParamsE)
        /*0014*/ 	.short	0x0160
        /*0016*/ 	.short	0x0128


	//----- nvinfo : EIATTR_CBANK_PARAM_SIZE
	.align		4
.L_4007:
        /*0018*/ 	.byte	0x03, 0x19
        /*001a*/ 	.short	0x0128


	//----- nvinfo : EIATTR_KPARAM_INFO
	.align		4
        /*001c*/ 	.byte	0x04, 0x17
        /*001e*/ 	.short	(.L_4009 - .L_4008)
.L_4008:
        /*0020*/ 	.word	0x00000000
        /*0024*/ 	.short	0x0000
        /*0026*/ 	.short	0x0000
        /*0028*/ 	.byte	0x00, 0xf0, 0xa1, 0x04


	//----- nvinfo : EIATTR_MAXREG_COUNT
	.align		4
.L_4009:
        /*002c*/ 	.byte	0x03, 0x1b
        /*002e*/ 	.short	0x0040


	//----- nvinfo : EIATTR_NUM_BARRIERS
	.align		4
        /*0030*/ 	.byte	0x02, 0x4c
        /*0032*/ 	.byte	0x01
	.zero		1


	//----- nvinfo : EIATTR_MERCURY_ISA_VERSION
	.align		4
        /*0034*/ 	.byte	0x03, 0x5f
        /*0036*/ 	.short	0x0000


	//----- nvinfo : EIATTR_COOP_GROUP_MASK_REGIDS
	.align		4
        /*0038*/ 	.byte	0x04, 0x29
        /*003a*/ 	.short	(.L_4011 - .L_4010)


	//   ....[0]....
.L_4010:
        /*003c*/ 	.word	0xffffffff


	//   ....[1]....
        /*0040*/ 	.word	0xffffffff


	//   ....[2]....
        /*0044*/ 	.word	0xffffffff


	//   ....[3]....
        /*0048*/ 	.word	0xffffffff


	//   ....[4]....
        /*004c*/ 	.word	0xffffffff


	//   ....[5]....
        /*0050*/ 	.word	0xffffffff


	//   ....[6]....
        /*0054*/ 	.word	0xffffffff


	//   ....[7]....
        /*0058*/ 	.word	0xffffffff


	//   ....[8]....
        /*005c*/ 	.word	0xffffffff


	//   ....[9]....
        /*0060*/ 	.word	0xffffffff


	//   ....[10]....
        /*0064*/ 	.word	0xffffffff


	//   ....[11]....
        /*0068*/ 	.word	0xffffffff


	//   ....[12]....
        /*006c*/ 	.word	0xffffffff


	//   ....[13]....
        /*0070*/ 	.word	0xffffffff


	//   ....[14]....
        /*0074*/ 	.word	0xffffffff


	//   ....[15]....
        /*0078*/ 	.word	0xffffffff


	//   ....[16]....
        /*007c*/ 	.word	0xffffffff


	//   ....[17]....
        /*0080*/ 	.word	0xffffffff


	//   ....[18]....
        /*0084*/ 	.word	0xffffffff


	//   ....[19]....
        /*0088*/ 	.word	0xffffffff


	//----- nvinfo : EIATTR_COOP_GROUP_INSTR_OFFSETS
	.align		4
.L_4011:
        /*008c*/ 	.byte	0x04, 0x28
        /*008e*/ 	.short	(.L_4013 - .L_4012)


	//   ....[0]....
.L_4012:
        /*0090*/ 	.word	0x00000820


	//   ....[1]....
        /*0094*/ 	.word	0x00000850


	//   ....[2]....
        /*0098*/ 	.word	0x00000860


	//   ....[3]....
        /*009c*/ 	.word	0x00000890


	//   ....[4]....
        /*00a0*/ 	.word	0x000008a0


	//   ....[5]....
        /*00a4*/ 	.word	0x000008d0


	//   ....[6]....
        /*00a8*/ 	.word	0x000008f0


	//   ....[7]....
        /*00ac*/ 	.word	0x00000900


	//   ....[8]....
        /*00b0*/ 	.word	0x00000930


	//   ....[9]....
        /*00b4*/ 	.word	0x00000940


	//   ....[10]....
        /*00b8*/ 	.word	0x00000b30


	//   ....[11]....
        /*00bc*/ 	.word	0x00000ba0


	//   ....[12]....
        /*00c0*/ 	.word	0x00000c00


	//   ....[13]....
        /*00c4*/ 	.word	0x00000c60


	//   ....[14]....
        /*00c8*/ 	.word	0x00000cd0


	//   ....[15]....
        /*00cc*/ 	.word	0x00000d40


	//   ....[16]....
        /*00d0*/ 	.word	0x00000da0


	//   ....[17]....
        /*00d4*/ 	.word	0x00000e00


	//   ....[18]....
        /*00d8*/ 	.word	0x00000e60


	//   ....[19]....
        /*00dc*/ 	.word	0x00000ec0


	//----- nvinfo : EIATTR_EXIT_INSTR_OFFSETS
	.align		4
.L_4013:
        /*00e0*/ 	.byte	0x04, 0x1c
        /*00e2*/ 	.short	(.L_4015 - .L_4014)


	//   ....[0]....
.L_4014:
        /*00e4*/ 	.word	0x00000070


	//   ....[1]....
        /*00e8*/ 	.word	0x00000ad0


	//----- nvinfo : EIATTR_MAX_THREADS
	.align		4
.L_4015:
        /*00ec*/ 	.byte	0x04, 0x05
        /*00ee*/ 	.short	(.L_4017 - .L_4016)
.L_4016:
        /*00f0*/ 	.word	0x00000400
        /*00f4*/ 	.word	0x00000001
        /*00f8*/ 	.word	0x00000001


	//----- nvinfo : EIATTR_CRS_STACK_SIZE
	.align		4
.L_4017:
        /*00fc*/ 	.byte	0x04, 0x1e
        /*00fe*/ 	.short	(.L_4019 - .L_4018)
.L_4018:
        /*0100*/ 	.word	0x00000000
.L_4019:


//--------------------- .nv.info._ZN10layer_norm13ln_bwd_kernelINS_13Kernel_traitsIf6__halffS2_fjLj2048ELj1ELj1ELj4ELj16ENS_18Kernel_traits_baseILj2048EfS2_fS2_fjLj128EEEEELb1ELb0ELb1ELb0EEEvNS_9BwdParamsE --------------------------
	.section	.nv.info._ZN10layer_norm13ln_bwd_kernelINS_13Kernel_traitsIf6__halffS2_fjLj2048ELj1ELj1ELj4ELj16ENS_18Kernel_traits_baseILj2048EfS2_fS2_fjLj128EEEEELb1ELb0ELb1ELb0EEEvNS_9BwdParamsE,"",@"SHT_CUDA_INFO"
	.sectionflags	@""
	.align	4


	//----- nvinfo : EIATTR_CUDA_API_VERSION
	.align		4
        /*0000*/ 	.byte	0x04, 0x37
        /*0002*/ 	.short	(.L_4021 - .L_4020)
.L_4020:
        /*0004*/ 	.word	0x00000082


	//----- nvinfo : EIATTR_SW2861232_WAR
	.align		4
.L_4021:
        /*0008*/ 	.byte	0x01, 0x35
	.zero		2


	//----- nvinfo : EIATTR_PARAM_CBANK
	.align		4
        /*000c*/ 	.byte	0x04, 0x0a
        /*000e*/ 	.short	(.L_4023 - .L_4022)
	.align		4
.L_4022:
        /*0010*/ 	.word	index@(.nv.constant0._ZN10layer_norm13ln_bwd_kernelINS_13Kernel_traitsIf6__halffS2_fjLj2048ELj1ELj1ELj4ELj16ENS_18Kernel_traits_baseILj2048EfS2_fS2_fjLj128EEEEELb1ELb0ELb1ELb0EEEvNS_9BwdParamsE)
        /*0014*/ 	.short	0x0160
        /*0016*/ 	.short	0x0128


	//----- nvinfo : EIATTR_CBANK_PARAM_SIZE
	.align		4
.L_4023:
        /*0018*/ 	.byte	0x03, 0x19
        /*001a*/ 	.short	0x0128


	//----- nvinfo : EIATTR_KPARAM_INFO
	.align		4
        /*001c*/ 	.byte	0x04, 0x17
        /*001e*/ 	.short	(.L_4025 - .L_4024)
.L_4024:
        /*0020*/ 	.word	0x00000000
        /*0024*/ 	.short	0x0000
        /*0026*/ 	.short	0x0000
        /*0028*/ 	.byte	0x00, 0xf0, 0xa1, 0x04


	//----- nvinfo : EIATTR_MAXREG_COUNT
	.align		4
.L_4025:
        /*002c*/ 	.byte	0x03, 0x1b
        /*002e*/ 	.short	0x00ff


	//----- nvinfo : EIATTR_NUM_BARRIERS
	.align		4
        /*0030*/ 	.byte	0x02, 0x4c
        /*0032*/ 	.byte	0x01
	.zero		1


	//----- nvinfo : EIATTR_MERCURY_ISA_VERSION
	.align		4
        /*0034*/ 	.byte	0x03, 0x5f
        /*0036*/ 	.short	0x0000


	//----- nvinfo : EIATTR_COOP_GROUP_MASK_REGIDS
	.align		4
        /*0038*/ 	.byte	0x04, 0x29
        /*003a*/ 	.short	(.L_4027 - .L_4026)


	//   ....[0]....
.L_4026:
        /*003c*/ 	.word	0xffffffff


	//   ....[1]....
        /*0040*/ 	.word	0xffffffff


	//   ....[2]....
        /*0044*/ 	.word	0xffffffff


	//   ....[3]....
        /*0048*/ 	.word	0xffffffff


	//   ....[4]....
        /*004c*/ 	.word	0xffffffff


	//   ....[5]....
        /*0050*/ 	.word	0xffffffff


	//   ....[6]....
        /*0054*/ 	.word	0xffffffff


	//   ....[7]....
        /*0058*/ 	.word	0xffffffff


	//   ....[8]....
        /*005c*/ 	.word	0xffffffff


	//   ....[9]....
        /*0060*/ 	.word	0xffffffff


	//   ....[10]....
        /*0064*/ 	.word	0xffffffff


	//   ....[11]....
        /*0068*/ 	.word	0xffffffff


	//   ....[12]....
        /*006c*/ 	.word	0xffffffff


	//   ....[13]....
        /*0070*/ 	.word	0xffffffff


	//   ....[14]....
        /*0074*/ 	.word	0xffffffff


	//   ....[15]....
        /*0078*/ 	.word	0xffffffff


	//   ....[16]....
        /*007c*/ 	.word	0xffffffff


	//   ....[17]....
        /*0080*/ 	.word	0xffffffff


	//   ....[18]....
        /*0084*/ 	.word	0xffffffff


	//   ....[19]....
        /*0088*/ 	.word	0xffffffff


	//----- nvinfo : EIATTR_COOP_GROUP_INSTR_OFFSETS
	.align		4
.L_4027:
        /*008c*/ 	.byte	0x04, 0x28
        /*008e*/ 	.short	(.L_4029 - .L_4028)


	//   ....[0]....
.L_4028:
        /*0090*/ 	.word	0x00001190


	//   ....[1]....
        /*0094*/ 	.word	0x000011b0


	//   ....[2]....
        /*0098*/ 	.word	0x000011d0


	//   ....[3]....
        /*009c*/ 	.word	0x000011f0


	//   ....[4]....
        /*00a0*/ 	.word	0x00001210


	//   ....[5]....
        /*00a4*/ 	.word	0x00001230


	//   ....[6]....
        /*00a8*/ 	.word	0x00001250


	//   ....[7]....
        /*00ac*/ 	.word	0x00001270


	//   ....[8]....
        /*00b0*/ 	.word	0x00001290


	//   ....[9]....
        /*00b4*/ 	.word	0x000012b0


	//   ....[10]....
        /*00b8*/ 	.word	0x00002ba0


	//   ....[11]....
        /*00bc*/ 	.word	0x00002c20


	//   ....[12]....
        /*00c0*/ 	.word	0x00002ca0


	//   ....[13]....
        /*00c4*/ 	.word	0x00002d10


	//   ....[14]....
        /*00c8*/ 	.word	0x00002d90


	//   ....[15]....
        /*00cc*/ 	.word	0x00002e00


	//   ....[16]....
        /*00d0*/ 	.word	0x00002e80


	//   ....[17]....
        /*00d4*/ 	.word	0x00002ef0


	//   ....[18]....
        /*00d8*/ 	.word	0x00002f70


	//   ....[19]....
        /*00dc*/ 	.word	0x00002fe0


	//----- nvinfo : EIATTR_EXIT_INSTR_OFFSETS
	.align		4
.L_4029:
        /*00e0*/ 	.byte	0x04, 0x1c
        /*00e2*/ 	.short	(.L_4031 - .L_4030)


	//   ....[0]....
.L_4030:
        /*00e4*/ 	.word	0x00002ac0


	//   ....[1]....
        /*00e8*/ 	.word	0x00002b40


	//----- nvinfo : EIATTR_MAX_THREADS
	.align		4
.L_4031:
        /*00ec*/ 	.byte	0x04, 0x05
        /*00ee*/ 	.short	(.L_4033 - .L_4032)
.L_4032:
        /*00f0*/ 	.word	0x00000080
        /*00f4*/ 	.word	0x00000001
        /*00f8*/ 	.word	0x00000001


	//----- nvinfo : EIATTR_CRS_STACK_SIZE
	.align		4
.L_4033:
        /*00fc*/ 	.byte	0x04, 0x1e
        /*00fe*/ 	.short	(.L_4035 - .L_4034)
.L_4034:
        /*0100*/ 	.word	0x00000000
.L_4035:


//--------------------- .nv.info._ZN10layer_norm22ln_bwd_finalize_kernelINS_22Kernel_traits_finalizeILj2048Ef6__halffS2_fjLb0ELj1024ELj4ENS_18Kernel_traits_baseILj2048EfS2_fS2_fjLj1024EEEEELb0ELb1EEEvNS_9BwdParamsE --------------------------
	.section	.nv.info._ZN10layer_norm22ln_bwd_finalize_kernelINS_22Kernel_traits_finalizeILj2048Ef6__halffS2_fjLb0ELj1024ELj4ENS_18Kernel_traits_baseILj2048EfS2_fS2_fjLj1024EEEEELb0ELb1EEEvNS_9BwdParamsE,"",@"SHT_CUDA_INFO"
	.sectionflags	@""
	.align	4


	//----- nvinfo : EIATTR_CUDA_API_VERSION
	.align		4
        /*0000*/ 	.byte	0x04, 0x37
        /*0002*/ 	.short	(.L_4037 - .L_4036)
.L_4036:
        /*0004*/ 	.word	0x00000082


	//----- nvinfo : EIATTR_SW2861232_WAR
	.align		4
.L_4037:
        /*0008*/ 	.byte	0x01, 0x35
	.zero		2


	//----- nvinfo : EIATTR_PARAM_CBANK
	.align		4
        /*000c*/ 	.byte	0x04, 0x0a
        /*000e*/ 	.short	(.L_4039 - .L_4038)
	.align		4
.L_4038:
        /*0010*/ 	.word	index@(.nv.constant0._ZN10layer_norm22ln_bwd_finalize_kernelINS_22Kernel_traits_finalizeILj2048Ef6__halffS2_fjLb0ELj1024ELj4ENS_18Kernel_traits_baseILj2048EfS2_fS2_fjLj1024EEEEELb0ELb1EEEvNS_9BwdParamsE)
        /*0014*/ 	.short	0x0160
        /*0016*/ 	.short	0x0128


	//----- nvinfo : EIATTR_CBANK_PARAM_SIZE
	.align		4
.L_4039:
        /*0018*/ 	.byte	0x03, 0x19
        /*001a*/ 	.short	0x0128


	//----- nvinfo : EIATTR_KPARAM_INFO
	.align		4
        /*001c*/ 	.byte	0x04, 0x17
        /*001e*/ 	.short	(.L_4041 - .L_4040)
.L_4040:
        /*0020*/ 	.word	0x00000000
        /*0024*/ 	.short	0x0000
        /*0026*/ 	.short	0x0000
        /*0028*/ 	.byte	0x00, 0xf0, 0xa1, 0x04


	//----- nvinfo : EIATTR_MAXREG_COUNT
	.align		4
.L_4041:
        /*002c*/ 	.byte	0x03, 0x1b
        /*002e*/ 	.short	0x0040


	//----- nvinfo : EIATTR_NUM_BARRIERS
	.align		4
        /*0030*/ 	.byte	0x02, 0x4c
        /*0032*/ 	.byte	0x01
	.zero		1


	//----- nvinfo : EIATTR_MERCURY_ISA_VERSION
	.align		4
        /*0034*/ 	.byte	0x03, 0x5f
        /*0036*/ 	.short	0x0000


	//----- nvinfo : EIATTR_COOP_GROUP_MASK_REGIDS
	.align		4
        /*0038*/ 	.byte	0x04, 0x29
        /*003a*/ 	.short	(.L_4043 - .L_4042)


	//   ....[0]....
.L_4042:
        /*003c*/ 	.word	0xffffffff


	//   ....[1]....
        /*0040*/ 	.word	0xffffffff


	//   ....[2]....
        /*0044*/ 	.word	0xffffffff


	//   ....[3]....
        /*0048*/ 	.word	0xffffffff


	//   ....[4]....
        /*004c*/ 	.word	0xffffffff


	//   ....[5]....
        /*0050*/ 	.word	0xffffffff


	//   ....[6]....
        /*0054*/ 	.word	0xffffffff


	//   ....[7]....
        /*0058*/ 	.word	0xffffffff


	//   ....[8]....
        /*005c*/ 	.word	0xffffffff


	//   ....[9]....
        /*0060*/ 	.word	0xffffffff


	//   ....[10]....
        /*0064*/ 	.word	0xffffffff


	//   ....[11]....
        /*0068*/ 	.word	0xffffffff


	//   ....[12]....
        /*006c*/ 	.word	0xffffffff


	//   ....[13]....
        /*0070*/ 	.word	0xffffffff


	//   ....[14]....
        /*0074*/ 	.word	0xffffffff


	//   ....[15]....
        /*0078*/ 	.word	0xffffffff


	//   ....[16]....
        /*007c*/ 	.word	0xffffffff


	//   ....[17]....
        /*0080*/ 	.word	0xffffffff


	//   ....[18]....
        /*0084*/ 	.word	0xffffffff


	//   ....[19]....
        /*0088*/ 	.word	0xffffffff


	//----- nvinfo : EIATTR_COOP_GROUP_INSTR_OFFSETS
	.align		4
.L_4043:
        /*008c*/ 	.byte	0x04, 0x28
        /*008e*/ 	.short	(.L_4045 - .L_4044)


	//   ....[0]....
.L_4044:
        /*0090*/ 	.word	0x000007f0


	//   ....[1]....
        /*0094*/ 	.word	0x00000820


	//   ....[2]....
        /*0098*/ 	.word	0x00000840


	//   ....[3]....
        /*009c*/ 	.word	0x00000850


	//   ....[4]....
        /*00a0*/ 	.word	0x00000880


	//   ....[5]....
        /*00a4*/ 	.word	0x00000890


	//   ....[6]....
        /*00a8*/ 	.word	0x000008c0


	//   ....[7]....
        /*00ac*/ 	.word	0x000008d0


	//   ....[8]....
        /*00b0*/ 	.word	0x00000900


	//   ....[9]....
        /*00b4*/ 	.word	0x00000910


	//   ....[10]....
        /*00b8*/ 	.word	0x00000ab0


	//   ....[11]....
        /*00bc*/ 	.word	0x00000b30


	//   ....[12]....
        /*00c0*/ 	.word	0x00000b90


	//   ....[13]....
        /*00c4*/ 	.word	0x00000bf0


	//   ....[14]....
        /*00c8*/ 	.word	0x00000c60


	//   ....[15]....
        /*00cc*/ 	.word	0x00000cd0


	//   ....[16]....
        /*00d0*/ 	.word	0x00000d30


	//   ....[17]....
        /*00d4*/ 	.word	0x00000d90


	//   ....[18]....
        /*00d8*/ 	.word	0x00000df0


	//   ....[19]....
        /*00dc*/ 	.word	0x00000e50


	//----- nvinfo : EIATTR_EXIT_INSTR_OFFSETS
	.align		4
.L_4045:
        /*00e0*/ 	.byte	0x04, 0x1c
        /*00e2*/ 	.short	(.L_4047 - .L_4046)


	//   ....[0]....
.L_4046:
        /*00e4*/ 	.word	0x00000070


	//   ....[1]....
        /*00e8*/ 	.word	0x00000a50


	//----- nvinfo : EIATTR_MAX_THREADS
	.align		4
.L_4047:
        /*00ec*/ 	.byte	0x04, 0x05
        /*00ee*/ 	.short	(.L_4049 - .L_4048)
.L_4048:
        /*00f0*/ 	.word	0x00000400
        /*00f4*/ 	.word	0x00000001
        /*00f8*/ 	.word	0x00000001


	//----- nvinfo : EIATTR_CRS_STACK_SIZE
	.align		4
.L_4049:
        /*00fc*/ 	.byte	0x04, 0x1e
        /*00fe*/ 	.short	(.L_4051 - .L_4050)
.L_4050:
        /*0100*/ 	.word	0x00000000
.L_4051:


//--------------------- .nv.info._ZN10layer_norm13ln_bwd_kernelINS_13Kernel_traitsIf6__halffS2_fjLj2048ELj1ELj1ELj4ELj16ENS_18Kernel_traits_baseILj2048EfS2_fS2_fjLj128EEEEELb1ELb0ELb1ELb1EEEvNS_9BwdParamsE --------------------------
	.section	.nv.info._ZN10layer_norm13ln_bwd_kernelINS_13Kernel_traitsIf6__halffS2_fjLj2048ELj1ELj1ELj4ELj16ENS_18Kernel_traits_baseILj2048EfS2_fS2_fjLj128EEEEELb1ELb0ELb1ELb1EEEvNS_9BwdParamsE,"",@"SHT_CUDA_INFO"
	.sectionflags	@""
	.align	4


	//----- nvinfo : EIATTR_CUDA_API_VERSION
	.align		4
        /*0000*/ 	.byte	0x04, 0x37
        /*0002*/ 	.short	(.L_4053 - .L_4052)
.L_4052:
        /*0004*/ 	.word	0x00000082


	//----- nvinfo : EIATTR_SW2861232_WAR
	.align		4
.L_4053:
        /*0008*/ 	.byte	0x01, 0x35
	.zero		2


	//----- nvinfo : EIATTR_PARAM_CBANK
	.align		4
        /*000c*/ 	.byte	0x04, 0x0a
        /*000e*/ 	.short	(.L_4055 - .L_4054)
	.align		4
.L_4054:
        /*0010*/ 	.word	index@(.nv.constant0._ZN10layer_norm13ln_bwd_kernelINS_13Kernel_traitsIf6__halffS2_fjLj2048ELj1ELj1ELj4ELj16ENS_18Kernel_traits_baseILj2048EfS2_fS2_fjLj128EEEEELb1ELb0ELb1ELb1EEEvNS_9BwdParamsE)
        /*0014*/ 	.short	0x0160
        /*0016*/ 	.short	0x0128


	//----- nvinfo : EIATTR_CBANK_PARAM_SIZE
	.align		4
.L_4055:
        /*0018*/ 	.byte	0x03, 0x19
        /*001a*/ 	.short	0x0128


	//----- nvinfo : EIATTR_KPARAM_INFO
	.align		4
        /*001c*/ 	.byte	0x04, 0x17
        /*001e*/ 	.short	(.L_4057 - .L_4056)
.L_4056:
        /*0020*/ 	.word	0x00000000
        /*0024*/ 	.short	0x0000
        /*0026*/ 	.short	0x0000
        /*0028*/ 	.byte	0x00, 0xf0, 0xa1, 0x04


	//----- nvinfo : EIATTR_MAXREG_COUNT
	.align		4
.L_4057:
        /*002c*/ 	.byte	0x03, 0x1b
        /*002e*/ 	.short	0x00ff


	//----- nvinfo : EIATTR_NUM_BARRIERS
	.align		4
        /*0030*/ 	.byte	0x02, 0x4c
        /*0032*/ 	.byte	0x01
	.zero		1


	//----- nvinfo : EIATTR_MERCURY_ISA_VERSION
	.align		4
        /*0034*/ 	.byte	0x03, 0x5f
        /*0036*/ 	.short	0x0000


	//----- nvinfo : EIATTR_COOP_GROUP_MASK_REGIDS
	.align		4
        /*0038*/ 	.byte	0x04, 0x29
        /*003a*/ 	.short	(.L_4059 - .L_4058)


	//   ....[0]....
.L_4058:
        /*003c*/ 	.word	0xffffffff


	//   ....[1]....
        /*0040*/ 	.word	0xffffffff


	//   ....[2]....
        /*0044*/ 	.word	0xffffffff


	//   ....[3]....
        /*0048*/ 	.word	0xffffffff


	//   ....[4]....
        /*004c*/ 	.word	0xffffffff


	//   ....[5]....
        /*0050*/ 	.word	0xffffffff


	//   ....[6]....
        /*0054*/ 	.word	0xffffffff


	//   ....[7]....
        /*0058*/ 	.word	0xffffffff


	//   ....[8]....
        /*005c*/ 	.word	0xffffffff


	//   ....[9]....
        /*0060*/ 	.word	0xffffffff


	//   ....[10]....
        /*0064*/ 	.word	0xffffffff


	//   ....[11]....
        /*0068*/ 	.word	0xffffffff


	//   ....[12]....
        /*006c*/ 	.word	0xffffffff


	//   ....[13]....
        /*0070*/ 	.word	0xffffffff


	//   ....[14]....
        /*0074*/ 	.word	0xffffffff


	//   ....[15]....
        /*0078*/ 	.word	0xffffffff


	//   ....[16]....
        /*007c*/ 	.word	0xffffffff


	//   ....[17]....
        /*0080*/ 	.word	0xffffffff


	//   ....[18]....
        /*0084*/ 	.word	0xffffffff


	//   ....[19]....
        /*0088*/ 	.word	0xffffffff


	//----- nvinfo : EIATTR_COOP_GROUP_INSTR_OFFSETS
	.align		4
.L_4059:
        /*008c*/ 	.byte	0x04, 0x28
        /*008e*/ 	.short	(.L_4061 - .L_4060)


	//   ....[0]....
.L_4060:
        /*0090*/ 	.word	0x00001100


	//   ....[1]....
        /*0094*/ 	.word	0x00001120


	//   ....[2]....
        /*0098*/ 	.word	0x00001140


	//   ....[3]....
        /*009c*/ 	.word	0x00001160


	//   ....[4]....
        /*00a0*/ 	.word	0x00001180


	//   ....[5]....
        /*00a4*/ 	.word	0x000011a0


	//   ....[6]....
        /*00a8*/ 	.word	0x000011c0


	//   ....[7]....
        /*00ac*/ 	.word	0x000011e0


	//   ....[8]....
        /*00b0*/ 	.word	0x00001200


	//   ....[9]....
        /*00b4*/ 	.word	0x00001220


	//   ....[10]....
        /*00b8*/ 	.word	0x000029f0


	//   ....[11]....
        /*00bc*/ 	.word	0x00002a70


	//   ....[12]....
        /*00c0*/ 	.word	0x00002af0


	//   ....[13]....
        /*00c4*/ 	.word	0x00002b60


	//   ....[14]....
        /*00c8*/ 	.word	0x00002be0


	//   ....[15]....
        /*00cc*/ 	.word	0x00002c50


	//   ....[16]....
        /*00d0*/ 	.word	0x00002cd0


	//   ....[17]....
        /*00d4*/ 	.word	0x00002d40


	//   ....[18]....
        /*00d8*/ 	.word	0x00002dc0


	//   ....[19]....
        /*00dc*/ 	.word	0x00002e30


	//----- nvinfo : EIATTR_EXIT_INSTR_OFFSETS
	.align		4
.L_4061:
        /*00e0*/ 	.byte	0x04, 0x1c
        /*00e2*/ 	.short	(.L_4063 - .L_4062)


	//   ....[0]....
.L_4062:
        /*00e4*/ 	.word	0x00002990


	//----- nvinfo : EIATTR_MAX_THREADS
	.align		4
.L_4063:
        /*00e8*/ 	.byte	0x04, 0x05
        /*00ea*/ 	.short	(.L_4065 - .L_4064)
.L_4064:
        /*00ec*/ 	.word	0x00000080
        /*00f0*/ 	.word	0x00000001
        /*00f4*/ 	.word	0x00000001


	//----- nvinfo : EIATTR_CRS_STACK_SIZE
	.align		4
.L_4065:
        /*00f8*/ 	.byte	0x04, 0x1e
        /*00fa*/ 	.short	(.L_4067 - .L_4066)
.L_4066:
        /*00fc*/ 	.word	0x00000000
.L_4067:


//--------------------- .nv.info._ZN10layer_norm13ln_bwd_kernelINS_13Kernel_traitsIf6__halffS2_fjLj2048ELj1ELj1ELj4ELj16ENS_18Kernel_traits_baseILj2048EfS2_fS2_fjLj128EEEEELb1ELb1ELb0ELb0EEEvNS_9BwdParamsE --------------------------
	.section	.nv.info._ZN10layer_norm13ln_bwd_kernelINS_13Kernel_traitsIf6__halffS2_fjLj2048ELj1ELj1ELj4ELj16ENS_18Kernel_traits_baseILj2048EfS2_fS2_fjLj128EEEEELb1ELb1ELb0ELb0EEEvNS_9BwdParamsE,"",@"SHT_CUDA_INFO"
	.sectionflags	@""
	.align	4


	//----- nvinfo : EIATTR_CUDA_API_VERSION
	.align		4
        /*0000*/ 	.byte	0x04, 0x37
        /*0002*/ 	.short	(.L_4069 - .L_4068)
.L_4068:
        /*0004*/ 	.word	0x00000082


	//----- nvinfo : EIATTR_SW2861232_WAR
	.align		4
.L_4069:
        /*0008*/ 	.byte	0x01, 0x35
	.zero		2


	//----- nvinfo : EIATTR_PARAM_CBANK
	.align		4
        /*000c*/ 	.byte	0x04, 0x0a
        /*000e*/ 	.short	(.L_4071 - .L_4070)
	.align		4
.L_4070:
        /*0010*/ 	.word	index@(.nv.constant0._ZN10layer_norm13ln_bwd_kernelINS_13Kernel_traitsIf6__halffS2_fjLj2048ELj1ELj1ELj4ELj16ENS_18Kernel_traits_baseILj2048EfS2_fS2_fjLj128EEEEELb1ELb1ELb0ELb0EEEvNS_9BwdParamsE)
        /*0014*/ 	.short	0x0160
        /*0016*/ 	.short	0x0128


	//----- nvinfo : EIATTR_CBANK_PARAM_SIZE
	.align		4
.L_4071:
        /*0018*/ 	.byte	0x03, 0x19
        /*001a*/ 	.short	0x0128


	//----- nvinfo : EIATTR_KPARAM_INFO
	.align		4
        /*001c*/ 	.byte	0x04, 0x17
        /*001e*/ 	.short	(.L_4073 - .L_4072)
.L_4072:
        /*0020*/ 	.word	0x00000000
        /*0024*/ 	.short	0x0000
        /*0026*/ 	.short	0x0000
        /*0028*/ 	.byte	0x00, 0xf0, 0xa1, 0x04


	//----- nvinfo : EIATTR_MAXREG_COUNT
	.align		4
.L_4073:
        /*002c*/ 	.byte	0x03, 0x1b
        /*002e*/ 	.short	0x00ff


	//----- nvinfo : EIATTR_NUM_BARRIERS
	.align		4
        /*0030*/ 	.byte	0x02, 0x4c
        /*0032*/ 	.byte	0x01
	.zero		1


	//----- nvinfo : EIATTR_MERCURY_ISA_VERSION
	.align		4
        /*0034*/ 	.byte	0x03, 0x5f
        /*0036*/ 	.short	0x0000


	//----- nvinfo : EIATTR_COOP_GROUP_MASK_REGIDS
	.align		4
        /*0038*/ 	.byte	0x04, 0x29
        /*003a*/ 	.short	(.L_4075 - .L_4074)


	//   ....[0]....
.L_4074:
        /*003c*/ 	.word	0xffffffff


	//   ....[1]....
        /*0040*/ 	.word	0xffffffff


	//   ....[2]....
        /*0044*/ 	.word	0xffffffff


	//   ....[3]....
        /*0048*/ 	.word	0xffffffff


	//   ....[4]....
        /*004c*/ 	.word	0xffffffff


	//   ....[5]....
        /*0050*/ 	.word	0xffffffff


	//   ....[6]....
        /*0054*/ 	.word	0xffffffff


	//   ....[7]....
        /*0058*/ 	.word	0xffffffff


	//   ....[8]....
        /*005c*/ 	.word	0xffffffff


	//   ....[9]....
        /*0060*/ 	.word	0xffffffff


	//   ....[10]....
        /*0064*/ 	.word	0xffffffff


	//   ....[11]....
        /*0068*/ 	.word	0xffffffff


	//   ....[12]....
        /*006c*/ 	.word	0xffffffff


	//   ....[13]....
        /*0070*/ 	.word	0xffffffff


	//   ....[14]....
        /*0074*/ 	.word	0xffffffff


	//   ....[15]....
        /*0078*/ 	.word	0xffffffff


	//   ....[16]....
        /*007c*/ 	.word	0xffffffff


	//   ....[17]....
        /*0080*/ 	.word	0xffffffff


	//   ....[18]....
        /*0084*/ 	.word	0xffffffff


	//   ....[19]....
        /*0088*/ 	.word	0xffffffff


	//----- nvinfo : EIATTR_COOP_GROUP_INSTR_OFFSETS
	.align		4
.L_4075:
        /*008c*/ 	.byte	0x04, 0x28
        /*008e*/ 	.short	(.L_4077 - .L_4076)


	//   ....[0]....
.L_4076:
        /*0090*/ 	.word	0x00000fd0


	//   ....[1]....
        /*0094*/ 	.word	0x00000ff0


	//   ....[2]....
        /*0098*/ 	.word	0x00001010


	//   ....[3]....
        /*009c*/ 	.word	0x00001030


	//   ....[4]....
        /*00a0*/ 	.word	0x00001050


	//   ....[5]....
        /*00a4*/ 	.word	0x00001070


	//   ....[6]....
        /*00a8*/ 	.word	0x00001090


	//   ....[7]....
        /*00ac*/ 	.word	0x000010b0


	//   ....[8]....
        /*00b0*/ 	.word	0x000010d0


	//   ....[9]....
        /*00b4*/ 	.word	0x000010f0


	//   ....[10]....
        /*00b8*/ 	.word	0x00002650


	//   ....[11]....
        /*00bc*/ 	.word	0x000026d0


	//   ....[12]....
        /*00c0*/ 	.word	0x00002750


	//   ....[13]....
        /*00c4*/ 	.word	0x000027c0


	//   ....[14]....
        /*00c8*/ 	.word	0x00002840


	//   ....[15]....
        /*00cc*/ 	.word	0x000028b0


	//   ....[16]....
        /*00d0*/ 	.word	0x00002930


	//   ....[17]....
        /*00d4*/ 	.word	0x000029a0


	//   ....[18]....
        /*00d8*/ 	.word	0x00002a20


	//   ....[19]....
        /*00dc*/ 	.word	0x00002a90


	//----- nvinfo : EIATTR_EXIT_INSTR_OFFSETS
	.align		4
.L_4077:
        /*00e0*/ 	.byte	0x04, 0x1c
        /*00e2*/ 	.short	(.L_4079 - .L_4078)


	//   ....[0]....
.L_4078:
        /*00e4*/ 	.word	0x00002540


	//   ....[1]....
        /*00e8*/ 	.word	0x000025f0


	//----- nvinfo : EIATTR_MAX_THREADS
	.align		4
.L_4079:
        /*00ec*/ 	.byte	0x04, 0x05
        /*00ee*/ 	.short	(.L_4081 - .L_4080)
.L_4080:
        /*00f0*/ 	.word	0x00000080
        /*00f4*/ 	.word	0x00000001
        /*00f8*/ 	.word	0x00000001


	//----- nvinfo : EIATTR_CRS_STACK_SIZE
	.align		4
.L_4081:
        /*00fc*/ 	.byte	0x04, 0x1e
        /*00fe*/ 	.short	(.L_4083 - .L_4082)
.L_4082:
        /*0100*/ 	.word	0x00000000
.L_4083:


//--------------------- .nv.info._ZN10layer_norm13ln_bwd_kernelINS_13Kernel_traitsIf6__halffS2_fjLj2048ELj1ELj1ELj4ELj16ENS_18Kernel_traits_baseILj2048EfS2_fS2_fjLj128EEEEELb1ELb1ELb0ELb1EEEvNS_9BwdParamsE --------------------------
	.section	.nv.info._ZN10layer_norm13ln_bwd_kernelINS_13Kernel_traitsIf6__halffS2_fjLj2048ELj1ELj1ELj4ELj16ENS_18Kernel_traits_baseILj2048EfS2_fS2_fjLj128EEEEELb1ELb1ELb0ELb1EEEvNS_9BwdParamsE,"",@"SHT_CUDA_INFO"
	.sectionflags	@""
	.align	4


	//----- nvinfo : EIATTR_CUDA_API_VERSION
	.align		4
        /*0000*/ 	.byte	0x04, 0x37
        /*0002*/ 	.short	(.L_4085 - .L_4084)
.L_4084:
        /*0004*/ 	.word	0x00000082


	//----- nvinfo : EIATTR_SW2861232_WAR
	.align		4
.L_4085:
        /*0008*/ 	.byte	0x01, 0x35
	.zero		2


	//----- nvinfo : EIATTR_PARAM_CBANK
	.align		4
        /*000c*/ 	.byte	0x04, 0x0a
        /*000e*/ 	.short	(.L_4087 - .L_4086)
	.align		4
.L_4086:
        /*0010*/ 	.word	index@(.nv.constant0._ZN10layer_norm13ln_bwd_kernelINS_13Kernel_traitsIf6__halffS2_fjLj2048ELj1ELj1ELj4ELj16ENS_18Kernel_traits_baseILj2048EfS2_fS2_fjLj128EEEEELb1ELb1ELb0ELb1EEEvNS_9BwdParamsE)
        /*0014*/ 	.short	0x0160
        /*0016*/ 	.short	0x0128


	//----- nvinfo : EIATTR_CBANK_PARAM_SIZE
	.align		4
.L_4087:
        /*0018*/ 	.byte	0x03, 0x19
        /*001a*/ 	.short	0x0128


	//----- nvinfo : EIATTR_KPARAM_INFO
	.align		4
        /*001c*/ 	.byte	0x04, 0x17
        /*001e*/ 	.short	(.L_4089 - .L_4088)
.L_4088:
        /*0020*/ 	.word	0x00000000
        /*0024*/ 	.short	0x0000
        /*0026*/ 	.short	0x0000
        /*0028*/ 	.byte	0x00, 0xf0, 0xa1, 0x04


	//----- nvinfo : EIATTR_MAXREG_COUNT
	.align		4
.L_4089:
        /*002c*/ 	.byte	0x03, 0x1b
        /*002e*/ 	.short	0x00ff


	//----- nvinfo : EIATTR_NUM_BARRIERS
	.align		4
        /*0030*/ 	.byte	0x02, 0x4c
        /*0032*/ 	.byte	0x01
	.zero		1


	//----- nvinfo : EIATTR_MERCURY_ISA_VERSION
	.align		4
        /*0034*/ 	.byte	0x03, 0x5f
        /*0036*/ 	.short	0x0000


	//----- nvinfo : EIATTR_COOP_GROUP_MASK_REGIDS
	.align		4
        /*0038*/ 	.byte	0x04, 0x29
        /*003a*/ 	.short	(.L_4091 - .L_4090)


	//   ....[0]....
.L_4090:
        /*003c*/ 	.word	0xffffffff


	//   ....[1]....
        /*0040*/ 	.word	0xffffffff


	//   ....[2]....
        /*0044*/ 	.word	0xffffffff


	//   ....[3]....
        /*0048*/ 	.word	0xffffffff


	//   ....[4]....
        /*004c*/ 	.word	0xffffffff


	//   ....[5]....
        /*0050*/ 	.word	0xffffffff


	//   ....[6]....
        /*0054*/ 	.word	0xffffffff


	//   ....[7]....
        /*0058*/ 	.word	0xffffffff


	//   ....[8]....
        /*005c*/ 	.word	0xffffffff


	//   ....[9]....
        /*0060*/ 	.word	0xffffffff


	//   ....[10]....
        /*0064*/ 	.word	0xffffffff


	//   ....[11]....
        /*0068*/ 	.word	0xffffffff


	//   ....[12]....
        /*006c*/ 	.word	0xffffffff


	//   ....[13]....
        /*0070*/ 	.word	0xffffffff


	//   ....[14]....
        /*0074*/ 	.word	0xffffffff


	//   ....[15]....
        /*0078*/ 	.word	0xffffffff


	//   ....[16]....
        /*007c*/ 	.word	0xffffffff


	//   ....[17]....
        /*0080*/ 	.word	0xffffffff


	//   ....[18]....
        /*0084*/ 	.word	0xffffffff


	//   ....[19]....
        /*0088*/ 	.word	0xffffffff


	//----- nvinfo : EIATTR_COOP_GROUP_INSTR_OFFSETS
	.align		4
.L_4091:
        /*008c*/ 	.byte	0x04, 0x28
        /*008e*/ 	.short	(.L_4093 - .L_4092)


	//   ....[0]....
.L_4092:
        /*0090*/ 	.word	0x00001010


	//   ....[1]....
        /*0094*/ 	.word	0x00001030


	//   ....[2]....
        /*0098*/ 	.word	0x00001050


	//   ....[3]....
        /*009c*/ 	.word	0x00001070


	//   ....[4]....
        /*00a0*/ 	.word	0x00001090


	//   ....[5]....
        /*00a4*/ 	.word	0x000010b0


	//   ....[6]....
        /*00a8*/ 	.word	0x000010d0


	//   ....[7]....
        /*00ac*/ 	.word	0x000010f0


	//   ....[8]....
        /*00b0*/ 	.word	0x00001110


	//   ....[9]....
        /*00b4*/ 	.word	0x00001130


	//   ....[10]....
        /*00b8*/ 	.word	0x00002730


	//   ....[11]....
        /*00bc*/ 	.word	0x000027b0


	//   ....[12]....
        /*00c0*/ 	.word	0x00002830


	//   ....[13]....
        /*00c4*/ 	.word	0x000028a0


	//   ....[14]....
        /*00c8*/ 	.word	0x00002920


	//   ....[15]....
        /*00cc*/ 	.word	0x00002990


	//   ....[16]....
        /*00d0*/ 	.word	0x00002a10


	//   ....[17]....
        /*00d4*/ 	.word	0x00002a80


	//   ....[18]....
        /*00d8*/ 	.word	0x00002b00


	//   ....[19]....
        /*00dc*/ 	.word	0x00002b70


	//----- nvinfo : EIATTR_EXIT_INSTR_OFFSETS
	.align		4
.L_4093:
        /*00e0*/ 	.byte	0x04, 0x1c
        /*00e2*/ 	.short	(.L_4095 - .L_4094)


	//   ....[0]....
.L_4094:
        /*00e4*/ 	.word	0x000026d0


	//----- nvinfo : EIATTR_MAX_THREADS
	.align		4
.L_4095:
        /*00e8*/ 	.byte	0x04, 0x05
        /*00ea*/ 	.short	(.L_4097 - .L_4096)
.L_4096:
        /*00ec*/ 	.word	0x00000080
        /*00f0*/ 	.word	0x00000001
        /*00f4*/ 	.word	0x00000001


	//----- nvinfo : EIATTR_CRS_STACK_SIZE
	.align		4
.L_4097:
        /*00f8*/ 	.byte	0x04, 0x1e
        /*00fa*/ 	.short	(.L_4099 - .L_4098)
.L_4098:
        /*00fc*/ 	.word	0x00000000
.L_4099:


//--------------------- .nv.info._ZN10layer_norm22ln_bwd_finalize_kernelINS_22Kernel_traits_finalizeILj2048Ef6__halffS2_fjLb1ELj1024ELj4ENS_18Kernel_traits_baseILj2048EfS2_fS2_fjLj1024EEEEELb1ELb0EEEvNS_9BwdParamsE --------------------------
	.section	.nv.info._ZN10layer_norm22ln_bwd_finalize_kernelINS_22Kernel_traits_finalizeILj2048Ef6__halffS2_fjLb1ELj1024ELj4ENS_18Kernel_traits_baseILj2048EfS2_fS2_fjLj1024EEEEELb1ELb0EEEvNS_9BwdParamsE,"",@"SHT_CUDA_INFO"
	.sectionflags	@""
	.align	4


	//----- nvinfo : EIATTR_CUDA_API_VERSION
	.align		4
        /*0000*/ 	.byte	0x04, 0x37
        /*0002*/ 	.short	(.L_4101 - .L_4100)
.L_4100:
        /*0004*/ 	.word	0x00000082


	//----- nvinfo : EIATTR_SW2861232_WAR
	.align		4
.L_4101:
        /*0008*/ 	.byte	0x01, 0x35
	.zero		2


	//----- nvinfo : EIATTR_PARAM_CBANK
	.align		4
        /*000c*/ 	.byte	0x04, 0x0a
        /*000e*/ 	.short	(.L_4103 - .L_4102)
	.align		4
.L_4102:
        /*0010*/ 	.word	index@(.nv.constant0._ZN10layer_norm22ln_bwd_finalize_kernelINS_22Kernel_traits_finalizeILj2048Ef6__halffS2_fjLb1ELj1024ELj4ENS_18Kernel_traits_baseILj2048EfS2_fS2_fjLj1024EEEEELb1ELb0EEEvNS_9BwdParamsE)
        /*0014*/ 	.short	0x0160
        /*0016*/ 	.short	0x0128


	//----- nvinfo : EIATTR_CBANK_PARAM_SIZE
	.align		4
.L_4103:
        /*0018*/ 	.byte	0x03, 0x19
        /*001a*/ 	.short	0x0128


	//----- nvinfo : EIATTR_KPARAM_INFO
	.align		4
        /*001c*/ 	.byte	0x04, 0x17
        /*001e*/ 	.short	(.L_4105 - .L_4104)
.L_4104:
        /*0020*/ 	.word	0x00000000
        /*0024*/ 	.short	0x0000
        /*0026*/ 	.short	0x0000
        /*0028*/ 	.byte	0x00, 0xf0, 0xa1, 0x04


	//----- nvinfo : EIATTR_MAXREG_COUNT
	.align		4
.L_4105:
        /*002c*/ 	.byte	0x03, 0x1b
        /*002e*/ 	.short	0x0040


	//----- nvinfo : EIATTR_NUM_BARRIERS
	.align		4
        /*0030*/ 	.byte	0x02, 0x4c
        /*0032*/ 	.byte	0x01
	.zero		1


	//----- nvinfo : EIATTR_MERCURY_ISA_VERSION
	.align		4
        /*0034*/ 	.byte	0x03, 0x5f
        /*0036*/ 	.short	0x0000


	//----- nvinfo : EIATTR_COOP_GROUP_MASK_REGIDS
	.align		4
        /*0038*/ 	.byte	0x04, 0x29
        /*003a*/ 	.short	(.L_4107 - .L_4106)


	//   ....[0]....
.L_4106:
        /*003c*/ 	.word	0xffffffff


	//   ....[1]....
        /*0040*/ 	.word	0xffffffff


	//   ....[2]....
        /*0044*/ 	.word	0xffffffff


	//   ....[3]....
        /*0048*/ 	.word	0xffffffff


	//   ....[4]....
        /*004c*/ 	.word	0xffffffff


	//   ....[5]....
        /*0050*/ 	.word	0xffffffff


	//   ....[6]....
        /*0054*/ 	.word	0xffffffff


	//   ....[7]....
        /*0058*/ 	.word	0xffffffff


	//   ....[8]....
        /*005c*/ 	.word	0xffffffff


	//   ....[9]....
        /*0060*/ 	.word	0xffffffff


	//   ....[10]....
        /*0064*/ 	.word	0xffffffff


	//   ....[11]....
        /*0068*/ 	.word	0xffffffff


	//   ....[12]....
        /*006c*/ 	.word	0xffffffff


	//   ....[13]....
        /*0070*/ 	.word	0xffffffff


	//   ....[14]....
        /*0074*/ 	.word	0xffffffff


	//   ....[15]....
        /*0078*/ 	.word	0xffffffff


	//   ....[16]....
        /*007c*/ 	.word	0xffffffff


	//   ....[17]....
        /*0080*/ 	.word	0xffffffff


	//   ....[18]....
        /*0084*/ 	.word	0xffffffff


	//   ....[19]....
        /*0088*/ 	.word	0xffffffff


	//   ....[20]....
        /*008c*/ 	.word	0xffffffff


	//   ....[21]....
        /*0090*/ 	.word	0xffffffff


	//   ....[22]....
        /*0094*/ 	.word	0xffffffff


	//   ....[23]....
        /*0098*/ 	.word	0xffffffff


	//   ....[24]....
        /*009c*/ 	.word	0xffffffff


	//   ....[25]....
        /*00a0*/ 	.word	0xffffffff


	//   ....[26]....
        /*00a4*/ 	.word	0xffffffff


	//   ....[27]....
        /*00a8*/ 	.word	0xffffffff


	//   ....[28]....
        /*00ac*/ 	.word	0xffffffff


	//   ....[29]....
        /*00b0*/ 	.word	0xffffffff


	//----- nvinfo : EIATTR_COOP_GROUP_INSTR_OFFSETS
	.align		4
.L_4107:
        /*00b4*/ 	.byte	0x04, 0x28
        /*00b6*/ 	.short	(.L_4109 - .L_4108)


	//   ....[0]....
.L_4108:
        /*00b8*/ 	.word	0x000009d0


	//   ....[1]....
        /*00bc*/ 	.word	0x00000a00


	//   ....[2]....
        /*00c0*/ 	.word	0x00000a10


	//   ....[3]....
        /*00c4*/ 	.word	0x00000a30


	//   ....[4]....
        /*00c8*/ 	.word	0x00000a50


	//   ....[5]....
        /*00cc*/ 	.word	0x00000a60


	//   ....[6]....
        /*00d0*/ 	.word	0x00000a90


	//   ....[7]....
        /*00d4*/ 	.word	0x00000ab0


	//   ....[8]....
        /*00d8*/ 	.word	0x00000ac0


	//   ....[9]....
        /*00dc*/ 	.word	0x00000af0


	//   ....[10]....
        /*00e0*/ 	.word	0x00000b10


	//   ....[11]....
        /*00e4*/ 	.word	0x00000b20


	//   ....[12]....
        /*00e8*/ 	.word	0x00000b50


	//   ....[13]....
        /*00ec*/ 	.word	0x00000b70


	//   ....[14]....
        /*00f0*/ 	.word	0x00000b80


	//   ....[15]....
        /*00f4*/ 	.word	0x00000df0


	//   ....[16]....
        /*00f8*/ 	.word	0x00000e50


	//   ....[17]....
        /*00fc*/ 	.word	0x00000eb0


	//   ....[18]....
        /*0100*/ 	.word	0x00000f10


	//   ....[19]....
        /*0104*/ 	.word	0x00000f80


	//   ....[20]....
        /*0108*/ 	.word	0x00000ff0


	//   ....[21]....
        /*010c*/ 	.word	0x00001050


	//   ....[22]....
        /*0110*/ 	.word	0x000010b0


	//   ....[23]....
        /*0114*/ 	.word	0x00001110


	//   ....[24]....
        /*0118*/ 	.word	0x00001180


	//   ....[25]....
        /*011c*/ 	.word	0x000011f0


	//   ....[26]....
        /*0120*/ 	.word	0x00001250


	//   ....[27]....
        /*0124*/ 	.word	0x000012b0


	//   ....[28]....
        /*0128*/ 	.word	0x00001310


	//   ....[29]....
        /*012c*/ 	.word	0x00001370


	//----- nvinfo : EIATTR_EXIT_INSTR_OFFSETS
	.align		4
.L_4109:
        /*0130*/ 	.byte	0x04, 0x1c
        /*0132*/ 	.short	(.L_4111 - .L_4110)


	//   ....[0]....
.L_4110:
        /*0134*/ 	.word	0x00000070


	//   ....[1]....
        /*0138*/ 	.word	0x00000d90


	//----- nvinfo : EIATTR_MAX_THREADS
	.align		4
.L_4111:
        /*013c*/ 	.byte	0x04, 0x05
        /*013e*/ 	.short	(.L_4113 - .L_4112)
.L_4112:
        /*0140*/ 	.word	0x00000400
        /*0144*/ 	.word	0x00000001
        /*0148*/ 	.word	0x00000001


	//----- nvinfo : EIATTR_CRS_STACK_SIZE
	.align		4
.L_4113:
        /*014c*/ 	.byte	0x04, 0x1e
        /*014e*/ 	.short	(.L_4115 - .L_4114)
.L_4114:
        /*0150*/ 	.word	0x00000000
.L_4115:


//--------------------- .nv.info._ZN10layer_norm13ln_bwd_kernelINS_13Kernel_traitsIf6__halffS2_fjLj2048ELj1ELj1ELj4ELj16ENS_18Kernel_traits_baseILj2048EfS2_fS2_fjLj128EEEEELb1ELb1ELb1ELb0EEEvNS_9BwdParamsE --------------------------
	.section	.nv.info._ZN10layer_norm13ln_bwd_kernelINS_13Kernel_traitsIf6__halffS2_fjLj2048ELj1ELj1ELj4ELj16ENS_18Kernel_traits_baseILj2048EfS2_fS2_fjLj128EEEEELb1ELb1ELb1ELb0EEEvNS_9BwdParamsE,"",@"SHT_CUDA_INFO"
	.sectionflags	@""
	.align	4


	//----- nvinfo : EIATTR_CUDA_API_VERSION
	.align		4
        /*0000*/ 	.byte	0x04, 0x37
        /*0002*/ 	.short	(.L_4117 - .L_4116)
.L_4116:
        /*0004*/ 	.word	0x00000082


	//----- nvinfo : EIATTR_SW2861232_WAR
	.align		4
.L_4117:
        /*0008*/ 	.byte	0x01, 0x35
	.zero		2


	//----- nvinfo : EIATTR_PARAM_CBANK
	.align		4
        /*000c*/ 	.byte	0x04, 0x0a
        /*000e*/ 	.short	(.L_4119 - .L_4118)
	.align		4
.L_4118:
        /*0010*/ 	.word	index@(.nv.constant0._ZN10layer_norm13ln_bwd_kernelINS_13Kernel_traitsIf6__halffS2_fjLj2048ELj1ELj1ELj4ELj16ENS_18Kernel_traits_baseILj2048EfS2_fS2_fjLj128EEEEELb1ELb1ELb1ELb0EEEvNS_9BwdParamsE)
        /*0014*/ 	.short	0x0160
        /*0016*/ 	.short	0x0128


	//----- nvinfo : EIATTR_CBANK_PARAM_SIZE
	.align		4
.L_4119:
        /*0018*/ 	.byte	0x03, 0x19
        /*001a*/ 	.short	0x0128


	//----- nvinfo : EIATTR_KPARAM_INFO
	.align		4
        /*001c*/ 	.byte	0x04, 0x17
        /*001e*/ 	.short	(.L_4121 - .L_4120)
.L_4120:
        /*0020*/ 	.word	0x00000000
        /*0024*/ 	.short	0x0000
        /*0026*/ 	.short	0x0000
        /*0028*/ 	.byte	0x00, 0xf0, 0xa1, 0x04


	//----- nvinfo : EIATTR_MAXREG_COUNT
	.align		4
.L_4121:
        /*002c*/ 	.byte	0x03, 0x1b
        /*002e*/ 	.short	0x00ff


	//----- nvinfo : EIATTR_NUM_BARRIERS
	.align		4
        /*0030*/ 	.byte	0x02, 0x4c
        /*0032*/ 	.byte	0x01
	.zero		1


	//----- nvinfo : EIATTR_MERCURY_ISA_VERSION
	.align		4
        /*0034*/ 	.byte	0x03, 0x5f
        /*0036*/ 	.short	0x0000


	//----- nvinfo : EIATTR_COOP_GROUP_MASK_REGIDS
	.align		4
        /*0038*/ 	.byte	0x04, 0x29
        /*003a*/ 	.short	(.L_4123 - .L_4122)


	//   ....[0]....
.L_4122:
        /*003c*/ 	.word	0xffffffff


	//   ....[1]....
        /*0040*/ 	.word	0xffffffff


	//   ....[2]....
        /*0044*/ 	.word	0xffffffff


	//   ....[3]....
        /*0048*/ 	.word	0xffffffff


	//   ....[4]....
        /*004c*/ 	.word	0xffffffff


	//   ....[5]....
        /*0050*/ 	.word	0xffffffff


	//   ....[6]....
        /*0054*/ 	.word	0xffffffff


	//   ....[7]....
        /*0058*/ 	.word	0xffffffff


	//   ....[8]....
        /*005c*/ 	.word	0xffffffff


	//   ....[9]....
        /*0060*/ 	.word	0xffffffff


	//   ....[10]....
        /*0064*/ 	.word	0xffffffff


	//   ....[11]....
        /*0068*/ 	.word	0xffffffff


	//   ....[12]....
        /*006c*/ 	.word	0xffffffff


	//   ....[13]....
        /*0070*/ 	.word	0xffffffff


	//   ....[14]....
        /*0074*/ 	.word	0xffffffff


	//   ....[15]....
        /*0078*/ 	.word	0xffffffff


	//   ....[16]....
        /*007c*/ 	.word	0xffffffff


	//   ....[17]....
        /*0080*/ 	.word	0xffffffff


	//   ....[18]....
        /*0084*/ 	.word	0xffffffff


	//   ....[19]....
        /*0088*/ 	.word	0xffffffff


	//----- nvinfo : EIATTR_COOP_GROUP_INSTR_OFFSETS
	.align		4
.L_4123:
        /*008c*/ 	.byte	0x04, 0x28
        /*008e*/ 	.short	(.L_4125 - .L_4124)


	//   ....[0]....
.L_4124:
        /*0090*/ 	.word	0x00001250


	//   ....[1]....
        /*0094*/ 	.word	0x00001280


	//   ....[2]....
        /*0098*/ 	.word	0x00001290


	//   ....[3]....
        /*009c*/ 	.word	0x000012c0


	//   ....[4]....
        /*00a0*/ 	.word	0x000012d0


	//   ....[5]....
        /*00a4*/ 	.word	0x00001300


	//   ....[6]....
        /*00a8*/ 	.word	0x00001310


	//   ....[7]....
        /*00ac*/ 	.word	0x00001340


	//   ....[8]....
        /*00b0*/ 	.word	0x00001350


	//   ....[9]....
        /*00b4*/ 	.word	0x00001370


	//   ....[10]....
        /*00b8*/ 	.word	0x00003770


	//   ....[11]....
        /*00bc*/ 	.word	0x000037f0


	//   ....[12]....
        /*00c0*/ 	.word	0x00003870


	//   ....[13]....
        /*00c4*/ 	.word	0x000038e0


	//   ....[14]....
        /*00c8*/ 	.word	0x00003960


	//   ....[15]....
        /*00cc*/ 	.word	0x000039d0


	//   ....[16]....
        /*00d0*/ 	.word	0x00003a50


	//   ....[17]....
        /*00d4*/ 	.word	0x00003ac0


	//   ....[18]....
        /*00d8*/ 	.word	0x00003b40


	//   ....[19]....
        /*00dc*/ 	.word	0x00003bb0


	//----- nvinfo : EIATTR_EXIT_INSTR_OFFSETS
	.align		4
.L_4125:
        /*00e0*/ 	.byte	0x04, 0x1c
        /*00e2*/ 	.short	(.L_4127 - .L_4126)


	//   ....[0]....
.L_4126:
        /*00e4*/ 	.word	0x00003660


	//   ....[1]....
        /*00e8*/ 	.word	0x00003710


	//----- nvinfo : EIATTR_MAX_THREADS
	.align		4
.L_4127:
        /*00ec*/ 	.byte	0x04, 0x05
        /*00ee*/ 	.short	(.L_4129 - .L_4128)
.L_4128:
        /*00f0*/ 	.word	0x00000080
        /*00f4*/ 	.word	0x00000001
        /*00f8*/ 	.word	0x00000001


	//----- nvinfo : EIATTR_CRS_STACK_SIZE
	.align		4
.L_4129:
        /*00fc*/ 	.byte	0x04, 0x1e
        /*00fe*/ 	.short	(.L_4131 - .L_4130)
.L_4130:
        /*0100*/ 	.word	0x00000000
.L_4131:


//--------------------- .nv.info._ZN10layer_norm22ln_bwd_finalize_kernelINS_22Kernel_traits_finalizeILj2048Ef6__halffS2_fjLb1ELj1024ELj4ENS_18Kernel_traits_baseILj2048EfS2_fS2_fjLj1024EEEEELb1ELb1EEEvNS_9BwdParamsE --------------------------
	.section	.nv.info._ZN10layer_norm22ln_bwd_finalize_kernelINS_22Kernel_traits_finalizeILj2048Ef6__halffS2_fjLb1ELj1024ELj4ENS_18Kernel_traits_baseILj2048EfS2_fS2_fjLj1024EEEEELb1ELb1EEEvNS_9BwdParamsE,"",@"SHT_CUDA_INFO"
	.sectionflags	@""
	.align	4


	//----- nvinfo : EIATTR_CUDA_API_VERSION
	.align		4
        /*0000*/ 	.byte	0x04, 0x37
        /*0002*/ 	.short	(.L_4133 - .L_4132)
.L_4132:
        /*0004*/ 	.word	0x00000082


	//----- nvinfo : EIATTR_SW2861232_WAR
	.align		4
.L_4133:
        /*0008*/ 	.byte	0x01, 0x35
	.zero		2


	//----- nvinfo : EIATTR_PARAM_CBANK
	.align		4
        /*000c*/ 	.byte	0x04, 0x0a
        /*000e*/ 	.short	(.L_4135 - .L_4134)
	.align		4
.L_4134:
        /*0010*/ 	.word	index@(.nv.constant0._ZN10layer_norm22ln_bwd_finalize_kernelINS_22Kernel_traits_finalizeILj2048Ef6__halffS2_fjLb1ELj1024ELj4ENS_18Kernel_traits_baseILj2048EfS2_fS2_fjLj1024EEEEELb1ELb1EEEvNS_9BwdParamsE)
        /*0014*/ 	.short	0x0160
        /*0016*/ 	.short	0x0128


	//----- nvinfo : EIATTR_CBANK_PARAM_SIZE
	.align		4
.L_4135:
        /*0018*/ 	.byte	0x03, 0x19
        /*001a*/ 	.short	0x0128


	//----- nvinfo : EIATTR_KPARAM_INFO
	.align		4
        /*001c*/ 	.byte	0x04, 0x17
        /*001e*/ 	.short	(.L_4137 - .L_4136)
.L_4136:
        /*0020*/ 	.word	0x00000000
        /*0024*/ 	.short	0x0000
        /*0026*/ 	.short	0x0000
        /*0028*/ 	.byte	0x00, 0xf0, 0xa1, 0x04


	//----- nvinfo : EIATTR_MAXREG_COUNT
	.align		4
.L_4137:
        /*002c*/ 	.byte	0x03, 0x1b
        /*002e*/ 	.short	0x0040


	//----- nvinfo : EIATTR_NUM_BARRIERS
	.align		4
        /*0030*/ 	.byte	0x02, 0x4c
        /*0032*/ 	.byte	0x01
	.zero		1


	//----- nvinfo : EIATTR_MERCURY_ISA_VERSION
	.align		4
        /*0034*/ 	.byte	0x03, 0x5f
        /*0036*/ 	.short	0x0000


	//----- nvinfo : EIATTR_COOP_GROUP_MASK_REGIDS
	.align		4
        /*0038*/ 	.byte	0x04, 0x29
        /*003a*/ 	.short	(.L_4139 - .L_4138)


	//   ....[0]....
.L_4138:
        /*003c*/ 	.word	0xffffffff


	//   ....[1]....
        /*0040*/ 	.word	0xffffffff


	//   ....[2]....
        /*0044*/ 	.word	0xffffffff


	//   ....[3]....
        /*0048*/ 	.word	0xffffffff


	//   ....[4]....
        /*004c*/ 	.word	0xffffffff


	//   ....[5]....
        /*0050*/ 	.word	0xffffffff


	//   ....[6]....
        /*0054*/ 	.word	0xffffffff


	//   ....[7]....
        /*0058*/ 	.word	0xffffffff


	//   ....[8]....
        /*005c*/ 	.word	0xffffffff


	//   ....[9]....
        /*0060*/ 	.word	0xffffffff


	//   ....[10]....
        /*0064*/ 	.word	0xffffffff


	//   ....[11]....
        /*0068*/ 	.word	0xffffffff


	//   ....[12]....
        /*006c*/ 	.word	0xffffffff


	//   ....[13]....
        /*0070*/ 	.word	0xffffffff


	//   ....[14]....
        /*0074*/ 	.word	0xffffffff


	//   ....[15]....
        /*0078*/ 	.word	0xffffffff


	//   ....[16]....
        /*007c*/ 	.word	0xffffffff


	//   ....[17]....
        /*0080*/ 	.word	0xffffffff


	//   ....[18]....
        /*0084*/ 	.word	0xffffffff


	//   ....[19]....
        /*0088*/ 	.word	0xffffffff


	//   ....[20]....
        /*008c*/ 	.word	0xffffffff


	//   ....[21]....
        /*0090*/ 	.word	0xffffffff


	//   ....[22]....
        /*0094*/ 	.word	0xffffffff


	//   ....[23]....
        /*0098*/ 	.word	0xffffffff


	//   ....[24]....
        /*009c*/ 	.word	0xffffffff


	//   ....[25]....
        /*00a0*/ 	.word	0xffffffff


	//   ....[26]....
        /*00a4*/ 	.word	0xffffffff


	//   ....[27]....
        /*00a8*/ 	.word	0xffffffff


	//   ....[28]....
        /*00ac*/ 	.word	0xffffffff


	//   ....[29]....
        /*00b0*/ 	.word	0xffffffff


	//----- nvinfo : EIATTR_COOP_GROUP_INSTR_OFFSETS
	.align		4
.L_4139:
        /*00b4*/ 	.byte	0x04, 0x28
        /*00b6*/ 	.short	(.L_4141 - .L_4140)


	//   ....[0]....
.L_4140:
        /*00b8*/ 	.word	0x000009a0


	//   ....[1]....
        /*00bc*/ 	.word	0x000009d0


	//   ....[2]....
        /*00c0*/ 	.word	0x000009e0


	//   ....[3]....
        /*00c4*/ 	.word	0x00000a00


	//   ....[4]....
        /*00c8*/ 	.word	0x00000a20


	//   ....[5]....
        /*00cc*/ 	.word	0x00000a30


	//   ....[6]....
        /*00d0*/ 	.word	0x00000a60


	//   ....[7]....
        /*00d4*/ 	.word	0x00000a80


	//   ....[8]....
        /*00d8*/ 	.word	0x00000a90


	//   ....[9]....
        /*00dc*/ 	.word	0x00000ac0


	//   ....[10]....
        /*00e0*/ 	.word	0x00000ae0


	//   ....[11]....
        /*00e4*/ 	.word	0x00000af0


	//   ....[12]....
        /*00e8*/ 	.word	0x00000b20


	//   ....[13]....
        /*00ec*/ 	.word	0x00000b40


	//   ....[14]....
        /*00f0*/ 	.word	0x00000b50


	//   ....[15]....
        /*00f4*/ 	.word	0x00000da0


	//   ....[16]....
        /*00f8*/ 	.word	0x00000e00


	//   ....[17]....
        /*00fc*/ 	.word	0x00000e60


	//   ....[18]....
        /*0100*/ 	.word	0x00000ec0


	//   ....[19]....
        /*0104*/ 	.word	0x00000f30


	//   ....[20]....
        /*0108*/ 	.word	0x00000fa0


	//   ....[21]....
        /*010c*/ 	.word	0x00001000


	//   ....[22]....
        /*0110*/ 	.word	0x00001060


	//   ....[23]....
        /*0114*/ 	.word	0x000010c0


	//   ....[24]....
        /*0118*/ 	.word	0x00001130


	//   ....[25]....
        /*011c*/ 	.word	0x000011a0


	//   ....[26]....
        /*0120*/ 	.word	0x00001200


	//   ....[27]....
        /*0124*/ 	.word	0x00001260


	//   ....[28]....
        /*0128*/ 	.word	0x000012c0


	//   ....[29]....
        /*012c*/ 	.word	0x00001320


	//----- nvinfo : EIATTR_EXIT_INSTR_OFFSETS
	.align		4
.L_4141:
        /*0130*/ 	.byte	0x04, 0x1c
        /*0132*/ 	.short	(.L_4143 - .L_4142)


	//   ....[0]....
.L_4142:
        /*0134*/ 	.word	0x00000070


	//   ....[1]....
        /*0138*/ 	.word	0x00000d40


	//----- nvinfo : EIATTR_MAX_THREADS
	.align		4
.L_4143:
        /*013c*/ 	.byte	0x04, 0x05
        /*013e*/ 	.short	(.L_4145 - .L_4144)
.L_4144:
        /*0140*/ 	.word	0x00000400
        /*0144*/ 	.word	0x00000001
        /*0148*/ 	.word	0x00000001


	//----- nvinfo : EIATTR_CRS_STACK_SIZE
	.align		4
.L_4145:
        /*014c*/ 	.byte	0x04, 0x1e
        /*014e*/ 	.short	(.L_4147 - .L_4146)
.L_4146:
        /*0150*/ 	.word	0x00000000
.L_4147:


//--------------------- .nv.info._ZN10layer_norm13ln_bwd_kernelINS_13Kernel_traitsIf6__halffS2_fjLj2048ELj1ELj1ELj4ELj16ENS_18Kernel_traits_baseILj2048EfS2_fS2_fjLj128EEEEELb1ELb1ELb1ELb1EEEvNS_9BwdParamsE --------------------------
	.section	.nv.info._ZN10layer_norm13ln_bwd_kernelINS_13Kernel_traitsIf6__halffS2_fjLj2048ELj1ELj1ELj4ELj16ENS_18Kernel_traits_baseILj2048EfS2_fS2_fjLj128EEEEELb1ELb1ELb1ELb1EEEvNS_9BwdParamsE,"",@"SHT_CUDA_INFO"
	.sectionflags	@""
	.align	4


	//----- nvinfo : EIATTR_CUDA_API_VERSION
	.align		4
        /*0000*/ 	.byte	0x04, 0x37
        /*0002*/ 	.short	(.L_4149 - .L_4148)
.L_4148:
        /*0004*/ 	.word	0x00000082


	//----- nvinfo : EIATTR_SW2861232_WAR
	.align		4
.L_4149:
        /*0008*/ 	.byte	0x01, 0x35
	.zero		2


	//----- nvinfo : EIATTR_PARAM_CBANK
	.align		4
        /*000c*/ 	.byte	0x04, 0x0a
        /*000e*/ 	.short	(.L_4151 - .L_4150)
	.align		4
.L_4150:
        /*0010*/ 	.word	index@(.nv.constant0._ZN10layer_norm13ln_bwd_kernelINS_13Kernel_traitsIf6__halffS2_fjLj2048ELj1ELj1ELj4ELj16ENS_18Kernel_traits_baseILj2048EfS2_fS2_fjLj128EEEEELb1ELb1ELb1ELb1EEEvNS_9BwdParamsE)
        /*0014*/ 	.short	0x0160
        /*0016*/ 	.short	0x0128


	//----- nvinfo : EIATTR_CBANK_PARAM_SIZE
	.align		4
.L_4151:
        /*0018*/ 	.byte	0x03, 0x19
        /*001a*/ 	.short	0x0128


	//----- nvinfo : EIATTR_KPARAM_INFO
	.align		4
        /*001c*/ 	.byte	0x04, 0x17
        /*001e*/ 	.short	(.L_4153 - .L_4152)
.L_4152:
        /*0020*/ 	.word	0x00000000
        /*0024*/ 	.short	0x0000
        /*0026*/ 	.short	0x0000
        /*0028*/ 	.byte	0x00, 0xf0, 0xa1, 0x04


	//----- nvinfo : EIATTR_MAXREG_COUNT
	.align		4
.L_4153:
        /*002c*/ 	.byte	0x03, 0x1b
        /*002e*/ 	.short	0x00ff


	//----- nvinfo : EIATTR_NUM_BARRIERS
	.align		4
        /*0030*/ 	.byte	0x02, 0x4c
        /*0032*/ 	.byte	0x01
	.zero		1


	//----- nvinfo : EIATTR_MERCURY_ISA_VERSION
	.align		4
        /*0034*/ 	.byte	0x03, 0x5f
        /*0036*/ 	.short	0x0000


	//----- nvinfo : EIATTR_COOP_GROUP_MASK_REGIDS
	.align		4
        /*0038*/ 	.byte	0x04, 0x29
        /*003a*/ 	.short	(.L_4155 - .L_4154)


	//   ....[0]....
.L_4154:
        /*003c*/ 	.word	0xffffffff


	//   ....[1]....
        /*0040*/ 	.word	0xffffffff


	//   ....[2]....
        /*0044*/ 	.word	0xffffffff


	//   ....[3]....
        /*0048*/ 	.word	0xffffffff


	//   ....[4]....
        /*004c*/ 	.word	0xffffffff


	//   ....[5]....
        /*0050*/ 	.word	0xffffffff


	//   ....[6]....
        /*0054*/ 	.word	0xffffffff


	//   ....[7]....
        /*0058*/ 	.word	0xffffffff


	//   ....[8]....
        /*005c*/ 	.word	0xffffffff


	//   ....[9]....
        /*0060*/ 	.word	0xffffffff


	//   ....[10]....
        /*0064*/ 	.word	0xffffffff


	//   ....[11]....
        /*0068*/ 	.word	0xffffffff


	//   ....[12]....
        /*006c*/ 	.word	0xffffffff


	//   ....[13]....
        /*0070*/ 	.word	0xffffffff


	//   ....[14]....
        /*0074*/ 	.word	0xffffffff


	//   ....[15]....
        /*0078*/ 	.word	0xffffffff


	//   ....[16]....
        /*007c*/ 	.word	0xffffffff


	//   ....[17]....
        /*0080*/ 	.word	0xffffffff


	//   ....[18]....
        /*0084*/ 	.word	0xffffffff


	//   ....[19]....
        /*0088*/ 	.word	0xffffffff


	//----- nvinfo : EIATTR_COOP_GROUP_INSTR_OFFSETS
	.align		4
.L_4155:
        /*008c*/ 	.byte	0x04, 0x28
        /*008e*/ 	.short	(.L_4157 - .L_4156)


	//   ....[0]....
.L_4156:
        /*0090*/ 	.word	0x00001220


	//   ....[1]....
        /*0094*/ 	.word	0x00001240


	//   ....[2]....
        /*0098*/ 	.word	0x00001260


	//   ....[3]....
        /*009c*/ 	.word	0x00001280


	//   ....[4]....
        /*00a0*/ 	.word	0x000012a0


	//   ....[5]....
        /*00a4*/ 	.word	0x000012c0


	//   ....[6]....
        /*00a8*/ 	.word	0x000012e0


	//   ....[7]....
        /*00ac*/ 	.word	0x00001300


	//   ....[8]....
        /*00b0*/ 	.word	0x00001320


	//   ....[9]....
        /*00b4*/ 	.word	0x00001340


	//   ....[10]....
        /*00b8*/ 	.word	0x000035c0


	//   ....[11]....
        /*00bc*/ 	.word	0x00003640


	//   ....[12]....
        /*00c0*/ 	.word	0x000036c0


	//   ....[13]....
        /*00c4*/ 	.word	0x00003730


	//   ....[14]....
        /*00c8*/ 	.word	0x000037b0


	//   ....[15]....
        /*00cc*/ 	.word	0x00003820


	//   ....[16]....
        /*00d0*/ 	.word	0x000038a0


	//   ....[17]....
        /*00d4*/ 	.word	0x00003910


	//   ....[18]....
        /*00d8*/ 	.word	0x00003990


	//   ....[19]....
        /*00dc*/ 	.word	0x00003a00


	//----- nvinfo : EIATTR_EXIT_INSTR_OFFSETS
	.align		4
.L_4157:
        /*00e0*/ 	.byte	0x04, 0x1c
        /*00e2*/ 	.short	(.L_4159 - .L_4158)


	//   ....[0]....
.L_4158:
        /*00e4*/ 	.word	0x00003560


	//----- nvinfo : EIATTR_MAX_THREADS
	.align		4
.L_4159:
        /*00e8*/ 	.byte	0x04, 0x05
        /*00ea*/ 	.short	(.L_4161 - .L_4160)
.L_4160:
        /*00ec*/ 	.word	0x00000080
        /*00f0*/ 	.word	0x00000001
        /*00f4*/ 	.word	0x00000001


	//----- nvinfo : EIATTR_CRS_STACK_SIZE
	.align		4
.L_4161:
        /*00f8*/ 	.byte	0x04, 0x1e
        /*00fa*/ 	.short	(.L_4163 - .L_4162)
.L_4162:
        /*00fc*/ 	.word	0x00000000
.L_4163:


//--------------------- .nv.info._ZN10layer_norm13ln_bwd_kernelINS_13Kernel_traitsI6__halfffffjLj2048ELj1ELj1ELj4ELj16ENS_18Kernel_traits_baseILj2048ES2_ffffjLj128EEEEELb0ELb0ELb0ELb0EEEvNS_9BwdParamsE --------------------------
	.section	.nv.info._ZN10layer_norm13ln_bwd_kernelINS_13Kernel_traitsI6__halfffffjLj2048ELj1ELj1ELj4ELj16ENS_18Kernel_traits_baseILj2048ES2_ffffjLj128EEEEELb0ELb0ELb0ELb0EEEvNS_9BwdParamsE,"",@"SHT_CUDA_INFO"
	.sectionflags	@""
	.align	4


	//----- nvinfo : EIATTR_CUDA_API_VERSION
	.align		4
        /*0000*/ 	.byte	0x04, 0x37
        /*0002*/ 	.short	(.L_4165 - .L_4164)
.L_4164:
        /*0004*/ 	.word	0x00000082


	//----- nvinfo : EIATTR_SW2861232_WAR
	.align		4
.L_4165:
        /*0008*/ 	.byte	0x01, 0x35
	.zero		2


	//----- nvinfo : EIATTR_PARAM_CBANK
	.align		4
        /*000c*/ 	.byte	0x04, 0x0a
        /*000e*/ 	.short	(.L_4167 - .L_4166)
	.align		4
.L_4166:
        /*0010*/ 	.word	index@(.nv.constant0._ZN10layer_norm13ln_bwd_kernelINS_13Kernel_traitsI6__halfffffjLj2048ELj1ELj1ELj4ELj16ENS_18Kernel_traits_baseILj2048ES2_ffffjLj128EEEEELb0ELb0ELb0ELb0EEEvNS_9BwdParamsE)
        /*0014*/ 	.short	0x0160
        /*0016*/ 	.short	0x0128


	//----- nvinfo : EIATTR_CBANK_PARAM_SIZE
	.align		4
.L_4167:
        /*0018*/ 	.byte	0x03, 0x19
        /*001a*/ 	.short	0x0128


	//----- nvinfo : EIATTR_KPARAM_INFO
	.align		4
        /*001c*/ 	.byte	0x04, 0x17
        /*001e*/ 	.short	(.L_4169 - .L_4168)
.L_4168:
        /*0020*/ 	.word	0x00000000
        /*0024*/ 	.short	0x0000
        /*0026*/ 	.short	0x0000
        /*0028*/ 	.byte	0x00, 0xf0, 0xa1, 0x04


	//----- nvinfo : EIATTR_MAXREG_COUNT
	.align		4
.L_4169:
        /*002c*/ 	.byte	0x03, 0x1b
        /*002e*/ 	.short	0x00ff


	//----- nvinfo : EIATTR_NUM_BARRIERS
	.align		4
        /*0030*/ 	.byte	0x02, 0x4c
        /*0032*/ 	.byte	0x01
	.zero		1


	//----- nvinfo : EIATTR_MERCURY_ISA_VERSION
	.align		4
        /*0034*/ 	.byte	0x03, 0x5f
        /*0036*/ 	.short	0x0000


	//----- nvinfo : EIATTR_COOP_GROUP_MASK_REGIDS
	.align		4
        /*0038*/ 	.byte	0x04, 0x29
        /*003a*/ 	.short	(.L_4171 - .L_4170)


	//   ....[0]....
.L_4170:
        /*003c*/ 	.word	0xffffffff


	//   ....[1]....
        /*0040*/ 	.word	0xffffffff


	//   ....[2]....
        /*0044*/ 	.word	0xffffffff


	//   ....[3]....
        /*0048*/ 	.word	0xffffffff


	//   ....[4]....
        /*004c*/ 	.word	0xffffffff


	//   ....[5]....
        /*0050*/ 	.word	0xffffffff


	//   ....[6]....
        /*0054*/ 	.word	0xffffffff


	//   ....[7]....
        /*0058*/ 	.word	0xffffffff


	//   ....[8]....
        /*005c*/ 	.word	0xffffffff


	//   ....[9]....
        /*0060*/ 	.word	0xffffffff


	//   ....[10]....
        /*0064*/ 	.word	0xffffffff


	//   ....[11]....
        /*0068*/ 	.word	0xffffffff


	//   ....[12]....
        /*006c*/ 	.word	0xffffffff


	//   ....[13]....
        /*0070*/ 	.word	0xffffffff


	//   ....[14]....
        /*0074*/ 	.word	0xffffffff


	//   ....[15]....
        /*0078*/ 	.word	0xffffffff


	//   ....[16]....
        /*007c*/ 	.word	0xffffffff


	//   ....[17]....
        /*0080*/ 	.word	0xffffffff


	//   ....[18]....
        /*0084*/ 	.word	0xffffffff


	//   ....[19]....
        /*0088*/ 	.word	0xffffffff


	//----- nvinfo : EIATTR_COOP_GROUP_INSTR_OFFSETS
	.align		4
.L_4171:
        /*008c*/ 	.byte	0x04, 0x28
        /*008e*/ 	.short	(.L_4173 - .L_4172)


	//   ....[0]....
.L_4172:
        /*0090*/ 	.word	0x000011a0


	//   ....[1]....
        /*0094*/ 	.word	0x000011c0


	//   ....[2]....
        /*0098*/ 	.word	0x000011e0


	//   ....[3]....
        /*009c*/ 	.word	0x00001200


	//   ....[4]....
        /*00a0*/ 	.word	0x00001220


	//   ....[5]....
        /*00a4*/ 	.word	0x00001240


	//   ....[6]....
        /*00a8*/ 	.word	0x00001260


	//   ....[7]....
        /*00ac*/ 	.word	0x00001280


	//   ....[8]....
        /*00b0*/ 	.word	0x000012a0


	//   ....[9]....
        /*00b4*/ 	.word	0x000012c0


	//   ....[10]....
        /*00b8*/ 	.word	0x00001ff0


	//   ....[11]....
        /*00bc*/ 	.word	0x00002070


	//   ....[12]....
        /*00c0*/ 	.word	0x000020f0


	//   ....[13]....
        /*00c4*/ 	.word	0x00002160


	//   ....[14]....
        /*00c8*/ 	.word	0x000021e0


	//   ....[15]....
        /*00cc*/ 	.word	0x00002250


	//   ....[16]....
        /*00d0*/ 	.word	0x000022d0


	//   ....[17]....
        /*00d4*/ 	.word	0x00002340


	//   ....[18]....
        /*00d8*/ 	.word	0x000023c0


	//   ....[19]....
        /*00dc*/ 	.word	0x00002430


	//----- nvinfo : EIATTR_EXIT_INSTR_OFFSETS
	.align		4
.L_4173:
        /*00e0*/ 	.byte	0x04, 0x1c
        /*00e2*/ 	.short	(.L_4175 - .L_4174)


	//   ....[0]....
.L_4174:
        /*00e4*/ 	.word	0x00001f30


	//   ....[1]....
        /*00e8*/ 	.word	0x00001f90


	//----- nvinfo : EIATTR_MAX_THREADS
	.align		4
.L_4175:
        /*00ec*/ 	.byte	0x04, 0x05
        /*00ee*/ 	.short	(.L_4177 - .L_4176)
.L_4176:
        /*00f0*/ 	.word	0x00000080
        /*00f4*/ 	.word	0x00000001
        /*00f8*/ 	.word	0x00000001


	//----- nvinfo : EIATTR_CRS_STACK_SIZE
	.align		4
.L_4177:
        /*00fc*/ 	.byte	0x04, 0x1e
        /*00fe*/ 	.short	(.L_4179 - .L_4178)
.L_4178:
        /*0100*/ 	.word	0x00000000
.L_4179:


//--------------------- .nv.info._ZN10layer_norm13ln_bwd_kernelINS_13Kernel_traitsI6__halfffffjLj2048ELj1ELj1ELj4ELj16ENS_18Kernel_traits_baseILj2048ES2_ffffjLj128EEEEELb0ELb0ELb0ELb1EEEvNS_9BwdParamsE --------------------------
	.section	.nv.info._ZN10layer_norm13ln_bwd_kernelINS_13Kernel_traitsI6__halfffffjLj2048ELj1ELj1ELj4ELj16ENS_18Kernel_traits_baseILj2048ES2_ffffjLj128EEEEELb0ELb0ELb0ELb1EEEvNS_9BwdParamsE,"",@"SHT_CUDA_INFO"
	.sectionflags	@""
	.align	4


	//----- nvinfo : EIATTR_CUDA_API_VERSION
	.align		4
        /*0000*/ 	.byte	0x04, 0x37
        /*0002*/ 	.short	(.L_4181 - .L_4180)
.L_4180:
        /*0004*/ 	.word	0x00000082


	//----- nvinfo : EIATTR_SW2861232_WAR
	.align		4
.L_4181:
        /*0008*/ 	.byte	0x01, 0x35
	.zero		2


	//----- nvinfo : EIATTR_PARAM_CBANK
	.align		4
        /*000c*/ 	.byte	0x04, 0x0a
        /*000e*/ 	.short	(.L_4183 - .L_4182)
	.align		4
.L_4182:
        /*0010*/ 	.word	index@(.nv.constant0._ZN10layer_norm13ln_bwd_kernelINS_13Kernel_traitsI6__halfffffjLj2048ELj1ELj1ELj4ELj16ENS_18Kernel_traits_baseILj2048ES2_ffffjLj128EEEEELb0ELb0ELb0ELb1EEEvNS_9BwdParamsE)
        /*0014*/ 	.short	0x0160
        /*0016*/ 	.short	0x0128


	//----- nvinfo : EIATTR_CBANK_PARAM_SIZE
	.align		4
.L_4183:
        /*0018*/ 	.byte	0x03, 0x19
        /*001a*/ 	.short	0x0128


	//----- nvinfo : EIATTR_KPARAM_INFO
	.align		4
        /*001c*/ 	.byte	0x04, 0x17
        /*001e*/ 	.short	(.L_4185 - .L_4184)
.L_4184:
        /*0020*/ 	.word	0x00000000
        /*0024*/ 	.short	0x0000
        /*0026*/ 	.short	0x0000
        /*0028*/ 	.byte	0x00, 0xf0, 0xa1, 0x04


	//----- nvinfo : EIATTR_MAXREG_COUNT
	.align		4
.L_4185:
        /*002c*/ 	.byte	0x03, 0x1b
        /*002e*/ 	.short	0x00ff


	//----- nvinfo : EIATTR_NUM_BARRIERS
	.align		4
        /*0030*/ 	.byte	0x02, 0x4c
        /*0032*/ 	.byte	0x01
	.zero		1


	//----- nvinfo : EIATTR_MERCURY_ISA_VERSION
	.align		4
        /*0034*/ 	.byte	0x03, 0x5f
        /*0036*/ 	.short	0x0000


	//----- nvinfo : EIATTR_COOP_GROUP_MASK_REGIDS
	.align		4
        /*0038*/ 	.byte	0x04, 0x29
        /*003a*/ 	.short	(.L_4187 - .L_4186)


	//   ....[0]....
.L_4186:
        /*003c*/ 	.word	0xffffffff


	//   ....[1]....
        /*0040*/ 	.word	0xffffffff


	//   ....[2]....
        /*0044*/ 	.word	0xffffffff


	//   ....[3]....
        /*0048*/ 	.word	0xffffffff


	//   ....[4]....
        /*004c*/ 	.word	0xffffffff


	//   ....[5]....
        /*0050*/ 	.word	0xffffffff


	//   ....[6]....
        /*0054*/ 	.word	0xffffffff


	//   ....[7]....
        /*0058*/ 	.word	0xffffffff


	//   ....[8]....
        /*005c*/ 	.word	0xffffffff


	//   ....[9]....
        /*0060*/ 	.word	0xffffffff


	//   ....[10]....
        /*0064*/ 	.word	0xffffffff


	//   ....[11]....
        /*0068*/ 	.word	0xffffffff


	//   ....[12]....
        /*006c*/ 	.word	0xffffffff


	//   ....[13]....
        /*0070*/ 	.word	0xffffffff


	//   ....[14]....
        /*0074*/ 	.word	0xffffffff


	//   ....[15]....
        /*0078*/ 	.word	0xffffffff


	//   ....[16]....
        /*007c*/ 	.word	0xffffffff


	//   ....[17]....
        /*0080*/ 	.word	0xffffffff


	//   ....[18]....
        /*0084*/ 	.word	0xffffffff


	//   ....[19]....
        /*0088*/ 	.word	0xffffffff


	//----- nvinfo : EIATTR_COOP_GROUP_INSTR_OFFSETS
	.align		4
.L_4187:
        /*008c*/ 	.byte	0x04, 0x28
        /*008e*/ 	.short	(.L_4189 - .L_4188)


	//   ....[0]....
.L_4188:
        /*0090*/ 	.word	0x00000ee0


	//   ....[1]....
        /*0094*/ 	.word	0x00000f00


	//   ....[2]....
        /*0098*/ 	.word	0x00000f20


	//   ....[3]....
        /*009c*/ 	.word	0x00000f40


	//   ....[4]....
        /*00a0*/ 	.word	0x00000f60


	//   ....[5]....
        /*00a4*/ 	.word	0x00000f80


	//   ....[6]....
        /*00a8*/ 	.word	0x00000fa0


	//   ....[7]....
        /*00ac*/ 	.word	0x00000fc0


	//   ....[8]....
        /*00b0*/ 	.word	0x00000fe0


	//   ....[9]....
        /*00b4*/ 	.word	0x00001000


	//   ....[10]....
        /*00b8*/ 	.word	0x00001d20


	//   ....[11]....
        /*00bc*/ 	.word	0x00001da0


	//   ....[12]....
        /*00c0*/ 	.word	0x00001e20


	//   ....[13]....
        /*00c4*/ 	.word	0x00001e90


	//   ....[14]....
        /*00c8*/ 	.word	0x00001f10


	//   ....[15]....
        /*00cc*/ 	.word	0x00001f80


	//   ....[16]....
        /*00d0*/ 	.word	0x00002000


	//   ....[17]....
        /*00d4*/ 	.word	0x00002070


	//   ....[18]....
        /*00d8*/ 	.word	0x000020f0


	//   ....[19]....
        /*00dc*/ 	.word	0x00002160


	//----- nvinfo : EIATTR_EXIT_INSTR_OFFSETS
	.align		4
.L_4189:
        /*00e0*/ 	.byte	0x04, 0x1c
        /*00e2*/ 	.short	(.L_4191 - .L_4190)


	//   ....[0]....
.L_4190:
        /*00e4*/ 	.word	0x00001cc0


	//----- nvinfo : EIATTR_MAX_THREADS
	.align		4
.L_4191:
        /*00e8*/ 	.byte	0x04, 0x05
        /*00ea*/ 	.short	(.L_4193 - .L_4192)
.L_4192:
        /*00ec*/ 	.word	0x00000080
        /*00f0*/ 	.word	0x00000001
        /*00f4*/ 	.word	0x00000001


	//----- nvinfo : EIATTR_CRS_STACK_SIZE
	.align		4
.L_4193:
        /*00f8*/ 	.byte	0x04, 0x1e
        /*00fa*/ 	.short	(.L_4195 - .L_4194)
.L_4194:
        /*00fc*/ 	.word	0x00000000
.L_4195:


//--------------------- .nv.info._ZN10layer_norm13ln_bwd_kernelINS_13Kernel_traitsI6__halfffffjLj2048ELj1ELj1ELj4ELj16ENS_18Kernel_traits_baseILj2048ES2_ffffjLj128EEEEELb0ELb0ELb1ELb0EEEvNS_9BwdParamsE --------------------------
	.section	.nv.info._ZN10layer_norm13ln_bwd_kernelINS_13Kernel_traitsI6__halfffffjLj2048ELj1ELj1ELj4ELj16ENS_18Kernel_traits_baseILj2048ES2_ffffjLj128EEEEELb0ELb0ELb1ELb0EEEvNS_9BwdParamsE,"",@"SHT_CUDA_INFO"
	.sectionflags	@""
	.align	4


	//----- nvinfo : EIATTR_CUDA_API_VERSION
	.align		4
        /*0000*/ 	.byte	0x04, 0x37
        /*0002*/ 	.short	(.L_4197 - .L_4196)
.L_4196:
        /*0004*/ 	.word	0x00000082


	//----- nvinfo : EIATTR_SW2861232_WAR
	.align		4
.L_4197:
        /*0008*/ 	.byte	0x01, 0x35
	.zero		2


	//----- nvinfo : EIATTR_PARAM_CBANK
	.align		4
        /*000c*/ 	.byte	0x04, 0x0a
        /*000e*/ 	.short	(.L_4199 - .L_4198)
	.align		4
.L_4198:
        /*0010*/ 	.word	index@(.nv.constant0._ZN10layer_norm13ln_bwd_kernelINS_13Kernel_traitsI6__halfffffjLj2048ELj1ELj1ELj4ELj16ENS_18Kernel_traits_baseILj2048ES2_ffffjLj128EEEEELb0ELb0ELb1ELb0EEEvNS_9BwdParamsE)
        /*0014*/ 	.short	0x0160
        /*0016*/ 	.short	0x0128


	//----- nvinfo : EIATTR_CBANK_PARAM_SIZE
	.align		4
.L_4199:
        /*0018*/ 	.byte	0x03, 0x19
        /*001a*/ 	.short	0x0128


	//----- nvinfo : EIATTR_KPARAM_INFO
	.align		4
        /*001c*/ 	.byte	0x04, 0x17
        /*001e*/ 	.short	(.L_4201 - .L_4200)
.L_4200:
        /*0020*/ 	.word	0x00000000
        /*0024*/ 	.short	0x0000
        /*0026*/ 	.short	0x0000
        /*0028*/ 	.byte	0x00, 0xf0, 0xa1, 0x04


	//----- nvinfo : EIATTR_MAXREG_COUNT
	.align		4
.L_4201:
        /*002c*/ 	.byte	0x03, 0x1b
        /*002e*/ 	.short	0x00ff


	//----- nvinfo : EIATTR_NUM_BARRIERS
	.align		4
        /*0030*/ 	.byte	0x02, 0x4c
        /*0032*/ 	.byte	0x01
	.zero		1


	//----- nvinfo : EIATTR_MERCURY_ISA_VERSION
	.align		4
        /*0034*/ 	.byte	0x03, 0x5f
        /*0036*/ 	.short	0x0000


	//----- nvinfo : EIATTR_COOP_GROUP_MASK_REGIDS
	.align		4
        /*0038*/ 	.byte	0x04, 0x29
        /*003a*/ 	.short	(.L_4203 - .L_4202)


	//   ....[0]....
.L_4202:
        /*003c*/ 	.word	0xffffffff


	//   ....[1]....
        /*0040*/ 	.word	0xffffffff


	//   ....[2]....
        /*0044*/ 	.word	0xffffffff


	//   ....[3]....
        /*0048*/ 	.word	0xffffffff


	//   ....[4]....
        /*004c*/ 	.word	0xffffffff


	//   ....[5]....
        /*0050*/ 	.word	0xffffffff


	//   ....[6]....
        /*0054*/ 	.word	0xffffffff


	//   ....[7]....
        /*0058*/ 	.word	0xffffffff


	//   ....[8]....
        /*005c*/ 	.word	0xffffffff


	//   ....[9]....
        /*0060*/ 	.word	0xffffffff


	//   ....[10]....
        /*0064*/ 	.word	0xffffffff


	//   ....[11]....
        /*0068*/ 	.word	0xffffffff


	//   ....[12]....
        /*006c*/ 	.word	0xffffffff


	//   ....[13]....
        /*0070*/ 	.word	0xffffffff


	//   ....[14]....
        /*0074*/ 	.word	0xffffffff


	//   ....[15]....
        /*0078*/ 	.word	0xffffffff


	//   ....[16]....
        /*007c*/ 	.word	0xffffffff


	//   ....[17]....
        /*0080*/ 	.word	0xffffffff


	//   ....[18]....
        /*0084*/ 	.word	0xffffffff


	//   ....[19]....
        /*0088*/ 	.word	0xffffffff


	//----- nvinfo : EIATTR_COOP_GROUP_INSTR_OFFSETS
	.align		4
.L_4203:
        /*008c*/ 	.byte	0x04, 0x28
        /*008e*/ 	.short	(.L_4205 - .L_4204)


	//   ....[0]....
.L_4204:
        /*0090*/ 	.word	0x000013f0


	//   ....[1]....
        /*0094*/ 	.word	0x00001410


	//   ....[2]....
        /*0098*/ 	.word	0x00001430


	//   ....[3]....
        /*009c*/ 	.word	0x00001450


	//   ....[4]....
        /*00a0*/ 	.word	0x00001470


	//   ....[5]....
        /*00a4*/ 	.word	0x00001490


	//   ....[6]....
        /*00a8*/ 	.word	0x000014b0


	//   ....[7]....
        /*00ac*/ 	.word	0x000014d0


	//   ....[8]....
        /*00b0*/ 	.word	0x000014f0


	//   ....[9]....
        /*00b4*/ 	.word	0x00001510


	//   ....[10]....
        /*00b8*/ 	.word	0x00002cb0


	//   ....[11]....
        /*00bc*/ 	.word	0x00002d30


	//   ....[12]....
        /*00c0*/ 	.word	0x00002db0


	//   ....[13]....
        /*00c4*/ 	.word	0x00002e20


	//   ....[14]....
        /*00c8*/ 	.word	0x00002ea0


	//   ....[15]....
        /*00cc*/ 	.word	0x00002f10


	//   ....[16]....
        /*00d0*/ 	.word	0x00002f90


	//   ....[17]....
        /*00d4*/ 	.word	0x00003000


	//   ....[18]....
        /*00d8*/ 	.word	0x00003080


	//   ....[19]....
        /*00dc*/ 	.word	0x000030f0


	//----- nvinfo : EIATTR_EXIT_INSTR_OFFSETS
	.align		4
.L_4205:
        /*00e0*/ 	.byte	0x04, 0x1c
        /*00e2*/ 	.short	(.L_4207 - .L_4206)


	//   ....[0]....
.L_4206:
        /*00e4*/ 	.word	0x00002bf0


	//   ....[1]....
        /*00e8*/ 	.word	0x00002c50


	//----- nvinfo : EIATTR_MAX_THREADS
	.align		4
.L_4207:
        /*00ec*/ 	.byte	0x04, 0x05
        /*00ee*/ 	.short	(.L_4209 - .L_4208)
.L_4208:
        /*00f0*/ 	.word	0x00000080
        /*00f4*/ 	.word	0x00000001
        /*00f8*/ 	.word	0x00000001


	//----- nvinfo : EIATTR_CRS_STACK_SIZE
	.align		4
.L_4209:
        /*00fc*/ 	.byte	0x04, 0x1e
        /*00fe*/ 	.short	(.L_4211 - .L_4210)
.L_4210:
        /*0100*/ 	.word	0x00000000
.L_4211:


//--------------------- .nv.info._ZN10layer_norm13ln_bwd_kernelINS_13Kernel_traitsI6__halfffffjLj2048ELj1ELj1ELj4ELj16ENS_18Kernel_traits_baseILj2048ES2_ffffjLj128EEEEELb0ELb0ELb1ELb1EEEvNS_9BwdParamsE --------------------------
	.section	.nv.info._ZN10layer_norm13ln_bwd_kernelINS_13Kernel_traitsI6__halfffffjLj2048ELj1ELj1ELj4ELj16ENS_18Kernel_traits_baseILj2048ES2_ffffjLj128EEEEELb0ELb0ELb1ELb1EEEvNS_9BwdParamsE,"",@"SHT_CUDA_INFO"
	.sectionflags	@""
	.align	4


	//----- nvinfo : EIATTR_CUDA_API_VERSION
	.align		4
        /*0000*/ 	.byte	0x04, 0x37
        /*0002*/ 	.short	(.L_4213 - .L_4212)
.L_4212:
        /*0004*/ 	.word	0x00000082


	//----- nvinfo : EIATTR_SW2861232_WAR
	.align		4
.L_4213:
        /*0008*/ 	.byte	0x01, 0x35
	.zero		2


	//----- nvinfo : EIATTR_PARAM_CBANK
	.align		4
        /*000c*/ 	.byte	0x04, 0x0a
        /*000e*/ 	.short	(.L_4215 - .L_4214)
	.align		4
.L_4214:
        /*0010*/ 	.word	index@(.nv.constant0._ZN10layer_norm13ln_bwd_kernelINS_13Kernel_traitsI6__halfffffjLj2048ELj1ELj1ELj4ELj16ENS_18Kernel_traits_baseILj2048ES2_ffffjLj128EEEEELb0ELb0ELb1ELb1EEEvNS_9BwdParamsE)
        /*0014*/ 	.short	0x0160
        /*0016*/ 	.short	0x0128


	//----- nvinfo : EIATTR_CBANK_PARAM_SIZE
	.align		4
.L_4215:
        /*0018*/ 	.byte	0x03, 0x19
        /*001a*/ 	.short	0x0128


	//----- nvinfo : EIATTR_KPARAM_INFO
	.align		4
        /*001c*/ 	.byte	0x04, 0x17
        /*001e*/ 	.short	(.L_4217 - .L_4216)
.L_4216:
        /*0020*/ 	.word	0x00000000
        /*0024*/ 	.short	0x0000
        /*0026*/ 	.short	0x0000
        /*0028*/ 	.byte	0x00, 0xf0, 0xa1, 0x04


	//----- nvinfo : EIATTR_MAXREG_COUNT
	.align		4
.L_4217:
        /*002c*/ 	.byte	0x03, 0x1b
        /*002e*/ 	.short	0x00ff


	//----- nvinfo : EIATTR_NUM_BARRIERS
	.align		4
        /*0030*/ 	.byte	0x02, 0x4c
        /*0032*/ 	.byte	0x01
	.zero		1


	//----- nvinfo : EIATTR_MERCURY_ISA_VERSION
	.align		4
        /*0034*/ 	.byte	0x03, 0x5f
        /*0036*/ 	.short	0x0000


	//----- nvinfo : EIATTR_COOP_GROUP_MASK_REGIDS
	.align		4
        /*0038*/ 	.byte	0x04, 0x29
        /*003a*/ 	.short	(.L_4219 - .L_4218)


	//   ....[0]....
.L_4218:
        /*003c*/ 	.word	0xffffffff


	//   ....[1]....
        /*0040*/ 	.word	0xffffffff


	//   ....[2]....
        /*0044*/ 	.word	0xffffffff


	//   ....[3]....
        /*0048*/ 	.word	0xffffffff


	//   ....[4]....
        /*004c*/ 	.word	0xffffffff


	//   ....[5]....
        /*0050*/ 	.word	0xffffffff


	//   ....[6]....
        /*0054*/ 	.word	0xffffffff


	//   ....[7]....
        /*0058*/ 	.word	0xffffffff


	//   ....[8]....
        /*005c*/ 	.word	0xffffffff


	//   ....[9]....
        /*0060*/ 	.word	0xffffffff


	//   ....[10]....
        /*0064*/ 	.word	0xffffffff


	//   ....[11]....
        /*0068*/ 	.word	0xffffffff


	//   ....[12]....
        /*006c*/ 	.word	0xffffffff


	//   ....[13]....
        /*0070*/ 	.word	0xffffffff


	//   ....[14]....
        /*0074*/ 	.word	0xffffffff


	//   ....[15]....
        /*0078*/ 	.word	0xffffffff


	//   ....[16]....
        /*007c*/ 	.word	0xffffffff


	//   ....[17]....
        /*0080*/ 	.word	0xffffffff


	//   ....[18]....
        /*0084*/ 	.word	0xffffffff


	//   ....[19]....
        /*0088*/ 	.word	0xffffffff


	//----- nvinfo : EIATTR_COOP_GROUP_INSTR_OFFSETS
	.align		4
.L_4219:
        /*008c*/ 	.byte	0x04, 0x28
        /*008e*/ 	.short	(.L_4221 - .L_4220)


	//   ....[0]....
.L_4220:
        /*0090*/ 	.word	0x00001040


	//   ....[1]....
        /*0094*/ 	.word	0x00001060


	//   ....[2]....
        /*0098*/ 	.word	0x00001080


	//   ....[3]....
        /*009c*/ 	.word	0x000010a0


	//   ....[4]....
        /*00a0*/ 	.word	0x000010c0


	//   ....[5]....
        /*00a4*/ 	.word	0x000010e0


	//   ....[6]....
        /*00a8*/ 	.word	0x00001100


	//   ....[7]....
        /*00ac*/ 	.word	0x00001120


	//   ....[8]....
        /*00b0*/ 	.word	0x00001140


	//   ....[9]....
        /*00b4*/ 	.word	0x00001160


	//   ....[10]....
        /*00b8*/ 	.word	0x000026d0


	//   ....[11]....
        /*00bc*/ 	.word	0x00002750


	//   ....[12]....
        /*00c0*/ 	.word	0x000027d0


	//   ....[13]....
        /*00c4*/ 	.word	0x00002840


	//   ....[14]....
        /*00c8*/ 	.word	0x000028c0


	//   ....[15]....
        /*00cc*/ 	.word	0x00002930


	//   ....[16]....
        /*00d0*/ 	.word	0x000029b0


	//   ....[17]....
        /*00d4*/ 	.word	0x00002a20


	//   ....[18]....
        /*00d8*/ 	.word	0x00002aa0


	//   ....[19]....
        /*00dc*/ 	.word	0x00002b10


	//----- nvinfo : EIATTR_EXIT_INSTR_OFFSETS
	.align		4
.L_4221:
        /*00e0*/ 	.byte	0x04, 0x1c
        /*00e2*/ 	.short	(.L_4223 - .L_4222)


	//   ....[0]....
.L_4222:
        /*00e4*/ 	.word	0x00002670


	//----- nvinfo : EIATTR_MAX_THREADS
	.align		4
.L_4223:
        /*00e8*/ 	.byte	0x04, 0x05
        /*00ea*/ 	.short	(.L_4225 - .L_4224)
.L_4224:
        /*00ec*/ 	.word	0x00000080
        /*00f0*/ 	.word	0x00000001
        /*00f4*/ 	.word	0x00000001


	//----- nvinfo : EIATTR_CRS_STACK_SIZE
	.align		4
.L_4225:
        /*00f8*/ 	.byte	0x04, 0x1e
        /*00fa*/ 	.short	(.L_4227 - .L_4226)
.L_4226:
        /*00fc*/ 	.word	0x00000000
.L_4227:


//--------------------- .nv.info._ZN10layer_norm13ln_bwd_kernelINS_13Kernel_traitsI6__halfffffjLj2048ELj1ELj1ELj4ELj16ENS_18Kernel_traits_baseILj2048ES2_ffffjLj128EEEEELb0ELb1ELb0ELb0EEEvNS_9BwdParamsE --------------------------
	.section	.nv.info._ZN10layer_norm13ln_bwd_kernelINS_13Kernel_traitsI6__halfffffjLj2048ELj1ELj1ELj4ELj16ENS_18Kernel_traits_baseILj2048ES2_ffffjLj128EEEEELb0ELb1ELb0ELb0EEEvNS_9BwdParamsE,"",@"SHT_CUDA_INFO"
	.sectionflags	@""
	.align	4


	//----- nvinfo : EIATTR_CUDA_API_VERSION
	.align		4
        /*0000*/ 	.byte	0x04, 0x37
        /*0002*/ 	.short	(.L_4229 - .L_4228)
.L_4228:
        /*0004*/ 	.word	0x00000082


	//----- nvinfo : EIATTR_SW2861232_WAR
	.align		4
.L_4229:
        /*0008*/ 	.byte	0x01, 0x35
	.zero		2


	//----- nvinfo : EIATTR_PARAM_CBANK
	.align		4
        /*000c*/ 	.byte	0x04, 0x0a
        /*000e*/ 	.short	(.L_4231 - .L_4230)
	.align		4
.L_4230:
        /*0010*/ 	.word	index@(.nv.constant0._ZN10layer_norm13ln_bwd_kernelINS_13Kernel_traitsI6__halfffffjLj2048ELj1ELj1ELj4ELj16ENS_18Kernel_traits_baseILj2048ES2_ffffjLj128EEEEELb0ELb1ELb0ELb0EEEvNS_9BwdParamsE)
        /*0014*/ 	.short	0x0160
        /*0016*/ 	.short	0x0128


	//----- nvinfo : EIATTR_CBANK_PARAM_SIZE
	.align		4
.L_4231:
        /*0018*/ 	.byte	0x03, 0x19
        /*001a*/ 	.short	0x0128


	//----- nvinfo : EIATTR_KPARAM_INFO
	.align		4
        /*001c*/ 	.byte	0x04, 0x17
        /*001e*/ 	.short	(.L_4233 - .L_4232)
.L_4232:
        /*0020*/ 	.word	0x00000000
        /*0024*/ 	.short	0x0000
        /*0026*/ 	.short	0x0000
        /*0028*/ 	.byte	0x00, 0xf0, 0xa1, 0x04


	//----- nvinfo : EIATTR_MAXREG_COUNT
	.align		4
.L_4233:
        /*002c*/ 	.byte	0x03, 0x1b
        /*002e*/ 	.short	0x00ff


	//----- nvinfo : EIATTR_NUM_BARRIERS
	.align		4
        /*0030*/ 	.byte	0x02, 0x4c
        /*0032*/ 	.byte	0x01
	.zero		1


	//----- nvinfo : EIATTR_MERCURY_ISA_VERSION
	.align		4
        /*0034*/ 	.byte	0x03, 0x5f
        /*0036*/ 	.short	0x0000


	//----- nvinfo : EIATTR_COOP_GROUP_MASK_REGIDS
	.align		4
        /*0038*/ 	.byte	0x04, 0x29
        /*003a*/ 	.short	(.L_4235 - .L_4234)


	//   ....[0]....
.L_4234:
        /*003c*/ 	.word	0xffffffff


	//   ....[1]....
        /*0040*/ 	.word	0xffffffff


	//   ....[2]....
        /*0044*/ 	.word	0xffffffff


	//   ....[3]....
        /*0048*/ 	.word	0xffffffff


	//   ....[4]....
        /*004c*/ 	.word	0xffffffff


	//   ....[5]....
        /*0050*/ 	.word	0xffffffff


	//   ....[6]....
        /*0054*/ 	.word	0xffffffff


	//   ....[7]....
        /*0058*/ 	.word	0xffffffff


	//   ....[8]....
        /*005c*/ 	.word	0xffffffff


	//   ....[9]....
        /*0060*/ 	.word	0xffffffff


	//   ....[10]....
        /*0064*/ 	.word	0xffffffff


	//   ....[11]....
        /*0068*/ 	.word	0xffffffff


	//   ....[12]....
        /*006c*/ 	.word	0xffffffff


	//   ....[13]....
        /*0070*/ 	.word	0xffffffff


	//   ....[14]....
        /*0074*/ 	.word	0xffffffff


	//   ....[15]....
        /*0078*/ 	.word	0xffffffff


	//   ....[16]....
        /*007c*/ 	.word	0xffffffff


	//   ....[17]....
        /*0080*/ 	.word	0xffffffff


	//   ....[18]....
        /*0084*/ 	.word	0xffffffff


	//   ....[19]....
        /*0088*/ 	.word	0xffffffff


	//----- nvinfo : EIATTR_COOP_GROUP_INSTR_OFFSETS
	.align		4
.L_4235:
        /*008c*/ 	.byte	0x04, 0x28
        /*008e*/ 	.short	(.L_4237 - .L_4236)


	//   ....[0]....
.L_4236:
        /*0090*/ 	.word	0x000014a0


	//   ....[1]....
        /*0094*/ 	.word	0x000014c0


	//   ....[2]....
        /*0098*/ 	.word	0x000014e0


	//   ....[3]....
        /*009c*/ 	.word	0x00001500


	//   ....[4]....
        /*00a0*/ 	.word	0x00001520


	//   ....[5]....
        /*00a4*/ 	.word	0x00001540


	//   ....[6]....
        /*00a8*/ 	.word	0x00001560


	//   ....[7]....
        /*00ac*/ 	.word	0x00001580


	//   ....[8]....
        /*00b0*/ 	.word	0x000015a0


	//   ....[9]....
        /*00b4*/ 	.word	0x000015c0


	//   ....[10]....
        /*00b8*/ 	.word	0x000026d0


	//   ....[11]....
        /*00bc*/ 	.word	0x00002750


	//   ....[12]....
        /*00c0*/ 	.word	0x000027d0


	//   ....[13]....
        /*00c4*/ 	.word	0x00002840


	//   ....[14]....
        /*00c8*/ 	.word	0x000028c0


	//   ....[15]....
        /*00cc*/ 	.word	0x00002930


	//   ....[16]....
        /*00d0*/ 	.word	0x000029b0


	//   ....[17]....
        /*00d4*/ 	.word	0x00002a20


	//   ....[18]....
        /*00d8*/ 	.word	0x00002aa0


	//   ....[19]....
        /*00dc*/ 	.word	0x00002b10


	//----- nvinfo : EIATTR_EXIT_INSTR_OFFSETS
	.align		4
.L_4237:
        /*00e0*/ 	.byte	0x04, 0x1c
        /*00e2*/ 	.short	(.L_4239 - .L_4238)


	//   ....[0]....
.L_4238:
        /*00e4*/ 	.word	0x000025f0


	//   ....[1]....
        /*00e8*/ 	.word	0x00002670


	//----- nvinfo : EIATTR_MAX_THREADS
	.align		4
.L_4239:
        /*00ec*/ 	.byte	0x04, 0x05
        /*00ee*/ 	.short	(.L_4241 - .L_4240)
.L_4240:
        /*00f0*/ 	.word	0x00000080
        /*00f4*/ 	.word	0x00000001
        /*00f8*/ 	.word	0x00000001


	//----- nvinfo : EIATTR_CRS_STACK_SIZE
	.align		4
.L_4241:
        /*00fc*/ 	.byte	0x04, 0x1e
        /*00fe*/ 	.short	(.L_4243 - .L_4242)
.L_4242:
        /*0100*/ 	.word	0x00000000
.L_4243:


//--------------------- .nv.info._ZN10layer_norm13ln_bwd_kernelINS_13Kernel_traitsI6__halfffffjLj2048ELj1ELj1ELj4ELj16ENS_18Kernel_traits_baseILj2048ES2_ffffjLj128EEEEELb0ELb1ELb0ELb1EEEvNS_9BwdParamsE --------------------------
	.section	.nv.info._ZN10layer_norm13ln_bwd_kernelINS_13Kernel_traitsI6__halfffffjLj2048ELj1ELj1ELj4ELj16ENS_18Kernel_traits_baseILj2048ES2_ffffjLj128EEEEELb0ELb1ELb0ELb1EEEvNS_9BwdParamsE,"",@"SHT_CUDA_INFO"
	.sectionflags	@""
	.align	4


	//----- nvinfo : EIATTR_CUDA_API_VERSION
	.align		4
        /*0000*/ 	.byte	0x04, 0x37
        /*0002*/ 	.short	(.L_4245 - .L_4244)
.L_4244:
        /*0004*/ 	.word	0x00000082


	//----- nvinfo : EIATTR_SW2861232_WAR
	.align		4
.L_4245:
        /*0008*/ 	.byte	0x01, 0x35
	.zero		2


	//----- nvinfo : EIATTR_PARAM_CBANK
	.align		4
        /*000c*/ 	.byte	0x04, 0x0a
        /*000e*/ 	.short	(.L_4247 - .L_4246)
	.align		4
.L_4246:
        /*0010*/ 	.word	index@(.nv.constant0._ZN10layer_norm13ln_bwd_kernelINS_13Kernel_traitsI6__halfffffjLj2048ELj1ELj1ELj4ELj16ENS_18Kernel_traits_baseILj2048ES2_ffffjLj128EEEEELb0ELb1ELb0ELb1EEEvNS_9BwdParamsE)
        /*0014*/ 	.short	0x0160
        /*0016*/ 	.short	0x0128


	//----- nvinfo : EIATTR_CBANK_PARAM_SIZE
	.align		4
.L_4247:
        /*0018*/ 	.byte	0x03, 0x19
        /*001a*/ 	.short	0x0128


	//----- nvinfo : EIATTR_KPARAM_INFO
	.align		4
        /*001c*/ 	.byte	0x04, 0x17
        /*001e*/ 	.short	(.L_4249 - .L_4248)
.L_4248:
        /*0020*/ 	.word	0x00000000
        /*0024*/ 	.short	0x0000
        /*0026*/ 	.short	0x0000
        /*0028*/ 	.byte	0x00, 0xf0, 0xa1, 0x04


	//----- nvinfo : EIATTR_MAXREG_COUNT
	.align		4
.L_4249:
        /*002c*/ 	.byte	0x03, 0x1b
        /*002e*/ 	.short	0x00ff


	//----- nvinfo : EIATTR_NUM_BARRIERS
	.align		4
        /*0030*/ 	.byte	0x02, 0x4c
        /*0032*/ 	.byte	0x01
	.zero		1


	//----- nvinfo : EIATTR_MERCURY_ISA_VERSION
	.align		4
        /*0034*/ 	.byte	0x03, 0x5f
        /*0036*/ 	.short	0x0000


	//----- nvinfo : EIATTR_COOP_GROUP_MASK_REGIDS
	.align		4
        /*0038*/ 	.byte	0x04, 0x29
        /*003a*/ 	.short	(.L_4251 - .L_4250)


	//   ....[0]....
.L_4250:
        /*003c*/ 	.word	0xffffffff


	//   ....[1]....
        /*0040*/ 	.word	0xffffffff


	//   ....[2]....
        /*0044*/ 	.word	0xffffffff


	//   ....[3]....
        /*0048*/ 	.word	0xffffffff


	//   ....[4]....
        /*004c*/ 	.word	0xffffffff


	//   ....[5]....
        /*0050*/ 	.word	0xffffffff


	//   ....[6]....
        /*0054*/ 	.word	0xffffffff


	//   ....[7]....
        /*0058*/ 	.word	0xffffffff


	//   ....[8]....
        /*005c*/ 	.word	0xffffffff


	//   ....[9]....
        /*0060*/ 	.word	0xffffffff


	//   ....[10]....
        /*0064*/ 	.word	0xffffffff


	//   ....[11]....
        /*0068*/ 	.word	0xffffffff


	//   ....[12]....
        /*006c*/ 	.word	0xffffffff


	//   ....[13]....
        /*0070*/ 	.word	0xffffffff


	//   ....[14]....
        /*0074*/ 	.word	0xffffffff


	//   ....[15]....
        /*0078*/ 	.word	0xffffffff


	//   ....[16]....
        /*007c*/ 	.word	0xffffffff


	//   ....[17]....
        /*0080*/ 	.word	0xffffffff


	//   ....[18]....
        /*0084*/ 	.word	0xffffffff


	//   ....[19]....
        /*0088*/ 	.word	0xffffffff


	//----- nvinfo : EIATTR_COOP_GROUP_INSTR_OFFSETS
	.align		4
.L_4251:
        /*008c*/ 	.byte	0x04, 0x28
        /*008e*/ 	.short	(.L_4253 - .L_4252)


	//   ....[0]....
.L_4252:
        /*0090*/ 	.word	0x00001300


	//   ....[1]....
        /*0094*/ 	.word	0x00001320


	//   ....[2]....
        /*0098*/ 	.word	0x00001340


	//   ....[3]....
        /*009c*/ 	.word	0x00001360


	//   ....[4]....
        /*00a0*/ 	.word	0x00001380


	//   ....[5]....
        /*00a4*/ 	.word	0x000013a0


	//   ....[6]....
        /*00a8*/ 	.word	0x000013c0


	//   ....[7]....
        /*00ac*/ 	.word	0x000013e0


	//   ....[8]....
        /*00b0*/ 	.word	0x00001400


	//   ....[9]....
        /*00b4*/ 	.word	0x00001420


	//   ....[10]....
        /*00b8*/ 	.word	0x00002500


	//   ....[11]....
        /*00bc*/ 	.word	0x00002580


	//   ....[12]....
        /*00c0*/ 	.word	0x00002600


	//   ....[13]....
        /*00c4*/ 	.word	0x00002670


	//   ....[14]....
        /*00c8*/ 	.word	0x000026f0


	//   ....[15]....
        /*00cc*/ 	.word	0x00002760


	//   ....[16]....
        /*00d0*/ 	.word	0x000027e0


	//   ....[17]....
        /*00d4*/ 	.word	0x00002850


	//   ....[18]....
        /*00d8*/ 	.word	0x000028d0


	//   ....[19]....
        /*00dc*/ 	.word	0x00002940


	//----- nvinfo : EIATTR_EXIT_INSTR_OFFSETS
	.align		4
.L_4253:
        /*00e0*/ 	.byte	0x04, 0x1c
        /*00e2*/ 	.short	(.L_4255 - .L_4254)


	//   ....[0]....
.L_4254:
        /*00e4*/ 	.word	0x000024a0


	//----- nvinfo : EIATTR_MAX_THREADS
	.align		4
.L_4255:
        /*00e8*/ 	.byte	0x04, 0x05
        /*00ea*/ 	.short	(.L_4257 - .L_4256)
.L_4256:
        /*00ec*/ 	.word	0x00000080
        /*00f0*/ 	.word	0x00000001
        /*00f4*/ 	.word	0x00000001


	//----- nvinfo : EIATTR_CRS_STACK_SIZE
	.align		4
.L_4257:
        /*00f8*/ 	.byte	0x04, 0x1e
        /*00fa*/ 	.short	(.L_4259 - .L_4258)
.L_4258:
        /*00fc*/ 	.word	0x00000000
.L_4259:


//--------------------- .nv.info._ZN10layer_norm13ln_bwd_kernelINS_13Kernel_traitsI6__halfffffjLj2048ELj1ELj1ELj4ELj16ENS_18Kernel_traits_baseILj2048ES2_ffffjLj128EEEEELb0ELb1ELb1ELb0EEEvNS_9BwdParamsE --------------------------
	.section	.nv.info._ZN10layer_norm13ln_bwd_kernelINS_13Kernel_traitsI6__halfffffjLj2048ELj1ELj1ELj4ELj16ENS_18Kernel_traits_baseILj2048ES2_ffffjLj128EEEEELb0ELb1ELb1ELb0EEEvNS_9BwdParamsE,"",@"SHT_CUDA_INFO"
	.sectionflags	@""
	.align	4


	//----- nvinfo : EIATTR_CUDA_API_VERSION
	.align		4
        /*0000*/ 	.byte	0x04, 0x37
        /*0002*/ 	.short	(.L_4261 - .L_4260)
.L_4260:
        /*0004*/ 	.word	0x00000082


	//----- nvinfo : EIATTR_SW2861232_WAR
	.align		4
.L_4261:
        /*0008*/ 	.byte	0x01, 0x35
	.zero		2


	//----- nvinfo : EIATTR_PARAM_CBANK
	.align		4
        /*000c*/ 	.byte	0x04, 0x0a
        /*000e*/ 	.short	(.L_4263 - .L_4262)
	.align		4
.L_4262:
        /*0010*/ 	.word	index@(.nv.constant0._ZN10layer_norm13ln_bwd_kernelINS_13Kernel_traitsI6__halfffffjLj2048ELj1ELj1ELj4ELj16ENS_18Kernel_traits_baseILj2048ES2_ffffjLj128EEEEELb0ELb1ELb1ELb0EEEvNS_9BwdParamsE)
        /*0014*/ 	.short	0x0160
        /*0016*/ 	.short	0x0128


	//----- nvinfo : EIATTR_CBANK_PARAM_SIZE
	.align		4
.L_4263:
        /*0018*/ 	.byte	0x03, 0x19
        /*001a*/ 	.short	0x0128


	//----- nvinfo : EIATTR_KPARAM_INFO
	.align		4
        /*001c*/ 	.byte	0x04, 0x17
        /*001e*/ 	.short	(.L_4265 - .L_4264)
.L_4264:
        /*0020*/ 	.word	0x00000000
        /*0024*/ 	.short	0x0000
        /*0026*/ 	.short	0x0000
        /*0028*/ 	.byte	0x00, 0xf0, 0xa1, 0x04


	//----- nvinfo : EIATTR_MAXREG_COUNT
	.align		4
.L_4265:
        /*002c*/ 	.byte	0x03, 0x1b
        /*002e*/ 	.short	0x00ff


	//----- nvinfo : EIATTR_NUM_BARRIERS
	.align		4
        /*0030*/ 	.byte	0x02, 0x4c
        /*0032*/ 	.byte	0x01
	.zero		1


	//----- nvinfo : EIATTR_MERCURY_ISA_VERSION
	.align		4
        /*0034*/ 	.byte	0x03, 0x5f
        /*0036*/ 	.short	0x0000


	//----- nvinfo : EIATTR_COOP_GROUP_MASK_REGIDS
	.align		4
        /*0038*/ 	.byte	0x04, 0x29
        /*003a*/ 	.short	(.L_4267 - .L_4266)


	//   ....[0]....
.L_4266:
        /*003c*/ 	.word	0xffffffff


	//   ....[1]....
        /*0040*/ 	.word	0xffffffff


	//   ....[2]....
        /*0044*/ 	.word	0xffffffff


	//   ....[3]....
        /*0048*/ 	.word	0xffffffff


	//   ....[4]....
        /*004c*/ 	.word	0xffffffff


	//   ....[5]....
        /*0050*/ 	.word	0xffffffff


	//   ....[6]....
        /*0054*/ 	.word	0xffffffff


	//   ....[7]....
        /*0058*/ 	.word	0xffffffff


	//   ....[8]....
        /*005c*/ 	.word	0xffffffff


	//   ....[9]....
        /*0060*/ 	.word	0xffffffff


	//   ....[10]....
        /*0064*/ 	.word	0xffffffff


	//   ....[11]....
        /*0068*/ 	.word	0xffffffff


	//   ....[12]....
        /*006c*/ 	.word	0xffffffff


	//   ....[13]....
        /*0070*/ 	.word	0xffffffff


	//   ....[14]....
        /*0074*/ 	.word	0xffffffff


	//   ....[15]....
        /*0078*/ 	.word	0xffffffff


	//   ....[16]....
        /*007c*/ 	.word	0xffffffff


	//   ....[17]....
        /*0080*/ 	.word	0xffffffff


	//   ....[18]....
        /*0084*/ 	.word	0xffffffff


	//   ....[19]....
        /*0088*/ 	.word	0xffffffff


	//----- nvinfo : EIATTR_COOP_GROUP_INSTR_OFFSETS
	.align		4
.L_4267:
        /*008c*/ 	.byte	0x04, 0x28
        /*008e*/ 	.short	(.L_4269 - .L_4268)


	//   ....[0]....
.L_4268:
        /*0090*/ 	.word	0x000016c0


	//   ....[1]....
        /*0094*/ 	.word	0x000016e0


	//   ....[2]....
        /*0098*/ 	.word	0x00001700


	//   ....[3]....
        /*009c*/ 	.word	0x00001720


	//   ....[4]....
        /*00a0*/ 	.word	0x00001740


	//   ....[5]....
        /*00a4*/ 	.word	0x00001760


	//   ....[6]....
        /*00a8*/ 	.word	0x00001780


	//   ....[7]....
        /*00ac*/ 	.word	0x000017a0


	//   ....[8]....
        /*00b0*/ 	.word	0x000017c0


	//   ....[9]....
        /*00b4*/ 	.word	0x000017e0


	//   ....[10]....
        /*00b8*/ 	.word	0x00003220


	//   ....[11]....
        /*00bc*/ 	.word	0x000032a0


	//   ....[12]....
        /*00c0*/ 	.word	0x00003320


	//   ....[13]....
        /*00c4*/ 	.word	0x00003390


	//   ....[14]....
        /*00c8*/ 	.word	0x00003410


	//   ....[15]....
        /*00cc*/ 	.word	0x00003480


	//   ....[16]....
        /*00d0*/ 	.word	0x00003500


	//   ....[17]....
        /*00d4*/ 	.word	0x00003570


	//   ....[18]....
        /*00d8*/ 	.word	0x000035f0


	//   ....[19]....
        /*00dc*/ 	.word	0x00003660


	//----- nvinfo : EIATTR_EXIT_INSTR_OFFSETS
	.align		4
.L_4269:
        /*00e0*/ 	.byte	0x04, 0x1c
        /*00e2*/ 	.short	(.L_4271 - .L_4270)


	//   ....[0]....
.L_4270:
        /*00e4*/ 	.word	0x00003140


	//   ....[1]....
        /*00e8*/ 	.word	0x000031c0


	//----- nvinfo : EIATTR_MAX_THREADS
	.align		4
.L_4271:
        /*00ec*/ 	.byte	0x04, 0x05
        /*00ee*/ 	.short	(.L_4273 - .L_4272)
.L_4272:
        /*00f0*/ 	.word	0x00000080
        /*00f4*/ 	.word	0x00000001
        /*00f8*/ 	.word	0x00000001


	//----- nvinfo : EIATTR_CRS_STACK_SIZE
	.align		4
.L_4273:
        /*00fc*/ 	.byte	0x04, 0x1e
        /*00fe*/ 	.short	(.L_4275 - .L_4274)
.L_4274:
        /*0100*/ 	.word	0x00000000
.L_4275:


//--------------------- .nv.info._ZN10layer_norm13ln_bwd_kernelINS_13Kernel_traitsI6__halfffffjLj2048ELj1ELj1ELj4ELj16ENS_18Kernel_traits_baseILj2048ES2_ffffjLj128EEEEELb0ELb1ELb1ELb1EEEvNS_9BwdParamsE --------------------------
	.section	.nv.info._ZN10layer_norm13ln_bwd_kernelINS_13Kernel_traitsI6__halfffffjLj2048ELj1ELj1ELj4ELj16ENS_18Kernel_traits_baseILj2048ES2_ffffjLj128EEEEELb0ELb1ELb1ELb1EEEvNS_9BwdParamsE,"",@"SHT_CUDA_INFO"
	.sectionflags	@""
	.align	4


	//----- nvinfo : EIATTR_CUDA_API_VERSION
	.align		4
        /*0000*/ 	.byte	0x04, 0x37
        /*0002*/ 	.short	(.L_4277 - .L_4276)
.L_4276:
        /*0004*/ 	.word	0x00000082


	//----- nvinfo : EIATTR_SW2861232_WAR
	.align		4
.L_4277:
        /*0008*/ 	.byte	0x01, 0x35
	.zero		2


	//----- nvinfo : EIATTR_PARAM_CBANK
	.align		4
        /*000c*/ 	.byte	0x04, 0x0a
        /*000e*/ 	.short	(.L_4279 - .L_4278)
	.align		4
.L_4278:
        /*0010*/ 	.word	index@(.nv.constant0._ZN10layer_norm13ln_bwd_kernelINS_13Kernel_traitsI6__halfffffjLj2048ELj1ELj1ELj4ELj16ENS_18Kernel_traits_baseILj2048ES2_ffffjLj128EEEEELb0ELb1ELb1ELb1EEEvNS_9BwdParamsE)
        /*0014*/ 	.short	0x0160
        /*0016*/ 	.short	0x0128


	//----- nvinfo : EIATTR_CBANK_PARAM_SIZE
	.align		4
.L_4279:
        /*0018*/ 	.byte	0x03, 0x19
        /*001a*/ 	.short	0x0128


	//----- nvinfo : EIATTR_KPARAM_INFO
	.align		4
        /*001c*/ 	.byte	0x04, 0x17
        /*001e*/ 	.short	(.L_4281 - .L_4280)
.L_4280:
        /*0020*/ 	.word	0x00000000
        /*0024*/ 	.short	0x0000
        /*0026*/ 	.short	0x0000
        /*0028*/ 	.byte	0x00, 0xf0, 0xa1, 0x04


	//----- nvinfo : EIATTR_MAXREG_COUNT
	.align		4
.L_4281:
        /*002c*/ 	.byte	0x03, 0x1b
        /*002e*/ 	.short	0x00ff


	//----- nvinfo : EIATTR_NUM_BARRIERS
	.align		4
        /*0030*/ 	.byte	0x02, 0x4c
        /*0032*/ 	.byte	0x01
	.zero		1


	//----- nvinfo : EIATTR_MERCURY_ISA_VERSION
	.align		4
        /*0034*/ 	.byte	0x03, 0x5f
        /*0036*/ 	.short	0x0000


	//----- nvinfo : EIATTR_COOP_GROUP_MASK_REGIDS
	.align		4
        /*0038*/ 	.byte	0x04, 0x29
        /*003a*/ 	.short	(.L_4283 - .L_4282)


	//   ....[0]....
.L_4282:
        /*003c*/ 	.word	0xffffffff


	//   ....[1]....
        /*0040*/ 	.word	0xffffffff


	//   ....[2]....
        /*0044*/ 	.word	0xffffffff


	//   ....[3]....
        /*0048*/ 	.word	0xffffffff


	//   ....[4]....
        /*004c*/ 	.word	0xffffffff


	//   ....[5]....
        /*0050*/ 	.word	0xffffffff


	//   ....[6]....
        /*0054*/ 	.word	0xffffffff


	//   ....[7]....
        /*0058*/ 	.word	0xffffffff


	//   ....[8]....
        /*005c*/ 	.word	0xffffffff


	//   ....[9]....
        /*0060*/ 	.word	0xffffffff


	//   ....[10]....
        /*0064*/ 	.word	0xffffffff


	//   ....[11]....
        /*0068*/ 	.word	0xffffffff


	//   ....[12]....
        /*006c*/ 	.word	0xffffffff


	//   ....[13]....
        /*0070*/ 	.word	0xffffffff


	//   ....[14]....
        /*0074*/ 	.word	0xffffffff


	//   ....[15]....
        /*0078*/ 	.word	0xffffffff


	//   ....[16]....
        /*007c*/ 	.word	0xffffffff


	//   ....[17]....
        /*0080*/ 	.word	0xffffffff


	//   ....[18]....
        /*0084*/ 	.word	0xffffffff


	//   ....[19]....
        /*0088*/ 	.word	0xffffffff


	//----- nvinfo : EIATTR_COOP_GROUP_INSTR_OFFSETS
	.align		4
.L_4283:
        /*008c*/ 	.byte	0x04, 0x28
        /*008e*/ 	.short	(.L_4285 - .L_4284)


	//   ....[0]....
.L_4284:
        /*0090*/ 	.word	0x00001320


	//   ....[1]....
        /*0094*/ 	.word	0x00001340


	//   ....[2]....
        /*0098*/ 	.word	0x00001360


	//   ....[3]....
        /*009c*/ 	.word	0x00001380


	//   ....[4]....
        /*00a0*/ 	.word	0x000013a0


	//   ....[5]....
        /*00a4*/ 	.word	0x000013c0


	//   ....[6]....
        /*00a8*/ 	.word	0x000013e0


	//   ....[7]....
        /*00ac*/ 	.word	0x00001400


	//   ....[8]....
        /*00b0*/ 	.word	0x00001420


	//   ....[9]....
        /*00b4*/ 	.word	0x00001440


	//   ....[10]....
        /*00b8*/ 	.word	0x00002ae0


	//   ....[11]....
        /*00bc*/ 	.word	0x00002b60


	//   ....[12]....
        /*00c0*/ 	.word	0x00002be0


	//   ....[13]....
        /*00c4*/ 	.word	0x00002c50


	//   ....[14]....
        /*00c8*/ 	.word	0x00002cd0


	//   ....[15]....
        /*00cc*/ 	.word	0x00002d40


	//   ....[16]....
        /*00d0*/ 	.word	0x00002dc0


	//   ....[17]....
        /*00d4*/ 	.word	0x00002e30


	//   ....[18]....
        /*00d8*/ 	.word	0x00002eb0


	//   ....[19]....
        /*00dc*/ 	.word	0x00002f20


	//----- nvinfo : EIATTR_EXIT_INSTR_OFFSETS
	.align		4
.L_4285:
        /*00e0*/ 	.byte	0x04, 0x1c
        /*00e2*/ 	.short	(.L_4287 - .L_4286)


	//   ....[0]....
.L_4286:
        /*00e4*/ 	.word	0x00002a80


	//----- nvinfo : EIATTR_MAX_THREADS
	.align		4
.L_4287:
        /*00e8*/ 	.byte	0x04, 0x05
        /*00ea*/ 	.short	(.L_4289 - .L_4288)
.L_4288:
        /*00ec*/ 	.word	0x00000080
        /*00f0*/ 	.word	0x00000001
        /*00f4*/ 	.word	0x00000001


	//----- nvinfo : EIATTR_CRS_STACK_SIZE
	.align		4
.L_4289:
        /*00f8*/ 	.byte	0x04, 0x1e
        /*00fa*/ 	.short	(.L_4291 - .L_4290)
.L_4290:
        /*00fc*/ 	.word	0x00000000
.L_4291:


//--------------------- .nv.info._ZN10layer_norm13ln_bwd_kernelINS_13Kernel_traitsI6__halfffffjLj2048ELj1ELj1ELj4ELj16ENS_18Kernel_traits_baseILj2048ES2_ffffjLj128EEEEELb1ELb0ELb0ELb0EEEvNS_9BwdParamsE --------------------------
	.section	.nv.info._ZN10layer_norm13ln_bwd_kernelINS_13Kernel_traitsI6__halfffffjLj2048ELj1ELj1ELj4ELj16ENS_18Kernel_traits_baseILj2048ES2_ffffjLj128EEEEELb1ELb0ELb0ELb0EEEvNS_9BwdParamsE,"",@"SHT_CUDA_INFO"
	.sectionflags	@""
	.align	4


	//----- nvinfo : EIATTR_CUDA_API_VERSION
	.align		4
        /*0000*/ 	.byte	0x04, 0x37
        /*0002*/ 	.short	(.L_4293 - .L_4292)
.L_4292:
        /*0004*/ 	.word	0x00000082


	//----- nvinfo : EIATTR_SW2861232_WAR
	.align		4
.L_4293:
        /*0008*/ 	.byte	0x01, 0x35
	.zero		2


	//----- nvinfo : EIATTR_PARAM_CBANK
	.align		4
        /*000c*/ 	.byte	0x04, 0x0a
        /*000e*/ 	.short	(.L_4295 - .L_4294)
	.align		4
.L_4294:
        /*0010*/ 	.word	index@(.nv.constant0._ZN10layer_norm13ln_bwd_kernelINS_13Kernel_traitsI6__halfffffjLj2048ELj1ELj1ELj4ELj16ENS_18Kernel_traits_baseILj2048ES2_ffffjLj128EEEEELb1ELb0ELb0ELb0EEEvNS_9BwdParamsE)
        /*0014*/ 	.short	0x0160
        /*0016*/ 	.short	0x0128


	//----- nvinfo : EIATTR_CBANK_PARAM_SIZE
	.align		4
.L_4295:
        /*0018*/ 	.byte	0x03, 0x19
        /*001a*/ 	.short	0x0128


	//----- nvinfo : EIATTR_KPARAM_INFO
	.align		4
        /*001c*/ 	.byte	0x04, 0x17
        /*001e*/ 	.short	(.L_4297 - .L_4296)
.L_4296:
        /*0020*/ 	.word	0x00000000
        /*0024*/ 	.short	0x0000
        /*0026*/ 	.short	0x0000
        /*0028*/ 	.byte	0x00, 0xf0, 0xa1, 0x04


	//----- nvinfo : EIATTR_MAXREG_COUNT
	.align		4
.L_4297:
        /*002c*/ 	.byte	0x03, 0x1b
        /*002e*/ 	.short	0x00ff


	//----- nvinfo : EIATTR_NUM_BARRIERS
	.align		4
        /*0030*/ 	.byte	0x02, 0x4c
        /*0032*/ 	.byte	0x01
	.zero		1


	//----- nvinfo : EIATTR_MERCURY_ISA_VERSION
	.align		4
        /*0034*/ 	.byte	0x03, 0x5f
        /*0036*/ 	.short	0x0000


	//----- nvinfo : EIATTR_COOP_GROUP_MASK_REGIDS
	.align		4
        /*0038*/ 	.byte	0x04, 0x29
        /*003a*/ 	.short	(.L_4299 - .L_4298)


	//   ....[0]....
.L_4298:
        /*003c*/ 	.word	0xffffffff


	//   ....[1]....
        /*0040*/ 	.word	0xffffffff


	//   ....[2]....
        /*0044*/ 	.word	0xffffffff


	//   ....[3]....
        /*0048*/ 	.word	0xffffffff


	//   ....[4]....
        /*004c*/ 	.word	0xffffffff


	//   ....[5]....
        /*0050*/ 	.word	0xffffffff


	//   ....[6]....
        /*0054*/ 	.word	0xffffffff


	//   ....[7]....
        /*0058*/ 	.word	0xffffffff


	//   ....[8]....
        /*005c*/ 	.word	0xffffffff


	//   ....[9]....
        /*0060*/ 	.word	0xffffffff


	//   ....[10]....
        /*0064*/ 	.word	0xffffffff


	//   ....[11]....
        /*0068*/ 	.word	0xffffffff


	//   ....[12]....
        /*006c*/ 	.word	0xffffffff


	//   ....[13]....
        /*0070*/ 	.word	0xffffffff


	//   ....[14]....
        /*0074*/ 	.word	0xffffffff


	//   ....[15]....
        /*0078*/ 	.word	0xffffffff


	//   ....[16]....
        /*007c*/ 	.word	0xffffffff


	//   ....[17]....
        /*0080*/ 	.word	0xffffffff


	//   ....[18]....
        /*0084*/ 	.word	0xffffffff


	//   ....[19]....
        /*0088*/ 	.word	0xffffffff


	//----- nvinfo : EIATTR_COOP_GROUP_INSTR_OFFSETS
	.align		4
.L_4299:
        /*008c*/ 	.byte	0x04, 0x28
        /*008e*/ 	.short	(.L_4301 - .L_4300)


	//   ....[0]....
.L_4300:
        /*0090*/ 	.word	0x00001260


	//   ....[1]....
        /*0094*/ 	.word	0x00001280


	//   ....[2]....
        /*0098*/ 	.word	0x000012a0


	//   ....[3]....
        /*009c*/ 	.word	0x000012c0


	//   ....[4]....
        /*00a0*/ 	.word	0x000012e0


	//   ....[5]....
        /*00a4*/ 	.word	0x00001300


	//   ....[6]....
        /*00a8*/ 	.word	0x00001320


	//   ....[7]....
        /*00ac*/ 	.word	0x00001340


	//   ....[8]....
        /*00b0*/ 	.word	0x00001360


	//   ....[9]....
        /*00b4*/ 	.word	0x00001380


	//   ....[10]....
        /*00b8*/ 	.word	0x000023b0


	//   ....[11]....
        /*00bc*/ 	.word	0x00002430


	//   ....[12]....
        /*00c0*/ 	.word	0x000024b0


	//   ....[13]....
        /*00c4*/ 	.word	0x00002520


	//   ....[14]....
        /*00c8*/ 	.word	0x000025a0


	//   ....[15]....
        /*00cc*/ 	.word	0x00002610


	//   ....[16]....
        /*00d0*/ 	.word	0x00002690


	//   ....[17]....
        /*00d4*/ 	.word	0x00002700


	//   ....[18]....
        /*00d8*/ 	.word	0x00002780


	//   ....[19]....
        /*00dc*/ 	.word	0x000027f0


	//----- nvinfo : EIATTR_EXIT_INSTR_OFFSETS
	.align		4
.L_4301:
        /*00e0*/ 	.byte	0x04, 0x1c
        /*00e2*/ 	.short	(.L_4303 - .L_4302)


	//   ....[0]....
.L_4302:
        /*00e4*/ 	.word	0x000022f0


	//   ....[1]....
        /*00e8*/ 	.word	0x00002350


	//----- nvinfo : EIATTR_MAX_THREADS
	.align		4
.L_4303:
        /*00ec*/ 	.byte	0x04, 0x05
        /*00ee*/ 	.short	(.L_4305 - .L_4304)
.L_4304:
        /*00f0*/ 	.word	0x00000080
        /*00f4*/ 	.word	0x00000001
        /*00f8*/ 	.word	0x00000001


	//----- nvinfo : EIATTR_CRS_STACK_SIZE
	.align		4
.L_4305:
        /*00fc*/ 	.byte	0x04, 0x1e
        /*00fe*/ 	.short	(.L_4307 - .L_4306)
.L_4306:
        /*0100*/ 	.word	0x00000000
.L_4307:


//--------------------- .nv.info._ZN10layer_norm13ln_bwd_kernelINS_13Kernel_traitsI6__halfffffjLj2048ELj1ELj1ELj4ELj16ENS_18Kernel_traits_baseILj2048ES2_ffffjLj128EEEEELb1ELb0ELb0ELb1EEEvNS_9BwdParamsE --------------------------
	.section	.nv.info._ZN10layer_norm13ln_bwd_kernelINS_13Kernel_traitsI6__halfffffjLj2048ELj1ELj1ELj4ELj16ENS_18Kernel_traits_baseILj2048ES2_ffffjLj128EEEEELb1ELb0ELb0ELb1EEEvNS_9BwdParamsE,"",@"SHT_CUDA_INFO"
	.sectionflags	@""
	.align	4


	//----- nvinfo : EIATTR_CUDA_API_VERSION
	.align		4
        /*0000*/ 	.byte	0x04, 0x37
        /*0002*/ 	.short	(.L_4309 - .L_4308)
.L_4308:
        /*0004*/ 	.word	0x00000082


	//----- nvinfo : EIATTR_SW2861232_WAR
	.align		4
.L_4309:
        /*0008*/ 	.byte	0x01, 0x35
	.zero		2


	//----- nvinfo : EIATTR_PARAM_CBANK
	.align		4
        /*000c*/ 	.byte	0x04, 0x0a
        /*000e*/ 	.short	(.L_4311 - .L_4310)
	.align		4
.L_4310:
        /*0010*/ 	.word	index@(.nv.constant0._ZN10layer_norm13ln_bwd_kernelINS_13Kernel_traitsI6__halfffffjLj2048ELj1ELj1ELj4ELj16ENS_18Kernel_traits_baseILj2048ES2_ffffjLj128EEEEELb1ELb0ELb0ELb1EEEvNS_9BwdParamsE)
        /*0014*/ 	.short	0x0160
        /*0016*/ 	.short	0x0128


	//----- nvinfo : EIATTR_CBANK_PARAM_SIZE
	.align		4
.L_4311:
        /*0018*/ 	.byte	0x03, 0x19
        /*001a*/ 	.short	0x0128


	//----- nvinfo : EIATTR_KPARAM_INFO
	.align		4
        /*001c*/ 	.byte	0x04, 0x17
        /*001e*/ 	.short	(.L_4313 - .L_4312)
.L_4312:
        /*0020*/ 	.word	0x00000000
        /*0024*/ 	.short	0x0000
        /*0026*/ 	.short	0x0000
        /*0028*/ 	.byte	0x00, 0xf0, 0xa1, 0x04


	//----- nvinfo : EIATTR_MAXREG_COUNT
	.align		4
.L_4313:
        /*002c*/ 	.byte	0x03, 0x1b
        /*002e*/ 	.short	0x00ff


	//----- nvinfo : EIATTR_NUM_BARRIERS
	.align		4
        /*0030*/ 	.byte	0x02, 0x4c
        /*0032*/ 	.byte	0x01
	.zero		1


	//----- nvinfo : EIATTR_MERCURY_ISA_VERSION
	.align		4
        /*0034*/ 	.byte	0x03, 0x5f
        /*0036*/ 	.short	0x0000


	//----- nvinfo : EIATTR_COOP_GROUP_MASK_REGIDS
	.align		4
        /*0038*/ 	.byte	0x04, 0x29
        /*003a*/ 	.short	(.L_4315 - .L_4314)


	//   ....[0]....
.L_4314:
        /*003c*/ 	.word	0xffffffff


	//   ....[1]....
        /*0040*/ 	.word	0xffffffff


	//   ....[2]....
        /*0044*/ 	.word	0xffffffff


	//   ....[3]....
        /*0048*/ 	.word	0xffffffff


	//   ....[4]....
        /*004c*/ 	.word	0xffffffff


	//   ....[5]....
        /*0050*/ 	.word	0xffffffff


	//   ....[6]....
        /*0054*/ 	.word	0xffffffff


	//   ....[7]....
        /*0058*/ 	.word	0xffffffff


	//   ....[8]....
        /*005c*/ 	.word	0xffffffff


	//   ....[9]....
        /*0060*/ 	.word	0xffffffff


	//   ....[10]....
        /*0064*/ 	.word	0xffffffff


	//   ....[11]....
        /*0068*/ 	.word	0xffffffff


	//   ....[12]....
        /*006c*/ 	.word	0xffffffff


	//   ....[13]....
        /*0070*/ 	.word	0xffffffff


	//   ....[14]....
        /*0074*/ 	.word	0xffffffff


	//   ....[15]....
        /*0078*/ 	.word	0xffffffff


	//   ....[16]....
        /*007c*/ 	.word	0xffffffff


	//   ....[17]....
        /*0080*/ 	.word	0xffffffff


	//   ....[18]....
        /*0084*/ 	.word	0xffffffff


	//   ....[19]....
        /*0088*/ 	.word	0xffffffff


	//----- nvinfo : EIATTR_COOP_GROUP_INSTR_OFFSETS
	.align		4
.L_4315:
        /*008c*/ 	.byte	0x04, 0x28
        /*008e*/ 	.short	(.L_4317 - .L_4316)


	//   ....[0]....
.L_4316:
        /*0090*/ 	.word	0x00000f60


	//   ....[1]....
        /*0094*/ 	.word	0x00000f80


	//   ....[2]....
        /*0098*/ 	.word	0x00000fa0


	//   ....[3]....
        /*009c*/ 	.word	0x00000fc0


	//   ....[4]....
        /*00a0*/ 	.word	0x00000fe0


	//   ....[5]....
        /*00a4*/ 	.word	0x00001000


	//   ....[6]....
        /*00a8*/ 	.word	0x00001020


	//   ....[7]....
        /*00ac*/ 	.word	0x00001040


	//   ....[8]....
        /*00b0*/ 	.word	0x00001060


	//   ....[9]....
        /*00b4*/ 	.word	0x00001080


	//   ....[10]....
        /*00b8*/ 	.word	0x000020a0


	//   ....[11]....
        /*00bc*/ 	.word	0x00002120


	//   ....[12]....
        /*00c0*/ 	.word	0x000021a0


	//   ....[13]....
        /*00c4*/ 	.word	0x00002210


	//   ....[14]....
        /*00c8*/ 	.word	0x00002290


	//   ....[15]....
        /*00cc*/ 	.word	0x00002300


	//   ....[16]....
        /*00d0*/ 	.word	0x00002380


	//   ....[17]....
        /*00d4*/ 	.word	0x000023f0


	//   ....[18]....
        /*00d8*/ 	.word	0x00002470


	//   ....[19]....
        /*00dc*/ 	.word	0x000024e0


	//----- nvinfo : EIATTR_EXIT_INSTR_OFFSETS
	.align		4
.L_4317:
        /*00e0*/ 	.byte	0x04, 0x1c
        /*00e2*/ 	.short	(.L_4319 - .L_4318)


	//   ....[0]....
.L_4318:
        /*00e4*/ 	.word	0x00002040


	//----- nvinfo : EIATTR_MAX_THREADS
	.align		4
.L_4319:
        /*00e8*/ 	.byte	0x04, 0x05
        /*00ea*/ 	.short	(.L_4321 - .L_4320)
.L_4320:
        /*00ec*/ 	.word	0x00000080
        /*00f0*/ 	.word	0x00000001
        /*00f4*/ 	.word	0x00000001


	//----- nvinfo : EIATTR_CRS_STACK_SIZE
	.align		4
.L_4321:
        /*00f8*/ 	.byte	0x04, 0x1e
        /*00fa*/ 	.short	(.L_4323 - .L_4322)
.L_4322:
        /*00fc*/ 	.word	0x00000000
.L_4323:


//--------------------- .nv.info._ZN10layer_norm22ln_bwd_finalize_kernelINS_22Kernel_traits_finalizeILj2048E6__halfffffjLb0ELj1024ELj4ENS_18Kernel_traits_baseILj2048ES2_ffffjLj1024EEEEELb0ELb0EEEvNS_9BwdParamsE --------------------------
	.section	.nv.info._ZN10layer_norm22ln_bwd_finalize_kernelINS_22Kernel_traits_finalizeILj2048E6__halfffffjLb0ELj1024ELj4ENS_18Kernel_traits_baseILj2048ES2_ffffjLj1024EEEEELb0ELb0EEEvNS_9BwdParamsE,"",@"SHT_CUDA_INFO"
	.sectionflags	@""
	.align	4


	//----- nvinfo : EIATTR_CUDA_API_VERSION
	.align		4
        /*0000*/ 	.byte	0x04, 0x37
        /*0002*/ 	.short	(.L_4325 - .L_4324)
.L_4324:
        /*0004*/ 	.word	0x00000082


	//----- nvinfo : EIATTR_SW2861232_WAR
	.align		4
.L_4325:
        /*0008*/ 	.byte	0x01, 0x35
	.zero		2


	//----- nvinfo : EIATTR_PARAM_CBANK
	.align		4
        /*000c*/ 	.byte	0x04, 0x0a
        /*000e*/ 	.short	(.L_4327 - .L_4326)
	.align		4
.L_4326:
        /*0010*/ 	.word	index@(.nv.constant0._ZN10layer_norm22ln_bwd_finalize_kernelINS_22Kernel_traits_finalizeILj2048E6__halfffffjLb0ELj1024ELj4ENS_18Kernel_traits_baseILj2048ES2_ffffjLj1024EEEEELb0ELb0EEEvNS_9BwdParamsE)
        /*0014*/ 	.short	0x0160
        /*0016*/ 	.short	0x0128


	//----- nvinfo : EIATTR_CBANK_PARAM_SIZE
	.align		4
.L_4327:
        /*0018*/ 	.byte	0x03, 0x19
        /*001a*/ 	.short	0x0128


	//----- nvinfo : EIATTR_KPARAM_INFO
	.align		4
        /*001c*/ 	.byte	0x04, 0x17
        /*001e*/ 	.short	(.L_4329 - .L_4328)
.L_4328:
        /*0020*/ 	.word	0x00000000
        /*0024*/ 	.short	0x0000
        /*0026*/ 	.short	0x0000
        /*0028*/ 	.byte	0x00, 0xf0, 0xa1, 0x04


	//----- nvinfo : EIATTR_MAXREG_COUNT
	.align		4
.L_4329:
        /*002c*/ 	.byte	0x03, 0x1b
        /*002e*/ 	.short	0x0040


	//----- nvinfo : EIATTR_NUM_BARRIERS
	.align		4
        /*0030*/ 	.byte	0x02, 0x4c
        /*0032*/ 	.byte	0x01
	.zero		1


	//----- nvinfo : EIATTR_MERCURY_ISA_VERSION
	.align		4
        /*0034*/ 	.byte	0x03, 0x5f
        /*0036*/ 	.short	0x0000


	//----- nvinfo : EIATTR_COOP_GROUP_MASK_REGIDS
	.align		4
        /*0038*/ 	.byte	0x04, 0x29
        /*003a*/ 	.short	(.L_4331 - .L_4330)


	//   ....[0]....
.L_4330:
        /*003c*/ 	.word	0xffffffff


	//   ....[1]....
        /*0040*/ 	.word	0xffffffff


	//   ....[2]....
        /*0044*/ 	.word	0xffffffff


	//   ....[3]....
        /*0048*/ 	.word	0xffffffff


	//   ....[4]....
        /*004c*/ 	.word	0xffffffff


	//   ....[5]....
        /*0050*/ 	.word	0xffffffff


	//   ....[6]....
        /*0054*/ 	.word	0xffffffff


	//   ....[7]....
        /*0058*/ 	.word	0xffffffff


	//   ....[8]....
        /*005c*/ 	.word	0xffffffff


	//   ....[9]....
        /*0060*/ 	.word	0xffffffff


	//   ....[10]....
        /*0064*/ 	.word	0xffffffff


	//   ....[11]....
        /*0068*/ 	.word	0xffffffff


	//   ....[12]....
        /*006c*/ 	.word	0xffffffff


	//   ....[13]....
        /*0070*/ 	.word	0xffffffff


	//   ....[14]....
        /*0074*/ 	.word	0xffffffff


	//   ....[15]....
        /*0078*/ 	.word	0xffffffff


	//   ....[16]....
        /*007c*/ 	.word	0xffffffff


	//   ....[17]....
        /*0080*/ 	.word	0xffffffff


	//   ....[18]....
        /*0084*/ 	.word	0xffffffff


	//   ....[19]....
        /*0088*/ 	.word	0xffffffff


	//----- nvinfo : EIATTR_COOP_GROUP_INSTR_OFFSETS
	.align		4
.L_4331:
        /*008c*/ 	.byte	0x04, 0x28
        /*008e*/ 	.short	(.L_4333 - .L_4332)


	//   ....[0]....
.L_4332:
        /*0090*/ 	.word	0x00000820


	//   ....[1]....
        /*0094*/ 	.word	0x00000850


	//   ....[2]....
        /*0098*/ 	.word	0x00000860


	//   ....[3]....
        /*009c*/ 	.word	0x00000890


	//   ....[4]....
        /*00a0*/ 	.word	0x000008a0


	//   ....[5]....
        /*00a4*/ 	.word	0x000008d0


	//   ....[6]....
        /*00a8*/ 	.word	0x000008f0


	//   ....[7]....
        /*00ac*/ 	.word	0x00000900


	//   ....[8]....
        /*00b0*/ 	.word	0x00000930


	//   ....[9]....
        /*00b4*/ 	.word	0x00000940


	//   ....[10]....
        /*00b8*/ 	.word	0x00000b50


	//   ....[11]....
        /*00bc*/ 	.word	0x00000bc0


	//   ....[12]....
        /*00c0*/ 	.word	0x00000c20


	//   ....[13]....
        /*00c4*/ 	.word	0x00000c80


	//   ....[14]....
        /*00c8*/ 	.word	0x00000cf0


	//   ....[15]....
        /*00cc*/ 	.word	0x00000d60


	//   ....[16]....
        /*00d0*/ 	.word	0x00000dc0


	//   ....[17]....
        /*00d4*/ 	.word	0x00000e20


	//   ....[18]....
        /*00d8*/ 	.word	0x00000e80


	//   ....[19]....
        /*00dc*/ 	.word	0x00000ee0


	//----- nvinfo : EIATTR_EXIT_INSTR_OFFSETS
	.align		4
.L_4333:
        /*00e0*/ 	.byte	0x04, 0x1c
        /*00e2*/ 	.short	(.L_4335 - .L_4334)


	//   ....[0]....
.L_4334:
        /*00e4*/ 	.word	0x00000070


	//   ....[1]....
        /*00e8*/ 	.word	0x00000af0


	//----- nvinfo : EIATTR_MAX_THREADS
	.align		4
.L_4335:
        /*00ec*/ 	.byte	0x04, 0x05
        /*00ee*/ 	.short	(.L_4337 - .L_4336)
.L_4336:
        /*00f0*/ 	.word	0x00000400
        /*00f4*/ 	.word	0x00000001
        /*00f8*/ 	.word	0x00000001


	//----- nvinfo : EIATTR_CRS_STACK_SIZE
	.align		4
.L_4337:
        /*00fc*/ 	.byte	0x04, 0x1e
        /*00fe*/ 	.short	(.L_4339 - .L_4338)
.L_4338:
        /*0100*/ 	.word	0x00000000
.L_4339:


//--------------------- .nv.info._ZN10layer_norm13ln_bwd_kernelINS_13Kernel_traitsI6__halfffffjLj2048ELj1ELj1ELj4ELj16ENS_18Kernel_traits_baseILj2048ES2_ffffjLj128EEEEELb1ELb0ELb1ELb0EEEvNS_9BwdParamsE --------------------------
	.section	.nv.info._ZN10layer_norm13ln_bwd_kernelINS_13Kernel_traitsI6__halfffffjLj2048ELj1ELj1ELj4ELj16ENS_18Kernel_traits_baseILj2048ES2_ffffjLj128EEEEELb1ELb0ELb1ELb0EEEvNS_9BwdParamsE,"",@"SHT_CUDA_INFO"
	.sectionflags	@""
	.align	4


	//----- nvinfo : EIATTR_CUDA_API_VERSION
	.align		4
        /*0000*/ 	.byte	0x04, 0x37
        /*0002*/ 	.short	(.L_4341 - .L_4340)
.L_4340:
        /*0004*/ 	.word	0x00000082


	//----- nvinfo : EIATTR_SW2861232_WAR
	.align		4
.L_4341:
        /*0008*/ 	.byte	0x01, 0x35
	.zero		2


	//----- nvinfo : EIATTR_PARAM_CBANK
	.align		4
        /*000c*/ 	.byte	0x04, 0x0a
        /*000e*/ 	.short	(.L_4343 - .L_4342)
	.align		4
.L_4342:
        /*0010*/ 	.word	index@(.nv.constant0._ZN10layer_norm13ln_bwd_kernelINS_13Kernel_traitsI6__halfffffjLj2048ELj1ELj1ELj4ELj16ENS_18Kernel_traits_baseILj2048ES2_ffffjLj128EEEEELb1ELb0ELb1ELb0EEEvNS_9BwdParamsE)
        /*0014*/ 	.short	0x0160
        /*0016*/ 	.short	0x0128


	//----- nvinfo : EIATTR_CBANK_PARAM_SIZE
	.align		4
.L_4343:
        /*0018*/ 	.byte	0x03, 0x19
        /*001a*/ 	.short	0x0128


	//----- nvinfo : EIATTR_KPARAM_INFO
	.align		4
        /*001c*/ 	.byte	0x04, 0x17
        /*001e*/ 	.short	(.L_4345 - .L_4344)
.L_4344:
        /*0020*/ 	.word	0x00000000
        /*0024*/ 	.short	0x0000
        /*0026*/ 	.short	0x0000
        /*0028*/ 	.byte	0x00, 0xf0, 0xa1, 0x04


	//----- nvinfo : EIATTR_MAXREG_COUNT
	.align		4
.L_4345:
        /*002c*/ 	.byte	0x03, 0x1b
        /*002e*/ 	.short	0x00ff


	//----- nvinfo : EIATTR_NUM_BARRIERS
	.align		4
        /*0030*/ 	.byte	0x02, 0x4c
        /*0032*/ 	.byte	0x01
	.zero		1


	//----- nvinfo : EIATTR_MERCURY_ISA_VERSION
	.align		4
        /*0034*/ 	.byte	0x03, 0x5f
        /*0036*/ 	.short	0x0000


	//----- nvinfo : EIATTR_COOP_GROUP_MASK_REGIDS
	.align		4
        /*0038*/ 	.byte	0x04, 0x29
        /*003a*/ 	.short	(.L_4347 - .L_4346)


	//   ....[0]....
.L_4346:
        /*003c*/ 	.word	0xffffffff


	//   ....[1]....
        /*0040*/ 	.word	0xffffffff


	//   ....[2]....
        /*0044*/ 	.word	0xffffffff


	//   ....[3]....
        /*0048*/ 	.word	0xffffffff


	//   ....[4]....
        /*004c*/ 	.word	0xffffffff


	//   ....[5]....
        /*0050*/ 	.word	0xffffffff


	//   ....[6]....
        /*0054*/ 	.word	0xffffffff


	//   ....[7]....
        /*0058*/ 	.word	0xffffffff


	//   ....[8]....
        /*005c*/ 	.word	0xffffffff


	//   ....[9]....
        /*0060*/ 	.word	0xffffffff


	//   ....[10]....
        /*0064*/ 	.word	0xffffffff


	//   ....[11]....
        /*0068*/ 	.word	0xffffffff


	//   ....[12]....
        /*006c*/ 	.word	0xffffffff


	//   ....[13]....
        /*0070*/ 	.word	0xffffffff


	//   ....[14]....
        /*0074*/ 	.word	0xffffffff


	//   ....[15]....
        /*0078*/ 	.word	0xffffffff


	//   ....[16]....
        /*007c*/ 	.word	0xffffffff


	//   ....[17]....
        /*0080*/ 	.word	0xffffffff


	//   ....[18]....
        /*0084*/ 	.word	0xffffffff


	//   ....[19]....
        /*0088*/ 	.word	0xffffffff


	//----- nvinfo : EIATTR_COOP_GROUP_INSTR_OFFSETS
	.align		4
.L_4347:
        /*008c*/ 	.byte	0x04, 0x28
        /*008e*/ 	.short	(.L_4349 - .L_4348)


	//   ....[0]....
.L_4348:
        /*0090*/ 	.word	0x00001590


	//   ....[1]....
        /*0094*/ 	.word	0x000015b0


	//   ....[2]....
        /*0098*/ 	.word	0x000015d0


	//   ....[3]....
        /*009c*/ 	.word	0x000015f0


	//   ....[4]....
        /*00a0*/ 	.word	0x00001610


	//   ....[5]....
        /*00a4*/ 	.word	0x00001630


	//   ....[6]....
        /*00a8*/ 	.word	0x00001650


	//   ....[7]....
        /*00ac*/ 	.word	0x00001670


	//   ....[8]....
        /*00b0*/ 	.word	0x00001690


	//   ....[9]....
        /*00b4*/ 	.word	0x000016b0


	//   ....[10]....
        /*00b8*/ 	.word	0x00003030


	//   ....[11]....
        /*00bc*/ 	.word	0x000030b0


	//   ....[12]....
        /*00c0*/ 	.word	0x00003130


	//   ....[13]....
        /*00c4*/ 	.word	0x000031a0


	//   ....[14]....
        /*00c8*/ 	.word	0x00003220


	//   ....[15]....
        /*00cc*/ 	.word	0x00003290


	//   ....[16]....
        /*00d0*/ 	.word	0x00003310


	//   ....[17]....
        /*00d4*/ 	.word	0x00003380


	//   ....[18]....
        /*00d8*/ 	.word	0x00003400


	//   ....[19]....
        /*00dc*/ 	.word	0x00003470


	//----- nvinfo : EIATTR_EXIT_INSTR_OFFSETS
	.align		4
.L_4349:
        /*00e0*/ 	.byte	0x04, 0x1c
        /*00e2*/ 	.short	(.L_4351 - .L_4350)


	//   ....[0]....
.L_4350:
        /*00e4*/ 	.word	0x00002f70


	//   ....[1]....
        /*00e8*/ 	.word	0x00002fd0


	//----- nvinfo : EIATTR_MAX_THREADS
	.align		4
.L_4351:
        /*00ec*/ 	.byte	0x04, 0x05
        /*00ee*/ 	.short	(.L_4353 - .L_4352)
.L_4352:
        /*00f0*/ 	.word	0x00000080
        /*00f4*/ 	.word	0x00000001
        /*00f8*/ 	.word	0x00000001


	//----- nvinfo : EIATTR_CRS_STACK_SIZE
	.align		4
.L_4353:
        /*00fc*/ 	.byte	0x04, 0x1e
        /*00fe*/ 	.short	(.L_4355 - .L_4354)
.L_4354:
        /*0100*/ 	.word	0x00000000
.L_4355:


//--------------------- .nv.info._ZN10layer_norm22ln_bwd_finalize_kernelINS_22Kernel_traits_finalizeILj2048E6__halfffffjLb0ELj1024ELj4ENS_18Kernel_traits_baseILj2048ES2_ffffjLj1024EEEEELb0ELb1EEEvNS_9BwdParamsE --------------------------
	.section	.nv.info._ZN10layer_norm22ln_bwd_finalize_kernelINS_22Kernel_traits_finalizeILj2048E6__halfffffjLb0ELj1024ELj4ENS_18Kernel_traits_baseILj2048ES2_ffffjLj1024EEEEELb0ELb1EEEvNS_9BwdParamsE,"",@"SHT_CUDA_INFO"
	.sectionflags	@""
	.align	4


	//----- nvinfo : EIATTR_CUDA_API_VERSION
	.align		4
        /*0000*/ 	.byte	0x04, 0x37
        /*0002*/ 	.short	(.L_4357 - .L_4356)
.L_4356:
        /*0004*/ 	.word	0x00000082


	//----- nvinfo : EIATTR_SW2861232_WAR
	.align		4
.L_4357:
        /*0008*/ 	.byte	0x01, 0x35
	.zero		2


	//----- nvinfo : EIATTR_PARAM_CBANK
	.align		4
        /*000c*/ 	.byte	0x04, 0x0a
        /*000e*/ 	.short	(.L_4359 - .L_4358)
	.align		4
.L_4358:
        /*0010*/ 	.word	index@(.nv.constant0._ZN10layer_norm22ln_bwd_finalize_kernelINS_22Kernel_traits_finalizeILj2048E6__halfffffjLb0ELj1024ELj4ENS_18Kernel_traits_baseILj2048ES2_ffffjLj1024EEEEELb0ELb1EEEvNS_9BwdParamsE)
        /*0014*/ 	.short	0x0160
        /*0016*/ 	.short	0x0128


	//----- nvinfo : EIATTR_CBANK_PARAM_SIZE
	.align		4
.L_4359:
        /*0018*/ 	.byte	0x03, 0x19
        /*001a*/ 	.short	0x0128


	//----- nvinfo : EIATTR_KPARAM_INFO
	.align		4
        /*001c*/ 	.byte	0x04, 0x17
        /*001e*/ 	.short	(.L_4361 - .L_4360)
.L_4360:
        /*0020*/ 	.word	0x00000000
        /*0024*/ 	.short	0x0000
        /*0026*/ 	.short	0x0000
        /*0028*/ 	.byte	0x00, 0xf0, 0xa1, 0x04


	//----- nvinfo : EIATTR_MAXREG_COUNT
	.align		4
.L_4361:
        /*002c*/ 	.byte	0x03, 0x1b
        /*002e*/ 	.short	0x0040


	//----- nvinfo : EIATTR_NUM_BARRIERS
	.align		4
        /*0030*/ 	.byte	0x02, 0x4c
        /*0032*/ 	.byte	0x01
	.zero		1


	//----- nvinfo : EIATTR_MERCURY_ISA_VERSION
	.align		4
        /*0034*/ 	.byte	0x03, 0x5f
        /*0036*/ 	.short	0x0000


	//----- nvinfo : EIATTR_COOP_GROUP_MASK_REGIDS
	.align		4
        /*0038*/ 	.byte	0x04, 0x29
        /*003a*/ 	.short	(.L_4363 - .L_4362)


	//   ....[0]....
.L_4362:
        /*003c*/ 	.word	0xffffffff


	//   ....[1]....
        /*0040*/ 	.word	0xffffffff


	//   ....[2]....
        /*0044*/ 	.word	0xffffffff


	//   ....[3]....
        /*0048*/ 	.word	0xffffffff


	//   ....[4]....
        /*004c*/ 	.word	0xffffffff


	//   ....[5]....
        /*0050*/ 	.word	0xffffffff


	//   ....[6]....
        /*0054*/ 	.word	0xffffffff


	//   ....[7]....
        /*0058*/ 	.word	0xffffffff


	//   ....[8]....
        /*005c*/ 	.word	0xffffffff


	//   ....[9]....
        /*0060*/ 	.word	0xffffffff


	//   ....[10]....
        /*0064*/ 	.word	0xffffffff


	//   ....[11]....
        /*0068*/ 	.word	0xffffffff


	//   ....[12]....
        /*006c*/ 	.word	0xffffffff


	//   ....[13]....
        /*0070*/ 	.word	0xffffffff


	//   ....[14]....
        /*0074*/ 	.word	0xffffffff


	//   ....[15]....
        /*0078*/ 	.word	0xffffffff


	//   ....[16]....
        /*007c*/ 	.word	0xffffffff


	//   ....[17]....
        /*0080*/ 	.word	0xffffffff


	//   ....[18]....
        /*0084*/ 	.word	0xffffffff


	//   ....[19]....
        /*0088*/ 	.word	0xffffffff


	//----- nvinfo : EIATTR_COOP_GROUP_INSTR_OFFSETS
	.align		4
.L_4363:
        /*008c*/ 	.byte	0x04, 0x28
        /*008e*/ 	.short	(.L_4365 - .L_4364)


	//   ....[0]....
.L_4364:
        /*0090*/ 	.word	0x000007f0


	//   ....[1]....
        /*0094*/ 	.word	0x00000820


	//   ....[2]....
        /*0098*/ 	.word	0x00000840


	//   ....[3]....
        /*009c*/ 	.word	0x00000850


	//   ....[4]....
        /*00a0*/ 	.word	0x00000880


	//   ....[5]....
        /*00a4*/ 	.word	0x00000890


	//   ....[6]....
        /*00a8*/ 	.word	0x000008c0


	//   ....[7]....
        /*00ac*/ 	.word	0x000008d0


	//   ....[8]....
        /*00b0*/ 	.word	0x00000900


	//   ....[9]....
        /*00b4*/ 	.word	0x00000910


	//   ....[10]....
        /*00b8*/ 	.word	0x00000b00


	//   ....[11]....
        /*00bc*/ 	.word	0x00000b80


	//   ....[12]....
        /*00c0*/ 	.word	0x00000be0


	//   ....[13]....
        /*00c4*/ 	.word	0x00000c40


	//   ....[14]....
        /*00c8*/ 	.word	0x00000cb0


	//   ....[15]....
        /*00cc*/ 	.word	0x00000d20


	//   ....[16]....
        /*00d0*/ 	.word	0x00000d80


	//   ....[17]....
        /*00d4*/ 	.word	0x00000de0


	//   ....[18]....
        /*00d8*/ 	.word	0x00000e40


	//   ....[19]....
        /*00dc*/ 	.word	0x00000ea0


	//----- nvinfo : EIATTR_EXIT_INSTR_OFFSETS
	.align		4
.L_4365:
        /*00e0*/ 	.byte	0x04, 0x1c
        /*00e2*/ 	.short	(.L_4367 - .L_4366)


	//   ....[0]....
.L_4366:
        /*00e4*/ 	.word	0x00000070


	//   ....[1]....
        /*00e8*/ 	.word	0x00000aa0


	//----- nvinfo : EIATTR_MAX_THREADS
	.align		4
.L_4367:
        /*00ec*/ 	.byte	0x04, 0x05
        /*00ee*/ 	.short	(.L_4369 - .L_4368)
.L_4368:
        /*00f0*/ 	.word	0x00000400
        /*00f4*/ 	.word	0x00000001
        /*00f8*/ 	.word	0x00000001


	//----- nvinfo : EIATTR_CRS_STACK_SIZE
	.align		4
.L_4369:
        /*00fc*/ 	.byte	0x04, 0x1e
        /*00fe*/ 	.short	(.L_4371 - .L_4370)
.L_4370:
        /*0100*/ 	.word	0x00000000
.L_4371:


//--------------------- .nv.info._ZN10layer_norm13ln_bwd_kernelINS_13Kernel_traitsI6__halfffffjLj2048ELj1ELj1ELj4ELj16ENS_18Kernel_traits_baseILj2048ES2_ffffjLj128EEEEELb1ELb0ELb1ELb1EEEvNS_9BwdParamsE --------------------------
	.section	.nv.info._ZN10layer_norm13ln_bwd_kernelINS_13Kernel_traitsI6__halfffffjLj2048ELj1ELj1ELj4ELj16ENS_18Kernel_traits_baseILj2048ES2_ffffjLj128EEEEELb1ELb0ELb1ELb1EEEvNS_9BwdParamsE,"",@"SHT_CUDA_INFO"
	.sectionflags	@""
	.align	4


	//----- nvinfo : EIATTR_CUDA_API_VERSION
	.align		4
        /*0000*/ 	.byte	0x04, 0x37
        /*0002*/ 	.short	(.L_4373 - .L_4372)
.L_4372:
        /*0004*/ 	.word	0x00000082


	//----- nvinfo : EIATTR_SW2861232_WAR
	.align		4
.L_4373:
        /*0008*/ 	.byte	0x01, 0x35
	.zero		2


	//----- nvinfo : EIATTR_PARAM_CBANK
	.align		4
        /*000c*/ 	.byte	0x04, 0x0a
        /*000e*/ 	.short	(.L_4375 - .L_4374)
	.align		4
.L_4374:
        /*0010*/ 	.word	index@(.nv.constant0._ZN10layer_norm13ln_bwd_kernelINS_13Kernel_traitsI6__halfffffjLj2048ELj1ELj1ELj4ELj16ENS_18Kernel_traits_baseILj2048ES2_ffffjLj128EEEEELb1ELb0ELb1ELb1EEEvNS_9BwdParamsE)
        /*0014*/ 	.short	0x0160
        /*0016*/ 	.short	0x0128


	//----- nvinfo : EIATTR_CBANK_PARAM_SIZE
	.align		4
.L_4375:
        /*0018*/ 	.byte	0x03, 0x19
        /*001a*/ 	.short	0x0128


	//----- nvinfo : EIATTR_KPARAM_INFO
	.align		4
        /*001c*/ 	.byte	0x04, 0x17
        /*001e*/ 	.short	(.L_4377 - .L_4376)
.L_4376:
        /*0020*/ 	.word	0x00000000
        /*0024*/ 	.short	0x0000
        /*0026*/ 	.short	0x0000
        /*0028*/ 	.byte	0x00, 0xf0, 0xa1, 0x04


	//----- nvinfo : EIATTR_MAXREG_COUNT
	.align		4
.L_4377:
        /*002c*/ 	.byte	0x03, 0x1b
        /*002e*/ 	.short	0x00ff


	//----- nvinfo : EIATTR_NUM_BARRIERS
	.align		4
        /*0030*/ 	.byte	0x02, 0x4c
        /*0032*/ 	.byte	0x01
	.zero		1


	//----- nvinfo : EIATTR_MERCURY_ISA_VERSION
	.align		4
        /*0034*/ 	.byte	0x03, 0x5f
        /*0036*/ 	.short	0x0000


	//----- nvinfo : EIATTR_COOP_GROUP_MASK_REGIDS
	.align		4
        /*0038*/ 	.byte	0x04, 0x29
        /*003a*/ 	.short	(.L_4379 - .L_4378)


	//   ....[0]....
.L_4378:
        /*003c*/ 	.word	0xffffffff


	//   ....[1]....
        /*0040*/ 	.word	0xffffffff


	//   ....[2]....
        /*0044*/ 	.word	0xffffffff


	//   ....[3]....
        /*0048*/ 	.word	0xffffffff


	//   ....[4]....
        /*004c*/ 	.word	0xffffffff


	//   ....[5]....
        /*0050*/ 	.word	0xffffffff


	//   ....[6]....
        /*0054*/ 	.word	0xffffffff


	//   ....[7]....
        /*0058*/ 	.word	0xffffffff


	//   ....[8]....
        /*005c*/ 	.word	0xffffffff


	//   ....[9]....
        /*0060*/ 	.word	0xffffffff


	//   ....[10]....
        /*0064*/ 	.word	0xffffffff


	//   ....[11]....
        /*0068*/ 	.word	0xffffffff


	//   ....[12]....
        /*006c*/ 	.word	0xffffffff


	//   ....[13]....
        /*0070*/ 	.word	0xffffffff


	//   ....[14]....
        /*0074*/ 	.word	0xffffffff


	//   ....[15]....
        /*0078*/ 	.word	0xffffffff


	//   ....[16]....
        /*007c*/ 	.word	0xffffffff


	//   ....[17]....
        /*0080*/ 	.word	0xffffffff


	//   ....[18]....
        /*0084*/ 	.word	0xffffffff


	//   ....[19]....
        /*0088*/ 	.word	0xffffffff


	//----- nvinfo : EIATTR_COOP_GROUP_INSTR_OFFSETS
	.align		4
.L_4379:
        /*008c*/ 	.byte	0x04, 0x28
        /*008e*/ 	.short	(.L_4381 - .L_4380)


	//   ....[0]....
.L_4380:
        /*0090*/ 	.word	0x00001260


	//   ....[1]....
        /*0094*/ 	.word	0x00001280


	//   ....[2]....
        /*0098*/ 	.word	0x000012a0


	//   ....[3]....
        /*009c*/ 	.word	0x000012c0


	//   ....[4]....
        /*00a0*/ 	.word	0x000012e0


	//   ....[5]....
        /*00a4*/ 	.word	0x00001300


	//   ....[6]....
        /*00a8*/ 	.word	0x00001320


	//   ....[7]....
        /*00ac*/ 	.word	0x00001340


	//   ....[8]....
        /*00b0*/ 	.word	0x00001360


	//   ....[9]....
        /*00b4*/ 	.word	0x00001380


	//   ....[10]....
        /*00b8*/ 	.word	0x00002a10


	//   ....[11]....
        /*00bc*/ 	.word	0x00002a90


	//   ....[12]....
        /*00c0*/ 	.word	0x00002b10


	//   ....[13]....
        /*00c4*/ 	.word	0x00002b80


	//   ....[14]....
        /*00c8*/ 	.word	0x00002c00


	//   ....[15]....
        /*00cc*/ 	.word	0x00002c70


	//   ....[16]....
        /*00d0*/ 	.word	0x00002cf0


	//   ....[17]....
        /*00d4*/ 	.word	0x00002d60


	//   ....[18]....
        /*00d8*/ 	.word	0x00002de0


	//   ....[19]....
        /*00dc*/ 	.word	0x00002e50


	//----- nvinfo : EIATTR_EXIT_INSTR_OFFSETS
	.align		4
.L_4381:
        /*00e0*/ 	.byte	0x04, 0x1c
        /*00e2*/ 	.short	(.L_4383 - .L_4382)


	//   ....[0]....
.L_4382:
        /*00e4*/ 	.word	0x000029b0


	//----- nvinfo : EIATTR_MAX_THREADS
	.align		4
.L_4383:
        /*00e8*/ 	.byte	0x04, 0x05
        /*00ea*/ 	.short	(.L_4385 - .L_4384)
.L_4384:
        /*00ec*/ 	.word	0x00000080
        /*00f0*/ 	.word	0x00000001
        /*00f4*/ 	.word	0x00000001


	//----- nvinfo : EIATTR_CRS_STACK_SIZE
	.align		4
.L_4385:
        /*00f8*/ 	.byte	0x04, 0x1e
        /*00fa*/ 	.short	(.L_4387 - .L_4386)
.L_4386:
        /*00fc*/ 	.word	0x00000000
.L_4387:


//--------------------- .nv.info._ZN10layer_norm13ln_bwd_kernelINS_13Kernel_traitsI6__halfffffjLj2048ELj1ELj1ELj4ELj16ENS_18Kernel_traits_baseILj2048ES2_ffffjLj128EEEEELb1ELb1ELb0ELb0EEEvNS_9BwdParamsE --------------------------
	.section	.nv.info._ZN10layer_norm13ln_bwd_kernelINS_13Kernel_traitsI6__halfffffjLj2048ELj1ELj1ELj4ELj16ENS_18Kernel_traits_baseILj2048ES2_ffffjLj128EEEEELb1ELb1ELb0ELb0EEEvNS_9BwdParamsE,"",@"SHT_CUDA_INFO"
	.sectionflags	@""
	.align	4


	//----- nvinfo : EIATTR_CUDA_API_VERSION
	.align		4
        /*0000*/ 	.byte	0x04, 0x37
        /*0002*/ 	.short	(.L_4389 - .L_4388)
.L_4388:
        /*0004*/ 	.word	0x00000082


	//----- nvinfo : EIATTR_SW2861232_WAR
	.align		4
.L_4389:
        /*0008*/ 	.byte	0x01, 0x35
	.zero		2


	//----- nvinfo : EIATTR_PARAM_CBANK
	.align		4
        /*000c*/ 	.byte	0x04, 0x0a
        /*000e*/ 	.short	(.L_4391 - .L_4390)
	.align		4
.L_4390:
        /*0010*/ 	.word	index@(.nv.constant0._ZN10layer_norm13ln_bwd_kernelINS_13Kernel_traitsI6__halfffffjLj2048ELj1ELj1ELj4ELj16ENS_18Kernel_traits_baseILj2048ES2_ffffjLj128EEEEELb1ELb1ELb0ELb0EEEvNS_9BwdParamsE)
        /*0014*/ 	.short	0x0160
        /*0016*/ 	.short	0x0128


	//----- nvinfo : EIATTR_CBANK_PARAM_SIZE
	.align		4
.L_4391:
        /*0018*/ 	.byte	0x03, 0x19
        /*001a*/ 	.short	0x0128


	//----- nvinfo : EIATTR_KPARAM_INFO
	.align		4
        /*001c*/ 	.byte	0x04, 0x17
        /*001e*/ 	.short	(.L_4393 - .L_4392)
.L_4392:
        /*0020*/ 	.word	0x00000000
        /*0024*/ 	.short	0x0000
        /*0026*/ 	.short	0x0000
        /*0028*/ 	.byte	0x00, 0xf0, 0xa1, 0x04


	//----- nvinfo : EIATTR_MAXREG_COUNT
	.align		4
.L_4393:
        /*002c*/ 	.byte	0x03, 0x1b
        /*002e*/ 	.short	0x00ff


	//----- nvinfo : EIATTR_NUM_BARRIERS
	.align		4
        /*0030*/ 	.byte	0x02, 0x4c
        /*0032*/ 	.byte	0x01
	.zero		1


	//----- nvinfo : EIATTR_MERCURY_ISA_VERSION
	.align		4
        /*0034*/ 	.byte	0x03, 0x5f
        /*0036*/ 	.short	0x0000


	//----- nvinfo : EIATTR_COOP_GROUP_MASK_REGIDS
	.align		4
        /*0038*/ 	.byte	0x04, 0x29
        /*003a*/ 	.short	(.L_4395 - .L_4394)


	//   ....[0]....
.L_4394:
        /*003c*/ 	.word	0xffffffff


	//   ....[1]....
        /*0040*/ 	.word	0xffffffff


	//   ....[2]....
        /*0044*/ 	.word	0xffffffff


	//   ....[3]....
        /*0048*/ 	.word	0xffffffff


	//   ....[4]....
        /*004c*/ 	.word	0xffffffff


	//   ....[5]....
        /*0050*/ 	.word	0xffffffff


	//   ....[6]....
        /*0054*/ 	.word	0xffffffff


	//   ....[7]....
        /*0058*/ 	.word	0xffffffff


	//   ....[8]....
        /*005c*/ 	.word	0xffffffff


	//   ....[9]....
        /*0060*/ 	.word	0xffffffff


	//   ....[10]....
        /*0064*/ 	.word	0xffffffff


	//   ....[11]....
        /*0068*/ 	.word	0xffffffff


	//   ....[12]....
        /*006c*/ 	.word	0xffffffff


	//   ....[13]....
        /*0070*/ 	.word	0xffffffff


	//   ....[14]....
        /*0074*/ 	.word	0xffffffff


	//   ....[15]....
        /*0078*/ 	.word	0xffffffff


	//   ....[16]....
        /*007c*/ 	.word	0xffffffff


	//   ....[17]....
        /*0080*/ 	.word	0xffffffff


	//   ....[18]....
        /*0084*/ 	.word	0xffffffff


	//   ....[19]....
        /*0088*/ 	.word	0xffffffff


	//----- nvinfo : EIATTR_COOP_GROUP_INSTR_OFFSETS
	.align		4
.L_4395:
        /*008c*/ 	.byte	0x04, 0x28
        /*008e*/ 	.short	(.L_4397 - .L_4396)


	//   ....[0]....
.L_4396:
        /*0090*/ 	.word	0x00001560


	//   ....[1]....
        /*0094*/ 	.word	0x00001580


	//   ....[2]....
        /*0098*/ 	.word	0x000015a0


	//   ....[3]....
        /*009c*/ 	.word	0x000015c0


	//   ....[4]....
        /*00a0*/ 	.word	0x000015e0


	//   ....[5]....
        /*00a4*/ 	.word	0x00001600


	//   ....[6]....
        /*00a8*/ 	.word	0x00001620


	//   ....[7]....
        /*00ac*/ 	.word	0x00001640


	//   ....[8]....
        /*00b0*/ 	.word	0x00001660


	//   ....[9]....
        /*00b4*/ 	.word	0x00001680


	//   ....[10]....
        /*00b8*/ 	.word	0x00002c60


	//   ....[11]....
        /*00bc*/ 	.word	0x00002ce0


	//   ....[12]....
        /*00c0*/ 	.word	0x00002d60


	//   ....[13]....
        /*00c4*/ 	.word	0x00002dd0


	//   ....[14]....
        /*00c8*/ 	.word	0x00002e50


	//   ....[15]....
        /*00cc*/ 	.word	0x00002ec0


	//   ....[16]....
        /*00d0*/ 	.word	0x00002f40


	//   ....[17]....
        /*00d4*/ 	.word	0x00002fb0


	//   ....[18]....
        /*00d8*/ 	.word	0x00003030


	//   ....[19]....
        /*00dc*/ 	.word	0x000030a0


	//----- nvinfo : EIATTR_EXIT_INSTR_OFFSETS
	.align		4
.L_4397:
        /*00e0*/ 	.byte	0x04, 0x1c
        /*00e2*/ 	.short	(.L_4399 - .L_4398)


	//   ....[0]....
.L_4398:
        /*00e4*/ 	.word	0x00002b80


	//   ....[1]....
        /*00e8*/ 	.word	0x00002c00


	//----- nvinfo : EIATTR_MAX_THREADS
	.align		4
.L_4399:
        /*00ec*/ 	.byte	0x04, 0x05
        /*00ee*/ 	.short	(.L_4401 - .L_4400)
.L_4400:
        /*00f0*/ 	.word	0x00000080
        /*00f4*/ 	.word	0x00000001
        /*00f8*/ 	.word	0x00000001


	//----- nvinfo : EIATTR_CRS_STACK_SIZE
	.align		4
.L_4401:
        /*00fc*/ 	.byte	0x04, 0x1e
        /*00fe*/ 	.short	(.L_4403 - .L_4402)
.L_4402:
        /*0100*/ 	.word	0x00000000
.L_4403:


//--------------------- .nv.info._ZN10layer_norm13ln_bwd_kernelINS_13Kernel_traitsI6__halfffffjLj2048ELj1ELj1ELj4ELj16ENS_18Kernel_traits_baseILj2048ES2_ffffjLj128EEEEELb1ELb1ELb0ELb1EEEvNS_9BwdParamsE --------------------------
	.section	.nv.info._ZN10layer_norm13ln_bwd_kernelINS_13Kernel_traitsI6__halfffffjLj2048ELj1ELj1ELj4ELj16ENS_18Kernel_traits_baseILj2048ES2_ffffjLj128EEEEELb1ELb1ELb0ELb1EEEvNS_9BwdParamsE,"",@"SHT_CUDA_INFO"
	.sectionflags	@""
	.align	4


	//----- nvinfo : EIATTR_CUDA_API_VERSION
	.align		4
        /*0000*/ 	.byte	0x04, 0x37
        /*0002*/ 	.short	(.L_4405 - .L_4404)
.L_4404:
        /*0004*/ 	.word	0x00000082


	//----- nvinfo : EIATTR_SW2861232_WAR
	.align		4
.L_4405:
        /*0008*/ 	.byte	0x01, 0x35
	.zero		2


	//----- nvinfo : EIATTR_PARAM_CBANK
	.align		4
        /*000c*/ 	.byte	0x04, 0x0a
        /*000e*/ 	.short	(.L_4407 - .L_4406)
	.align		4
.L_4406:
        /*0010*/ 	.word	index@(.nv.constant0._ZN10layer_norm13ln_bwd_kernelINS_13Kernel_traitsI6__halfffffjLj2048ELj1ELj1ELj4ELj16ENS_18Kernel_traits_baseILj2048ES2_ffffjLj128EEEEELb1ELb1ELb0ELb1EEEvNS_9BwdParamsE)
        /*0014*/ 	.short	0x0160
        /*0016*/ 	.short	0x0128


	//----- nvinfo : EIATTR_CBANK_PARAM_SIZE
	.align		4
.L_4407:
        /*0018*/ 	.byte	0x03, 0x19
        /*001a*/ 	.short	0x0128


	//----- nvinfo : EIATTR_KPARAM_INFO
	.align		4
        /*001c*/ 	.byte	0x04, 0x17
        /*001e*/ 	.short	(.L_4409 - .L_4408)
.L_4408:
        /*0020*/ 	.word	0x00000000
        /*0024*/ 	.short	0x0000
        /*0026*/ 	.short	0x0000
        /*0028*/ 	.byte	0x00, 0xf0, 0xa1, 0x04


	//----- nvinfo : EIATTR_MAXREG_COUNT
	.align		4
.L_4409:
        /*002c*/ 	.byte	0x03, 0x1b
        /*002e*/ 	.short	0x00ff


	//----- nvinfo : EIATTR_NUM_BARRIERS
	.align		4
        /*0030*/ 	.byte	0x02, 0x4c
        /*0032*/ 	.byte	0x01
	.zero		1


	//----- nvinfo : EIATTR_MERCURY_ISA_VERSION
	.align		4
        /*0034*/ 	.byte	0x03, 0x5f
        /*0036*/ 	.short	0x0000


	//----- nvinfo : EIATTR_COOP_GROUP_MASK_REGIDS
	.align		4
        /*0038*/ 	.byte	0x04, 0x29
        /*003a*/ 	.short	(.L_4411 - .L_4410)


	//   ....[0]....
.L_4410:
        /*003c*/ 	.word	0xffffffff


	//   ....[1]....
        /*0040*/ 	.word	0xffffffff


	//   ....[2]....
        /*0044*/ 	.word	0xffffffff


	//   ....[3]....
        /*0048*/ 	.word	0xffffffff


	//   ....[4]....
        /*004c*/ 	.word	0xffffffff


	//   ....[5]....
        /*0050*/ 	.word	0xffffffff


	//   ....[6]....
        /*0054*/ 	.word	0xffffffff


	//   ....[7]....
        /*0058*/ 	.word	0xffffffff


	//   ....[8]....
        /*005c*/ 	.word	0xffffffff


	//   ....[9]....
        /*0060*/ 	.word	0xffffffff


	//   ....[10]....
        /*0064*/ 	.word	0xffffffff


	//   ....[11]....
        /*0068*/ 	.word	0xffffffff


	//   ....[12]....
        /*006c*/ 	.word	0xffffffff


	//   ....[13]....
        /*0070*/ 	.word	0xffffffff


	//   ....[14]....
        /*0074*/ 	.word	0xffffffff


	//   ....[15]....
        /*0078*/ 	.word	0xffffffff


	//   ....[16]....
        /*007c*/ 	.word	0xffffffff


	//   ....[17]....
        /*0080*/ 	.word	0xffffffff


	//   ....[18]....
        /*0084*/ 	.word	0xffffffff


	//   ....[19]....
        /*0088*/ 	.word	0xffffffff


	//----- nvinfo : EIATTR_COOP_GROUP_INSTR_OFFSETS
	.align		4
.L_4411:
        /*008c*/ 	.byte	0x04, 0x28
        /*008e*/ 	.short	(.L_4413 - .L_4412)


	//   ....[0]....
.L_4412:
        /*0090*/ 	.word	0x00001290


	//   ....[1]....
        /*0094*/ 	.word	0x000012b0


	//   ....[2]....
        /*0098*/ 	.word	0x000012d0


	//   ....[3]....
        /*009c*/ 	.word	0x000012f0


	//   ....[4]....
        /*00a0*/ 	.word	0x00001310


	//   ....[5]....
        /*00a4*/ 	.word	0x00001330


	//   ....[6]....
        /*00a8*/ 	.word	0x00001350


	//   ....[7]....
        /*00ac*/ 	.word	0x00001370


	//   ....[8]....
        /*00b0*/ 	.word	0x00001390


	//   ....[9]....
        /*00b4*/ 	.word	0x000013b0


	//   ....[10]....
        /*00b8*/ 	.word	0x000028a0


	//   ....[11]....
        /*00bc*/ 	.word	0x00002920


	//   ....[12]....
        /*00c0*/ 	.word	0x000029a0


	//   ....[13]....
        /*00c4*/ 	.word	0x00002a10


	//   ....[14]....
        /*00c8*/ 	.word	0x00002a90


	//   ....[15]....
        /*00cc*/ 	.word	0x00002b00


	//   ....[16]....
        /*00d0*/ 	.word	0x00002b80


	//   ....[17]....
        /*00d4*/ 	.word	0x00002bf0


	//   ....[18]....
        /*00d8*/ 	.word	0x00002c70


	//   ....[19]....
        /*00dc*/ 	.word	0x00002ce0


	//----- nvinfo : EIATTR_EXIT_INSTR_OFFSETS
	.align		4
.L_4413:
        /*00e0*/ 	.byte	0x04, 0x1c
        /*00e2*/ 	.short	(.L_4415 - .L_4414)


	//   ....[0]....
.L_4414:
        /*00e4*/ 	.word	0x00002840


	//----- nvinfo : EIATTR_MAX_THREADS
	.align		4
.L_4415:
        /*00e8*/ 	.byte	0x04, 0x05
        /*00ea*/ 	.short	(.L_4417 - .L_4416)
.L_4416:
        /*00ec*/ 	.word	0x00000080
        /*00f0*/ 	.word	0x00000001
        /*00f4*/ 	.word	0x00000001


	//----- nvinfo : EIATTR_CRS_STACK_SIZE
	.align		4
.L_4417:
        /*00f8*/ 	.byte	0x04, 0x1e
        /*00fa*/ 	.short	(.L_4419 - .L_4418)
.L_4418:
        /*00fc*/ 	.word	0x00000000
.L_4419:


//--------------------- .nv.info._ZN10layer_norm22ln_bwd_finalize_kernelINS_22Kernel_traits_finalizeILj2048E6__halfffffjLb1ELj1024ELj4ENS_18Kernel_traits_baseILj2048ES2_ffffjLj1024EEEEELb1ELb0EEEvNS_9BwdParamsE --------------------------
	.section	.nv.info._ZN10layer_norm22ln_bwd_finalize_kernelINS_22Kernel_traits_finalizeILj2048E6__halfffffjLb1ELj1024ELj4ENS_18Kernel_traits_baseILj2048ES2_ffffjLj1024EEEEELb1ELb0EEEvNS_9BwdParamsE,"",@"SHT_CUDA_INFO"
	.sectionflags	@""
	.align	4


	//----- nvinfo : EIATTR_CUDA_API_VERSION
	.align		4
        /*0000*/ 	.byte	0x04, 0x37
        /*0002*/ 	.short	(.L_4421 - .L_4420)
.L_4420:
        /*0004*/ 	.word	0x00000082


	//----- nvinfo : EIATTR_SW2861232_WAR
	.align		4
.L_4421:
        /*0008*/ 	.byte	0x01, 0x35
	.zero		2


	//----- nvinfo : EIATTR_PARAM_CBANK
	.align		4
        /*000c*/ 	.byte	0x04, 0x0a
        /*000e*/ 	.short	(.L_4423 - .L_4422)
	.align		4
.L_4422:
        /*0010*/ 	.word	index@(.nv.constant0._ZN10layer_norm22ln_bwd_finalize_kernelINS_22Kernel_traits_finalizeILj2048E6__halfffffjLb1ELj1024ELj4ENS_18Kernel_traits_baseILj2048ES2_ffffjLj1024EEEEELb1ELb0EEEvNS_9BwdParamsE)
        /*0014*/ 	.short	0x0160
        /*0016*/ 	.short	0x0128


	//----- nvinfo : EIATTR_CBANK_PARAM_SIZE
	.align		4
.L_4423:
        /*0018*/ 	.byte	0x03, 0x19
        /*001a*/ 	.short	0x0128


	//----- nvinfo : EIATTR_KPARAM_INFO
	.align		4
        /*001c*/ 	.byte	0x04, 0x17
        /*001e*/ 	.short	(.L_4425 - .L_4424)
.L_4424:
        /*0020*/ 	.word	0x00000000
        /*0024*/ 	.short	0x0000
        /*0026*/ 	.short	0x0000
        /*0028*/ 	.byte	0x00, 0xf0, 0xa1, 0x04


	//----- nvinfo : EIATTR_MAXREG_COUNT
	.align		4
.L_4425:
        /*002c*/ 	.byte	0x03, 0x1b
        /*002e*/ 	.short	0x0040


	//----- nvinfo : EIATTR_NUM_BARRIERS
	.align		4
        /*0030*/ 	.byte	0x02, 0x4c
        /*0032*/ 	.byte	0x01
	.zero		1


	//----- nvinfo : EIATTR_MERCURY_ISA_VERSION
	.align		4
        /*0034*/ 	.byte	0x03, 0x5f
        /*0036*/ 	.short	0x0000


	//----- nvinfo : EIATTR_COOP_GROUP_MASK_REGIDS
	.align		4
        /*0038*/ 	.byte	0x04, 0x29
        /*003a*/ 	.short	(.L_4427 - .L_4426)


	//   ....[0]....
.L_4426:
        /*003c*/ 	.word	0xffffffff


	//   ....[1]....
        /*0040*/ 	.word	0xffffffff


	//   ....[2]....
        /*0044*/ 	.word	0xffffffff


	//   ....[3]....
        /*0048*/ 	.word	0xffffffff


	//   ....[4]....
        /*004c*/ 	.word	0xffffffff


	//   ....[5]....
        /*0050*/ 	.word	0xffffffff


	//   ....[6]....
        /*0054*/ 	.word	0xffffffff


	//   ....[7]....
        /*0058*/ 	.word	0xffffffff


	//   ....[8]....
        /*005c*/ 	.word	0xffffffff


	//   ....[9]....
        /*0060*/ 	.word	0xffffffff


	//   ....[10]....
        /*0064*/ 	.word	0xffffffff


	//   ....[11]....
        /*0068*/ 	.word	0xffffffff


	//   ....[12]....
        /*006c*/ 	.word	0xffffffff


	//   ....[13]....
        /*0070*/ 	.word	0xffffffff


	//   ....[14]....
        /*0074*/ 	.word	0xffffffff


	//   ....[15]....
        /*0078*/ 	.word	0xffffffff


	//   ....[16]....
        /*007c*/ 	.word	0xffffffff


	//   ....[17]....
        /*0080*/ 	.word	0xffffffff


	//   ....[18]....
        /*0084*/ 	.word	0xffffffff


	//   ....[19]....
        /*0088*/ 	.word	0xffffffff


	//   ....[20]....
        /*008c*/ 	.word	0xffffffff


	//   ....[21]....
        /*0090*/ 	.word	0xffffffff


	//   ....[22]....
        /*0094*/ 	.word	0xffffffff


	//   ....[23]....
        /*0098*/ 	.word	0xffffffff


	//   ....[24]....
        /*009c*/ 	.word	0xffffffff


	//   ....[25]....
        /*00a0*/ 	.word	0xffffffff


	//   ....[26]....
        /*00a4*/ 	.word	0xffffffff


	//   ....[27]....
        /*00a8*/ 	.word	0xffffffff


	//   ....[28]....
        /*00ac*/ 	.word	0xffffffff


	//   ....[29]....
        /*00b0*/ 	.word	0xffffffff


	//----- nvinfo : EIATTR_COOP_GROUP_INSTR_OFFSETS
	.align		4
.L_4427:
        /*00b4*/ 	.byte	0x04, 0x28
        /*00b6*/ 	.short	(.L_4429 - .L_4428)


	//   ....[0]....
.L_4428:
        /*00b8*/ 	.word	0x000009d0


	//   ....[1]....
        /*00bc*/ 	.word	0x00000a00


	//   ....[2]....
        /*00c0*/ 	.word	0x00000a10


	//   ....[3]....
        /*00c4*/ 	.word	0x00000a30


	//   ....[4]....
        /*00c8*/ 	.word	0x00000a50


	//   ....[5]....
        /*00cc*/ 	.word	0x00000a60


	//   ....[6]....
        /*00d0*/ 	.word	0x00000a90


	//   ....[7]....
        /*00d4*/ 	.word	0x00000ab0


	//   ....[8]....
        /*00d8*/ 	.word	0x00000ac0


	//   ....[9]....
        /*00dc*/ 	.word	0x00000af0


	//   ....[10]....
        /*00e0*/ 	.word	0x00000b10


	//   ....[11]....
        /*00e4*/ 	.word	0x00000b20


	//   ....[12]....
        /*00e8*/ 	.word	0x00000b50


	//   ....[13]....
        /*00ec*/ 	.word	0x00000b70


	//   ....[14]....
        /*00f0*/ 	.word	0x00000b80


	//   ....[15]....
        /*00f4*/ 	.word	0x00000e20


	//   ....[16]....
        /*00f8*/ 	.word	0x00000e80


	//   ....[17]....
        /*00fc*/ 	.word	0x00000ee0


	//   ....[18]....
        /*0100*/ 	.word	0x00000f40


	//   ....[19]....
        /*0104*/ 	.word	0x00000fb0


	//   ....[20]....
        /*0108*/ 	.word	0x00001020


	//   ....[21]....
        /*010c*/ 	.word	0x00001080


	//   ....[22]....
        /*0110*/ 	.word	0x000010e0


	//   ....[23]....
        /*0114*/ 	.word	0x00001140


	//   ....[24]....
        /*0118*/ 	.word	0x000011b0


	//   ....[25]....
        /*011c*/ 	.word	0x00001220


	//   ....[26]....
        /*0120*/ 	.word	0x00001280


	//   ....[27]....
        /*0124*/ 	.word	0x000012e0


	//   ....[28]....
        /*0128*/ 	.word	0x00001340


	//   ....[29]....
        /*012c*/ 	.word	0x000013a0


	//----- nvinfo : EIATTR_EXIT_INSTR_OFFSETS
	.align		4
.L_4429:
        /*0130*/ 	.byte	0x04, 0x1c
        /*0132*/ 	.short	(.L_4431 - .L_4430)


	//   ....[0]....
.L_4430:
        /*0134*/ 	.word	0x00000070


	//   ....[1]....
        /*0138*/ 	.word	0x00000dc0


	//----- nvinfo : EIATTR_MAX_THREADS
	.align		4
.L_4431:
        /*013c*/ 	.byte	0x04, 0x05
        /*013e*/ 	.short	(.L_4433 - .L_4432)
.L_4432:
        /*0140*/ 	.word	0x00000400
        /*0144*/ 	.word	0x00000001
        /*0148*/ 	.word	0x00000001


	//----- nvinfo : EIATTR_CRS_STACK_SIZE
	.align		4
.L_4433:
        /*014c*/ 	.byte	0x04, 0x1e
        /*014e*/ 	.short	(.L_4435 - .L_4434)
.L_4434:
        /*0150*/ 	.word	0x00000000
.L_4435:


//--------------------- .nv.info._ZN10layer_norm13ln_bwd_kernelINS_13Kernel_traitsI6__halfffffjLj2048ELj1ELj1ELj4ELj16ENS_18Kernel_traits_baseILj2048ES2_ffffjLj128EEEEELb1ELb1ELb1ELb0EEEvNS_9BwdParamsE --------------------------
	.section	.nv.info._ZN10layer_norm13ln_bwd_kernelINS_13Kernel_traitsI6__halfffffjLj2048ELj1ELj1ELj4ELj16ENS_18Kernel_traits_baseILj2048ES2_ffffjLj128EEEEELb1ELb1ELb1ELb0EEEvNS_9BwdParamsE,"",@"SHT_CUDA_INFO"
	.sectionflags	@""
	.align	4


	//----- nvinfo : EIATTR_CUDA_API_VERSION
	.align		4
        /*0000*/ 	.byte	0x04, 0x37
        /*0002*/ 	.short	(.L_4437 - .L_4436)
.L_4436:
        /*0004*/ 	.word	0x00000082


	//----- nvinfo : EIATTR_SW2861232_WAR
	.align		4
.L_4437:
        /*0008*/ 	.byte	0x01, 0x35
	.zero		2


	//----- nvinfo : EIATTR_PARAM_CBANK
	.align		4
        /*000c*/ 	.byte	0x04, 0x0a
        /*000e*/ 	.short	(.L_4439 - .L_4438)
	.align		4
.L_4438:
        /*0010*/ 	.word	index@(.nv.constant0._ZN10layer_norm13ln_bwd_kernelINS_13Kernel_traitsI6__halfffffjLj2048ELj1ELj1ELj4ELj16ENS_18Kernel_traits_baseILj2048ES2_ffffjLj128EEEEELb1ELb1ELb1ELb0EEEvNS_9BwdParamsE)
        /*0014*/ 	.short	0x0160
        /*0016*/ 	.short	0x0128


	//----- nvinfo : EIATTR_CBANK_PARAM_SIZE
	.align		4
.L_4439:
        /*0018*/ 	.byte	0x03, 0x19
        /*001a*/ 	.short	0x0128


	//----- nvinfo : EIATTR_KPARAM_INFO
	.align		4
        /*001c*/ 	.byte	0x04, 0x17
        /*001e*/ 	.short	(.L_4441 - .L_4440)
.L_4440:
        /*0020*/ 	.word	0x00000000
        /*0024*/ 	.short	0x0000
        /*0026*/ 	.short	0x0000
        /*0028*/ 	.byte	0x00, 0xf0, 0xa1, 0x04


	//----- nvinfo : EIATTR_MAXREG_COUNT
	.align		4
.L_4441:
        /*002c*/ 	.byte	0x03, 0x1b
        /*002e*/ 	.short	0x00ff


	//----- nvinfo : EIATTR_NUM_BARRIERS
	.align		4
        /*0030*/ 	.byte	0x02, 0x4c
        /*0032*/ 	.byte	0x01
	.zero		1


	//----- nvinfo : EIATTR_MERCURY_ISA_VERSION
	.align		4
        /*0034*/ 	.byte	0x03, 0x5f
        /*0036*/ 	.short	0x0000


	//----- nvinfo : EIATTR_COOP_GROUP_MASK_REGIDS
	.align		4
        /*0038*/ 	.byte	0x04, 0x29
        /*003a*/ 	.short	(.L_4443 - .L_4442)


	//   ....[0]....
.L_4442:
        /*003c*/ 	.word	0xffffffff


	//   ....[1]....
        /*0040*/ 	.word	0xffffffff


	//   ....[2]....
        /*0044*/ 	.word	0xffffffff


	//   ....[3]....
        /*0048*/ 	.word	0xffffffff


	//   ....[4]....
        /*004c*/ 	.word	0xffffffff


	//   ....[5]....
        /*0050*/ 	.word	0xffffffff


	//   ....[6]....
        /*0054*/ 	.word	0xffffffff


	//   ....[7]....
        /*0058*/ 	.word	0xffffffff


	//   ....[8]....
        /*005c*/ 	.word	0xffffffff


	//   ....[9]....
        /*0060*/ 	.word	0xffffffff


	//   ....[10]....
        /*0064*/ 	.word	0xffffffff


	//   ....[11]....
        /*0068*/ 	.word	0xffffffff


	//   ....[12]....
        /*006c*/ 	.word	0xffffffff


	//   ....[13]....
        /*0070*/ 	.word	0xffffffff


	//   ....[14]....
        /*0074*/ 	.word	0xffffffff


	//   ....[15]....
        /*0078*/ 	.word	0xffffffff


	//   ....[16]....
        /*007c*/ 	.word	0xffffffff


	//   ....[17]....
        /*0080*/ 	.word	0xffffffff


	//   ....[18]....
        /*0084*/ 	.word	0xffffffff


	//   ....[19]....
        /*0088*/ 	.word	0xffffffff


	//----- nvinfo : EIATTR_COOP_GROUP_INSTR_OFFSETS
	.align		4
.L_4443:
        /*008c*/ 	.byte	0x04, 0x28
        /*008e*/ 	.short	(.L_4445 - .L_4444)


	//   ....[0]....
.L_4444:
        /*0090*/ 	.word	0x000018c0


	//   ....[1]....
        /*0094*/ 	.word	0x000018e0


	//   ....[2]....
        /*0098*/ 	.word	0x00001900


	//   ....[3]....
        /*009c*/ 	.word	0x00001920


	//   ....[4]....
        /*00a0*/ 	.word	0x00001940


	//   ....[5]....
        /*00a4*/ 	.word	0x00001960


	//   ....[6]....
        /*00a8*/ 	.word	0x00001980


	//   ....[7]....
        /*00ac*/ 	.word	0x000019a0


	//   ....[8]....
        /*00b0*/ 	.word	0x000019c0


	//   ....[9]....
        /*00b4*/ 	.word	0x000019e0


	//   ....[10]....
        /*00b8*/ 	.word	0x00003c50


	//   ....[11]....
        /*00bc*/ 	.word	0x00003cd0


	//   ....[12]....
        /*00c0*/ 	.word	0x00003d50


	//   ....[13]....
        /*00c4*/ 	.word	0x00003dc0


	//   ....[14]....
        /*00c8*/ 	.word	0x00003e40


	//   ....[15]....
        /*00cc*/ 	.word	0x00003eb0


	//   ....[16]....
        /*00d0*/ 	.word	0x00003f30


	//   ....[17]....
        /*00d4*/ 	.word	0x00003fa0


	//   ....[18]....
        /*00d8*/ 	.word	0x00004020


	//   ....[19]....
        /*00dc*/ 	.word	0x00004090


	//----- nvinfo : EIATTR_EXIT_INSTR_OFFSETS
	.align		4
.L_4445:
        /*00e0*/ 	.byte	0x04, 0x1c
        /*00e2*/ 	.short	(.L_4447 - .L_4446)


	//   ....[0]....
.L_4446:
        /*00e4*/ 	.word	0x00003b70


	//   ....[1]....
        /*00e8*/ 	.word	0x00003bf0


	//----- nvinfo : EIATTR_MAX_THREADS
	.align		4
.L_4447:
        /*00ec*/ 	.byte	0x04, 0x05
        /*00ee*/ 	.short	(.L_4449 - .L_4448)
.L_4448:
        /*00f0*/ 	.word	0x00000080
        /*00f4*/ 	.word	0x00000001
        /*00f8*/ 	.word	0x00000001


	//----- nvinfo : EIATTR_CRS_STACK_SIZE
	.align		4
.L_4449:
        /*00fc*/ 	.byte	0x04, 0x1e
        /*00fe*/ 	.short	(.L_4451 - .L_4450)
.L_4450:
        /*0100*/ 	.word	0x00000000
.L_4451:


//--------------------- .nv.info._ZN10layer_norm22ln_bwd_finalize_kernelINS_22Kernel_traits_finalizeILj2048E6__halfffffjLb1ELj1024ELj4ENS_18Kernel_traits_baseILj2048ES2_ffffjLj1024EEEEELb1ELb1EEEvNS_9BwdParamsE --------------------------
	.section	.nv.info._ZN10layer_norm22ln_bwd_finalize_kernelINS_22Kernel_traits_finalizeILj2048E6__halfffffjLb1ELj1024ELj4ENS_18Kernel_traits_baseILj2048ES2_ffffjLj1024EEEEELb1ELb1EEEvNS_9BwdParamsE,"",@"SHT_CUDA_INFO"
	.sectionflags	@""
	.align	4


	//----- nvinfo : EIATTR_CUDA_API_VERSION
	.align		4
        /*0000*/ 	.byte	0x04, 0x37
        /*0002*/ 	.short	(.L_4453 - .L_4452)
.L_4452:
        /*0004*/ 	.word	0x00000082


	//----- nvinfo : EIATTR_SW2861232_WAR
	.align		4
.L_4453:
        /*0008*/ 	.byte	0x01, 0x35
	.zero		2


	//----- nvinfo : EIATTR_PARAM_CBANK
	.align		4
        /*000c*/ 	.byte	0x04, 0x0a
        /*000e*/ 	.short	(.L_4455 - .L_4454)
	.align		4
.L_4454:
        /*0010*/ 	.word	index@(.nv.constant0._ZN10layer_norm22ln_bwd_finalize_kernelINS_22Kernel_traits_finalizeILj2048E6__halfffffjLb1ELj1024ELj4ENS_18Kernel_traits_baseILj2048ES2_ffffjLj1024EEEEELb1ELb1EEEvNS_9BwdParamsE)
        /*0014*/ 	.short	0x0160
        /*0016*/ 	.short	0x0128


	//----- nvinfo : EIATTR_CBANK_PARAM_SIZE
	.align		4
.L_4455:
        /*0018*/ 	.byte	0x03, 0x19
        /*001a*/ 	.short	0x0128


	//----- nvinfo : EIATTR_KPARAM_INFO
	.align		4
        /*001c*/ 	.byte	0x04, 0x17
        /*001e*/ 	.short	(.L_4457 - .L_4456)
.L_4456:
        /*0020*/ 	.word	0x00000000
        /*0024*/ 	.short	0x0000
        /*0026*/ 	.short	0x0000
        /*0028*/ 	.byte	0x00, 0xf0, 0xa1, 0x04


	//----- nvinfo : EIATTR_MAXREG_COUNT
	.align		4
.L_4457:
        /*002c*/ 	.byte	0x03, 0x1b
        /*002e*/ 	.short	0x0040


	//----- nvinfo : EIATTR_NUM_BARRIERS
	.align		4
        /*0030*/ 	.byte	0x02, 0x4c
        /*0032*/ 	.byte	0x01
	.zero		1


	//----- nvinfo : EIATTR_MERCURY_ISA_VERSION
	.align		4
        /*0034*/ 	.byte	0x03, 0x5f
        /*0036*/ 	.short	0x0000


	//----- nvinfo : EIATTR_COOP_GROUP_MASK_REGIDS
	.align		4
        /*0038*/ 	.byte	0x04, 0x29
        /*003a*/ 	.short	(.L_4459 - .L_4458)


	//   ....[0]....
.L_4458:
        /*003c*/ 	.word	0xffffffff


	//   ....[1]....
        /*0040*/ 	.word	0xffffffff


	//   ....[2]....
        /*0044*/ 	.word	0xffffffff


	//   ....[3]....
        /*0048*/ 	.word	0xffffffff


	//   ....[4]....
        /*004c*/ 	.word	0xffffffff


	//   ....[5]....
        /*0050*/ 	.word	0xffffffff


	//   ....[6]....
        /*0054*/ 	.word	0xffffffff


	//   ....[7]....
        /*0058*/ 	.word	0xffffffff


	//   ....[8]....
        /*005c*/ 	.word	0xffffffff


	//   ....[9]....
        /*0060*/ 	.word	0xffffffff


	//   ....[10]....
        /*0064*/ 	.word	0xffffffff


	//   ....[11]....
        /*0068*/ 	.word	0xffffffff


	//   ....[12]....
        /*006c*/ 	.word	0xffffffff


	//   ....[13]....
        /*0070*/ 	.word	0xffffffff


	//   ....[14]....
        /*0074*/ 	.word	0xffffffff


	//   ....[15]....
        /*0078*/ 	.word	0xffffffff


	//   ....[16]....
        /*007c*/ 	.word	0xffffffff


	//   ....[17]....
        /*0080*/ 	.word	0xffffffff


	//   ....[18]....
        /*0084*/ 	.word	0xffffffff


	//   ....[19]....
        /*0088*/ 	.word	0xffffffff


	//   ....[20]....
        /*008c*/ 	.word	0xffffffff


	//   ....[21]....
        /*0090*/ 	.word	0xffffffff


	//   ....[22]....
        /*0094*/ 	.word	0xffffffff


	//   ....[23]....
        /*0098*/ 	.word	0xffffffff


	//   ....[24]....
        /*009c*/ 	.word	0xffffffff


	//   ....[25]....
        /*00a0*/ 	.word	0xffffffff


	//   ....[26]....
        /*00a4*/ 	.word	0xffffffff


	//   ....[27]....
        /*00a8*/ 	.word	0xffffffff


	//   ....[28]....
        /*00ac*/ 	.word	0xffffffff


	//   ....[29]....
        /*00b0*/ 	.word	0xffffffff


	//----- nvinfo : EIATTR_COOP_GROUP_INSTR_OFFSETS
	.align		4
.L_4459:
        /*00b4*/ 	.byte	0x04, 0x28
        /*00b6*/ 	.short	(.L_4461 - .L_4460)


	//   ....[0]....
.L_4460:
        /*00b8*/ 	.word	0x000009a0


	//   ....[1]....
        /*00bc*/ 	.word	0x000009d0


	//   ....[2]....
        /*00c0*/ 	.word	0x000009e0


	//   ....[3]....
        /*00c4*/ 	.word	0x00000a00


	//   ....[4]....
        /*00c8*/ 	.word	0x00000a20


	//   ....[5]....
        /*00cc*/ 	.word	0x00000a30


	//   ....[6]....
        /*00d0*/ 	.word	0x00000a60


	//   ....[7]....
        /*00d4*/ 	.word	0x00000a80


	//   ....[8]....
        /*00d8*/ 	.word	0x00000a90


	//   ....[9]....
        /*00dc*/ 	.word	0x00000ac0


	//   ....[10]....
        /*00e0*/ 	.word	0x00000ae0


	//   ....[11]....
        /*00e4*/ 	.word	0x00000af0


	//   ....[12]....
        /*00e8*/ 	.word	0x00000b20


	//   ....[13]....
        /*00ec*/ 	.word	0x00000b40


	//   ....[14]....
        /*00f0*/ 	.word	0x00000b50


	//   ....[15]....
        /*00f4*/ 	.word	0x00000dd0


	//   ....[16]....
        /*00f8*/ 	.word	0x00000e30


	//   ....[17]....
        /*00fc*/ 	.word	0x00000e90


	//   ....[18]....
        /*0100*/ 	.word	0x00000ef0


	//   ....[19]....
        /*0104*/ 	.word	0x00000f60


	//   ....[20]....
        /*0108*/ 	.word	0x00000fd0


	//   ....[21]....
        /*010c*/ 	.word	0x00001030


	//   ....[22]....
        /*0110*/ 	.word	0x00001090


	//   ....[23]....
        /*0114*/ 	.word	0x000010f0


	//   ....[24]....
        /*0118*/ 	.word	0x00001160


	//   ....[25]....
        /*011c*/ 	.word	0x000011d0


	//   ....[26]....
        /*0120*/ 	.word	0x00001230


	//   ....[27]....
        /*0124*/ 	.word	0x00001290


	//   ....[28]....
        /*0128*/ 	.word	0x000012f0


	//   ....[29]....
        /*012c*/ 	.word	0x00001350


	//----- nvinfo : EIATTR_EXIT_INSTR_OFFSETS
	.align		4
.L_4461:
        /*0130*/ 	.byte	0x04, 0x1c
        /*0132*/ 	.short	(.L_4463 - .L_4462)


	//   ....[0]....
.L_4462:
        /*0134*/ 	.word	0x00000070


	//   ....[1]....
        /*0138*/ 	.word	0x00000d70


	//----- nvinfo : EIATTR_MAX_THREADS
	.align		4
.L_4463:
        /*013c*/ 	.byte	0x04, 0x05
        /*013e*/ 	.short	(.L_4465 - .L_4464)
.L_4464:
        /*0140*/ 	.word	0x00000400
        /*0144*/ 	.word	0x00000001
        /*0148*/ 	.word	0x00000001


	//----- nvinfo : EIATTR_CRS_STACK_SIZE
	.align		4
.L_4465:
        /*014c*/ 	.byte	0x04, 0x1e
        /*014e*/ 	.short	(.L_4467 - .L_4466)
.L_4466:
        /*0150*/ 	.word	0x00000000
.L_4467:


//--------------------- .nv.info._ZN10layer_norm13ln_bwd_kernelINS_13Kernel_traitsI6__halfffffjLj2048ELj1ELj1ELj4ELj16ENS_18Kernel_traits_baseILj2048ES2_ffffjLj128EEEEELb1ELb1ELb1ELb1EEEvNS_9BwdParamsE --------------------------
	.section	.nv.info._ZN10layer_norm13ln_bwd_kernelINS_13Kernel_traitsI6__halfffffjLj2048ELj1ELj1ELj4ELj16ENS_18Kernel_traits_baseILj2048ES2_ffffjLj128EEEEELb1ELb1ELb1ELb1EEEvNS_9BwdParamsE,"",@"SHT_CUDA_INFO"
	.sectionflags	@""
	.align	4


	//----- nvinfo : EIATTR_CUDA_API_VERSION
	.align		4
        /*0000*/ 	.byte	0x04, 0x37
        /*0002*/ 	.short	(.L_4469 - .L_4468)
.L_4468:
        /*0004*/ 	.word	0x00000082


	//----- nvinfo : EIATTR_SW2861232_WAR
	.align		4
.L_4469:
        /*0008*/ 	.byte	0x01, 0x35
	.zero		2


	//----- nvinfo : EIATTR_PARAM_CBANK
	.align		4
        /*000c*/ 	.byte	0x04, 0x0a
        /*000e*/ 	.short	(.L_4471 - .L_4470)
	.align		4
.L_4470:
        /*0010*/ 	.word	index@(.nv.constant0._ZN10layer_norm13ln_bwd_kernelINS_13Kernel_traitsI6__halfffffjLj2048ELj1ELj1ELj4ELj16ENS_18Kernel_traits_baseILj2048ES2_ffffjLj128EEEEELb1ELb1ELb1ELb1EEEvNS_9BwdParamsE)
        /*0014*/ 	.short	0x0160
        /*0016*/ 	.short	0x0128


	//----- nvinfo : EIATTR_CBANK_PARAM_SIZE
	.align		4
.L_4471:
        /*0018*/ 	.byte	0x03, 0x19
        /*001a*/ 	.short	0x0128


	//----- nvinfo : EIATTR_KPARAM_INFO
	.align		4
        /*001c*/ 	.byte	0x04, 0x17
        /*001e*/ 	.short	(.L_4473 - .L_4472)
.L_4472:
        /*0020*/ 	.word	0x00000000
        /*0024*/ 	.short	0x0000
        /*0026*/ 	.short	0x0000
        /*0028*/ 	.byte	0x00, 0xf0, 0xa1, 0x04


	//----- nvinfo : EIATTR_MAXREG_COUNT
	.align		4
.L_4473:
        /*002c*/ 	.byte	0x03, 0x1b
        /*002e*/ 	.short	0x00ff


	//----- nvinfo : EIATTR_NUM_BARRIERS
	.align		4
        /*0030*/ 	.byte	0x02, 0x4c
        /*0032*/ 	.byte	0x01
	.zero		1


	//----- nvinfo : EIATTR_MERCURY_ISA_VERSION
	.align		4
        /*0034*/ 	.byte	0x03, 0x5f
        /*0036*/ 	.short	0x0000


	//----- nvinfo : EIATTR_COOP_GROUP_MASK_REGIDS
	.align		4
        /*0038*/ 	.byte	0x04, 0x29
        /*003a*/ 	.short	(.L_4475 - .L_4474)


	//   ....[0]....
.L_4474:
        /*003c*/ 	.word	0xffffffff


	//   ....[1]....
        /*0040*/ 	.word	0xffffffff


	//   ....[2]....
        /*0044*/ 	.word	0xffffffff


	//   ....[3]....
        /*0048*/ 	.word	0xffffffff


	//   ....[4]....
        /*004c*/ 	.word	0xffffffff


	//   ....[5]....
        /*0050*/ 	.word	0xffffffff


	//   ....[6]....
        /*0054*/ 	.word	0xffffffff


	//   ....[7]....
        /*0058*/ 	.word	0xffffffff


	//   ....[8]....
        /*005c*/ 	.word	0xffffffff


	//   ....[9]....
        /*0060*/ 	.word	0xffffffff


	//   ....[10]....
        /*0064*/ 	.word	0xffffffff


	//   ....[11]....
        /*0068*/ 	.word	0xffffffff


	//   ....[12]....
        /*006c*/ 	.word	0xffffffff


	//   ....[13]....
        /*0070*/ 	.word	0xffffffff


	//   ....[14]....
        /*0074*/ 	.word	0xffffffff


	//   ....[15]....
        /*0078*/ 	.word	0xffffffff


	//   ....[16]....
        /*007c*/ 	.word	0xffffffff


	//   ....[17]....
        /*0080*/ 	.word	0xffffffff


	//   ....[18]....
        /*0084*/ 	.word	0xffffffff


	//   ....[19]....
        /*0088*/ 	.word	0xffffffff


	//----- nvinfo : EIATTR_COOP_GROUP_INSTR_OFFSETS
	.align		4
.L_4475:
        /*008c*/ 	.byte	0x04, 0x28
        /*008e*/ 	.short	(.L_4477 - .L_4476)


	//   ....[0]....
.L_4476:
        /*0090*/ 	.word	0x00001550


	//   ....[1]....
        /*0094*/ 	.word	0x00001570


	//   ....[2]....
        /*0098*/ 	.word	0x00001590


	//   ....[3]....
        /*009c*/ 	.word	0x000015b0


	//   ....[4]....
        /*00a0*/ 	.word	0x000015d0


	//   ....[5]....
        /*00a4*/ 	.word	0x000015f0


	//   ....[6]....
        /*00a8*/ 	.word	0x00001610


	//   ....[7]....
        /*00ac*/ 	.word	0x00001630


	//   ....[8]....
        /*00b0*/ 	.word	0x00001650


	//   ....[9]....
        /*00b4*/ 	.word	0x00001670


	//   ....[10]....
        /*00b8*/ 	.word	0x000035c0


	//   ....[11]....
        /*00bc*/ 	.word	0x00003640


	//   ....[12]....
        /*00c0*/ 	.word	0x000036c0


	//   ....[13]....
        /*00c4*/ 	.word	0x00003730


	//   ....[14]....
        /*00c8*/ 	.word	0x000037b0


	//   ....[15]....
        /*00cc*/ 	.word	0x00003820


	//   ....[16]....
        /*00d0*/ 	.word	0x000038a0


	//   ....[17]....
        /*00d4*/ 	.word	0x00003910


	//   ....[18]....
        /*00d8*/ 	.word	0x00003990


	//   ....[19]....
        /*00dc*/ 	.word	0x00003a00


	//----- nvinfo : EIATTR_EXIT_INSTR_OFFSETS
	.align		4
.L_4477:
        /*00e0*/ 	.byte	0x04, 0x1c
        /*00e2*/ 	.short	(.L_4479 - .L_4478)


	//   ....[0]....
.L_4478:
        /*00e4*/ 	.word	0x00003560


	//----- nvinfo : EIATTR_MAX_THREADS
	.align		4
.L_4479:
        /*00e8*/ 	.byte	0x04, 0x05
        /*00ea*/ 	.short	(.L_4481 - .L_4480)
.L_4480:
        /*00ec*/ 	.word	0x00000080
        /*00f0*/ 	.word	0x00000001
        /*00f4*/ 	.word	0x00000001


	//----- nvinfo : EIATTR_CRS_STACK_SIZE
	.align		4
.L_4481:
        /*00f8*/ 	.byte	0x04, 0x1e
        /*00fa*/ 	.short	(.L_4483 - .L_4482)
.L_4482:
        /*00fc*/ 	.word	0x00000000
.L_4483:


//--------------------- .nv.info._ZN10layer_norm13ln_bwd_kernelINS_13Kernel_traitsIfffffjLj2048ELj1ELj1ELj4ELj16ENS_18Kernel_traits_baseILj2048EfffffjLj128EEEEELb0ELb0ELb0ELb0EEEvNS_9BwdParamsE --------------------------
	.section	.nv.info._ZN10layer_norm13ln_bwd_kernelINS_13Kernel_traitsIfffffjLj2048ELj1ELj1ELj4ELj16ENS_18Kernel_traits_baseILj2048EfffffjLj128EEEEELb0ELb0ELb0ELb0EEEvNS_9BwdParamsE,"",@"SHT_CUDA_INFO"
	.sectionflags	@""
	.align	4


	//----- nvinfo : EIATTR_CUDA_API_VERSION
	.align		4
        /*0000*/ 	.byte	0x04, 0x37
        /*0002*/ 	.short	(.L_4485 - .L_4484)
.L_4484:
        /*0004*/ 	.word	0x00000082


	//----- nvinfo : EIATTR_SW2861232_WAR
	.align		4
.L_4485:
        /*0008*/ 	.byte	0x01, 0x35
	.zero		2


	//----- nvinfo : EIATTR_PARAM_CBANK
	.align		4
        /*000c*/ 	.byte	0x04, 0x0a
        /*000e*/ 	.short	(.L_4487 - .L_4486)
	.align		4
.L_4486:
        /*0010*/ 	.word	index@(.nv.constant0._ZN10layer_norm13ln_bwd_kernelINS_13Kernel_traitsIfffffjLj2048ELj1ELj1ELj4ELj16ENS_18Kernel_traits_baseILj2048EfffffjLj128EEEEELb0ELb0ELb0ELb0EEEvNS_9BwdParamsE)
        /*0014*/ 	.short	0x0160
        /*0016*/ 	.short	0x0128


	//----- nvinfo : EIATTR_CBANK_PARAM_SIZE
	.align		4
.L_4487:
        /*0018*/ 	.byte	0x03, 0x19
        /*001a*/ 	.short	0x0128


	//----- nvinfo : EIATTR_KPARAM_INFO
	.align		4
        /*001c*/ 	.byte	0x04, 0x17
        /*001e*/ 	.short	(.L_4489 - .L_4488)
.L_4488:
        /*0020*/ 	.word	0x00000000
        /*0024*/ 	.short	0x0000
        /*0026*/ 	.short	0x0000
        /*0028*/ 	.byte	0x00, 0xf0, 0xa1, 0x04


	//----- nvinfo : EIATTR_MAXREG_COUNT
	.align		4
.L_4489:
        /*002c*/ 	.byte	0x03, 0x1b
        /*002e*/ 	.short	0x00ff


	//----- nvinfo : EIATTR_NUM_BARRIERS
	.align		4
        /*0030*/ 	.byte	0x02, 0x4c
        /*0032*/ 	.byte	0x01
	.zero		1


	//----- nvinfo : EIATTR_MERCURY_ISA_VERSION
	.align		4
        /*0034*/ 	.byte	0x03, 0x5f
        /*0036*/ 	.short	0x0000


	//----- nvinfo : EIATTR_COOP_GROUP_MASK_REGIDS
	.align		4
        /*0038*/ 	.byte	0x04, 0x29
        /*003a*/ 	.short	(.L_4491 - .L_4490)


	//   ....[0]....
.L_4490:
        /*003c*/ 	.word	0xffffffff


	//   ....[1]....
        /*0040*/ 	.word	0xffffffff


	//   ....[2]....
        /*0044*/ 	.word	0xffffffff


	//   ....[3]....
        /*0048*/ 	.word	0xffffffff


	//   ....[4]....
        /*004c*/ 	.word	0xffffffff


	//   ....[5]....
        /*0050*/ 	.word	0xffffffff


	//   ....[6]....
        /*0054*/ 	.word	0xffffffff


	//   ....[7]....
        /*0058*/ 	.word	0xffffffff


	//   ....[8]....
        /*005c*/ 	.word	0xffffffff


	//   ....[9]....
        /*0060*/ 	.word	0xffffffff


	//   ....[10]....
        /*0064*/ 	.word	0xffffffff


	//   ....[11]....
        /*0068*/ 	.word	0xffffffff


	//   ....[12]....
        /*006c*/ 	.word	0xffffffff


	//   ....[13]....
        /*0070*/ 	.word	0xffffffff


	//   ....[14]....
        /*0074*/ 	.word	0xffffffff


	//   ....[15]....
        /*0078*/ 	.word	0xffffffff


	//   ....[16]....
        /*007c*/ 	.word	0xffffffff


	//   ....[17]....
        /*0080*/ 	.word	0xffffffff


	//   ....[18]....
        /*0084*/ 	.word	0xffffffff


	//   ....[19]....
        /*0088*/ 	.word	0xffffffff


	//----- nvinfo : EIATTR_COOP_GROUP_INSTR_OFFSETS
	.align		4
.L_4491:
        /*008c*/ 	.byte	0x04, 0x28
        /*008e*/ 	.short	(.L_4493 - .L_4492)


	//   ....[0]....
.L_4492:
        /*0090*/ 	.word	0x00000fa0


	//   ....[1]....
        /*0094*/ 	.word	0x00000fc0


	//   ....[2]....
        /*0098*/ 	.word	0x00000fe0


	//   ....[3]....
        /*009c*/ 	.word	0x00001000


	//   ....[4]....
        /*00a0*/ 	.word	0x00001020


	//   ....[5]....
        /*00a4*/ 	.word	0x00001040


	//   ....[6]....
        /*00a8*/ 	.word	0x00001060


	//   ....[7]....
        /*00ac*/ 	.word	0x00001080


	//   ....[8]....
        /*00b0*/ 	.word	0x000010a0


	//   ....[9]....
        /*00b4*/ 	.word	0x000010c0


	//   ....[10]....
        /*00b8*/ 	.word	0x00001df0


	//   ....[11]....
        /*00bc*/ 	.word	0x00001e70


	//   ....[12]....
        /*00c0*/ 	.word	0x00001ef0


	//   ....[13]....
        /*00c4*/ 	.word	0x00001f60


	//   ....[14]....
        /*00c8*/ 	.word	0x00001fe0


	//   ....[15]....
        /*00cc*/ 	.word	0x00002050


	//   ....[16]....
        /*00d0*/ 	.word	0x000020d0


	//   ....[17]....
        /*00d4*/ 	.word	0x00002140


	//   ....[18]....
        /*00d8*/ 	.word	0x000021c0


	//   ....[19]....
        /*00dc*/ 	.word	0x00002230


	//----- nvinfo : EIATTR_EXIT_INSTR_OFFSETS
	.align		4
.L_4493:
        /*00e0*/ 	.byte	0x04, 0x1c
        /*00e2*/ 	.short	(.L_4495 - .L_4494)


	//   ....[0]....
.L_4494:
        /*00e4*/ 	.word	0x00001d30


	//   ....[1]....
        /*00e8*/ 	.word	0x00001d90


	//----- nvinfo : EIATTR_MAX_THREADS
	.align		4
.L_4495:
        /*00ec*/ 	.byte	0x04, 0x05
        /*00ee*/ 	.short	(.L_4497 - .L_4496)
.L_4496:
        /*00f0*/ 	.word	0x00000080
        /*00f4*/ 	.word	0x00000001
        /*00f8*/ 	.word	0x00000001


	//----- nvinfo : EIATTR_CRS_STACK_SIZE
	.align		4
.L_4497:
        /*00fc*/ 	.byte	0x04, 0x1e
        /*00fe*/ 	.short	(.L_4499 - .L_4498)
.L_4498:
        /*0100*/ 	.word	0x00000000
.L_4499:


//--------------------- .nv.info._ZN10layer_norm13ln_bwd_kernelINS_13Kernel_traitsIfffffjLj2048ELj1ELj1ELj4ELj16ENS_18Kernel_traits_baseILj2048EfffffjLj128EEEEELb0ELb0ELb0ELb1EEEvNS_9BwdParamsE --------------------------
	.section	.nv.info._ZN10layer_norm13ln_bwd_kernelINS_13Kernel_traitsIfffffjLj2048ELj1ELj1ELj4ELj16ENS_18Kernel_traits_baseILj2048EfffffjLj128EEEEELb0ELb0ELb0ELb1EEEvNS_9BwdParamsE,"",@"SHT_CUDA_INFO"
	.sectionflags	@""
	.align	4


	//----- nvinfo : EIATTR_CUDA_API_VERSION
	.align		4
        /*0000*/ 	.byte	0x04, 0x37
        /*0002*/ 	.short	(.L_4501 - .L_4500)
.L_4500:
        /*0004*/ 	.word	0x00000082


	//----- nvinfo : EIATTR_SW2861232_WAR
	.align		4
.L_4501:
        /*0008*/ 	.byte	0x01, 0x35
	.zero		2


	//----- nvinfo : EIATTR_PARAM_CBANK
	.align		4
        /*000c*/ 	.byte	0x04, 0x0a
        /*000e*/ 	.short	(.L_4503 - .L_4502)
	.align		4
.L_4502:
        /*0010*/ 	.word	index@(.nv.constant0._ZN10layer_norm13ln_bwd_kernelINS_13Kernel_traitsIfffffjLj2048ELj1ELj1ELj4ELj16ENS_18Kernel_traits_baseILj2048EfffffjLj128EEEEELb0ELb0ELb0ELb1EEEvNS_9BwdParamsE)
        /*0014*/ 	.short	0x0160
        /*0016*/ 	.short	0x0128


	//----- nvinfo : EIATTR_CBANK_PARAM_SIZE
	.align		4
.L_4503:
        /*0018*/ 	.byte	0x03, 0x19
        /*001a*/ 	.short	0x0128


	//----- nvinfo : EIATTR_KPARAM_INFO
	.align		4
        /*001c*/ 	.byte	0x04, 0x17
        /*001e*/ 	.short	(.L_4505 - .L_4504)
.L_4504:
        /*0020*/ 	.word	0x00000000
        /*0024*/ 	.short	0x0000
        /*0026*/ 	.short	0x0000
        /*0028*/ 	.byte	0x00, 0xf0, 0xa1, 0x04


	//----- nvinfo : EIATTR_MAXREG_COUNT
	.align		4
.L_4505:
        /*002c*/ 	.byte	0x03, 0x1b
        /*002e*/ 	.short	0x00ff


	//----- nvinfo : EIATTR_NUM_BARRIERS
	.align		4
        /*0030*/ 	.byte	0x02, 0x4c
        /*0032*/ 	.byte	0x01
	.zero		1


	//----- nvinfo : EIATTR_MERCURY_ISA_VERSION
	.align		4
        /*0034*/ 	.byte	0x03, 0x5f
        /*0036*/ 	.short	0x0000


	//----- nvinfo : EIATTR_COOP_GROUP_MASK_REGIDS
	.align		4
        /*0038*/ 	.byte	0x04, 0x29
        /*003a*/ 	.short	(.L_4507 - .L_4506)


	//   ....[0]....
.L_4506:
        /*003c*/ 	.word	0xffffffff


	//   ....[1]....
        /*0040*/ 	.word	0xffffffff


	//   ....[2]....
        /*0044*/ 	.word	0xffffffff


	//   ....[3]....
        /*0048*/ 	.word	0xffffffff


	//   ....[4]....
        /*004c*/ 	.word	0xffffffff


	//   ....[5]....
        /*0050*/ 	.word	0xffffffff


	//   ....[6]....
        /*0054*/ 	.word	0xffffffff


	//   ....[7]....
        /*0058*/ 	.word	0xffffffff


	//   ....[8]....
        /*005c*/ 	.word	0xffffffff


	//   ....[9]....
        /*0060*/ 	.word	0xffffffff


	//   ....[10]....
        /*0064*/ 	.word	0xffffffff


	//   ....[11]....
        /*0068*/ 	.word	0xffffffff


	//   ....[12]....
        /*006c*/ 	.word	0xffffffff


	//   ....[13]....
        /*0070*/ 	.word	0xffffffff


	//   ....[14]....
        /*0074*/ 	.word	0xffffffff


	//   ....[15]....
        /*0078*/ 	.word	0xffffffff


	//   ....[16]....
        /*007c*/ 	.word	0xffffffff


	//   ....[17]....
        /*0080*/ 	.word	0xffffffff


	//   ....[18]....
        /*0084*/ 	.word	0xffffffff


	//   ....[19]....
        /*0088*/ 	.word	0xffffffff


	//----- nvinfo : EIATTR_COOP_GROUP_INSTR_OFFSETS
	.align		4
.L_4507:
        /*008c*/ 	.byte	0x04, 0x28
        /*008e*/ 	.short	(.L_4509 - .L_4508)


	//   ....[0]....
.L_4508:
        /*0090*/ 	.word	0x00000d60


	//   ....[1]....
        /*0094*/ 	.word	0x00000d80


	//   ....[2]....
        /*0098*/ 	.word	0x00000da0


	//   ....[3]....
        /*009c*/ 	.word	0x00000dc0


	//   ....[4]....
        /*00a0*/ 	.word	0x00000de0


	//   ....[5]....
        /*00a4*/ 	.word	0x00000e00


	//   ....[6]....
        /*00a8*/ 	.word	0x00000e20


	//   ....[7]....
        /*00ac*/ 	.word	0x00000e40


	//   ....[8]....
        /*00b0*/ 	.word	0x00000e60


	//   ....[9]....
        /*00b4*/ 	.word	0x00000e80


	//   ....[10]....
        /*00b8*/ 	.word	0x00001be0


	//   ....[11]....
        /*00bc*/ 	.word	0x00001c60


	//   ....[12]....
        /*00c0*/ 	.word	0x00001ce0


	//   ....[13]....
        /*00c4*/ 	.word	0x00001d50


	//   ....[14]....
        /*00c8*/ 	.word	0x00001dd0


	//   ....[15]....
        /*00cc*/ 	.word	0x00001e40


	//   ....[16]....
        /*00d0*/ 	.word	0x00001ec0


	//   ....[17]....
        /*00d4*/ 	.word	0x00001f30


	//   ....[18]....
        /*00d8*/ 	.word	0x00001fb0


	//   ....[19]....
        /*00dc*/ 	.word	0x00002020


	//----- nvinfo : EIATTR_EXIT_INSTR_OFFSETS
	.align		4
.L_4509:
        /*00e0*/ 	.byte	0x04, 0x1c
        /*00e2*/ 	.short	(.L_4511 - .L_4510)


	//   ....[0]....
.L_4510:
        /*00e4*/ 	.word	0x00001b80


	//----- nvinfo : EIATTR_MAX_THREADS
	.align		4
.L_4511:
        /*00e8*/ 	.byte	0x04, 0x05
        /*00ea*/ 	.short	(.L_4513 - .L_4512)
.L_4512:
        /*00ec*/ 	.word	0x00000080
        /*00f0*/ 	.word	0x00000001
        /*00f4*/ 	.word	0x00000001


	//----- nvinfo : EIATTR_CRS_STACK_SIZE
	.align		4
.L_4513:
        /*00f8*/ 	.byte	0x04, 0x1e
        /*00fa*/ 	.short	(.L_4515 - .L_4514)
.L_4514:
        /*00fc*/ 	.word	0x00000000
.L_4515:


//--------------------- .nv.info._ZN10layer_norm13ln_bwd_kernelINS_13Kernel_traitsIfffffjLj2048ELj1ELj1ELj4ELj16ENS_18Kernel_traits_baseILj2048EfffffjLj128EEEEELb0ELb0ELb1ELb0EEEvNS_9BwdParamsE --------------------------
	.section	.nv.info._ZN10layer_norm13ln_bwd_kernelINS_13Kernel_traitsIfffffjLj2048ELj1ELj1ELj4ELj16ENS_18Kernel_traits_baseILj2048EfffffjLj128EEEEELb0ELb0ELb1ELb0EEEvNS_9BwdParamsE,"",@"SHT_CUDA_INFO"
	.sectionflags	@""
	.align	4


	//----- nvinfo : EIATTR_CUDA_API_VERSION
	.align		4
        /*0000*/ 	.byte	0x04, 0x37
        /*0002*/ 	.short	(.L_4517 - .L_4516)
.L_4516:
        /*0004*/ 	.word	0x00000082


	//----- nvinfo : EIATTR_SW2861232_WAR
	.align		4
.L_4517:
        /*0008*/ 	.byte	0x01, 0x35
	.zero		2


	//----- nvinfo : EIATTR_PARAM_CBANK
	.align		4
        /*000c*/ 	.byte	0x04, 0x0a
        /*000e*/ 	.short	(.L_4519 - .L_4518)
	.align		4
.L_4518:
        /*0010*/ 	.word	index@(.nv.constant0._ZN10layer_norm13ln_bwd_kernelINS_13Kernel_traitsIfffffjLj2048ELj1ELj1ELj4ELj16ENS_18Kernel_traits_baseILj2048EfffffjLj128EEEEELb0ELb0ELb1ELb0EEEvNS_9BwdParamsE)
        /*0014*/ 	.short	0x0160
        /*0016*/ 	.short	0x0128


	//----- nvinfo : EIATTR_CBANK_PARAM_SIZE
	.align		4
.L_4519:
        /*0018*/ 	.byte	0x03, 0x19
        /*001a*/ 	.short	0x0128


	//----- nvinfo : EIATTR_KPARAM_INFO
	.align		4
        /*001c*/ 	.byte	0x04, 0x17
        /*001e*/ 	.short	(.L_4521 - .L_4520)
.L_4520:
        /*0020*/ 	.word	0x00000000
        /*0024*/ 	.short	0x0000
        /*0026*/ 	.short	0x0000
        /*0028*/ 	.byte	0x00, 0xf0, 0xa1, 0x04


	//----- nvinfo : EIATTR_MAXREG_COUNT
	.align		4
.L_4521:
        /*002c*/ 	.byte	0x03, 0x1b
        /*002e*/ 	.short	0x00ff


	//----- nvinfo : EIATTR_NUM_BARRIERS
	.align		4
        /*0030*/ 	.byte	0x02, 0x4c
        /*0032*/ 	.byte	0x01
	.zero		1


	//----- nvinfo : EIATTR_MERCURY_ISA_VERSION
	.align		4
        /*0034*/ 	.byte	0x03, 0x5f
        /*0036*/ 	.short	0x0000


	//----- nvinfo : EIATTR_COOP_GROUP_MASK_REGIDS
	.align		4
        /*0038*/ 	.byte	0x04, 0x29
        /*003a*/ 	.short	(.L_4523 - .L_4522)


	//   ....[0]....
.L_4522:
        /*003c*/ 	.word	0xffffffff


	//   ....[1]....
        /*0040*/ 	.word	0xffffffff


	//   ....[2]....
        /*0044*/ 	.word	0xffffffff


	//   ....[3]....
        /*0048*/ 	.word	0xffffffff


	//   ....[4]....
        /*004c*/ 	.word	0xffffffff


	//   ....[5]....
        /*0050*/ 	.word	0xffffffff


	//   ....[6]....
        /*0054*/ 	.word	0xffffffff


	//   ....[7]....
        /*0058*/ 	.word	0xffffffff


	//   ....[8]....
        /*005c*/ 	.word	0xffffffff


	//   ....[9]....
        /*0060*/ 	.word	0xffffffff


	//   ....[10]....
        /*0064*/ 	.word	0xffffffff


	//   ....[11]....
        /*0068*/ 	.word	0xffffffff


	//   ....[12]....
        /*006c*/ 	.word	0xffffffff


	//   ....[13]....
        /*0070*/ 	.word	0xffffffff


	//   ....[14]....
        /*0074*/ 	.word	0xffffffff


	//   ....[15]....
        /*0078*/ 	.word	0xffffffff


	//   ....[16]....
        /*007c*/ 	.word	0xffffffff


	//   ....[17]....
        /*0080*/ 	.word	0xffffffff


	//   ....[18]....
        /*0084*/ 	.word	0xffffffff


	//   ....[19]....
        /*0088*/ 	.word	0xffffffff


	//----- nvinfo : EIATTR_COOP_GROUP_INSTR_OFFSETS
	.align		4
.L_4523:
        /*008c*/ 	.byte	0x04, 0x28
        /*008e*/ 	.short	(.L_4525 - .L_4524)


	//   ....[0]....
.L_4524:
        /*0090*/ 	.word	0x000011c0


	//   ....[1]....
        /*0094*/ 	.word	0x000011e0


	//   ....[2]....
        /*0098*/ 	.word	0x00001200


	//   ....[3]....
        /*009c*/ 	.word	0x00001220


	//   ....[4]....
        /*00a0*/ 	.word	0x00001240


	//   ....[5]....
        /*00a4*/ 	.word	0x00001260


	//   ....[6]....
        /*00a8*/ 	.word	0x00001280


	//   ....[7]....
        /*00ac*/ 	.word	0x000012a0


	//   ....[8]....
        /*00b0*/ 	.word	0x000012c0


	//   ....[9]....
        /*00b4*/ 	.word	0x000012e0


	//   ....[10]....
        /*00b8*/ 	.word	0x00002a60


	//   ....[11]....
        /*00bc*/ 	.word	0x00002ae0


	//   ....[12]....
        /*00c0*/ 	.word	0x00002b60


	//   ....[13]....
        /*00c4*/ 	.word	0x00002bd0


	//   ....[14]....
        /*00c8*/ 	.word	0x00002c50


	//   ....[15]....
        /*00cc*/ 	.word	0x00002cc0


	//   ....[16]....
        /*00d0*/ 	.word	0x00002d40


	//   ....[17]....
        /*00d4*/ 	.word	0x00002db0


	//   ....[18]....
        /*00d8*/ 	.word	0x00002e30


	//   ....[19]....
        /*00dc*/ 	.word	0x00002ea0


	//----- nvinfo : EIATTR_EXIT_INSTR_OFFSETS
	.align		4
.L_4525:
        /*00e0*/ 	.byte	0x04, 0x1c
        /*00e2*/ 	.short	(.L_4527 - .L_4526)


	//   ....[0]....
.L_4526:
        /*00e4*/ 	.word	0x000029a0


	//   ....[1]....
        /*00e8*/ 	.word	0x00002a00


	//----- nvinfo : EIATTR_MAX_THREADS
	.align		4
.L_4527:
        /*00ec*/ 	.byte	0x04, 0x05
        /*00ee*/ 	.short	(.L_4529 - .L_4528)
.L_4528:
        /*00f0*/ 	.word	0x00000080
        /*00f4*/ 	.word	0x00000001
        /*00f8*/ 	.word	0x00000001


	//----- nvinfo : EIATTR_CRS_STACK_SIZE
	.align		4
.L_4529:
        /*00fc*/ 	.byte	0x04, 0x1e
        /*00fe*/ 	.short	(.L_4531 - .L_4530)
.L_4530:
        /*0100*/ 	.word	0x00000000
.L_4531:


//--------------------- .nv.info._ZN10layer_norm13ln_bwd_kernelINS_13Kernel_traitsIfffffjLj2048ELj1ELj1ELj4ELj16ENS_18Kernel_traits_baseILj2048EfffffjLj128EEEEELb0ELb0ELb1ELb1EEEvNS_9BwdParamsE --------------------------
	.section	.nv.info._ZN10layer_norm13ln_bwd_kernelINS_13Kernel_traitsIfffffjLj2048ELj1ELj1ELj4ELj16ENS_18Kernel_traits_baseILj2048EfffffjLj128EEEEELb0ELb0ELb1ELb1EEEvNS_9BwdParamsE,"",@"SHT_CUDA_INFO"
	.sectionflags	@""
	.align	4


	//----- nvinfo : EIATTR_CUDA_API_VERSION
	.align		4
        /*0000*/ 	.byte	0x04, 0x37
        /*0002*/ 	.short	(.L_4533 - .L_4532)
.L_4532:
        /*0004*/ 	.word	0x00000082


	//----- nvinfo : EIATTR_SW2861232_WAR
	.align		4
.L_4533:
        /*0008*/ 	.byte	0x01, 0x35
	.zero		2


	//----- nvinfo : EIATTR_PARAM_CBANK
	.align		4
        /*000c*/ 	.byte	0x04, 0x0a
        /*000e*/ 	.short	(.L_4535 - .L_4534)
	.align		4
.L_4534:
        /*0010*/ 	.word	index@(.nv.constant0._ZN10layer_norm13ln_bwd_kernelINS_13Kernel_traitsIfffffjLj2048ELj1ELj1ELj4ELj16ENS_18Kernel_traits_baseILj2048EfffffjLj128EEEEELb0ELb0ELb1ELb1EEEvNS_9BwdParamsE)
        /*0014*/ 	.short	0x0160
        /*0016*/ 	.short	0x0128


	//----- nvinfo : EIATTR_CBANK_PARAM_SIZE
	.align		4
.L_4535:
        /*0018*/ 	.byte	0x03, 0x19
        /*001a*/ 	.short	0x0128


	//----- nvinfo : EIATTR_KPARAM_INFO
	.align		4
        /*001c*/ 	.byte	0x04, 0x17
        /*001e*/ 	.short	(.L_4537 - .L_4536)
.L_4536:
        /*0020*/ 	.word	0x00000000
        /*0024*/ 	.short	0x0000
        /*0026*/ 	.short	0x0000
        /*0028*/ 	.byte	0x00, 0xf0, 0xa1, 0x04


	//----- nvinfo : EIATTR_MAXREG_COUNT
	.align		4
.L_4537:
        /*002c*/ 	.byte	0x03, 0x1b
        /*002e*/ 	.short	0x00ff


	//----- nvinfo : EIATTR_NUM_BARRIERS
	.align		4
        /*0030*/ 	.byte	0x02, 0x4c
        /*0032*/ 	.byte	0x01
	.zero		1


	//----- nvinfo : EIATTR_MERCURY_ISA_VERSION
	.align		4
        /*0034*/ 	.byte	0x03, 0x5f
        /*0036*/ 	.short	0x0000


	//----- nvinfo : EIATTR_COOP_GROUP_MASK_REGIDS
	.align		4
        /*0038*/ 	.byte	0x04, 0x29
        /*003a*/ 	.short	(.L_4539 - .L_4538)


	//   ....[0]....
.L_4538:
        /*003c*/ 	.word	0xffffffff


	//   ....[1]....
        /*0040*/ 	.word	0xffffffff


	//   ....[2]....
        /*0044*/ 	.word	0xffffffff


	//   ....[3]....
        /*0048*/ 	.word	0xffffffff


	//   ....[4]....
        /*004c*/ 	.word	0xffffffff


	//   ....[5]....
        /*0050*/ 	.word	0xffffffff


	//   ....[6]....
        /*0054*/ 	.word	0xffffffff


	//   ....[7]....
        /*0058*/ 	.word	0xffffffff


	//   ....[8]....
        /*005c*/ 	.word	0xffffffff


	//   ....[9]....
        /*0060*/ 	.word	0xffffffff


	//   ....[10]....
        /*0064*/ 	.word	0xffffffff


	//   ....[11]....
        /*0068*/ 	.word	0xffffffff


	//   ....[12]....
        /*006c*/ 	.word	0xffffffff


	//   ....[13]....
        /*0070*/ 	.word	0xffffffff


	//   ....[14]....
        /*0074*/ 	.word	0xffffffff


	//   ....[15]....
        /*0078*/ 	.word	0xffffffff


	//   ....[16]....
        /*007c*/ 	.word	0xffffffff


	//   ....[17]....
        /*0080*/ 	.word	0xffffffff


	//   ....[18]....
        /*0084*/ 	.word	0xffffffff


	//   ....[19]....
        /*0088*/ 	.word	0xffffffff


	//----- nvinfo : EIATTR_COOP_GROUP_INSTR_OFFSETS
	.align		4
.L_4539:
        /*008c*/ 	.byte	0x04, 0x28
        /*008e*/ 	.short	(.L_4541 - .L_4540)


	//   ....[0]....
.L_4540:
        /*0090*/ 	.word	0x00000ec0


	//   ....[1]....
        /*0094*/ 	.word	0x00000ee0


	//   ....[2]....
        /*0098*/ 	.word	0x00000f00


	//   ....[3]....
        /*009c*/ 	.word	0x00000f20


	//   ....[4]....
        /*00a0*/ 	.word	0x00000f40


	//   ....[5]....
        /*00a4*/ 	.word	0x00000f60


	//   ....[6]....
        /*00a8*/ 	.word	0x00000f80


	//   ....[7]....
        /*00ac*/ 	.word	0x00000fa0


	//   ....[8]....
        /*00b0*/ 	.word	0x00000fc0


	//   ....[9]....
        /*00b4*/ 	.word	0x00000fe0


	//   ....[10]....
        /*00b8*/ 	.word	0x00002550


	//   ....[11]....
        /*00bc*/ 	.word	0x000025d0


	//   ....[12]....
        /*00c0*/ 	.word	0x00002650


	//   ....[13]....
        /*00c4*/ 	.word	0x000026c0


	//   ....[14]....
        /*00c8*/ 	.word	0x00002740


	//   ....[15]....
        /*00cc*/ 	.word	0x000027b0


	//   ....[16]....
        /*00d0*/ 	.word	0x00002830


	//   ....[17]....
        /*00d4*/ 	.word	0x000028a0


	//   ....[18]....
        /*00d8*/ 	.word	0x00002920


	//   ....[19]....
        /*00dc*/ 	.word	0x00002990


	//----- nvinfo : EIATTR_EXIT_INSTR_OFFSETS
	.align		4
.L_4541:
        /*00e0*/ 	.byte	0x04, 0x1c
        /*00e2*/ 	.short	(.L_4543 - .L_4542)


	//   ....[0]....
.L_4542:
        /*00e4*/ 	.word	0x000024f0


	//----- nvinfo : EIATTR_MAX_THREADS
	.align		4
.L_4543:
        /*00e8*/ 	.byte	0x04, 0x05
        /*00ea*/ 	.short	(.L_4545 - .L_4544)
.L_4544:
        /*00ec*/ 	.word	0x00000080
        /*00f0*/ 	.word	0x00000001
        /*00f4*/ 	.word	0x00000001


	//----- nvinfo : EIATTR_CRS_STACK_SIZE
	.align		4
.L_4545:
        /*00f8*/ 	.byte	0x04, 0x1e
        /*00fa*/ 	.short	(.L_4547 - .L_4546)
.L_4546:
        /*00fc*/ 	.word	0x00000000
.L_4547:


//--------------------- .nv.info._ZN10layer_norm13ln_bwd_kernelINS_13Kernel_traitsIfffffjLj2048ELj1ELj1ELj4ELj16ENS_18Kernel_traits_baseILj2048EfffffjLj128EEEEELb0ELb1ELb0ELb0EEEvNS_9BwdParamsE --------------------------
	.section	.nv.info._ZN10layer_norm13ln_bwd_kernelINS_13Kernel_traitsIfffffjLj2048ELj1ELj1ELj4ELj16ENS_18Kernel_traits_baseILj2048EfffffjLj128EEEEELb0ELb1ELb0ELb0EEEvNS_9BwdParamsE,"",@"SHT_CUDA_INFO"
	.sectionflags	@""
	.align	4


	//----- nvinfo : EIATTR_CUDA_API_VERSION
	.align		4
        /*0000*/ 	.byte	0x04, 0x37
        /*0002*/ 	.short	(.L_4549 - .L_4548)
.L_4548:
        /*0004*/ 	.word	0x00000082


	//----- nvinfo : EIATTR_SW2861232_WAR
	.align		4
.L_4549:
        /*0008*/ 	.byte	0x01, 0x35
	.zero		2


	//----- nvinfo : EIATTR_PARAM_CBANK
	.align		4
        /*000c*/ 	.byte	0x04, 0x0a
        /*000e*/ 	.short	(.L_4551 - .L_4550)
	.align		4
.L_4550:
        /*0010*/ 	.word	index@(.nv.constant0._ZN10layer_norm13ln_bwd_kernelINS_13Kernel_traitsIfffffjLj2048ELj1ELj1ELj4ELj16ENS_18Kernel_traits_baseILj2048EfffffjLj128EEEEELb0ELb1ELb0ELb0EEEvNS_9BwdParamsE)
        /*0014*/ 	.short	0x0160
        /*0016*/ 	.short	0x0128


	//----- nvinfo : EIATTR_CBANK_PARAM_SIZE
	.align		4
.L_4551:
        /*0018*/ 	.byte	0x03, 0x19
        /*001a*/ 	.short	0x0128


	//----- nvinfo : EIATTR_KPARAM_INFO
	.align		4
        /*001c*/ 	.byte	0x04, 0x17
        /*001e*/ 	.short	(.L_4553 - .L_4552)
.L_4552:
        /*0020*/ 	.word	0x00000000
        /*0024*/ 	.short	0x0000
        /*0026*/ 	.short	0x0000
        /*0028*/ 	.byte	0x00, 0xf0, 0xa1, 0x04


	//----- nvinfo : EIATTR_MAXREG_COUNT
	.align		4
.L_4553:
        /*002c*/ 	.byte	0x03, 0x1b
        /*002e*/ 	.short	0x00ff


	//----- nvinfo : EIATTR_NUM_BARRIERS
	.align		4
        /*0030*/ 	.byte	0x02, 0x4c
        /*0032*/ 	.byte	0x01
	.zero		1


	//----- nvinfo : EIATTR_MERCURY_ISA_VERSION
	.align		4
        /*0034*/ 	.byte	0x03, 0x5f
        /*0036*/ 	.short	0x0000


	//----- nvinfo : EIATTR_COOP_GROUP_MASK_REGIDS
	.align		4
        /*0038*/ 	.byte	0x04, 0x29
        /*003a*/ 	.short	(.L_4555 - .L_4554)


	//   ....[0]....
.L_4554:
        /*003c*/ 	.word	0xffffffff


	//   ....[1]....
        /*0040*/ 	.word	0xffffffff


	//   ....[2]....
        /*0044*/ 	.word	0xffffffff


	//   ....[3]....
        /*0048*/ 	.word	0xffffffff


	//   ....[4]....
        /*004c*/ 	.word	0xffffffff


	//   ....[5]....
        /*0050*/ 	.word	0xffffffff


	//   ....[6]....
        /*0054*/ 	.word	0xffffffff


	//   ....[7]....
        /*0058*/ 	.word	0xffffffff


	//   ....[8]....
        /*005c*/ 	.word	0xffffffff


	//   ....[9]....
        /*0060*/ 	.word	0xffffffff


	//   ....[10]....
        /*0064*/ 	.word	0xffffffff


	//   ....[11]....
        /*0068*/ 	.word	0xffffffff


	//   ....[12]....
        /*006c*/ 	.word	0xffffffff


	//   ....[13]....
        /*0070*/ 	.word	0xffffffff


	//   ....[14]....
        /*0074*/ 	.word	0xffffffff


	//   ....[15]....
        /*0078*/ 	.word	0xffffffff


	//   ....[16]....
        /*007c*/ 	.word	0xffffffff


	//   ....[17]....
        /*0080*/ 	.word	0xffffffff


	//   ....[18]....
        /*0084*/ 	.word	0xffffffff


	//   ....[19]....
        /*0088*/ 	.word	0xffffffff


	//----- nvinfo : EIATTR_COOP_GROUP_INSTR_OFFSETS
	.align		4
.L_4555:
        /*008c*/ 	.byte	0x04, 0x28
        /*008e*/ 	.short	(.L_4557 - .L_4556)


	//   ....[0]....
.L_4556:
        /*0090*/ 	.word	0x000010a0


	//   ....[1]....
        /*0094*/ 	.word	0x000010c0


	//   ....[2]....
        /*0098*/ 	.word	0x000010e0


	//   ....[3]....
        /*009c*/ 	.word	0x00001100


	//   ....[4]....
        /*00a0*/ 	.word	0x00001120


	//   ....[5]....
        /*00a4*/ 	.word	0x00001140


	//   ....[6]....
        /*00a8*/ 	.word	0x00001160


	//   ....[7]....
        /*00ac*/ 	.word	0x00001180


	//   ....[8]....
        /*00b0*/ 	.word	0x000011a0


	//   ....[9]....
        /*00b4*/ 	.word	0x000011c0


	//   ....[10]....
        /*00b8*/ 	.word	0x000022d0


	//   ....[11]....
        /*00bc*/ 	.word	0x00002350


	//   ....[12]....
        /*00c0*/ 	.word	0x000023d0


	//   ....[13]....
        /*00c4*/ 	.word	0x00002440


	//   ....[14]....
        /*00c8*/ 	.word	0x000024c0


	//   ....[15]....
        /*00cc*/ 	.word	0x00002530


	//   ....[16]....
        /*00d0*/ 	.word	0x000025b0


	//   ....[17]....
        /*00d4*/ 	.word	0x00002620


	//   ....[18]....
        /*00d8*/ 	.word	0x000026a0


	//   ....[19]....
        /*00dc*/ 	.word	0x00002710


	//----- nvinfo : EIATTR_EXIT_INSTR_OFFSETS
	.align		4
.L_4557:
        /*00e0*/ 	.byte	0x04, 0x1c
        /*00e2*/ 	.short	(.L_4559 - .L_4558)


	//   ....[0]....
.L_4558:
        /*00e4*/ 	.word	0x000021f0


	//   ....[1]....
        /*00e8*/ 	.word	0x00002270


	//----- nvinfo : EIATTR_MAX_THREADS
	.align		4
.L_4559:
        /*00ec*/ 	.byte	0x04, 0x05
        /*00ee*/ 	.short	(.L_4561 - .L_4560)
.L_4560:
        /*00f0*/ 	.word	0x00000080
        /*00f4*/ 	.word	0x00000001
        /*00f8*/ 	.word	0x00000001


	//----- nvinfo : EIATTR_CRS_STACK_SIZE
	.align		4
.L_4561:
        /*00fc*/ 	.byte	0x04, 0x1e
        /*00fe*/ 	.short	(.L_4563 - .L_4562)
.L_4562:
        /*0100*/ 	.word	0x00000000
.L_4563:


//--------------------- .nv.info._ZN10layer_norm13ln_bwd_kernelINS_13Kernel_traitsIfffffjLj2048ELj1ELj1ELj4ELj16ENS_18Kernel_traits_baseILj2048EfffffjLj128EEEEELb0ELb1ELb0ELb1EEEvNS_9BwdParamsE --------------------------
	.section	.nv.info._ZN10layer_norm13ln_bwd_kernelINS_13Kernel_traitsIfffffjLj2048ELj1ELj1ELj4ELj16ENS_18Kernel_traits_baseILj2048EfffffjLj128EEEEELb0ELb1ELb0ELb1EEEvNS_9BwdParamsE,"",@"SHT_CUDA_INFO"
	.sectionflags	@""
	.align	4


	//----- nvinfo : EIATTR_CUDA_API_VERSION
	.align		4
        /*0000*/ 	.byte	0x04, 0x37
        /*0002*/ 	.short	(.L_4565 - .L_4564)
.L_4564:
        /*0004*/ 	.word	0x00000082


	//----- nvinfo : EIATTR_SW2861232_WAR
	.align		4
.L_4565:
        /*0008*/ 	.byte	0x01, 0x35
	.zero		2


	//----- nvinfo : EIATTR_PARAM_CBANK
	.align		4
        /*000c*/ 	.byte	0x04, 0x0a
        /*000e*/ 	.short	(.L_4567 - .L_4566)
	.align		4
.L_4566:
        /*0010*/ 	.word	index@(.nv.constant0._ZN10layer_norm13ln_bwd_kernelINS_13Kernel_traitsIfffffjLj2048ELj1ELj1ELj4ELj16ENS_18Kernel_traits_baseILj2048EfffffjLj128EEEEELb0ELb1ELb0ELb1EEEvNS_9BwdParamsE)
        /*0014*/ 	.short	0x0160
        /*0016*/ 	.short	0x0128


	//----- nvinfo : EIATTR_CBANK_PARAM_SIZE
	.align		4
.L_4567:
        /*0018*/ 	.byte	0x03, 0x19
        /*001a*/ 	.short	0x0128


	//----- nvinfo : EIATTR_KPARAM_INFO
	.align		4
        /*001c*/ 	.byte	0x04, 0x17
        /*001e*/ 	.short	(.L_4569 - .L_4568)
.L_4568:
        /*0020*/ 	.word	0x00000000
        /*0024*/ 	.short	0x0000
        /*0026*/ 	.short	0x0000
        /*0028*/ 	.byte	0x00, 0xf0, 0xa1, 0x04


	//----- nvinfo : EIATTR_MAXREG_COUNT
	.align		4
.L_4569:
        /*002c*/ 	.byte	0x03, 0x1b
        /*002e*/ 	.short	0x00ff


	//----- nvinfo : EIATTR_NUM_BARRIERS
	.align		4
        /*0030*/ 	.byte	0x02, 0x4c
        /*0032*/ 	.byte	0x01
	.zero		1


	//----- nvinfo : EIATTR_MERCURY_ISA_VERSION
	.align		4
        /*0034*/ 	.byte	0x03, 0x5f
        /*0036*/ 	.short	0x0000


	//----- nvinfo : EIATTR_COOP_GROUP_MASK_REGIDS
	.align		4
        /*0038*/ 	.byte	0x04, 0x29
        /*003a*/ 	.short	(.L_4571 - .L_4570)


	//   ....[0]....
.L_4570:
        /*003c*/ 	.word	0xffffffff


	//   ....[1]....
        /*0040*/ 	.word	0xffffffff


	//   ....[2]....
        /*0044*/ 	.word	0xffffffff


	//   ....[3]....
        /*0048*/ 	.word	0xffffffff


	//   ....[4]....
        /*004c*/ 	.word	0xffffffff


	//   ....[5]....
        /*0050*/ 	.word	0xffffffff


	//   ....[6]....
        /*0054*/ 	.word	0xffffffff


	//   ....[7]....
        /*0058*/ 	.word	0xffffffff


	//   ....[8]....
        /*005c*/ 	.word	0xffffffff


	//   ....[9]....
        /*0060*/ 	.word	0xffffffff


	//   ....[10]....
        /*0064*/ 	.word	0xffffffff


	//   ....[11]....
        /*0068*/ 	.word	0xffffffff


	//   ....[12]....
        /*006c*/ 	.word	0xffffffff


	//   ....[13]....
        /*0070*/ 	.word	0xffffffff


	//   ....[14]....
        /*0074*/ 	.word	0xffffffff


	//   ....[15]....
        /*0078*/ 	.word	0xffffffff


	//   ....[16]....
        /*007c*/ 	.word	0xffffffff


	//   ....[17]....
        /*0080*/ 	.word	0xffffffff


	//   ....[18]....
        /*0084*/ 	.word	0xffffffff


	//   ....[19]....
        /*0088*/ 	.word	0xffffffff


	//----- nvinfo : EIATTR_COOP_GROUP_INSTR_OFFSETS
	.align		4
.L_4571:
        /*008c*/ 	.byte	0x04, 0x28
        /*008e*/ 	.short	(.L_4573 - .L_4572)


	//   ....[0]....
.L_4572:
        /*0090*/ 	.word	0x00001000


	//   ....[1]....
        /*0094*/ 	.word	0x00001020


	//   ....[2]....
        /*0098*/ 	.word	0x00001040


	//   ....[3]....
        /*009c*/ 	.word	0x00001060


	//   ....[4]....
        /*00a0*/ 	.word	0x00001080


	//   ....[5]....
        /*00a4*/ 	.word	0x000010a0


	//   ....[6]....
        /*00a8*/ 	.word	0x000010c0


	//   ....[7]....
        /*00ac*/ 	.word	0x000010e0


	//   ....[8]....
        /*00b0*/ 	.word	0x00001100


	//   ....[9]....
        /*00b4*/ 	.word	0x00001120


	//   ....[10]....
        /*00b8*/ 	.word	0x00002240


	//   ....[11]....
        /*00bc*/ 	.word	0x000022c0


	//   ....[12]....
        /*00c0*/ 	.word	0x00002340


	//   ....[13]....
        /*00c4*/ 	.word	0x000023b0


	//   ....[14]....
        /*00c8*/ 	.word	0x00002430


	//   ....[15]....
        /*00cc*/ 	.word	0x000024a0


	//   ....[16]....
        /*00d0*/ 	.word	0x00002520


	//   ....[17]....
        /*00d4*/ 	.word	0x00002590


	//   ....[18]....
        /*00d8*/ 	.word	0x00002610


	//   ....[19]....
        /*00dc*/ 	.word	0x00002680


	//----- nvinfo : EIATTR_EXIT_INSTR_OFFSETS
	.align		4
.L_4573:
        /*00e0*/ 	.byte	0x04, 0x1c
        /*00e2*/ 	.short	(.L_4575 - .L_4574)


	//   ....[0]....
.L_4574:
        /*00e4*/ 	.word	0x000021e0


	//----- nvinfo : EIATTR_MAX_THREADS
	.align		4
.L_4575:
        /*00e8*/ 	.byte	0x04, 0x05
        /*00ea*/ 	.short	(.L_4577 - .L_4576)
.L_4576:
        /*00ec*/ 	.word	0x00000080
        /*00f0*/ 	.word	0x00000001
        /*00f4*/ 	.word	0x00000001


	//----- nvinfo : EIATTR_CRS_STACK_SIZE
	.align		4
.L_4577:
        /*00f8*/ 	.byte	0x04, 0x1e
        /*00fa*/ 	.short	(.L_4579 - .L_4578)
.L_4578:
        /*00fc*/ 	.word	0x00000000
.L_4579:


//--------------------- .nv.info._ZN10layer_norm13ln_bwd_kernelINS_13Kernel_traitsIfffffjLj2048ELj1ELj1ELj4ELj16ENS_18Kernel_traits_baseILj2048EfffffjLj128EEEEELb0ELb1ELb1ELb0EEEvNS_9BwdParamsE --------------------------
	.section	.nv.info._ZN10layer_norm13ln_bwd_kernelINS_13Kernel_traitsIfffffjLj2048ELj1ELj1ELj4ELj16ENS_18Kernel_traits_baseILj2048EfffffjLj128EEEEELb0ELb1ELb1ELb0EEEvNS_9BwdParamsE,"",@"SHT_CUDA_INFO"
	.sectionflags	@""
	.align	4


	//----- nvinfo : EIATTR_CUDA_API_VERSION
	.align		4
        /*0000*/ 	.byte	0x04, 0x37
        /*0002*/ 	.short	(.L_4581 - .L_4580)
.L_4580:
        /*0004*/ 	.word	0x00000082


	//----- nvinfo : EIATTR_SW2861232_WAR
	.align		4
.L_4581:
        /*0008*/ 	.byte	0x01, 0x35
	.zero		2


	//----- nvinfo : EIATTR_PARAM_CBANK
	.align		4
        /*000c*/ 	.byte	0x04, 0x0a
        /*000e*/ 	.short	(.L_4583 - .L_4582)
	.align		4
.L_4582:
        /*0010*/ 	.word	index@(.nv.constant0._ZN10layer_norm13ln_bwd_kernelINS_13Kernel_traitsIfffffjLj2048ELj1ELj1ELj4ELj16ENS_18Kernel_traits_baseILj2048EfffffjLj128EEEEELb0ELb1ELb1ELb0EEEvNS_9BwdParamsE)
        /*0014*/ 	.short	0x0160
        /*0016*/ 	.short	0x0128


	//----- nvinfo : EIATTR_CBANK_PARAM_SIZE
	.align		4
.L_4583:
        /*0018*/ 	.byte	0x03, 0x19
        /*001a*/ 	.short	0x0128


	//----- nvinfo : EIATTR_KPARAM_INFO
	.align		4
        /*001c*/ 	.byte	0x04, 0x17
        /*001e*/ 	.short	(.L_4585 - .L_4584)
.L_4584:
        /*0020*/ 	.word	0x00000000
        /*0024*/ 	.short	0x0000
        /*0026*/ 	.short	0x0000
        /*0028*/ 	.byte	0x00, 0xf0, 0xa1, 0x04


	//----- nvinfo : EIATTR_MAXREG_COUNT
	.align		4
.L_4585:
        /*002c*/ 	.byte	0x03, 0x1b
        /*002e*/ 	.short	0x00ff


	//----- nvinfo : EIATTR_NUM_BARRIERS
	.align		4
        /*0030*/ 	.byte	0x02, 0x4c
        /*0032*/ 	.byte	0x01
	.zero		1


	//----- nvinfo : EIATTR_MERCURY_ISA_VERSION
	.align		4
        /*0034*/ 	.byte	0x03, 0x5f
        /*0036*/ 	.short	0x0000


	//----- nvinfo : EIATTR_COOP_GROUP_MASK_REGIDS
	.align		4
        /*0038*/ 	.byte	0x04, 0x29
        /*003a*/ 	.short	(.L_4587 - .L_4586)


	//   ....[0]....
.L_4586:
        /*003c*/ 	.word	0xffffffff


	//   ....[1]....
        /*0040*/ 	.word	0xffffffff


	//   ....[2]....
        /*0044*/ 	.word	0xffffffff


	//   ....[3]....
        /*0048*/ 	.word	0xffffffff


	//   ....[4]....
        /*004c*/ 	.word	0xffffffff


	//   ....[5]....
        /*0050*/ 	.word	0xffffffff


	//   ....[6]....
        /*0054*/ 	.word	0xffffffff


	//   ....[7]....
        /*0058*/ 	.word	0xffffffff


	//   ....[8]....
        /*005c*/ 	.word	0xffffffff


	//   ....[9]....
        /*0060*/ 	.word	0xffffffff


	//   ....[10]....
        /*0064*/ 	.word	0xffffffff


	//   ....[11]....
        /*0068*/ 	.word	0xffffffff


	//   ....[12]....
        /*006c*/ 	.word	0xffffffff


	//   ....[13]....
        /*0070*/ 	.word	0xffffffff


	//   ....[14]....
        /*0074*/ 	.word	0xffffffff


	//   ....[15]....
        /*0078*/ 	.word	0xffffffff


	//   ....[16]....
        /*007c*/ 	.word	0xffffffff


	//   ....[17]....
        /*0080*/ 	.word	0xffffffff


	//   ....[18]....
        /*0084*/ 	.word	0xffffffff


	//   ....[19]....
        /*0088*/ 	.word	0xffffffff


	//----- nvinfo : EIATTR_COOP_GROUP_INSTR_OFFSETS
	.align		4
.L_4587:
        /*008c*/ 	.byte	0x04, 0x28
        /*008e*/ 	.short	(.L_4589 - .L_4588)


	//   ....[0]....
.L_4588:
        /*0090*/ 	.word	0x000012c0


	//   ....[1]....
        /*0094*/ 	.word	0x000012e0


	//   ....[2]....
        /*0098*/ 	.word	0x00001300


	//   ....[3]....
        /*009c*/ 	.word	0x00001320


	//   ....[4]....
        /*00a0*/ 	.word	0x00001340


	//   ....[5]....
        /*00a4*/ 	.word	0x00001360


	//   ....[6]....
        /*00a8*/ 	.word	0x00001380


	//   ....[7]....
        /*00ac*/ 	.word	0x000013a0


	//   ....[8]....
        /*00b0*/ 	.word	0x000013c0


	//   ....[9]....
        /*00b4*/ 	.word	0x000013e0


	//   ....[10]....
        /*00b8*/ 	.word	0x00002e20


	//   ....[11]....
        /*00bc*/ 	.word	0x00002ea0


	//   ....[12]....
        /*00c0*/ 	.word	0x00002f20


	//   ....[13]....
        /*00c4*/ 	.word	0x00002f90


	//   ....[14]....
        /*00c8*/ 	.word	0x00003010


	//   ....[15]....
        /*00cc*/ 	.word	0x00003080


	//   ....[16]....
        /*00d0*/ 	.word	0x00003100


	//   ....[17]....
        /*00d4*/ 	.word	0x00003170


	//   ....[18]....
        /*00d8*/ 	.word	0x000031f0


	//   ....[19]....
        /*00dc*/ 	.word	0x00003260


	//----- nvinfo : EIATTR_EXIT_INSTR_OFFSETS
	.align		4
.L_4589:
        /*00e0*/ 	.byte	0x04, 0x1c
        /*00e2*/ 	.short	(.L_4591 - .L_4590)


	//   ....[0]....
.L_4590:
        /*00e4*/ 	.word	0x00002d40


	//   ....[1]....
        /*00e8*/ 	.word	0x00002dc0


	//----- nvinfo : EIATTR_MAX_THREADS
	.align		4
.L_4591:
        /*00ec*/ 	.byte	0x04, 0x05
        /*00ee*/ 	.short	(.L_4593 - .L_4592)
.L_4592:
        /*00f0*/ 	.word	0x00000080
        /*00f4*/ 	.word	0x00000001
        /*00f8*/ 	.word	0x00000001


	//----- nvinfo : EIATTR_CRS_STACK_SIZE
	.align		4
.L_4593:
        /*00fc*/ 	.byte	0x04, 0x1e
        /*00fe*/ 	.short	(.L_4595 - .L_4594)
.L_4594:
        /*0100*/ 	.word	0x00000000
.L_4595:


//--------------------- .nv.info._ZN10layer_norm13ln_bwd_kernelINS_13Kernel_traitsIfffffjLj2048ELj1ELj1ELj4ELj16ENS_18Kernel_traits_baseILj2048EfffffjLj128EEEEELb0ELb1ELb1ELb1EEEvNS_9BwdParamsE --------------------------
	.section	.nv.info._ZN10layer_norm13ln_bwd_kernelINS_13Kernel_traitsIfffffjLj2048ELj1ELj1ELj4ELj16ENS_18Kernel_traits_baseILj2048EfffffjLj128EEEEELb0ELb1ELb1ELb1EEEvNS_9BwdParamsE,"",@"SHT_CUDA_INFO"
	.sectionflags	@""
	.align	4


	//----- nvinfo : EIATTR_CUDA_API_VERSION
	.align		4
        /*0000*/ 	.byte	0x04, 0x37
        /*0002*/ 	.short	(.L_4597 - .L_4596)
.L_4596:
        /*0004*/ 	.word	0x00000082


	//----- nvinfo : EIATTR_SW2861232_WAR
	.align		4
.L_4597:
        /*0008*/ 	.byte	0x01, 0x35
	.zero		2


	//----- nvinfo : EIATTR_PARAM_CBANK
	.align		4
        /*000c*/ 	.byte	0x04, 0x0a
        /*000e*/ 	.short	(.L_4599 - .L_4598)
	.align		4
.L_4598:
        /*0010*/ 	.word	index@(.nv.constant0._ZN10layer_norm13ln_bwd_kernelINS_13Kernel_traitsIfffffjLj2048ELj1ELj1ELj4ELj16ENS_18Kernel_traits_baseILj2048EfffffjLj128EEEEELb0ELb1ELb1ELb1EEEvNS_9BwdParamsE)
        /*0014*/ 	.short	0x0160
        /*0016*/ 	.short	0x0128


	//----- nvinfo : EIATTR_CBANK_PARAM_SIZE
	.align		4
.L_4599:
        /*0018*/ 	.byte	0x03, 0x19
        /*001a*/ 	.short	0x0128


	//----- nvinfo : EIATTR_KPARAM_INFO
	.align		4
        /*001c*/ 	.byte	0x04, 0x17
        /*001e*/ 	.short	(.L_4601 - .L_4600)
.L_4600:
        /*0020*/ 	.word	0x00000000
        /*0024*/ 	.short	0x0000
        /*0026*/ 	.short	0x0000
        /*0028*/ 	.byte	0x00, 0xf0, 0xa1, 0x04


	//----- nvinfo : EIATTR_MAXREG_COUNT
	.align		4
.L_4601:
        /*002c*/ 	.byte	0x03, 0x1b
        /*002e*/ 	.short	0x00ff


	//----- nvinfo : EIATTR_NUM_BARRIERS
	.align		4
        /*0030*/ 	.byte	0x02, 0x4c
        /*0032*/ 	.byte	0x01
	.zero		1


	//----- nvinfo : EIATTR_MERCURY_ISA_VERSION
	.align		4
        /*0034*/ 	.byte	0x03, 0x5f
        /*0036*/ 	.short	0x0000


	//----- nvinfo : EIATTR_COOP_GROUP_MASK_REGIDS
	.align		4
        /*0038*/ 	.byte	0x04, 0x29
        /*003a*/ 	.short	(.L_4603 - .L_4602)


	//   ....[0]....
.L_4602:
        /*003c*/ 	.word	0xffffffff


	//   ....[1]....
        /*0040*/ 	.word	0xffffffff


	//   ....[2]....
        /*0044*/ 	.word	0xffffffff


	//   ....[3]....
        /*0048*/ 	.word	0xffffffff


	//   ....[4]....
        /*004c*/ 	.word	0xffffffff


	//   ....[5]....
        /*0050*/ 	.word	0xffffffff


	//   ....[6]....
        /*0054*/ 	.word	0xffffffff


	//   ....[7]....
        /*0058*/ 	.word	0xffffffff


	//   ....[8]....
        /*005c*/ 	.word	0xffffffff


	//   ....[9]....
        /*0060*/ 	.word	0xffffffff


	//   ....[10]....
        /*0064*/ 	.word	0xffffffff


	//   ....[11]....
        /*0068*/ 	.word	0xffffffff


	//   ....[12]....
        /*006c*/ 	.word	0xffffffff


	//   ....[13]....
        /*0070*/ 	.word	0xffffffff


	//   ....[14]....
        /*0074*/ 	.word	0xffffffff


	//   ....[15]....
        /*0078*/ 	.word	0xffffffff


	//   ....[16]....
        /*007c*/ 	.word	0xffffffff


	//   ....[17]....
        /*0080*/ 	.word	0xffffffff


	//   ....[18]....
        /*0084*/ 	.word	0xffffffff


	//   ....[19]....
        /*0088*/ 	.word	0xffffffff


	//----- nvinfo : EIATTR_COOP_GROUP_INSTR_OFFSETS
	.align		4
.L_4603:
        /*008c*/ 	.byte	0x04, 0x28
        /*008e*/ 	.short	(.L_4605 - .L_4604)


	//   ....[0]....
.L_4604:
        /*0090*/ 	.word	0x00001030


	//   ....[1]....
        /*0094*/ 	.word	0x00001050


	//   ....[2]....
        /*0098*/ 	.word	0x00001070


	//   ....[3]....
        /*009c*/ 	.word	0x00001090


	//   ....[4]....
        /*00a0*/ 	.word	0x000010b0


	//   ....[5]....
        /*00a4*/ 	.word	0x000010d0


	//   ....[6]....
        /*00a8*/ 	.word	0x000010f0


	//   ....[7]....
        /*00ac*/ 	.word	0x00001110


	//   ....[8]....
        /*00b0*/ 	.word	0x00001130


	//   ....[9]....
        /*00b4*/ 	.word	0x00001150


	//   ....[10]....
        /*00b8*/ 	.word	0x000027f0


	//   ....[11]....
        /*00bc*/ 	.word	0x00002870


	//   ....[12]....
        /*00c0*/ 	.word	0x000028f0


	//   ....[13]....
        /*00c4*/ 	.word	0x00002960


	//   ....[14]....
        /*00c8*/ 	.word	0x000029e0


	//   ....[15]....
        /*00cc*/ 	.word	0x00002a50


	//   ....[16]....
        /*00d0*/ 	.word	0x00002ad0


	//   ....[17]....
        /*00d4*/ 	.word	0x00002b40


	//   ....[18]....
        /*00d8*/ 	.word	0x00002bc0


	//   ....[19]....
        /*00dc*/ 	.word	0x00002c30


	//----- nvinfo : EIATTR_EXIT_INSTR_OFFSETS
	.align		4
.L_4605:
        /*00e0*/ 	.byte	0x04, 0x1c
        /*00e2*/ 	.short	(.L_4607 - .L_4606)


	//   ....[0]....
.L_4606:
        /*00e4*/ 	.word	0x00002790


	//----- nvinfo : EIATTR_MAX_THREADS
	.align		4
.L_4607:
        /*00e8*/ 	.byte	0x04, 0x05
        /*00ea*/ 	.short	(.L_4609 - .L_4608)
.L_4608:
        /*00ec*/ 	.word	0x00000080
        /*00f0*/ 	.word	0x00000001
        /*00f4*/ 	.word	0x00000001


	//----- nvinfo : EIATTR_CRS_STACK_SIZE
	.align		4
.L_4609:
        /*00f8*/ 	.byte	0x04, 0x1e
        /*00fa*/ 	.short	(.L_4611 - .L_4610)
.L_4610:
        /*00fc*/ 	.word	0x00000000
.L_4611:


//--------------------- .nv.info._ZN10layer_norm13ln_bwd_kernelINS_13Kernel_traitsIfffffjLj2048ELj1ELj1ELj4ELj16ENS_18Kernel_traits_baseILj2048EfffffjLj128EEEEELb1ELb0ELb0ELb0EEEvNS_9BwdParamsE --------------------------
	.section	.nv.info._ZN10layer_norm13ln_bwd_kernelINS_13Kernel_traitsIfffffjLj2048ELj1ELj1ELj4ELj16ENS_18Kernel_traits_baseILj2048EfffffjLj128EEEEELb1ELb0ELb0ELb0EEEvNS_9BwdParamsE,"",@"SHT_CUDA_INFO"
	.sectionflags	@""
	.align	4


	//----- nvinfo : EIATTR_CUDA_API_VERSION
	.align		4
        /*0000*/ 	.byte	0x04, 0x37
        /*0002*/ 	.short	(.L_4613 - .L_4612)
.L_4612:
        /*0004*/ 	.word	0x00000082


	//----- nvinfo : EIATTR_SW2861232_WAR
	.align		4
.L_4613:
        /*0008*/ 	.byte	0x01, 0x35
	.zero		2


	//----- nvinfo : EIATTR_PARAM_CBANK
	.align		4
        /*000c*/ 	.byte	0x04, 0x0a
        /*000e*/ 	.short	(.L_4615 - .L_4614)
	.align		4
.L_4614:
        /*0010*/ 	.word	index@(.nv.constant0._ZN10layer_norm13ln_bwd_kernelINS_13Kernel_traitsIfffffjLj2048ELj1ELj1ELj4ELj16ENS_18Kernel_traits_baseILj2048EfffffjLj128EEEEELb1ELb0ELb0ELb0EEEvNS_9BwdParamsE)
        /*0014*/ 	.short	0x0160
        /*0016*/ 	.short	0x0128


	//----- nvinfo : EIATTR_CBANK_PARAM_SIZE
	.align		4
.L_4615:
        /*0018*/ 	.byte	0x03, 0x19
        /*001a*/ 	.short	0x0128


	//----- nvinfo : EIATTR_KPARAM_INFO
	.align		4
        /*001c*/ 	.byte	0x04, 0x17
        /*001e*/ 	.short	(.L_4617 - .L_4616)
.L_4616:
        /*0020*/ 	.word	0x00000000
        /*0024*/ 	.short	0x0000
        /*0026*/ 	.short	0x0000
        /*0028*/ 	.byte	0x00, 0xf0, 0xa1, 0x04


	//----- nvinfo : EIATTR_MAXREG_COUNT
	.align		4
.L_4617:
        /*002c*/ 	.byte	0x03, 0x1b
        /*002e*/ 	.short	0x00ff


	//----- nvinfo : EIATTR_NUM_BARRIERS
	.align		4
        /*0030*/ 	.byte	0x02, 0x4c
        /*0032*/ 	.byte	0x01
	.zero		1


	//----- nvinfo : EIATTR_MERCURY_ISA_VERSION
	.align		4
        /*0034*/ 	.byte	0x03, 0x5f
        /*0036*/ 	.short	0x0000


	//----- nvinfo : EIATTR_COOP_GROUP_MASK_REGIDS
	.align		4
        /*0038*/ 	.byte	0x04, 0x29
        /*003a*/ 	.short	(.L_4619 - .L_4618)


	//   ....[0]....
.L_4618:
        /*003c*/ 	.word	0xffffffff


	//   ....[1]....
        /*0040*/ 	.word	0xffffffff


	//   ....[2]....
        /*0044*/ 	.word	0xffffffff


	//   ....[3]....
        /*0048*/ 	.word	0xffffffff


	//   ....[4]....
        /*004c*/ 	.word	0xffffffff


	//   ....[5]....
        /*0050*/ 	.word	0xffffffff


	//   ....[6]....
        /*0054*/ 	.word	0xffffffff


	//   ....[7]....
        /*0058*/ 	.word	0xffffffff


	//   ....[8]....
        /*005c*/ 	.word	0xffffffff


	//   ....[9]....
        /*0060*/ 	.word	0xffffffff


	//   ....[10]....
        /*0064*/ 	.word	0xffffffff


	//   ....[11]....
        /*0068*/ 	.word	0xffffffff


	//   ....[12]....
        /*006c*/ 	.word	0xffffffff


	//   ....[13]....
        /*0070*/ 	.word	0xffffffff


	//   ....[14]....
        /*0074*/ 	.word	0xffffffff


	//   ....[15]....
        /*0078*/ 	.word	0xffffffff


	//   ....[16]....
        /*007c*/ 	.word	0xffffffff


	//   ....[17]....
        /*0080*/ 	.word	0xffffffff


	//   ....[18]....
        /*0084*/ 	.word	0xffffffff


	//   ....[19]....
        /*0088*/ 	.word	0xffffffff


	//----- nvinfo : EIATTR_COOP_GROUP_INSTR_OFFSETS
	.align		4
.L_4619:
        /*008c*/ 	.byte	0x04, 0x28
        /*008e*/ 	.short	(.L_4621 - .L_4620)


	//   ....[0]....
.L_4620:
        /*0090*/ 	.word	0x00001050


	//   ....[1]....
        /*0094*/ 	.word	0x00001070


	//   ....[2]....
        /*0098*/ 	.word	0x00001090


	//   ....[3]....
        /*009c*/ 	.word	0x000010b0


	//   ....[4]....
        /*00a0*/ 	.word	0x000010d0


	//   ....[5]....
        /*00a4*/ 	.word	0x000010f0


	//   ....[6]....
        /*00a8*/ 	.word	0x00001120


	//   ....[7]....
        /*00ac*/ 	.word	0x00001130


	//   ....[8]....
        /*00b0*/ 	.word	0x00001160


	//   ....[9]....
        /*00b4*/ 	.word	0x00001170


	//   ....[10]....
        /*00b8*/ 	.word	0x000021a0


	//   ....[11]....
        /*00bc*/ 	.word	0x00002220


	//   ....[12]....
        /*00c0*/ 	.word	0x000022a0


	//   ....[13]....
        /*00c4*/ 	.word	0x00002310


	//   ....[14]....
        /*00c8*/ 	.word	0x00002390


	//   ....[15]....
        /*00cc*/ 	.word	0x00002400


	//   ....[16]....
        /*00d0*/ 	.word	0x00002480


	//   ....[17]....
        /*00d4*/ 	.word	0x000024f0


	//   ....[18]....
        /*00d8*/ 	.word	0x00002570


	//   ....[19]....
        /*00dc*/ 	.word	0x000025e0


	//----- nvinfo : EIATTR_EXIT_INSTR_OFFSETS
	.align		4
.L_4621:
        /*00e0*/ 	.byte	0x04, 0x1c
        /*00e2*/ 	.short	(.L_4623 - .L_4622)


	//   ....[0]....
.L_4622:
        /*00e4*/ 	.word	0x000020e0


	//   ....[1]....
        /*00e8*/ 	.word	0x00002140


	//----- nvinfo : EIATTR_MAX_THREADS
	.align		4
.L_4623:
        /*00ec*/ 	.byte	0x04, 0x05
        /*00ee*/ 	.short	(.L_4625 - .L_4624)
.L_4624:
        /*00f0*/ 	.word	0x00000080
        /*00f4*/ 	.word	0x00000001
        /*00f8*/ 	.word	0x00000001


	//----- nvinfo : EIATTR_CRS_STACK_SIZE
	.align		4
.L_4625:
        /*00fc*/ 	.byte	0x04, 0x1e
        /*00fe*/ 	.short	(.L_4627 - .L_4626)
.L_4626:
        /*0100*/ 	.word	0x00000000
.L_4627:


//--------------------- .nv.info._ZN10layer_norm13ln_bwd_kernelINS_13Kernel_traitsIfffffjLj2048ELj1ELj1ELj4ELj16ENS_18Kernel_traits_baseILj2048EfffffjLj128EEEEELb1ELb0ELb0ELb1EEEvNS_9BwdParamsE --------------------------
	.section	.nv.info._ZN10layer_norm13ln_bwd_kernelINS_13Kernel_traitsIfffffjLj2048ELj1ELj1ELj4ELj16ENS_18Kernel_traits_baseILj2048EfffffjLj128EEEEELb1ELb0ELb0ELb1EEEvNS_9BwdParamsE,"",@"SHT_CUDA_INFO"
	.sectionflags	@""
	.align	4


	//----- nvinfo : EIATTR_CUDA_API_VERSION
	.align		4
        /*0000*/ 	.byte	0x04, 0x37
        /*0002*/ 	.short	(.L_4629 - .L_4628)
.L_4628:
        /*0004*/ 	.word	0x00000082


	//----- nvinfo : EIATTR_SW2861232_WAR
	.align		4
.L_4629:
        /*0008*/ 	.byte	0x01, 0x35
	.zero		2


	//----- nvinfo : EIATTR_PARAM_CBANK
	.align		4
        /*000c*/ 	.byte	0x04, 0x0a
        /*000e*/ 	.short	(.L_4631 - .L_4630)
	.align		4
.L_4630:
        /*0010*/ 	.word	index@(.nv.constant0._ZN10layer_norm13ln_bwd_kernelINS_13Kernel_traitsIfffffjLj2048ELj1ELj1ELj4ELj16ENS_18Kernel_traits_baseILj2048EfffffjLj128EEEEELb1ELb0ELb0ELb1EEEvNS_9BwdParamsE)
        /*0014*/ 	.short	0x0160
        /*0016*/ 	.short	0x0128


	//----- nvinfo : EIATTR_CBANK_PARAM_SIZE
	.align		4
.L_4631:
        /*0018*/ 	.byte	0x03, 0x19
        /*001a*/ 	.short	0x0128


	//----- nvinfo : EIATTR_KPARAM_INFO
	.align		4
        /*001c*/ 	.byte	0x04, 0x17
        /*001e*/ 	.short	(.L_4633 - .L_4632)
.L_4632:
        /*0020*/ 	.word	0x00000000
        /*0024*/ 	.short	0x0000
        /*0026*/ 	.short	0x0000
        /*0028*/ 	.byte	0x00, 0xf0, 0xa1, 0x04


	//----- nvinfo : EIATTR_MAXREG_COUNT
	.align		4
.L_4633:
        /*002c*/ 	.byte	0x03, 0x1b
        /*002e*/ 	.short	0x00ff


	//----- nvinfo : EIATTR_NUM_BARRIERS
	.align		4
        /*0030*/ 	.byte	0x02, 0x4c
        /*0032*/ 	.byte	0x01
	.zero		1


	//----- nvinfo : EIATTR_MERCURY_ISA_VERSION
	.align		4
        /*0034*/ 	.byte	0x03, 0x5f
        /*0036*/ 	.short	0x0000


	//----- nvinfo : EIATTR_COOP_GROUP_MASK_REGIDS
	.align		4
        /*0038*/ 	.byte	0x04, 0x29
        /*003a*/ 	.short	(.L_4635 - .L_4634)


	//   ....[0]....
.L_4634:
        /*003c*/ 	.word	0xffffffff


	//   ....[1]....
        /*0040*/ 	.word	0xffffffff


	//   ....[2]....
        /*0044*/ 	.word	0xffffffff


	//   ....[3]....
        /*0048*/ 	.word	0xffffffff


	//   ....[4]....
        /*004c*/ 	.word	0xffffffff


	//   ....[5]....
        /*0050*/ 	.word	0xffffffff


	//   ....[6]....
        /*0054*/ 	.word	0xffffffff


	//   ....[7]....
        /*0058*/ 	.word	0xffffffff


	//   ....[8]....
        /*005c*/ 	.word	0xffffffff


	//   ....[9]....
        /*0060*/ 	.word	0xffffffff


	//   ....[10]....
        /*0064*/ 	.word	0xffffffff


	//   ....[11]....
        /*0068*/ 	.word	0xffffffff


	//   ....[12]....
        /*006c*/ 	.word	0xffffffff


	//   ....[13]....
        /*0070*/ 	.word	0xffffffff


	//   ....[14]....
        /*0074*/ 	.word	0xffffffff


	//   ....[15]....
        /*0078*/ 	.word	0xffffffff


	//   ....[16]....
        /*007c*/ 	.word	0xffffffff


	//   ....[17]....
        /*0080*/ 	.word	0xffffffff


	//   ....[18]....
        /*0084*/ 	.word	0xffffffff


	//   ....[19]....
        /*0088*/ 	.word	0xffffffff


	//----- nvinfo : EIATTR_COOP_GROUP_INSTR_OFFSETS
	.align		4
.L_4635:
        /*008c*/ 	.byte	0x04, 0x28
        /*008e*/ 	.short	(.L_4637 - .L_4636)


	//   ....[0]....
.L_4636:
        /*0090*/ 	.word	0x00000dd0


	//   ....[1]....
        /*0094*/ 	.word	0x00000df0


	//   ....[2]....
        /*0098*/ 	.word	0x00000e10


	//   ....[3]....
        /*009c*/ 	.word	0x00000e30


	//   ....[4]....
        /*00a0*/ 	.word	0x00000e50


	//   ....[5]....
        /*00a4*/ 	.word	0x00000e70


	//   ....[6]....
        /*00a8*/ 	.word	0x00000e90


	//   ....[7]....
        /*00ac*/ 	.word	0x00000eb0


	//   ....[8]....
        /*00b0*/ 	.word	0x00000ed0


	//   ....[9]....
        /*00b4*/ 	.word	0x00000ef0


	//   ....[10]....
        /*00b8*/ 	.word	0x00001f50


	//   ....[11]....
        /*00bc*/ 	.word	0x00001fd0


	//   ....[12]....
        /*00c0*/ 	.word	0x00002050


	//   ....[13]....
        /*00c4*/ 	.word	0x000020c0


	//   ....[14]....
        /*00c8*/ 	.word	0x00002140


	//   ....[15]....
        /*00cc*/ 	.word	0x000021b0


	//   ....[16]....
        /*00d0*/ 	.word	0x00002230


	//   ....[17]....
        /*00d4*/ 	.word	0x000022a0


	//   ....[18]....
        /*00d8*/ 	.word	0x00002320


	//   ....[19]....
        /*00dc*/ 	.word	0x00002390


	//----- nvinfo : EIATTR_EXIT_INSTR_OFFSETS
	.align		4
.L_4637:
        /*00e0*/ 	.byte	0x04, 0x1c
        /*00e2*/ 	.short	(.L_4639 - .L_4638)


	//   ....[0]....
.L_4638:
        /*00e4*/ 	.word	0x00001ef0


	//----- nvinfo : EIATTR_MAX_THREADS
	.align		4
.L_4639:
        /*00e8*/ 	.byte	0x04, 0x05
        /*00ea*/ 	.short	(.L_4641 - .L_4640)
.L_4640:
        /*00ec*/ 	.word	0x00000080
        /*00f0*/ 	.word	0x00000001
        /*00f4*/ 	.word	0x00000001


	//----- nvinfo : EIATTR_CRS_STACK_SIZE
	.align		4
.L_4641:
        /*00f8*/ 	.byte	0x04, 0x1e
        /*00fa*/ 	.short	(.L_4643 - .L_4642)
.L_4642:
        /*00fc*/ 	.word	0x00000000
.L_4643:


//--------------------- .nv.info._ZN10layer_norm22ln_bwd_finalize_kernelINS_22Kernel_traits_finalizeILj2048EfffffjLb0ELj1024ELj4ENS_18Kernel_traits_baseILj2048EfffffjLj1024EEEEELb0ELb0EEEvNS_9BwdParamsE --------------------------
	.section	.nv.info._ZN10layer_norm22ln_bwd_finalize_kernelINS_22Kernel_traits_finalizeILj2048EfffffjLb0ELj1024ELj4ENS_18Kernel_traits_baseILj2048EfffffjLj1024EEEEELb0ELb0EEEvNS_9BwdParamsE,"",@"SHT_CUDA_INFO"
	.sectionflags	@""
	.align	4


	//----- nvinfo : EIATTR_CUDA_API_VERSION
	.align		4
        /*0000*/ 	.byte	0x04, 0x37
        /*0002*/ 	.short	(.L_4645 - .L_4644)
.L_4644:
        /*0004*/ 	.word	0x00000082


	//----- nvinfo : EIATTR_SW2861232_WAR
	.align		4
.L_4645:
        /*0008*/ 	.byte	0x01, 0x35
	.zero		2


	//----- nvinfo : EIATTR_PARAM_CBANK
	.align		4
        /*000c*/ 	.byte	0x04, 0x0a
        /*000e*/ 	.short	(.L_4647 - .L_4646)
	.align		4
.L_4646:
        /*0010*/ 	.word	index@(.nv.constant0._ZN10layer_norm22ln_bwd_finalize_kernelINS_22Kernel_traits_finalizeILj2048EfffffjLb0ELj1024ELj4ENS_18Kernel_traits_baseILj2048EfffffjLj1024EEEEELb0ELb0EEEvNS_9BwdParamsE)
        /*0014*/ 	.short	0x0160
        /*0016*/ 	.short	0x0128


	//----- nvinfo : EIATTR_CBANK_PARAM_SIZE
	.align		4
.L_4647:
        /*0018*/ 	.byte	0x03, 0x19
        /*001a*/ 	.short	0x0128


	//----- nvinfo : EIATTR_KPARAM_INFO
	.align		4
        /*001c*/ 	.byte	0x04, 0x17
        /*001e*/ 	.short	(.L_4649 - .L_4648)
.L_4648:
        /*0020*/ 	.word	0x00000000
        /*0024*/ 	.short	0x0000
        /*0026*/ 	.short	0x0000
        /*0028*/ 	.byte	0x00, 0xf0, 0xa1, 0x04


	//----- nvinfo : EIATTR_MAXREG_COUNT
	.align		4
.L_4649:
        /*002c*/ 	.byte	0x03, 0x1b
        /*002e*/ 	.short	0x0040


	//----- nvinfo : EIATTR_NUM_BARRIERS
	.align		4
        /*0030*/ 	.byte	0x02, 0x4c
        /*0032*/ 	.byte	0x01
	.zero		1


	//----- nvinfo : EIATTR_MERCURY_ISA_VERSION
	.align		4
        /*0034*/ 	.byte	0x03, 0x5f
        /*0036*/ 	.short	0x0000


	//----- nvinfo : EIATTR_COOP_GROUP_MASK_REGIDS
	.align		4
        /*0038*/ 	.byte	0x04, 0x29
        /*003a*/ 	.short	(.L_4651 - .L_4650)


	//   ....[0]....
.L_4650:
        /*003c*/ 	.word	0xffffffff


	//   ....[1]....
        /*0040*/ 	.word	0xffffffff


	//   ....[2]....
        /*0044*/ 	.word	0xffffffff


	//   ....[3]....
        /*0048*/ 	.word	0xffffffff


	//   ....[4]....
        /*004c*/ 	.word	0xffffffff


	//   ....[5]....
        /*0050*/ 	.word	0xffffffff


	//   ....[6]....
        /*0054*/ 	.word	0xffffffff


	//   ....[7]....
        /*0058*/ 	.word	0xffffffff


	//   ....[8]....
        /*005c*/ 	.word	0xffffffff


	//   ....[9]....
        /*0060*/ 	.word	0xffffffff


	//   ....[10]....
        /*0064*/ 	.word	0xffffffff


	//   ....[11]....
        /*0068*/ 	.word	0xffffffff


	//   ....[12]....
        /*006c*/ 	.word	0xffffffff


	//   ....[13]....
        /*0070*/ 	.word	0xffffffff


	//   ....[14]....
        /*0074*/ 	.word	0xffffffff


	//   ....[15]....
        /*0078*/ 	.word	0xffffffff


	//   ....[16]....
        /*007c*/ 	.word	0xffffffff


	//   ....[17]....
        /*0080*/ 	.word	0xffffffff


	//   ....[18]....
        /*0084*/ 	.word	0xffffffff


	//   ....[19]....
        /*0088*/ 	.word	0xffffffff


	//----- nvinfo : EIATTR_COOP_GROUP_INSTR_OFFSETS
	.align		4
.L_4651:
        /*008c*/ 	.byte	0x04, 0x28
        /*008e*/ 	.short	(.L_4653 - .L_4652)


	//   ....[0]....
.L_4652:
        /*0090*/ 	.word	0x00000820


	//   ....[1]....
        /*0094*/ 	.word	0x00000850


	//   ....[2]....
        /*0098*/ 	.word	0x00000860


	//   ....[3]....
        /*009c*/ 	.word	0x00000890


	//   ....[4]....
        /*00a0*/ 	.word	0x000008a0


	//   ....[5]....
        /*00a4*/ 	.word	0x000008d0


	//   ....[6]....
        /*00a8*/ 	.word	0x000008f0


	//   ....[7]....
        /*00ac*/ 	.word	0x00000900


	//   ....[8]....
        /*00b0*/ 	.word	0x00000930


	//   ....[9]....
        /*00b4*/ 	.word	0x00000940


	//   ....[10]....
        /*00b8*/ 	.word	0x00000b30


	//   ....[11]....
        /*00bc*/ 	.word	0x00000ba0


	//   ....[12]....
        /*00c0*/ 	.word	0x00000c00


	//   ....[13]....
        /*00c4*/ 	.word	0x00000c60


	//   ....[14]....
        /*00c8*/ 	.word	0x00000cd0


	//   ....[15]....
        /*00cc*/ 	.word	0x00000d40


	//   ....[16]....
        /*00d0*/ 	.word	0x00000da0


	//   ....[17]....
        /*00d4*/ 	.word	0x00000e00


	//   ....[18]....
        /*00d8*/ 	.word	0x00000e60


	//   ....[19]....
        /*00dc*/ 	.word	0x00000ec0


	//----- nvinfo : EIATTR_EXIT_INSTR_OFFSETS
	.align		4
.L_4653:
        /*00e0*/ 	.byte	0x04, 0x1c
        /*00e2*/ 	.short	(.L_4655 - .L_4654)


	//   ....[0]....
.L_4654:
        /*00e4*/ 	.word	0x00000070


	//   ....[1]....
        /*00e8*/ 	.word	0x00000ad0


	//----- nvinfo : EIATTR_MAX_THREADS
	.align		4
.L_4655:
        /*00ec*/ 	.byte	0x04, 0x05
        /*00ee*/ 	.short	(.L_4657 - .L_4656)
.L_4656:
        /*00f0*/ 	.word	0x00000400
        /*00f4*/ 	.word	0x00000001
        /*00f8*/ 	.word	0x00000001


	//----- nvinfo : EIATTR_CRS_STACK_SIZE
	.align		4
.L_4657:
        /*00fc*/ 	.byte	0x04, 0x1e
        /*00fe*/ 	.short	(.L_4659 - .L_4658)
.L_4658:
        /*0100*/ 	.word	0x00000000
.L_4659:


//--------------------- .nv.info._ZN10layer_norm13ln_bwd_kernelINS_13Kernel_traitsIfffffjLj2048ELj1ELj1ELj4ELj16ENS_18Kernel_traits_baseILj2048EfffffjLj128EEEEELb1ELb0ELb1ELb0EEEvNS_9BwdParamsE --------------------------
	.section	.nv.info._ZN10layer_norm13ln_bwd_kernelINS_13Kernel_traitsIfffffjLj2048ELj1ELj1ELj4ELj16ENS_18Kernel_traits_baseILj2048EfffffjLj128EEEEELb1ELb0ELb1ELb0EEEvNS_9BwdParamsE,"",@"SHT_CUDA_INFO"
	.sectionflags	@""
	.align	4


	//----- nvinfo : EIATTR_CUDA_API_VERSION
	.align		4
        /*0000*/ 	.byte	0x04, 0x37
        /*0002*/ 	.short	(.L_4661 - .L_4660)
.L_4660:
        /*0004*/ 	.word	0x00000082


	//----- nvinfo : EIATTR_SW2861232_WAR
	.align		4
.L_4661:
        /*0008*/ 	.byte	0x01, 0x35
	.zero		2


	//----- nvinfo : EIATTR_PARAM_CBANK
	.align		4
        /*000c*/ 	.byte	0x04, 0x0a
        /*000e*/ 	.short	(.L_4663 - .L_4662)
	.align		4
.L_4662:
        /*0010*/ 	.word	index@(.nv.constant0._ZN10layer_norm13ln_bwd_kernelINS_13Kernel_traitsIfffffjLj2048ELj1ELj1ELj4ELj16ENS_18Kernel_traits_baseILj2048EfffffjLj128EEEEELb1ELb0ELb1ELb0EEEvNS_9BwdParamsE)
        /*0014*/ 	.short	0x0160
        /*0016*/ 	.short	0x0128


	//----- nvinfo : EIATTR_CBANK_PARAM_SIZE
	.align		4
.L_4663:
        /*0018*/ 	.byte	0x03, 0x19
        /*001a*/ 	.short	0x0128


	//----- nvinfo : EIATTR_KPARAM_INFO
	.align		4
        /*001c*/ 	.byte	0x04, 0x17
        /*001e*/ 	.short	(.L_4665 - .L_4664)
.L_4664:
        /*0020*/ 	.word	0x00000000
        /*0024*/ 	.short	0x0000
        /*0026*/ 	.short	0x0000
        /*0028*/ 	.byte	0x00, 0xf0, 0xa1, 0x04


	//----- nvinfo : EIATTR_MAXREG_COUNT
	.align		4
.L_4665:
        /*002c*/ 	.byte	0x03, 0x1b
        /*002e*/ 	.short	0x00ff


	//----- nvinfo : EIATTR_NUM_BARRIERS
	.align		4
        /*0030*/ 	.byte	0x02, 0x4c
        /*0032*/ 	.byte	0x01
	.zero		1


	//----- nvinfo : EIATTR_MERCURY_ISA_VERSION
	.align		4
        /*0034*/ 	.byte	0x03, 0x5f
        /*0036*/ 	.short	0x0000


	//----- nvinfo : EIATTR_COOP_GROUP_MASK_REGIDS
	.align		4
        /*0038*/ 	.byte	0x04, 0x29
        /*003a*/ 	.short	(.L_4667 - .L_4666)


	//   ....[0]....
.L_4666:
        /*003c*/ 	.word	0xffffffff


	//   ....[1]....
        /*0040*/ 	.word	0xffffffff


	//   ....[2]....
        /*0044*/ 	.word	0xffffffff


	//   ....[3]....
        /*0048*/ 	.word	0xffffffff


	//   ....[4]....
        /*004c*/ 	.word	0xffffffff


	//   ....[5]....
        /*0050*/ 	.word	0xffffffff


	//   ....[6]....
        /*0054*/ 	.word	0xffffffff


	//   ....[7]....
        /*0058*/ 	.word	0xffffffff


	//   ....[8]....
        /*005c*/ 	.word	0xffffffff


	//   ....[9]....
        /*0060*/ 	.word	0xffffffff


	//   ....[10]....
        /*0064*/ 	.word	0xffffffff


	//   ....[11]....
        /*0068*/ 	.word	0xffffffff


	//   ....[12]....
        /*006c*/ 	.word	0xffffffff


	//   ....[13]....
        /*0070*/ 	.word	0xffffffff


	//   ....[14]....
        /*0074*/ 	.word	0xffffffff


	//   ....[15]....
        /*0078*/ 	.word	0xffffffff


	//   ....[16]....
        /*007c*/ 	.word	0xffffffff


	//   ....[17]....
        /*0080*/ 	.word	0xffffffff


	//   ....[18]....
        /*0084*/ 	.word	0xffffffff


	//   ....[19]....
        /*0088*/ 	.word	0xffffffff


	//----- nvinfo : EIATTR_COOP_GROUP_INSTR_OFFSETS
	.align		4
.L_4667:
        /*008c*/ 	.byte	0x04, 0x28
        /*008e*/ 	.short	(.L_4669 - .L_4668)


	//   ....[0]....
.L_4668:
        /*0090*/ 	.word	0x000013b0


	//   ....[1]....
        /*0094*/ 	.word	0x000013d0


	//   ....[2]....
        /*0098*/ 	.word	0x000013f0


	//   ....[3]....
        /*009c*/ 	.word	0x00001410


	//   ....[4]....
        /*00a0*/ 	.word	0x00001430


	//   ....[5]....
        /*00a4*/ 	.word	0x00001450


	//   ....[6]....
        /*00a8*/ 	.word	0x00001470


	//   ....[7]....
        /*00ac*/ 	.word	0x00001490


	//   ....[8]....
        /*00b0*/ 	.word	0x000014b0


	//   ....[9]....
        /*00b4*/ 	.word	0x000014d0


	//   ....[10]....
        /*00b8*/ 	.word	0x00002e50


	//   ....[11]....
        /*00bc*/ 	.word	0x00002ed0


	//   ....[12]....
        /*00c0*/ 	.word	0x00002f50


	//   ....[13]....
        /*00c4*/ 	.word	0x00002fc0


	//   ....[14]....
        /*00c8*/ 	.word	0x00003040


	//   ....[15]....
        /*00cc*/ 	.word	0x000030b0


	//   ....[16]....
        /*00d0*/ 	.word	0x00003130


	//   ....[17]....
        /*00d4*/ 	.word	0x000031a0


	//   ....[18]....
        /*00d8*/ 	.word	0x00003220


	//   ....[19]....
        /*00dc*/ 	.word	0x00003290


	//----- nvinfo : EIATTR_EXIT_INSTR_OFFSETS
	.align		4
.L_4669:
        /*00e0*/ 	.byte	0x04, 0x1c
        /*00e2*/ 	.short	(.L_4671 - .L_4670)


	//   ....[0]....
.L_4670:
        /*00e4*/ 	.word	0x00002d90


	//   ....[1]....
        /*00e8*/ 	.word	0x00002df0


	//----- nvinfo : EIATTR_MAX_THREADS
	.align		4
.L_4671:
        /*00ec*/ 	.byte	0x04, 0x05
        /*00ee*/ 	.short	(.L_4673 - .L_4672)
.L_4672:
        /*00f0*/ 	.word	0x00000080
        /*00f4*/ 	.word	0x00000001
        /*00f8*/ 	.word	0x00000001


	//----- nvinfo : EIATTR_CRS_STACK_SIZE
	.align		4
.L_4673:
        /*00fc*/ 	.byte	0x04, 0x1e
        /*00fe*/ 	.short	(.L_4675 - .L_4674)
.L_4674:
        /*0100*/ 	.word	0x00000000
.L_4675:


//--------------------- .nv.info._ZN10layer_norm22ln_bwd_finalize_kernelINS_22Kernel_traits_finalizeILj2048EfffffjLb0ELj1024ELj4ENS_18Kernel_traits_baseILj2048EfffffjLj1024EEEEELb0ELb1EEEvNS_9BwdParamsE --------------------------
	.section	.nv.info._ZN10layer_norm22ln_bwd_finalize_kernelINS_22Kernel_traits_finalizeILj2048EfffffjLb0ELj1024ELj4ENS_18Kernel_traits_baseILj2048EfffffjLj1024EEEEELb0ELb1EEEvNS_9BwdParamsE,"",@"SHT_CUDA_INFO"
	.sectionflags	@""
	.align	4


	//----- nvinfo : EIATTR_CUDA_API_VERSION
	.align		4
        /*0000*/ 	.byte	0x04, 0x37
        /*0002*/ 	.short	(.L_4677 - .L_4676)
.L_4676:
        /*0004*/ 	.word	0x00000082


	//----- nvinfo : EIATTR_SW2861232_WAR
	.align		4
.L_4677:
        /*0008*/ 	.byte	0x01, 0x35
	.zero		2


	//----- nvinfo : EIATTR_PARAM_CBANK
	.align		4
        /*000c*/ 	.byte	0x04, 0x0a
        /*000e*/ 	.short	(.L_4679 - .L_4678)
	.align		4
.L_4678:
        /*0010*/ 	.word	index@(.nv.constant0._ZN10layer_norm22ln_bwd_finalize_kernelINS_22Kernel_traits_finalizeILj2048EfffffjLb0ELj1024ELj4ENS_18Kernel_traits_baseILj2048EfffffjLj1024EEEEELb0ELb1EEEvNS_9BwdParamsE)
        /*0014*/ 	.short	0x0160
        /*0016*/ 	.short	0x0128


	//----- nvinfo : EIATTR_CBANK_PARAM_SIZE
	.align		4
.L_4679:
        /*0018*/ 	.byte	0x03, 0x19
        /*001a*/ 	.short	0x0128


	//----- nvinfo : EIATTR_KPARAM_INFO
	.align		4
        /*001c*/ 	.byte	0x04, 0x17
        /*001e*/ 	.short	(.L_4681 - .L_4680)
.L_4680:
        /*0020*/ 	.word	0x00000000
        /*0024*/ 	.short	0x0000
        /*0026*/ 	.short	0x0000
        /*0028*/ 	.byte	0x00, 0xf0, 0xa1, 0x04


	//----- nvinfo : EIATTR_MAXREG_COUNT
	.align		4
.L_4681:
        /*002c*/ 	.byte	0x03, 0x1b
        /*002e*/ 	.short	0x0040


	//----- nvinfo : EIATTR_NUM_BARRIERS
	.align		4
        /*0030*/ 	.byte	0x02, 0x4c
        /*0032*/ 	.byte	0x01
	.zero		1


	//----- nvinfo : EIATTR_MERCURY_ISA_VERSION
	.align		4
        /*0034*/ 	.byte	0x03, 0x5f
        /*0036*/ 	.short	0x0000


	//----- nvinfo : EIATTR_COOP_GROUP_MASK_REGIDS
	.align		4
        /*0038*/ 	.byte	0x04, 0x29
        /*003a*/ 	.short	(.L_4683 - .L_4682)


	//   ....[0]....
.L_4682:
        /*003c*/ 	.word	0xffffffff


	//   ....[1]....
        /*0040*/ 	.word	0xffffffff


	//   ....[2]....
        /*0044*/ 	.word	0xffffffff


	//   ....[3]....
        /*0048*/ 	.word	0xffffffff


	//   ....[4]....
        /*004c*/ 	.word	0xffffffff


	//   ....[5]....
        /*0050*/ 	.word	0xffffffff


	//   ....[6]....
        /*0054*/ 	.word	0xffffffff


	//   ....[7]....
        /*0058*/ 	.word	0xffffffff


	//   ....[8]....
        /*005c*/ 	.word	0xffffffff


	//   ....[9]....
        /*0060*/ 	.word	0xffffffff


	//   ....[10]....
        /*0064*/ 	.word	0xffffffff


	//   ....[11]....
        /*0068*/ 	.word	0xffffffff


	//   ....[12]....
        /*006c*/ 	.word	0xffffffff


	//   ....[13]....
        /*0070*/ 	.word	0xffffffff


	//   ....[14]....
        /*0074*/ 	.word	0xffffffff


	//   ....[15]....
        /*0078*/ 	.word	0xffffffff


	//   ....[16]....
        /*007c*/ 	.word	0xffffffff


	//   ....[17]....
        /*0080*/ 	.word	0xffffffff


	//   ....[18]....
        /*0084*/ 	.word	0xffffffff


	//   ....[19]....
        /*0088*/ 	.word	0xffffffff


	//----- nvinfo : EIATTR_COOP_GROUP_INSTR_OFFSETS
	.align		4
.L_4683:
        /*008c*/ 	.byte	0x04, 0x28
        /*008e*/ 	.short	(.L_4685 - .L_4684)


	//   ....[0]....
.L_4684:
        /*0090*/ 	.word	0x000007f0


	//   ....[1]....
        /*0094*/ 	.word	0x00000820


	//   ....[2]....
        /*0098*/ 	.word	0x00000840


	//   ....[3]....
        /*009c*/ 	.word	0x00000850


	//   ....[4]....
        /*00a0*/ 	.word	0x00000880


	//   ....[5]....
        /*00a4*/ 	.word	0x00000890


	//   ....[6]....
        /*00a8*/ 	.word	0x000008c0


	//   ....[7]....
        /*00ac*/ 	.word	0x000008d0


	//   ....[8]....
        /*00b0*/ 	.word	0x00000900


	//   ....[9]....
        /*00b4*/ 	.word	0x00000910


	//   ....[10]....
        /*00b8*/ 	.word	0x00000ab0


	//   ....[11]....
        /*00bc*/ 	.word	0x00000b30


	//   ....[12]....
        /*00c0*/ 	.word	0x00000b90


	//   ....[13]....
        /*00c4*/ 	.word	0x00000bf0


	//   ....[14]....
        /*00c8*/ 	.word	0x00000c60


	//   ....[15]....
        /*00cc*/ 	.word	0x00000cd0


	//   ....[16]....
        /*00d0*/ 	.word	0x00000d30


	//   ....[17]....
        /*00d4*/ 	.word	0x00000d90


	//   ....[18]....
        /*00d8*/ 	.word	0x00000df0


	//   ....[19]....
        /*00dc*/ 	.word	0x00000e50


	//----- nvinfo : EIATTR_EXIT_INSTR_OFFSETS
	.align		4
.L_4685:
        /*00e0*/ 	.byte	0x04, 0x1c
        /*00e2*/ 	.short	(.L_4687 - .L_4686)


	//   ....[0]....
.L_4686:
        /*00e4*/ 	.word	0x00000070


	//   ....[1]....
        /*00e8*/ 	.word	0x00000a50


	//----- nvinfo : EIATTR_MAX_THREADS
	.align		4
.L_4687:
        /*00ec*/ 	.byte	0x04, 0x05
        /*00ee*/ 	.short	(.L_4689 - .L_4688)
.L_4688:
        /*00f0*/ 	.word	0x00000400
        /*00f4*/ 	.word	0x00000001
        /*00f8*/ 	.word	0x00000001


	//----- nvinfo : EIATTR_CRS_STACK_SIZE
	.align		4
.L_4689:
        /*00fc*/ 	.byte	0x04, 0x1e
        /*00fe*/ 	.short	(.L_4691 - .L_4690)
.L_4690:
        /*0100*/ 	.word	0x00000000
.L_4691:


//--------------------- .nv.info._ZN10layer_norm13ln_bwd_kernelINS_13Kernel_traitsIfffffjLj2048ELj1ELj1ELj4ELj16ENS_18Kernel_traits_baseILj2048EfffffjLj128EEEEELb1ELb0ELb1ELb1EEEvNS_9BwdParamsE --------------------------
	.section	.nv.info._ZN10layer_norm13ln_bwd_kernelINS_13Kernel_traitsIfffffjLj2048ELj1ELj1ELj4ELj16ENS_18Kernel_traits_baseILj2048EfffffjLj128EEEEELb1ELb0ELb1ELb1EEEvNS_9BwdParamsE,"",@"SHT_CUDA_INFO"
	.sectionflags	@""
	.align	4


	//----- nvinfo : EIATTR_CUDA_API_VERSION
	.align		4
        /*0000*/ 	.byte	0x04, 0x37
        /*0002*/ 	.short	(.L_4693 - .L_4692)
.L_4692:
        /*0004*/ 	.word	0x00000082


	//----- nvinfo : EIATTR_SW2861232_WAR
	.align		4
.L_4693:
        /*0008*/ 	.byte	0x01, 0x35
	.zero		2


	//----- nvinfo : EIATTR_PARAM_CBANK
	.align		4
        /*000c*/ 	.byte	0x04, 0x0a
        /*000e*/ 	.short	(.L_4695 - .L_4694)
	.align		4
.L_4694:
        /*0010*/ 	.word	index@(.nv.constant0._ZN10layer_norm13ln_bwd_kernelINS_13Kernel_traitsIfffffjLj2048ELj1ELj1ELj4ELj16ENS_18Kernel_traits_baseILj2048EfffffjLj128EEEEELb1ELb0ELb1ELb1EEEvNS_9BwdParamsE)
        /*0014*/ 	.short	0x0160
        /*0016*/ 	.short	0x0128


	//----- nvinfo : EIATTR_CBANK_PARAM_SIZE
	.align		4
.L_4695:
        /*0018*/ 	.byte	0x03, 0x19
        /*001a*/ 	.short	0x0128


	//----- nvinfo : EIATTR_KPARAM_INFO
	.align		4
        /*001c*/ 	.byte	0x04, 0x17
        /*001e*/ 	.short	(.L_4697 - .L_4696)
.L_4696:
        /*0020*/ 	.word	0x00000000
        /*0024*/ 	.short	0x0000
        /*0026*/ 	.short	0x0000
        /*0028*/ 	.byte	0x00, 0xf0, 0xa1, 0x04


	//----- nvinfo : EIATTR_MAXREG_COUNT
	.align		4
.L_4697:
        /*002c*/ 	.byte	0x03, 0x1b
        /*002e*/ 	.short	0x00ff


	//----- nvinfo : EIATTR_NUM_BARRIERS
	.align		4
        /*0030*/ 	.byte	0x02, 0x4c
        /*0032*/ 	.byte	0x01
	.zero		1


	//----- nvinfo : EIATTR_MERCURY_ISA_VERSION
	.align		4
        /*0034*/ 	.byte	0x03, 0x5f
        /*0036*/ 	.short	0x0000


	//----- nvinfo : EIATTR_COOP_GROUP_MASK_REGIDS
	.align		4
        /*0038*/ 	.byte	0x04, 0x29
        /*003a*/ 	.short	(.L_4699 - .L_4698)


	//   ....[0]....
.L_4698:
        /*003c*/ 	.word	0xffffffff


	//   ....[1]....
        /*0040*/ 	.word	0xffffffff


	//   ....[2]....
        /*0044*/ 	.word	0xffffffff


	//   ....[3]....
        /*0048*/ 	.word	0xffffffff


	//   ....[4]....
        /*004c*/ 	.word	0xffffffff


	//   ....[5]....
        /*0050*/ 	.word	0xffffffff


	//   ....[6]....
        /*0054*/ 	.word	0xffffffff


	//   ....[7]....
        /*0058*/ 	.word	0xffffffff


	//   ....[8]....
        /*005c*/ 	.word	0xffffffff


	//   ....[9]....
        /*0060*/ 	.word	0xffffffff


	//   ....[10]....
        /*0064*/ 	.word	0xffffffff


	//   ....[11]....
        /*0068*/ 	.word	0xffffffff


	//   ....[12]....
        /*006c*/ 	.word	0xffffffff


	//   ....[13]....
        /*0070*/ 	.word	0xffffffff


	//   ....[14]....
        /*0074*/ 	.word	0xffffffff


	//   ....[15]....
        /*0078*/ 	.word	0xffffffff


	//   ....[16]....
        /*007c*/ 	.word	0xffffffff


	//   ....[17]....
        /*0080*/ 	.word	0xffffffff


	//   ....[18]....
        /*0084*/ 	.word	0xffffffff


	//   ....[19]....
        /*0088*/ 	.word	0xffffffff


	//----- nvinfo : EIATTR_COOP_GROUP_INSTR_OFFSETS
	.align		4
.L_4699:
        /*008c*/ 	.byte	0x04, 0x28
        /*008e*/ 	.short	(.L_4701 - .L_4700)


	//   ....[0]....
.L_4700:
        /*0090*/ 	.word	0x000010e0


	//   ....[1]....
        /*0094*/ 	.word	0x00001100


	//   ....[2]....
        /*0098*/ 	.word	0x00001120


	//   ....[3]....
        /*009c*/ 	.word	0x00001140


	//   ....[4]....
        /*00a0*/ 	.word	0x00001160


	//   ....[5]....
        /*00a4*/ 	.word	0x00001180


	//   ....[6]....
        /*00a8*/ 	.word	0x000011a0


	//   ....[7]....
        /*00ac*/ 	.word	0x000011c0


	//   ....[8]....
        /*00b0*/ 	.word	0x000011e0


	//   ....[9]....
        /*00b4*/ 	.word	0x00001200


	//   ....[10]....
        /*00b8*/ 	.word	0x00002890


	//   ....[11]....
        /*00bc*/ 	.word	0x00002910


	//   ....[12]....
        /*00c0*/ 	.word	0x00002990


	//   ....[13]....
        /*00c4*/ 	.word	0x00002a00


	//   ....[14]....
        /*00c8*/ 	.word	0x00002a80


	//   ....[15]....
        /*00cc*/ 	.word	0x00002af0


	//   ....[16]....
        /*00d0*/ 	.word	0x00002b70


	//   ....[17]....
        /*00d4*/ 	.word	0x00002be0


	//   ....[18]....
        /*00d8*/ 	.word	0x00002c60


	//   ....[19]....
        /*00dc*/ 	.word	0x00002cd0


	//----- nvinfo : EIATTR_EXIT_INSTR_OFFSETS
	.align		4
.L_4701:
        /*00e0*/ 	.byte	0x04, 0x1c
        /*00e2*/ 	.short	(.L_4703 - .L_4702)


	//   ....[0]....
.L_4702:
        /*00e4*/ 	.word	0x00002830


	//----- nvinfo : EIATTR_MAX_THREADS
	.align		4
.L_4703:
        /*00e8*/ 	.byte	0x04, 0x05
        /*00ea*/ 	.short	(.L_4705 - .L_4704)
.L_4704:
        /*00ec*/ 	.word	0x00000080
        /*00f0*/ 	.word	0x00000001
        /*00f4*/ 	.word	0x00000001


	//----- nvinfo : EIATTR_CRS_STACK_SIZE
	.align		4
.L_4705:
        /*00f8*/ 	.byte	0x04, 0x1e
        /*00fa*/ 	.short	(.L_4707 - .L_4706)
.L_4706:
        /*00fc*/ 	.word	0x00000000
.L_4707:


//--------------------- .nv.info._ZN10layer_norm13ln_bwd_kernelINS_13Kernel_traitsIfffffjLj2048ELj1ELj1ELj4ELj16ENS_18Kernel_traits_baseILj2048EfffffjLj128EEEEELb1ELb1ELb0ELb0EEEvNS_9BwdParamsE --------------------------
	.section	.nv.info._ZN10layer_norm13ln_bwd_kernelINS_13Kernel_traitsIfffffjLj2048ELj1ELj1ELj4ELj16ENS_18Kernel_traits_baseILj2048EfffffjLj128EEEEELb1ELb1ELb0ELb0EEEvNS_9BwdParamsE,"",@"SHT_CUDA_INFO"
	.sectionflags	@""
	.align	4


	//----- nvinfo : EIATTR_CUDA_API_VERSION
	.align		4
        /*0000*/ 	.byte	0x04, 0x37
        /*0002*/ 	.short	(.L_4709 - .L_4708)
.L_4708:
        /*0004*/ 	.word	0x00000082


	//----- nvinfo : EIATTR_SW2861232_WAR
	.align		4
.L_4709:
        /*0008*/ 	.byte	0x01, 0x35
	.zero		2


	//----- nvinfo : EIATTR_PARAM_CBANK
	.align		4
        /*000c*/ 	.byte	0x04, 0x0a
        /*000e*/ 	.short	(.L_4711 - .L_4710)
	.align		4
.L_4710:
        /*0010*/ 	.word	index@(.nv.constant0._ZN10layer_norm13ln_bwd_kernelINS_13Kernel_traitsIfffffjLj2048ELj1ELj1ELj4ELj16ENS_18Kernel_traits_baseILj2048EfffffjLj128EEEEELb1ELb1ELb0ELb0EEEvNS_9BwdParamsE)
        /*0014*/ 	.short	0x0160
        /*0016*/ 	.short	0x0128


	//----- nvinfo : EIATTR_CBANK_PARAM_SIZE
	.align		4
.L_4711:
        /*0018*/ 	.byte	0x03, 0x19
        /*001a*/ 	.short	0x0128


	//----- nvinfo : EIATTR_KPARAM_INFO
	.align		4
        /*001c*/ 	.byte	0x04, 0x17
        /*001e*/ 	.short	(.L_4713 - .L_4712)
.L_4712:
        /*0020*/ 	.word	0x00000000
        /*0024*/ 	.short	0x0000
        /*0026*/ 	.short	0x0000
        /*0028*/ 	.byte	0x00, 0xf0, 0xa1, 0x04


	//----- nvinfo : EIATTR_MAXREG_COUNT
	.align		4
.L_4713:
        /*002c*/ 	.byte	0x03, 0x1b
        /*002e*/ 	.short	0x00ff


	//----- nvinfo : EIATTR_NUM_BARRIERS
	.align		4
        /*0030*/ 	.byte	0x02, 0x4c
        /*0032*/ 	.byte	0x01
	.zero		1


	//----- nvinfo : EIATTR_MERCURY_ISA_VERSION
	.align		4
        /*0034*/ 	.byte	0x03, 0x5f
        /*0036*/ 	.short	0x0000


	//----- nvinfo : EIATTR_COOP_GROUP_MASK_REGIDS
	.align		4
        /*0038*/ 	.byte	0x04, 0x29
        /*003a*/ 	.short	(.L_4715 - .L_4714)


	//   ....[0]....
.L_4714:
        /*003c*/ 	.word	0xffffffff


	//   ....[1]....
        /*0040*/ 	.word	0xffffffff


	//   ....[2]....
        /*0044*/ 	.word	0xffffffff


	//   ....[3]....
        /*0048*/ 	.word	0xffffffff


	//   ....[4]....
        /*004c*/ 	.word	0xffffffff


	//   ....[5]....
        /*0050*/ 	.word	0xffffffff


	//   ....[6]....
        /*0054*/ 	.word	0xffffffff


	//   ....[7]....
        /*0058*/ 	.word	0xffffffff


	//   ....[8]....
        /*005c*/ 	.word	0xffffffff


	//   ....[9]....
        /*0060*/ 	.word	0xffffffff


	//   ....[10]....
        /*0064*/ 	.word	0xffffffff


	//   ....[11]....
        /*0068*/ 	.word	0xffffffff


	//   ....[12]....
        /*006c*/ 	.word	0xffffffff


	//   ....[13]....
        /*0070*/ 	.word	0xffffffff


	//   ....[14]....
        /*0074*/ 	.word	0xffffffff


	//   ....[15]....
        /*0078*/ 	.word	0xffffffff


	//   ....[16]....
        /*007c*/ 	.word	0xffffffff


	//   ....[17]....
        /*0080*/ 	.word	0xffffffff


	//   ....[18]....
        /*0084*/ 	.word	0xffffffff


	//   ....[19]....
        /*0088*/ 	.word	0xffffffff


	//----- nvinfo : EIATTR_COOP_GROUP_INSTR_OFFSETS
	.align		4
.L_4715:
        /*008c*/ 	.byte	0x04, 0x28
        /*008e*/ 	.short	(.L_4717 - .L_4716)


	//   ....[0]....
.L_4716:
        /*0090*/ 	.word	0x00001160


	//   ....[1]....
        /*0094*/ 	.word	0x00001180


	//   ....[2]....
        /*0098*/ 	.word	0x000011a0


	//   ....[3]....
        /*009c*/ 	.word	0x000011c0


	//   ....[4]....
        /*00a0*/ 	.word	0x000011e0


	//   ....[5]....
        /*00a4*/ 	.word	0x00001200


	//   ....[6]....
        /*00a8*/ 	.word	0x00001220


	//   ....[7]....
        /*00ac*/ 	.word	0x00001240


	//   ....[8]....
        /*00b0*/ 	.word	0x00001260


	//   ....[9]....
        /*00b4*/ 	.word	0x00001280


	//   ....[10]....
        /*00b8*/ 	.word	0x00002890


	//   ....[11]....
        /*00bc*/ 	.word	0x00002910


	//   ....[12]....
        /*00c0*/ 	.word	0x00002990


	//   ....[13]....
        /*00c4*/ 	.word	0x00002a00


	//   ....[14]....
        /*00c8*/ 	.word	0x00002a80


	//   ....[15]....
        /*00cc*/ 	.word	0x00002af0


	//   ....[16]....
        /*00d0*/ 	.word	0x00002b70


	//   ....[17]....
        /*00d4*/ 	.word	0x00002be0


	//   ....[18]....
        /*00d8*/ 	.word	0x00002c60


	//   ....[19]....
        /*00dc*/ 	.word	0x00002cd0


	//----- nvinfo : EIATTR_EXIT_INSTR_OFFSETS
	.align		4
.L_4717:
        /*00e0*/ 	.byte	0x04, 0x1c
        /*00e2*/ 	.short	(.L_4719 - .L_4718)


	//   ....[0]....
.L_4718:
        /*00e4*/ 	.word	0x000027b0


	//   ....[1]....
        /*00e8*/ 	.word	0x00002830


	//----- nvinfo : EIATTR_MAX_THREADS
	.align		4
.L_4719:
        /*00ec*/ 	.byte	0x04, 0x05
        /*00ee*/ 	.short	(.L_4721 - .L_4720)
.L_4720:
        /*00f0*/ 	.word	0x00000080
        /*00f4*/ 	.word	0x00000001
        /*00f8*/ 	.word	0x00000001


	//----- nvinfo : EIATTR_CRS_STACK_SIZE
	.align		4
.L_4721:
        /*00fc*/ 	.byte	0x04, 0x1e
        /*00fe*/ 	.short	(.L_4723 - .L_4722)
.L_4722:
        /*0100*/ 	.word	0x00000000
.L_4723:


//--------------------- .nv.info._ZN10layer_norm13ln_bwd_kernelINS_13Kernel_traitsIfffffjLj2048ELj1ELj1ELj4ELj16ENS_18Kernel_traits_baseILj2048EfffffjLj128EEEEELb1ELb1ELb0ELb1EEEvNS_9BwdParamsE --------------------------
	.section	.nv.info._ZN10layer_norm13ln_bwd_kernelINS_13Kernel_traitsIfffffjLj2048ELj1ELj1ELj4ELj16ENS_18Kernel_traits_baseILj2048EfffffjLj128EEEEELb1ELb1ELb0ELb1EEEvNS_9BwdParamsE,"",@"SHT_CUDA_INFO"
	.sectionflags	@""
	.align	4


	//----- nvinfo : EIATTR_CUDA_API_VERSION
	.align		4
        /*0000*/ 	.byte	0x04, 0x37
        /*0002*/ 	.short	(.L_4725 - .L_4724)
.L_4724:
        /*0004*/ 	.word	0x00000082


	//----- nvinfo : EIATTR_SW2861232_WAR
	.align		4
.L_4725:
        /*0008*/ 	.byte	0x01, 0x35
	.zero		2


	//----- nvinfo : EIATTR_PARAM_CBANK
	.align		4
        /*000c*/ 	.byte	0x04, 0x0a
        /*000e*/ 	.short	(.L_4727 - .L_4726)
	.align		4
.L_4726:
        /*0010*/ 	.word	index@(.nv.constant0._ZN10layer_norm13ln_bwd_kernelINS_13Kernel_traitsIfffffjLj2048ELj1ELj1ELj4ELj16ENS_18Kernel_traits_baseILj2048EfffffjLj128EEEEELb1ELb1ELb0ELb1EEEvNS_9BwdParamsE)
        /*0014*/ 	.short	0x0160
        /*0016*/ 	.short	0x0128


	//----- nvinfo : EIATTR_CBANK_PARAM_SIZE
	.align		4
.L_4727:
        /*0018*/ 	.byte	0x03, 0x19
        /*001a*/ 	.short	0x0128


	//----- nvinfo : EIATTR_KPARAM_INFO
	.align		4
        /*001c*/ 	.byte	0x04, 0x17
        /*001e*/ 	.short	(.L_4729 - .L_4728)
.L_4728:
        /*0020*/ 	.word	0x00000000
        /*0024*/ 	.short	0x0000
        /*0026*/ 	.short	0x0000
        /*0028*/ 	.byte	0x00, 0xf0, 0xa1, 0x04


	//----- nvinfo : EIATTR_MAXREG_COUNT
	.align		4
.L_4729:
        /*002c*/ 	.byte	0x03, 0x1b
        /*002e*/ 	.short	0x00ff


	//----- nvinfo : EIATTR_NUM_BARRIERS
	.align		4
        /*0030*/ 	.byte	0x02, 0x4c
        /*0032*/ 	.byte	0x01
	.zero		1


	//----- nvinfo : EIATTR_MERCURY_ISA_VERSION
	.align		4
        /*0034*/ 	.byte	0x03, 0x5f
        /*0036*/ 	.short	0x0000


	//----- nvinfo : EIATTR_COOP_GROUP_MASK_REGIDS
	.align		4
        /*0038*/ 	.byte	0x04, 0x29
        /*003a*/ 	.short	(.L_4731 - .L_4730)


	//   ....[0]....
.L_4730:
        /*003c*/ 	.word	0xffffffff


	//   ....[1]....
        /*0040*/ 	.word	0xffffffff


	//   ....[2]....
        /*0044*/ 	.word	0xffffffff


	//   ....[3]....
        /*0048*/ 	.word	0xffffffff


	//   ....[4]....
        /*004c*/ 	.word	0xffffffff


	//   ....[5]....
        /*0050*/ 	.word	0xffffffff


	//   ....[6]....
        /*0054*/ 	.word	0xffffffff


	//   ....[7]....
        /*0058*/ 	.word	0xffffffff


	//   ....[8]....
        /*005c*/ 	.word	0xffffffff


	//   ....[9]....
        /*0060*/ 	.word	0xffffffff


	//   ....[10]....
        /*0064*/ 	.word	0xffffffff


	//   ....[11]....
        /*0068*/ 	.word	0xffffffff


	//   ....[12]....
        /*006c*/ 	.word	0xffffffff


	//   ....[13]....
        /*0070*/ 	.word	0xffffffff


	//   ....[14]....
        /*0074*/ 	.word	0xffffffff


	//   ....[15]....
        /*0078*/ 	.word	0xffffffff


	//   ....[16]....
        /*007c*/ 	.word	0xffffffff


	//   ....[17]....
        /*0080*/ 	.word	0xffffffff


	//   ....[18]....
        /*0084*/ 	.word	0xffffffff


	//   ....[19]....
        /*0088*/ 	.word	0xffffffff


	//----- nvinfo : EIATTR_COOP_GROUP_INSTR_OFFSETS
	.align		4
.L_4731:
        /*008c*/ 	.byte	0x04, 0x28
        /*008e*/ 	.short	(.L_4733 - .L_4732)


	//   ....[0]....
.L_4732:
        /*0090*/ 	.word	0x000010c0


	//   ....[1]....
        /*0094*/ 	.word	0x000010e0


	//   ....[2]....
        /*0098*/ 	.word	0x00001100


	//   ....[3]....
        /*009c*/ 	.word	0x00001120


	//   ....[4]....
        /*00a0*/ 	.word	0x00001140


	//   ....[5]....
        /*00a4*/ 	.word	0x00001160


	//   ....[6]....
        /*00a8*/ 	.word	0x00001180


	//   ....[7]....
        /*00ac*/ 	.word	0x000011a0


	//   ....[8]....
        /*00b0*/ 	.word	0x000011c0


	//   ....[9]....
        /*00b4*/ 	.word	0x000011e0


	//   ....[10]....
        /*00b8*/ 	.word	0x00002800


	//   ....[11]....
        /*00bc*/ 	.word	0x00002880


	//   ....[12]....
        /*00c0*/ 	.word	0x00002900


	//   ....[13]....
        /*00c4*/ 	.word	0x00002970


	//   ....[14]....
        /*00c8*/ 	.word	0x000029f0


	//   ....[15]....
        /*00cc*/ 	.word	0x00002a60


	//   ....[16]....
        /*00d0*/ 	.word	0x00002ae0


	//   ....[17]....
        /*00d4*/ 	.word	0x00002b50


	//   ....[18]....
        /*00d8*/ 	.word	0x00002bd0


	//   ....[19]....
        /*00dc*/ 	.word	0x00002c40


	//----- nvinfo : EIATTR_EXIT_INSTR_OFFSETS
	.align		4
.L_4733:
        /*00e0*/ 	.byte	0x04, 0x1c
        /*00e2*/ 	.short	(.L_4735 - .L_4734)


	//   ....[0]....
.L_4734:
        /*00e4*/ 	.word	0x000027a0


	//----- nvinfo : EIATTR_MAX_THREADS
	.align		4
.L_4735:
        /*00e8*/ 	.byte	0x04, 0x05
        /*00ea*/ 	.short	(.L_4737 - .L_4736)
.L_4736:
        /*00ec*/ 	.word	0x00000080
        /*00f0*/ 	.word	0x00000001
        /*00f4*/ 	.word	0x00000001


	//----- nvinfo : EIATTR_CRS_STACK_SIZE
	.align		4
.L_4737:
        /*00f8*/ 	.byte	0x04, 0x1e
        /*00fa*/ 	.short	(.L_4739 - .L_4738)
.L_4738:
        /*00fc*/ 	.word	0x00000000
.L_4739:


//--------------------- .nv.info._ZN10layer_norm22ln_bwd_finalize_kernelINS_22Kernel_traits_finalizeILj2048EfffffjLb1ELj1024ELj4ENS_18Kernel_traits_baseILj2048EfffffjLj1024EEEEELb1ELb0EEEvNS_9BwdParamsE --------------------------
	.section	.nv.info._ZN10layer_norm22ln_bwd_finalize_kernelINS_22Kernel_traits_finalizeILj2048EfffffjLb1ELj1024ELj4ENS_18Kernel_traits_baseILj2048EfffffjLj1024EEEEELb1ELb0EEEvNS_9BwdParamsE,"",@"SHT_CUDA_INFO"
	.sectionflags	@""
	.align	4


	//----- nvinfo : EIATTR_CUDA_API_VERSION
	.align		4
        /*0000*/ 	.byte	0x04, 0x37
        /*0002*/ 	.short	(.L_4741 - .L_4740)
.L_4740:
        /*0004*/ 	.word	0x00000082


	//----- nvinfo : EIATTR_SW2861232_WAR
	.align		4
.L_4741:
        /*0008*/ 	.byte	0x01, 0x35
	.zero		2


	//----- nvinfo : EIATTR_PARAM_CBANK
	.align		4
        /*000c*/ 	.byte	0x04, 0x0a
        /*000e*/ 	.short	(.L_4743 - .L_4742)
	.align		4
.L_4742:
        /*0010*/ 	.word	index@(.nv.constant0._ZN10layer_norm22ln_bwd_finalize_kernelINS_22Kernel_traits_finalizeILj2048EfffffjLb1ELj1024ELj4ENS_18Kernel_traits_baseILj2048EfffffjLj1024EEEEELb1ELb0EEEvNS_9BwdParamsE)
        /*0014*/ 	.short	0x0160
        /*0016*/ 	.short	0x0128


	//----- nvinfo : EIATTR_CBANK_PARAM_SIZE
	.align		4
.L_4743:
        /*0018*/ 	.byte	0x03, 0x19
        /*001a*/ 	.short	0x0128


	//----- nvinfo : EIATTR_KPARAM_INFO
	.align		4
        /*001c*/ 	.byte	0x04, 0x17
        /*001e*/ 	.short	(.L_4745 - .L_4744)
.L_4744:
        /*0020*/ 	.word	0x00000000
        /*0024*/ 	.short	0x0000
        /*0026*/ 	.short	0x0000
        /*0028*/ 	.byte	0x00, 0xf0, 0xa1, 0x04


	//----- nvinfo : EIATTR_MAXREG_COUNT
	.align		4
.L_4745:
        /*002c*/ 	.byte	0x03, 0x1b
        /*002e*/ 	.short	0x0040


	//----- nvinfo : EIATTR_NUM_BARRIERS
	.align		4
        /*0030*/ 	.byte	0x02, 0x4c
        /*0032*/ 	.byte	0x01
	.zero		1


	//----- nvinfo : EIATTR_MERCURY_ISA_VERSION
	.align		4
        /*0034*/ 	.byte	0x03, 0x5f
        /*0036*/ 	.short	0x0000


	//----- nvinfo : EIATTR_COOP_GROUP_MASK_REGIDS
	.align		4
        /*0038*/ 	.byte	0x04, 0x29
        /*003a*/ 	.short	(.L_4747 - .L_4746)


	//   ....[0]....
.L_4746:
        /*003c*/ 	.word	0xffffffff


	//   ....[1]....
        /*0040*/ 	.word	0xffffffff


	//   ....[2]....
        /*0044*/ 	.word	0xffffffff


	//   ....[3]....
        /*0048*/ 	.word	0xffffffff


	//   ....[4]....
        /*004c*/ 	.word	0xffffffff


	//   ....[5]....
        /*0050*/ 	.word	0xffffffff


	//   ....[6]....
        /*0054*/ 	.word	0xffffffff


	//   ....[7]....
        /*0058*/ 	.word	0xffffffff


	//   ....[8]....
        /*005c*/ 	.word	0xffffffff


	//   ....[9]....
        /*0060*/ 	.word	0xffffffff


	//   ....[10]....
        /*0064*/ 	.word	0xffffffff


	//   ....[11]....
        /*0068*/ 	.word	0xffffffff


	//   ....[12]....
        /*006c*/ 	.word	0xffffffff


	//   ....[13]....
        /*0070*/ 	.word	0xffffffff


	//   ....[14]....
        /*0074*/ 	.word	0xffffffff


	//   ....[15]....
        /*0078*/ 	.word	0xffffffff


	//   ....[16]....
        /*007c*/ 	.word	0xffffffff


	//   ....[17]....
        /*0080*/ 	.word	0xffffffff


	//   ....[18]....
        /*0084*/ 	.word	0xffffffff


	//   ....[19]....
        /*0088*/ 	.word	0xffffffff


	//   ....[20]....
        /*008c*/ 	.word	0xffffffff


	//   ....[21]....
        /*0090*/ 	.word	0xffffffff


	//   ....[22]....
        /*0094*/ 	.word	0xffffffff


	//   ....[23]....
        /*0098*/ 	.word	0xffffffff


	//   ....[24]....
        /*009c*/ 	.word	0xffffffff


	//   ....[25]....
        /*00a0*/ 	.word	0xffffffff


	//   ....[26]....
        /*00a4*/ 	.word	0xffffffff


	//   ....[27]....
        /*00a8*/ 	.word	0xffffffff


	//   ....[28]....
        /*00ac*/ 	.word	0xffffffff


	//   ....[29]....
        /*00b0*/ 	.word	0xffffffff


	//----- nvinfo : EIATTR_COOP_GROUP_INSTR_OFFSETS
	.align		4
.L_4747:
        /*00b4*/ 	.byte	0x04, 0x28
        /*00b6*/ 	.short	(.L_4749 - .L_4748)


	//   ....[0]....
.L_4748:
        /*00b8*/ 	.word	0x000009d0


	//   ....[1]....
        /*00bc*/ 	.word	0x00000a00


	//   ....[2]....
        /*00c0*/ 	.word	0x00000a10


	//   ....[3]....
        /*00c4*/ 	.word	0x00000a30


	//   ....[4]....
        /*00c8*/ 	.word	0x00000a50


	//   ....[5]....
        /*00cc*/ 	.word	0x00000a60


	//   ....[6]....
        /*00d0*/ 	.word	0x00000a90


	//   ....[7]....
        /*00d4*/ 	.word	0x00000ab0


	//   ....[8]....
        /*00d8*/ 	.word	0x00000ac0


	//   ....[9]....
        /*00dc*/ 	.word	0x00000af0


	//   ....[10]....
        /*00e0*/ 	.word	0x00000b10


	//   ....[11]....
        /*00e4*/ 	.word	0x00000b20


	//   ....[12]....
        /*00e8*/ 	.word	0x00000b50


	//   ....[13]....
        /*00ec*/ 	.word	0x00000b70


	//   ....[14]....
        /*00f0*/ 	.word	0x00000b80


	//   ....[15]....
        /*00f4*/ 	.word	0x00000df0


	//   ....[16]....
        /*00f8*/ 	.word	0x00000e50


	//   ....[17]....
        /*00fc*/ 	.word	0x00000eb0


	//   ....[18]....
        /*0100*/ 	.word	0x00000f10


	//   ....[19]....
        /*0104*/ 	.word	0x00000f80


	//   ....[20]....
        /*0108*/ 	.word	0x00000ff0


	//   ....[21]....
        /*010c*/ 	.word	0x00001050


	//   ....[22]....
        /*0110*/ 	.word	0x000010b0


	//   ....[23]....
        /*0114*/ 	.word	0x00001110


	//   ....[24]....
        /*0118*/ 	.word	0x00001180


	//   ....[25]....
        /*011c*/ 	.word	0x000011f0


	//   ....[26]....
        /*0120*/ 	.word	0x00001250


	//   ....[27]....
        /*0124*/ 	.word	0x000012b0


	//   ....[28]....
        /*0128*/ 	.word	0x00001310


	//   ....[29]....
        /*012c*/ 	.word	0x00001370


	//----- nvinfo : EIATTR_EXIT_INSTR_OFFSETS
	.align		4
.L_4749:
        /*0130*/ 	.byte	0x04, 0x1c
        /*0132*/ 	.short	(.L_4751 - .L_4750)


	//   ....[0]....
.L_4750:
        /*0134*/ 	.word	0x00000070


	//   ....[1]....
        /*0138*/ 	.word	0x00000d90


	//----- nvinfo : EIATTR_MAX_THREADS
	.align		4
.L_4751:
        /*013c*/ 	.byte	0x04, 0x05
        /*013e*/ 	.short	(.L_4753 - .L_4752)
.L_4752:
        /*0140*/ 	.word	0x00000400
        /*0144*/ 	.word	0x00000001
        /*0148*/ 	.word	0x00000001


	//----- nvinfo : EIATTR_CRS_STACK_SIZE
	.align		4
.L_4753:
        /*014c*/ 	.byte	0x04, 0x1e
        /*014e*/ 	.short	(.L_4755 - .L_4754)
.L_4754:
        /*0150*/ 	.word	0x00000000
.L_4755:


//--------------------- .nv.info._ZN10layer_norm13ln_bwd_kernelINS_13Kernel_traitsIfffffjLj2048ELj1ELj1ELj4ELj16ENS_18Kernel_traits_baseILj2048EfffffjLj128EEEEELb1ELb1ELb1ELb0EEEvNS_9BwdParamsE --------------------------
	.section	.nv.info._ZN10layer_norm13ln_bwd_kernelINS_13Kernel_traitsIfffffjLj2048ELj1ELj1ELj4ELj16ENS_18Kernel_traits_baseILj2048EfffffjLj128EEEEELb1ELb1ELb1ELb0EEEvNS_9BwdParamsE,"",@"SHT_CUDA_INFO"
	.sectionflags	@""
	.align	4


	//----- nvinfo : EIATTR_CUDA_API_VERSION
	.align		4
        /*0000*/ 	.byte	0x04, 0x37
        /*0002*/ 	.short	(.L_4757 - .L_4756)
.L_4756:
        /*0004*/ 	.word	0x00000082


	//----- nvinfo : EIATTR_SW2861232_WAR
	.align		4
.L_4757:
        /*0008*/ 	.byte	0x01, 0x35
	.zero		2


	//----- nvinfo : EIATTR_PARAM_CBANK
	.align		4
        /*000c*/ 	.byte	0x04, 0x0a
        /*000e*/ 	.short	(.L_4759 - .L_4758)
	.align		4
.L_4758:
        /*0010*/ 	.word	index@(.nv.constant0._ZN10layer_norm13ln_bwd_kernelINS_13Kernel_traitsIfffffjLj2048ELj1ELj1ELj4ELj16ENS_18Kernel_traits_baseILj2048EfffffjLj128EEEEELb1ELb1ELb1ELb0EEEvNS_9BwdParamsE)
        /*0014*/ 	.short	0x0160
        /*0016*/ 	.short	0x0128


	//----- nvinfo : EIATTR_CBANK_PARAM_SIZE
	.align		4
.L_4759:
        /*0018*/ 	.byte	0x03, 0x19
        /*001a*/ 	.short	0x0128


	//----- nvinfo : EIATTR_KPARAM_INFO
	.align		4
        /*001c*/ 	.byte	0x04, 0x17
        /*001e*/ 	.short	(.L_4761 - .L_4760)
.L_4760:
        /*0020*/ 	.word	0x00000000
        /*0024*/ 	.short	0x0000
        /*0026*/ 	.short	0x0000
        /*0028*/ 	.byte	0x00, 0xf0, 0xa1, 0x04


	//----- nvinfo : EIATTR_MAXREG_COUNT
	.align		4
.L_4761:
        /*002c*/ 	.byte	0x03, 0x1b
        /*002e*/ 	.short	0x00ff


	//----- nvinfo : EIATTR_NUM_BARRIERS
	.align		4
        /*0030*/ 	.byte	0x02, 0x4c
        /*0032*/ 	.byte	0x01
	.zero		1


	//----- nvinfo : EIATTR_MERCURY_ISA_VERSION
	.align		4
        /*0034*/ 	.byte	0x03, 0x5f
        /*0036*/ 	.short	0x0000


	//----- nvinfo : EIATTR_COOP_GROUP_MASK_REGIDS
	.align		4
        /*0038*/ 	.byte	0x04, 0x29
        /*003a*/ 	.short	(.L_4763 - .L_4762)


	//   ....[0]....
.L_4762:
        /*003c*/ 	.word	0xffffffff


	//   ....[1]....
        /*0040*/ 	.word	0xffffffff


	//   ....[2]....
        /*0044*/ 	.word	0xffffffff


	//   ....[3]....
        /*0048*/ 	.word	0xffffffff


	//   ....[4]....
        /*004c*/ 	.word	0xffffffff


	//   ....[5]....
        /*0050*/ 	.word	0xffffffff


	//   ....[6]....
        /*0054*/ 	.word	0xffffffff


	//   ....[7]....
        /*0058*/ 	.word	0xffffffff


	//   ....[8]....
        /*005c*/ 	.word	0xffffffff


	//   ....[9]....
        /*0060*/ 	.word	0xffffffff


	//   ....[10]....
        /*0064*/ 	.word	0xffffffff


	//   ....[11]....
        /*0068*/ 	.word	0xffffffff


	//   ....[12]....
        /*006c*/ 	.word	0xffffffff


	//   ....[13]....
        /*0070*/ 	.word	0xffffffff


	//   ....[14]....
        /*0074*/ 	.word	0xffffffff


	//   ....[15]....
        /*0078*/ 	.word	0xffffffff


	//   ....[16]....
        /*007c*/ 	.word	0xffffffff


	//   ....[17]....
        /*0080*/ 	.word	0xffffffff


	//   ....[18]....
        /*0084*/ 	.word	0xffffffff


	//   ....[19]....
        /*0088*/ 	.word	0xffffffff


	//----- nvinfo : EIATTR_COOP_GROUP_INSTR_OFFSETS
	.align		4
.L_4763:
        /*008c*/ 	.byte	0x04, 0x28
        /*008e*/ 	.short	(.L_4765 - .L_4764)


	//   ....[0]....
.L_4764:
        /*0090*/ 	.word	0x000014c0


	//   ....[1]....
        /*0094*/ 	.word	0x000014e0


	//   ....[2]....
        /*0098*/ 	.word	0x00001500


	//   ....[3]....
        /*009c*/ 	.word	0x00001520


	//   ....[4]....
        /*00a0*/ 	.word	0x00001540


	//   ....[5]....
        /*00a4*/ 	.word	0x00001560


	//   ....[6]....
        /*00a8*/ 	.word	0x00001580


	//   ....[7]....
        /*00ac*/ 	.word	0x000015a0


	//   ....[8]....
        /*00b0*/ 	.word	0x000015c0


	//   ....[9]....
        /*00b4*/ 	.word	0x000015e0


	//   ....[10]....
        /*00b8*/ 	.word	0x00003550


	//   ....[11]....
        /*00bc*/ 	.word	0x000035d0


	//   ....[12]....
        /*00c0*/ 	.word	0x00003650


	//   ....[13]....
        /*00c4*/ 	.word	0x000036c0


	//   ....[14]....
        /*00c8*/ 	.word	0x00003740


	//   ....[15]....
        /*00cc*/ 	.word	0x000037b0


	//   ....[16]....
        /*00d0*/ 	.word	0x00003830


	//   ....[17]....
        /*00d4*/ 	.word	0x000038a0


	//   ....[18]....
        /*00d8*/ 	.word	0x00003920


	//   ....[19]....
        /*00dc*/ 	.word	0x00003990


	//----- nvinfo : EIATTR_EXIT_INSTR_OFFSETS
	.align		4
.L_4765:
        /*00e0*/ 	.byte	0x04, 0x1c
        /*00e2*/ 	.short	(.L_4767 - .L_4766)


	//   ....[0]....
.L_4766:
        /*00e4*/ 	.word	0x00003470


	//   ....[1]....
        /*00e8*/ 	.word	0x000034f0


	//----- nvinfo : EIATTR_MAX_THREADS
	.align		4
.L_4767:
        /*00ec*/ 	.byte	0x04, 0x05
        /*00ee*/ 	.short	(.L_4769 - .L_4768)
.L_4768:
        /*00f0*/ 	.word	0x00000080
        /*00f4*/ 	.word	0x00000001
        /*00f8*/ 	.word	0x00000001


	//----- nvinfo : EIATTR_CRS_STACK_SIZE
	.align		4
.L_4769:
        /*00fc*/ 	.byte	0x04, 0x1e
        /*00fe*/ 	.short	(.L_4771 - .L_4770)
.L_4770:
        /*0100*/ 	.word	0x00000000
.L_4771:


//--------------------- .nv.info._ZN10layer_norm22ln_bwd_finalize_kernelINS_22Kernel_traits_finalizeILj2048EfffffjLb1ELj1024ELj4ENS_18Kernel_traits_baseILj2048EfffffjLj1024EEEEELb1ELb1EEEvNS_9BwdParamsE --------------------------
	.section	.nv.info._ZN10layer_norm22ln_bwd_finalize_kernelINS_22Kernel_traits_finalizeILj2048EfffffjLb1ELj1024ELj4ENS_18Kernel_traits_baseILj2048EfffffjLj1024EEEEELb1ELb1EEEvNS_9BwdParamsE,"",@"SHT_CUDA_INFO"
	.sectionflags	@""
	.align	4


	//----- nvinfo : EIATTR_CUDA_API_VERSION
	.align		4
        /*0000*/ 	.byte	0x04, 0x37
        /*0002*/ 	.short	(.L_4773 - .L_4772)
.L_4772:
        /*0004*/ 	.word	0x00000082


	//----- nvinfo : EIATTR_SW2861232_WAR
	.align		4
.L_4773:
        /*0008*/ 	.byte	0x01, 0x35
	.zero		2


	//----- nvinfo : EIATTR_PARAM_CBANK
	.align		4
        /*000c*/ 	.byte	0x04, 0x0a
        /*000e*/ 	.short	(.L_4775 - .L_4774)
	.align		4
.L_4774:
        /*0010*/ 	.word	index@(.nv.constant0._ZN10layer_norm22ln_bwd_finalize_kernelINS_22Kernel_traits_finalizeILj2048EfffffjLb1ELj1024ELj4ENS_18Kernel_traits_baseILj2048EfffffjLj1024EEEEELb1ELb1EEEvNS_9BwdParamsE)
        /*0014*/ 	.short	0x0160
        /*0016*/ 	.short	0x0128


	//----- nvinfo : EIATTR_CBANK_PARAM_SIZE
	.align		4
.L_4775:
        /*0018*/ 	.byte	0x03, 0x19
        /*001a*/ 	.short	0x0128


	//----- nvinfo : EIATTR_KPARAM_INFO
	.align		4
        /*001c*/ 	.byte	0x04, 0x17
        /*001e*/ 	.short	(.L_4777 - .L_4776)
.L_4776:
        /*0020*/ 	.word	0x00000000
        /*0024*/ 	.short	0x0000
        /*0026*/ 	.short	0x0000
        /*0028*/ 	.byte	0x00, 0xf0, 0xa1, 0x04


	//----- nvinfo : EIATTR_MAXREG_COUNT
	.align		4
.L_4777:
        /*002c*/ 	.byte	0x03, 0x1b
        /*002e*/ 	.short	0x0040


	//----- nvinfo : EIATTR_NUM_BARRIERS
	.align		4
        /*0030*/ 	.byte	0x02, 0x4c
        /*0032*/ 	.byte	0x01
	.zero		1


	//----- nvinfo : EIATTR_MERCURY_ISA_VERSION
	.align		4
        /*0034*/ 	.byte	0x03, 0x5f
        /*0036*/ 	.short	0x0000


	//----- nvinfo : EIATTR_COOP_GROUP_MASK_REGIDS
	.align		4
        /*0038*/ 	.byte	0x04, 0x29
        /*003a*/ 	.short	(.L_4779 - .L_4778)


	//   ....[0]....
.L_4778:
        /*003c*/ 	.word	0xffffffff


	//   ....[1]....
        /*0040*/ 	.word	0xffffffff


	//   ....[2]....
        /*0044*/ 	.word	0xffffffff


	//   ....[3]....
        /*0048*/ 	.word	0xffffffff


	//   ....[4]....
        /*004c*/ 	.word	0xffffffff


	//   ....[5]....
        /*0050*/ 	.word	0xffffffff


	//   ....[6]....
        /*0054*/ 	.word	0xffffffff


	//   ....[7]....
        /*0058*/ 	.word	0xffffffff


	//   ....[8]....
        /*005c*/ 	.word	0xffffffff


	//   ....[9]....
        /*0060*/ 	.word	0xffffffff


	//   ....[10]....
        /*0064*/ 	.word	0xffffffff


	//   ....[11]....
        /*0068*/ 	.word	0xffffffff


	//   ....[12]....
        /*006c*/ 	.word	0xffffffff


	//   ....[13]....
        /*0070*/ 	.word	0xffffffff


	//   ....[14]....
        /*0074*/ 	.word	0xffffffff


	//   ....[15]....
        /*0078*/ 	.word	0xffffffff


	//   ....[16]....
        /*007c*/ 	.word	0xffffffff


	//   ....[17]....
        /*0080*/ 	.word	0xffffffff


	//   ....[18]....
        /*0084*/ 	.word	0xffffffff


	//   ....[19]....
        /*0088*/ 	.word	0xffffffff


	//   ....[20]....
        /*008c*/ 	.word	0xffffffff


	//   ....[21]....
        /*0090*/ 	.word	0xffffffff


	//   ....[22]....
        /*0094*/ 	.word	0xffffffff


	//   ....[23]....
        /*0098*/ 	.word	0xffffffff


	//   ....[24]....
        /*009c*/ 	.word	0xffffffff


	//   ....[25]....
        /*00a0*/ 	.word	0xffffffff


	//   ....[26]....
        /*00a4*/ 	.word	0xffffffff


	//   ....[27]....
        /*00a8*/ 	.word	0xffffffff


	//   ....[28]....
        /*00ac*/ 	.word	0xffffffff


	//   ....[29]....
        /*00b0*/ 	.word	0xffffffff


	//----- nvinfo : EIATTR_COOP_GROUP_INSTR_OFFSETS
	.align		4
.L_4779:
        /*00b4*/ 	.byte	0x04, 0x28
        /*00b6*/ 	.short	(.L_4781 - .L_4780)


	//   ....[0]....
.L_4780:
        /*00b8*/ 	.word	0x000009a0


	//   ....[1]....
        /*00bc*/ 	.word	0x000009d0


	//   ....[2]....
        /*00c0*/ 	.word	0x000009e0


	//   ....[3]....
        /*00c4*/ 	.word	0x00000a00


	//   ....[4]....
        /*00c8*/ 	.word	0x00000a20


	//   ....[5]....
        /*00cc*/ 	.word	0x00000a30


	//   ....[6]....
        /*00d0*/ 	.word	0x00000a60


	//   ....[7]....
        /*00d4*/ 	.word	0x00000a80


	//   ....[8]....
        /*00d8*/ 	.word	0x00000a90


	//   ....[9]....
        /*00dc*/ 	.word	0x00000ac0


	//   ....[10]....
        /*00e0*/ 	.word	0x00000ae0


	//   ....[11]....
        /*00e4*/ 	.word	0x00000af0


	//   ....[12]....
        /*00e8*/ 	.word	0x00000b20


	//   ....[13]....
        /*00ec*/ 	.word	0x00000b40


	//   ....[14]....
        /*00f0*/ 	.word	0x00000b50


	//   ....[15]....
        /*00f4*/ 	.word	0x00000da0


	//   ....[16]....
        /*00f8*/ 	.word	0x00000e00


	//   ....[17]....
        /*00fc*/ 	.word	0x00000e60


	//   ....[18]....
        /*0100*/ 	.word	0x00000ec0


	//   ....[19]....
        /*0104*/ 	.word	0x00000f30


	//   ....[20]....
        /*0108*/ 	.word	0x00000fa0


	//   ....[21]....
        /*010c*/ 	.word	0x00001000


	//   ....[22]....
        /*0110*/ 	.word	0x00001060


	//   ....[23]....
        /*0114*/ 	.word	0x000010c0


	//   ....[24]....
        /*0118*/ 	.word	0x00001130


	//   ....[25]....
        /*011c*/ 	.word	0x000011a0


	//   ....[26]....
        /*0120*/ 	.word	0x00001200


	//   ....[27]....
        /*0124*/ 	.word	0x00001260


	//   ....[28]....
        /*0128*/ 	.word	0x000012c0


	//   ....[29]....
        /*012c*/ 	.word	0x00001320


	//----- nvinfo : EIATTR_EXIT_INSTR_OFFSETS
	.align		4
.L_4781:
        /*0130*/ 	.byte	0x04, 0x1c
        /*0132*/ 	.short	(.L_4783 - .L_4782)


	//   ....[0]....
.L_4782:
        /*0134*/ 	.word	0x00000070


	//   ....[1]....
        /*0138*/ 	.word	0x00000d40


	//----- nvinfo : EIATTR_MAX_THREADS
	.align		4
.L_4783:
        /*013c*/ 	.byte	0x04, 0x05
        /*013e*/ 	.short	(.L_4785 - .L_4784)
.L_4784:
        /*0140*/ 	.word	0x00000400
        /*0144*/ 	.word	0x00000001
        /*0148*/ 	.word	0x00000001


	//----- nvinfo : EIATTR_CRS_STACK_SIZE
	.align		4
.L_4785:
        /*014c*/ 	.byte	0x04, 0x1e
        /*014e*/ 	.short	(.L_4787 - .L_4786)
.L_4786:
        /*0150*/ 	.word	0x00000000
.L_4787:


//--------------------- .nv.info._ZN10layer_norm13ln_bwd_kernelINS_13Kernel_traitsIfffffjLj2048ELj1ELj1ELj4ELj16ENS_18Kernel_traits_baseILj2048EfffffjLj128EEEEELb1ELb1ELb1ELb1EEEvNS_9BwdParamsE --------------------------
	.section	.nv.info._ZN10layer_norm13ln_bwd_kernelINS_13Kernel_traitsIfffffjLj2048ELj1ELj1ELj4ELj16ENS_18Kernel_traits_baseILj2048EfffffjLj128EEEEELb1ELb1ELb1ELb1EEEvNS_9BwdParamsE,"",@"SHT_CUDA_INFO"
	.sectionflags	@""
	.align	4


	//----- nvinfo : EIATTR_CUDA_API_VERSION
	.align		4
        /*0000*/ 	.byte	0x04, 0x37
        /*0002*/ 	.short	(.L_4789 - .L_4788)
.L_4788:
        /*0004*/ 	.word	0x00000082


	//----- nvinfo : EIATTR_SW2861232_WAR
	.align		4
.L_4789:
        /*0008*/ 	.byte	0x01, 0x35
	.zero		2


	//----- nvinfo : EIATTR_PARAM_CBANK
	.align		4
        /*000c*/ 	.byte	0x04, 0x0a
        /*000e*/ 	.short	(.L_4791 - .L_4790)
	.align		4
.L_4790:
        /*0010*/ 	.word	index@(.nv.constant0._ZN10layer_norm13ln_bwd_kernelINS_13Kernel_traitsIfffffjLj2048ELj1ELj1ELj4ELj16ENS_18Kernel_traits_baseILj2048EfffffjLj128EEEEELb1ELb1ELb1ELb1EEEvNS_9BwdParamsE)
        /*0014*/ 	.short	0x0160
        /*0016*/ 	.short	0x0128


	//----- nvinfo : EIATTR_CBANK_PARAM_SIZE
	.align		4
.L_4791:
        /*0018*/ 	.byte	0x03, 0x19
        /*001a*/ 	.short	0x0128


	//----- nvinfo : EIATTR_KPARAM_INFO
	.align		4
        /*001c*/ 	.byte	0x04, 0x17
        /*001e*/ 	.short	(.L_4793 - .L_4792)
.L_4792:
        /*0020*/ 	.word	0x00000000
        /*0024*/ 	.short	0x0000
        /*0026*/ 	.short	0x0000
        /*0028*/ 	.byte	0x00, 0xf0, 0xa1, 0x04


	//----- nvinfo : EIATTR_MAXREG_COUNT
	.align		4
.L_4793:
        /*002c*/ 	.byte	0x03, 0x1b
        /*002e*/ 	.short	0x00ff


	//----- nvinfo : EIATTR_NUM_BARRIERS
	.align		4
        /*0030*/ 	.byte	0x02, 0x4c
        /*0032*/ 	.byte	0x01
	.zero		1


	//----- nvinfo : EIATTR_MERCURY_ISA_VERSION
	.align		4
        /*0034*/ 	.byte	0x03, 0x5f
        /*0036*/ 	.short	0x0000


	//----- nvinfo : EIATTR_COOP_GROUP_MASK_REGIDS
	.align		4
        /*0038*/ 	.byte	0x04, 0x29
        /*003a*/ 	.short	(.L_4795 - .L_4794)


	//   ....[0]....
.L_4794:
        /*003c*/ 	.word	0xffffffff


	//   ....[1]....
        /*0040*/ 	.word	0xffffffff


	//   ....[2]....
        /*0044*/ 	.word	0xffffffff


	//   ....[3]....
        /*0048*/ 	.word	0xffffffff


	//   ....[4]....
        /*004c*/ 	.word	0xffffffff


	//   ....[5]....
        /*0050*/ 	.word	0xffffffff


	//   ....[6]....
        /*0054*/ 	.word	0xffffffff


	//   ....[7]....
        /*0058*/ 	.word	0xffffffff


	//   ....[8]....
        /*005c*/ 	.word	0xffffffff


	//   ....[9]....
        /*0060*/ 	.word	0xffffffff


	//   ....[10]....
        /*0064*/ 	.word	0xffffffff


	//   ....[11]....
        /*0068*/ 	.word	0xffffffff


	//   ....[12]....
        /*006c*/ 	.word	0xffffffff


	//   ....[13]....
        /*0070*/ 	.word	0xffffffff


	//   ....[14]....
        /*0074*/ 	.word	0xffffffff


	//   ....[15]....
        /*0078*/ 	.word	0xffffffff


	//   ....[16]....
        /*007c*/ 	.word	0xffffffff


	//   ....[17]....
        /*0080*/ 	.word	0xffffffff


	//   ....[18]....
        /*0084*/ 	.word	0xffffffff


	//   ....[19]....
        /*0088*/ 	.word	0xffffffff


	//----- nvinfo : EIATTR_COOP_GROUP_INSTR_OFFSETS
	.align		4
.L_4795:
        /*008c*/ 	.byte	0x04, 0x28
        /*008e*/ 	.short	(.L_4797 - .L_4796)


	//   ....[0]....
.L_4796:
        /*0090*/ 	.word	0x00001240


	//   ....[1]....
        /*0094*/ 	.word	0x00001260


	//   ....[2]....
        /*0098*/ 	.word	0x00001280


	//   ....[3]....
        /*009c*/ 	.word	0x000012a0


	//   ....[4]....
        /*00a0*/ 	.word	0x000012c0


	//   ....[5]....
        /*00a4*/ 	.word	0x000012e0


	//   ....[6]....
        /*00a8*/ 	.word	0x00001300


	//   ....[7]....
        /*00ac*/ 	.word	0x00001320


	//   ....[8]....
        /*00b0*/ 	.word	0x00001340


	//   ....[9]....
        /*00b4*/ 	.word	0x00001360


	//   ....[10]....
        /*00b8*/ 	.word	0x00002f10


	//   ....[11]....
        /*00bc*/ 	.word	0x00002f90


	//   ....[12]....
        /*00c0*/ 	.word	0x00003010


	//   ....[13]....
        /*00c4*/ 	.word	0x00003080


	//   ....[14]....
        /*00c8*/ 	.word	0x00003100


	//   ....[15]....
        /*00cc*/ 	.word	0x00003170


	//   ....[16]....
        /*00d0*/ 	.word	0x000031f0


	//   ....[17]....
        /*00d4*/ 	.word	0x00003260


	//   ....[18]....
        /*00d8*/ 	.word	0x000032e0


	//   ....[19]....
        /*00dc*/ 	.word	0x00003350


	//----- nvinfo : EIATTR_EXIT_INSTR_OFFSETS
	.align		4
.L_4797:
        /*00e0*/ 	.byte	0x04, 0x1c
        /*00e2*/ 	.short	(.L_4799 - .L_4798)


	//   ....[0]....
.L_4798:
        /*00e4*/ 	.word	0x00002eb0


	//----- nvinfo : EIATTR_MAX_THREADS
	.align		4
.L_4799:
        /*00e8*/ 	.byte	0x04, 0x05
        /*00ea*/ 	.short	(.L_4801 - .L_4800)
.L_4800:
        /*00ec*/ 	.word	0x00000080
        /*00f0*/ 	.word	0x00000001
        /*00f4*/ 	.word	0x00000001


	//----- nvinfo : EIATTR_CRS_STACK_SIZE
	.align		4
.L_4801:
        /*00f8*/ 	.byte	0x04, 0x1e
        /*00fa*/ 	.short	(.L_4803 - .L_4802)
.L_4802:
        /*00fc*/ 	.word	0x00000000
.L_4803:


//--------------------- .nv.callgraph             --------------------------
	.section	.nv.callgraph,"",@"SHT_CUDA_CALLGRAPH"
	.align	4
	.sectionentsize	8
	.align		4
        /*0000*/ 	.word	0x00000000
	.align		4
        /*0004*/ 	.word	0xffffffff
	.align		4
        /*0008*/ 	.word	0x00000000
	.align		4
        /*000c*/ 	.word	0xfffffffe
	.align		4
        /*0010*/ 	.word	0x00000000
	.align		4
        /*0014*/ 	.word	0xfffffffd
	.align		4
        /*0018*/ 	.word	0x00000000
	.align		4
        /*001c*/ 	.word	0xfffffffc


//--------------------- .nv.rel.action            --------------------------
	.section	.nv.rel.action,"",@"SHT_CUDA_RELOCINFO"
	.align	8
	.sectionentsize	8
        /*0000*/ 	.byte	0x73, 0x00, 0x00, 0x00, 0x00, 0x00, 0x00, 0x00, 0x00, 0x00, 0x00, 0x11, 0x25, 0x00, 0x05, 0x36


//--------------------- .nv.constant0._ZN10layer_norm13ln_bwd_kernelINS_13Kernel_traitsI13__nv_bfloat16S2_S2_S2_fjLj2048ELj1ELj1ELj4ELj16ENS_18Kernel_traits_baseILj2048ES2_S2_S2_S2_fjLj128EEEEELb0ELb0ELb0ELb0EEEvNS_9BwdParamsE --------------------------
	.section	.nv.constant0._ZN10layer_norm13ln_bwd_kernelINS_13Kernel_traitsI13__nv_bfloat16S2_S2_S2_fjLj2048ELj1ELj1ELj4ELj16ENS_18Kernel_traits_baseILj2048ES2_S2_S2_S2_fjLj128EEEEELb0ELb0ELb0ELb0EEEvNS_9BwdParamsE,"a",@progbits
	.sectionflags	@""
	.align	4
.nv.constant0._ZN10layer_norm13ln_bwd_kernelINS_13Kernel_traitsI13__nv_bfloat16S2_S2_S2_fjLj2048ELj1ELj1ELj4ELj16ENS_18Kernel_traits_baseILj2048ES2_S2_S2_S2_fjLj128EEEEELb0ELb0ELb0ELb0EEEvNS_9BwdParamsE:
	.zero		648


//--------------------- .nv.constant0._ZN10layer_norm13ln_bwd_kernelINS_13Kernel_traitsI13__nv_bfloat16S2_S2_S2_fjLj2048ELj1ELj1ELj4ELj16ENS_18Kernel_traits_baseILj2048ES2_S2_S2_S2_fjLj128EEEEELb0ELb0ELb0ELb1EEEvNS_9BwdParamsE --------------------------
	.section	.nv.constant0._ZN10layer_norm13ln_bwd_kernelINS_13Kernel_traitsI13__nv_bfloat16S2_S2_S2_fjLj2048ELj1ELj1ELj4ELj16ENS_18Kernel_traits_baseILj2048ES2_S2_S2_S2_fjLj128EEEEELb0ELb0ELb0ELb1EEEvNS_9BwdParamsE,"a",@progbits
	.sectionflags	@""
	.align	4
.nv.constant0._ZN10layer_norm13ln_bwd_kernelINS_13Kernel_traitsI13__nv_bfloat16S2_S2_S2_fjLj2048ELj1ELj1ELj4ELj16ENS_18Kernel_traits_baseILj2048ES2_S2_S2_S2_fjLj128EEEEELb0ELb0ELb0ELb1EEEvNS_9BwdParamsE:
	.zero		648


//--------------------- .nv.constant0._ZN10layer_norm13ln_bwd_kernelINS_13Kernel_traitsI13__nv_bfloat16S2_S2_S2_fjLj2048ELj1ELj1ELj4ELj16ENS_18Kernel_traits_baseILj2048ES2_S2_S2_S2_fjLj128EEEEELb0ELb0ELb1ELb0EEEvNS_9BwdParamsE --------------------------
	.section	.nv.constant0._ZN10layer_norm13ln_bwd_kernelINS_13Kernel_traitsI13__nv_bfloat16S2_S2_S2_fjLj2048ELj1ELj1ELj4ELj16ENS_18Kernel_traits_baseILj2048ES2_S2_S2_S2_fjLj128EEEEELb0ELb0ELb1ELb0EEEvNS_9BwdParamsE,"a",@progbits
	.sectionflags	@""
	.align	4
.nv.constant0._ZN10layer_norm13ln_bwd_kernelINS_13Kernel_traitsI13__nv_bfloat16S2_S2_S2_fjLj2048ELj1ELj1ELj4ELj16ENS_18Kernel_traits_baseILj2048ES2_S2_S2_S2_fjLj128EEEEELb0ELb0ELb1ELb0EEEvNS_9BwdParamsE:
	.zero		648


//--------------------- .nv.constant0._ZN10layer_norm13ln_bwd_kernelINS_13Kernel_traitsI13__nv_bfloat16S2_S2_S2_fjLj2048ELj1ELj1ELj4ELj16ENS_18Kernel_traits_baseILj2048ES2_S2_S2_S2_fjLj128EEEEELb0ELb0ELb1ELb1EEEvNS_9BwdParamsE --------------------------
	.section	.nv.constant0._ZN10layer_norm13ln_bwd_kernelINS_13Kernel_traitsI13__nv_bfloat16S2_S2_S2_fjLj2048ELj1ELj1ELj4ELj16ENS_18Kernel_traits_baseILj2048ES2_S2_S2_S2_fjLj128EEEEELb0ELb0ELb1ELb1EEEvNS_9BwdParamsE,"a",@progbits
	.sectionflags	@""
	.align	4
.nv.constant0._ZN10layer_norm13ln_bwd_kernelINS_13Kernel_traitsI13__nv_bfloat16S2_S2_S2_fjLj2048ELj1ELj1ELj4ELj16ENS_18Kernel_traits_baseILj2048ES2_S2_S2_S2_fjLj128EEEEELb0ELb0ELb1ELb1EEEvNS_9BwdParamsE:
	.zero		648


//--------------------- .nv.constant0._ZN10layer_norm13ln_bwd_kernelINS_13Kernel_traitsI13__nv_bfloat16S2_S2_S2_fjLj2048ELj1ELj1ELj4ELj16ENS_18Kernel_traits_baseILj2048ES2_S2_S2_S2_fjLj128EEEEELb0ELb1ELb0ELb0EEEvNS_9BwdParamsE --------------------------
	.section	.nv.constant0._ZN10layer_norm13ln_bwd_kernelINS_13Kernel_traitsI13__nv_bfloat16S2_S2_S2_fjLj2048ELj1ELj1ELj4ELj16ENS_18Kernel_traits_baseILj2048ES2_S2_S2_S2_fjLj128EEEEELb0ELb1ELb0ELb0EEEvNS_9BwdParamsE,"a",@progbits
	.sectionflags	@""
	.align	4
.nv.constant0._ZN10layer_norm13ln_bwd_kernelINS_13Kernel_traitsI13__nv_bfloat16S2_S2_S2_fjLj2048ELj1ELj1ELj4ELj16ENS_18Kernel_traits_baseILj2048ES2_S2_S2_S2_fjLj128EEEEELb0ELb1ELb0ELb0EEEvNS_9BwdParamsE:
	.zero		648


//--------------------- .nv.constant0._ZN10layer_norm13ln_bwd_kernelINS_13Kernel_traitsI13__nv_bfloat16S2_S2_S2_fjLj2048ELj1ELj1ELj4ELj16ENS_18Kernel_traits_baseILj2048ES2_S2_S2_S2_fjLj128EEEEELb0ELb1ELb0ELb1EEEvNS_9BwdParamsE --------------------------
	.section	.nv.constant0._ZN10layer_norm13ln_bwd_kernelINS_13Kernel_traitsI13__nv_bfloat16S2_S2_S2_fjLj2048ELj1ELj1ELj4ELj16ENS_18Kernel_traits_baseILj2048ES2_S2_S2_S2_fjLj128EEEEELb0ELb1ELb0ELb1EEEvNS_9BwdParamsE,"a",@progbits
	.sectionflags	@""
	.align	4
.nv.constant0._ZN10layer_norm13ln_bwd_kernelINS_13Kernel_traitsI13__nv_bfloat16S2_S2_S2_fjLj2048ELj1ELj1ELj4ELj16ENS_18Kernel_traits_baseILj2048ES2_S2_S2_S2_fjLj128EEEEELb0ELb1ELb0ELb1EEEvNS_9BwdParamsE:
	.zero		648


//--------------------- .nv.constant0._ZN10layer_norm13ln_bwd_kernelINS_13Kernel_traitsI13__nv_bfloat16S2_S2_S2_fjLj2048ELj1ELj1ELj4ELj16ENS_18Kernel_traits_baseILj2048ES2_S2_S2_S2_fjLj128EEEEELb0ELb1ELb1ELb0EEEvNS_9BwdParamsE --------------------------
	.section	.nv.constant0._ZN10layer_norm13ln_bwd_kernelINS_13Kernel_traitsI13__nv_bfloat16S2_S2_S2_fjLj2048ELj1ELj1ELj4ELj16ENS_18Kernel_traits_baseILj2048ES2_S2_S2_S2_fjLj128EEEEELb0ELb1ELb1ELb0EEEvNS_9BwdParamsE,"a",@progbits
	.sectionflags	@""
	.align	4
.nv.constant0._ZN10layer_norm13ln_bwd_kernelINS_13Kernel_traitsI13__nv_bfloat16S2_S2_S2_fjLj2048ELj1ELj1ELj4ELj16ENS_18Kernel_traits_baseILj2048ES2_S2_S2_S2_fjLj128EEEEELb0ELb1ELb1ELb0EEEvNS_9BwdParamsE:
	.zero		648


//--------------------- .nv.constant0._ZN10layer_norm13ln_bwd_kernelINS_13Kernel_traitsI13__nv_bfloat16S2_S2_S2_fjLj2048ELj1ELj1ELj4ELj16ENS_18Kernel_traits_baseILj2048ES2_S2_S2_S2_fjLj128EEEEELb0ELb1ELb1ELb1EEEvNS_9BwdParamsE --------------------------
	.section	.nv.constant0._ZN10layer_norm13ln_bwd_kernelINS_13Kernel_traitsI13__nv_bfloat16S2_S2_S2_fjLj2048ELj1ELj1ELj4ELj16ENS_18Kernel_traits_baseILj2048ES2_S2_S2_S2_fjLj128EEEEELb0ELb1ELb1ELb1EEEvNS_9BwdParamsE,"a",@progbits
	.sectionflags	@""
	.align	4
.nv.constant0._ZN10layer_norm13ln_bwd_kernelINS_13Kernel_traitsI13__nv_bfloat16S2_S2_S2_fjLj2048ELj1ELj1ELj4ELj16ENS_18Kernel_traits_baseILj2048ES2_S2_S2_S2_fjLj128EEEEELb0ELb1ELb1ELb1EEEvNS_9BwdParamsE:
	.zero		648


//--------------------- .nv.constant0._ZN10layer_norm13ln_bwd_kernelINS_13Kernel_traitsI13__nv_bfloat16S2_S2_S2_fjLj2048ELj1ELj1ELj4ELj16ENS_18Kernel_traits_baseILj2048ES2_S2_S2_S2_fjLj128EEEEELb1ELb0ELb0ELb0EEEvNS_9BwdParamsE --------------------------
	.section	.nv.constant0._ZN10layer_norm13ln_bwd_kernelINS_13Kernel_traitsI13__nv_bfloat16S2_S2_S2_fjLj2048ELj1ELj1ELj4ELj16ENS_18Kernel_traits_baseILj2048ES2_S2_S2_S2_fjLj128EEEEELb1ELb0ELb0ELb0EEEvNS_9BwdParamsE,"a",@progbits
	.sectionflags	@""
	.align	4
.nv.constant0._ZN10layer_norm13ln_bwd_kernelINS_13Kernel_traitsI13__nv_bfloat16S2_S2_S2_fjLj2048ELj1ELj1ELj4ELj16ENS_18Kernel_traits_baseILj2048ES2_S2_S2_S2_fjLj128EEEEELb1ELb0ELb0ELb0EEEvNS_9BwdParamsE:
	.zero		648


//--------------------- .nv.constant0._ZN10layer_norm13ln_bwd_kernelINS_13Kernel_traitsI13__nv_bfloat16S2_S2_S2_fjLj2048ELj1ELj1ELj4ELj16ENS_18Kernel_traits_baseILj2048ES2_S2_S2_S2_fjLj128EEEEELb1ELb0ELb0ELb1EEEvNS_9BwdParamsE --------------------------
	.section	.nv.constant0._ZN10layer_norm13ln_bwd_kernelINS_13Kernel_traitsI13__nv_bfloat16S2_S2_S2_fjLj2048ELj1ELj1ELj4ELj16ENS_18Kernel_traits_baseILj2048ES2_S2_S2_S2_fjLj128EEEEELb1ELb0ELb0ELb1EEEvNS_9BwdParamsE,"a",@progbits
	.sectionflags	@""
	.align	4
.nv.constant0._ZN10layer_norm13ln_bwd_kernelINS_13Kernel_traitsI13__nv_bfloat16S2_S2_S2_fjLj2048ELj1ELj1ELj4ELj16ENS_18Kernel_traits_baseILj2048ES2_S2_S2_S2_fjLj128EEEEELb1ELb0ELb0ELb1EEEvNS_9BwdParamsE:
	.zero		648


//--------------------- .nv.constant0._ZN10layer_norm22ln_bwd_finalize_kernelINS_22Kernel_traits_finalizeILj2048E13__nv_bfloat16S2_S2_S2_fjLb0ELj1024ELj4ENS_18Kernel_traits_baseILj2048ES2_S2_S2_S2_fjLj1024EEEEELb0ELb0EEEvNS_9BwdParamsE --------------------------
	.section	.nv.constant0._ZN10layer_norm22ln_bwd_finalize_kernelINS_22Kernel_traits_finalizeILj2048E13__nv_bfloat16S2_S2_S2_fjLb0ELj1024ELj4ENS_18Kernel_traits_baseILj2048ES2_S2_S2_S2_fjLj1024EEEEELb0ELb0EEEvNS_9BwdParamsE,"a",@progbits
	.sectionflags	@""
	.align	4
.nv.constant0._ZN10layer_norm22ln_bwd_finalize_kernelINS_22Kernel_traits_finalizeILj2048E13__nv_bfloat16S2_S2_S2_fjLb0ELj1024ELj4ENS_18Kernel_traits_baseILj2048ES2_S2_S2_S2_fjLj1024EEEEELb0ELb0EEEvNS_9BwdParamsE:
	.zero		648


//--------------------- .nv.constant0._ZN10layer_norm13ln_bwd_kernelINS_13Kernel_traitsI13__nv_bfloat16S2_S2_S2_fjLj2048ELj1ELj1ELj4ELj16ENS_18Kernel_traits_baseILj2048ES2_S2_S2_S2_fjLj128EEEEELb1ELb0ELb1ELb0EEEvNS_9BwdParamsE --------------------------
	.section	.nv.constant0._ZN10layer_norm13ln_bwd_kernelINS_13Kernel_traitsI13__nv_bfloat16S2_S2_S2_fjLj2048ELj1ELj1ELj4ELj16ENS_18Kernel_traits_baseILj2048ES2_S2_S2_S2_fjLj128EEEEELb1ELb0ELb1ELb0EEEvNS_9BwdParamsE,"a",@progbits
	.sectionflags	@""
	.align	4
.nv.constant0._ZN10layer_norm13ln_bwd_kernelINS_13Kernel_traitsI13__nv_bfloat16S2_S2_S2_fjLj2048ELj1ELj1ELj4ELj16ENS_18Kernel_traits_baseILj2048ES2_S2_S2_S2_fjLj128EEEEELb1ELb0ELb1ELb0EEEvNS_9BwdParamsE:
	.zero		648


//--------------------- .nv.constant0._ZN10layer_norm22ln_bwd_finalize_kernelINS_22Kernel_traits_finalizeILj2048E13__nv_bfloat16S2_S2_S2_fjLb0ELj1024ELj4ENS_18Kernel_traits_baseILj2048ES2_S2_S2_S2_fjLj1024EEEEELb0ELb1EEEvNS_9BwdParamsE --------------------------
	.section	.nv.constant0._ZN10layer_norm22ln_bwd_finalize_kernelINS_22Kernel_traits_finalizeILj2048E13__nv_bfloat16S2_S2_S2_fjLb0ELj1024ELj4ENS_18Kernel_traits_baseILj2048ES2_S2_S2_S2_fjLj1024EEEEELb0ELb1EEEvNS_9BwdParamsE,"a",@progbits
	.sectionflags	@""
	.align	4
.nv.constant0._ZN10layer_norm22ln_bwd_finalize_kernelINS_22Kernel_traits_finalizeILj2048E13__nv_bfloat16S2_S2_S2_fjLb0ELj1024ELj4ENS_18Kernel_traits_baseILj2048ES2_S2_S2_S2_fjLj1024EEEEELb0ELb1EEEvNS_9BwdParamsE:
	.zero		648


//--------------------- .nv.constant0._ZN10layer_norm13ln_bwd_kernelINS_13Kernel_traitsI13__nv_bfloat16S2_S2_S2_fjLj2048ELj1ELj1ELj4ELj16ENS_18Kernel_traits_baseILj2048ES2_S2_S2_S2_fjLj128EEEEELb1ELb0ELb1ELb1EEEvNS_9BwdParamsE --------------------------
	.section	.nv.constant0._ZN10layer_norm13ln_bwd_kernelINS_13Kernel_traitsI13__nv_bfloat16S2_S2_S2_fjLj2048ELj1ELj1ELj4ELj16ENS_18Kernel_traits_baseILj2048ES2_S2_S2_S2_fjLj128EEEEELb1ELb0ELb1ELb1EEEvNS_9BwdParamsE,"a",@progbits
	.sectionflags	@""
	.align	4
.nv.constant0._ZN10layer_norm13ln_bwd_kernelINS_13Kernel_traitsI13__nv_bfloat16S2_S2_S2_fjLj2048ELj1ELj1ELj4ELj16ENS_18Kernel_traits_baseILj2048ES2_S2_S2_S2_fjLj128EEEEELb1ELb0ELb1ELb1EEEvNS_9BwdParamsE:
	.zero		648


//--------------------- .nv.constant0._ZN10layer_norm13ln_bwd_kernelINS_13Kernel_traitsI13__nv_bfloat16S2_S2_S2_fjLj2048ELj1ELj1ELj4ELj16ENS_18Kernel_traits_baseILj2048ES2_S2_S2_S2_fjLj128EEEEELb1ELb1ELb0ELb0EEEvNS_9BwdParamsE --------------------------
	.section	.nv.constant0._ZN10layer_norm13ln_bwd_kernelINS_13Kernel_traitsI13__nv_bfloat16S2_S2_S2_fjLj2048ELj1ELj1ELj4ELj16ENS_18Kernel_traits_baseILj2048ES2_S2_S2_S2_fjLj128EEEEELb1ELb1ELb0ELb0EEEvNS_9BwdParamsE,"a",@progbits
	.sectionflags	@""
	.align	4
.nv.constant0._ZN10layer_norm13ln_bwd_kernelINS_13Kernel_traitsI13__nv_bfloat16S2_S2_S2_fjLj2048ELj1ELj1ELj4ELj16ENS_18Kernel_traits_baseILj2048ES2_S2_S2_S2_fjLj128EEEEELb1ELb1ELb0ELb0EEEvNS_9BwdParamsE:
	.zero		648


//--------------------- .nv.constant0._ZN10layer_norm13ln_bwd_kernelINS_13Kernel_traitsI13__nv_bfloat16S2_S2_S2_fjLj2048ELj1ELj1ELj4ELj16ENS_18Kernel_traits_baseILj2048ES2_S2_S2_S2_fjLj128EEEEELb1ELb1ELb0ELb1EEEvNS_9BwdParamsE --------------------------
	.section	.nv.constant0._ZN10layer_norm13ln_bwd_kernelINS_13Kernel_traitsI13__nv_bfloat16S2_S2_S2_fjLj2048ELj1ELj1ELj4ELj16ENS_18Kernel_traits_baseILj2048ES2_S2_S2_S2_fjLj128EEEEELb1ELb1ELb0ELb1EEEvNS_9BwdParamsE,"a",@progbits
	.sectionflags	@""
	.align	4
.nv.constant0._ZN10layer_norm13ln_bwd_kernelINS_13Kernel_traitsI13__nv_bfloat16S2_S2_S2_fjLj2048ELj1ELj1ELj4ELj16ENS_18Kernel_traits_baseILj2048ES2_S2_S2_S2_fjLj128EEEEELb1ELb1ELb0ELb1EEEvNS_9BwdParamsE:
	.zero		648


//--------------------- .nv.constant0._ZN10layer_norm22ln_bwd_finalize_kernelINS_22Kernel_traits_finalizeILj2048E13__nv_bfloat16S2_S2_S2_fjLb1ELj1024ELj4ENS_18Kernel_traits_baseILj2048ES2_S2_S2_S2_fjLj1024EEEEELb1ELb0EEEvNS_9BwdParamsE --------------------------
	.section	.nv.constant0._ZN10layer_norm22ln_bwd_finalize_kernelINS_22Kernel_traits_finalizeILj2048E13__nv_bfloat16S2_S2_S2_fjLb1ELj1024ELj4ENS_18Kernel_traits_baseILj2048ES2_S2_S2_S2_fjLj1024EEEEELb1ELb0EEEvNS_9BwdParamsE,"a",@progbits
	.sectionflags	@""
	.align	4
.nv.constant0._ZN10layer_norm22ln_bwd_finalize_kernelINS_22Kernel_traits_finalizeILj2048E13__nv_bfloat16S2_S2_S2_fjLb1ELj1024ELj4ENS_18Kernel_traits_baseILj2048ES2_S2_S2_S2_fjLj1024EEEEELb1ELb0EEEvNS_9BwdParamsE:
	.zero		648


//--------------------- .nv.constant0._ZN10layer_norm13ln_bwd_kernelINS_13Kernel_traitsI13__nv_bfloat16S2_S2_S2_fjLj2048ELj1ELj1ELj4ELj16ENS_18Kernel_traits_baseILj2048ES2_S2_S2_S2_fjLj128EEEEELb1ELb1ELb1ELb0EEEvNS_9BwdParamsE --------------------------
	.section	.nv.constant0._ZN10layer_norm13ln_bwd_kernelINS_13Kernel_traitsI13__nv_bfloat16S2_S2_S2_fjLj2048ELj1ELj1ELj4ELj16ENS_18Kernel_traits_baseILj2048ES2_S2_S2_S2_fjLj128EEEEELb1ELb1ELb1ELb0EEEvNS_9BwdParamsE,"a",@progbits
	.sectionflags	@""
	.align	4
.nv.constant0._ZN10layer_norm13ln_bwd_kernelINS_13Kernel_traitsI13__nv_bfloat16S2_S2_S2_fjLj2048ELj1ELj1ELj4ELj16ENS_18Kernel_traits_baseILj2048ES2_S2_S2_S2_fjLj128EEEEELb1ELb1ELb1ELb0EEEvNS_9BwdParamsE:
	.zero		648


//--------------------- .nv.constant0._ZN10layer_norm22ln_bwd_finalize_kernelINS_22Kernel_traits_finalizeILj2048E13__nv_bfloat16S2_S2_S2_fjLb1ELj1024ELj4ENS_18Kernel_traits_baseILj2048ES2_S2_S2_S2_fjLj1024EEEEELb1ELb1EEEvNS_9BwdParamsE --------------------------
	.section	.nv.constant0._ZN10layer_norm22ln_bwd_finalize_kernelINS_22Kernel_traits_finalizeILj2048E13__nv_bfloat16S2_S2_S2_fjLb1ELj1024ELj4ENS_18Kernel_traits_baseILj2048ES2_S2_S2_S2_fjLj1024EEEEELb1ELb1EEEvNS_9BwdParamsE,"a",@progbits
	.sectionflags	@""
	.align	4
.nv.constant0._ZN10layer_norm22ln_bwd_finalize_kernelINS_22Kernel_traits_finalizeILj2048E13__nv_bfloat16S2_S2_S2_fjLb1ELj1024ELj4ENS_18Kernel_traits_baseILj2048ES2_S2_S2_S2_fjLj1024EEEEELb1ELb1EEEvNS_9BwdParamsE:
	.zero		648


//--------------------- .nv.constant0._ZN10layer_norm13ln_bwd_kernelINS_13Kernel_traitsI13__nv_bfloat16S2_S2_S2_fjLj2048ELj1ELj1ELj4ELj16ENS_18Kernel_traits_baseILj2048ES2_S2_S2_S2_fjLj128EEEEELb1ELb1ELb1ELb1EEEvNS_9BwdParamsE --------------------------
	.section	.nv.constant0._ZN10layer_norm13ln_bwd_kernelINS_13Kernel_traitsI13__nv_bfloat16S2_S2_S2_fjLj2048ELj1ELj1ELj4ELj16ENS_18Kernel_traits_baseILj2048ES2_S2_S2_S2_fjLj128EEEEELb1ELb1ELb1ELb1EEEvNS_9BwdParamsE,"a",@progbits
	.sectionflags	@""
	.align	4
.nv.constant0._ZN10layer_norm13ln_bwd_kernelINS_13Kernel_traitsI13__nv_bfloat16S2_S2_S2_fjLj2048ELj1ELj1ELj4ELj16ENS_18Kernel_traits_baseILj2048ES2_S2_S2_S2_fjLj128EEEEELb1ELb1ELb1ELb1EEEvNS_9BwdParamsE:
	.zero		648


//--------------------- .nv.constant0._ZN10layer_norm13ln_bwd_kernelINS_13Kernel_traitsI6__halfS2_S2_S2_fjLj2048ELj1ELj1ELj4ELj16ENS_18Kernel_traits_baseILj2048ES2_S2_S2_S2_fjLj128EEEEELb0ELb0ELb0ELb0EEEvNS_9BwdParamsE --------------------------
	.section	.nv.constant0._ZN10layer_norm13ln_bwd_kernelINS_13Kernel_traitsI6__halfS2_S2_S2_fjLj2048ELj1ELj1ELj4ELj16ENS_18Kernel_traits_baseILj2048ES2_S2_S2_S2_fjLj128EEEEELb0ELb0ELb0ELb0EEEvNS_9BwdParamsE,"a",@progbits
	.sectionflags	@""
	.align	4
.nv.constant0._ZN10layer_norm13ln_bwd_kernelINS_13Kernel_traitsI6__halfS2_S2_S2_fjLj2048ELj1ELj1ELj4ELj16ENS_18Kernel_traits_baseILj2048ES2_S2_S2_S2_fjLj128EEEEELb0ELb0ELb0ELb0EEEvNS_9BwdParamsE:
	.zero		648


//--------------------- .nv.constant0._ZN10layer_norm13ln_bwd_kernelINS_13Kernel_traitsI6__halfS2_S2_S2_fjLj2048ELj1ELj1ELj4ELj16ENS_18Kernel_traits_baseILj2048ES2_S2_S2_S2_fjLj128EEEEELb0ELb0ELb0ELb1EEEvNS_9BwdParamsE --------------------------
	.section	.nv.constant0._ZN10layer_norm13ln_bwd_kernelINS_13Kernel_traitsI6__halfS2_S2_S2_fjLj2048ELj1ELj1ELj4ELj16ENS_18Kernel_traits_baseILj2048ES2_S2_S2_S2_fjLj128EEEEELb0ELb0ELb0ELb1EEEvNS_9BwdParamsE,"a",@progbits
	.sectionflags	@""
	.align	4
.nv.constant0._ZN10layer_norm13ln_bwd_kernelINS_13Kernel_traitsI6__halfS2_S2_S2_fjLj2048ELj1ELj1ELj4ELj16ENS_18Kernel_traits_baseILj2048ES2_S2_S2_S2_fjLj128EEEEELb0ELb0ELb0ELb1EEEvNS_9BwdParamsE:
	.zero		648


//--------------------- .nv.constant0._ZN10layer_norm13ln_bwd_kernelINS_13Kernel_traitsI6__halfS2_S2_S2_fjLj2048ELj1ELj1ELj4ELj16ENS_18Kernel_traits_baseILj2048ES2_S2_S2_S2_fjLj128EEEEELb0ELb0ELb1ELb0EEEvNS_9BwdParamsE --------------------------
	.section	.nv.constant0._ZN10layer_norm13ln_bwd_kernelINS_13Kernel_traitsI6__halfS2_S2_S2_fjLj2048ELj1ELj1ELj4ELj16ENS_18Kernel_traits_baseILj2048ES2_S2_S2_S2_fjLj128EEEEELb0ELb0ELb1ELb0EEEvNS_9BwdParamsE,"a",@progbits
	.sectionflags	@""
	.align	4
.nv.constant0._ZN10layer_norm13ln_bwd_kernelINS_13Kernel_traitsI6__halfS2_S2_S2_fjLj2048ELj1ELj1ELj4ELj16ENS_18Kernel_traits_baseILj2048ES2_S2_S2_S2_fjLj128EEEEELb0ELb0ELb1ELb0EEEvNS_9BwdParamsE:
	.zero		648


//--------------------- .nv.constant0._ZN10layer_norm13ln_bwd_kernelINS_13Kernel_traitsI6__halfS2_S2_S2_fjLj2048ELj1ELj1ELj4ELj16ENS_18Kernel_traits_baseILj2048ES2_S2_S2_S2_fjLj128EEEEELb0ELb0ELb1ELb1EEEvNS_9BwdParamsE --------------------------
	.section	.nv.constant0._ZN10layer_norm13ln_bwd_kernelINS_13Kernel_traitsI6__halfS2_S2_S2_fjLj2048ELj1ELj1ELj4ELj16ENS_18Kernel_traits_baseILj2048ES2_S2_S2_S2_fjLj128EEEEELb0ELb0ELb1ELb1EEEvNS_9BwdParamsE,"a",@progbits
	.sectionflags	@""
	.align	4
.nv.constant0._ZN10layer_norm13ln_bwd_kernelINS_13Kernel_traitsI6__halfS2_S2_S2_fjLj2048ELj1ELj1ELj4ELj16ENS_18Kernel_traits_baseILj2048ES2_S2_S2_S2_fjLj128EEEEELb0ELb0ELb1ELb1EEEvNS_9BwdParamsE:
	.zero		648


//--------------------- .nv.constant0._ZN10layer_norm13ln_bwd_kernelINS_13Kernel_traitsI6__halfS2_S2_S2_fjLj2048ELj1ELj1ELj4ELj16ENS_18Kernel_traits_baseILj2048ES2_S2_S2_S2_fjLj128EEEEELb0ELb1ELb0ELb0EEEvNS_9BwdParamsE --------------------------
	.section	.nv.constant0._ZN10layer_norm13ln_bwd_kernelINS_13Kernel_traitsI6__halfS2_S2_S2_fjLj2048ELj1ELj1ELj4ELj16ENS_18Kernel_traits_baseILj2048ES2_S2_S2_S2_fjLj128EEEEELb0ELb1ELb0ELb0EEEvNS_9BwdParamsE,"a",@progbits
	.sectionflags	@""
	.align	4
.nv.constant0._ZN10layer_norm13ln_bwd_kernelINS_13Kernel_traitsI6__halfS2_S2_S2_fjLj2048ELj1ELj1ELj4ELj16ENS_18Kernel_traits_baseILj2048ES2_S2_S2_S2_fjLj128EEEEELb0ELb1ELb0ELb0EEEvNS_9BwdParamsE:
	.zero		648


//--------------------- .nv.constant0._ZN10layer_norm13ln_bwd_kernelINS_13Kernel_traitsI6__halfS2_S2_S2_fjLj2048ELj1ELj1ELj4ELj16ENS_18Kernel_traits_baseILj2048ES2_S2_S2_S2_fjLj128EEEEELb0ELb1ELb0ELb1EEEvNS_9BwdParamsE --------------------------
	.section	.nv.constant0._ZN10layer_norm13ln_bwd_kernelINS_13Kernel_traitsI6__halfS2_S2_S2_fjLj2048ELj1ELj1ELj4ELj16ENS_18Kernel_traits_baseILj2048ES2_S2_S2_S2_fjLj128EEEEELb0ELb1ELb0ELb1EEEvNS_9BwdParamsE,"a",@progbits
	.sectionflags	@""
	.align	4
.nv.constant0._ZN10layer_norm13ln_bwd_kernelINS_13Kernel_traitsI6__halfS2_S2_S2_fjLj2048ELj1ELj1ELj4ELj16ENS_18Kernel_traits_baseILj2048ES2_S2_S2_S2_fjLj128EEEEELb0ELb1ELb0ELb1EEEvNS_9BwdParamsE:
	.zero		648


//--------------------- .nv.constant0._ZN10layer_norm13ln_bwd_kernelINS_13Kernel_traitsI6__halfS2_S2_S2_fjLj2048ELj1ELj1ELj4ELj16ENS_18Kernel_traits_baseILj2048ES2_S2_S2_S2_fjLj128EEEEELb0ELb1ELb1ELb0EEEvNS_9BwdParamsE --------------------------
	.section	.nv.constant0._ZN10layer_norm13ln_bwd_kernelINS_13Kernel_traitsI6__halfS2_S2_S2_fjLj2048ELj1ELj1ELj4ELj16ENS_18Kernel_traits_baseILj2048ES2_S2_S2_S2_fjLj128EEEEELb0ELb1ELb1ELb0EEEvNS_9BwdParamsE,"a",@progbits
	.sectionflags	@""
	.align	4
.nv.constant0._ZN10layer_norm13ln_bwd_kernelINS_13Kernel_traitsI6__halfS2_S2_S2_fjLj2048ELj1ELj1ELj4ELj16ENS_18Kernel_traits_baseILj2048ES2_S2_S2_S2_fjLj128EEEEELb0ELb1ELb1ELb0EEEvNS_9BwdParamsE:
	.zero		648


//--------------------- .nv.constant0._ZN10layer_norm13ln_bwd_kernelINS_13Kernel_traitsI6__halfS2_S2_S2_fjLj2048ELj1ELj1ELj4ELj16ENS_18Kernel_traits_baseILj2048ES2_S2_S2_S2_fjLj128EEEEELb0ELb1ELb1ELb1EEEvNS_9BwdParamsE --------------------------
	.section	.nv.constant0._ZN10layer_norm13ln_bwd_kernelINS_13Kernel_traitsI6__halfS2_S2_S2_fjLj2048ELj1ELj1ELj4ELj16ENS_18Kernel_traits_baseILj2048ES2_S2_S2_S2_fjLj128EEEEELb0ELb1ELb1ELb1EEEvNS_9BwdParamsE,"a",@progbits
	.sectionflags	@""
	.align	4
.nv.constant0._ZN10layer_norm13ln_bwd_kernelINS_13Kernel_traitsI6__halfS2_S2_S2_fjLj2048ELj1ELj1ELj4ELj16ENS_18Kernel_traits_baseILj2048ES2_S2_S2_S2_fjLj128EEEEELb0ELb1ELb1ELb1EEEvNS_9BwdParamsE:
	.zero		648


//--------------------- .nv.constant0._ZN10layer_norm13ln_bwd_kernelINS_13Kernel_traitsI6__halfS2_S2_S2_fjLj2048ELj1ELj1ELj4ELj16ENS_18Kernel_traits_baseILj2048ES2_S2_S2_S2_fjLj128EEEEELb1ELb0ELb0ELb0EEEvNS_9BwdParamsE --------------------------
	.section	.nv.constant0._ZN10layer_norm13ln_bwd_kernelINS_13Kernel_traitsI6__halfS2_S2_S2_fjLj2048ELj1ELj1ELj4ELj16ENS_18Kernel_traits_baseILj2048ES2_S2_S2_S2_fjLj128EEEEELb1ELb0ELb0ELb0EEEvNS_9BwdParamsE,"a",@progbits
	.sectionflags	@""
	.align	4
.nv.constant0._ZN10layer_norm13ln_bwd_kernelINS_13Kernel_traitsI6__halfS2_S2_S2_fjLj2048ELj1ELj1ELj4ELj16ENS_18Kernel_traits_baseILj2048ES2_S2_S2_S2_fjLj128EEEEELb1ELb0ELb0ELb0EEEvNS_9BwdParamsE:
	.zero		648


//--------------------- .nv.constant0._ZN10layer_norm13ln_bwd_kernelINS_13Kernel_traitsI6__halfS2_S2_S2_fjLj2048ELj1ELj1ELj4ELj16ENS_18Kernel_traits_baseILj2048ES2_S2_S2_S2_fjLj128EEEEELb1ELb0ELb0ELb1EEEvNS_9BwdParamsE --------------------------
	.section	.nv.constant0._ZN10layer_norm13ln_bwd_kernelINS_13Kernel_traitsI6__halfS2_S2_S2_fjLj2048ELj1ELj1ELj4ELj16ENS_18Kernel_traits_baseILj2048ES2_S2_S2_S2_fjLj128EEEEELb1ELb0ELb0ELb1EEEvNS_9BwdParamsE,"a",@progbits
	.sectionflags	@""
	.align	4
.nv.constant0._ZN10layer_norm13ln_bwd_kernelINS_13Kernel_traitsI6__halfS2_S2_S2_fjLj2048ELj1ELj1ELj4ELj16ENS_18Kernel_traits_baseILj2048ES2_S2_S2_S2_fjLj128EEEEELb1ELb0ELb0ELb1EEEvNS_9BwdParamsE:
	.zero		648


//--------------------- .nv.constant0._ZN10layer_norm22ln_bwd_finalize_kernelINS_22Kernel_traits_finalizeILj2048E6__halfS2_S2_S2_fjLb0ELj1024ELj4ENS_18Kernel_traits_baseILj2048ES2_S2_S2_S2_fjLj1024EEEEELb0ELb0EEEvNS_9BwdParamsE --------------------------
	.section	.nv.constant0._ZN10layer_norm22ln_bwd_finalize_kernelINS_22Kernel_traits_finalizeILj2048E6__halfS2_S2_S2_fjLb0ELj1024ELj4ENS_18Kernel_traits_baseILj2048ES2_S2_S2_S2_fjLj1024EEEEELb0ELb0EEEvNS_9BwdParamsE,"a",@progbits
	.sectionflags	@""
	.align	4
.nv.constant0._ZN10layer_norm22ln_bwd_finalize_kernelINS_22Kernel_traits_finalizeILj2048E6__halfS2_S2_S2_fjLb0ELj1024ELj4ENS_18Kernel_traits_baseILj2048ES2_S2_S2_S2_fjLj1024EEEEELb0ELb0EEEvNS_9BwdParamsE:
	.zero		648


//--------------------- .nv.constant0._ZN10layer_norm13ln_bwd_kernelINS_13Kernel_traitsI6__halfS2_S2_S2_fjLj2048ELj1ELj1ELj4ELj16ENS_18Kernel_traits_baseILj2048ES2_S2_S2_S2_fjLj128EEEEELb1ELb0ELb1ELb0EEEvNS_9BwdParamsE --------------------------
	.section	.nv.constant0._ZN10layer_norm13ln_bwd_kernelINS_13Kernel_traitsI6__halfS2_S2_S2_fjLj2048ELj1ELj1ELj4ELj16ENS_18Kernel_traits_baseILj2048ES2_S2_S2_S2_fjLj128EEEEELb1ELb0ELb1ELb0EEEvNS_9BwdParamsE,"a",@progbits
	.sectionflags	@""
	.align	4
.nv.constant0._ZN10layer_norm13ln_bwd_kernelINS_13Kernel_traitsI6__halfS2_S2_S2_fjLj2048ELj1ELj1ELj4ELj16ENS_18Kernel_traits_baseILj2048ES2_S2_S2_S2_fjLj128EEEEELb1ELb0ELb1ELb0EEEvNS_9BwdParamsE:
	.zero		648


//--------------------- .nv.constant0._ZN10layer_norm22ln_bwd_finalize_kernelINS_22Kernel_traits_finalizeILj2048E6__halfS2_S2_S2_fjLb0ELj1024ELj4ENS_18Kernel_traits_baseILj2048ES2_S2_S2_S2_fjLj1024EEEEELb0ELb1EEEvNS_9BwdParamsE --------------------------
	.section	.nv.constant0._ZN10layer_norm22ln_bwd_finalize_kernelINS_22Kernel_traits_finalizeILj2048E6__halfS2_S2_S2_fjLb0ELj1024ELj4ENS_18Kernel_traits_baseILj2048ES2_S2_S2_S2_fjLj1024EEEEELb0ELb1EEEvNS_9BwdParamsE,"a",@progbits
	.sectionflags	@""
	.align	4
.nv.constant0._ZN10layer_norm22ln_bwd_finalize_kernelINS_22Kernel_traits_finalizeILj2048E6__halfS2_S2_S2_fjLb0ELj1024ELj4ENS_18Kernel_traits_baseILj2048ES2_S2_S2_S2_fjLj1024EEEEELb0ELb1EEEvNS_9BwdParamsE:
	.zero		648


//--------------------- .nv.constant0._ZN10layer_norm13ln_bwd_kernelINS_13Kernel_traitsI6__halfS2_S2_S2_fjLj2048ELj1ELj1ELj4ELj16ENS_18Kernel_traits_baseILj2048ES2_S2_S2_S2_fjLj128EEEEELb1ELb0ELb1ELb1EEEvNS_9BwdParamsE --------------------------
	.section	.nv.constant0._ZN10layer_norm13ln_bwd_kernelINS_13Kernel_traitsI6__halfS2_S2_S2_fjLj2048ELj1ELj1ELj4ELj16ENS_18Kernel_traits_baseILj2048ES2_S2_S2_S2_fjLj128EEEEELb1ELb0ELb1ELb1EEEvNS_9BwdParamsE,"a",@progbits
	.sectionflags	@""
	.align	4
.nv.constant0._ZN10layer_norm13ln_bwd_kernelINS_13Kernel_traitsI6__halfS2_S2_S2_fjLj2048ELj1ELj1ELj4ELj16ENS_18Kernel_traits_baseILj2048ES2_S2_S2_S2_fjLj128EEEEELb1ELb0ELb1ELb1EEEvNS_9BwdParamsE:
	.zero		648


//--------------------- .nv.constant0._ZN10layer_norm13ln_bwd_kernelINS_13Kernel_traitsI6__halfS2_S2_S2_fjLj2048ELj1ELj1ELj4ELj16ENS_18Kernel_traits_baseILj2048ES2_S2_S2_S2_fjLj128EEEEELb1ELb1ELb0ELb0EEEvNS_9BwdParamsE --------------------------
	.section	.nv.constant0._ZN10layer_norm13ln_bwd_kernelINS_13Kernel_traitsI6__halfS2_S2_S2_fjLj2048ELj1ELj1ELj4ELj16ENS_18Kernel_traits_baseILj2048ES2_S2_S2_S2_fjLj128EEEEELb1ELb1ELb0ELb0EEEvNS_9BwdParamsE,"a",@progbits
	.sectionflags	@""
	.align	4
.nv.constant0._ZN10layer_norm13ln_bwd_kernelINS_13Kernel_traitsI6__halfS2_S2_S2_fjLj2048ELj1ELj1ELj4ELj16ENS_18Kernel_traits_baseILj2048ES2_S2_S2_S2_fjLj128EEEEELb1ELb1ELb0ELb0EEEvNS_9BwdParamsE:
	.zero		648


//--------------------- .nv.constant0._ZN10layer_norm13ln_bwd_kernelINS_13Kernel_traitsI6__halfS2_S2_S2_fjLj2048ELj1ELj1ELj4ELj16ENS_18Kernel_traits_baseILj2048ES2_S2_S2_S2_fjLj128EEEEELb1ELb1ELb0ELb1EEEvNS_9BwdParamsE --------------------------
	.section	.nv.constant0._ZN10layer_norm13ln_bwd_kernelINS_13Kernel_traitsI6__halfS2_S2_S2_fjLj2048ELj1ELj1ELj4ELj16ENS_18Kernel_traits_baseILj2048ES2_S2_S2_S2_fjLj128EEEEELb1ELb1ELb0ELb1EEEvNS_9BwdParamsE,"a",@progbits
	.sectionflags	@""
	.align	4
.nv.constant0._ZN10layer_norm13ln_bwd_kernelINS_13Kernel_traitsI6__halfS2_S2_S2_fjLj2048ELj1ELj1ELj4ELj16ENS_18Kernel_traits_baseILj2048ES2_S2_S2_S2_fjLj128EEEEELb1ELb1ELb0ELb1EEEvNS_9BwdParamsE:
	.zero		648


//--------------------- .nv.constant0._ZN10layer_norm22ln_bwd_finalize_kernelINS_22Kernel_traits_finalizeILj2048E6__halfS2_S2_S2_fjLb1ELj1024ELj4ENS_18Kernel_traits_baseILj2048ES2_S2_S2_S2_fjLj1024EEEEELb1ELb0EEEvNS_9BwdParamsE --------------------------
	.section	.nv.constant0._ZN10layer_norm22ln_bwd_finalize_kernelINS_22Kernel_traits_finalizeILj2048E6__halfS2_S2_S2_fjLb1ELj1024ELj4ENS_18Kernel_traits_baseILj2048ES2_S2_S2_S2_fjLj1024EEEEELb1ELb0EEEvNS_9BwdParamsE,"a",@progbits
	.sectionflags	@""
	.align	4
.nv.constant0._ZN10layer_norm22ln_bwd_finalize_kernelINS_22Kernel_traits_finalizeILj2048E6__halfS2_S2_S2_fjLb1ELj1024ELj4ENS_18Kernel_traits_baseILj2048ES2_S2_S2_S2_fjLj1024EEEEELb1ELb0EEEvNS_9BwdParamsE:
	.zero		648


//--------------------- .nv.constant0._ZN10layer_norm13ln_bwd_kernelINS_13Kernel_traitsI6__halfS2_S2_S2_fjLj2048ELj1ELj1ELj4ELj16ENS_18Kernel_traits_baseILj2048ES2_S2_S2_S2_fjLj128EEEEELb1ELb1ELb1ELb0EEEvNS_9BwdParamsE --------------------------
	.section	.nv.constant0._ZN10layer_norm13ln_bwd_kernelINS_13Kernel_traitsI6__halfS2_S2_S2_fjLj2048ELj1ELj1ELj4ELj16ENS_18Kernel_traits_baseILj2048ES2_S2_S2_S2_fjLj128EEEEELb1ELb1ELb1ELb0EEEvNS_9BwdParamsE,"a",@progbits
	.sectionflags	@""
	.align	4
.nv.constant0._ZN10layer_norm13ln_bwd_kernelINS_13Kernel_traitsI6__halfS2_S2_S2_fjLj2048ELj1ELj1ELj4ELj16ENS_18Kernel_traits_baseILj2048ES2_S2_S2_S2_fjLj128EEEEELb1ELb1ELb1ELb0EEEvNS_9BwdParamsE:
	.zero		648


//--------------------- .nv.constant0._ZN10layer_norm22ln_bwd_finalize_kernelINS_22Kernel_traits_finalizeILj2048E6__halfS2_S2_S2_fjLb1ELj1024ELj4ENS_18Kernel_traits_baseILj2048ES2_S2_S2_S2_fjLj1024EEEEELb1ELb1EEEvNS_9BwdParamsE --------------------------
	.section	.nv.constant0._ZN10layer_norm22ln_bwd_finalize_kernelINS_22Kernel_traits_finalizeILj2048E6__halfS2_S2_S2_fjLb1ELj1024ELj4ENS_18Kernel_traits_baseILj2048ES2_S2_S2_S2_fjLj1024EEEEELb1ELb1EEEvNS_9BwdParamsE,"a",@progbits
	.sectionflags	@""
	.align	4
.nv.constant0._ZN10layer_norm22ln_bwd_finalize_kernelINS_22Kernel_traits_finalizeILj2048E6__halfS2_S2_S2_fjLb1ELj1024ELj4ENS_18Kernel_traits_baseILj2048ES2_S2_S2_S2_fjLj1024EEEEELb1ELb1EEEvNS_9BwdParamsE:
	.zero		648


//--------------------- .nv.constant0._ZN10layer_norm13ln_bwd_kernelINS_13Kernel_traitsI6__halfS2_S2_S2_fjLj2048ELj1ELj1ELj4ELj16ENS_18Kernel_traits_baseILj2048ES2_S2_S2_S2_fjLj128EEEEELb1ELb1ELb1ELb1EEEvNS_9BwdParamsE --------------------------
	.section	.nv.constant0._ZN10layer_norm13ln_bwd_kernelINS_13Kernel_traitsI6__halfS2_S2_S2_fjLj2048ELj1ELj1ELj4ELj16ENS_18Kernel_traits_baseILj2048ES2_S2_S2_S2_fjLj128EEEEELb1ELb1ELb1ELb1EEEvNS_9BwdParamsE,"a",@progbits
	.sectionflags	@""
	.align	4
.nv.constant0._ZN10layer_norm13ln_bwd_kernelINS_13Kernel_traitsI6__halfS2_S2_S2_fjLj2048ELj1ELj1ELj4ELj16ENS_18Kernel_traits_baseILj2048ES2_S2_S2_S2_fjLj128EEEEELb1ELb1ELb1ELb1EEEvNS_9BwdParamsE:
	.zero		648


//--------------------- .nv.constant0._ZN10layer_norm13ln_bwd_kernelINS_13Kernel_traitsIf13__nv_bfloat16S2_S2_fjLj2048ELj1ELj1ELj4ELj16ENS_18Kernel_traits_baseILj2048EfS2_S2_S2_fjLj128EEEEELb0ELb0ELb0ELb0EEEvNS_9BwdParamsE --------------------------
	.section	.nv.constant0._ZN10layer_norm13ln_bwd_kernelINS_13Kernel_traitsIf13__nv_bfloat16S2_S2_fjLj2048ELj1ELj1ELj4ELj16ENS_18Kernel_traits_baseILj2048EfS2_S2_S2_fjLj128EEEEELb0ELb0ELb0ELb0EEEvNS_9BwdParamsE,"a",@progbits
	.sectionflags	@""
	.align	4
.nv.constant0._ZN10layer_norm13ln_bwd_kernelINS_13Kernel_traitsIf13__nv_bfloat16S2_S2_fjLj2048ELj1ELj1ELj4ELj16ENS_18Kernel_traits_baseILj2048EfS2_S2_S2_fjLj128EEEEELb0ELb0ELb0ELb0EEEvNS_9BwdParamsE:
	.zero		648


//--------------------- .nv.constant0._ZN10layer_norm13ln_bwd_kernelINS_13Kernel_traitsIf13__nv_bfloat16S2_S2_fjLj2048ELj1ELj1ELj4ELj16ENS_18Kernel_traits_baseILj2048EfS2_S2_S2_fjLj128EEEEELb0ELb0ELb0ELb1EEEvNS_9BwdParamsE --------------------------
	.section	.nv.constant0._ZN10layer_norm13ln_bwd_kernelINS_13Kernel_traitsIf13__nv_bfloat16S2_S2_fjLj2048ELj1ELj1ELj4ELj16ENS_18Kernel_traits_baseILj2048EfS2_S2_S2_fjLj128EEEEELb0ELb0ELb0ELb1EEEvNS_9BwdParamsE,"a",@progbits
	.sectionflags	@""
	.align	4
.nv.constant0._ZN10layer_norm13ln_bwd_kernelINS_13Kernel_traitsIf13__nv_bfloat16S2_S2_fjLj2048ELj1ELj1ELj4ELj16ENS_18Kernel_traits_baseILj2048EfS2_S2_S2_fjLj128EEEEELb0ELb0ELb0ELb1EEEvNS_9BwdParamsE:
	.zero		648


//--------------------- .nv.constant0._ZN10layer_norm13ln_bwd_kernelINS_13Kernel_traitsIf13__nv_bfloat16S2_S2_fjLj2048ELj1ELj1ELj4ELj16ENS_18Kernel_traits_baseILj2048EfS2_S2_S2_fjLj128EEEEELb0ELb0ELb1ELb0EEEvNS_9BwdParamsE --------------------------
	.section	.nv.constant0._ZN10layer_norm13ln_bwd_kernelINS_13Kernel_traitsIf13__nv_bfloat16S2_S2_fjLj2048ELj1ELj1ELj4ELj16ENS_18Kernel_traits_baseILj2048EfS2_S2_S2_fjLj128EEEEELb0ELb0ELb1ELb0EEEvNS_9BwdParamsE,"a",@progbits
	.sectionflags	@""
	.align	4
.nv.constant0._ZN10layer_norm13ln_bwd_kernelINS_13Kernel_traitsIf13__nv_bfloat16S2_S2_fjLj2048ELj1ELj1ELj4ELj16ENS_18Kernel_traits_baseILj2048EfS2_S2_S2_fjLj128EEEEELb0ELb0ELb1ELb0EEEvNS_9BwdParamsE:
	.zero		648


//--------------------- .nv.constant0._ZN10layer_norm13ln_bwd_kernelINS_13Kernel_traitsIf13__nv_bfloat16S2_S2_fjLj2048ELj1ELj1ELj4ELj16ENS_18Kernel_traits_baseILj2048EfS2_S2_S2_fjLj128EEEEELb0ELb0ELb1ELb1EEEvNS_9BwdParamsE --------------------------
	.section	.nv.constant0._ZN10layer_norm13ln_bwd_kernelINS_13Kernel_traitsIf13__nv_bfloat16S2_S2_fjLj2048ELj1ELj1ELj4ELj16ENS_18Kernel_traits_baseILj2048EfS2_S2_S2_fjLj128EEEEELb0ELb0ELb1ELb1EEEvNS_9BwdParamsE,"a",@progbits
	.sectionflags	@""
	.align	4
.nv.constant0._ZN10layer_norm13ln_bwd_kernelINS_13Kernel_traitsIf13__nv_bfloat16S2_S2_fjLj2048ELj1ELj1ELj4ELj16ENS_18Kernel_traits_baseILj2048EfS2_S2_S2_fjLj128EEEEELb0ELb0ELb1ELb1EEEvNS_9BwdParamsE:
	.zero		648


//--------------------- .nv.constant0._ZN10layer_norm13ln_bwd_kernelINS_13Kernel_traitsIf13__nv_bfloat16S2_S2_fjLj2048ELj1ELj1ELj4ELj16ENS_18Kernel_traits_baseILj2048EfS2_S2_S2_fjLj128EEEEELb0ELb1ELb0ELb0EEEvNS_9BwdParamsE --------------------------
	.section	.nv.constant0._ZN10layer_norm13ln_bwd_kernelINS_13Kernel_traitsIf13__nv_bfloat16S2_S2_fjLj2048ELj1ELj1ELj4ELj16ENS_18Kernel_traits_baseILj2048EfS2_S2_S2_fjLj128EEEEELb0ELb1ELb0ELb0EEEvNS_9BwdParamsE,"a",@progbits
	.sectionflags	@""
	.align	4
.nv.constant0._ZN10layer_norm13ln_bwd_kernelINS_13Kernel_traitsIf13__nv_bfloat16S2_S2_fjLj2048ELj1ELj1ELj4ELj16ENS_18Kernel_traits_baseILj2048EfS2_S2_S2_fjLj128EEEEELb0ELb1ELb0ELb0EEEvNS_9BwdParamsE:
	.zero		648


//--------------------- .nv.constant0._ZN10layer_norm13ln_bwd_kernelINS_13Kernel_traitsIf13__nv_bfloat16S2_S2_fjLj2048ELj1ELj1ELj4ELj16ENS_18Kernel_traits_baseILj2048EfS2_S2_S2_fjLj128EEEEELb0ELb1ELb0ELb1EEEvNS_9BwdParamsE --------------------------
	.section	.nv.constant0._ZN10layer_norm13ln_bwd_kernelINS_13Kernel_traitsIf13__nv_bfloat16S2_S2_fjLj2048ELj1ELj1ELj4ELj16ENS_18Kernel_traits_baseILj2048EfS2_S2_S2_fjLj128EEEEELb0ELb1ELb0ELb1EEEvNS_9BwdParamsE,"a",@progbits
	.sectionflags	@""
	.align	4
.nv.constant0._ZN10layer_norm13ln_bwd_kernelINS_13Kernel_traitsIf13__nv_bfloat16S2_S2_fjLj2048ELj1ELj1ELj4ELj16ENS_18Kernel_traits_baseILj2048EfS2_S2_S2_fjLj128EEEEELb0ELb1ELb0ELb1EEEvNS_9BwdParamsE:
	.zero		648


//--------------------- .nv.constant0._ZN10layer_norm13ln_bwd_kernelINS_13Kernel_traitsIf13__nv_bfloat16S2_S2_fjLj2048ELj1ELj1ELj4ELj16ENS_18Kernel_traits_baseILj2048EfS2_S2_S2_fjLj128EEEEELb0ELb1ELb1ELb0EEEvNS_9BwdParamsE --------------------------
	.section	.nv.constant0._ZN10layer_norm13ln_bwd_kernelINS_13Kernel_traitsIf13__nv_bfloat16S2_S2_fjLj2048ELj1ELj1ELj4ELj16ENS_18Kernel_traits_baseILj2048EfS2_S2_S2_fjLj128EEEEELb0ELb1ELb1ELb0EEEvNS_9BwdParamsE,"a",@progbits
	.sectionflags	@""
	.align	4
.nv.constant0._ZN10layer_norm13ln_bwd_kernelINS_13Kernel_traitsIf13__nv_bfloat16S2_S2_fjLj2048ELj1ELj1ELj4ELj16ENS_18Kernel_traits_baseILj2048EfS2_S2_S2_fjLj128EEEEELb0ELb1ELb1ELb0EEEvNS_9BwdParamsE:
	.zero		648


//--------------------- .nv.constant0._ZN10layer_norm13ln_bwd_kernelINS_13Kernel_traitsIf13__nv_bfloat16S2_S2_fjLj2048ELj1ELj1ELj4ELj16ENS_18Kernel_traits_baseILj2048EfS2_S2_S2_fjLj128EEEEELb0ELb1ELb1ELb1EEEvNS_9BwdParamsE --------------------------
	.section	.nv.constant0._ZN10layer_norm13ln_bwd_kernelINS_13Kernel_traitsIf13__nv_bfloat16S2_S2_fjLj2048ELj1ELj1ELj4ELj16ENS_18Kernel_traits_baseILj2048EfS2_S2_S2_fjLj128EEEEELb0ELb1ELb1ELb1EEEvNS_9BwdParamsE,"a",@progbits
	.sectionflags	@""
	.align	4
.nv.constant0._ZN10layer_norm13ln_bwd_kernelINS_13Kernel_traitsIf13__nv_bfloat16S2_S2_fjLj2048ELj1ELj1ELj4ELj16ENS_18Kernel_traits_baseILj2048EfS2_S2_S2_fjLj128EEEEELb0ELb1ELb1ELb1EEEvNS_9BwdParamsE:
	.zero		648


//--------------------- .nv.constant0._ZN10layer_norm13ln_bwd_kernelINS_13Kernel_traitsIf13__nv_bfloat16S2_S2_fjLj2048ELj1ELj1ELj4ELj16ENS_18Kernel_traits_baseILj2048EfS2_S2_S2_fjLj128EEEEELb1ELb0ELb0ELb0EEEvNS_9BwdParamsE --------------------------
	.section	.nv.constant0._ZN10layer_norm13ln_bwd_kernelINS_13Kernel_traitsIf13__nv_bfloat16S2_S2_fjLj2048ELj1ELj1ELj4ELj16ENS_18Kernel_traits_baseILj2048EfS2_S2_S2_fjLj128EEEEELb1ELb0ELb0ELb0EEEvNS_9BwdParamsE,"a",@progbits
	.sectionflags	@""
	.align	4
.nv.constant0._ZN10layer_norm13ln_bwd_kernelINS_13Kernel_traitsIf13__nv_bfloat16S2_S2_fjLj2048ELj1ELj1ELj4ELj16ENS_18Kernel_traits_baseILj2048EfS2_S2_S2_fjLj128EEEEELb1ELb0ELb0ELb0EEEvNS_9BwdParamsE:
	.zero		648


//--------------------- .nv.constant0._ZN10layer_norm13ln_bwd_kernelINS_13Kernel_traitsIf13__nv_bfloat16S2_S2_fjLj2048ELj1ELj1ELj4ELj16ENS_18Kernel_traits_baseILj2048EfS2_S2_S2_fjLj128EEEEELb1ELb0ELb0ELb1EEEvNS_9BwdParamsE --------------------------
	.section	.nv.constant0._ZN10layer_norm13ln_bwd_kernelINS_13Kernel_traitsIf13__nv_bfloat16S2_S2_fjLj2048ELj1ELj1ELj4ELj16ENS_18Kernel_traits_baseILj2048EfS2_S2_S2_fjLj128EEEEELb1ELb0ELb0ELb1EEEvNS_9BwdParamsE,"a",@progbits
	.sectionflags	@""
	.align	4
.nv.constant0._ZN10layer_norm13ln_bwd_kernelINS_13Kernel_traitsIf13__nv_bfloat16S2_S2_fjLj2048ELj1ELj1ELj4ELj16ENS_18Kernel_traits_baseILj2048EfS2_S2_S2_fjLj128EEEEELb1ELb0ELb0ELb1EEEvNS_9BwdParamsE:
	.zero		648


//--------------------- .nv.constant0._ZN10layer_norm22ln_bwd_finalize_kernelINS_22Kernel_traits_finalizeILj2048Ef13__nv_bfloat16S2_S2_fjLb0ELj1024ELj4ENS_18Kernel_traits_baseILj2048EfS2_S2_S2_fjLj1024EEEEELb0ELb0EEEvNS_9BwdParamsE --------------------------
	.section	.nv.constant0._ZN10layer_norm22ln_bwd_finalize_kernelINS_22Kernel_traits_finalizeILj2048Ef13__nv_bfloat16S2_S2_fjLb0ELj1024ELj4ENS_18Kernel_traits_baseILj2048EfS2_S2_S2_fjLj1024EEEEELb0ELb0EEEvNS_9BwdParamsE,"a",@progbits
	.sectionflags	@""
	.align	4
.nv.constant0._ZN10layer_norm22ln_bwd_finalize_kernelINS_22Kernel_traits_finalizeILj2048Ef13__nv_bfloat16S2_S2_fjLb0ELj1024ELj4ENS_18Kernel_traits_baseILj2048EfS2_S2_S2_fjLj1024EEEEELb0ELb0EEEvNS_9BwdParamsE:
	.zero		648


//--------------------- .nv.constant0._ZN10layer_norm13ln_bwd_kernelINS_13Kernel_traitsIf13__nv_bfloat16S2_S2_fjLj2048ELj1ELj1ELj4ELj16ENS_18Kernel_traits_baseILj2048EfS2_S2_S2_fjLj128EEEEELb1ELb0ELb1ELb0EEEvNS_9BwdParamsE --------------------------
	.section	.nv.constant0._ZN10layer_norm13ln_bwd_kernelINS_13Kernel_traitsIf13__nv_bfloat16S2_S2_fjLj2048ELj1ELj1ELj4ELj16ENS_18Kernel_traits_baseILj2048EfS2_S2_S2_fjLj128EEEEELb1ELb0ELb1ELb0EEEvNS_9BwdParamsE,"a",@progbits
	.sectionflags	@""
	.align	4
.nv.constant0._ZN10layer_norm13ln_bwd_kernelINS_13Kernel_traitsIf13__nv_bfloat16S2_S2_fjLj2048ELj1ELj1ELj4ELj16ENS_18Kernel_traits_baseILj2048EfS2_S2_S2_fjLj128EEEEELb1ELb0ELb1ELb0EEEvNS_9BwdParamsE:
	.zero		648


//--------------------- .nv.constant0._ZN10layer_norm22ln_bwd_finalize_kernelINS_22Kernel_traits_finalizeILj2048Ef13__nv_bfloat16S2_S2_fjLb0ELj1024ELj4ENS_18Kernel_traits_baseILj2048EfS2_S2_S2_fjLj1024EEEEELb0ELb1EEEvNS_9BwdParamsE --------------------------
	.section	.nv.constant0._ZN10layer_norm22ln_bwd_finalize_kernelINS_22Kernel_traits_finalizeILj2048Ef13__nv_bfloat16S2_S2_fjLb0ELj1024ELj4ENS_18Kernel_traits_baseILj2048EfS2_S2_S2_fjLj1024EEEEELb0ELb1EEEvNS_9BwdParamsE,"a",@progbits
	.sectionflags	@""
	.align	4
.nv.constant0._ZN10layer_norm22ln_bwd_finalize_kernelINS_22Kernel_traits_finalizeILj2048Ef13__nv_bfloat16S2_S2_fjLb0ELj1024ELj4ENS_18Kernel_traits_baseILj2048EfS2_S2_S2_fjLj1024EEEEELb0ELb1EEEvNS_9BwdParamsE:
	.zero		648


//--------------------- .nv.constant0._ZN10layer_norm13ln_bwd_kernelINS_13Kernel_traitsIf13__nv_bfloat16S2_S2_fjLj2048ELj1ELj1ELj4ELj16ENS_18Kernel_traits_baseILj2048EfS2_S2_S2_fjLj128EEEEELb1ELb0ELb1ELb1EEEvNS_9BwdParamsE --------------------------
	.section	.nv.constant0._ZN10layer_norm13ln_bwd_kernelINS_13Kernel_traitsIf13__nv_bfloat16S2_S2_fjLj2048ELj1ELj1ELj4ELj16ENS_18Kernel_traits_baseILj2048EfS2_S2_S2_fjLj128EEEEELb1ELb0ELb1ELb1EEEvNS_9BwdParamsE,"a",@progbits
	.sectionflags	@""
	.align	4
.nv.constant0._ZN10layer_norm13ln_bwd_kernelINS_13Kernel_traitsIf13__nv_bfloat16S2_S2_fjLj2048ELj1ELj1ELj4ELj16ENS_18Kernel_traits_baseILj2048EfS2_S2_S2_fjLj128EEEEELb1ELb0ELb1ELb1EEEvNS_9BwdParamsE:
	.zero		648


//--------------------- .nv.constant0._ZN10layer_norm13ln_bwd_kernelINS_13Kernel_traitsIf13__nv_bfloat16S2_S2_fjLj2048ELj1ELj1ELj4ELj16ENS_18Kernel_traits_baseILj2048EfS2_S2_S2_fjLj128EEEEELb1ELb1ELb0ELb0EEEvNS_9BwdParamsE --------------------------
	.section	.nv.constant0._ZN10layer_norm13ln_bwd_kernelINS_13Kernel_traitsIf13__nv_bfloat16S2_S2_fjLj2048ELj1ELj1ELj4ELj16ENS_18Kernel_traits_baseILj2048EfS2_S2_S2_fjLj128EEEEELb1ELb1ELb0ELb0EEEvNS_9BwdParamsE,"a",@progbits
	.sectionflags	@""
	.align	4
.nv.constant0._ZN10layer_norm13ln_bwd_kernelINS_13Kernel_traitsIf13__nv_bfloat16S2_S2_fjLj2048ELj1ELj1ELj4ELj16ENS_18Kernel_traits_baseILj2048EfS2_S2_S2_fjLj128EEEEELb1ELb1ELb0ELb0EEEvNS_9BwdParamsE:
	.zero		648


//--------------------- .nv.constant0._ZN10layer_norm13ln_bwd_kernelINS_13Kernel_traitsIf13__nv_bfloat16S2_S2_fjLj2048ELj1ELj1ELj4ELj16ENS_18Kernel_traits_baseILj2048EfS2_S2_S2_fjLj128EEEEELb1ELb1ELb0ELb1EEEvNS_9BwdParamsE --------------------------
	.section	.nv.constant0._ZN10layer_norm13ln_bwd_kernelINS_13Kernel_traitsIf13__nv_bfloat16S2_S2_fjLj2048ELj1ELj1ELj4ELj16ENS_18Kernel_traits_baseILj2048EfS2_S2_S2_fjLj128EEEEELb1ELb1ELb0ELb1EEEvNS_9BwdParamsE,"a",@progbits
	.sectionflags	@""
	.align	4
.nv.constant0._ZN10layer_norm13ln_bwd_kernelINS_13Kernel_traitsIf13__nv_bfloat16S2_S2_fjLj2048ELj1ELj1ELj4ELj16ENS_18Kernel_traits_baseILj2048EfS2_S2_S2_fjLj128EEEEELb1ELb1ELb0ELb1EEEvNS_9BwdParamsE:
	.zero		648


//--------------------- .nv.constant0._ZN10layer_norm22ln_bwd_finalize_kernelINS_22Kernel_traits_finalizeILj2048Ef13__nv_bfloat16S2_S2_fjLb1ELj1024ELj4ENS_18Kernel_traits_baseILj2048EfS2_S2_S2_fjLj1024EEEEELb1ELb0EEEvNS_9BwdParamsE --------------------------
	.section	.nv.constant0._ZN10layer_norm22ln_bwd_finalize_kernelINS_22Kernel_traits_finalizeILj2048Ef13__nv_bfloat16S2_S2_fjLb1ELj1024ELj4ENS_18Kernel_traits_baseILj2048EfS2_S2_S2_fjLj1024EEEEELb1ELb0EEEvNS_9BwdParamsE,"a",@progbits
	.sectionflags	@""
	.align	4
.nv.constant0._ZN10layer_norm22ln_bwd_finalize_kernelINS_22Kernel_traits_finalizeILj2048Ef13__nv_bfloat16S2_S2_fjLb1ELj1024ELj4ENS_18Kernel_traits_baseILj2048EfS2_S2_S2_fjLj1024EEEEELb1ELb0EEEvNS_9BwdParamsE:
	.zero		648


//--------------------- .nv.constant0._ZN10layer_norm13ln_bwd_kernelINS_13Kernel_traitsIf13__nv_bfloat16S2_S2_fjLj2048ELj1ELj1ELj4ELj16ENS_18Kernel_traits_baseILj2048EfS2_S2_S2_fjLj128EEEEELb1ELb1ELb1ELb0EEEvNS_9BwdParamsE --------------------------
	.section	.nv.constant0._ZN10layer_norm13ln_bwd_kernelINS_13Kernel_traitsIf13__nv_bfloat16S2_S2_fjLj2048ELj1ELj1ELj4ELj16ENS_18Kernel_traits_baseILj2048EfS2_S2_S2_fjLj128EEEEELb1ELb1ELb1ELb0EEEvNS_9BwdParamsE,"a",@progbits
	.sectionflags	@""
	.align	4
.nv.constant0._ZN10layer_norm13ln_bwd_kernelINS_13Kernel_traitsIf13__nv_bfloat16S2_S2_fjLj2048ELj1ELj1ELj4ELj16ENS_18Kernel_traits_baseILj2048EfS2_S2_S2_fjLj128EEEEELb1ELb1ELb1ELb0EEEvNS_9BwdParamsE:
	.zero		648


//--------------------- .nv.constant0._ZN10layer_norm22ln_bwd_finalize_kernelINS_22Kernel_traits_finalizeILj2048Ef13__nv_bfloat16S2_S2_fjLb1ELj1024ELj4ENS_18Kernel_traits_baseILj2048EfS2_S2_S2_fjLj1024EEEEELb1ELb1EEEvNS_9BwdParamsE --------------------------
	.section	.nv.constant0._ZN10layer_norm22ln_bwd_finalize_kernelINS_22Kernel_traits_finalizeILj2048Ef13__nv_bfloat16S2_S2_fjLb1ELj1024ELj4ENS_18Kernel_traits_baseILj2048EfS2_S2_S2_fjLj1024EEEEELb1ELb1EEEvNS_9BwdParamsE,"a",@progbits
	.sectionflags	@""
	.align	4
.nv.constant0._ZN10layer_norm22ln_bwd_finalize_kernelINS_22Kernel_traits_finalizeILj2048Ef13__nv_bfloat16S2_S2_fjLb1ELj1024ELj4ENS_18Kernel_traits_baseILj2048EfS2_S2_S2_fjLj1024EEEEELb1ELb1EEEvNS_9BwdParamsE:
	.zero		648


//--------------------- .nv.constant0._ZN10layer_norm13ln_bwd_kernelINS_13Kernel_traitsIf13__nv_bfloat16S2_S2_fjLj2048ELj1ELj1ELj4ELj16ENS_18Kernel_traits_baseILj2048EfS2_S2_S2_fjLj128EEEEELb1ELb1ELb1ELb1EEEvNS_9BwdParamsE --------------------------
	.section	.nv.constant0._ZN10layer_norm13ln_bwd_kernelINS_13Kernel_traitsIf13__nv_bfloat16S2_S2_fjLj2048ELj1ELj1ELj4ELj16ENS_18Kernel_traits_baseILj2048EfS2_S2_S2_fjLj128EEEEELb1ELb1ELb1ELb1EEEvNS_9BwdParamsE,"a",@progbits
	.sectionflags	@""
	.align	4
.nv.constant0._ZN10layer_norm13ln_bwd_kernelINS_13Kernel_traitsIf13__nv_bfloat16S2_S2_fjLj2048ELj1ELj1ELj4ELj16ENS_18Kernel_traits_baseILj2048EfS2_S2_S2_fjLj128EEEEELb1ELb1ELb1ELb1EEEvNS_9BwdParamsE:
	.zero		648


//--------------------- .nv.constant0._ZN10layer_norm13ln_bwd_kernelINS_13Kernel_traitsI13__nv_bfloat16S2_fS2_fjLj2048ELj1ELj1ELj4ELj16ENS_18Kernel_traits_baseILj2048ES2_S2_fS2_fjLj128EEEEELb0ELb0ELb0ELb0EEEvNS_9BwdParamsE --------------------------
	.section	.nv.constant0._ZN10layer_norm13ln_bwd_kernelINS_13Kernel_traitsI13__nv_bfloat16S2_fS2_fjLj2048ELj1ELj1ELj4ELj16ENS_18Kernel_traits_baseILj2048ES2_S2_fS2_fjLj128EEEEELb0ELb0ELb0ELb0EEEvNS_9BwdParamsE,"a",@progbits
	.sectionflags	@""
	.align	4
.nv.constant0._ZN10layer_norm13ln_bwd_kernelINS_13Kernel_traitsI13__nv_bfloat16S2_fS2_fjLj2048ELj1ELj1ELj4ELj16ENS_18Kernel_traits_baseILj2048ES2_S2_fS2_fjLj128EEEEELb0ELb0ELb0ELb0EEEvNS_9BwdParamsE:
	.zero		648


//--------------------- .nv.constant0._ZN10layer_norm13ln_bwd_kernelINS_13Kernel_traitsI13__nv_bfloat16S2_fS2_fjLj2048ELj1ELj1ELj4ELj16ENS_18Kernel_traits_baseILj2048ES2_S2_fS2_fjLj128EEEEELb0ELb0ELb0ELb1EEEvNS_9BwdParamsE --------------------------
	.section	.nv.constant0._ZN10layer_norm13ln_bwd_kernelINS_13Kernel_traitsI13__nv_bfloat16S2_fS2_fjLj2048ELj1ELj1ELj4ELj16ENS_18Kernel_traits_baseILj2048ES2_S2_fS2_fjLj128EEEEELb0ELb0ELb0ELb1EEEvNS_9BwdParamsE,"a",@progbits
	.sectionflags	@""
	.align	4
.nv.constant0._ZN10layer_norm13ln_bwd_kernelINS_13Kernel_traitsI13__nv_bfloat16S2_fS2_fjLj2048ELj1ELj1ELj4ELj16ENS_18Kernel_traits_baseILj2048ES2_S2_fS2_fjLj128EEEEELb0ELb0ELb0ELb1EEEvNS_9BwdParamsE:
	.zero		648


//--------------------- .nv.constant0._ZN10layer_norm13ln_bwd_kernelINS_13Kernel_traitsI13__nv_bfloat16S2_fS2_fjLj2048ELj1ELj1ELj4ELj16ENS_18Kernel_traits_baseILj2048ES2_S2_fS2_fjLj128EEEEELb0ELb0ELb1ELb0EEEvNS_9BwdParamsE --------------------------
	.section	.nv.constant0._ZN10layer_norm13ln_bwd_kernelINS_13Kernel_traitsI13__nv_bfloat16S2_fS2_fjLj2048ELj1ELj1ELj4ELj16ENS_18Kernel_traits_baseILj2048ES2_S2_fS2_fjLj128EEEEELb0ELb0ELb1ELb0EEEvNS_9BwdParamsE,"a",@progbits
	.sectionflags	@""
	.align	4
.nv.constant0._ZN10layer_norm13ln_bwd_kernelINS_13Kernel_traitsI13__nv_bfloat16S2_fS2_fjLj2048ELj1ELj1ELj4ELj16ENS_18Kernel_traits_baseILj2048ES2_S2_fS2_fjLj128EEEEELb0ELb0ELb1ELb0EEEvNS_9BwdParamsE:
	.zero		648


//--------------------- .nv.constant0._ZN10layer_norm13ln_bwd_kernelINS_13Kernel_traitsI13__nv_bfloat16S2_fS2_fjLj2048ELj1ELj1ELj4ELj16ENS_18Kernel_traits_baseILj2048ES2_S2_fS2_fjLj128EEEEELb0ELb0ELb1ELb1EEEvNS_9BwdParamsE --------------------------
	.section	.nv.constant0._ZN10layer_norm13ln_bwd_kernelINS_13Kernel_traitsI13__nv_bfloat16S2_fS2_fjLj2048ELj1ELj1ELj4ELj16ENS_18Kernel_traits_baseILj2048ES2_S2_fS2_fjLj128EEEEELb0ELb0ELb1ELb1EEEvNS_9BwdParamsE,"a",@progbits
	.sectionflags	@""
	.align	4
.nv.constant0._ZN10layer_norm13ln_bwd_kernelINS_13Kernel_traitsI13__nv_bfloat16S2_fS2_fjLj2048ELj1ELj1ELj4ELj16ENS_18Kernel_traits_baseILj2048ES2_S2_fS2_fjLj128EEEEELb0ELb0ELb1ELb1EEEvNS_9BwdParamsE:
	.zero		648


//--------------------- .nv.constant0._ZN10layer_norm13ln_bwd_kernelINS_13Kernel_traitsI13__nv_bfloat16S2_fS2_fjLj2048ELj1ELj1ELj4ELj16ENS_18Kernel_traits_baseILj2048ES2_S2_fS2_fjLj128EEEEELb0ELb1ELb0ELb0EEEvNS_9BwdParamsE --------------------------
	.section	.nv.constant0._ZN10layer_norm13ln_bwd_kernelINS_13Kernel_traitsI13__nv_bfloat16S2_fS2_fjLj2048ELj1ELj1ELj4ELj16ENS_18Kernel_traits_baseILj2048ES2_S2_fS2_fjLj128EEEEELb0ELb1ELb0ELb0EEEvNS_9BwdParamsE,"a",@progbits
	.sectionflags	@""
	.align	4
.nv.constant0._ZN10layer_norm13ln_bwd_kernelINS_13Kernel_traitsI13__nv_bfloat16S2_fS2_fjLj2048ELj1ELj1ELj4ELj16ENS_18Kernel_traits_baseILj2048ES2_S2_fS2_fjLj128EEEEELb0ELb1ELb0ELb0EEEvNS_9BwdParamsE:
	.zero		648


//--------------------- .nv.constant0._ZN10layer_norm13ln_bwd_kernelINS_13Kernel_traitsI13__nv_bfloat16S2_fS2_fjLj2048ELj1ELj1ELj4ELj16ENS_18Kernel_traits_baseILj2048ES2_S2_fS2_fjLj128EEEEELb0ELb1ELb0ELb1EEEvNS_9BwdParamsE --------------------------
	.section	.nv.constant0._ZN10layer_norm13ln_bwd_kernelINS_13Kernel_traitsI13__nv_bfloat16S2_fS2_fjLj2048ELj1ELj1ELj4ELj16ENS_18Kernel_traits_baseILj2048ES2_S2_fS2_fjLj128EEEEELb0ELb1ELb0ELb1EEEvNS_9BwdParamsE,"a",@progbits
	.sectionflags	@""
	.align	4
.nv.constant0._ZN10layer_norm13ln_bwd_kernelINS_13Kernel_traitsI13__nv_bfloat16S2_fS2_fjLj2048ELj1ELj1ELj4ELj16ENS_18Kernel_traits_baseILj2048ES2_S2_fS2_fjLj128EEEEELb0ELb1ELb0ELb1EEEvNS_9BwdParamsE:
	.zero		648


//--------------------- .nv.constant0._ZN10layer_norm13ln_bwd_kernelINS_13Kernel_traitsI13__nv_bfloat16S2_fS2_fjLj2048ELj1ELj1ELj4ELj16ENS_18Kernel_traits_baseILj2048ES2_S2_fS2_fjLj128EEEEELb0ELb1ELb1ELb0EEEvNS_9BwdParamsE --------------------------
	.section	.nv.constant0._ZN10layer_norm13ln_bwd_kernelINS_13Kernel_traitsI13__nv_bfloat16S2_fS2_fjLj2048ELj1ELj1ELj4ELj16ENS_18Kernel_traits_baseILj2048ES2_S2_fS2_fjLj128EEEEELb0ELb1ELb1ELb0EEEvNS_9BwdParamsE,"a",@progbits
	.sectionflags	@""
	.align	4
.nv.constant0._ZN10layer_norm13ln_bwd_kernelINS_13Kernel_traitsI13__nv_bfloat16S2_fS2_fjLj2048ELj1ELj1ELj4ELj16ENS_18Kernel_traits_baseILj2048ES2_S2_fS2_fjLj128EEEEELb0ELb1ELb1ELb0EEEvNS_9BwdParamsE:
	.zero		648


//--------------------- .nv.constant0._ZN10layer_norm13ln_bwd_kernelINS_13Kernel_traitsI13__nv_bfloat16S2_fS2_fjLj2048ELj1ELj1ELj4ELj16ENS_18Kernel_traits_baseILj2048ES2_S2_fS2_fjLj128EEEEELb0ELb1ELb1ELb1EEEvNS_9BwdParamsE --------------------------
	.section	.nv.constant0._ZN10layer_norm13ln_bwd_kernelINS_13Kernel_traitsI13__nv_bfloat16S2_fS2_fjLj2048ELj1ELj1ELj4ELj16ENS_18Kernel_traits_baseILj2048ES2_S2_fS2_fjLj128EEEEELb0ELb1ELb1ELb1EEEvNS_9BwdParamsE,"a",@progbits
	.sectionflags	@""
	.align	4
.nv.constant0._ZN10layer_norm13ln_bwd_kernelINS_13Kernel_traitsI13__nv_bfloat16S2_fS2_fjLj2048ELj1ELj1ELj4ELj16ENS_18Kernel_traits_baseILj2048ES2_S2_fS2_fjLj128EEEEELb0ELb1ELb1ELb1EEEvNS_9BwdParamsE:
	.zero		648


//--------------------- .nv.constant0._ZN10layer_norm13ln_bwd_kernelINS_13Kernel_traitsI13__nv_bfloat16S2_fS2_fjLj2048ELj1ELj1ELj4ELj16ENS_18Kernel_traits_baseILj2048ES2_S2_fS2_fjLj128EEEEELb1ELb0ELb0ELb0EEEvNS_9BwdParamsE --------------------------
	.section	.nv.constant0._ZN10layer_norm13ln_bwd_kernelINS_13Kernel_traitsI13__nv_bfloat16S2_fS2_fjLj2048ELj1ELj1ELj4ELj16ENS_18Kernel_traits_baseILj2048ES2_S2_fS2_fjLj128EEEEELb1ELb0ELb0ELb0EEEvNS_9BwdParamsE,"a",@progbits
	.sectionflags	@""
	.align	4
.nv.constant0._ZN10layer_norm13ln_bwd_kernelINS_13Kernel_traitsI13__nv_bfloat16S2_fS2_fjLj2048ELj1ELj1ELj4ELj16ENS_18Kernel_traits_baseILj2048ES2_S2_fS2_fjLj128EEEEELb1ELb0ELb0ELb0EEEvNS_9BwdParamsE:
	.zero		648


//--------------------- .nv.constant0._ZN10layer_norm13ln_bwd_kernelINS_13Kernel_traitsI13__nv_bfloat16S2_fS2_fjLj2048ELj1ELj1ELj4ELj16ENS_18Kernel_traits_baseILj2048ES2_S2_fS2_fjLj128EEEEELb1ELb0ELb0ELb1EEEvNS_9BwdParamsE --------------------------
	.section	.nv.constant0._ZN10layer_norm13ln_bwd_kernelINS_13Kernel_traitsI13__nv_bfloat16S2_fS2_fjLj2048ELj1ELj1ELj4ELj16ENS_18Kernel_traits_baseILj2048ES2_S2_fS2_fjLj128EEEEELb1ELb0ELb0ELb1EEEvNS_9BwdParamsE,"a",@progbits
	.sectionflags	@""
	.align	4
.nv.constant0._ZN10layer_norm13ln_bwd_kernelINS_13Kernel_traitsI13__nv_bfloat16S2_fS2_fjLj2048ELj1ELj1ELj4ELj16ENS_18Kernel_traits_baseILj2048ES2_S2_fS2_fjLj128EEEEELb1ELb0ELb0ELb1EEEvNS_9BwdParamsE:
	.zero		648


//--------------------- .nv.constant0._ZN10layer_norm22ln_bwd_finalize_kernelINS_22Kernel_traits_finalizeILj2048E13__nv_bfloat16S2_fS2_fjLb0ELj1024ELj4ENS_18Kernel_traits_baseILj2048ES2_S2_fS2_fjLj1024EEEEELb0ELb0EEEvNS_9BwdParamsE --------------------------
	.section	.nv.constant0._ZN10layer_norm22ln_bwd_finalize_kernelINS_22Kernel_traits_finalizeILj2048E13__nv_bfloat16S2_fS2_fjLb0ELj1024ELj4ENS_18Kernel_traits_baseILj2048ES2_S2_fS2_fjLj1024EEEEELb0ELb0EEEvNS_9BwdParamsE,"a",@progbits
	.sectionflags	@""
	.align	4
.nv.constant0._ZN10layer_norm22ln_bwd_finalize_kernelINS_22Kernel_traits_finalizeILj2048E13__nv_bfloat16S2_fS2_fjLb0ELj1024ELj4ENS_18Kernel_traits_baseILj2048ES2_S2_fS2_fjLj1024EEEEELb0ELb0EEEvNS_9BwdParamsE:
	.zero		648


//--------------------- .nv.constant0._ZN10layer_norm13ln_bwd_kernelINS_13Kernel_traitsI13__nv_bfloat16S2_fS2_fjLj2048ELj1ELj1ELj4ELj16ENS_18Kernel_traits_baseILj2048ES2_S2_fS2_fjLj128EEEEELb1ELb0ELb1ELb0EEEvNS_9BwdParamsE --------------------------
	.section	.nv.constant0._ZN10layer_norm13ln_bwd_kernelINS_13Kernel_traitsI13__nv_bfloat16S2_fS2_fjLj2048ELj1ELj1ELj4ELj16ENS_18Kernel_traits_baseILj2048ES2_S2_fS2_fjLj128EEEEELb1ELb0ELb1ELb0EEEvNS_9BwdParamsE,"a",@progbits
	.sectionflags	@""
	.align	4
.nv.constant0._ZN10layer_norm13ln_bwd_kernelINS_13Kernel_traitsI13__nv_bfloat16S2_fS2_fjLj2048ELj1ELj1ELj4ELj16ENS_18Kernel_traits_baseILj2048ES2_S2_fS2_fjLj128EEEEELb1ELb0ELb1ELb0EEEvNS_9BwdParamsE:
	.zero		648


//--------------------- .nv.constant0._ZN10layer_norm22ln_bwd_finalize_kernelINS_22Kernel_traits_finalizeILj2048E13__nv_bfloat16S2_fS2_fjLb0ELj1024ELj4ENS_18Kernel_traits_baseILj2048ES2_S2_fS2_fjLj1024EEEEELb0ELb1EEEvNS_9BwdParamsE --------------------------
	.section	.nv.constant0._ZN10layer_norm22ln_bwd_finalize_kernelINS_22Kernel_traits_finalizeILj2048E13__nv_bfloat16S2_fS2_fjLb0ELj1024ELj4ENS_18Kernel_traits_baseILj2048ES2_S2_fS2_fjLj1024EEEEELb0ELb1EEEvNS_9BwdParamsE,"a",@progbits
	.sectionflags	@""
	.align	4
.nv.constant0._ZN10layer_norm22ln_bwd_finalize_kernelINS_22Kernel_traits_finalizeILj2048E13__nv_bfloat16S2_fS2_fjLb0ELj1024ELj4ENS_18Kernel_traits_baseILj2048ES2_S2_fS2_fjLj1024EEEEELb0ELb1EEEvNS_9BwdParamsE:
	.zero		648


//--------------------- .nv.constant0._ZN10layer_norm13ln_bwd_kernelINS_13Kernel_traitsI13__nv_bfloat16S2_fS2_fjLj2048ELj1ELj1ELj4ELj16ENS_18Kernel_traits_baseILj2048ES2_S2_fS2_fjLj128EEEEELb1ELb0ELb1ELb1EEEvNS_9BwdParamsE --------------------------
	.section	.nv.constant0._ZN10layer_norm13ln_bwd_kernelINS_13Kernel_traitsI13__nv_bfloat16S2_fS2_fjLj2048ELj1ELj1ELj4ELj16ENS_18Kernel_traits_baseILj2048ES2_S2_fS2_fjLj128EEEEELb1ELb0ELb1ELb1EEEvNS_9BwdParamsE,"a",@progbits
	.sectionflags	@""
	.align	4
.nv.constant0._ZN10layer_norm13ln_bwd_kernelINS_13Kernel_traitsI13__nv_bfloat16S2_fS2_fjLj2048ELj1ELj1ELj4ELj16ENS_18Kernel_traits_baseILj2048ES2_S2_fS2_fjLj128EEEEELb1ELb0ELb1ELb1EEEvNS_9BwdParamsE:
	.zero		648


//--------------------- .nv.constant0._ZN10layer_norm13ln_bwd_kernelINS_13Kernel_traitsI13__nv_bfloat16S2_fS2_fjLj2048ELj1ELj1ELj4ELj16ENS_18Kernel_traits_baseILj2048ES2_S2_fS2_fjLj128EEEEELb1ELb1ELb0ELb0EEEvNS_9BwdParamsE --------------------------
	.section	.nv.constant0._ZN10layer_norm13ln_bwd_kernelINS_13Kernel_traitsI13__nv_bfloat16S2_fS2_fjLj2048ELj1ELj1ELj4ELj16ENS_18Kernel_traits_baseILj2048ES2_S2_fS2_fjLj128EEEEELb1ELb1ELb0ELb0EEEvNS_9BwdParamsE,"a",@progbits
	.sectionflags	@""
	.align	4
.nv.constant0._ZN10layer_norm13ln_bwd_kernelINS_13Kernel_traitsI13__nv_bfloat16S2_fS2_fjLj2048ELj1ELj1ELj4ELj16ENS_18Kernel_traits_baseILj2048ES2_S2_fS2_fjLj128EEEEELb1ELb1ELb0ELb0EEEvNS_9BwdParamsE:
	.zero		648


//--------------------- .nv.constant0._ZN10layer_norm13ln_bwd_kernelINS_13Kernel_traitsI13__nv_bfloat16S2_fS2_fjLj2048ELj1ELj1ELj4ELj16ENS_18Kernel_traits_baseILj2048ES2_S2_fS2_fjLj128EEEEELb1ELb1ELb0ELb1EEEvNS_9BwdParamsE --------------------------
	.section	.nv.constant0._ZN10layer_norm13ln_bwd_kernelINS_13Kernel_traitsI13__nv_bfloat16S2_fS2_fjLj2048ELj1ELj1ELj4ELj16ENS_18Kernel_traits_baseILj2048ES2_S2_fS2_fjLj128EEEEELb1ELb1ELb0ELb1EEEvNS_9BwdParamsE,"a",@progbits
	.sectionflags	@""
	.align	4
.nv.constant0._ZN10layer_norm13ln_bwd_kernelINS_13Kernel_traitsI13__nv_bfloat16S2_fS2_fjLj2048ELj1ELj1ELj4ELj16ENS_18Kernel_traits_baseILj2048ES2_S2_fS2_fjLj128EEEEELb1ELb1ELb0ELb1EEEvNS_9BwdParamsE:
	.zero		648


//--------------------- .nv.constant0._ZN10layer_norm22ln_bwd_finalize_kernelINS_22Kernel_traits_finalizeILj2048E13__nv_bfloat16S2_fS2_fjLb1ELj1024ELj4ENS_18Kernel_traits_baseILj2048ES2_S2_fS2_fjLj1024EEEEELb1ELb0EEEvNS_9BwdParamsE --------------------------
	.section	.nv.constant0._ZN10layer_norm22ln_bwd_finalize_kernelINS_22Kernel_traits_finalizeILj2048E13__nv_bfloat16S2_fS2_fjLb1ELj1024ELj4ENS_18Kernel_traits_baseILj2048ES2_S2_fS2_fjLj1024EEEEELb1ELb0EEEvNS_9BwdParamsE,"a",@progbits
	.sectionflags	@""
	.align	4
.nv.constant0._ZN10layer_norm22ln_bwd_finalize_kernelINS_22Kernel_traits_finalizeILj2048E13__nv_bfloat16S2_fS2_fjLb1ELj1024ELj4ENS_18Kernel_traits_baseILj2048ES2_S2_fS2_fjLj1024EEEEELb1ELb0EEEvNS_9BwdParamsE:
	.zero		648


//--------------------- .nv.constant0._ZN10layer_norm13ln_bwd_kernelINS_13Kernel_traitsI13__nv_bfloat16S2_fS2_fjLj2048ELj1ELj1ELj4ELj16ENS_18Kernel_traits_baseILj2048ES2_S2_fS2_fjLj128EEEEELb1ELb1ELb1ELb0EEEvNS_9BwdParamsE --------------------------
	.section	.nv.constant0._ZN10layer_norm13ln_bwd_kernelINS_13Kernel_traitsI13__nv_bfloat16S2_fS2_fjLj2048ELj1ELj1ELj4ELj16ENS_18Kernel_traits_baseILj2048ES2_S2_fS2_fjLj128EEEEELb1ELb1ELb1ELb0EEEvNS_9BwdParamsE,"a",@progbits
	.sectionflags	@""
	.align	4
.nv.constant0._ZN10layer_norm13ln_bwd_kernelINS_13Kernel_traitsI13__nv_bfloat16S2_fS2_fjLj2048ELj1ELj1ELj4ELj16ENS_18Kernel_traits_baseILj2048ES2_S2_fS2_fjLj128EEEEELb1ELb1ELb1ELb0EEEvNS_9BwdParamsE:
	.zero		648


//--------------------- .nv.constant0._ZN10layer_norm22ln_bwd_finalize_kernelINS_22Kernel_traits_finalizeILj2048E13__nv_bfloat16S2_fS2_fjLb1ELj1024ELj4ENS_18Kernel_traits_baseILj2048ES2_S2_fS2_fjLj1024EEEEELb1ELb1EEEvNS_9BwdParamsE --------------------------
	.section	.nv.constant0._ZN10layer_norm22ln_bwd_finalize_kernelINS_22Kernel_traits_finalizeILj2048E13__nv_bfloat16S2_fS2_fjLb1ELj1024ELj4ENS_18Kernel_traits_baseILj2048ES2_S2_fS2_fjLj1024EEEEELb1ELb1EEEvNS_9BwdParamsE,"a",@progbits
	.sectionflags	@""
	.align	4
.nv.constant0._ZN10layer_norm22ln_bwd_finalize_kernelINS_22Kernel_traits_finalizeILj2048E13__nv_bfloat16S2_fS2_fjLb1ELj1024ELj4ENS_18Kernel_traits_baseILj2048ES2_S2_fS2_fjLj1024EEEEELb1ELb1EEEvNS_9BwdParamsE:
	.zero		648


//--------------------- .nv.constant0._ZN10layer_norm13ln_bwd_kernelINS_13Kernel_traitsI13__nv_bfloat16S2_fS2_fjLj2048ELj1ELj1ELj4ELj16ENS_18Kernel_traits_baseILj2048ES2_S2_fS2_fjLj128EEEEELb1ELb1ELb1ELb1EEEvNS_9BwdParamsE --------------------------
	.section	.nv.constant0._ZN10layer_norm13ln_bwd_kernelINS_13Kernel_traitsI13__nv_bfloat16S2_fS2_fjLj2048ELj1ELj1ELj4ELj16ENS_18Kernel_traits_baseILj2048ES2_S2_fS2_fjLj128EEEEELb1ELb1ELb1ELb1EEEvNS_9BwdParamsE,"a",@progbits
	.sectionflags	@""
	.align	4
.nv.constant0._ZN10layer_norm13ln_bwd_kernelINS_13Kernel_traitsI13__nv_bfloat16S2_fS2_fjLj2048ELj1ELj1ELj4ELj16ENS_18Kernel_traits_baseILj2048ES2_S2_fS2_fjLj128EEEEELb1ELb1ELb1ELb1EEEvNS_9BwdParamsE:
	.zero		648


//--------------------- .nv.constant0._ZN10layer_norm13ln_bwd_kernelINS_13Kernel_traitsIf13__nv_bfloat16fS2_fjLj2048ELj1ELj1ELj4ELj16ENS_18Kernel_traits_baseILj2048EfS2_fS2_fjLj128EEEEELb0ELb0ELb0ELb0EEEvNS_9BwdParamsE --------------------------
	.section	.nv.constant0._ZN10layer_norm13ln_bwd_kernelINS_13Kernel_traitsIf13__nv_bfloat16fS2_fjLj2048ELj1ELj1ELj4ELj16ENS_18Kernel_traits_baseILj2048EfS2_fS2_fjLj128EEEEELb0ELb0ELb0ELb0EEEvNS_9BwdParamsE,"a",@progbits
	.sectionflags	@""
	.align	4
.nv.constant0._ZN10layer_norm13ln_bwd_kernelINS_13Kernel_traitsIf13__nv_bfloat16fS2_fjLj2048ELj1ELj1ELj4ELj16ENS_18Kernel_traits_baseILj2048EfS2_fS2_fjLj128EEEEELb0ELb0ELb0ELb0EEEvNS_9BwdParamsE:
	.zero		648


//--------------------- .nv.constant0._ZN10layer_norm13ln_bwd_kernelINS_13Kernel_traitsIf13__nv_bfloat16fS2_fjLj2048ELj1ELj1ELj4ELj16ENS_18Kernel_traits_baseILj2048EfS2_fS2_fjLj128EEEEELb0ELb0ELb0ELb1EEEvNS_9BwdParamsE --------------------------
	.section	.nv.constant0._ZN10layer_norm13ln_bwd_kernelINS_13Kernel_traitsIf13__nv_bfloat16fS2_fjLj2048ELj1ELj1ELj4ELj16ENS_18Kernel_traits_baseILj2048EfS2_fS2_fjLj128EEEEELb0ELb0ELb0ELb1EEEvNS_9BwdParamsE,"a",@progbits
	.sectionflags	@""
	.align	4
.nv.constant0._ZN10layer_norm13ln_bwd_kernelINS_13Kernel_traitsIf13__nv_bfloat16fS2_fjLj2048ELj1ELj1ELj4ELj16ENS_18Kernel_traits_baseILj2048EfS2_fS2_fjLj128EEEEELb0ELb0ELb0ELb1EEEvNS_9BwdParamsE:
	.zero		648


//--------------------- .nv.constant0._ZN10layer_norm13ln_bwd_kernelINS_13Kernel_traitsIf13__nv_bfloat16fS2_fjLj2048ELj1ELj1ELj4ELj16ENS_18Kernel_traits_baseILj2048EfS2_fS2_fjLj128EEEEELb0ELb0ELb1ELb0EEEvNS_9BwdParamsE --------------------------
	.section	.nv.constant0._ZN10layer_norm13ln_bwd_kernelINS_13Kernel_traitsIf13__nv_bfloat16fS2_fjLj2048ELj1ELj1ELj4ELj16ENS_18Kernel_traits_baseILj2048EfS2_fS2_fjLj128EEEEELb0ELb0ELb1ELb0EEEvNS_9BwdParamsE,"a",@progbits
	.sectionflags	@""
	.align	4
.nv.constant0._ZN10layer_norm13ln_bwd_kernelINS_13Kernel_traitsIf13__nv_bfloat16fS2_fjLj2048ELj1ELj1ELj4ELj16ENS_18Kernel_traits_baseILj2048EfS2_fS2_fjLj128EEEEELb0ELb0ELb1ELb0EEEvNS_9BwdParamsE:
	.zero		648


//--------------------- .nv.constant0._ZN10layer_norm13ln_bwd_kernelINS_13Kernel_traitsIf13__nv_bfloat16fS2_fjLj2048ELj1ELj1ELj4ELj16ENS_18Kernel_traits_baseILj2048EfS2_fS2_fjLj128EEEEELb0ELb0ELb1ELb1EEEvNS_9BwdParamsE --------------------------
	.section	.nv.constant0._ZN10layer_norm13ln_bwd_kernelINS_13Kernel_traitsIf13__nv_bfloat16fS2_fjLj2048ELj1ELj1ELj4ELj16ENS_18Kernel_traits_baseILj2048EfS2_fS2_fjLj128EEEEELb0ELb0ELb1ELb1EEEvNS_9BwdParamsE,"a",@progbits
	.sectionflags	@""
	.align	4
.nv.constant0._ZN10layer_norm13ln_bwd_kernelINS_13Kernel_traitsIf13__nv_bfloat16fS2_fjLj2048ELj1ELj1ELj4ELj16ENS_18Kernel_traits_baseILj2048EfS2_fS2_fjLj128EEEEELb0ELb0ELb1ELb1EEEvNS_9BwdParamsE:
	.zero		648


//--------------------- .nv.constant0._ZN10layer_norm13ln_bwd_kernelINS_13Kernel_traitsIf13__nv_bfloat16fS2_fjLj2048ELj1ELj1ELj4ELj16ENS_18Kernel_traits_baseILj2048EfS2_fS2_fjLj128EEEEELb0ELb1ELb0ELb0EEEvNS_9BwdParamsE --------------------------
	.section	.nv.constant0._ZN10layer_norm13ln_bwd_kernelINS_13Kernel_traitsIf13__nv_bfloat16fS2_fjLj2048ELj1ELj1ELj4ELj16ENS_18Kernel_traits_baseILj2048EfS2_fS2_fjLj128EEEEELb0ELb1ELb0ELb0EEEvNS_9BwdParamsE,"a",@progbits
	.sectionflags	@""
	.align	4
.nv.constant0._ZN10layer_norm13ln_bwd_kernelINS_13Kernel_traitsIf13__nv_bfloat16fS2_fjLj2048ELj1ELj1ELj4ELj16ENS_18Kernel_traits_baseILj2048EfS2_fS2_fjLj128EEEEELb0ELb1ELb0ELb0EEEvNS_9BwdParamsE:
	.zero		648


//--------------------- .nv.constant0._ZN10layer_norm13ln_bwd_kernelINS_13Kernel_traitsIf13__nv_bfloat16fS2_fjLj2048ELj1ELj1ELj4ELj16ENS_18Kernel_traits_baseILj2048EfS2_fS2_fjLj128EEEEELb0ELb1ELb0ELb1EEEvNS_9BwdParamsE --------------------------
	.section	.nv.constant0._ZN10layer_norm13ln_bwd_kernelINS_13Kernel_traitsIf13__nv_bfloat16fS2_fjLj2048ELj1ELj1ELj4ELj16ENS_18Kernel_traits_baseILj2048EfS2_fS2_fjLj128EEEEELb0ELb1ELb0ELb1EEEvNS_9BwdParamsE,"a",@progbits
	.sectionflags	@""
	.align	4
.nv.constant0._ZN10layer_norm13ln_bwd_kernelINS_13Kernel_traitsIf13__nv_bfloat16fS2_fjLj2048ELj1ELj1ELj4ELj16ENS_18Kernel_traits_baseILj2048EfS2_fS2_fjLj128EEEEELb0ELb1ELb0ELb1EEEvNS_9BwdParamsE:
	.zero		648


//--------------------- .nv.constant0._ZN10layer_norm13ln_bwd_kernelINS_13Kernel_traitsIf13__nv_bfloat16fS2_fjLj2048ELj1ELj1ELj4ELj16ENS_18Kernel_traits_baseILj2048EfS2_fS2_fjLj128EEEEELb0ELb1ELb1ELb0EEEvNS_9BwdParamsE --------------------------
	.section	.nv.constant0._ZN10layer_norm13ln_bwd_kernelINS_13Kernel_traitsIf13__nv_bfloat16fS2_fjLj2048ELj1ELj1ELj4ELj16ENS_18Kernel_traits_baseILj2048EfS2_fS2_fjLj128EEEEELb0ELb1ELb1ELb0EEEvNS_9BwdParamsE,"a",@progbits
	.sectionflags	@""
	.align	4
.nv.constant0._ZN10layer_norm13ln_bwd_kernelINS_13Kernel_traitsIf13__nv_bfloat16fS2_fjLj2048ELj1ELj1ELj4ELj16ENS_18Kernel_traits_baseILj2048EfS2_fS2_fjLj128EEEEELb0ELb1ELb1ELb0EEEvNS_9BwdParamsE:
	.zero		648


//--------------------- .nv.constant0._ZN10layer_norm13ln_bwd_kernelINS_13Kernel_traitsIf13__nv_bfloat16fS2_fjLj2048ELj1ELj1ELj4ELj16ENS_18Kernel_traits_baseILj2048EfS2_fS2_fjLj128EEEEELb0ELb1ELb1ELb1EEEvNS_9BwdParamsE --------------------------
	.section	.nv.constant0._ZN10layer_norm13ln_bwd_kernelINS_13Kernel_traitsIf13__nv_bfloat16fS2_fjLj2048ELj1ELj1ELj4ELj16ENS_18Kernel_traits_baseILj2048EfS2_fS2_fjLj128EEEEELb0ELb1ELb1ELb1EEEvNS_9BwdParamsE,"a",@progbits
	.sectionflags	@""
	.align	4
.nv.constant0._ZN10layer_norm13ln_bwd_kernelINS_13Kernel_traitsIf13__nv_bfloat16fS2_fjLj2048ELj1ELj1ELj4ELj16ENS_18Kernel_traits_baseILj2048EfS2_fS2_fjLj128EEEEELb0ELb1ELb1ELb1EEEvNS_9BwdParamsE:
	.zero		648


//--------------------- .nv.constant0._ZN10layer_norm13ln_bwd_kernelINS_13Kernel_traitsIf13__nv_bfloat16fS2_fjLj2048ELj1ELj1ELj4ELj16ENS_18Kernel_traits_baseILj2048EfS2_fS2_fjLj128EEEEELb1ELb0ELb0ELb0EEEvNS_9BwdParamsE --------------------------
	.section	.nv.constant0._ZN10layer_norm13ln_bwd_kernelINS_13Kernel_traitsIf13__nv_bfloat16fS2_fjLj2048ELj1ELj1ELj4ELj16ENS_18Kernel_traits_baseILj2048EfS2_fS2_fjLj128EEEEELb1ELb0ELb0ELb0EEEvNS_9BwdParamsE,"a",@progbits
	.sectionflags	@""
	.align	4
.nv.constant0._ZN10layer_norm13ln_bwd_kernelINS_13Kernel_traitsIf13__nv_bfloat16fS2_fjLj2048ELj1ELj1ELj4ELj16ENS_18Kernel_traits_baseILj2048EfS2_fS2_fjLj128EEEEELb1ELb0ELb0ELb0EEEvNS_9BwdParamsE:
	.zero		648


//--------------------- .nv.constant0._ZN10layer_norm13ln_bwd_kernelINS_13Kernel_traitsIf13__nv_bfloat16fS2_fjLj2048ELj1ELj1ELj4ELj16ENS_18Kernel_traits_baseILj2048EfS2_fS2_fjLj128EEEEELb1ELb0ELb0ELb1EEEvNS_9BwdParamsE --------------------------
	.section	.nv.constant0._ZN10layer_norm13ln_bwd_kernelINS_13Kernel_traitsIf13__nv_bfloat16fS2_fjLj2048ELj1ELj1ELj4ELj16ENS_18Kernel_traits_baseILj2048EfS2_fS2_fjLj128EEEEELb1ELb0ELb0ELb1EEEvNS_9BwdParamsE,"a",@progbits
	.sectionflags	@""
	.align	4
.nv.constant0._ZN10layer_norm13ln_bwd_kernelINS_13Kernel_traitsIf13__nv_bfloat16fS2_fjLj2048ELj1ELj1ELj4ELj16ENS_18Kernel_traits_baseILj2048EfS2_fS2_fjLj128EEEEELb1ELb0ELb0ELb1EEEvNS_9BwdParamsE:
	.zero		648


//--------------------- .nv.constant0._ZN10layer_norm22ln_bwd_finalize_kernelINS_22Kernel_traits_finalizeILj2048Ef13__nv_bfloat16fS2_fjLb0ELj1024ELj4ENS_18Kernel_traits_baseILj2048EfS2_fS2_fjLj1024EEEEELb0ELb0EEEvNS_9BwdParamsE --------------------------
	.section	.nv.constant0._ZN10layer_norm22ln_bwd_finalize_kernelINS_22Kernel_traits_finalizeILj2048Ef13__nv_bfloat16fS2_fjLb0ELj1024ELj4ENS_18Kernel_traits_baseILj2048EfS2_fS2_fjLj1024EEEEELb0ELb0EEEvNS_9BwdParamsE,"a",@progbits
	.sectionflags	@""
	.align	4
.nv.constant0._ZN10layer_norm22ln_bwd_finalize_kernelINS_22Kernel_traits_finalizeILj2048Ef13__nv_bfloat16fS2_fjLb0ELj1024ELj4ENS_18Kernel_traits_baseILj2048EfS2_fS2_fjLj1024EEEEELb0ELb0EEEvNS_9BwdParamsE:
	.zero		648


//--------------------- .nv.constant0._ZN10layer_norm13ln_bwd_kernelINS_13Kernel_traitsIf13__nv_bfloat16fS2_fjLj2048ELj1ELj1ELj4ELj16ENS_18Kernel_traits_baseILj2048EfS2_fS2_fjLj128EEEEELb1ELb0ELb1ELb0EEEvNS_9BwdParamsE --------------------------
	.section	.nv.constant0._ZN10layer_norm13ln_bwd_kernelINS_13Kernel_traitsIf13__nv_bfloat16fS2_fjLj2048ELj1ELj1ELj4ELj16ENS_18Kernel_traits_baseILj2048EfS2_fS2_fjLj128EEEEELb1ELb0ELb1ELb0EEEvNS_9BwdParamsE,"a",@progbits
	.sectionflags	@""
	.align	4
.nv.constant0._ZN10layer_norm13ln_bwd_kernelINS_13Kernel_traitsIf13__nv_bfloat16fS2_fjLj2048ELj1ELj1ELj4ELj16ENS_18Kernel_traits_baseILj2048EfS2_fS2_fjLj128EEEEELb1ELb0ELb1ELb0EEEvNS_9BwdParamsE:
	.zero		648


//--------------------- .nv.constant0._ZN10layer_norm22ln_bwd_finalize_kernelINS_22Kernel_traits_finalizeILj2048Ef13__nv_bfloat16fS2_fjLb0ELj1024ELj4ENS_18Kernel_traits_baseILj2048EfS2_fS2_fjLj1024EEEEELb0ELb1EEEvNS_9BwdParamsE --------------------------
	.section	.nv.constant0._ZN10layer_norm22ln_bwd_finalize_kernelINS_22Kernel_traits_finalizeILj2048Ef13__nv_bfloat16fS2_fjLb0ELj1024ELj4ENS_18Kernel_traits_baseILj2048EfS2_fS2_fjLj1024EEEEELb0ELb1EEEvNS_9BwdParamsE,"a",@progbits
	.sectionflags	@""
	.align	4
.nv.constant0._ZN10layer_norm22ln_bwd_finalize_kernelINS_22Kernel_traits_finalizeILj2048Ef13__nv_bfloat16fS2_fjLb0ELj1024ELj4ENS_18Kernel_traits_baseILj2048EfS2_fS2_fjLj1024EEEEELb0ELb1EEEvNS_9BwdParamsE:
	.zero		648


//--------------------- .nv.constant0._ZN10layer_norm13ln_bwd_kernelINS_13Kernel_traitsIf13__nv_bfloat16fS2_fjLj2048ELj1ELj1ELj4ELj16ENS_18Kernel_traits_baseILj2048EfS2_fS2_fjLj128EEEEELb1ELb0ELb1ELb1EEEvNS_9BwdParamsE --------------------------
	.section	.nv.constant0._ZN10layer_norm13ln_bwd_kernelINS_13Kernel_traitsIf13__nv_bfloat16fS2_fjLj2048ELj1ELj1ELj4ELj16ENS_18Kernel_traits_baseILj2048EfS2_fS2_fjLj128EEEEELb1ELb0ELb1ELb1EEEvNS_9BwdParamsE,"a",@progbits
	.sectionflags	@""
	.align	4
.nv.constant0._ZN10layer_norm13ln_bwd_kernelINS_13Kernel_traitsIf13__nv_bfloat16fS2_fjLj2048ELj1ELj1ELj4ELj16ENS_18Kernel_traits_baseILj2048EfS2_fS2_fjLj128EEEEELb1ELb0ELb1ELb1EEEvNS_9BwdParamsE:
	.zero		648


//--------------------- .nv.constant0._ZN10layer_norm13ln_bwd_kernelINS_13Kernel_traitsIf13__nv_bfloat16fS2_fjLj2048ELj1ELj1ELj4ELj16ENS_18Kernel_traits_baseILj2048EfS2_fS2_fjLj128EEEEELb1ELb1ELb0ELb0EEEvNS_9BwdParamsE --------------------------
	.section	.nv.constant0._ZN10layer_norm13ln_bwd_kernelINS_13Kernel_traitsIf13__nv_bfloat16fS2_fjLj2048ELj1ELj1ELj4ELj16ENS_18Kernel_traits_baseILj2048EfS2_fS2_fjLj128EEEEELb1ELb1ELb0ELb0EEEvNS_9BwdParamsE,"a",@progbits
	.sectionflags	@""
	.align	4
.nv.constant0._ZN10layer_norm13ln_bwd_kernelINS_13Kernel_traitsIf13__nv_bfloat16fS2_fjLj2048ELj1ELj1ELj4ELj16ENS_18Kernel_traits_baseILj2048EfS2_fS2_fjLj128EEEEELb1ELb1ELb0ELb0EEEvNS_9BwdParamsE:
	.zero		648


//--------------------- .nv.constant0._ZN10layer_norm13ln_bwd_kernelINS_13Kernel_traitsIf13__nv_bfloat16fS2_fjLj2048ELj1ELj1ELj4ELj16ENS_18Kernel_traits_baseILj2048EfS2_fS2_fjLj128EEEEELb1ELb1ELb0ELb1EEEvNS_9BwdParamsE --------------------------
	.section	.nv.constant0._ZN10layer_norm13ln_bwd_kernelINS_13Kernel_traitsIf13__nv_bfloat16fS2_fjLj2048ELj1ELj1ELj4ELj16ENS_18Kernel_traits_baseILj2048EfS2_fS2_fjLj128EEEEELb1ELb1ELb0ELb1EEEvNS_9BwdParamsE,"a",@progbits
	.sectionflags	@""
	.align	4
.nv.constant0._ZN10layer_norm13ln_bwd_kernelINS_13Kernel_traitsIf13__nv_bfloat16fS2_fjLj2048ELj1ELj1ELj4ELj16ENS_18Kernel_traits_baseILj2048EfS2_fS2_fjLj128EEEEELb1ELb1ELb0ELb1EEEvNS_9BwdParamsE:
	.zero		648


//--------------------- .nv.constant0._ZN10layer_norm22ln_bwd_finalize_kernelINS_22Kernel_traits_finalizeILj2048Ef13__nv_bfloat16fS2_fjLb1ELj1024ELj4ENS_18Kernel_traits_baseILj2048EfS2_fS2_fjLj1024EEEEELb1ELb0EEEvNS_9BwdParamsE --------------------------
	.section	.nv.constant0._ZN10layer_norm22ln_bwd_finalize_kernelINS_22Kernel_traits_finalizeILj2048Ef13__nv_bfloat16fS2_fjLb1ELj1024ELj4ENS_18Kernel_traits_baseILj2048EfS2_fS2_fjLj1024EEEEELb1ELb0EEEvNS_9BwdParamsE,"a",@progbits
	.sectionflags	@""
	.align	4
.nv.constant0._ZN10layer_norm22ln_bwd_finalize_kernelINS_22Kernel_traits_finalizeILj2048Ef13__nv_bfloat16fS2_fjLb1ELj1024ELj4ENS_18Kernel_traits_baseILj2048EfS2_fS2_fjLj1024EEEEELb1ELb0EEEvNS_9BwdParamsE:
	.zero		648


//--------------------- .nv.constant0._ZN10layer_norm13ln_bwd_kernelINS_13Kernel_traitsIf13__nv_bfloat16fS2_fjLj2048ELj1ELj1ELj4ELj16ENS_18Kernel_traits_baseILj2048EfS2_fS2_fjLj128EEEEELb1ELb1ELb1ELb0EEEvNS_9BwdParamsE --------------------------
	.section	.nv.constant0._ZN10layer_norm13ln_bwd_kernelINS_13Kernel_traitsIf13__nv_bfloat16fS2_fjLj2048ELj1ELj1ELj4ELj16ENS_18Kernel_traits_baseILj2048EfS2_fS2_fjLj128EEEEELb1ELb1ELb1ELb0EEEvNS_9BwdParamsE,"a",@progbits
	.sectionflags	@""
	.align	4
.nv.constant0._ZN10layer_norm13ln_bwd_kernelINS_13Kernel_traitsIf13__nv_bfloat16fS2_fjLj2048ELj1ELj1ELj4ELj16ENS_18Kernel_traits_baseILj2048EfS2_fS2_fjLj128EEEEELb1ELb1ELb1ELb0EEEvNS_9BwdParamsE:
	.zero		648


//--------------------- .nv.constant0._ZN10layer_norm22ln_bwd_finalize_kernelINS_22Kernel_traits_finalizeILj2048Ef13__nv_bfloat16fS2_fjLb1ELj1024ELj4ENS_18Kernel_traits_baseILj2048EfS2_fS2_fjLj1024EEEEELb1ELb1EEEvNS_9BwdParamsE --------------------------
	.section	.nv.constant0._ZN10layer_norm22ln_bwd_finalize_kernelINS_22Kernel_traits_finalizeILj2048Ef13__nv_bfloat16fS2_fjLb1ELj1024ELj4ENS_18Kernel_traits_baseILj2048EfS2_fS2_fjLj1024EEEEELb1ELb1EEEvNS_9BwdParamsE,"a",@progbits
	.sectionflags	@""
	.align	4
.nv.constant0._ZN10layer_norm22ln_bwd_finalize_kernelINS_22Kernel_traits_finalizeILj2048Ef13__nv_bfloat16fS2_fjLb1ELj1024ELj4ENS_18Kernel_traits_baseILj2048EfS2_fS2_fjLj1024EEEEELb1ELb1EEEvNS_9BwdParamsE:
	.zero		648


//--------------------- .nv.constant0._ZN10layer_norm13ln_bwd_kernelINS_13Kernel_traitsIf13__nv_bfloat16fS2_fjLj2048ELj1ELj1ELj4ELj16ENS_18Kernel_traits_baseILj2048EfS2_fS2_fjLj128EEEEELb1ELb1ELb1ELb1EEEvNS_9BwdParamsE --------------------------
	.section	.nv.constant0._ZN10layer_norm13ln_bwd_kernelINS_13Kernel_traitsIf13__nv_bfloat16fS2_fjLj2048ELj1ELj1ELj4ELj16ENS_18Kernel_traits_baseILj2048EfS2_fS2_fjLj128EEEEELb1ELb1ELb1ELb1EEEvNS_9BwdParamsE,"a",@progbits
	.sectionflags	@""
	.align	4
.nv.constant0._ZN10layer_norm13ln_bwd_kernelINS_13Kernel_traitsIf13__nv_bfloat16fS2_fjLj2048ELj1ELj1ELj4ELj16ENS_18Kernel_traits_baseILj2048EfS2_fS2_fjLj128EEEEELb1ELb1ELb1ELb1EEEvNS_9BwdParamsE:
	.zero		648


//--------------------- .nv.constant0._ZN10layer_norm13ln_bwd_kernelINS_13Kernel_traitsIf6__halfS2_S2_fjLj2048ELj1ELj1ELj4ELj16ENS_18Kernel_traits_baseILj2048EfS2_S2_S2_fjLj128EEEEELb0ELb0ELb0ELb0EEEvNS_9BwdParamsE --------------------------
	.section	.nv.constant0._ZN10layer_norm13ln_bwd_kernelINS_13Kernel_traitsIf6__halfS2_S2_fjLj2048ELj1ELj1ELj4ELj16ENS_18Kernel_traits_baseILj2048EfS2_S2_S2_fjLj128EEEEELb0ELb0ELb0ELb0EEEvNS_9BwdParamsE,"a",@progbits
	.sectionflags	@""
	.align	4
.nv.constant0._ZN10layer_norm13ln_bwd_kernelINS_13Kernel_traitsIf6__halfS2_S2_fjLj2048ELj1ELj1ELj4ELj16ENS_18Kernel_traits_baseILj2048EfS2_S2_S2_fjLj128EEEEELb0ELb0ELb0ELb0EEEvNS_9BwdParamsE:
	.zero		648


//--------------------- .nv.constant0._ZN10layer_norm13ln_bwd_kernelINS_13Kernel_traitsIf6__halfS2_S2_fjLj2048ELj1ELj1ELj4ELj16ENS_18Kernel_traits_baseILj2048EfS2_S2_S2_fjLj128EEEEELb0ELb0ELb0ELb1EEEvNS_9BwdParamsE --------------------------
	.section	.nv.constant0._ZN10layer_norm13ln_bwd_kernelINS_13Kernel_traitsIf6__halfS2_S2_fjLj2048ELj1ELj1ELj4ELj16ENS_18Kernel_traits_baseILj2048EfS2_S2_S2_fjLj128EEEEELb0ELb0ELb0ELb1EEEvNS_9BwdParamsE,"a",@progbits
	.sectionflags	@""
	.align	4
.nv.constant0._ZN10layer_norm13ln_bwd_kernelINS_13Kernel_traitsIf6__halfS2_S2_fjLj2048ELj1ELj1ELj4ELj16ENS_18Kernel_traits_baseILj2048EfS2_S2_S2_fjLj128EEEEELb0ELb0ELb0ELb1EEEvNS_9BwdParamsE:
	.zero		648


//--------------------- .nv.constant0._ZN10layer_norm13ln_bwd_kernelINS_13Kernel_traitsIf6__halfS2_S2_fjLj2048ELj1ELj1ELj4ELj16ENS_18Kernel_traits_baseILj2048EfS2_S2_S2_fjLj128EEEEELb0ELb0ELb1ELb0EEEvNS_9BwdParamsE --------------------------
	.section	.nv.constant0._ZN10layer_norm13ln_bwd_kernelINS_13Kernel_traitsIf6__halfS2_S2_fjLj2048ELj1ELj1ELj4ELj16ENS_18Kernel_traits_baseILj2048EfS2_S2_S2_fjLj128EEEEELb0ELb0ELb1ELb0EEEvNS_9BwdParamsE,"a",@progbits
	.sectionflags	@""
	.align	4
.nv.constant0._ZN10layer_norm13ln_bwd_kernelINS_13Kernel_traitsIf6__halfS2_S2_fjLj2048ELj1ELj1ELj4ELj16ENS_18Kernel_traits_baseILj2048EfS2_S2_S2_fjLj128EEEEELb0ELb0ELb1ELb0EEEvNS_9BwdParamsE:
	.zero		648


//--------------------- .nv.constant0._ZN10layer_norm13ln_bwd_kernelINS_13Kernel_traitsIf6__halfS2_S2_fjLj2048ELj1ELj1ELj4ELj16ENS_18Kernel_traits_baseILj2048EfS2_S2_S2_fjLj128EEEEELb0ELb0ELb1ELb1EEEvNS_9BwdParamsE --------------------------
	.section	.nv.constant0._ZN10layer_norm13ln_bwd_kernelINS_13Kernel_traitsIf6__halfS2_S2_fjLj2048ELj1ELj1ELj4ELj16ENS_18Kernel_traits_baseILj2048EfS2_S2_S2_fjLj128EEEEELb0ELb0ELb1ELb1EEEvNS_9BwdParamsE,"a",@progbits
	.sectionflags	@""
	.align	4
.nv.constant0._ZN10layer_norm13ln_bwd_kernelINS_13Kernel_traitsIf6__halfS2_S2_fjLj2048ELj1ELj1ELj4ELj16ENS_18Kernel_traits_baseILj2048EfS2_S2_S2_fjLj128EEEEELb0ELb0ELb1ELb1EEEvNS_9BwdParamsE:
	.zero		648


//--------------------- .nv.constant0._ZN10layer_norm13ln_bwd_kernelINS_13Kernel_traitsIf6__halfS2_S2_fjLj2048ELj1ELj1ELj4ELj16ENS_18Kernel_traits_baseILj2048EfS2_S2_S2_fjLj128EEEEELb0ELb1ELb0ELb0EEEvNS_9BwdParamsE --------------------------
	.section	.nv.constant0._ZN10layer_norm13ln_bwd_kernelINS_13Kernel_traitsIf6__halfS2_S2_fjLj2048ELj1ELj1ELj4ELj16ENS_18Kernel_traits_baseILj2048EfS2_S2_S2_fjLj128EEEEELb0ELb1ELb0ELb0EEEvNS_9BwdParamsE,"a",@progbits
	.sectionflags	@""
	.align	4
.nv.constant0._ZN10layer_norm13ln_bwd_kernelINS_13Kernel_traitsIf6__halfS2_S2_fjLj2048ELj1ELj1ELj4ELj16ENS_18Kernel_traits_baseILj2048EfS2_S2_S2_fjLj128EEEEELb0ELb1ELb0ELb0EEEvNS_9BwdParamsE:
	.zero		648


//--------------------- .nv.constant0._ZN10layer_norm13ln_bwd_kernelINS_13Kernel_traitsIf6__halfS2_S2_fjLj2048ELj1ELj1ELj4ELj16ENS_18Kernel_traits_baseILj2048EfS2_S2_S2_fjLj128EEEEELb0ELb1ELb0ELb1EEEvNS_9BwdParamsE --------------------------
	.section	.nv.constant0._ZN10layer_norm13ln_bwd_kernelINS_13Kernel_traitsIf6__halfS2_S2_fjLj2048ELj1ELj1ELj4ELj16ENS_18Kernel_traits_baseILj2048EfS2_S2_S2_fjLj128EEEEELb0ELb1ELb0ELb1EEEvNS_9BwdParamsE,"a",@progbits
	.sectionflags	@""
	.align	4
.nv.constant0._ZN10layer_norm13ln_bwd_kernelINS_13Kernel_traitsIf6__halfS2_S2_fjLj2048ELj1ELj1ELj4ELj16ENS_18Kernel_traits_baseILj2048EfS2_S2_S2_fjLj128EEEEELb0ELb1ELb0ELb1EEEvNS_9BwdParamsE:
	.zero		648


//--------------------- .nv.constant0._ZN10layer_norm13ln_bwd_kernelINS_13Kernel_traitsIf6__halfS2_S2_fjLj2048ELj1ELj1ELj4ELj16ENS_18Kernel_traits_baseILj2048EfS2_S2_S2_fjLj128EEEEELb0ELb1ELb1ELb0EEEvNS_9BwdParamsE --------------------------
	.section	.nv.constant0._ZN10layer_norm13ln_bwd_kernelINS_13Kernel_traitsIf6__halfS2_S2_fjLj2048ELj1ELj1ELj4ELj16ENS_18Kernel_traits_baseILj2048EfS2_S2_S2_fjLj128EEEEELb0ELb1ELb1ELb0EEEvNS_9BwdParamsE,"a",@progbits
	.sectionflags	@""
	.align	4
.nv.constant0._ZN10layer_norm13ln_bwd_kernelINS_13Kernel_traitsIf6__halfS2_S2_fjLj2048ELj1ELj1ELj4ELj16ENS_18Kernel_traits_baseILj2048EfS2_S2_S2_fjLj128EEEEELb0ELb1ELb1ELb0EEEvNS_9BwdParamsE:
	.zero		648


//--------------------- .nv.constant0._ZN10layer_norm13ln_bwd_kernelINS_13Kernel_traitsIf6__halfS2_S2_fjLj2048ELj1ELj1ELj4ELj16ENS_18Kernel_traits_baseILj2048EfS2_S2_S2_fjLj128EEEEELb0ELb1ELb1ELb1EEEvNS_9BwdParamsE --------------------------
	.section	.nv.constant0._ZN10layer_norm13ln_bwd_kernelINS_13Kernel_traitsIf6__halfS2_S2_fjLj2048ELj1ELj1ELj4ELj16ENS_18Kernel_traits_baseILj2048EfS2_S2_S2_fjLj128EEEEELb0ELb1ELb1ELb1EEEvNS_9BwdParamsE,"a",@progbits
	.sectionflags	@""
	.align	4
.nv.constant0._ZN10layer_norm13ln_bwd_kernelINS_13Kernel_traitsIf6__halfS2_S2_fjLj2048ELj1ELj1ELj4ELj16ENS_18Kernel_traits_baseILj2048EfS2_S2_S2_fjLj128EEEEELb0ELb1ELb1ELb1EEEvNS_9BwdParamsE:
	.zero		648


//--------------------- .nv.constant0._ZN10layer_norm13ln_bwd_kernelINS_13Kernel_traitsIf6__halfS2_S2_fjLj2048ELj1ELj1ELj4ELj16ENS_18Kernel_traits_baseILj2048EfS2_S2_S2_fjLj128EEEEELb1ELb0ELb0ELb0EEEvNS_9BwdParamsE --------------------------
	.section	.nv.constant0._ZN10layer_norm13ln_bwd_kernelINS_13Kernel_traitsIf6__halfS2_S2_fjLj2048ELj1ELj1ELj4ELj16ENS_18Kernel_traits_baseILj2048EfS2_S2_S2_fjLj128EEEEELb1ELb0ELb0ELb0EEEvNS_9BwdParamsE,"a",@progbits
	.sectionflags	@""
	.align	4
.nv.constant0._ZN10layer_norm13ln_bwd_kernelINS_13Kernel_traitsIf6__halfS2_S2_fjLj2048ELj1ELj1ELj4ELj16ENS_18Kernel_traits_baseILj2048EfS2_S2_S2_fjLj128EEEEELb1ELb0ELb0ELb0EEEvNS_9BwdParamsE:
	.zero		648


//--------------------- .nv.constant0._ZN10layer_norm13ln_bwd_kernelINS_13Kernel_traitsIf6__halfS2_S2_fjLj2048ELj1ELj1ELj4ELj16ENS_18Kernel_traits_baseILj2048EfS2_S2_S2_fjLj128EEEEELb1ELb0ELb0ELb1EEEvNS_9BwdParamsE --------------------------
	.section	.nv.constant0._ZN10layer_norm13ln_bwd_kernelINS_13Kernel_traitsIf6__halfS2_S2_fjLj2048ELj1ELj1ELj4ELj16ENS_18Kernel_traits_baseILj2048EfS2_S2_S2_fjLj128EEEEELb1ELb0ELb0ELb1EEEvNS_9BwdParamsE,"a",@progbits
	.sectionflags	@""
	.align	4
.nv.constant0._ZN10layer_norm13ln_bwd_kernelINS_13Kernel_traitsIf6__halfS2_S2_fjLj2048ELj1ELj1ELj4ELj16ENS_18Kernel_traits_baseILj2048EfS2_S2_S2_fjLj128EEEEELb1ELb0ELb0ELb1EEEvNS_9BwdParamsE:
	.zero		648


//--------------------- .nv.constant0._ZN10layer_norm22ln_bwd_finalize_kernelINS_22Kernel_traits_finalizeILj2048Ef6__halfS2_S2_fjLb0ELj1024ELj4ENS_18Kernel_traits_baseILj2048EfS2_S2_S2_fjLj1024EEEEELb0ELb0EEEvNS_9BwdParamsE --------------------------
	.section	.nv.constant0._ZN10layer_norm22ln_bwd_finalize_kernelINS_22Kernel_traits_finalizeILj2048Ef6__halfS2_S2_fjLb0ELj1024ELj4ENS_18Kernel_traits_baseILj2048EfS2_S2_S2_fjLj1024EEEEELb0ELb0EEEvNS_9BwdParamsE,"a",@progbits
	.sectionflags	@""
	.align	4
.nv.constant0._ZN10layer_norm22ln_bwd_finalize_kernelINS_22Kernel_traits_finalizeILj2048Ef6__halfS2_S2_fjLb0ELj1024ELj4ENS_18Kernel_traits_baseILj2048EfS2_S2_S2_fjLj1024EEEEELb0ELb0EEEvNS_9BwdParamsE:
	.zero		648


//--------------------- .nv.constant0._ZN10layer_norm13ln_bwd_kernelINS_13Kernel_traitsIf6__halfS2_S2_fjLj2048ELj1ELj1ELj4ELj16ENS_18Kernel_traits_baseILj2048EfS2_S2_S2_fjLj128EEEEELb1ELb0ELb1ELb0EEEvNS_9BwdParamsE --------------------------
	.section	.nv.constant0._ZN10layer_norm13ln_bwd_kernelINS_13Kernel_traitsIf6__halfS2_S2_fjLj2048ELj1ELj1ELj4ELj16ENS_18Kernel_traits_baseILj2048EfS2_S2_S2_fjLj128EEEEELb1ELb0ELb1ELb0EEEvNS_9BwdParamsE,"a",@progbits
	.sectionflags	@""
	.align	4
.nv.constant0._ZN10layer_norm13ln_bwd_kernelINS_13Kernel_traitsIf6__halfS2_S2_fjLj2048ELj1ELj1ELj4ELj16ENS_18Kernel_traits_baseILj2048EfS2_S2_S2_fjLj128EEEEELb1ELb0ELb1ELb0EEEvNS_9BwdParamsE:
	.zero		648


//--------------------- .nv.constant0._ZN10layer_norm22ln_bwd_finalize_kernelINS_22Kernel_traits_finalizeILj2048Ef6__halfS2_S2_fjLb0ELj1024ELj4ENS_18Kernel_traits_baseILj2048EfS2_S2_S2_fjLj1024EEEEELb0ELb1EEEvNS_9BwdParamsE --------------------------
	.section	.nv.constant0._ZN10layer_norm22ln_bwd_finalize_kernelINS_22Kernel_traits_finalizeILj2048Ef6__halfS2_S2_fjLb0ELj1024ELj4ENS_18Kernel_traits_baseILj2048EfS2_S2_S2_fjLj1024EEEEELb0ELb1EEEvNS_9BwdParamsE,"a",@progbits
	.sectionflags	@""
	.align	4
.nv.constant0._ZN10layer_norm22ln_bwd_finalize_kernelINS_22Kernel_traits_finalizeILj2048Ef6__halfS2_S2_fjLb0ELj1024ELj4ENS_18Kernel_traits_baseILj2048EfS2_S2_S2_fjLj1024EEEEELb0ELb1EEEvNS_9BwdParamsE:
	.zero		648


//--------------------- .nv.constant0._ZN10layer_norm13ln_bwd_kernelINS_13Kernel_traitsIf6__halfS2_S2_fjLj2048ELj1ELj1ELj4ELj16ENS_18Kernel_traits_baseILj2048EfS2_S2_S2_fjLj128EEEEELb1ELb0ELb1ELb1EEEvNS_9BwdParamsE --------------------------
	.section	.nv.constant0._ZN10layer_norm13ln_bwd_kernelINS_13Kernel_traitsIf6__halfS2_S2_fjLj2048ELj1ELj1ELj4ELj16ENS_18Kernel_traits_baseILj2048EfS2_S2_S2_fjLj128EEEEELb1ELb0ELb1ELb1EEEvNS_9BwdParamsE,"a",@progbits
	.sectionflags	@""
	.align	4
.nv.constant0._ZN10layer_norm13ln_bwd_kernelINS_13Kernel_traitsIf6__halfS2_S2_fjLj2048ELj1ELj1ELj4ELj16ENS_18Kernel_traits_baseILj2048EfS2_S2_S2_fjLj128EEEEELb1ELb0ELb1ELb1EEEvNS_9BwdParamsE:
	.zero		648


//--------------------- .nv.constant0._ZN10layer_norm13ln_bwd_kernelINS_13Kernel_traitsIf6__halfS2_S2_fjLj2048ELj1ELj1ELj4ELj16ENS_18Kernel_traits_baseILj2048EfS2_S2_S2_fjLj128EEEEELb1ELb1ELb0ELb0EEEvNS_9BwdParamsE --------------------------
	.section	.nv.constant0._ZN10layer_norm13ln_bwd_kernelINS_13Kernel_traitsIf6__halfS2_S2_fjLj2048ELj1ELj1ELj4ELj16ENS_18Kernel_traits_baseILj2048EfS2_S2_S2_fjLj128EEEEELb1ELb1ELb0ELb0EEEvNS_9BwdParamsE,"a",@progbits
	.sectionflags	@""
	.align	4
.nv.constant0._ZN10layer_norm13ln_bwd_kernelINS_13Kernel_traitsIf6__halfS2_S2_fjLj2048ELj1ELj1ELj4ELj16ENS_18Kernel_traits_baseILj2048EfS2_S2_S2_fjLj128EEEEELb1ELb1ELb0ELb0EEEvNS_9BwdParamsE:
	.zero		648


//--------------------- .nv.constant0._ZN10layer_norm13ln_bwd_kernelINS_13Kernel_traitsIf6__halfS2_S2_fjLj2048ELj1ELj1ELj4ELj16ENS_18Kernel_traits_baseILj2048EfS2_S2_S2_fjLj128EEEEELb1ELb1ELb0ELb1EEEvNS_9BwdParamsE --------------------------
	.section	.nv.constant0._ZN10layer_norm13ln_bwd_kernelINS_13Kernel_traitsIf6__halfS2_S2_fjLj2048ELj1ELj1ELj4ELj16ENS_18Kernel_traits_baseILj2048EfS2_S2_S2_fjLj128EEEEELb1ELb1ELb0ELb1EEEvNS_9BwdParamsE,"a",@progbits
	.sectionflags	@""
	.align	4
.nv.constant0._ZN10layer_norm13ln_bwd_kernelINS_13Kernel_traitsIf6__halfS2_S2_fjLj2048ELj1ELj1ELj4ELj16ENS_18Kernel_traits_baseILj2048EfS2_S2_S2_fjLj128EEEEELb1ELb1ELb0ELb1EEEvNS_9BwdParamsE:
	.zero		648


//--------------------- .nv.constant0._ZN10layer_norm22ln_bwd_finalize_kernelINS_22Kernel_traits_finalizeILj2048Ef6__halfS2_S2_fjLb1ELj1024ELj4ENS_18Kernel_traits_baseILj2048EfS2_S2_S2_fjLj1024EEEEELb1ELb0EEEvNS_9BwdParamsE --------------------------
	.section	.nv.constant0._ZN10layer_norm22ln_bwd_finalize_kernelINS_22Kernel_traits_finalizeILj2048Ef6__halfS2_S2_fjLb1ELj1024ELj4ENS_18Kernel_traits_baseILj2048EfS2_S2_S2_fjLj1024EEEEELb1ELb0EEEvNS_9BwdParamsE,"a",@progbits
	.sectionflags	@""
	.align	4
.nv.constant0._ZN10layer_norm22ln_bwd_finalize_kernelINS_22Kernel_traits_finalizeILj2048Ef6__halfS2_S2_fjLb1ELj1024ELj4ENS_18Kernel_traits_baseILj2048EfS2_S2_S2_fjLj1024EEEEELb1ELb0EEEvNS_9BwdParamsE:
	.zero		648


//--------------------- .nv.constant0._ZN10layer_norm13ln_bwd_kernelINS_13Kernel_traitsIf6__halfS2_S2_fjLj2048ELj1ELj1ELj4ELj16ENS_18Kernel_traits_baseILj2048EfS2_S2_S2_fjLj128EEEEELb1ELb1ELb1ELb0EEEvNS_9BwdParamsE --------------------------
	.section	.nv.constant0._ZN10layer_norm13ln_bwd_kernelINS_13Kernel_traitsIf6__halfS2_S2_fjLj2048ELj1ELj1ELj4ELj16ENS_18Kernel_traits_baseILj2048EfS2_S2_S2_fjLj128EEEEELb1ELb1ELb1ELb0EEEvNS_9BwdParamsE,"a",@progbits
	.sectionflags	@""
	.align	4
.nv.constant0._ZN10layer_norm13ln_bwd_kernelINS_13Kernel_traitsIf6__halfS2_S2_fjLj2048ELj1ELj1ELj4ELj16ENS_18Kernel_traits_baseILj2048EfS2_S2_S2_fjLj128EEEEELb1ELb1ELb1ELb0EEEvNS_9BwdParamsE:
	.zero		648


//--------------------- .nv.constant0._ZN10layer_norm22ln_bwd_finalize_kernelINS_22Kernel_traits_finalizeILj2048Ef6__halfS2_S2_fjLb1ELj1024ELj4ENS_18Kernel_traits_baseILj2048EfS2_S2_S2_fjLj1024EEEEELb1ELb1EEEvNS_9BwdParamsE --------------------------
	.section	.nv.constant0._ZN10layer_norm22ln_bwd_finalize_kernelINS_22Kernel_traits_finalizeILj2048Ef6__halfS2_S2_fjLb1ELj1024ELj4ENS_18Kernel_traits_baseILj2048EfS2_S2_S2_fjLj1024EEEEELb1ELb1EEEvNS_9BwdParamsE,"a",@progbits
	.sectionflags	@""
	.align	4
.nv.constant0._ZN10layer_norm22ln_bwd_finalize_kernelINS_22Kernel_traits_finalizeILj2048Ef6__halfS2_S2_fjLb1ELj1024ELj4ENS_18Kernel_traits_baseILj2048EfS2_S2_S2_fjLj1024EEEEELb1ELb1EEEvNS_9BwdParamsE:
	.zero		648


//--------------------- .nv.constant0._ZN10layer_norm13ln_bwd_kernelINS_13Kernel_traitsIf6__halfS2_S2_fjLj2048ELj1ELj1ELj4ELj16ENS_18Kernel_traits_baseILj2048EfS2_S2_S2_fjLj128EEEEELb1ELb1ELb1ELb1EEEvNS_9BwdParamsE --------------------------
	.section	.nv.constant0._ZN10layer_norm13ln_bwd_kernelINS_13Kernel_traitsIf6__halfS2_S2_fjLj2048ELj1ELj1ELj4ELj16ENS_18Kernel_traits_baseILj2048EfS2_S2_S2_fjLj128EEEEELb1ELb1ELb1ELb1EEEvNS_9BwdParamsE,"a",@progbits
	.sectionflags	@""
	.align	4
.nv.constant0._ZN10layer_norm13ln_bwd_kernelINS_13Kernel_traitsIf6__halfS2_S2_fjLj2048ELj1ELj1ELj4ELj16ENS_18Kernel_traits_baseILj2048EfS2_S2_S2_fjLj128EEEEELb1ELb1ELb1ELb1EEEvNS_9BwdParamsE:
	.zero		648


//--------------------- .nv.constant0._ZN10layer_norm13ln_bwd_kernelINS_13Kernel_traitsI6__halfS2_fS2_fjLj2048ELj1ELj1ELj4ELj16ENS_18Kernel_traits_baseILj2048ES2_S2_fS2_fjLj128EEEEELb0ELb0ELb0ELb0EEEvNS_9BwdParamsE --------------------------
	.section	.nv.constant0._ZN10layer_norm13ln_bwd_kernelINS_13Kernel_traitsI6__halfS2_fS2_fjLj2048ELj1ELj1ELj4ELj16ENS_18Kernel_traits_baseILj2048ES2_S2_fS2_fjLj128EEEEELb0ELb0ELb0ELb0EEEvNS_9BwdParamsE,"a",@progbits
	.sectionflags	@""
	.align	4
.nv.constant0._ZN10layer_norm13ln_bwd_kernelINS_13Kernel_traitsI6__halfS2_fS2_fjLj2048ELj1ELj1ELj4ELj16ENS_18Kernel_traits_baseILj2048ES2_S2_fS2_fjLj128EEEEELb0ELb0ELb0ELb0EEEvNS_9BwdParamsE:
	.zero		648


//--------------------- .nv.constant0._ZN10layer_norm13ln_bwd_kernelINS_13Kernel_traitsI6__halfS2_fS2_fjLj2048ELj1ELj1ELj4ELj16ENS_18Kernel_traits_baseILj2048ES2_S2_fS2_fjLj128EEEEELb0ELb0ELb0ELb1EEEvNS_9BwdParamsE --------------------------
	.section	.nv.constant0._ZN10layer_norm13ln_bwd_kernelINS_13Kernel_traitsI6__halfS2_fS2_fjLj2048ELj1ELj1ELj4ELj16ENS_18Kernel_traits_baseILj2048ES2_S2_fS2_fjLj128EEEEELb0ELb0ELb0ELb1EEEvNS_9BwdParamsE,"a",@progbits
	.sectionflags	@""
	.align	4
.nv.constant0._ZN10layer_norm13ln_bwd_kernelINS_13Kernel_traitsI6__halfS2_fS2_fjLj2048ELj1ELj1ELj4ELj16ENS_18Kernel_traits_baseILj2048ES2_S2_fS2_fjLj128EEEEELb0ELb0ELb0ELb1EEEvNS_9BwdParamsE:
	.zero		648


//--------------------- .nv.constant0._ZN10layer_norm13ln_bwd_kernelINS_13Kernel_traitsI6__halfS2_fS2_fjLj2048ELj1ELj1ELj4ELj16ENS_18Kernel_traits_baseILj2048ES2_S2_fS2_fjLj128EEEEELb0ELb0ELb1ELb0EEEvNS_9BwdParamsE --------------------------
	.section	.nv.constant0._ZN10layer_norm13ln_bwd_kernelINS_13Kernel_traitsI6__halfS2_fS2_fjLj2048ELj1ELj1ELj4ELj16ENS_18Kernel_traits_baseILj2048ES2_S2_fS2_fjLj128EEEEELb0ELb0ELb1ELb0EEEvNS_9BwdParamsE,"a",@progbits
	.sectionflags	@""
	.align	4
.nv.constant0._ZN10layer_norm13ln_bwd_kernelINS_13Kernel_traitsI6__halfS2_fS2_fjLj2048ELj1ELj1ELj4ELj16ENS_18Kernel_traits_baseILj2048ES2_S2_fS2_fjLj128EEEEELb0ELb0ELb1ELb0EEEvNS_9BwdParamsE:
	.zero		648


//--------------------- .nv.constant0._ZN10layer_norm13ln_bwd_kernelINS_13Kernel_traitsI6__halfS2_fS2_fjLj2048ELj1ELj1ELj4ELj16ENS_18Kernel_traits_baseILj2048ES2_S2_fS2_fjLj128EEEEELb0ELb0ELb1ELb1EEEvNS_9BwdParamsE --------------------------
	.section	.nv.constant0._ZN10layer_norm13ln_bwd_kernelINS_13Kernel_traitsI6__halfS2_fS2_fjLj2048ELj1ELj1ELj4ELj16ENS_18Kernel_traits_baseILj2048ES2_S2_fS2_fjLj128EEEEELb0ELb0ELb1ELb1EEEvNS_9BwdParamsE,"a",@progbits
	.sectionflags	@""
	.align	4
.nv.constant0._ZN10layer_norm13ln_bwd_kernelINS_13Kernel_traitsI6__halfS2_fS2_fjLj2048ELj1ELj1ELj4ELj16ENS_18Kernel_traits_baseILj2048ES2_S2_fS2_fjLj128EEEEELb0ELb0ELb1ELb1EEEvNS_9BwdParamsE:
	.zero		648


//--------------------- .nv.constant0._ZN10layer_norm13ln_bwd_kernelINS_13Kernel_traitsI6__halfS2_fS2_fjLj2048ELj1ELj1ELj4ELj16ENS_18Kernel_traits_baseILj2048ES2_S2_fS2_fjLj128EEEEELb0ELb1ELb0ELb0EEEvNS_9BwdParamsE --------------------------
	.section	.nv.constant0._ZN10layer_norm13ln_bwd_kernelINS_13Kernel_traitsI6__halfS2_fS2_fjLj2048ELj1ELj1ELj4ELj16ENS_18Kernel_traits_baseILj2048ES2_S2_fS2_fjLj128EEEEELb0ELb1ELb0ELb0EEEvNS_9BwdParamsE,"a",@progbits
	.sectionflags	@""
	.align	4
.nv.constant0._ZN10layer_norm13ln_bwd_kernelINS_13Kernel_traitsI6__halfS2_fS2_fjLj2048ELj1ELj1ELj4ELj16ENS_18Kernel_traits_baseILj2048ES2_S2_fS2_fjLj128EEEEELb0ELb1ELb0ELb0EEEvNS_9BwdParamsE:
	.zero		648


//--------------------- .nv.constant0._ZN10layer_norm13ln_bwd_kernelINS_13Kernel_traitsI6__halfS2_fS2_fjLj2048ELj1ELj1ELj4ELj16ENS_18Kernel_traits_baseILj2048ES2_S2_fS2_fjLj128EEEEELb0ELb1ELb0ELb1EEEvNS_9BwdParamsE --------------------------
	.section	.nv.constant0._ZN10layer_norm13ln_bwd_kernelINS_13Kernel_traitsI6__halfS2_fS2_fjLj2048ELj1ELj1ELj4ELj16ENS_18Kernel_traits_baseILj2048ES2_S2_fS2_fjLj128EEEEELb0ELb1ELb0ELb1EEEvNS_9BwdParamsE,"a",@progbits
	.sectionflags	@""
	.align	4
.nv.constant0._ZN10layer_norm13ln_bwd_kernelINS_13Kernel_traitsI6__halfS2_fS2_fjLj2048ELj1ELj1ELj4ELj16ENS_18Kernel_traits_baseILj2048ES2_S2_fS2_fjLj128EEEEELb0ELb1ELb0ELb1EEEvNS_9BwdParamsE:
	.zero		648


//--------------------- .nv.constant0._ZN10layer_norm13ln_bwd_kernelINS_13Kernel_traitsI6__halfS2_fS2_fjLj2048ELj1ELj1ELj4ELj16ENS_18Kernel_traits_baseILj2048ES2_S2_fS2_fjLj128EEEEELb0ELb1ELb1ELb0EEEvNS_9BwdParamsE --------------------------
	.section	.nv.constant0._ZN10layer_norm13ln_bwd_kernelINS_13Kernel_traitsI6__halfS2_fS2_fjLj2048ELj1ELj1ELj4ELj16ENS_18Kernel_traits_baseILj2048ES2_S2_fS2_fjLj128EEEEELb0ELb1ELb1ELb0EEEvNS_9BwdParamsE,"a",@progbits
	.sectionflags	@""
	.align	4
.nv.constant0._ZN10layer_norm13ln_bwd_kernelINS_13Kernel_traitsI6__halfS2_fS2_fjLj2048ELj1ELj1ELj4ELj16ENS_18Kernel_traits_baseILj2048ES2_S2_fS2_fjLj128EEEEELb0ELb1ELb1ELb0EEEvNS_9BwdParamsE:
	.zero		648


//--------------------- .nv.constant0._ZN10layer_norm13ln_bwd_kernelINS_13Kernel_traitsI6__halfS2_fS2_fjLj2048ELj1ELj1ELj4ELj16ENS_18Kernel_traits_baseILj2048ES2_S2_fS2_fjLj128EEEEELb0ELb1ELb1ELb1EEEvNS_9BwdParamsE --------------------------
	.section	.nv.constant0._ZN10layer_norm13ln_bwd_kernelINS_13Kernel_traitsI6__halfS2_fS2_fjLj2048ELj1ELj1ELj4ELj16ENS_18Kernel_traits_baseILj2048ES2_S2_fS2_fjLj128EEEEELb0ELb1ELb1ELb1EEEvNS_9BwdParamsE,"a",@progbits
	.sectionflags	@""
	.align	4
.nv.constant0._ZN10layer_norm13ln_bwd_kernelINS_13Kernel_traitsI6__halfS2_fS2_fjLj2048ELj1ELj1ELj4ELj16ENS_18Kernel_traits_baseILj2048ES2_S2_fS2_fjLj128EEEEELb0ELb1ELb1ELb1EEEvNS_9BwdParamsE:
	.zero		648


//--------------------- .nv.constant0._ZN10layer_norm13ln_bwd_kernelINS_13Kernel_traitsI6__halfS2_fS2_fjLj2048ELj1ELj1ELj4ELj16ENS_18Kernel_traits_baseILj2048ES2_S2_fS2_fjLj128EEEEELb1ELb0ELb0ELb0EEEvNS_9BwdParamsE --------------------------
	.section	.nv.constant0._ZN10layer_norm13ln_bwd_kernelINS_13Kernel_traitsI6__halfS2_fS2_fjLj2048ELj1ELj1ELj4ELj16ENS_18Kernel_traits_baseILj2048ES2_S2_fS2_fjLj128EEEEELb1ELb0ELb0ELb0EEEvNS_9BwdParamsE,"a",@progbits
	.sectionflags	@""
	.align	4
.nv.constant0._ZN10layer_norm13ln_bwd_kernelINS_13Kernel_traitsI6__halfS2_fS2_fjLj2048ELj1ELj1ELj4ELj16ENS_18Kernel_traits_baseILj2048ES2_S2_fS2_fjLj128EEEEELb1ELb0ELb0ELb0EEEvNS_9BwdParamsE:
	.zero		648


//--------------------- .nv.constant0._ZN10layer_norm13ln_bwd_kernelINS_13Kernel_traitsI6__halfS2_fS2_fjLj2048ELj1ELj1ELj4ELj16ENS_18Kernel_traits_baseILj2048ES2_S2_fS2_fjLj128EEEEELb1ELb0ELb0ELb1EEEvNS_9BwdParamsE --------------------------
	.section	.nv.constant0._ZN10layer_norm13ln_bwd_kernelINS_13Kernel_traitsI6__halfS2_fS2_fjLj2048ELj1ELj1ELj4ELj16ENS_18Kernel_traits_baseILj2048ES2_S2_fS2_fjLj128EEEEELb1ELb0ELb0ELb1EEEvNS_9BwdParamsE,"a",@progbits
	.sectionflags	@""
	.align	4
.nv.constant0._ZN10layer_norm13ln_bwd_kernelINS_13Kernel_traitsI6__halfS2_fS2_fjLj2048ELj1ELj1ELj4ELj16ENS_18Kernel_traits_baseILj2048ES2_S2_fS2_fjLj128EEEEELb1ELb0ELb0ELb1EEEvNS_9BwdParamsE:
	.zero		648


//--------------------- .nv.constant0._ZN10layer_norm22ln_bwd_finalize_kernelINS_22Kernel_traits_finalizeILj2048E6__halfS2_fS2_fjLb0ELj1024ELj4ENS_18Kernel_traits_baseILj2048ES2_S2_fS2_fjLj1024EEEEELb0ELb0EEEvNS_9BwdParamsE --------------------------
	.section	.nv.constant0._ZN10layer_norm22ln_bwd_finalize_kernelINS_22Kernel_traits_finalizeILj2048E6__halfS2_fS2_fjLb0ELj1024ELj4ENS_18Kernel_traits_baseILj2048ES2_S2_fS2_fjLj1024EEEEELb0ELb0EEEvNS_9BwdParamsE,"a",@progbits
	.sectionflags	@""
	.align	4
.nv.constant0._ZN10layer_norm22ln_bwd_finalize_kernelINS_22Kernel_traits_finalizeILj2048E6__halfS2_fS2_fjLb0ELj1024ELj4ENS_18Kernel_traits_baseILj2048ES2_S2_fS2_fjLj1024EEEEELb0ELb0EEEvNS_9BwdParamsE:
	.zero		648


//--------------------- .nv.constant0._ZN10layer_norm13ln_bwd_kernelINS_13Kernel_traitsI6__halfS2_fS2_fjLj2048ELj1ELj1ELj4ELj16ENS_18Kernel_traits_baseILj2048ES2_S2_fS2_fjLj128EEEEELb1ELb0ELb1ELb0EEEvNS_9BwdParamsE --------------------------
	.section	.nv.constant0._ZN10layer_norm13ln_bwd_kernelINS_13Kernel_traitsI6__halfS2_fS2_fjLj2048ELj1ELj1ELj4ELj16ENS_18Kernel_traits_baseILj2048ES2_S2_fS2_fjLj128EEEEELb1ELb0ELb1ELb0EEEvNS_9BwdParamsE,"a",@progbits
	.sectionflags	@""
	.align	4
.nv.constant0._ZN10layer_norm13ln_bwd_kernelINS_13Kernel_traitsI6__halfS2_fS2_fjLj2048ELj1ELj1ELj4ELj16ENS_18Kernel_traits_baseILj2048ES2_S2_fS2_fjLj128EEEEELb1ELb0ELb1ELb0EEEvNS_9BwdParamsE:
	.zero		648


//--------------------- .nv.constant0._ZN10layer_norm22ln_bwd_finalize_kernelINS_22Kernel_traits_finalizeILj2048E6__halfS2_fS2_fjLb0ELj1024ELj4ENS_18Kernel_traits_baseILj2048ES2_S2_fS2_fjLj1024EEEEELb0ELb1EEEvNS_9BwdParamsE --------------------------
	.section	.nv.constant0._ZN10layer_norm22ln_bwd_finalize_kernelINS_22Kernel_traits_finalizeILj2048E6__halfS2_fS2_fjLb0ELj1024ELj4ENS_18Kernel_traits_baseILj2048ES2_S2_fS2_fjLj1024EEEEELb0ELb1EEEvNS_9BwdParamsE,"a",@progbits
	.sectionflags	@""
	.align	4
.nv.constant0._ZN10layer_norm22ln_bwd_finalize_kernelINS_22Kernel_traits_finalizeILj2048E6__halfS2_fS2_fjLb0ELj1024ELj4ENS_18Kernel_traits_baseILj2048ES2_S2_fS2_fjLj1024EEEEELb0ELb1EEEvNS_9BwdParamsE:
	.zero		648


//--------------------- .nv.constant0._ZN10layer_norm13ln_bwd_kernelINS_13Kernel_traitsI6__halfS2_fS2_fjLj2048ELj1ELj1ELj4ELj16ENS_18Kernel_traits_baseILj2048ES2_S2_fS2_fjLj128EEEEELb1ELb0ELb1ELb1EEEvNS_9BwdParamsE --------------------------
	.section	.nv.constant0._ZN10layer_norm13ln_bwd_kernelINS_13Kernel_traitsI6__halfS2_fS2_fjLj2048ELj1ELj1ELj4ELj16ENS_18Kernel_traits_baseILj2048ES2_S2_fS2_fjLj128EEEEELb1ELb0ELb1ELb1EEEvNS_9BwdParamsE,"a",@progbits
	.sectionflags	@""
	.align	4
.nv.constant0._ZN10layer_norm13ln_bwd_kernelINS_13Kernel_traitsI6__halfS2_fS2_fjLj2048ELj1ELj1ELj4ELj16ENS_18Kernel_traits_baseILj2048ES2_S2_fS2_fjLj128EEEEELb1ELb0ELb1ELb1EEEvNS_9BwdParamsE:
	.zero		648


//--------------------- .nv.constant0._ZN10layer_norm13ln_bwd_kernelINS_13Kernel_traitsI6__halfS2_fS2_fjLj2048ELj1ELj1ELj4ELj16ENS_18Kernel_traits_baseILj2048ES2_S2_fS2_fjLj128EEEEELb1ELb1ELb0ELb0EEEvNS_9BwdParamsE --------------------------
	.section	.nv.constant0._ZN10layer_norm13ln_bwd_kernelINS_13Kernel_traitsI6__halfS2_fS2_fjLj2048ELj1ELj1ELj4ELj16ENS_18Kernel_traits_baseILj2048ES2_S2_fS2_fjLj128EEEEELb1ELb1ELb0ELb0EEEvNS_9BwdParamsE,"a",@progbits
	.sectionflags	@""
	.align	4
.nv.constant0._ZN10layer_norm13ln_bwd_kernelINS_13Kernel_traitsI6__halfS2_fS2_fjLj2048ELj1ELj1ELj4ELj16ENS_18Kernel_traits_baseILj2048ES2_S2_fS2_fjLj128EEEEELb1ELb1ELb0ELb0EEEvNS_9BwdParamsE:
	.zero		648


//--------------------- .nv.constant0._ZN10layer_norm13ln_bwd_kernelINS_13Kernel_traitsI6__halfS2_fS2_fjLj2048ELj1ELj1ELj4ELj16ENS_18Kernel_traits_baseILj2048ES2_S2_fS2_fjLj128EEEEELb1ELb1ELb0ELb1EEEvNS_9BwdParamsE --------------------------
	.section	.nv.constant0._ZN10layer_norm13ln_bwd_kernelINS_13Kernel_traitsI6__halfS2_fS2_fjLj2048ELj1ELj1ELj4ELj16ENS_18Kernel_traits_baseILj2048ES2_S2_fS2_fjLj128EEEEELb1ELb1ELb0ELb1EEEvNS_9BwdParamsE,"a",@progbits
	.sectionflags	@""
	.align	4
.nv.constant0._ZN10layer_norm13ln_bwd_kernelINS_13Kernel_traitsI6__halfS2_fS2_fjLj2048ELj1ELj1ELj4ELj16ENS_18Kernel_traits_baseILj2048ES2_S2_fS2_fjLj128EEEEELb1ELb1ELb0ELb1EEEvNS_9BwdParamsE:
	.zero		648


//--------------------- .nv.constant0._ZN10layer_norm22ln_bwd_finalize_kernelINS_22Kernel_traits_finalizeILj2048E6__halfS2_fS2_fjLb1ELj1024ELj4ENS_18Kernel_traits_baseILj2048ES2_S2_fS2_fjLj1024EEEEELb1ELb0EEEvNS_9BwdParamsE --------------------------
	.section	.nv.constant0._ZN10layer_norm22ln_bwd_finalize_kernelINS_22Kernel_traits_finalizeILj2048E6__halfS2_fS2_fjLb1ELj1024ELj4ENS_18Kernel_traits_baseILj2048ES2_S2_fS2_fjLj1024EEEEELb1ELb0EEEvNS_9BwdParamsE,"a",@progbits
	.sectionflags	@""
	.align	4
.nv.constant0._ZN10layer_norm22ln_bwd_finalize_kernelINS_22Kernel_traits_finalizeILj2048E6__halfS2_fS2_fjLb1ELj1024ELj4ENS_18Kernel_traits_baseILj2048ES2_S2_fS2_fjLj1024EEEEELb1ELb0EEEvNS_9BwdParamsE:
	.zero		648


//--------------------- .nv.constant0._ZN10layer_norm13ln_bwd_kernelINS_13Kernel_traitsI6__halfS2_fS2_fjLj2048ELj1ELj1ELj4ELj16ENS_18Kernel_traits_baseILj2048ES2_S2_fS2_fjLj128EEEEELb1ELb1ELb1ELb0EEEvNS_9BwdParamsE --------------------------
	.section	.nv.constant0._ZN10layer_norm13ln_bwd_kernelINS_13Kernel_traitsI6__halfS2_fS2_fjLj2048ELj1ELj1ELj4ELj16ENS_18Kernel_traits_baseILj2048ES2_S2_fS2_fjLj128EEEEELb1ELb1ELb1ELb0EEEvNS_9BwdParamsE,"a",@progbits
	.sectionflags	@""
	.align	4
.nv.constant0._ZN10layer_norm13ln_bwd_kernelINS_13Kernel_traitsI6__halfS2_fS2_fjLj2048ELj1ELj1ELj4ELj16ENS_18Kernel_traits_baseILj2048ES2_S2_fS2_fjLj128EEEEELb1ELb1ELb1ELb0EEEvNS_9BwdParamsE:
	.zero		648


//--------------------- .nv.constant0._ZN10layer_norm22ln_bwd_finalize_kernelINS_22Kernel_traits_finalizeILj2048E6__halfS2_fS2_fjLb1ELj1024ELj4ENS_18Kernel_traits_baseILj2048ES2_S2_fS2_fjLj1024EEEEELb1ELb1EEEvNS_9BwdParamsE --------------------------
	.section	.nv.constant0._ZN10layer_norm22ln_bwd_finalize_kernelINS_22Kernel_traits_finalizeILj2048E6__halfS2_fS2_fjLb1ELj1024ELj4ENS_18Kernel_traits_baseILj2048ES2_S2_fS2_fjLj1024EEEEELb1ELb1EEEvNS_9BwdParamsE,"a",@progbits
	.sectionflags	@""
	.align	4
.nv.constant0._ZN10layer_norm22ln_bwd_finalize_kernelINS_22Kernel_traits_finalizeILj2048E6__halfS2_fS2_fjLb1ELj1024ELj4ENS_18Kernel_traits_baseILj2048ES2_S2_fS2_fjLj1024EEEEELb1ELb1EEEvNS_9BwdParamsE:
	.zero		648


//--------------------- .nv.constant0._ZN10layer_norm13ln_bwd_kernelINS_13Kernel_traitsI6__halfS2_fS2_fjLj2048ELj1ELj1ELj4ELj16ENS_18Kernel_traits_baseILj2048ES2_S2_fS2_fjLj128EEEEELb1ELb1ELb1ELb1EEEvNS_9BwdParamsE --------------------------
	.section	.nv.constant0._ZN10layer_norm13ln_bwd_kernelINS_13Kernel_traitsI6__halfS2_fS2_fjLj2048ELj1ELj1ELj4ELj16ENS_18Kernel_traits_baseILj2048ES2_S2_fS2_fjLj128EEEEELb1ELb1ELb1ELb1EEEvNS_9BwdParamsE,"a",@progbits
	.sectionflags	@""
	.align	4
.nv.constant0._ZN10layer_norm13ln_bwd_kernelINS_13Kernel_traitsI6__halfS2_fS2_fjLj2048ELj1ELj1ELj4ELj16ENS_18Kernel_traits_baseILj2048ES2_S2_fS2_fjLj128EEEEELb1ELb1ELb1ELb1EEEvNS_9BwdParamsE:
	.zero		648


//--------------------- .nv.constant0._ZN10layer_norm13ln_bwd_kernelINS_13Kernel_traitsIf6__halffS2_fjLj2048ELj1ELj1ELj4ELj16ENS_18Kernel_traits_baseILj2048EfS2_fS2_fjLj128EEEEELb0ELb0ELb0ELb0EEEvNS_9BwdParamsE --------------------------
	.section	.nv.constant0._ZN10layer_norm13ln_bwd_kernelINS_13Kernel_traitsIf6__halffS2_fjLj2048ELj1ELj1ELj4ELj16ENS_18Kernel_traits_baseILj2048EfS2_fS2_fjLj128EEEEELb0ELb0ELb0ELb0EEEvNS_9BwdParamsE,"a",@progbits
	.sectionflags	@""
	.align	4
.nv.constant0._ZN10layer_norm13ln_bwd_kernelINS_13Kernel_traitsIf6__halffS2_fjLj2048ELj1ELj1ELj4ELj16ENS_18Kernel_traits_baseILj2048EfS2_fS2_fjLj128EEEEELb0ELb0ELb0ELb0EEEvNS_9BwdParamsE:
	.zero		648


//--------------------- .nv.constant0._ZN10layer_norm13ln_bwd_kernelINS_13Kernel_traitsIf6__halffS2_fjLj2048ELj1ELj1ELj4ELj16ENS_18Kernel_traits_baseILj2048EfS2_fS2_fjLj128EEEEELb0ELb0ELb0ELb1EEEvNS_9BwdParamsE --------------------------
	.section	.nv.constant0._ZN10layer_norm13ln_bwd_kernelINS_13Kernel_traitsIf6__halffS2_fjLj2048ELj1ELj1ELj4ELj16ENS_18Kernel_traits_baseILj2048EfS2_fS2_fjLj128EEEEELb0ELb0ELb0ELb1EEEvNS_9BwdParamsE,"a",@progbits
	.sectionflags	@""
	.align	4
.nv.constant0._ZN10layer_norm13ln_bwd_kernelINS_13Kernel_traitsIf6__halffS2_fjLj2048ELj1ELj1ELj4ELj16ENS_18Kernel_traits_baseILj2048EfS2_fS2_fjLj128EEEEELb0ELb0ELb0ELb1EEEvNS_9BwdParamsE:
	.zero		648


//--------------------- .nv.constant0._ZN10layer_norm13ln_bwd_kernelINS_13Kernel_traitsIf6__halffS2_fjLj2048ELj1ELj1ELj4ELj16ENS_18Kernel_traits_baseILj2048EfS2_fS2_fjLj128EEEEELb0ELb0ELb1ELb0EEEvNS_9BwdParamsE --------------------------
	.section	.nv.constant0._ZN10layer_norm13ln_bwd_kernelINS_13Kernel_traitsIf6__halffS2_fjLj2048ELj1ELj1ELj4ELj16ENS_18Kernel_traits_baseILj2048EfS2_fS2_fjLj128EEEEELb0ELb0ELb1ELb0EEEvNS_9BwdParamsE,"a",@progbits
	.sectionflags	@""
	.align	4
.nv.constant0._ZN10layer_norm13ln_bwd_kernelINS_13Kernel_traitsIf6__halffS2_fjLj2048ELj1ELj1ELj4ELj16ENS_18Kernel_traits_baseILj2048EfS2_fS2_fjLj128EEEEELb0ELb0ELb1ELb0EEEvNS_9BwdParamsE:
	.zero		648


//--------------------- .nv.constant0._ZN10layer_norm13ln_bwd_kernelINS_13Kernel_traitsIf6__halffS2_fjLj2048ELj1ELj1ELj4ELj16ENS_18Kernel_traits_baseILj2048EfS2_fS2_fjLj128EEEEELb0ELb0ELb1ELb1EEEvNS_9BwdParamsE --------------------------
	.section	.nv.constant0._ZN10layer_norm13ln_bwd_kernelINS_13Kernel_traitsIf6__halffS2_fjLj2048ELj1ELj1ELj4ELj16ENS_18Kernel_traits_baseILj2048EfS2_fS2_fjLj128EEEEELb0ELb0ELb1ELb1EEEvNS_9BwdParamsE,"a",@progbits
	.sectionflags	@""
	.align	4
.nv.constant0._ZN10layer_norm13ln_bwd_kernelINS_13Kernel_traitsIf6__halffS2_fjLj2048ELj1ELj1ELj4ELj16ENS_18Kernel_traits_baseILj2048EfS2_fS2_fjLj128EEEEELb0ELb0ELb1ELb1EEEvNS_9BwdParamsE:
	.zero		648


//--------------------- .nv.constant0._ZN10layer_norm13ln_bwd_kernelINS_13Kernel_traitsIf6__halffS2_fjLj2048ELj1ELj1ELj4ELj16ENS_18Kernel_traits_baseILj2048EfS2_fS2_fjLj128EEEEELb0ELb1ELb0ELb0EEEvNS_9BwdParamsE --------------------------
	.section	.nv.constant0._ZN10layer_norm13ln_bwd_kernelINS_13Kernel_traitsIf6__halffS2_fjLj2048ELj1ELj1ELj4ELj16ENS_18Kernel_traits_baseILj2048EfS2_fS2_fjLj128EEEEELb0ELb1ELb0ELb0EEEvNS_9BwdParamsE,"a",@progbits
	.sectionflags	@""
	.align	4
.nv.constant0._ZN10layer_norm13ln_bwd_kernelINS_13Kernel_traitsIf6__halffS2_fjLj2048ELj1ELj1ELj4ELj16ENS_18Kernel_traits_baseILj2048EfS2_fS2_fjLj128EEEEELb0ELb1ELb0ELb0EEEvNS_9BwdParamsE:
	.zero		648


//--------------------- .nv.constant0._ZN10layer_norm13ln_bwd_kernelINS_13Kernel_traitsIf6__halffS2_fjLj2048ELj1ELj1ELj4ELj16ENS_18Kernel_traits_baseILj2048EfS2_fS2_fjLj128EEEEELb0ELb1ELb0ELb1EEEvNS_9BwdParamsE --------------------------
	.section	.nv.constant0._ZN10layer_norm13ln_bwd_kernelINS_13Kernel_traitsIf6__halffS2_fjLj2048ELj1ELj1ELj4ELj16ENS_18Kernel_traits_baseILj2048EfS2_fS2_fjLj128EEEEELb0ELb1ELb0ELb1EEEvNS_9BwdParamsE,"a",@progbits
	.sectionflags	@""
	.align	4
.nv.constant0._ZN10layer_norm13ln_bwd_kernelINS_13Kernel_traitsIf6__halffS2_fjLj2048ELj1ELj1ELj4ELj16ENS_18Kernel_traits_baseILj2048EfS2_fS2_fjLj128EEEEELb0ELb1ELb0ELb1EEEvNS_9BwdParamsE:
	.zero		648


//--------------------- .nv.constant0._ZN10layer_norm13ln_bwd_kernelINS_13Kernel_traitsIf6__halffS2_fjLj2048ELj1ELj1ELj4ELj16ENS_18Kernel_traits_baseILj2048EfS2_fS2_fjLj128EEEEELb0ELb1ELb1ELb0EEEvNS_9BwdParamsE --------------------------
	.section	.nv.constant0._ZN10layer_norm13ln_bwd_kernelINS_13Kernel_traitsIf6__halffS2_fjLj2048ELj1ELj1ELj4ELj16ENS_18Kernel_traits_baseILj2048EfS2_fS2_fjLj128EEEEELb0ELb1ELb1ELb0EEEvNS_9BwdParamsE,"a",@progbits
	.sectionflags	@""
	.align	4
.nv.constant0._ZN10layer_norm13ln_bwd_kernelINS_13Kernel_traitsIf6__halffS2_fjLj2048ELj1ELj1ELj4ELj16ENS_18Kernel_traits_baseILj2048EfS2_fS2_fjLj128EEEEELb0ELb1ELb1ELb0EEEvNS_9BwdParamsE:
	.zero		648


//--------------------- .nv.constant0._ZN10layer_norm13ln_bwd_kernelINS_13Kernel_traitsIf6__halffS2_fjLj2048ELj1ELj1ELj4ELj16ENS_18Kernel_traits_baseILj2048EfS2_fS2_fjLj128EEEEELb0ELb1ELb1ELb1EEEvNS_9BwdParamsE --------------------------
	.section	.nv.constant0._ZN10layer_norm13ln_bwd_kernelINS_13Kernel_traitsIf6__halffS2_fjLj2048ELj1ELj1ELj4ELj16ENS_18Kernel_traits_baseILj2048EfS2_fS2_fjLj128EEEEELb0ELb1ELb1ELb1EEEvNS_9BwdParamsE,"a",@progbits
	.sectionflags	@""
	.align	4
.nv.constant0._ZN10layer_norm13ln_bwd_kernelINS_13Kernel_traitsIf6__halffS2_fjLj2048ELj1ELj1ELj4ELj16ENS_18Kernel_traits_baseILj2048EfS2_fS2_fjLj128EEEEELb0ELb1ELb1ELb1EEEvNS_9BwdParamsE:
	.zero		648


//--------------------- .nv.constant0._ZN10layer_norm13ln_bwd_kernelINS_13Kernel_traitsIf6__halffS2_fjLj2048ELj1ELj1ELj4ELj16ENS_18Kernel_traits_baseILj2048EfS2_fS2_fjLj128EEEEELb1ELb0ELb0ELb0EEEvNS_9BwdParamsE --------------------------
	.section	.nv.constant0._ZN10layer_norm13ln_bwd_kernelINS_13Kernel_traitsIf6__halffS2_fjLj2048ELj1ELj1ELj4ELj16ENS_18Kernel_traits_baseILj2048EfS2_fS2_fjLj128EEEEELb1ELb0ELb0ELb0EEEvNS_9BwdParamsE,"a",@progbits
	.sectionflags	@""
	.align	4
.nv.constant0._ZN10layer_norm13ln_bwd_kernelINS_13Kernel_traitsIf6__halffS2_fjLj2048ELj1ELj1ELj4ELj16ENS_18Kernel_traits_baseILj2048EfS2_fS2_fjLj128EEEEELb1ELb0ELb0ELb0EEEvNS_9BwdParamsE:
	.zero		648


//--------------------- .nv.constant0._ZN10layer_norm13ln_bwd_kernelINS_13Kernel_traitsIf6__halffS2_fjLj2048ELj1ELj1ELj4ELj16ENS_18Kernel_traits_baseILj2048EfS2_fS2_fjLj128EEEEELb1ELb0ELb0ELb1EEEvNS_9BwdParamsE --------------------------
	.section	.nv.constant0._ZN10layer_norm13ln_bwd_kernelINS_13Kernel_traitsIf6__halffS2_fjLj2048ELj1ELj1ELj4ELj16ENS_18Kernel_traits_baseILj2048EfS2_fS2_fjLj128EEEEELb1ELb0ELb0ELb1EEEvNS_9BwdParamsE,"a",@progbits
	.sectionflags	@""
	.align	4
.nv.constant0._ZN10layer_norm13ln_bwd_kernelINS_13Kernel_traitsIf6__halffS2_fjLj2048ELj1ELj1ELj4ELj16ENS_18Kernel_traits_baseILj2048EfS2_fS2_fjLj128EEEEELb1ELb0ELb0ELb1EEEvNS_9BwdParamsE:
	.zero		648


//--------------------- .nv.constant0._ZN10layer_norm22ln_bwd_finalize_kernelINS_22Kernel_traits_finalizeILj2048Ef6__halffS2_fjLb0ELj1024ELj4ENS_18Kernel_traits_baseILj2048EfS2_fS2_fjLj1024EEEEELb0ELb0EEEvNS_9BwdParamsE --------------------------
	.section	.nv.constant0._ZN10layer_norm22ln_bwd_finalize_kernelINS_22Kernel_traits_finalizeILj2048Ef6__halffS2_fjLb0ELj1024ELj4ENS_18Kernel_traits_baseILj2048EfS2_fS2_fjLj1024EEEEELb0ELb0EEEvNS_9BwdParamsE,"a",@progbits
	.sectionflags	@""
	.align	4
.nv.constant0._ZN10layer_norm22ln_bwd_finalize_kernelINS_22Kernel_traits_finalizeILj2048Ef6__halffS2_fjLb0ELj1024ELj4ENS_18Kernel_traits_baseILj2048EfS2_fS2_fjLj1024EEEEELb0ELb0EEEvNS_9BwdParamsE:
	.zero		648


//--------------------- .nv.constant0._ZN10layer_norm13ln_bwd_kernelINS_13Kernel_traitsIf6__halffS2_fjLj2048ELj1ELj1ELj4ELj16ENS_18Kernel_traits_baseILj2048EfS2_fS2_fjLj128EEEEELb1ELb0ELb1ELb0EEEvNS_9BwdParamsE --------------------------
	.section	.nv.constant0._ZN10layer_norm13ln_bwd_kernelINS_13Kernel_traitsIf6__halffS2_fjLj2048ELj1ELj1ELj4ELj16ENS_18Kernel_traits_baseILj2048EfS2_fS2_fjLj128EEEEELb1ELb0ELb1ELb0EEEvNS_9BwdParamsE,"a",@progbits
	.sectionflags	@""
	.align	4
.nv.constant0._ZN10layer_norm13ln_bwd_kernelINS_13Kernel_traitsIf6__halffS2_fjLj2048ELj1ELj1ELj4ELj16ENS_18Kernel_traits_baseILj2048EfS2_fS2_fjLj128EEEEELb1ELb0ELb1ELb0EEEvNS_9BwdParamsE:
	.zero		648


//--------------------- .nv.constant0._ZN10layer_norm22ln_bwd_finalize_kernelINS_22Kernel_traits_finalizeILj2048Ef6__halffS2_fjLb0ELj1024ELj4ENS_18Kernel_traits_baseILj2048EfS2_fS2_fjLj1024EEEEELb0ELb1EEEvNS_9BwdParamsE --------------------------
	.section	.nv.constant0._ZN10layer_norm22ln_bwd_finalize_kernelINS_22Kernel_traits_finalizeILj2048Ef6__halffS2_fjLb0ELj1024ELj4ENS_18Kernel_traits_baseILj2048EfS2_fS2_fjLj1024EEEEELb0ELb1EEEvNS_9BwdParamsE,"a",@progbits
	.sectionflags	@""
	.align	4
.nv.constant0._ZN10layer_norm22ln_bwd_finalize_kernelINS_22Kernel_traits_finalizeILj2048Ef6__halffS2_fjLb0ELj1024ELj4ENS_18Kernel_traits_baseILj2048EfS2_fS2_fjLj1024EEEEELb0ELb1EEEvNS_9BwdParamsE:
	.zero		648


//--------------------- .nv.constant0._ZN10layer_norm13ln_bwd_kernelINS_13Kernel_traitsIf6__halffS2_fjLj2048ELj1ELj1ELj4ELj16ENS_18Kernel_traits_baseILj2048EfS2_fS2_fjLj128EEEEELb1ELb0ELb1ELb1EEEvNS_9BwdParamsE --------------------------
	.section	.nv.constant0._ZN10layer_norm13ln_bwd_kernelINS_13Kernel_traitsIf6__halffS2_fjLj2048ELj1ELj1ELj4ELj16ENS_18Kernel_traits_baseILj2048EfS2_fS2_fjLj128EEEEELb1ELb0ELb1ELb1EEEvNS_9BwdParamsE,"a",@progbits
	.sectionflags	@""
	.align	4
.nv.constant0._ZN10layer_norm13ln_bwd_kernelINS_13Kernel_traitsIf6__halffS2_fjLj2048ELj1ELj1ELj4ELj16ENS_18Kernel_traits_baseILj2048EfS2_fS2_fjLj128EEEEELb1ELb0ELb1ELb1EEEvNS_9BwdParamsE:
	.zero		648


//--------------------- .nv.constant0._ZN10layer_norm13ln_bwd_kernelINS_13Kernel_traitsIf6__halffS2_fjLj2048ELj1ELj1ELj4ELj16ENS_18Kernel_traits_baseILj2048EfS2_fS2_fjLj128EEEEELb1ELb1ELb0ELb0EEEvNS_9BwdParamsE --------------------------
	.section	.nv.constant0._ZN10layer_norm13ln_bwd_kernelINS_13Kernel_traitsIf6__halffS2_fjLj2048ELj1ELj1ELj4ELj16ENS_18Kernel_traits_baseILj2048EfS2_fS2_fjLj128EEEEELb1ELb1ELb0ELb0EEEvNS_9BwdParamsE,"a",@progbits
	.sectionflags	@""
	.align	4
.nv.constant0._ZN10layer_norm13ln_bwd_kernelINS_13Kernel_traitsIf6__halffS2_fjLj2048ELj1ELj1ELj4ELj16ENS_18Kernel_traits_baseILj2048EfS2_fS2_fjLj128EEEEELb1ELb1ELb0ELb0EEEvNS_9BwdParamsE:
	.zero		648


//--------------------- .nv.constant0._ZN10layer_norm13ln_bwd_kernelINS_13Kernel_traitsIf6__halffS2_fjLj2048ELj1ELj1ELj4ELj16ENS_18Kernel_traits_baseILj2048EfS2_fS2_fjLj128EEEEELb1ELb1ELb0ELb1EEEvNS_9BwdParamsE --------------------------
	.section	.nv.constant0._ZN10layer_norm13ln_bwd_kernelINS_13Kernel_traitsIf6__halffS2_fjLj2048ELj1ELj1ELj4ELj16ENS_18Kernel_traits_baseILj2048EfS2_fS2_fjLj128EEEEELb1ELb1ELb0ELb1EEEvNS_9BwdParamsE,"a",@progbits
	.sectionflags	@""
	.align	4
.nv.constant0._ZN10layer_norm13ln_bwd_kernelINS_13Kernel_traitsIf6__halffS2_fjLj2048ELj1ELj1ELj4ELj16ENS_18Kernel_traits_baseILj2048EfS2_fS2_fjLj128EEEEELb1ELb1ELb0ELb1EEEvNS_9BwdParamsE:
	.zero		648


//--------------------- .nv.constant0._ZN10layer_norm22ln_bwd_finalize_kernelINS_22Kernel_traits_finalizeILj2048Ef6__halffS2_fjLb1ELj1024ELj4ENS_18Kernel_traits_baseILj2048EfS2_fS2_fjLj1024EEEEELb1ELb0EEEvNS_9BwdParamsE --------------------------
	.section	.nv.constant0._ZN10layer_norm22ln_bwd_finalize_kernelINS_22Kernel_traits_finalizeILj2048Ef6__halffS2_fjLb1ELj1024ELj4ENS_18Kernel_traits_baseILj2048EfS2_fS2_fjLj1024EEEEELb1ELb0EEEvNS_9BwdParamsE,"a",@progbits
	.sectionflags	@""
	.align	4
.nv.constant0._ZN10layer_norm22ln_bwd_finalize_kernelINS_22Kernel_traits_finalizeILj2048Ef6__halffS2_fjLb1ELj1024ELj4ENS_18Kernel_traits_baseILj2048EfS2_fS2_fjLj1024EEEEELb1ELb0EEEvNS_9BwdParamsE:
	.zero		648


//--------------------- .nv.constant0._ZN10layer_norm13ln_bwd_kernelINS_13Kernel_traitsIf6__halffS2_fjLj2048ELj1ELj1ELj4ELj16ENS_18Kernel_traits_baseILj2048EfS2_fS2_fjLj128EEEEELb1ELb1ELb1ELb0EEEvNS_9BwdParamsE --------------------------
	.section	.nv.constant0._ZN10layer_norm13ln_bwd_kernelINS_13Kernel_traitsIf6__halffS2_fjLj2048ELj1ELj1ELj4ELj16ENS_18Kernel_traits_baseILj2048EfS2_fS2_fjLj128EEEEELb1ELb1ELb1ELb0EEEvNS_9BwdParamsE,"a",@progbits
	.sectionflags	@""
	.align	4
.nv.constant0._ZN10layer_norm13ln_bwd_kernelINS_13Kernel_traitsIf6__halffS2_fjLj2048ELj1ELj1ELj4ELj16ENS_18Kernel_traits_baseILj2048EfS2_fS2_fjLj128EEEEELb1ELb1ELb1ELb0EEEvNS_9BwdParamsE:
	.zero		648


//--------------------- .nv.constant0._ZN10layer_norm22ln_bwd_finalize_kernelINS_22Kernel_traits_finalizeILj2048Ef6__halffS2_fjLb1ELj1024ELj4ENS_18Kernel_traits_baseILj2048EfS2_fS2_fjLj1024EEEEELb1ELb1EEEvNS_9BwdParamsE --------------------------
	.section	.nv.constant0._ZN10layer_norm22ln_bwd_finalize_kernelINS_22Kernel_traits_finalizeILj2048Ef6__halffS2_fjLb1ELj1024ELj4ENS_18Kernel_traits_baseILj2048EfS2_fS2_fjLj1024EEEEELb1ELb1EEEvNS_9BwdParamsE,"a",@progbits
	.sectionflags	@""
	.align	4
.nv.constant0._ZN10layer_norm22ln_bwd_finalize_kernelINS_22Kernel_traits_finalizeILj2048Ef6__halffS2_fjLb1ELj1024ELj4ENS_18Kernel_traits_baseILj2048EfS2_fS2_fjLj1024EEEEELb1ELb1EEEvNS_9BwdParamsE:
	.zero		648


//--------------------- .nv.constant0._ZN10layer_norm13ln_bwd_kernelINS_13Kernel_traitsIf6__halffS2_fjLj2048ELj1ELj1ELj4ELj16ENS_18Kernel_traits_baseILj2048EfS2_fS2_fjLj128EEEEELb1ELb1ELb1ELb1EEEvNS_9BwdParamsE --------------------------
	.section	.nv.constant0._ZN10layer_norm13ln_bwd_kernelINS_13Kernel_traitsIf6__halffS2_fjLj2048ELj1ELj1ELj4ELj16ENS_18Kernel_traits_baseILj2048EfS2_fS2_fjLj128EEEEELb1ELb1ELb1ELb1EEEvNS_9BwdParamsE,"a",@progbits
	.sectionflags	@""
	.align	4
.nv.constant0._ZN10layer_norm13ln_bwd_kernelINS_13Kernel_traitsIf6__halffS2_fjLj2048ELj1ELj1ELj4ELj16ENS_18Kernel_traits_baseILj2048EfS2_fS2_fjLj128EEEEELb1ELb1ELb1ELb1EEEvNS_9BwdParamsE:
	.zero		648


//--------------------- .nv.constant0._ZN10layer_norm13ln_bwd_kernelINS_13Kernel_traitsI6__halfffffjLj2048ELj1ELj1ELj4ELj16ENS_18Kernel_traits_baseILj2048ES2_ffffjLj128EEEEELb0ELb0ELb0ELb0EEEvNS_9BwdParamsE --------------------------
	.section	.nv.constant0._ZN10layer_norm13ln_bwd_kernelINS_13Kernel_traitsI6__halfffffjLj2048ELj1ELj1ELj4ELj16ENS_18Kernel_traits_baseILj2048ES2_ffffjLj128EEEEELb0ELb0ELb0ELb0EEEvNS_9BwdParamsE,"a",@progbits
	.sectionflags	@""
	.align	4
.nv.constant0._ZN10layer_norm13ln_bwd_kernelINS_13Kernel_traitsI6__halfffffjLj2048ELj1ELj1ELj4ELj16ENS_18Kernel_traits_baseILj2048ES2_ffffjLj128EEEEELb0ELb0ELb0ELb0EEEvNS_9BwdParamsE:
	.zero		648


//--------------------- .nv.constant0._ZN10layer_norm13ln_bwd_kernelINS_13Kernel_traitsI6__halfffffjLj2048ELj1ELj1ELj4ELj16ENS_18Kernel_traits_baseILj2048ES2_ffffjLj128EEEEELb0ELb0ELb0ELb1EEEvNS_9BwdParamsE --------------------------
	.section	.nv.constant0._ZN10layer_norm13ln_bwd_kernelINS_13Kernel_traitsI6__halfffffjLj2048ELj1ELj1ELj4ELj16ENS_18Kernel_traits_baseILj2048ES2_ffffjLj128EEEEELb0ELb0ELb0ELb1EEEvNS_9BwdParamsE,"a",@progbits
	.sectionflags	@""
	.align	4
.nv.constant0._ZN10layer_norm13ln_bwd_kernelINS_13Kernel_traitsI6__halfffffjLj2048ELj1ELj1ELj4ELj16ENS_18Kernel_traits_baseILj2048ES2_ffffjLj128EEEEELb0ELb0ELb0ELb1EEEvNS_9BwdParamsE:
	.zero		648


//--------------------- .nv.constant0._ZN10layer_norm13ln_bwd_kernelINS_13Kernel_traitsI6__halfffffjLj2048ELj1ELj1ELj4ELj16ENS_18Kernel_traits_baseILj2048ES2_ffffjLj128EEEEELb0ELb0ELb1ELb0EEEvNS_9BwdParamsE --------------------------
	.section	.nv.constant0._ZN10layer_norm13ln_bwd_kernelINS_13Kernel_traitsI6__halfffffjLj2048ELj1ELj1ELj4ELj16ENS_18Kernel_traits_baseILj2048ES2_ffffjLj128EEEEELb0ELb0ELb1ELb0EEEvNS_9BwdParamsE,"a",@progbits
	.sectionflags	@""
	.align	4
.nv.constant0._ZN10layer_norm13ln_bwd_kernelINS_13Kernel_traitsI6__halfffffjLj2048ELj1ELj1ELj4ELj16ENS_18Kernel_traits_baseILj2048ES2_ffffjLj128EEEEELb0ELb0ELb1ELb0EEEvNS_9BwdParamsE:
	.zero		648


//--------------------- .nv.constant0._ZN10layer_norm13ln_bwd_kernelINS_13Kernel_traitsI6__halfffffjLj2048ELj1ELj1ELj4ELj16ENS_18Kernel_traits_baseILj2048ES2_ffffjLj128EEEEELb0ELb0ELb1ELb1EEEvNS_9BwdParamsE --------------------------
	.section	.nv.constant0._ZN10layer_norm13ln_bwd_kernelINS_13Kernel_traitsI6__halfffffjLj2048ELj1ELj1ELj4ELj16ENS_18Kernel_traits_baseILj2048ES2_ffffjLj128EEEEELb0ELb0ELb1ELb1EEEvNS_9BwdParamsE,"a",@progbits
	.sectionflags	@""
	.align	4
.nv.constant0._ZN10layer_norm13ln_bwd_kernelINS_13Kernel_traitsI6__halfffffjLj2048ELj1ELj1ELj4ELj16ENS_18Kernel_traits_baseILj2048ES2_ffffjLj128EEEEELb0ELb0ELb1ELb1EEEvNS_9BwdParamsE:
	.zero		648


//--------------------- .nv.constant0._ZN10layer_norm13ln_bwd_kernelINS_13Kernel_traitsI6__halfffffjLj2048ELj1ELj1ELj4ELj16ENS_18Kernel_traits_baseILj2048ES2_ffffjLj128EEEEELb0ELb1ELb0ELb0EEEvNS_9BwdParamsE --------------------------
	.section	.nv.constant0._ZN10layer_norm13ln_bwd_kernelINS_13Kernel_traitsI6__halfffffjLj2048ELj1ELj1ELj4ELj16ENS_18Kernel_traits_baseILj2048ES2_ffffjLj128EEEEELb0ELb1ELb0ELb0EEEvNS_9BwdParamsE,"a",@progbits
	.sectionflags	@""
	.align	4
.nv.constant0._ZN10layer_norm13ln_bwd_kernelINS_13Kernel_traitsI6__halfffffjLj2048ELj1ELj1ELj4ELj16ENS_18Kernel_traits_baseILj2048ES2_ffffjLj128EEEEELb0ELb1ELb0ELb0EEEvNS_9BwdParamsE:
	.zero		648


//--------------------- .nv.constant0._ZN10layer_norm13ln_bwd_kernelINS_13Kernel_traitsI6__halfffffjLj2048ELj1ELj1ELj4ELj16ENS_18Kernel_traits_baseILj2048ES2_ffffjLj128EEEEELb0ELb1ELb0ELb1EEEvNS_9BwdParamsE --------------------------
	.section	.nv.constant0._ZN10layer_norm13ln_bwd_kernelINS_13Kernel_traitsI6__halfffffjLj2048ELj1ELj1ELj4ELj16ENS_18Kernel_traits_baseILj2048ES2_ffffjLj128EEEEELb0ELb1ELb0ELb1EEEvNS_9BwdParamsE,"a",@progbits
	.sectionflags	@""
	.align	4
.nv.constant0._ZN10layer_norm13ln_bwd_kernelINS_13Kernel_traitsI6__halfffffjLj2048ELj1ELj1ELj4ELj16ENS_18Kernel_traits_baseILj2048ES2_ffffjLj128EEEEELb0ELb1ELb0ELb1EEEvNS_9BwdParamsE:
	.zero		648


//--------------------- .nv.constant0._ZN10layer_norm13ln_bwd_kernelINS_13Kernel_traitsI6__halfffffjLj2048ELj1ELj1ELj4ELj16ENS_18Kernel_traits_baseILj2048ES2_ffffjLj128EEEEELb0ELb1ELb1ELb0EEEvNS_9BwdParamsE --------------------------
	.section	.nv.constant0._ZN10layer_norm13ln_bwd_kernelINS_13Kernel_traitsI6__halfffffjLj2048ELj1ELj1ELj4ELj16ENS_18Kernel_traits_baseILj2048ES2_ffffjLj128EEEEELb0ELb1ELb1ELb0EEEvNS_9BwdParamsE,"a",@progbits
	.sectionflags	@""
	.align	4
.nv.constant0._ZN10layer_norm13ln_bwd_kernelINS_13Kernel_traitsI6__halfffffjLj2048ELj1ELj1ELj4ELj16ENS_18Kernel_traits_baseILj2048ES2_ffffjLj128EEEEELb0ELb1ELb1ELb0EEEvNS_9BwdParamsE:
	.zero		648


//--------------------- .nv.constant0._ZN10layer_norm13ln_bwd_kernelINS_13Kernel_traitsI6__halfffffjLj2048ELj1ELj1ELj4ELj16ENS_18Kernel_traits_baseILj2048ES2_ffffjLj128EEEEELb0ELb1ELb1ELb1EEEvNS_9BwdParamsE --------------------------
	.section	.nv.constant0._ZN10layer_norm13ln_bwd_kernelINS_13Kernel_traitsI6__halfffffjLj2048ELj1ELj1ELj4ELj16ENS_18Kernel_traits_baseILj2048ES2_ffffjLj128EEEEELb0ELb1ELb1ELb1EEEvNS_9BwdParamsE,"a",@progbits
	.sectionflags	@""
	.align	4
.nv.constant0._ZN10layer_norm13ln_bwd_kernelINS_13Kernel_traitsI6__halfffffjLj2048ELj1ELj1ELj4ELj16ENS_18Kernel_traits_baseILj2048ES2_ffffjLj128EEEEELb0ELb1ELb1ELb1EEEvNS_9BwdParamsE:
	.zero		648


//--------------------- .nv.constant0._ZN10layer_norm13ln_bwd_kernelINS_13Kernel_traitsI6__halfffffjLj2048ELj1ELj1ELj4ELj16ENS_18Kernel_traits_baseILj2048ES2_ffffjLj128EEEEELb1ELb0ELb0ELb0EEEvNS_9BwdParamsE --------------------------
	.section	.nv.constant0._ZN10layer_norm13ln_bwd_kernelINS_13Kernel_traitsI6__halfffffjLj2048ELj1ELj1ELj4ELj16ENS_18Kernel_traits_baseILj2048ES2_ffffjLj128EEEEELb1ELb0ELb0ELb0EEEvNS_9BwdParamsE,"a",@progbits
	.sectionflags	@""
	.align	4
.nv.constant0._ZN10layer_norm13ln_bwd_kernelINS_13Kernel_traitsI6__halfffffjLj2048ELj1ELj1ELj4ELj16ENS_18Kernel_traits_baseILj2048ES2_ffffjLj128EEEEELb1ELb0ELb0ELb0EEEvNS_9BwdParamsE:
	.zero		648


//--------------------- .nv.constant0._ZN10layer_norm13ln_bwd_kernelINS_13Kernel_traitsI6__halfffffjLj2048ELj1ELj1ELj4ELj16ENS_18Kernel_traits_baseILj2048ES2_ffffjLj128EEEEELb1ELb0ELb0ELb1EEEvNS_9BwdParamsE --------------------------
	.section	.nv.constant0._ZN10layer_norm13ln_bwd_kernelINS_13Kernel_traitsI6__halfffffjLj2048ELj1ELj1ELj4ELj16ENS_18Kernel_traits_baseILj2048ES2_ffffjLj128EEEEELb1ELb0ELb0ELb1EEEvNS_9BwdParamsE,"a",@progbits
	.sectionflags	@""
	.align	4
.nv.constant0._ZN10layer_norm13ln_bwd_kernelINS_13Kernel_traitsI6__halfffffjLj2048ELj1ELj1ELj4ELj16ENS_18Kernel_traits_baseILj2048ES2_ffffjLj128EEEEELb1ELb0ELb0ELb1EEEvNS_9BwdParamsE:
	.zero		648


//--------------------- .nv.constant0._ZN10layer_norm22ln_bwd_finalize_kernelINS_22Kernel_traits_finalizeILj2048E6__halfffffjLb0ELj1024ELj4ENS_18Kernel_traits_baseILj2048ES2_ffffjLj1024EEEEELb0ELb0EEEvNS_9BwdParamsE --------------------------
	.section	.nv.constant0._ZN10layer_norm22ln_bwd_finalize_kernelINS_22Kernel_traits_finalizeILj2048E6__halfffffjLb0ELj1024ELj4ENS_18Kernel_traits_baseILj2048ES2_ffffjLj1024EEEEELb0ELb0EEEvNS_9BwdParamsE,"a",@progbits
	.sectionflags	@""
	.align	4
.nv.constant0._ZN10layer_norm22ln_bwd_finalize_kernelINS_22Kernel_traits_finalizeILj2048E6__halfffffjLb0ELj1024ELj4ENS_18Kernel_traits_baseILj2048ES2_ffffjLj1024EEEEELb0ELb0EEEvNS_9BwdParamsE:
	.zero		648


//--------------------- .nv.constant0._ZN10layer_norm13ln_bwd_kernelINS_13Kernel_traitsI6__halfffffjLj2048ELj1ELj1ELj4ELj16ENS_18Kernel_traits_baseILj2048ES2_ffffjLj128EEEEELb1ELb0ELb1ELb0EEEvNS_9BwdParamsE --------------------------
	.section	.nv.constant0._ZN10layer_norm13ln_bwd_kernelINS_13Kernel_traitsI6__halfffffjLj2048ELj1ELj1ELj4ELj16ENS_18Kernel_traits_baseILj2048ES2_ffffjLj128EEEEELb1ELb0ELb1ELb0EEEvNS_9BwdParamsE,"a",@progbits
	.sectionflags	@""
	.align	4
.nv.constant0._ZN10layer_norm13ln_bwd_kernelINS_13Kernel_traitsI6__halfffffjLj2048ELj1ELj1ELj4ELj16ENS_18Kernel_traits_baseILj2048ES2_ffffjLj128EEEEELb1ELb0ELb1ELb0EEEvNS_9BwdParamsE:
	.zero		648


//--------------------- .nv.constant0._ZN10layer_norm22ln_bwd_finalize_kernelINS_22Kernel_traits_finalizeILj2048E6__halfffffjLb0ELj1024ELj4ENS_18Kernel_traits_baseILj2048ES2_ffffjLj1024EEEEELb0ELb1EEEvNS_9BwdParamsE --------------------------
	.section	.nv.constant0._ZN10layer_norm22ln_bwd_finalize_kernelINS_22Kernel_traits_finalizeILj2048E6__halfffffjLb0ELj1024ELj4ENS_18Kernel_traits_baseILj2048ES2_ffffjLj1024EEEEELb0ELb1EEEvNS_9BwdParamsE,"a",@progbits
	.sectionflags	@""
	.align	4
.nv.constant0._ZN10layer_norm22ln_bwd_finalize_kernelINS_22Kernel_traits_finalizeILj2048E6__halfffffjLb0ELj1024ELj4ENS_18Kernel_traits_baseILj2048ES2_ffffjLj1024EEEEELb0ELb1EEEvNS_9BwdParamsE:
	.zero		648


//--------------------- .nv.constant0._ZN10layer_norm13ln_bwd_kernelINS_13Kernel_traitsI6__halfffffjLj2048ELj1ELj1ELj4ELj16ENS_18Kernel_traits_baseILj2048ES2_ffffjLj128EEEEELb1ELb0ELb1ELb1EEEvNS_9BwdParamsE --------------------------
	.section	.nv.constant0._ZN10layer_norm13ln_bwd_kernelINS_13Kernel_traitsI6__halfffffjLj2048ELj1ELj1ELj4ELj16ENS_18Kernel_traits_baseILj2048ES2_ffffjLj128EEEEELb1ELb0ELb1ELb1EEEvNS_9BwdParamsE,"a",@progbits
	.sectionflags	@""
	.align	4
.nv.constant0._ZN10layer_norm13ln_bwd_kernelINS_13Kernel_traitsI6__halfffffjLj2048ELj1ELj1ELj4ELj16ENS_18Kernel_traits_baseILj2048ES2_ffffjLj128EEEEELb1ELb0ELb1ELb1EEEvNS_9BwdParamsE:
	.zero		648


//--------------------- .nv.constant0._ZN10layer_norm13ln_bwd_kernelINS_13Kernel_traitsI6__halfffffjLj2048ELj1ELj1ELj4ELj16ENS_18Kernel_traits_baseILj2048ES2_ffffjLj128EEEEELb1ELb1ELb0ELb0EEEvNS_9BwdParamsE --------------------------
	.section	.nv.constant0._ZN10layer_norm13ln_bwd_kernelINS_13Kernel_traitsI6__halfffffjLj2048ELj1ELj1ELj4ELj16ENS_18Kernel_traits_baseILj2048ES2_ffffjLj128EEEEELb1ELb1ELb0ELb0EEEvNS_9BwdParamsE,"a",@progbits
	.sectionflags	@""
	.align	4
.nv.constant0._ZN10layer_norm13ln_bwd_kernelINS_13Kernel_traitsI6__halfffffjLj2048ELj1ELj1ELj4ELj16ENS_18Kernel_traits_baseILj2048ES2_ffffjLj128EEEEELb1ELb1ELb0ELb0EEEvNS_9BwdParamsE:
	.zero		648


//--------------------- .nv.constant0._ZN10layer_norm13ln_bwd_kernelINS_13Kernel_traitsI6__halfffffjLj2048ELj1ELj1ELj4ELj16ENS_18Kernel_traits_baseILj2048ES2_ffffjLj128EEEEELb1ELb1ELb0ELb1EEEvNS_9BwdParamsE --------------------------
	.section	.nv.constant0._ZN10layer_norm13ln_bwd_kernelINS_13Kernel_traitsI6__halfffffjLj2048ELj1ELj1ELj4ELj16ENS_18Kernel_traits_baseILj2048ES2_ffffjLj128EEEEELb1ELb1ELb0ELb1EEEvNS_9BwdParamsE,"a",@progbits
	.sectionflags	@""
	.align	4
.nv.constant0._ZN10layer_norm13ln_bwd_kernelINS_13Kernel_traitsI6__halfffffjLj2048ELj1ELj1ELj4ELj16ENS_18Kernel_traits_baseILj2048ES2_ffffjLj128EEEEELb1ELb1ELb0ELb1EEEvNS_9BwdParamsE:
	.zero		648


//--------------------- .nv.constant0._ZN10layer_norm22ln_bwd_finalize_kernelINS_22Kernel_traits_finalizeILj2048E6__halfffffjLb1ELj1024ELj4ENS_18Kernel_traits_baseILj2048ES2_ffffjLj1024EEEEELb1ELb0EEEvNS_9BwdParamsE --------------------------
	.section	.nv.constant0._ZN10layer_norm22ln_bwd_finalize_kernelINS_22Kernel_traits_finalizeILj2048E6__halfffffjLb1ELj1024ELj4ENS_18Kernel_traits_baseILj2048ES2_ffffjLj1024EEEEELb1ELb0EEEvNS_9BwdParamsE,"a",@progbits
	.sectionflags	@""
	.align	4
.nv.constant0._ZN10layer_norm22ln_bwd_finalize_kernelINS_22Kernel_traits_finalizeILj2048E6__halfffffjLb1ELj1024ELj4ENS_18Kernel_traits_baseILj2048ES2_ffffjLj1024EEEEELb1ELb0EEEvNS_9BwdParamsE:
	.zero		648


//--------------------- .nv.constant0._ZN10layer_norm13ln_bwd_kernelINS_13Kernel_traitsI6__halfffffjLj2048ELj1ELj1ELj4ELj16ENS_18Kernel_traits_baseILj2048ES2_ffffjLj128EEEEELb1ELb1ELb1ELb0EEEvNS_9BwdParamsE --------------------------
	.section	.nv.constant0._ZN10layer_norm13ln_bwd_kernelINS_13Kernel_traitsI6__halfffffjLj2048ELj1ELj1ELj4ELj16ENS_18Kernel_traits_baseILj2048ES2_ffffjLj128EEEEELb1ELb1ELb1ELb0EEEvNS_9BwdParamsE,"a",@progbits
	.sectionflags	@""
	.align	4
.nv.constant0._ZN10layer_norm13ln_bwd_kernelINS_13Kernel_traitsI6__halfffffjLj2048ELj1ELj1ELj4ELj16ENS_18Kernel_traits_baseILj2048ES2_ffffjLj128EEEEELb1ELb1ELb1ELb0EEEvNS_9BwdParamsE:
	.zero		648


//--------------------- .nv.constant0._ZN10layer_norm22ln_bwd_finalize_kernelINS_22Kernel_traits_finalizeILj2048E6__halfffffjLb1ELj1024ELj4ENS_18Kernel_traits_baseILj2048ES2_ffffjLj1024EEEEELb1ELb1EEEvNS_9BwdParamsE --------------------------
	.section	.nv.constant0._ZN10layer_norm22ln_bwd_finalize_kernelINS_22Kernel_traits_finalizeILj2048E6__halfffffjLb1ELj1024ELj4ENS_18Kernel_traits_baseILj2048ES2_ffffjLj1024EEEEELb1ELb1EEEvNS_9BwdParamsE,"a",@progbits
	.sectionflags	@""
	.align	4
.nv.constant0._ZN10layer_norm22ln_bwd_finalize_kernelINS_22Kernel_traits_finalizeILj2048E6__halfffffjLb1ELj1024ELj4ENS_18Kernel_traits_baseILj2048ES2_ffffjLj1024EEEEELb1ELb1EEEvNS_9BwdParamsE:
	.zero		648


//--------------------- .nv.constant0._ZN10layer_norm13ln_bwd_kernelINS_13Kernel_traitsI6__halfffffjLj2048ELj1ELj1ELj4ELj16ENS_18Kernel_traits_baseILj2048ES2_ffffjLj128EEEEELb1ELb1ELb1ELb1EEEvNS_9BwdParamsE --------------------------
	.section	.nv.constant0._ZN10layer_norm13ln_bwd_kernelINS_13Kernel_traitsI6__halfffffjLj2048ELj1ELj1ELj4ELj16ENS_18Kernel_traits_baseILj2048ES2_ffffjLj128EEEEELb1ELb1ELb1ELb1EEEvNS_9BwdParamsE,"a",@progbits
	.sectionflags	@""
	.align	4
.nv.constant0._ZN10layer_norm13ln_bwd_kernelINS_13Kernel_traitsI6__halfffffjLj2048ELj1ELj1ELj4ELj16ENS_18Kernel_traits_baseILj2048ES2_ffffjLj128EEEEELb1ELb1ELb1ELb1EEEvNS_9BwdParamsE:
	.zero		648


//--------------------- .nv.constant0._ZN10layer_norm13ln_bwd_kernelINS_13Kernel_traitsIfffffjLj2048ELj1ELj1ELj4ELj16ENS_18Kernel_traits_baseILj2048EfffffjLj128EEEEELb0ELb0ELb0ELb0EEEvNS_9BwdParamsE --------------------------
	.section	.nv.constant0._ZN10layer_norm13ln_bwd_kernelINS_13Kernel_traitsIfffffjLj2048ELj1ELj1ELj4ELj16ENS_18Kernel_traits_baseILj2048EfffffjLj128EEEEELb0ELb0ELb0ELb0EEEvNS_9BwdParamsE,"a",@progbits
	.sectionflags	@""
	.align	4
.nv.constant0._ZN10layer_norm13ln_bwd_kernelINS_13Kernel_traitsIfffffjLj2048ELj1ELj1ELj4ELj16ENS_18Kernel_traits_baseILj2048EfffffjLj128EEEEELb0ELb0ELb0ELb0EEEvNS_9BwdParamsE:
	.zero		648


//--------------------- .nv.constant0._ZN10layer_norm13ln_bwd_kernelINS_13Kernel_traitsIfffffjLj2048ELj1ELj1ELj4ELj16ENS_18Kernel_traits_baseILj2048EfffffjLj128EEEEELb0ELb0ELb0ELb1EEEvNS_9BwdParamsE --------------------------
	.section	.nv.constant0._ZN10layer_norm13ln_bwd_kernelINS_13Kernel_traitsIfffffjLj2048ELj1ELj1ELj4ELj16ENS_18Kernel_traits_baseILj2048EfffffjLj128EEEEELb0ELb0ELb0ELb1EEEvNS_9BwdParamsE,"a",@progbits
	.sectionflags	@""
	.align	4
.nv.constant0._ZN10layer_norm13ln_bwd_kernelINS_13Kernel_traitsIfffffjLj2048ELj1ELj1ELj4ELj16ENS_18Kernel_traits_baseILj2048EfffffjLj128EEEEELb0ELb0ELb0ELb1EEEvNS_9BwdParamsE:
	.zero		648


//--------------------- .nv.constant0._ZN10layer_norm13ln_bwd_kernelINS_13Kernel_traitsIfffffjLj2048ELj1ELj1ELj4ELj16ENS_18Kernel_traits_baseILj2048EfffffjLj128EEEEELb0ELb0ELb1ELb0EEEvNS_9BwdParamsE --------------------------
	.section	.nv.constant0._ZN10layer_norm13ln_bwd_kernelINS_13Kernel_traitsIfffffjLj2048ELj1ELj1ELj4ELj16ENS_18Kernel_traits_baseILj2048EfffffjLj128EEEEELb0ELb0ELb1ELb0EEEvNS_9BwdParamsE,"a",@progbits
	.sectionflags	@""
	.align	4
.nv.constant0._ZN10layer_norm13ln_bwd_kernelINS_13Kernel_traitsIfffffjLj2048ELj1ELj1ELj4ELj16ENS_18Kernel_traits_baseILj2048EfffffjLj128EEEEELb0ELb0ELb1ELb0EEEvNS_9BwdParamsE:
	.zero		648


//--------------------- .nv.constant0._ZN10layer_norm13ln_bwd_kernelINS_13Kernel_traitsIfffffjLj2048ELj1ELj1ELj4ELj16ENS_18Kernel_traits_baseILj2048EfffffjLj128EEEEELb0ELb0ELb1ELb1EEEvNS_9BwdParamsE --------------------------
	.section	.nv.constant0._ZN10layer_norm13ln_bwd_kernelINS_13Kernel_traitsIfffffjLj2048ELj1ELj1ELj4ELj16ENS_18Kernel_traits_baseILj2048EfffffjLj128EEEEELb0ELb0ELb1ELb1EEEvNS_9BwdParamsE,"a",@progbits
	.sectionflags	@""
	.align	4
.nv.constant0._ZN10layer_norm13ln_bwd_kernelINS_13Kernel_traitsIfffffjLj2048ELj1ELj1ELj4ELj16ENS_18Kernel_traits_baseILj2048EfffffjLj128EEEEELb0ELb0ELb1ELb1EEEvNS_9BwdParamsE:
	.zero		648


//--------------------- .nv.constant0._ZN10layer_norm13ln_bwd_kernelINS_13Kernel_traitsIfffffjLj2048ELj1ELj1ELj4ELj16ENS_18Kernel_traits_baseILj2048EfffffjLj128EEEEELb0ELb1ELb0ELb0EEEvNS_9BwdParamsE --------------------------
	.section	.nv.constant0._ZN10layer_norm13ln_bwd_kernelINS_13Kernel_traitsIfffffjLj2048ELj1ELj1ELj4ELj16ENS_18Kernel_traits_baseILj2048EfffffjLj128EEEEELb0ELb1ELb0ELb0EEEvNS_9BwdParamsE,"a",@progbits
	.sectionflags	@""
	.align	4
.nv.constant0._ZN10layer_norm13ln_bwd_kernelINS_13Kernel_traitsIfffffjLj2048ELj1ELj1ELj4ELj16ENS_18Kernel_traits_baseILj2048EfffffjLj128EEEEELb0ELb1ELb0ELb0EEEvNS_9BwdParamsE:
	.zero		648


//--------------------- .nv.constant0._ZN10layer_norm13ln_bwd_kernelINS_13Kernel_traitsIfffffjLj2048ELj1ELj1ELj4ELj16ENS_18Kernel_traits_baseILj2048EfffffjLj128EEEEELb0ELb1ELb0ELb1EEEvNS_9BwdParamsE --------------------------
	.section	.nv.constant0._ZN10layer_norm13ln_bwd_kernelINS_13Kernel_traitsIfffffjLj2048ELj1ELj1ELj4ELj16ENS_18Kernel_traits_baseILj2048EfffffjLj128EEEEELb0ELb1ELb0ELb1EEEvNS_9BwdParamsE,"a",@progbits
	.sectionflags	@""
	.align	4
.nv.constant0._ZN10layer_norm13ln_bwd_kernelINS_13Kernel_traitsIfffffjLj2048ELj1ELj1ELj4ELj16ENS_18Kernel_traits_baseILj2048EfffffjLj128EEEEELb0ELb1ELb0ELb1EEEvNS_9BwdParamsE:
	.zero		648


//--------------------- .nv.constant0._ZN10layer_norm13ln_bwd_kernelINS_13Kernel_traitsIfffffjLj2048ELj1ELj1ELj4ELj16ENS_18Kernel_traits_baseILj2048EfffffjLj128EEEEELb0ELb1ELb1ELb0EEEvNS_9BwdParamsE --------------------------
	.section	.nv.constant0._ZN10layer_norm13ln_bwd_kernelINS_13Kernel_traitsIfffffjLj2048ELj1ELj1ELj4ELj16ENS_18Kernel_traits_baseILj2048EfffffjLj128EEEEELb0ELb1ELb1ELb0EEEvNS_9BwdParamsE,"a",@progbits
	.sectionflags	@""
	.align	4
.nv.constant0._ZN10layer_norm13ln_bwd_kernelINS_13Kernel_traitsIfffffjLj2048ELj1ELj1ELj4ELj16ENS_18Kernel_traits_baseILj2048EfffffjLj128EEEEELb0ELb1ELb1ELb0EEEvNS_9BwdParamsE:
	.zero		648


//--------------------- .nv.constant0._ZN10layer_norm13ln_bwd_kernelINS_13Kernel_traitsIfffffjLj2048ELj1ELj1ELj4ELj16ENS_18Kernel_traits_baseILj2048EfffffjLj128EEEEELb0ELb1ELb1ELb1EEEvNS_9BwdParamsE --------------------------
	.section	.nv.constant0._ZN10layer_norm13ln_bwd_kernelINS_13Kernel_traitsIfffffjLj2048ELj1ELj1ELj4ELj16ENS_18Kernel_traits_baseILj2048EfffffjLj128EEEEELb0ELb1ELb1ELb1EEEvNS_9BwdParamsE,"a",@progbits
	.sectionflags	@""
	.align	4
.nv.constant0._ZN10layer_norm13ln_bwd_kernelINS_13Kernel_traitsIfffffjLj2048ELj1ELj1ELj4ELj16ENS_18Kernel_traits_baseILj2048EfffffjLj128EEEEELb0ELb1ELb1ELb1EEEvNS_9BwdParamsE:
	.zero		648


//--------------------- .nv.constant0._ZN10layer_norm13ln_bwd_kernelINS_13Kernel_traitsIfffffjLj2048ELj1ELj1ELj4ELj16ENS_18Kernel_traits_baseILj2048EfffffjLj128EEEEELb1ELb0ELb0ELb0EEEvNS_9BwdParamsE --------------------------
	.section	.nv.constant0._ZN10layer_norm13ln_bwd_kernelINS_13Kernel_traitsIfffffjLj2048ELj1ELj1ELj4ELj16ENS_18Kernel_traits_baseILj2048EfffffjLj128EEEEELb1ELb0ELb0ELb0EEEvNS_9BwdParamsE,"a",@progbits
	.sectionflags	@""
	.align	4
.nv.constant0._ZN10layer_norm13ln_bwd_kernelINS_13Kernel_traitsIfffffjLj2048ELj1ELj1ELj4ELj16ENS_18Kernel_traits_baseILj2048EfffffjLj128EEEEELb1ELb0ELb0ELb0EEEvNS_9BwdParamsE:
	.zero		648


//--------------------- .nv.constant0._ZN10layer_norm13ln_bwd_kernelINS_13Kernel_traitsIfffffjLj2048ELj1ELj1ELj4ELj16ENS_18Kernel_traits_baseILj2048EfffffjLj128EEEEELb1ELb0ELb0ELb1EEEvNS_9BwdParamsE --------------------------
	.section	.nv.constant0._ZN10layer_norm13ln_bwd_kernelINS_13Kernel_traitsIfffffjLj2048ELj1ELj1ELj4ELj16ENS_18Kernel_traits_baseILj2048EfffffjLj128EEEEELb1ELb0ELb0ELb1EEEvNS_9BwdParamsE,"a",@progbits
	.sectionflags	@""
	.align	4
.nv.constant0._ZN10layer_norm13ln_bwd_kernelINS_13Kernel_traitsIfffffjLj2048ELj1ELj1ELj4ELj16ENS_18Kernel_traits_baseILj2048EfffffjLj128EEEEELb1ELb0ELb0ELb1EEEvNS_9BwdParamsE:
	.zero		648


//--------------------- .nv.constant0._ZN10layer_norm22ln_bwd_finalize_kernelINS_22Kernel_traits_finalizeILj2048EfffffjLb0ELj1024ELj4ENS_18Kernel_traits_baseILj2048EfffffjLj1024EEEEELb0ELb0EEEvNS_9BwdParamsE --------------------------
	.section	.nv.constant0._ZN10layer_norm22ln_bwd_finalize_kernelINS_22Kernel_traits_finalizeILj2048EfffffjLb0ELj1024ELj4ENS_18Kernel_traits_baseILj2048EfffffjLj1024EEEEELb0ELb0EEEvNS_9BwdParamsE,"a",@progbits
	.sectionflags	@""
	.align	4
.nv.constant0._ZN10layer_norm22ln_bwd_finalize_kernelINS_22Kernel_traits_finalizeILj2048EfffffjLb0ELj1024ELj4ENS_18Kernel_traits_baseILj2048EfffffjLj1024EEEEELb0ELb0EEEvNS_9BwdParamsE:
	.zero		648


//--------------------- .nv.constant0._ZN10layer_norm13ln_bwd_kernelINS_13Kernel_traitsIfffffjLj2048ELj1ELj1ELj4ELj16ENS_18Kernel_traits_baseILj2048EfffffjLj128EEEEELb1ELb0ELb1ELb0EEEvNS_9BwdParamsE --------------------------
	.section	.nv.constant0._ZN10layer_norm13ln_bwd_kernelINS_13Kernel_traitsIfffffjLj2048ELj1ELj1ELj4ELj16ENS_18Kernel_traits_baseILj2048EfffffjLj128EEEEELb1ELb0ELb1ELb0EEEvNS_9BwdParamsE,"a",@progbits
	.sectionflags	@""
	.align	4
.nv.constant0._ZN10layer_norm13ln_bwd_kernelINS_13Kernel_traitsIfffffjLj2048ELj1ELj1ELj4ELj16ENS_18Kernel_traits_baseILj2048EfffffjLj128EEEEELb1ELb0ELb1ELb0EEEvNS_9BwdParamsE:
	.zero		648


//--------------------- .nv.constant0._ZN10layer_norm22ln_bwd_finalize_kernelINS_22Kernel_traits_finalizeILj2048EfffffjLb0ELj1024ELj4ENS_18Kernel_traits_baseILj2048EfffffjLj1024EEEEELb0ELb1EEEvNS_9BwdParamsE --------------------------
	.section	.nv.constant0._ZN10layer_norm22ln_bwd_finalize_kernelINS_22Kernel_traits_finalizeILj2048EfffffjLb0ELj1024ELj4ENS_18Kernel_traits_baseILj2048EfffffjLj1024EEEEELb0ELb1EEEvNS_9BwdParamsE,"a",@progbits
	.sectionflags	@""
	.align	4
.nv.constant0._ZN10layer_norm22ln_bwd_finalize_kernelINS_22Kernel_traits_finalizeILj2048EfffffjLb0ELj1024ELj4ENS_18Kernel_traits_baseILj2048EfffffjLj1024EEEEELb0ELb1EEEvNS_9BwdParamsE:
	.zero		648


//--------------------- .nv.constant0._ZN10layer_norm13ln_bwd_kernelINS_13Kernel_traitsIfffffjLj2048ELj1ELj1ELj4ELj16ENS_18Kernel_traits_baseILj2048EfffffjLj128EEEEELb1ELb0ELb1ELb1EEEvNS_9BwdParamsE --------------------------
	.section	.nv.constant0._ZN10layer_norm13ln_bwd_kernelINS_13Kernel_traitsIfffffjLj2048ELj1ELj1ELj4ELj16ENS_18Kernel_traits_baseILj2048EfffffjLj128EEEEELb1ELb0ELb1ELb1EEEvNS_9BwdParamsE,"a",@progbits
	.sectionflags	@""
	.align	4
.nv.constant0._ZN10layer_norm13ln_bwd_kernelINS_13Kernel_traitsIfffffjLj2048ELj1ELj1ELj4ELj16ENS_18Kernel_traits_baseILj2048EfffffjLj128EEEEELb1ELb0ELb1ELb1EEEvNS_9BwdParamsE:
	.zero		648


//--------------------- .nv.constant0._ZN10layer_norm13ln_bwd_kernelINS_13Kernel_traitsIfffffjLj2048ELj1ELj1ELj4ELj16ENS_18Kernel_traits_baseILj2048EfffffjLj128EEEEELb1ELb1ELb0ELb0EEEvNS_9BwdParamsE --------------------------
	.section	.nv.constant0._ZN10layer_norm13ln_bwd_kernelINS_13Kernel_traitsIfffffjLj2048ELj1ELj1ELj4ELj16ENS_18Kernel_traits_baseILj2048EfffffjLj128EEEEELb1ELb1ELb0ELb0EEEvNS_9BwdParamsE,"a",@progbits
	.sectionflags	@""
	.align	4
.nv.constant0._ZN10layer_norm13ln_bwd_kernelINS_13Kernel_traitsIfffffjLj2048ELj1ELj1ELj4ELj16ENS_18Kernel_traits_baseILj2048EfffffjLj128EEEEELb1ELb1ELb0ELb0EEEvNS_9BwdParamsE:
	.zero		648


//--------------------- .nv.constant0._ZN10layer_norm13ln_bwd_kernelINS_13Kernel_traitsIfffffjLj2048ELj1ELj1ELj4ELj16ENS_18Kernel_traits_baseILj2048EfffffjLj128EEEEELb1ELb1ELb0ELb1EEEvNS_9BwdParamsE --------------------------
	.section	.nv.constant0._ZN10layer_norm13ln_bwd_kernelINS_13Kernel_traitsIfffffjLj2048ELj1ELj1ELj4ELj16ENS_18Kernel_traits_baseILj2048EfffffjLj128EEEEELb1ELb1ELb0ELb1EEEvNS_9BwdParamsE,"a",@progbits
	.sectionflags	@""
	.align	4
.nv.constant0._ZN10layer_norm13ln_bwd_kernelINS_13Kernel_traitsIfffffjLj2048ELj1ELj1ELj4ELj16ENS_18Kernel_traits_baseILj2048EfffffjLj128EEEEELb1ELb1ELb0ELb1EEEvNS_9BwdParamsE:
	.zero		648


//--------------------- .nv.constant0._ZN10layer_norm22ln_bwd_finalize_kernelINS_22Kernel_traits_finalizeILj2048EfffffjLb1ELj1024ELj4ENS_18Kernel_traits_baseILj2048EfffffjLj1024EEEEELb1ELb0EEEvNS_9BwdParamsE --------------------------
	.section	.nv.constant0._ZN10layer_norm22ln_bwd_finalize_kernelINS_22Kernel_traits_finalizeILj2048EfffffjLb1ELj1024ELj4ENS_18Kernel_traits_baseILj2048EfffffjLj1024EEEEELb1ELb0EEEvNS_9BwdParamsE,"a",@progbits
	.sectionflags	@""
	.align	4
.nv.constant0._ZN10layer_norm22ln_bwd_finalize_kernelINS_22Kernel_traits_finalizeILj2048EfffffjLb1ELj1024ELj4ENS_18Kernel_traits_baseILj2048EfffffjLj1024EEEEELb1ELb0EEEvNS_9BwdParamsE:
	.zero		648


//--------------------- .nv.constant0._ZN10layer_norm13ln_bwd_kernelINS_13Kernel_traitsIfffffjLj2048ELj1ELj1ELj4ELj16ENS_18Kernel_traits_baseILj2048EfffffjLj128EEEEELb1ELb1ELb1ELb0EEEvNS_9BwdParamsE --------------------------
	.section	.nv.constant0._ZN10layer_norm13ln_bwd_kernelINS_13Kernel_traitsIfffffjLj2048ELj1ELj1ELj4ELj16ENS_18Kernel_traits_baseILj2048EfffffjLj128EEEEELb1ELb1ELb1ELb0EEEvNS_9BwdParamsE,"a",@progbits
	.sectionflags	@""
	.align	4
.nv.constant0._ZN10layer_norm13ln_bwd_kernelINS_13Kernel_traitsIfffffjLj2048ELj1ELj1ELj4ELj16ENS_18Kernel_traits_baseILj2048EfffffjLj128EEEEELb1ELb1ELb1ELb0EEEvNS_9BwdParamsE:
	.zero		648


//--------------------- .nv.constant0._ZN10layer_norm22ln_bwd_finalize_kernelINS_22Kernel_traits_finalizeILj2048EfffffjLb1ELj1024ELj4ENS_18Kernel_traits_baseILj2048EfffffjLj1024EEEEELb1ELb1EEEvNS_9BwdParamsE --------------------------
	.section	.nv.constant0._ZN10layer_norm22ln_bwd_finalize_kernelINS_22Kernel_traits_finalizeILj2048EfffffjLb1ELj1024ELj4ENS_18Kernel_traits_baseILj2048EfffffjLj1024EEEEELb1ELb1EEEvNS_9BwdParamsE,"a",@progbits
	.sectionflags	@""
	.align	4
.nv.constant0._ZN10layer_norm22ln_bwd_finalize_kernelINS_22Kernel_traits_finalizeILj2048EfffffjLb1ELj1024ELj4ENS_18Kernel_traits_baseILj2048EfffffjLj1024EEEEELb1ELb1EEEvNS_9BwdParamsE:
	.zero		648


//--------------------- .nv.constant0._ZN10layer_norm13ln_bwd_kernelINS_13Kernel_traitsIfffffjLj2048ELj1ELj1ELj4ELj16ENS_18Kernel_traits_baseILj2048EfffffjLj128EEEEELb1ELb1ELb1ELb1EEEvNS_9BwdParamsE --------------------------
	.section	.nv.constant0._ZN10layer_norm13ln_bwd_kernelINS_13Kernel_traitsIfffffjLj2048ELj1ELj1ELj4ELj16ENS_18Kernel_traits_baseILj2048EfffffjLj128EEEEELb1ELb1ELb1ELb1EEEvNS_9BwdParamsE,"a",@progbits
	.sectionflags	@""
	.align	4
.nv.constant0._ZN10layer_norm13ln_bwd_kernelINS_13Kernel_traitsIfffffjLj2048ELj1ELj1ELj4ELj16ENS_18Kernel_traits_baseILj2048EfffffjLj128EEEEELb1ELb1ELb1ELb1EEEvNS_9BwdParamsE:
	.zero		648


//--------------------- .text._ZN10layer_norm13ln_bwd_kernelINS_13Kernel_traitsI13__nv_bfloat16S2_S2_S2_fjLj2048ELj1ELj1ELj4ELj16ENS_18Kernel_traits_baseILj2048ES2_S2_S2_S2_fjLj128EEEEELb0ELb0ELb0ELb0EEEvNS_9BwdParamsE --------------------------
	.section	.text._ZN10layer_norm13ln_bwd_kernelINS_13Kernel_traitsI13__nv_bfloat16S2_S2_S2_fjLj2048ELj1ELj1ELj4ELj16ENS_18Kernel_traits_baseILj2048ES2_S2_S2_S2_fjLj128EEEEELb0ELb0ELb0ELb0EEEvNS_9BwdParamsE,"ax",@progbits
	.sectioninfo	@"SHI_REGISTERS=123"
	.align	128
        .global         _ZN10layer_norm13ln_bwd_kernelINS_13Kernel_traitsI13__nv_bfloat16S2_S2_S2_fjLj2048ELj1ELj1ELj4ELj16ENS_18Kernel_traits_baseILj2048ES2_S2_S2_S2_fjLj128EEEEELb0ELb0ELb0ELb0EEEvNS_9BwdParamsE
        .type           _ZN10layer_norm13ln_bwd_kernelINS_13Kernel_traitsI13__nv_bfloat16S2_S2_S2_fjLj2048ELj1ELj1ELj4ELj16ENS_18Kernel_traits_baseILj2048ES2_S2_S2_S2_fjLj128EEEEELb0ELb0ELb0ELb0EEEvNS_9BwdParamsE,@function
        .size           _ZN10layer_norm13ln_bwd_kernelINS_13Kernel_traitsI13__nv_bfloat16S2_S2_S2_fjLj2048ELj1ELj1ELj4ELj16ENS_18Kernel_traits_baseILj2048ES2_S2_S2_S2_fjLj128EEEEELb0ELb0ELb0ELb0EEEvNS_9BwdParamsE,(.L_x_6802 - _ZN10layer_norm13ln_bwd_kernelINS_13Kernel_traitsI13__nv_bfloat16S2_S2_S2_fjLj2048ELj1ELj1ELj4ELj16ENS_18Kernel_traits_baseILj2048ES2_S2_S2_S2_fjLj128EEEEELb0ELb0ELb0ELb0EEEvNS_9BwdParamsE)
        .other          _ZN10layer_norm13ln_bwd_kernelINS_13Kernel_traitsI13__nv_bfloat16S2_S2_S2_fjLj2048ELj1ELj1ELj4ELj16ENS_18Kernel_traits_baseILj2048ES2_S2_S2_S2_fjLj128EEEEELb0ELb0ELb0ELb0EEEvNS_9BwdParamsE,@"STO_CUDA_ENTRY STV_DEFAULT"
_ZN10layer_norm13ln_bwd_kernelINS_13Kernel_traitsI13__nv_bfloat16S2_S2_S2_fjLj2048ELj1ELj1ELj4ELj16ENS_18Kernel_traits_baseILj2048ES2_S2_S2_S2_fjLj128EEEEELb0ELb0ELb0ELb0EEEvNS_9BwdParamsE:
.text._ZN10layer_norm13ln_bwd_kernelINS_13Kernel_traitsI13__nv_bfloat16S2_S2_S2_fjLj2048ELj1ELj1ELj4ELj16ENS_18Kernel_traits_baseILj2048ES2_S2_S2_S2_fjLj128EEEEELb0ELb0ELb0ELb0EEEvNS_9BwdParamsE:
[----:B------:R-:W-:Y:S02]  /*0000*/  MOV R1, c[0x0][0x28] ;  /* 0x00000a0000017a02 */ /* 0x000fe40000000f00 */
[----:B------:R-:W0:Y:S01]  /*0010*/  S2R R72, SR_TID.X ;  /* 0x0000000000487919 */ /* 0x000e220000002100 */
[----:B------:R-:W-:Y:S01]  /*0020*/  MOV R0, c[0x0][0x168] ;  /* 0x00005a0000007a02 */ /* 0x000fe20000000f00 */
[----:B------:R-:W-:-:S03]  /*0030*/  ULDC.64 UR4, c[0x0][0x118] ;  /* 0x0000460000047ab9 */ /* 0x000fc60000000a00 */
[----:B------:R-:W-:-:S04]  /*0040*/  SHF.R.S32.HI R0, RZ, 0x1f, R0 ;  /* 0x0000001fff007819 */ /* 0x000fc80000011400 */
[----:B------:R-:W-:Y:S02]  /*0050*/  LEA.HI R0, R0, c[0x0][0x168], RZ, 0x3 ;  /* 0x00005a0000007a11 */ /* 0x000fe400078f18ff */
[C---:B0-----:R-:W-:Y:S02]  /*0060*/  LOP3.LUT R3, R72.reuse, 0x7f, RZ, 0xc, !PT ;  /* 0x0000007f48037812 */ /* 0x041fe400078e0cff */
[----:B------:R-:W-:Y:S02]  /*0070*/  LOP3.LUT R4, R72, 0x7f, RZ, 0xc0, !PT ;  /* 0x0000007f48047812 */ /* 0x000fe400078ec0ff */
[----:B------:R-:W-:-:S04]  /*0080*/  LEA.HI.SX32 R0, R0, R3, 0x1d ;  /* 0x0000000300007211 */ /* 0x000fc800078feaff */
[C---:B------:R-:W-:Y:S02]  /*0090*/  LOP3.LUT P2, RZ, R0.reuse, 0xffffff80, RZ, 0xc0, !PT ;  /* 0xffffff8000ff7812 */ /* 0x040fe4000784c0ff */
[----:B------:R-:W-:-:S11]  /*00a0*/  ISETP.GE.U32.AND P3, PT, R0, 0x100, PT ;  /* 0x000001000000780c */ /* 0x000fd60003f66070 */
[----:B------:R-:W-:Y:S02]  /*00b0*/  @P2 MOV R3, 0x10 ;  /* 0x0000001000032802 */ /* 0x000fe40000000f00 */
[----:B------:R-:W-:-:S03]  /*00c0*/  @P3 MOV R5, 0x10 ;  /* 0x0000001000053802 */ /* 0x000fc60000000f00 */
[C---:B------:R-:W-:Y:S01]  /*00d0*/  @P2 IMAD.WIDE.U32 R2, R4.reuse, R3, c[0x0][0x1b0] ;  /* 0x00006c0004022625 */ /* 0x040fe200078e0003 */
[----:B------:R-:W-:-:S04]  /*00e0*/  @P2 LOP3.LUT R4, R4, 0x80, RZ, 0xfc, !PT ;  /* 0x0000008004042812 */ /* 0x000fc800078efcff */
[----:B------:R0:W5:Y:S01]  /*00f0*/  @P2 LDG.E.128 R8, [R2.64] ;  /* 0x0000000402082981 */ /* 0x000162000c1e1d00 */
[----:B------:R-:W-:-:S05]  /*0100*/  @P3 IMAD.WIDE.U32 R4, R4, R5, c[0x0][0x1b0] ;  /* 0x00006c0004043625 */ /* 0x000fca00078e0005 */
[----:B------:R0:W5:Y:S01]  /*0110*/  @P3 LDG.E.128 R20, [R4.64] ;  /* 0x0000000404143981 */ /* 0x000162000c1e1d00 */
[----:B------:R-:W1:Y:S01]  /*0120*/  S2UR UR6, SR_CTAID.X ;  /* 0x00000000000679c3 */ /* 0x000e620000002500 */
[----:B------:R-:W-:Y:S01]  /*0130*/  CS2R R24, SRZ ;  /* 0x0000000000187805 */ /* 0x000fe2000001ff00 */
[----:B------:R-:W-:Y:S01]  /*0140*/  CS2R R26, SRZ ;  /* 0x00000000001a7805 */ /* 0x000fe2000001ff00 */
[----:B------:R-:W-:Y:S01]  /*0150*/  CS2R R28, SRZ ;  /* 0x00000000001c7805 */ /* 0x000fe2000001ff00 */
[----:B------:R-:W-:Y:S01]  /*0160*/  CS2R R30, SRZ ;  /* 0x00000000001e7805 */ /* 0x000fe2000001ff00 */
[----:B------:R-:W-:Y:S01]  /*0170*/  CS2R R56, SRZ ;  /* 0x0000000000387805 */ /* 0x000fe2000001ff00 */
[----:B-1----:R-:W-:-:S04]  /*0180*/  LEA.HI R19, R72, UR6, RZ, 0x19 ;  /* 0x0000000648137c11 */ /* 0x002fc8000f8fc8ff */
[----:B------:R-:W-:Y:S01]  /*0190*/  ISETP.GE.AND P0, PT, R19, c[0x0][0x164], PT ;  /* 0x0000590013007a0c */ /* 0x000fe20003f06270 */
[----:B------:R-:W-:Y:S01]  /*01a0*/  CS2R R58, SRZ ;  /* 0x00000000003a7805 */ /* 0x000fe2000001ff00 */
        /* <DEDUP_REMOVED lines=9> */
[----:B------:R-:W-:-:S02]  /*0240*/  CS2R R62, SRZ ;  /* 0x00000000003e7805 */ /* 0x000fc4000001ff00 */
[----:B------:R-:W-:Y:S05]  /*0250*/  @P0 BRA `(.L_x_0) ;  /* 0x00001b1000000947 */ /* 0x000fea0003800000 */
[--C-:B0----5:R-:W-:Y:S02]  /*0260*/  PRMT R16, RZ, 0x5410, R9.reuse ;  /* 0x00005410ff107816 */ /* 0x121fe40000000009 */
[----:B------:R-:W-:Y:S01]  /*0270*/  PRMT R15, RZ, 0x7610, R9 ;  /* 0x00007610ff0f7816 */ /* 0x000fe20000000009 */
[----:B------:R-:W-:Y:S01]  /*0280*/  HFMA2.MMA R9, -RZ, RZ, 0, 5.9604644775390625e-08 ;  /* 0x00000001ff097435 */ /* 0x000fe200000001ff */
[--C-:B------:R-:W-:Y:S02]  /*0290*/  PRMT R18, RZ, 0x5410, R8.reuse ;  /* 0x00005410ff127816 */ /* 0x100fe40000000008 */
[----:B------:R-:W-:Y:S02]  /*02a0*/  PRMT R17, RZ, 0x7610, R8 ;  /* 0x00007610ff117816 */ /* 0x000fe40000000008 */
[--C-:B------:R-:W-:Y:S02]  /*02b0*/  PRMT R14, RZ, 0x5410, R10.reuse ;  /* 0x00005410ff0e7816 */ /* 0x100fe4000000000a */
[----:B------:R-:W-:-:S02]  /*02c0*/  PRMT R13, RZ, 0x7610, R10 ;  /* 0x00007610ff0d7816 */ /* 0x000fc4000000000a */
[--C-:B------:R-:W-:Y:S02]  /*02d0*/  PRMT R12, RZ, 0x5410, R11.reuse ;  /* 0x00005410ff0c7816 */ /* 0x100fe4000000000b */
[----:B------:R-:W-:Y:S02]  /*02e0*/  PRMT R11, RZ, 0x7610, R11 ;  /* 0x00007610ff0b7816 */ /* 0x000fe4000000000b */
[--C-:B------:R-:W-:Y:S02]  /*02f0*/  PRMT R10, RZ, 0x5410, R20.reuse ;  /* 0x00005410ff0a7816 */ /* 0x100fe40000000014 */
[----:B------:R-:W-:Y:S02]  /*0300*/  MOV R25, RZ ;  /* 0x000000ff00197202 */ /* 0x000fe40000000f00 */
[----:B------:R-:W-:Y:S02]  /*0310*/  PRMT R8, RZ, 0x7610, R20 ;  /* 0x00007610ff087816 */ /* 0x000fe40000000014 */
[----:B------:R-:W-:-:S02]  /*0320*/  PRMT R7, RZ, 0x5410, R21 ;  /* 0x00005410ff077816 */ /* 0x000fc40000000015 */
[----:B------:R-:W-:Y:S02]  /*0330*/  PRMT R6, RZ, 0x7610, R21 ;  /* 0x00007610ff067816 */ /* 0x000fe40000000015 */
[--C-:B------:R-:W-:Y:S02]  /*0340*/  PRMT R5, RZ, 0x5410, R22.reuse ;  /* 0x00005410ff057816 */ /* 0x100fe40000000016 */
[----:B------:R-:W-:Y:S02]  /*0350*/  PRMT R4, RZ, 0x7610, R22 ;  /* 0x00007610ff047816 */ /* 0x000fe40000000016 */
[--C-:B------:R-:W-:Y:S02]  /*0360*/  PRMT R3, RZ, 0x5410, R23.reuse ;  /* 0x00005410ff037816 */ /* 0x100fe40000000017 */
[----:B------:R-:W-:Y:S02]  /*0370*/  PRMT R2, RZ, 0x7610, R23 ;  /* 0x00007610ff027816 */ /* 0x000fe40000000017 */
.L_x_11:
[----:B------:R-:W-:Y:S02]  /*0380*/  ISETP.NE.U32.AND P0, PT, RZ, c[0x0][0x1c0], PT ;  /* 0x00007000ff007a0c */ /* 0x000fe40003f05070 */
[----:B------:R-:W-:-:S02]  /*0390*/  MOV R68, 0x4 ;  /* 0x0000000400447802 */ /* 0x000fc40000000f00 */
[----:B------:R-:W-:Y:S02]  /*03a0*/  ISETP.NE.AND.EX P0, PT, RZ, c[0x0][0x1c4], PT, P0 ;  /* 0x00007100ff007a0c */ /* 0x000fe40003f05300 */
[----:B------:R-:W-:Y:S01]  /*03b0*/  SHF.R.S32.HI R0, RZ, 0x1f, R19 ;  /* 0x0000001fff007819 */ /* 0x000fe20000011413 */
[----:B------:R-:W-:-:S04]  /*03c0*/  IMAD.WIDE R66, R19, R68, c[0x0][0x1a0] ;  /* 0x0000680013427625 */ /* 0x000fc800078e0244 */
[C---:B------:R-:W-:Y:S02]  /*03d0*/  IMAD.WIDE R68, R19.reuse, R68, c[0x0][0x1a8] ;  /* 0x00006a0013447625 */ /* 0x040fe400078e0244 */
[----:B------:R-:W2:Y:S04]  /*03e0*/  LDG.E R66, [R66.64] ;  /* 0x0000000442427981 */ /* 0x000ea8000c1e1900 */
[C---:B------:R-:W-:Y:S01]  /*03f0*/  @P0 LEA R64, P1, R19.reuse, c[0x0][0x1c0], 0x1 ;  /* 0x0000700013400a11 */ /* 0x040fe200078208ff */
[----:B------:R0:W5:Y:S03]  /*0400*/  LDG.E R74, [R68.64] ;  /* 0x00000004444a7981 */ /* 0x000166000c1e1900 */
[----:B------:R-:W-:-:S05]  /*0410*/  @P0 LEA.HI.X R65, R19, c[0x0][0x1c4], R0, 0x1, P1 ;  /* 0x0000710013410a11 */ /* 0x000fca00008f0c00 */
[----:B------:R0:W5:Y:S01]  /*0420*/  @P0 LDG.E.U16 R111, [R64.64] ;  /* 0x00000004406f0981 */ /* 0x000162000c1e1500 */
[----:B------:R-:W-:-:S05]  /*0430*/  IMAD R0, R19, c[0x0][0x168], RZ ;  /* 0x00005a0013007a24 */ /* 0x000fca00078e02ff */
[----:B------:R-:W-:Y:S01]  /*0440*/  SHF.R.S32.HI R71, RZ, 0x1f, R0 ;  /* 0x0000001fff477819 */ /* 0x000fe20000011400 */
[----:B------:R-:W-:-:S03]  /*0450*/  ULDC.U8 UR6, c[0x0][0x1f0] ;  /* 0x00007c0000067ab9 */ /* 0x000fc60000000000 */
[----:B------:R-:W-:Y:S02]  /*0460*/  LEA.HI R0, R71, R0, RZ, 0x3 ;  /* 0x0000000047007211 */ /* 0x000fe400078f18ff */
[----:B------:R-:W-:Y:S01]  /*0470*/  LOP3.LUT R71, R72, 0x7f, RZ, 0xc0, !PT ;  /* 0x0000007f48477812 */ /* 0x000fe200078ec0ff */
[----:B------:R-:W-:Y:S01]  /*0480*/  BSSY B0, `(.L_x_1) ;  /* 0x0000061000007945 */ /* 0x000fe20003800000 */
[----:B------:R-:W-:Y:S02]  /*0490*/  SHF.R.U32.HI R110, RZ, 0x5, R72 ;  /* 0x00000005ff6e7819 */ /* 0x000fe40000011648 */
[----:B------:R-:W-:Y:S02]  /*04a0*/  LEA.HI.SX32 R0, R0, R71, 0x1d ;  /* 0x0000004700007211 */ /* 0x000fe400078feaff */
[----:B------:R-:W-:Y:S02]  /*04b0*/  ISETP.NE.AND P1, PT, RZ, UR6, PT ;  /* 0x00000006ff007c0c */ /* 0x000fe4000bf25270 */
[----:B------:R-:W-:-:S02]  /*04c0*/  LOP3.LUT P4, RZ, R72, 0x1f, RZ, 0xc0, !PT ;  /* 0x0000001f48ff7812 */ /* 0x000fc4000788c0ff */
[----:B------:R-:W-:Y:S02]  /*04d0*/  LOP3.LUT P5, RZ, R9, 0xff, RZ, 0xc0, !PT ;  /* 0x000000ff09ff7812 */ /* 0x000fe400078ac0ff */
[----:B------:R-:W-:Y:S02]  /*04e0*/  MOV R73, 0x3f800000 ;  /* 0x3f80000000497802 */ /* 0x000fe40000000f00 */
[----:B------:R-:W-:Y:S02]  /*04f0*/  MOV R113, RZ ;  /* 0x000000ff00717202 */ /* 0x000fe40000000f00 */
[----:B------:R-:W-:Y:S02]  /*0500*/  MOV R114, RZ ;  /* 0x000000ff00727202 */ /* 0x000fe40000000f00 */
[----:B------:R-:W-:Y:S02]  /*0510*/  LOP3.LUT R109, R110, 0x7fffffc, RZ, 0xc0, !PT ;  /* 0x07fffffc6e6d7812 */ /* 0x000fe400078ec0ff */
[----:B------:R-:W-:-:S02]  /*0520*/  MOV R93, R0 ;  /* 0x00000000005d7202 */ /* 0x000fc40000000f00 */
[----:B--2---:R-:W-:Y:S01]  /*0530*/  FSEL R112, R66, RZ, !P1 ;  /* 0x000000ff42707208 */ /* 0x004fe20004800000 */
[----:B------:R-:W-:Y:S05]  /*0540*/  @!P2 BRA `(.L_x_2) ;  /* 0x000005400000a947 */ /* 0x000fea0003800000 */
[----:B0-----:R-:W-:Y:S01]  /*0550*/  LEA R64, P1, R0, c[0x0][0x188], 0x4 ;  /* 0x0000620000407a11 */ /* 0x001fe200078220ff */
[----:B------:R-:W-:-:S03]  /*0560*/  HFMA2.MMA R69, -RZ, RZ, 0, 9.5367431640625e-07 ;  /* 0x00000010ff457435 */ /* 0x000fc600000001ff */
[----:B------:R-:W-:-:S06]  /*0570*/  LEA.HI.X R65, R0, c[0x0][0x18c], RZ, 0x4, P1 ;  /* 0x0000630000417a11 */ /* 0x000fcc00008f24ff */
[----:B------:R-:W2:Y:S01]  /*0580*/  LDG.E.128 R64, [R64.64] ;  /* 0x0000000440407981 */ /* 0x000ea2000c1e1d00 */
[----:B------:R-:W-:-:S06]  /*0590*/  IMAD.WIDE.U32 R68, R0, R69, c[0x0][0x208] ;  /* 0x0000820000447625 */ /* 0x000fcc00078e0045 */
[----:B------:R-:W3:Y:S01]  /*05a0*/  LDG.E.128 R68, [R68.64] ;  /* 0x0000000444447981 */ /* 0x000ee2000c1e1d00 */
[----:B------:R-:W-:-:S04]  /*05b0*/  ISETP.NE.U32.AND P1, PT, RZ, c[0x0][0x218], PT ;  /* 0x00008600ff007a0c */ /* 0x000fc80003f25070 */
[----:B------:R-:W-:-:S13]  /*05c0*/  ISETP.NE.AND.EX P1, PT, RZ, c[0x0][0x21c], PT, P1 ;  /* 0x00008700ff007a0c */ /* 0x000fda0003f25310 */
[----:B------:R-:W-:-:S04]  /*05d0*/  @P1 LEA R78, P6, R0, c[0x0][0x218], 0x4 ;  /* 0x00008600004e1a11 */ /* 0x000fc800078c20ff */
[----:B------:R-:W-:-:S05]  /*05e0*/  @P1 LEA.HI.X R79, R0, c[0x0][0x21c], RZ, 0x4, P6 ;  /* 0x00008700004f1a11 */ /* 0x000fca00030f24ff */
[----:B------:R3:W5:Y:S01]  /*05f0*/  @P1 LDG.E.128 R52, [R78.64] ;  /* 0x000000044e341981 */ /* 0x000762000c1e1d00 */
[--C-:B--2---:R-:W-:Y:S02]  /*0600*/  PRMT R81, RZ, 0x7610, R64.reuse ;  /* 0x00007610ff517816 */ /* 0x104fe40000000040 */
[----:B------:R-:W-:Y:S02]  /*0610*/  PRMT R75, RZ, 0x5410, R64 ;  /* 0x00005410ff4b7816 */ /* 0x000fe40000000040 */
[----:B------:R-:W-:Y:S01]  /*0620*/  PRMT R83, RZ, 0x5410, R65 ;  /* 0x00005410ff537816 */ /* 0x000fe20000000041 */
[C---:B------:R-:W-:Y:S01]  /*0630*/  FADD.FTZ R81, -R112.reuse, R81 ;  /* 0x0000005170517221 */ /* 0x040fe20000010100 */
[----:B------:R-:W-:Y:S01]  /*0640*/  PRMT R89, RZ, 0x7610, R65 ;  /* 0x00007610ff597816 */ /* 0x000fe20000000041 */
[----:B------:R-:W-:Y:S01]  /*0650*/  FADD.FTZ R75, -R112, R75 ;  /* 0x0000004b704b7221 */ /* 0x000fe20000010100 */
[----:B------:R-:W-:Y:S01]  /*0660*/  PRMT R91, RZ, 0x5410, R66 ;  /* 0x00005410ff5b7816 */ /* 0x000fe20000000042 */
[----:B-----5:R-:W-:Y:S01]  /*0670*/  FMUL.FTZ R76, R74, R81 ;  /* 0x000000514a4c7220 */ /* 0x020fe20000410000 */
[----:B---3--:R-:W-:Y:S01]  /*0680*/  PRMT R79, RZ, 0x5410, R68 ;  /* 0x00005410ff4f7816 */ /* 0x008fe20000000044 */
[C---:B------:R-:W-:Y:S01]  /*0690*/  FADD.FTZ R81, -R112.reuse, R83 ;  /* 0x0000005370517221 */ /* 0x040fe20000010100 */
[----:B------:R-:W-:Y:S01]  /*06a0*/  PRMT R93, RZ, 0x7610, R66 ;  /* 0x00007610ff5d7816 */ /* 0x000fe20000000042 */
[----:B------:R-:W-:Y:S01]  /*06b0*/  FADD.FTZ R89, -R112, R89 ;  /* 0x0000005970597221 */ /* 0x000fe20000010100 */
[--C-:B------:R-:W-:Y:S01]  /*06c0*/  PRMT R85, RZ, 0x5410, R69.reuse ;  /* 0x00005410ff557816 */ /* 0x100fe20000000045 */
[C---:B------:R-:W-:Y:S01]  /*06d0*/  FMUL.FTZ R75, R74.reuse, R75 ;  /* 0x0000004b4a4b7220 */ /* 0x040fe20000410000 */
[----:B------:R-:W-:Y:S01]  /*06e0*/  PRMT R68, RZ, 0x7610, R68 ;  /* 0x00007610ff447816 */ /* 0x000fe20000000044 */
[----:B------:R-:W-:Y:S01]  /*06f0*/  FMUL.FTZ R81, R74, R81 ;  /* 0x000000514a517220 */ /* 0x000fe20000410000 */
[----:B------:R-:W-:Y:S01]  /*0700*/  PRMT R66, RZ, 0x7610, R69 ;  /* 0x00007610ff427816 */ /* 0x000fe20000000045 */
[----:B------:R-:W-:Y:S01]  /*0710*/  FADD.FTZ R83, -R112, R91 ;  /* 0x0000005b70537221 */ /* 0x000fe20000010100 */
[--C-:B------:R-:W-:Y:S01]  /*0720*/  PRMT R69, RZ, 0x5410, R70.reuse ;  /* 0x00005410ff457816 */ /* 0x100fe20000000046 */
[----:B------:R-:W-:Y:S01]  /*0730*/  FMUL.FTZ R80, R74, R89 ;  /* 0x000000594a507220 */ /* 0x000fe20000410000 */
[----:B------:R-:W-:Y:S01]  /*0740*/  PRMT R87, RZ, 0x5410, R67 ;  /* 0x00005410ff577816 */ /* 0x000fe20000000043 */
[-C--:B------:R-:W-:Y:S01]  /*0750*/  FMUL.FTZ R78, R18, R79.reuse ;  /* 0x0000004f124e7220 */ /* 0x080fe20000410000 */
[----:B------:R-:W-:Y:S01]  /*0760*/  PRMT R70, RZ, 0x7610, R70 ;  /* 0x00007610ff467816 */ /* 0x000fe20000000046 */
[----:B------:R-:W-:Y:S01]  /*0770*/  FADD.FTZ R40, R40, R79 ;  /* 0x0000004f28287221 */ /* 0x000fe20000010000 */
[----:B------:R-:W-:Y:S01]  /*0780*/  PRMT R65, RZ, 0x5410, R71 ;  /* 0x00005410ff417816 */ /* 0x000fe20000000047 */
[----:B------:R-:W-:Y:S01]  /*0790*/  FFMA.FTZ R24, R75, R79, R24 ;  /* 0x0000004f4b187223 */ /* 0x000fe20000010018 */
[----:B------:R-:W-:Y:S01]  /*07a0*/  PRMT R67, RZ, 0x7610, R67 ;  /* 0x00007610ff437816 */ /* 0x000fe20000000043 */
[----:B------:R-:W-:Y:S01]  /*07b0*/  FADD.FTZ R42, R42, R85 ;  /* 0x000000552a2a7221 */ /* 0x000fe20000010000 */
[----:B------:R-:W-:Y:S01]  /*07c0*/  PRMT R64, RZ, 0x7610, R71 ;  /* 0x00007610ff407816 */ /* 0x000fe20000000047 */
[----:B------:R-:W-:-:S02]  /*07d0*/  FFMA.FTZ R26, R81, R85, R26 ;  /* 0x00000055511a7223 */ /* 0x000fc4000001001a */
[----:B------:R-:W-:Y:S02]  /*07e0*/  FMUL.FTZ R82, R16, R85 ;  /* 0x0000005510527220 */ /* 0x000fe40000410000 */
[----:B------:R-:W-:Y:S02]  /*07f0*/  FADD.FTZ R41, R41, R68 ;  /* 0x0000004429297221 */ /* 0x000fe40000010000 */
[-C--:B------:R-:W-:Y:S02]  /*0800*/  FFMA.FTZ R25, R76, R68.reuse, R25 ;  /* 0x000000444c197223 */ /* 0x080fe40000010019 */
[----:B------:R-:W-:Y:S02]  /*0810*/  FMUL.FTZ R79, R17, R68 ;  /* 0x00000044114f7220 */ /* 0x000fe40000410000 */
[----:B------:R-:W-:Y:S02]  /*0820*/  FADD.FTZ R43, R43, R66 ;  /* 0x000000422b2b7221 */ /* 0x000fe40000010000 */
[----:B------:R-:W-:-:S02]  /*0830*/  FMUL.FTZ R83, R74, R83 ;  /* 0x000000534a537220 */ /* 0x000fc40000410000 */
[-C--:B------:R-:W-:Y:S02]  /*0840*/  FFMA.FTZ R27, R80, R66.reuse, R27 ;  /* 0x00000042501b7223 */ /* 0x080fe4000001001b */
[----:B------:R-:W-:Y:S02]  /*0850*/  FMUL.FTZ R85, R15, R66 ;  /* 0x000000420f557220 */ /* 0x000fe40000410000 */
[----:B------:R-:W-:Y:S02]  /*0860*/  FADD.FTZ R66, RZ, R78 ;  /* 0x0000004eff427221 */ /* 0x000fe40000010000 */
[----:B------:R-:W-:Y:S02]  /*0870*/  FFMA.FTZ R68, R75, R78, RZ ;  /* 0x0000004e4b447223 */ /* 0x000fe400000100ff */
[----:B------:R-:W-:Y:S02]  /*0880*/  FADD.FTZ R44, R44, R69 ;  /* 0x000000452c2c7221 */ /* 0x000fe40000010000 */
[----:B------:R-:W-:-:S02]  /*0890*/  FFMA.FTZ R28, R83, R69, R28 ;  /* 0x00000045531c7223 */ /* 0x000fc4000001001c */
[----:B------:R-:W-:Y:S02]  /*08a0*/  FMUL.FTZ R84, R14, R69 ;  /* 0x000000450e547220 */ /* 0x000fe40000410000 */
[----:B------:R-:W-:Y:S02]  /*08b0*/  FADD.FTZ R69, R66, R79 ;  /* 0x0000004f42457221 */ /* 0x000fe40000010000 */
[----:B------:R-:W-:Y:S02]  /*08c0*/  FFMA.FTZ R68, R76, R79, R68 ;  /* 0x0000004f4c447223 */ /* 0x000fe40000010044 */
[----:B------:R-:W-:Y:S02]  /*08d0*/  FADD.FTZ R66, R69, R82 ;  /* 0x0000005245427221 */ /* 0x000fe40000010000 */
[----:B------:R-:W-:Y:S02]  /*08e0*/  FFMA.FTZ R68, R81, R82, R68 ;  /* 0x0000005251447223 */ /* 0x000fe40000010044 */
[----:B------:R-:W-:-:S02]  /*08f0*/  FADD.FTZ R89, -R112, R87 ;  /* 0x0000005770597221 */ /* 0x000fc40000010100 */
[----:B------:R-:W-:Y:S02]  /*0900*/  FADD.FTZ R93, -R112, R93 ;  /* 0x0000005d705d7221 */ /* 0x000fe40000010100 */
[----:B------:R-:W-:Y:S02]  /*0910*/  FADD.FTZ R69, R66, R85 ;  /* 0x0000005542457221 */ /* 0x000fe40000010000 */
[----:B------:R-:W-:Y:S02]  /*0920*/  FFMA.FTZ R68, R80, R85, R68 ;  /* 0x0000005550447223 */ /* 0x000fe40000010044 */
[C---:B------:R-:W-:Y:S02]  /*0930*/  FMUL.FTZ R89, R74.reuse, R89 ;  /* 0x000000594a597220 */ /* 0x040fe40000410000 */
[----:B------:R-:W-:Y:S01]  /*0940*/  FMUL.FTZ R86, R74, R93 ;  /* 0x0000005d4a567220 */ /* 0x000fe20000410000 */
[----:B------:R-:W-:Y:S01]  /*0950*/  IADD3 R93, R0, 0x80, RZ ;  /* 0x00000080005d7810 */ /* 0x000fe20007ffe0ff */
[----:B------:R-:W-:-:S02]  /*0960*/  FMUL.FTZ R87, R13, R70 ;  /* 0x000000460d577220 */ /* 0x000fc40000410000 */
[----:B------:R-:W-:Y:S02]  /*0970*/  FADD.FTZ R66, R69, R84 ;  /* 0x0000005445427221 */ /* 0x000fe40000010000 */
[----:B------:R-:W-:Y:S02]  /*0980*/  FFMA.FTZ R68, R83, R84, R68 ;  /* 0x0000005453447223 */ /* 0x000fe40000010044 */
[----:B------:R-:W-:Y:S02]  /*0990*/  FADD.FTZ R46, R46, R65 ;  /* 0x000000412e2e7221 */ /* 0x000fe40000010000 */
[-C--:B------:R-:W-:Y:S02]  /*09a0*/  FFMA.FTZ R30, R89, R65.reuse, R30 ;  /* 0x00000041591e7223 */ /* 0x080fe4000001001e */
[----:B------:R-:W-:Y:S02]  /*09b0*/  FMUL.FTZ R88, R12, R65 ;  /* 0x000000410c587220 */ /* 0x000fe40000410000 */
[----:B------:R-:W-:-:S02]  /*09c0*/  FADD.FTZ R67, -R112, R67 ;  /* 0x0000004370437221 */ /* 0x000fc40000010100 */
[----:B------:R-:W-:Y:S02]  /*09d0*/  FADD.FTZ R65, R66, R87 ;  /* 0x0000005742417221 */ /* 0x000fe40000010000 */
[----:B------:R-:W-:Y:S02]  /*09e0*/  FFMA.FTZ R68, R86, R87, R68 ;  /* 0x0000005756447223 */ /* 0x000fe40000010044 */
[----:B------:R-:W-:Y:S02]  /*09f0*/  FMUL.FTZ R90, R11, R64 ;  /* 0x000000400b5a7220 */ /* 0x000fe40000410000 */
[----:B------:R-:W-:Y:S02]  /*0a00*/  FMUL.FTZ R91, R74, R67 ;  /* 0x000000434a5b7220 */ /* 0x000fe40000410000 */
[----:B------:R-:W-:Y:S02]  /*0a10*/  FADD.FTZ R65, R65, R88 ;  /* 0x0000005841417221 */ /* 0x000fe40000010000 */
[----:B------:R-:W-:-:S02]  /*0a20*/  FFMA.FTZ R68, R89, R88, R68 ;  /* 0x0000005859447223 */ /* 0x000fc40000010044 */
[----:B------:R-:W-:Y:S02]  /*0a30*/  FADD.FTZ R45, R45, R70 ;  /* 0x000000462d2d7221 */ /* 0x000fe40000010000 */
[----:B------:R-:W-:Y:S02]  /*0a40*/  FFMA.FTZ R29, R86, R70, R29 ;  /* 0x00000046561d7223 */ /* 0x000fe4000001001d */
[----:B------:R-:W-:Y:S02]  /*0a50*/  FADD.FTZ R47, R47, R64 ;  /* 0x000000402f2f7221 */ /* 0x000fe40000010000 */
[----:B------:R-:W-:Y:S02]  /*0a60*/  FFMA.FTZ R31, R91, R64, R31 ;  /* 0x000000405b1f7223 */ /* 0x000fe4000001001f */
[----:B------:R-:W-:Y:S02]  /*0a70*/  FADD.FTZ R113, R65, R90 ;  /* 0x0000005a41717221 */ /* 0x000fe40000010000 */
[----:B------:R-:W-:-:S02]  /*0a80*/  FFMA.FTZ R114, R91, R90, R68 ;  /* 0x0000005a5b727223 */ /* 0x000fc40000010044 */
.L_x_2:
[----:B0-----:R-:W-:Y:S05]  /*0a90*/  BSYNC B0 ;  /* 0x0000000000007941 */ /* 0x001fea0003800000 */
.L_x_1:
[----:B------:R-:W-:Y:S01]  /*0aa0*/  BSSY B0, `(.L_x_3) ;  /* 0x0000055000007945 */ /* 0x000fe20003800000 */
[----:B------:R-:W-:Y:S05]  /*0ab0*/  @!P3 BRA `(.L_x_4) ;  /* 0x000005300000b947 */ /* 0x000fea0003800000 */
[----:B------:R-:W-:-:S04]  /*0ac0*/  LEA R64, P1, R93, c[0x0][0x188], 0x4 ;  /* 0x000062005d407a11 */ /* 0x000fc800078220ff */
[----:B------:R-:W-:Y:S02]  /*0ad0*/  LEA.HI.X R65, R93, c[0x0][0x18c], RZ, 0x4, P1 ;  /* 0x000063005d417a11 */ /* 0x000fe400008f24ff */
[----:B------:R-:W-:-:S04]  /*0ae0*/  MOV R68, 0x10 ;  /* 0x0000001000447802 */ /* 0x000fc80000000f00 */
[----:B------:R-:W2:Y:S01]  /*0af0*/  LDG.E.128 R64, [R64.64] ;  /* 0x0000000440407981 */ /* 0x000ea2000c1e1d00 */
[----:B------:R-:W-:-:S06]  /*0b00*/  IMAD.WIDE.U32 R68, R93, R68, c[0x0][0x208] ;  /* 0x000082005d447625 */ /* 0x000fcc00078e0044 */
[----:B------:R-:W3:Y:S01]  /*0b10*/  LDG.E.128 R68, [R68.64] ;  /* 0x0000000444447981 */ /* 0x000ee2000c1e1d00 */
[----:B------:R-:W-:-:S04]  /*0b20*/  ISETP.NE.U32.AND P1, PT, RZ, c[0x0][0x218], PT ;  /* 0x00008600ff007a0c */ /* 0x000fc80003f25070 */
[----:B------:R-:W-:-:S13]  /*0b30*/  ISETP.NE.AND.EX P1, PT, RZ, c[0x0][0x21c], PT, P1 ;  /* 0x00008700ff007a0c */ /* 0x000fda0003f25310 */
[----:B------:R-:W-:-:S04]  /*0b40*/  @P1 LEA R92, P6, R93, c[0x0][0x218], 0x4 ;  /* 0x000086005d5c1a11 */ /* 0x000fc800078c20ff */
[----:B------:R-:W-:-:S05]  /*0b50*/  @P1 LEA.HI.X R93, R93, c[0x0][0x21c], RZ, 0x4, P6 ;  /* 0x000087005d5d1a11 */ /* 0x000fca00030f24ff */
[----:B------:R2:W5:Y:S02]  /*0b60*/  @P1 LDG.E.128 R20, [R92.64] ;  /* 0x000000045c141981 */ /* 0x000564000c1e1d00 */
[--C-:B--2---:R-:W-:Y:S02]  /*0b70*/  PRMT R93, RZ, 0x7610, R64.reuse ;  /* 0x00007610ff5d7816 */ /* 0x104fe40000000040 */
[--C-:B------:R-:W-:Y:S02]  /*0b80*/  PRMT R97, RZ, 0x5410, R65.reuse ;  /* 0x00005410ff617816 */ /* 0x100fe40000000041 */
[----:B------:R-:W-:Y:S01]  /*0b90*/  PRMT R65, RZ, 0x7610, R65 ;  /* 0x00007610ff417816 */ /* 0x000fe20000000041 */
[C---:B------:R-:W-:Y:S01]  /*0ba0*/  FADD.FTZ R95, -R112.reuse, R93 ;  /* 0x0000005d705f7221 */ /* 0x040fe20000010100 */
[----:B------:R-:W-:Y:S01]  /*0bb0*/  PRMT R105, RZ, 0x5410, R67 ;  /* 0x00005410ff697816 */ /* 0x000fe20000000043 */
[C---:B------:R-:W-:Y:S01]  /*0bc0*/  FADD.FTZ R97, -R112.reuse, R97 ;  /* 0x0000006170617221 */ /* 0x040fe20000010100 */
[----:B------:R-:W-:Y:S01]  /*0bd0*/  PRMT R67, RZ, 0x7610, R67 ;  /* 0x00007610ff437816 */ /* 0x000fe20000000043 */
[----:B------:R-:W-:Y:S01]  /*0be0*/  FADD.FTZ R93, -R112, R65 ;  /* 0x00000041705d7221 */ /* 0x000fe20000010100 */
[----:B------:R-:W-:Y:S01]  /*0bf0*/  PRMT R77, RZ, 0x5410, R64 ;  /* 0x00005410ff4d7816 */ /* 0x000fe20000000040 */
[----:B-----5:R-:W-:Y:S01]  /*0c00*/  FMUL.FTZ R94, R74, R95 ;  /* 0x0000005f4a5e7220 */ /* 0x020fe20000410000 */
[----:B------:R-:W-:Y:S01]  /*0c10*/  PRMT R99, RZ, 0x5410, R66 ;  /* 0x00005410ff637816 */ /* 0x000fe20000000042 */
[C---:B------:R-:W-:Y:S01]  /*0c20*/  FADD.FTZ R65, -R112.reuse, R67 ;  /* 0x0000004370417221 */ /* 0x040fe20000010100 */
[--C-:B---3--:R-:W-:Y:S01]  /*0c30*/  PRMT R67, RZ, 0x5410, R68.reuse ;  /* 0x00005410ff437816 */ /* 0x108fe20000000044 */
[----:B------:R-:W-:Y:S01]  /*0c40*/  FADD.FTZ R77, -R112, R77 ;  /* 0x0000004d704d7221 */ /* 0x000fe20000010100 */
[----:B------:R-:W-:Y:S01]  /*0c50*/  PRMT R68, RZ, 0x7610, R68 ;  /* 0x00007610ff447816 */ /* 0x000fe20000000044 */
[C---:B------:R-:W-:Y:S01]  /*0c60*/  FMUL.FTZ R95, R74.reuse, R97 ;  /* 0x000000614a5f7220 */ /* 0x040fe20000410000 */
[--C-:B------:R-:W-:Y:S01]  /*0c70*/  PRMT R100, RZ, 0x5410, R69.reuse ;  /* 0x00005410ff647816 */ /* 0x100fe20000000045 */
[----:B------:R-:W-:Y:S01]  /*0c80*/  FMUL.FTZ R77, R74, R77 ;  /* 0x0000004d4a4d7220 */ /* 0x000fe20000410000 */
[----:B------:R-:W-:Y:S01]  /*0c90*/  PRMT R69, RZ, 0x7610, R69 ;  /* 0x00007610ff457816 */ /* 0x000fe20000000045 */
[----:B------:R-:W-:Y:S01]  /*0ca0*/  FMUL.FTZ R96, R10, R67 ;  /* 0x000000430a607220 */ /* 0x000fe20000410000 */
[----:B------:R-:W-:Y:S01]  /*0cb0*/  PRMT R103, RZ, 0x7610, R66 ;  /* 0x00007610ff677816 */ /* 0x000fe20000000042 */
[----:B------:R-:W-:Y:S01]  /*0cc0*/  FMUL.FTZ R97, R8, R68 ;  /* 0x0000004408617220 */ /* 0x000fe20000410000 */
[----:B------:R-:W-:Y:S01]  /*0cd0*/  PRMT R102, RZ, 0x5410, R70 ;  /* 0x00005410ff667816 */ /* 0x000fe20000000046 */
[----:B------:R-:W-:Y:S01]  /*0ce0*/  FADD.FTZ R64, R113, R96 ;  /* 0x0000006071407221 */ /* 0x000fe20000010000 */
[----:B------:R-:W-:Y:S01]  /*0cf0*/  PRMT R70, RZ, 0x7610, R70 ;  /* 0x00007610ff467816 */ /* 0x000fe20000000046 */
[----:B------:R-:W-:Y:S01]  /*0d00*/  FFMA.FTZ R114, R77, R96, R114 ;  /* 0x000000604d727223 */ /* 0x000fe20000010072 */
[----:B------:R-:W-:Y:S01]  /*0d10*/  PRMT R106, RZ, 0x5410, R71 ;  /* 0x00005410ff6a7816 */ /* 0x000fe20000000047 */
[----:B------:R-:W-:Y:S01]  /*0d20*/  FADD.FTZ R101, -R112, R99 ;  /* 0x0000006370657221 */ /* 0x000fe20000010100 */
[----:B------:R-:W-:Y:S01]  /*0d30*/  PRMT R71, RZ, 0x7610, R71 ;  /* 0x00007610ff477816 */ /* 0x000fe20000000047 */
[----:B------:R-:W-:-:S02]  /*0d40*/  FADD.FTZ R36, R36, R67 ;  /* 0x0000004324247221 */ /* 0x000fc40000010000 */
[----:B------:R-:W-:Y:S02]  /*0d50*/  FFMA.FTZ R56, R77, R67, R56 ;  /* 0x000000434d387223 */ /* 0x000fe40000010038 */
[----:B------:R-:W-:Y:S02]  /*0d60*/  FADD.FTZ R38, R38, R100 ;  /* 0x0000006426267221 */ /* 0x000fe40000010000 */
[-C--:B------:R-:W-:Y:S02]  /*0d70*/  FFMA.FTZ R58, R95, R100.reuse, R58 ;  /* 0x000000645f3a7223 */ /* 0x080fe4000001003a */
[----:B------:R-:W-:Y:S02]  /*0d80*/  FMUL.FTZ R100, R7, R100 ;  /* 0x0000006407647220 */ /* 0x000fe40000410000 */
[----:B------:R-:W-:Y:S02]  /*0d90*/  FADD.FTZ R67, R64, R97 ;  /* 0x0000006140437221 */ /* 0x000fe40000010000 */
[----:B------:R-:W-:-:S02]  /*0da0*/  FFMA.FTZ R114, R94, R97, R114 ;  /* 0x000000615e727223 */ /* 0x000fc40000010072 */
[C---:B------:R-:W-:Y:S02]  /*0db0*/  FMUL.FTZ R101, R74.reuse, R101 ;  /* 0x000000654a657220 */ /* 0x040fe40000410000 */
[----:B------:R-:W-:Y:S02]  /*0dc0*/  FMUL.FTZ R98, R74, R93 ;  /* 0x0000005d4a627220 */ /* 0x000fe40000410000 */
[----:B------:R-:W-:Y:S02]  /*0dd0*/  FMUL.FTZ R99, R6, R69 ;  /* 0x0000004506637220 */ /* 0x000fe40000410000 */
[----:B------:R-:W-:Y:S02]  /*0de0*/  FADD.FTZ R64, R67, R100 ;  /* 0x0000006443407221 */ /* 0x000fe40000010000 */
[----:B------:R-:W-:Y:S02]  /*0df0*/  FFMA.FTZ R114, R95, R100, R114 ;  /* 0x000000645f727223 */ /* 0x000fe40000010072 */
[----:B------:R-:W-:-:S02]  /*0e00*/  FADD.FTZ R103, -R112, R103 ;  /* 0x0000006770677221 */ /* 0x000fc40000010100 */
[----:B------:R-:W-:Y:S02]  /*0e10*/  FADD.FTZ R105, -R112, R105 ;  /* 0x0000006970697221 */ /* 0x000fe40000010100 */
        /* <DEDUP_REMOVED lines=10> */
[----:B------:R-:W-:-:S02]  /*0ec0*/  FADD.FTZ R62, R62, R106 ;  /* 0x0000006a3e3e7221 */ /* 0x000fc40000010000 */
[-C--:B------:R-:W-:Y:S02]  /*0ed0*/  FFMA.FTZ R50, R105, R106.reuse, R50 ;  /* 0x0000006a69327223 */ /* 0x080fe40000010032 */
[----:B------:R-:W-:Y:S02]  /*0ee0*/  FMUL.FTZ R106, R3, R106 ;  /* 0x0000006a036a7220 */ /* 0x000fe40000410000 */
[----:B------:R-:W-:Y:S02]  /*0ef0*/  FADD.FTZ R67, R64, R103 ;  /* 0x0000006740437221 */ /* 0x000fe40000010000 */
[----:B------:R-:W-:Y:S02]  /*0f00*/  FFMA.FTZ R114, R104, R103, R114 ;  /* 0x0000006768727223 */ /* 0x000fe40000010072 */
[----:B------:R-:W-:Y:S02]  /*0f10*/  FMUL.FTZ R107, R2, R71 ;  /* 0x00000047026b7220 */ /* 0x000fe40000410000 */
[----:B------:R-:W-:-:S02]  /*0f20*/  FMUL.FTZ R108, R74, R65 ;  /* 0x000000414a6c7220 */ /* 0x000fc40000410000 */
[----:B------:R-:W-:Y:S02]  /*0f30*/  FADD.FTZ R64, R67, R106 ;  /* 0x0000006a43407221 */ /* 0x000fe40000010000 */
[----:B------:R-:W-:Y:S02]  /*0f40*/  FFMA.FTZ R114, R105, R106, R114 ;  /* 0x0000006a69727223 */ /* 0x000fe40000010072 */
[----:B------:R-:W-:Y:S02]  /*0f50*/  FADD.FTZ R37, R37, R68 ;  /* 0x0000004425257221 */ /* 0x000fe40000010000 */
[----:B------:R-:W-:Y:S02]  /*0f60*/  FFMA.FTZ R57, R94, R68, R57 ;  /* 0x000000445e397223 */ /* 0x000fe40000010039 */
        /* <DEDUP_REMOVED lines=8> */
.L_x_4:
[----:B------:R-:W-:Y:S05]  /*0ff0*/  BSYNC B0 ;  /* 0x0000000000007941 */ /* 0x000fea0003800000 */
.L_x_3:
[----:B------:R-:W-:Y:S02]  /*1000*/  @!P5 IADD3 R109, R109, 0x4, RZ ;  /* 0x000000046d6dd810 */ /* 0x000fe40007ffe0ff */
[----:B-----5:R-:W-:Y:S01]  /*1010*/  @P0 PRMT R73, RZ, 0x5410, R111 ;  /* 0x00005410ff490816 */ /* 0x020fe2000000006f */
[----:B------:R-:W-:Y:S05]  /*1020*/  BRA.DIV ~URZ, `(.L_x_5) ;  /* 0x00000ea27f007947 */ /* 0x000fea000b800000 */
[----:B------:R0:W1:Y:S02]  /*1030*/  SHFL.DOWN PT, R66, R113, 0x10, 0x1f ;  /* 0x0a001f0071427f89 */ /* 0x00006400000e0000 */
.L_x_12:
[----:B------:R-:W-:Y:S05]  /*1040*/  BRA.DIV ~URZ, `(.L_x_6) ;  /* 0x00000f027f007947 */ /* 0x000fea000b800000 */
[----:B------:R-:W2:Y:S01]  /*1050*/  SHFL.DOWN PT, R65, R114, 0x10, 0x1f ;  /* 0x0a001f0072417f89 */ /* 0x000ea200000e0000 */
[----:B01----:R-:W-:-:S05]  /*1060*/  FADD.FTZ R113, R66, R113 ;  /* 0x0000007142717221 */ /* 0x003fca0000010000 */
[----:B------:R-:W0:Y:S01]  /*1070*/  SHFL.DOWN PT, R64, R113, 0x8, 0x1f ;  /* 0x09001f0071407f89 */ /* 0x000e2200000e0000 */
[----:B--2---:R-:W-:-:S05]  /*1080*/  FADD.FTZ R65, R65, R114 ;  /* 0x0000007241417221 */ /* 0x004fca0000010000 */
[----:B------:R-:W1:Y:S01]  /*1090*/  SHFL.DOWN PT, R66, R65, 0x8, 0x1f ;  /* 0x09001f0041427f89 */ /* 0x000e6200000e0000 */
[----:B0-----:R-:W-:-:S05]  /*10a0*/  FADD.FTZ R64, R64, R113 ;  /* 0x0000007140407221 */ /* 0x001fca0000010000 */
[----:B------:R-:W0:Y:S01]  /*10b0*/  SHFL.DOWN PT, R67, R64, 0x4, 0x1f ;  /* 0x08801f0040437f89 */ /* 0x000e2200000e0000 */
[----:B-1----:R-:W-:-:S05]  /*10c0*/  FADD.FTZ R66, R65, R66 ;  /* 0x0000004241427221 */ /* 0x002fca0000010000 */
[----:B------:R-:W1:Y:S01]  /*10d0*/  SHFL.DOWN PT, R69, R66, 0x4, 0x1f ;  /* 0x08801f0042457f89 */ /* 0x000e6200000e0000 */
[----:B0-----:R-:W-:-:S05]  /*10e0*/  FADD.FTZ R67, R64, R67 ;  /* 0x0000004340437221 */ /* 0x001fca0000010000 */
[----:B------:R-:W0:Y:S01]  /*10f0*/  SHFL.DOWN PT, R68, R67, 0x2, 0x1f ;  /* 0x08401f0043447f89 */ /* 0x000e2200000e0000 */
[----:B-1----:R-:W-:-:S05]  /*1100*/  FADD.FTZ R69, R66, R69 ;  /* 0x0000004542457221 */ /* 0x002fca0000010000 */
[----:B------:R-:W1:Y:S01]  /*1110*/  SHFL.DOWN PT, R70, R69, 0x2, 0x1f ;  /* 0x08401f0045467f89 */ /* 0x000e6200000e0000 */
[----:B0-----:R-:W-:-:S05]  /*1120*/  FADD.FTZ R68, R67, R68 ;  /* 0x0000004443447221 */ /* 0x001fca0000010000 */
[----:B------:R0:W2:Y:S01]  /*1130*/  SHFL.DOWN PT, R71, R68, 0x1, 0x1f ;  /* 0x08201f0044477f89 */ /* 0x0000a200000e0000 */
[----:B-1----:R-:W-:-:S05]  /*1140*/  FADD.FTZ R70, R69, R70 ;  /* 0x0000004645467221 */ /* 0x002fca0000010000 */
[----:B------:R0:W1:Y:S02]  /*1150*/  SHFL.DOWN PT, R93, R70, 0x1, 0x1f ;  /* 0x08201f00465d7f89 */ /* 0x00006400000e0000 */
.L_x_13:
[----:B------:R-:W-:Y:S01]  /*1160*/  @!P4 LOP3.LUT R110, R110, 0x3, RZ, 0xc0, !PT ;  /* 0x000000036e6ec812 */ /* 0x000fe200078ec0ff */
[----:B--2---:R-:W-:Y:S01]  /*1170*/  FADD.FTZ R92, R71, R68 ;  /* 0x00000044475c7221 */ /* 0x004fe20000010000 */
[----:B------:R-:W-:Y:S01]  /*1180*/  ULDC.U8 UR6, c[0x0][0x1f0] ;  /* 0x00007c0000067ab9 */ /* 0x000fe20000000000 */
[----:B-1----:R-:W-:Y:S01]  /*1190*/  FADD.FTZ R93, R93, R70 ;  /* 0x000000465d5d7221 */ /* 0x002fe20000010000 */
[----:B------:R-:W-:Y:S02]  /*11a0*/  @!P4 IADD3 R110, R109, R110, RZ ;  /* 0x0000006e6d6ec210 */ /* 0x000fe40007ffe0ff */
[----:B------:R-:W-:Y:S01]  /*11b0*/  ISETP.NE.AND P0, PT, RZ, UR6, PT ;  /* 0x00000006ff007c0c */ /* 0x000fe2000bf05270 */
[----:B------:R-:W-:Y:S01]  /*11c0*/  WARPSYNC 0xffffffff ;  /* 0xffffffff00007948 */ /* 0x000fe20003800000 */
[----:B------:R-:W-:Y:S01]  /*11d0*/  BSSY B0, `(.L_x_7) ;  /* 0x0000061000007945 */ /* 0x000fe20003800000 */
[----:B------:R-:W-:Y:S04]  /*11e0*/  @!P4 STS.64 [R110.X8+0x2000], R92 ;  /* 0x0020005c6e00c388 */ /* 0x000fe80000008a00 */
[----:B------:R-:W-:Y:S06]  /*11f0*/  BAR.SYNC.DEFER_BLOCKING 0x0 ;  /* 0x0000000000007b1d */ /* 0x000fec0000010000 */
[----:B------:R-:W1:Y:S04]  /*1200*/  LDS.128 R64, [R109.X8+0x2000] ;  /* 0x002000006d407984 */ /* 0x000e680000008c00 */
[----:B0-----:R-:W0:Y:S01]  /*1210*/  LDS.128 R68, [R109.X8+0x2010] ;  /* 0x002010006d447984 */ /* 0x001e220000008c00 */
[----:B-1----:R-:W-:-:S02]  /*1220*/  FADD.FTZ R111, RZ, R64 ;  /* 0x00000040ff6f7221 */ /* 0x002fc40000010000 */
[----:B------:R-:W-:Y:S02]  /*1230*/  FADD.FTZ R64, RZ, R65 ;  /* 0x00000041ff407221 */ /* 0x000fe40000010000 */
[----:B------:R-:W-:Y:S02]  /*1240*/  FADD.FTZ R111, R66, R111 ;  /* 0x0000006f426f7221 */ /* 0x000fe40000010000 */
[----:B------:R-:W-:Y:S02]  /*1250*/  FADD.FTZ R64, R67, R64 ;  /* 0x0000004043407221 */ /* 0x000fe40000010000 */
[----:B0-----:R-:W-:Y:S02]  /*1260*/  FADD.FTZ R111, R111, R68 ;  /* 0x000000446f6f7221 */ /* 0x001fe40000010000 */
[----:B------:R-:W-:Y:S02]  /*1270*/  FADD.FTZ R64, R64, R69 ;  /* 0x0000004540407221 */ /* 0x000fe40000010000 */
[----:B------:R-:W-:-:S02]  /*1280*/  FADD.FTZ R70, R70, R111 ;  /* 0x0000006f46467221 */ /* 0x000fc40000010000 */
[----:B------:R-:W-:Y:S02]  /*1290*/  FADD.FTZ R64, R71, R64 ;  /* 0x0000004047407221 */ /* 0x000fe40000010000 */
[----:B------:R-:W-:Y:S02]  /*12a0*/  FMUL.FTZ R70, R70, c[0x0][0x1e0] ;  /* 0x0000780046467a20 */ /* 0x000fe40000410000 */
[----:B------:R-:W-:-:S03]  /*12b0*/  FMUL.FTZ R92, R64, c[0x0][0x1e0] ;  /* 0x00007800405c7a20 */ /* 0x000fc60000410000 */
[----:B------:R-:W-:Y:S01]  /*12c0*/  FSEL R93, R70, RZ, !P0 ;  /* 0x000000ff465d7208 */ /* 0x000fe20004000000 */
[----:B------:R-:W-:Y:S05]  /*12d0*/  @!P2 BRA `(.L_x_8) ;  /* 0x000005000000a947 */ /* 0x000fea0003800000 */
[----:B------:R-:W-:Y:S01]  /*12e0*/  ISETP.NE.U32.AND P0, PT, RZ, c[0x0][0x218], PT ;  /* 0x00008600ff007a0c */ /* 0x000fe20003f05070 */
[-CC-:B------:R-:W-:Y:S02]  /*12f0*/  FFMA.FTZ R65, R83, R92.reuse, R93.reuse ;  /* 0x0000005c53417223 */ /* 0x180fe4000001005d */
[-C--:B------:R-:W-:Y:S01]  /*1300*/  FFMA.FTZ R66, R86, R92.reuse, R93 ;  /* 0x0000005c56427223 */ /* 0x080fe2000001005d */
[----:B------:R-:W-:Y:S01]  /*1310*/  ISETP.NE.AND.EX P1, PT, RZ, c[0x0][0x21c], PT, P0 ;  /* 0x00008700ff007a0c */ /* 0x000fe20003f25300 */
[----:B------:R-:W-:Y:S01]  /*1320*/  FADD.FTZ R67, R84, -R65 ;  /* 0x8000004154437221 */ /* 0x000fe20000010000 */
[----:B------:R-:W-:Y:S01]  /*1330*/  ISETP.NE.U32.AND P0, PT, RZ, c[0x0][0x258], PT ;  /* 0x00009600ff007a0c */ /* 0x000fe20003f05070 */
[-CC-:B------:R-:W-:Y:S02]  /*1340*/  FFMA.FTZ R65, R81, R92.reuse, R93.reuse ;  /* 0x0000005c51417223 */ /* 0x180fe4000001005d */
[----:B------:R-:W-:Y:S01]  /*1350*/  FMUL.FTZ R64, R74, R67 ;  /* 0x000000434a407220 */ /* 0x000fe20000410000 */
[----:B------:R-:W-:Y:S01]  /*1360*/  ISETP.NE.AND.EX P0, PT, RZ, c[0x0][0x25c], PT, P0 ;  /* 0x00009700ff007a0c */ /* 0x000fe20003f05300 */
[----:B------:R-:W-:-:S02]  /*1370*/  FFMA.FTZ R68, R80, R92, R93 ;  /* 0x0000005c50447223 */ /* 0x000fc4000001005d */
[----:B------:R-:W-:Y:S02]  /*1380*/  FADD.FTZ R65, R82, -R65 ;  /* 0x8000004152417221 */ /* 0x000fe40000010000 */
[----:B------:R-:W-:Y:S02]  /*1390*/  FADD.FTZ R69, R87, -R66 ;  /* 0x8000004257457221 */ /* 0x000fe40000010000 */
[----:B------:R-:W-:Y:S01]  /*13a0*/  @P1 PRMT R67, RZ, 0x5410, R54 ;  /* 0x00005410ff431816 */ /* 0x000fe20000000036 */
[----:B------:R-:W-:Y:S02]  /*13b0*/  FFMA.FTZ R110, R76, R92, R93 ;  /* 0x0000005c4c6e7223 */ /* 0x000fe4000001005d */
[----:B------:R-:W-:Y:S02]  /*13c0*/  FMUL.FTZ R66, R74, R69 ;  /* 0x000000454a427220 */ /* 0x000fe40000410000 */
[----:B------:R-:W-:Y:S02]  /*13d0*/  @P1 FADD.FTZ R64, R64, R67 ;  /* 0x0000004340401221 */ /* 0x000fe40000010000 */
[----:B------:R-:W-:-:S02]  /*13e0*/  FADD.FTZ R67, R85, -R68 ;  /* 0x8000004455437221 */ /* 0x000fc40000010000 */
[C---:B------:R-:W-:Y:S01]  /*13f0*/  FMUL.FTZ R68, R74.reuse, R65 ;  /* 0x000000414a447220 */ /* 0x040fe20000410000 */
[----:B------:R-:W-:Y:S01]  /*1400*/  @P1 PRMT R65, RZ, 0x7610, R54 ;  /* 0x00007610ff411816 */ /* 0x000fe20000000036 */
[----:B------:R-:W-:Y:S01]  /*1410*/  FMUL.FTZ R70, R74, R67 ;  /* 0x000000434a467220 */ /* 0x000fe20000410000 */
[----:B------:R-:W-:Y:S01]  /*1420*/  @P1 PRMT R67, RZ, 0x7610, R53 ;  /* 0x00007610ff431816 */ /* 0x000fe20000000035 */
[----:B------:R-:W-:Y:S02]  /*1430*/  FFMA.FTZ R69, R89, R92, R93 ;  /* 0x0000005c59457223 */ /* 0x000fe4000001005d */
[----:B------:R-:W-:Y:S01]  /*1440*/  @P1 FADD.FTZ R66, R66, R65 ;  /* 0x0000004142421221 */ /* 0x000fe20000010000 */
[----:B------:R-:W-:Y:S01]  /*1450*/  @P1 PRMT R65, RZ, 0x5410, R53 ;  /* 0x00005410ff411816 */ /* 0x000fe20000000035 */
[----:B------:R-:W-:Y:S02]  /*1460*/  @P1 FADD.FTZ R70, R70, R67 ;  /* 0x0000004346461221 */ /* 0x000fe40000010000 */
[----:B------:R-:W-:Y:S01]  /*1470*/  FADD.FTZ R67, R79, -R110 ;  /* 0x8000006e4f437221 */ /* 0x000fe20000010000 */
[----:B------:R-:W-:Y:S01]  /*1480*/  @P0 F2FP.BF16.PACK_AB R111, RZ, R66 ;  /* 0x00000042ff6f023e */ /* 0x000fe200000010ff */
[----:B------:R-:W-:Y:S01]  /*1490*/  @P1 FADD.FTZ R68, R68, R65 ;  /* 0x0000004144441221 */ /* 0x000fe20000010000 */
[----:B------:R-:W-:Y:S01]  /*14a0*/  @P0 F2FP.BF16.PACK_AB R109, RZ, R70 ;  /* 0x00000046ff6d023e */ /* 0x000fe200000010ff */
[----:B------:R-:W-:-:S02]  /*14b0*/  FFMA.FTZ R65, R75, R92, R93 ;  /* 0x0000005c4b417223 */ /* 0x000fc4000001005d */
[----:B------:R-:W-:Y:S02]  /*14c0*/  FMUL.FTZ R116, R74, R67 ;  /* 0x000000434a747220 */ /* 0x000fe40000410000 */
[----:B------:R-:W-:Y:S02]  /*14d0*/  FADD.FTZ R65, R78, -R65 ;  /* 0x800000414e417221 */ /* 0x000fe40000010000 */
[----:B------:R-:W-:Y:S02]  /*14e0*/  FADD.FTZ R69, R88, -R69 ;  /* 0x8000004558457221 */ /* 0x000fe40000010000 */
[C---:B------:R-:W-:Y:S01]  /*14f0*/  FMUL.FTZ R112, R74.reuse, R65 ;  /* 0x000000414a707220 */ /* 0x040fe20000410000 */
[--C-:B------:R-:W-:Y:S01]  /*1500*/  @P1 PRMT R65, RZ, 0x5410, R52.reuse ;  /* 0x00005410ff411816 */ /* 0x100fe20000000034 */
[----:B------:R-:W-:Y:S02]  /*1510*/  FFMA.FTZ R71, R91, R92, R93 ;  /* 0x0000005c5b477223 */ /* 0x000fe4000001005d */
[----:B------:R-:W-:Y:S01]  /*1520*/  FMUL.FTZ R118, R74, R69 ;  /* 0x000000454a767220 */ /* 0x000fe20000410000 */
[----:B------:R-:W-:Y:S01]  /*1530*/  @P0 F2FP.BF16.PACK_AB R69, RZ, R64 ;  /* 0x00000040ff45023e */ /* 0x000fe200000010ff */
[----:B------:R-:W-:Y:S01]  /*1540*/  @P1 FADD.FTZ R112, R112, R65 ;  /* 0x0000004170701221 */ /* 0x000fe20000010000 */
[----:B------:R-:W-:Y:S01]  /*1550*/  @P1 PRMT R65, RZ, 0x7610, R52 ;  /* 0x00007610ff411816 */ /* 0x000fe20000000034 */
[----:B------:R-:W-:Y:S01]  /*1560*/  FADD.FTZ R71, R90, -R71 ;  /* 0x800000475a477221 */ /* 0x000fe20000010000 */
[----:B------:R-:W-:Y:S01]  /*1570*/  @P0 PRMT R34, R69, 0x7610, R34 ;  /* 0x0000761045220816 */ /* 0x000fe20000000022 */
[----:B------:R-:W-:Y:S01]  /*1580*/  HFMA2.MMA R69, -RZ, RZ, 0, 9.5367431640625e-07 ;  /* 0x00000010ff457435 */ /* 0x000fe200000001ff */
[----:B------:R-:W-:Y:S01]  /*1590*/  @P0 F2FP.BF16.PACK_AB R114, RZ, R112 ;  /* 0x00000070ff72023e */ /* 0x000fe200000010ff */
[----:B------:R-:W-:Y:S01]  /*15a0*/  @P1 FADD.FTZ R116, R116, R65 ;  /* 0x0000004174741221 */ /* 0x000fe20000010000 */
[----:B------:R-:W-:Y:S01]  /*15b0*/  @P1 PRMT R65, RZ, 0x5410, R55 ;  /* 0x00005410ff411816 */ /* 0x000fe20000000037 */
[----:B------:R-:W-:Y:S01]  /*15c0*/  FMUL.FTZ R120, R74, R71 ;  /* 0x000000474a787220 */ /* 0x000fe20000410000 */
[----:B------:R-:W-:Y:S01]  /*15d0*/  @P0 F2FP.BF16.PACK_AB R71, RZ, R68 ;  /* 0x00000044ff47023e */ /* 0x000fe200000010ff */
[-C--:B------:R-:W-:Y:S01]  /*15e0*/  FMUL.FTZ R115, R64, R73.reuse ;  /* 0x0000004940737220 */ /* 0x080fe20000410000 */
[----:B------:R-:W-:Y:S01]  /*15f0*/  @P0 F2FP.BF16.PACK_AB R110, RZ, R116 ;  /* 0x00000074ff6e023e */ /* 0x000fe200000010ff */
[----:B------:R-:W-:Y:S01]  /*1600*/  @P1 FADD.FTZ R118, R118, R65 ;  /* 0x0000004176761221 */ /* 0x000fe20000010000 */
[----:B------:R-:W-:Y:S01]  /*1610*/  @P1 PRMT R65, RZ, 0x7610, R55 ;  /* 0x00007610ff411816 */ /* 0x000fe20000000037 */
[-C--:B------:R-:W-:Y:S01]  /*1620*/  FMUL.FTZ R70, R70, R73.reuse ;  /* 0x0000004946467220 */ /* 0x080fe20000410000 */
[----:B------:R-:W-:Y:S01]  /*1630*/  @P0 PRMT R33, R71, 0x7610, R33 ;  /* 0x0000761047210816 */ /* 0x000fe20000000021 */
[-C--:B------:R-:W-:Y:S01]  /*1640*/  FMUL.FTZ R64, R112, R73.reuse ;  /* 0x0000004970407220 */ /* 0x080fe20000410000 */
[----:B------:R-:W-:Y:S01]  /*1650*/  @P0 F2FP.BF16.PACK_AB R113, RZ, R118 ;  /* 0x00000076ff71023e */ /* 0x000fe200000010ff */
[----:B------:R-:W-:Y:S01]  /*1660*/  @P1 FADD.FTZ R120, R120, R65 ;  /* 0x0000004178781221 */ /* 0x000fe20000010000 */
[----:B------:R-:W-:Y:S01]  /*1670*/  ISETP.NE.U32.AND P1, PT, RZ, c[0x0][0x258], PT ;  /* 0x00009600ff007a0c */ /* 0x000fe20003f25070 */
[-C--:B------:R-:W-:Y:S01]  /*1680*/  FMUL.FTZ R65, R68, R73.reuse ;  /* 0x0000004944417220 */ /* 0x080fe20000410000 */
[----:B------:R-:W-:Y:S01]  /*1690*/  @P0 PRMT R32, R114, 0x7610, R32 ;  /* 0x0000761072200816 */ /* 0x000fe20000000020 */
[-C--:B------:R-:W-:Y:S01]  /*16a0*/  FMUL.FTZ R67, R116, R73.reuse ;  /* 0x0000004974437220 */ /* 0x080fe20000410000 */
[----:B------:R-:W-:Y:S01]  /*16b0*/  ISETP.NE.AND.EX P1, PT, RZ, c[0x0][0x25c], PT, P1 ;  /* 0x00009700ff007a0c */ /* 0x000fe20003f25310 */
[-C--:B------:R-:W-:Y:S01]  /*16c0*/  FMUL.FTZ R117, R120, R73.reuse ;  /* 0x0000004978757220 */ /* 0x080fe20000410000 */
[----:B------:R-:W-:Y:S01]  /*16d0*/  @P0 F2FP.BF16.PACK_AB R120, RZ, R120 ;  /* 0x00000078ff78023e */ /* 0x000fe200000010ff */
[-C--:B------:R-:W-:Y:S01]  /*16e0*/  FMUL.FTZ R66, R66, R73.reuse ;  /* 0x0000004942427220 */ /* 0x080fe20000410000 */
[----:B------:R-:W-:Y:S01]  /*16f0*/  @P0 PRMT R35, R113, 0x7610, R35 ;  /* 0x0000761071230816 */ /* 0x000fe20000000023 */
[----:B------:R-:W-:Y:S01]  /*1700*/  FMUL.FTZ R118, R118, R73 ;  /* 0x0000004976767220 */ /* 0x000fe20000410000 */
[----:B------:R-:W-:-:S02]  /*1710*/  F2FP.BF16.PACK_AB R65, R70, R65 ;  /* 0x000000414641723e */ /* 0x000fc400000010ff */
[----:B------:R-:W-:Y:S02]  /*1720*/  F2FP.BF16.PACK_AB R64, R67, R64 ;  /* 0x000000404340723e */ /* 0x000fe400000010ff */
[----:B------:R-:W-:Y:S02]  /*1730*/  @P0 PRMT R34, R34, 0x5410, R111 ;  /* 0x0000541022220816 */ /* 0x000fe4000000006f */
[----:B------:R-:W-:Y:S01]  /*1740*/  @P0 PRMT R33, R33, 0x5410, R109 ;  /* 0x0000541021210816 */ /* 0x000fe2000000006d */
[-C--:B------:R-:W-:Y:S01]  /*1750*/  @P1 IMAD.WIDE.U32 R70, R0, R69.reuse, c[0x0][0x258] ;  /* 0x0000960000461625 */ /* 0x080fe200078e0045 */
[----:B------:R-:W-:Y:S02]  /*1760*/  @P0 PRMT R32, R32, 0x5410, R110 ;  /* 0x0000541020200816 */ /* 0x000fe4000000006e */
[----:B------:R-:W-:Y:S01]  /*1770*/  @P0 PRMT R35, R35, 0x5410, R120 ;  /* 0x0000541023230816 */ /* 0x000fe20000000078 */
[----:B------:R-:W-:Y:S01]  /*1780*/  IMAD.WIDE.U32 R68, R0, R69, c[0x0][0x248] ;  /* 0x0000920000447625 */ /* 0x000fe200078e0045 */
[----:B------:R-:W-:-:S02]  /*1790*/  F2FP.BF16.PACK_AB R66, R66, R115 ;  /* 0x000000734242723e */ /* 0x000fc400000010ff */
[----:B------:R-:W-:Y:S01]  /*17a0*/  F2FP.BF16.PACK_AB R67, R117, R118 ;  /* 0x000000767543723e */ /* 0x000fe200000010ff */
[----:B------:R0:W-:Y:S01]  /*17b0*/  @P1 STG.E.128 [R70.64], R32 ;  /* 0x0000002046001986 */ /* 0x0001e2000c101d04 */
[----:B------:R-:W-:-:S03]  /*17c0*/  IADD3 R0, R0, 0x80, RZ ;  /* 0x0000008000007810 */ /* 0x000fc60007ffe0ff */
[----:B------:R0:W-:Y:S04]  /*17d0*/  STG.E.128 [R68.64], R64 ;  /* 0x0000004044007986 */ /* 0x0001e8000c101d04 */
.L_x_8:
[----:B------:R-:W-:Y:S05]  /*17e0*/  BSYNC B0 ;  /* 0x0000000000007941 */ /* 0x000fea0003800000 */
.L_x_7:
[----:B------:R-:W-:Y:S01]  /*17f0*/  BSSY B0, `(.L_x_9) ;  /* 0x0000051000007945 */ /* 0x000fe20003800000 */
[----:B------:R-:W-:Y:S05]  /*1800*/  @!P3 BRA `(.L_x_10) ;  /* 0x000004f00000b947 */ /* 0x000fea0003800000 */
[----:B------:R-:W-:Y:S01]  /*1810*/  ISETP.NE.U32.AND P0, PT, RZ, c[0x0][0x218], PT ;  /* 0x00008600ff007a0c */ /* 0x000fe20003f05070 */
[-CC-:B0-----:R-:W-:Y:S01]  /*1820*/  FFMA.FTZ R65, R77, R92.reuse, R93.reuse ;  /* 0x0000005c4d417223 */ /* 0x181fe2000001005d */
[----:B------:R-:W-:Y:S01]  /*1830*/  ISETP.NE.U32.AND P1, PT, RZ, c[0x0][0x258], PT ;  /* 0x00009600ff007a0c */ /* 0x000fe20003f25070 */
[-CC-:B------:R-:W-:Y:S01]  /*1840*/  FFMA.FTZ R109, R101, R92.reuse, R93.reuse ;  /* 0x0000005c656d7223 */ /* 0x180fe2000001005d */
[----:B------:R-:W-:Y:S01]  /*1850*/  ISETP.NE.AND.EX P0, PT, RZ, c[0x0][0x21c], PT, P0 ;  /* 0x00008700ff007a0c */ /* 0x000fe20003f05300 */
[----:B------:R-:W-:Y:S01]  /*1860*/  FFMA.FTZ R64, R94, R92, R93 ;  /* 0x0000005c5e407223 */ /* 0x000fe2000001005d */
[----:B------:R-:W-:Y:S01]  /*1870*/  ISETP.NE.AND.EX P1, PT, RZ, c[0x0][0x25c], PT, P1 ;  /* 0x00009700ff007a0c */ /* 0x000fe20003f25310 */
[----:B------:R-:W-:Y:S02]  /*1880*/  FADD.FTZ R65, R96, -R65 ;  /* 0x8000004160417221 */ /* 0x000fe40000010000 */
[----:B------:R-:W-:-:S02]  /*1890*/  FADD.FTZ R109, R102, -R109 ;  /* 0x8000006d666d7221 */ /* 0x000fc40000010000 */
[----:B------:R-:W-:Y:S02]  /*18a0*/  FADD.FTZ R67, R97, -R64 ;  /* 0x8000004061437221 */ /* 0x000fe40000010000 */
[-CC-:B------:R-:W-:Y:S02]  /*18b0*/  FFMA.FTZ R68, R104, R92.reuse, R93.reuse ;  /* 0x0000005c68447223 */ /* 0x180fe4000001005d */
[----:B------:R-:W-:Y:S02]  /*18c0*/  FMUL.FTZ R64, R74, R65 ;  /* 0x000000414a407220 */ /* 0x000fe40000410000 */
[----:B------:R-:W-:Y:S01]  /*18d0*/  @P0 PRMT R65, RZ, 0x5410, R22 ;  /* 0x00005410ff410816 */ /* 0x000fe20000000016 */
[-CC-:B------:R-:W-:Y:S02]  /*18e0*/  FFMA.FTZ R69, R95, R92.reuse, R93.reuse ;  /* 0x0000005c5f457223 */ /* 0x180fe4000001005d */
[-CC-:B------:R-:W-:Y:S02]  /*18f0*/  FFMA.FTZ R66, R98, R92.reuse, R93.reuse ;  /* 0x0000005c62427223 */ /* 0x180fe4000001005d */
[----:B------:R-:W-:-:S02]  /*1900*/  FFMA.FTZ R111, R105, R92, R93 ;  /* 0x0000005c696f7223 */ /* 0x000fc4000001005d */
[----:B------:R-:W-:Y:S02]  /*1910*/  FMUL.FTZ R112, R74, R109 ;  /* 0x0000006d4a707220 */ /* 0x000fe40000410000 */
[----:B------:R-:W-:Y:S02]  /*1920*/  FFMA.FTZ R92, R108, R92, R93 ;  /* 0x0000005c6c5c7223 */ /* 0x000fe4000001005d */
[----:B------:R-:W-:Y:S02]  /*1930*/  FADD.FTZ R93, R103, -R68 ;  /* 0x80000044675d7221 */ /* 0x000fe40000010000 */
[----:B------:R-:W-:Y:S01]  /*1940*/  @P0 FADD.FTZ R112, R112, R65 ;  /* 0x0000004170700221 */ /* 0x000fe20000010000 */
[----:B------:R-:W-:Y:S01]  /*1950*/  @P0 PRMT R65, RZ, 0x7610, R22 ;  /* 0x00007610ff410816 */ /* 0x000fe20000000016 */
[----:B------:R-:W-:Y:S02]  /*1960*/  FMUL.FTZ R114, R74, R93 ;  /* 0x0000005d4a727220 */ /* 0x000fe40000410000 */
[----:B------:R-:W-:-:S02]  /*1970*/  FADD.FTZ R69, R100, -R69 ;  /* 0x8000004564457221 */ /* 0x000fc40000010000 */
[----:B------:R-:W-:Y:S01]  /*1980*/  @P0 FADD.FTZ R114, R114, R65 ;  /* 0x0000004172720221 */ /* 0x000fe20000010000 */
[----:B------:R-:W-:Y:S01]  /*1990*/  @P0 PRMT R65, RZ, 0x5410, R21 ;  /* 0x00005410ff410816 */ /* 0x000fe20000000015 */
[----:B------:R-:W-:Y:S02]  /*19a0*/  FMUL.FTZ R68, R74, R69 ;  /* 0x000000454a447220 */ /* 0x000fe40000410000 */
[----:B------:R-:W-:Y:S01]  /*19b0*/  FADD.FTZ R71, R99, -R66 ;  /* 0x8000004263477221 */ /* 0x000fe20000010000 */
[----:B------:R-:W-:Y:S01]  /*19c0*/  @P1 F2FP.BF16.PACK_AB R69, RZ, R114 ;  /* 0x00000072ff45123e */ /* 0x000fe200000010ff */
[----:B------:R-:W-:Y:S01]  /*19d0*/  @P0 FADD.FTZ R68, R68, R65 ;  /* 0x0000004144440221 */ /* 0x000fe20000010000 */
[----:B------:R-:W-:Y:S01]  /*19e0*/  @P0 PRMT R65, RZ, 0x7610, R21 ;  /* 0x00007610ff410816 */ /* 0x000fe20000000015 */
[C---:B------:R-:W-:Y:S02]  /*19f0*/  FMUL.FTZ R70, R74.reuse, R71 ;  /* 0x000000474a467220 */ /* 0x040fe40000410000 */
[----:B------:R-:W-:-:S02]  /*1a00*/  FMUL.FTZ R66, R74, R67 ;  /* 0x000000434a427220 */ /* 0x000fc40000410000 */
[----:B------:R-:W-:Y:S01]  /*1a10*/  @P0 FADD.FTZ R70, R70, R65 ;  /* 0x0000004146460221 */ /* 0x000fe20000010000 */
[----:B------:R-:W-:Y:S01]  /*1a20*/  @P0 PRMT R65, RZ, 0x5410, R20 ;  /* 0x00005410ff410816 */ /* 0x000fe20000000014 */
[----:B------:R-:W-:Y:S02]  /*1a30*/  FADD.FTZ R111, R106, -R111 ;  /* 0x8000006f6a6f7221 */ /* 0x000fe40000010000 */
[----:B------:R-:W-:Y:S02]  /*1a40*/  FADD.FTZ R113, R107, -R92 ;  /* 0x8000005c6b717221 */ /* 0x000fe40000010000 */
[----:B------:R-:W-:Y:S01]  /*1a50*/  @P0 FADD.FTZ R64, R64, R65 ;  /* 0x0000004140400221 */ /* 0x000fe20000010000 */
[----:B------:R-:W-:Y:S01]  /*1a60*/  @P0 PRMT R65, RZ, 0x7610, R20 ;  /* 0x00007610ff410816 */ /* 0x000fe20000000014 */
[C---:B------:R-:W-:Y:S01]  /*1a70*/  FMUL.FTZ R92, R74.reuse, R111 ;  /* 0x0000006f4a5c7220 */ /* 0x040fe20000410000 */
[----:B------:R-:W-:Y:S01]  /*1a80*/  @P1 F2FP.BF16.PACK_AB R111, RZ, R68 ;  /* 0x00000044ff6f123e */ /* 0x000fe200000010ff */
[----:B------:R-:W-:Y:S01]  /*1a90*/  FMUL.FTZ R110, R74, R113 ;  /* 0x000000714a6e7220 */ /* 0x000fe20000410000 */
[----:B------:R-:W-:Y:S01]  /*1aa0*/  @P1 F2FP.BF16.PACK_AB R113, RZ, R112 ;  /* 0x00000070ff71123e */ /* 0x000fe200000010ff */
[----:B------:R-:W-:Y:S01]  /*1ab0*/  @P0 FADD.FTZ R66, R66, R65 ;  /* 0x0000004142420221 */ /* 0x000fe20000010000 */
[----:B------:R-:W-:Y:S01]  /*1ac0*/  @P0 PRMT R65, RZ, 0x5410, R23 ;  /* 0x00005410ff410816 */ /* 0x000fe20000000017 */
[-C--:B------:R-:W-:Y:S01]  /*1ad0*/  FMUL.FTZ R112, R112, R73.reuse ;  /* 0x0000004970707220 */ /* 0x080fe20000410000 */
        /* <DEDUP_REMOVED lines=12> */
[----:B------:R-:W-:Y:S01]  /*1ba0*/  @P1 F2FP.BF16.PACK_AB R93, RZ, R66 ;  /* 0x00000042ff5d123e */ /* 0x000fe200000010ff */
[-C--:B------:R-:W-:Y:S01]  /*1bb0*/  FMUL.FTZ R67, R66, R73.reuse ;  /* 0x0000004942437220 */ /* 0x080fe20000410000 */
[----:B------:R-:W-:Y:S01]  /*1bc0*/  ISETP.NE.AND.EX P0, PT, RZ, c[0x0][0x25c], PT, P0 ;  /* 0x00009700ff007a0c */ /* 0x000fe20003f05300 */
[-C--:B------:R-:W-:Y:S01]  /*1bd0*/  FMUL.FTZ R92, R92, R73.reuse ;  /* 0x000000495c5c7220 */ /* 0x080fe20000410000 */
[----:B------:R-:W-:Y:S01]  /*1be0*/  @P1 PRMT R33, R111, 0x7610, R33 ;  /* 0x000076106f211816 */ /* 0x000fe20000000021 */
[----:B------:R-:W-:Y:S01]  /*1bf0*/  FMUL.FTZ R73, R110, R73 ;  /* 0x000000496e497220 */ /* 0x000fe20000410000 */
[----:B------:R-:W-:-:S02]  /*1c00*/  F2FP.BF16.PACK_AB R64, R67, R64 ;  /* 0x000000404340723e */ /* 0x000fc400000010ff */
[----:B------:R-:W-:Y:S02]  /*1c10*/  @P1 F2FP.BF16.PACK_AB R110, RZ, R110 ;  /* 0x0000006eff6e123e */ /* 0x000fe400000010ff */
[----:B------:R-:W-:Y:S02]  /*1c20*/  F2FP.BF16.PACK_AB R67, R73, R92 ;  /* 0x0000005c4943723e */ /* 0x000fe400000010ff */
[----:B------:R-:W-:Y:S02]  /*1c30*/  MOV R73, 0x10 ;  /* 0x0000001000497802 */ /* 0x000fe40000000f00 */
[----:B------:R-:W-:Y:S02]  /*1c40*/  @P1 PRMT R32, R109, 0x7610, R32 ;  /* 0x000076106d201816 */ /* 0x000fe40000000020 */
[----:B------:R-:W-:Y:S02]  /*1c50*/  @P1 PRMT R35, R71, 0x7610, R35 ;  /* 0x0000761047231816 */ /* 0x000fe40000000023 */
[----:B------:R-:W-:Y:S01]  /*1c60*/  @P1 PRMT R34, R34, 0x5410, R69 ;  /* 0x0000541022221816 */ /* 0x000fe20000000045 */
[----:B------:R-:W-:Y:S01]  /*1c70*/  @P0 IMAD.WIDE.U32 R68, R0, R73, c[0x0][0x258] ;  /* 0x0000960000440625 */ /* 0x000fe200078e0049 */
[----:B------:R-:W-:-:S02]  /*1c80*/  F2FP.BF16.PACK_AB R65, R70, R65 ;  /* 0x000000414641723e */ /* 0x000fc400000010ff */
[----:B------:R-:W-:Y:S01]  /*1c90*/  @P1 PRMT R33, R33, 0x5410, R74 ;  /* 0x0000541021211816 */ /* 0x000fe2000000004a */
[----:B------:R-:W-:Y:S01]  /*1ca0*/  IMAD.WIDE.U32 R70, R0, R73, c[0x0][0x248] ;  /* 0x0000920000467625 */ /* 0x000fe200078e0049 */
[----:B------:R-:W-:Y:S02]  /*1cb0*/  @P1 PRMT R32, R32, 0x5410, R93 ;  /* 0x0000541020201816 */ /* 0x000fe4000000005d */
[----:B------:R-:W-:Y:S02]  /*1cc0*/  @P1 PRMT R35, R35, 0x5410, R110 ;  /* 0x0000541023231816 */ /* 0x000fe4000000006e */
[----:B------:R-:W-:-:S03]  /*1cd0*/  F2FP.BF16.PACK_AB R66, R115, R112 ;  /* 0x000000707342723e */ /* 0x000fc600000010ff */
[----:B------:R0:W-:Y:S04]  /*1ce0*/  @P0 STG.E.128 [R68.64], R32 ;  /* 0x0000002044000986 */ /* 0x0001e8000c101d04 */
[----:B------:R0:W-:Y:S02]  /*1cf0*/  STG.E.128 [R70.64], R64 ;  /* 0x0000004046007986 */ /* 0x0001e4000c101d04 */
.L_x_10:
[----:B------:R-:W-:Y:S05]  /*1d00*/  BSYNC B0 ;  /* 0x0000000000007941 */ /* 0x000fea0003800000 */
.L_x_9:
[----:B------:R-:W-:Y:S02]  /*1d10*/  IADD3 R19, R19, c[0x0][0x160], RZ ;  /* 0x0000580013137a10 */ /* 0x000fe40007ffe0ff */
[----:B------:R-:W-:Y:S02]  /*1d20*/  LOP3.LUT P1, RZ, R9, 0xff, RZ, 0xc0, !PT ;  /* 0x000000ff09ff7812 */ /* 0x000fe4000782c0ff */
[----:B------:R-:W-:Y:S02]  /*1d30*/  ISETP.GE.AND P0, PT, R19, c[0x0][0x164], PT ;  /* 0x0000590013007a0c */ /* 0x000fe40003f06270 */
[----:B------:R-:W-:-:S11]  /*1d40*/  SEL R9, RZ, 0x1, P1 ;  /* 0x00000001ff097807 */ /* 0x000fd60000800000 */
[----:B0-----:R-:W-:Y:S01]  /*1d50*/  @P0 CALL.REL.NOINC `(.L_x_0) ;  /* 0x0000001000000944 */ /* 0x001fe20003c00000 */
[----:B------:R-:W-:Y:S05]  /*1d60*/  BRA `(.L_x_11) ;  /* 0xffffe61000007947 */ /* 0x000fea000383ffff */
.L_x_0:
[----:B0-----:R-:W0:Y:S01]  /*1d70*/  S2UR UR6, SR_CTAID.X ;  /* 0x00000000000679c3 */ /* 0x001e220000002500 */
[C---:B------:R-:W-:Y:S02]  /*1d80*/  LOP3.LUT R3, R72.reuse, 0x7f, RZ, 0xc0, !PT ;  /* 0x0000007f48037812 */ /* 0x040fe400078ec0ff */
[----:B------:R-:W-:Y:S02]  /*1d90*/  @P2 MOV R5, 0x20 ;  /* 0x0000002000052802 */ /* 0x000fe40000000f00 */
[----:B0-----:R-:W-:-:S05]  /*1da0*/  LEA.HI R0, R72, UR6, RZ, 0x19 ;  /* 0x0000000648007c11 */ /* 0x001fca000f8fc8ff */
[----:B------:R-:W-:-:S05]  /*1db0*/  IMAD R0, R0, c[0x0][0x168], RZ ;  /* 0x00005a0000007a24 */ /* 0x000fca00078e02ff */
[----:B------:R-:W-:-:S05]  /*1dc0*/  LEA.HI R0, R0, R3, RZ, 0x1d ;  /* 0x0000000300007211 */ /* 0x000fca00078fe8ff */
[----:B------:R-:W-:-:S04]  /*1dd0*/  @P2 IMAD.WIDE.U32 R2, R0, R5, c[0x0][0x220] ;  /* 0x0000880000022625 */ /* 0x000fc800078e0005 */
[C---:B------:R-:W-:Y:S01]  /*1de0*/  @P2 IMAD.WIDE.U32 R4, R0.reuse, R5, c[0x0][0x228] ;  /* 0x00008a0000042625 */ /* 0x040fe200078e0005 */
[----:B------:R0:W-:Y:S01]  /*1df0*/  @P2 STG.E.128 [R2.64], R40 ;  /* 0x0000002802002986 */ /* 0x0001e2000c101d04 */
[----:B------:R-:W-:-:S03]  /*1e00*/  @P2 IADD3 R0, R0, 0x80, RZ ;  /* 0x0000008000002810 */ /* 0x000fc60007ffe0ff */
[----:B------:R0:W-:Y:S04]  /*1e10*/  @P2 STG.E.128 [R2.64+0x10], R44 ;  /* 0x0000102c02002986 */ /* 0x0001e8000c101d04 */
[----:B------:R0:W-:Y:S04]  /*1e20*/  @P2 STG.E.128 [R4.64], R24 ;  /* 0x0000001804002986 */ /* 0x0001e8000c101d04 */
[----:B------:R0:W-:Y:S01]  /*1e30*/  @P2 STG.E.128 [R4.64+0x10], R28 ;  /* 0x0000101c04002986 */ /* 0x0001e2000c101d04 */
[----:B------:R-:W-:Y:S05]  /*1e40*/  @!P3 EXIT ;  /* 0x000000000000b94d */ /* 0x000fea0003800000 */
[----:B0-----:R-:W-:-:S10]  /*1e50*/  HFMA2.MMA R5, -RZ, RZ, 0, 1.9073486328125e-06 ;  /* 0x00000020ff057435 */ /* 0x001fd400000001ff */
[----:B------:R-:W-:-:S04]  /*1e60*/  IMAD.WIDE.U32 R2, R0, R5, c[0x0][0x220] ;  /* 0x0000880000027625 */ /* 0x000fc800078e0005 */
[----:B------:R-:W-:Y:S01]  /*1e70*/  IMAD.WIDE.U32 R4, R0, R5, c[0x0][0x228] ;  /* 0x00008a0000047625 */ /* 0x000fe200078e0005 */
[----:B------:R-:W-:Y:S04]  /*1e80*/  STG.E.128 [R2.64], R36 ;  /* 0x0000002402007986 */ /* 0x000fe8000c101d04 */
[----:B------:R-:W-:Y:S04]  /*1e90*/  STG.E.128 [R2.64+0x10], R60 ;  /* 0x0000103c02007986 */ /* 0x000fe8000c101d04 */
[----:B------:R-:W-:Y:S04]  /*1ea0*/  STG.E.128 [R4.64], R56 ;  /* 0x0000003804007986 */ /* 0x000fe8000c101d04 */
[----:B------:R-:W-:Y:S01]  /*1eb0*/  STG.E.128 [R4.64+0x10], R48 ;  /* 0x0000103004007986 */ /* 0x000fe2000c101d04 */
[----:B------:R-:W-:Y:S05]  /*1ec0*/  EXIT ;  /* 0x000000000000794d */ /* 0x000fea0003800000 */
.L_x_5:
[----:B------:R-:W-:Y:S01]  /*1ed0*/  HFMA2.MMA R92, -RZ, RZ, 0, 9.5367431640625e-07 ;  /* 0x00000010ff5c7435 */ /* 0x000fe200000001ff */
[----:B------:R-:W-:Y:S01]  /*1ee0*/  MOV R67, R113 ;  /* 0x0000007100437202 */ /* 0x000fe20000000f00 */
[----:B------:R-:W-:Y:S01]  /*1ef0*/  IMAD.MOV.U32 R93, RZ, RZ, 0x1f ;  /* 0x0000001fff5d7424 */ /* 0x000fe200078e00ff */
[----:B------:R-:W-:-:S02]  /*1f00*/  MOV R112, 0xffffffff ;  /* 0xffffffff00707802 */ /* 0x000fc40000000f00 */
[----:B------:R-:W-:Y:S02]  /*1f10*/  MOV R64, 0x1f30 ;  /* 0x00001f3000407802 */ /* 0x000fe40000000f00 */
[----:B------:R-:W-:Y:S05]  /*1f20*/  CALL.REL.NOINC `($__internal_0_$__cuda_sm70_shflsync_down_p) ;  /* 0x0000045000007944 */ /* 0x000fea0003c00000 */
[----:B-1----:R-:W-:Y:S01]  /*1f30*/  MOV R66, R93 ;  /* 0x0000005d00427202 */ /* 0x002fe20000000f00 */
[----:B0-----:R-:W-:Y:S05]  /*1f40*/  BRA `(.L_x_12) ;  /* 0xfffff0f000007947 */ /* 0x001fea000383ffff */
.L_x_6:
[----:B------:R-:W-:Y:S01]  /*1f50*/  HFMA2.MMA R92, -RZ, RZ, 0, 9.5367431640625e-07 ;  /* 0x00000010ff5c7435 */ /* 0x000fe200000001ff */
[----:B------:R-:W-:Y:S02]  /*1f60*/  MOV R67, R114 ;  /* 0x0000007200437202 */ /* 0x000fe40000000f00 */
[----:B------:R-:W-:Y:S02]  /*1f70*/  MOV R93, 0x1f ;  /* 0x0000001f005d7802 */ /* 0x000fe40000000f00 */
[----:B------:R-:W-:Y:S02]  /*1f80*/  MOV R112, 0xffffffff ;  /* 0xffffffff00707802 */ /* 0x000fe40000000f00 */
[----:B------:R-:W-:Y:S02]  /*1f90*/  MOV R64, 0x1fb0 ;  /* 0x00001fb000407802 */ /* 0x000fe40000000f00 */
[----:B01----:R-:W-:Y:S05]  /*1fa0*/  CALL.REL.NOINC `($__internal_0_$__cuda_sm70_shflsync_down_p) ;  /* 0x000003d000007944 */ /* 0x003fea0003c00000 */
[----:B------:R-:W-:Y:S01]  /*1fb0*/  FADD.FTZ R113, R66, R113 ;  /* 0x0000007142717221 */ /* 0x000fe20000010000 */
[----:B0-----:R-:W-:Y:S01]  /*1fc0*/  HFMA2.MMA R92, -RZ, RZ, 0, 4.76837158203125e-07 ;  /* 0x00000008ff5c7435 */ /* 0x001fe200000001ff */
[----:B-1----:R-:W-:Y:S01]  /*1fd0*/  FADD.FTZ R114, R114, R93 ;  /* 0x0000005d72727221 */ /* 0x002fe20000010000 */
[----:B------:R-:W-:-:S02]  /*1fe0*/  MOV R93, 0x1f ;  /* 0x0000001f005d7802 */ /* 0x000fc40000000f00 */
[----:B------:R-:W-:Y:S02]  /*1ff0*/  MOV R112, 0xffffffff ;  /* 0xffffffff00707802 */ /* 0x000fe40000000f00 */
[----:B------:R-:W-:Y:S02]  /*2000*/  MOV R67, R113 ;  /* 0x0000007100437202 */ /* 0x000fe40000000f00 */
[----:B------:R-:W-:Y:S02]  /*2010*/  MOV R64, 0x2030 ;  /* 0x0000203000407802 */ /* 0x000fe40000000f00 */
[----:B------:R-:W-:Y:S05]  /*2020*/  CALL.REL.NOINC `($__internal_0_$__cuda_sm70_shflsync_down_p) ;  /* 0x0000035000007944 */ /* 0x000fea0003c00000 */
[----:B0-----:R-:W-:Y:S01]  /*2030*/  HFMA2.MMA R92, -RZ, RZ, 0, 4.76837158203125e-07 ;  /* 0x00000008ff5c7435 */ /* 0x001fe200000001ff */
[----:B-1----:R-:W-:Y:S01]  /*2040*/  MOV R66, R93 ;  /* 0x0000005d00427202 */ /* 0x002fe20000000f00 */
[----:B------:R-:W-:Y:S01]  /*2050*/  IMAD.MOV.U32 R93, RZ, RZ, 0x1f ;  /* 0x0000001fff5d7424 */ /* 0x000fe200078e00ff */
[----:B------:R-:W-:Y:S02]  /*2060*/  MOV R67, R114 ;  /* 0x0000007200437202 */ /* 0x000fe40000000f00 */
[----:B------:R-:W-:Y:S02]  /*2070*/  MOV R112, 0xffffffff ;  /* 0xffffffff00707802 */ /* 0x000fe40000000f00 */
[----:B------:R-:W-:-:S02]  /*2080*/  MOV R64, 0x20a0 ;  /* 0x000020a000407802 */ /* 0x000fc40000000f00 */
[----:B------:R-:W-:Y:S05]  /*2090*/  CALL.REL.NOINC `($__internal_0_$__cuda_sm70_shflsync_down_p) ;  /* 0x000002e000007944 */ /* 0x000fea0003c00000 */
[----:B------:R-:W-:Y:S01]  /*20a0*/  FADD.FTZ R113, R66, R113 ;  /* 0x0000007142717221 */ /* 0x000fe20000010000 */
[----:B0-----:R-:W-:Y:S01]  /*20b0*/  HFMA2.MMA R92, -RZ, RZ, 0, 2.384185791015625e-07 ;  /* 0x00000004ff5c7435 */ /* 0x001fe200000001ff */
[----:B-1----:R-:W-:Y:S01]  /*20c0*/  FADD.FTZ R114, R114, R93 ;  /* 0x0000005d72727221 */ /* 0x002fe20000010000 */
[----:B------:R-:W-:-:S02]  /*20d0*/  MOV R93, 0x1f ;  /* 0x0000001f005d7802 */ /* 0x000fc40000000f00 */
[----:B------:R-:W-:Y:S02]  /*20e0*/  MOV R112, 0xffffffff ;  /* 0xffffffff00707802 */ /* 0x000fe40000000f00 */
[----:B------:R-:W-:Y:S02]  /*20f0*/  MOV R67, R113 ;  /* 0x0000007100437202 */ /* 0x000fe40000000f00 */
[----:B------:R-:W-:Y:S02]  /*2100*/  MOV R64, 0x2120 ;  /* 0x0000212000407802 */ /* 0x000fe40000000f00 */
[----:B------:R-:W-:Y:S05]  /*2110*/  CALL.REL.NOINC `($__internal_0_$__cuda_sm70_shflsync_down_p) ;  /* 0x0000026000007944 */ /* 0x000fea0003c00000 */
[----:B0-----:R-:W-:Y:S01]  /*2120*/  HFMA2.MMA R92, -RZ, RZ, 0, 2.384185791015625e-07 ;  /* 0x00000004ff5c7435 */ /* 0x001fe200000001ff */
[----:B-1----:R-:W-:Y:S02]  /*2130*/  MOV R66, R93 ;  /* 0x0000005d00427202 */ /* 0x002fe40000000f00 */
[----:B------:R-:W-:Y:S02]  /*2140*/  MOV R67, R114 ;  /* 0x0000007200437202 */ /* 0x000fe40000000f00 */
[----:B------:R-:W-:Y:S02]  /*2150*/  MOV R93, 0x1f ;  /* 0x0000001f005d7802 */ /* 0x000fe40000000f00 */
[----:B------:R-:W-:-:S02]  /*2160*/  MOV R112, 0xffffffff ;  /* 0xffffffff00707802 */ /* 0x000fc40000000f00 */
[----:B------:R-:W-:Y:S02]  /*2170*/  MOV R64, 0x2190 ;  /* 0x0000219000407802 */ /* 0x000fe40000000f00 */
[----:B------:R-:W-:Y:S05]  /*2180*/  CALL.REL.NOINC `($__internal_0_$__cuda_sm70_shflsync_down_p) ;  /* 0x000001f000007944 */ /* 0x000fea0003c00000 */
[----:B------:R-:W-:Y:S01]  /*2190*/  FADD.FTZ R113, R66, R113 ;  /* 0x0000007142717221 */ /* 0x000fe20000010000 */
[----:B0-----:R-:W-:Y:S01]  /*21a0*/  HFMA2.MMA R92, -RZ, RZ, 0, 1.1920928955078125e-07 ;  /* 0x00000002ff5c7435 */ /* 0x001fe200000001ff */
[----:B-1----:R-:W-:Y:S01]  /*21b0*/  FADD.FTZ R70, R114, R93 ;  /* 0x0000005d72467221 */ /* 0x002fe20000010000 */
[----:B------:R-:W-:Y:S02]  /*21c0*/  MOV R93, 0x1f ;  /* 0x0000001f005d7802 */ /* 0x000fe40000000f00 */
[----:B------:R-:W-:Y:S02]  /*21d0*/  MOV R112, 0xffffffff ;  /* 0xffffffff00707802 */ /* 0x000fe40000000f00 */
[----:B------:R-:W-:Y:S02]  /*21e0*/  MOV R67, R113 ;  /* 0x0000007100437202 */ /* 0x000fe40000000f00 */
[----:B------:R-:W-:Y:S02]  /*21f0*/  MOV R64, 0x2210 ;  /* 0x0000221000407802 */ /* 0x000fe40000000f00 */
[----:B------:R-:W-:Y:S05]  /*2200*/  CALL.REL.NOINC `($__internal_0_$__cuda_sm70_shflsync_down_p) ;  /* 0x0000017000007944 */ /* 0x000fea0003c00000 */
[----:B0-----:R-:W-:Y:S01]  /*2210*/  HFMA2.MMA R92, -RZ, RZ, 0, 1.1920928955078125e-07 ;  /* 0x00000002ff5c7435 */ /* 0x001fe200000001ff */
[----:B-1----:R-:W-:Y:S01]  /*2220*/  IMAD.MOV.U32 R66, RZ, RZ, R93 ;  /* 0x000000ffff427224 */ /* 0x002fe200078e005d */
[----:B------:R-:W-:-:S02]  /*2230*/  MOV R67, R70 ;  /* 0x0000004600437202 */ /* 0x000fc40000000f00 */
[----:B------:R-:W-:Y:S02]  /*2240*/  MOV R93, 0x1f ;  /* 0x0000001f005d7802 */ /* 0x000fe40000000f00 */
[----:B------:R-:W-:Y:S02]  /*2250*/  MOV R112, 0xffffffff ;  /* 0xffffffff00707802 */ /* 0x000fe40000000f00 */
[----:B------:R-:W-:Y:S02]  /*2260*/  MOV R64, 0x2280 ;  /* 0x0000228000407802 */ /* 0x000fe40000000f00 */
[----:B------:R-:W-:Y:S05]  /*2270*/  CALL.REL.NOINC `($__internal_0_$__cuda_sm70_shflsync_down_p) ;  /* 0x0000010000007944 */ /* 0x000fea0003c00000 */
[----:B------:R-:W-:Y:S01]  /*2280*/  FADD.FTZ R68, R66, R113 ;  /* 0x0000007142447221 */ /* 0x000fe20000010000 */
[----:B0-----:R-:W-:Y:S01]  /*2290*/  HFMA2.MMA R92, -RZ, RZ, 0, 5.9604644775390625e-08 ;  /* 0x00000001ff5c7435 */ /* 0x001fe200000001ff */
[----:B-1----:R-:W-:Y:S01]  /*22a0*/  FADD.FTZ R70, R70, R93 ;  /* 0x0000005d46467221 */ /* 0x002fe20000010000 */
[----:B------:R-:W-:Y:S02]  /*22b0*/  MOV R93, 0x1f ;  /* 0x0000001f005d7802 */ /* 0x000fe40000000f00 */
[----:B------:R-:W-:Y:S02]  /*22c0*/  MOV R112, 0xffffffff ;  /* 0xffffffff00707802 */ /* 0x000fe40000000f00 */
[----:B------:R-:W-:-:S02]  /*22d0*/  MOV R67, R68 ;  /* 0x0000004400437202 */ /* 0x000fc40000000f00 */
[----:B------:R-:W-:Y:S02]  /*22e0*/  MOV R64, 0x2300 ;  /* 0x0000230000407802 */ /* 0x000fe40000000f00 */
[----:B------:R-:W-:Y:S05]  /*22f0*/  CALL.REL.NOINC `($__internal_0_$__cuda_sm70_shflsync_down_p) ;  /* 0x0000008000007944 */ /* 0x000fea0003c00000 */
[----:B0-----:R-:W-:Y:S01]  /*2300*/  HFMA2.MMA R92, -RZ, RZ, 0, 5.9604644775390625e-08 ;  /* 0x00000001ff5c7435 */ /* 0x001fe200000001ff */
[----:B-1----:R-:W-:Y:S02]  /*2310*/  MOV R71, R93 ;  /* 0x0000005d00477202 */ /* 0x002fe40000000f00 */
[----:B------:R-:W-:Y:S02]  /*2320*/  MOV R67, R70 ;  /* 0x0000004600437202 */ /* 0x000fe40000000f00 */
[----:B------:R-:W-:Y:S02]  /*2330*/  MOV R93, 0x1f ;  /* 0x0000001f005d7802 */ /* 0x000fe40000000f00 */
[----:B------:R-:W-:Y:S02]  /*2340*/  MOV R112, 0xffffffff ;  /* 0xffffffff00707802 */ /* 0x000fe40000000f00 */
[----:B------:R-:W-:Y:S02]  /*2350*/  MOV R64, 0x2370 ;  /* 0x0000237000407802 */ /* 0x000fe40000000f00 */
[----:B------:R-:W-:Y:S05]  /*2360*/  CALL.REL.NOINC `($__internal_0_$__cuda_sm70_shflsync_down_p) ;  /* 0x0000001000007944 */ /* 0x000fea0003c00000 */
[----:B01----:R-:W-:Y:S05]  /*2370*/  BRA `(.L_x_13) ;  /* 0xffffede000007947 */ /* 0x003fea000383ffff */
        .weak           $__internal_0_$__cuda_sm70_shflsync_down_p
        .type           $__internal_0_$__cuda_sm70_shflsync_down_p,@function
        .size           $__internal_0_$__cuda_sm70_shflsync_down_p,(.L_x_6802 - $__internal_0_$__cuda_sm70_shflsync_down_p)
$__internal_0_$__cuda_sm70_shflsync_down_p:
[----:B------:R-:W-:Y:S01]  /*2380*/  HFMA2.MMA R65, -RZ, RZ, 0, 0 ;  /* 0x00000000ff417435 */ /* 0x000fe200000001ff */
[----:B------:R-:W-:Y:S04]  /*2390*/  WARPSYNC R112 ;  /* 0x0000007000007348 */ /* 0x000fe80003800000 */
[----:B------:R0:W1:Y:S01]  /*23a0*/  SHFL.DOWN PT, R93, R67, R92, R93 ;  /* 0x0800005c435d7389 */ /* 0x00006200000e005d */
[----:B------:R-:W-:Y:S05]  /*23b0*/  RET.REL.NODEC R64 `(_ZN10layer_norm13ln_bwd_kernelINS_13Kernel_traitsI13__nv_bfloat16S2_S2_S2_fjLj2048ELj1ELj1ELj4ELj16ENS_18Kernel_traits_baseILj2048ES2_S2_S2_S2_fjLj128EEEEELb0ELb0ELb0ELb0EEEvNS_9BwdParamsE) ;  /* 0xffffdc4040007950 */ /* 0x000fea0003c3ffff */
.L_x_14:
[----:B------:R-:W-:-:S00]  /*23c0*/  BRA `(.L_x_14) ;  /* 0xfffffff000007947 */ /* 0x000fc0000383ffff */
[----:B------:R-:W-:-:S00]  /*23d0*/  NOP ;  /* 0x0000000000007918 */ /* 0x000fc00000000000 */
        /* <DEDUP_REMOVED lines=10> */
.L_x_6802:


//--------------------- .text._ZN10layer_norm13ln_bwd_kernelINS_13Kernel_traitsI13__nv_bfloat16S2_S2_S2_fjLj2048ELj1ELj1ELj4ELj16ENS_18Kernel_traits_baseILj2048ES2_S2_S2_S2_fjLj128EEEEELb0ELb0ELb0ELb1EEEvNS_9BwdParamsE --------------------------
	.section	.text._ZN10layer_norm13ln_bwd_kernelINS_13Kernel_traitsI13__nv_bfloat16S2_S2_S2_fjLj2048ELj1ELj1ELj4ELj16ENS_18Kernel_traits_baseILj2048ES2_S2_S2_S2_fjLj128EEEEELb0ELb0ELb0ELb1EEEvNS_9BwdParamsE,"ax",@progbits
	.sectioninfo	@"SHI_REGISTERS=116"
	.align	128
        .global         _ZN10layer_norm13ln_bwd_kernelINS_13Kernel_traitsI13__nv_bfloat16S2_S2_S2_fjLj2048ELj1ELj1ELj4ELj16ENS_18Kernel_traits_baseILj2048ES2_S2_S2_S2_fjLj128EEEEELb0ELb0ELb0ELb1EEEvNS_9BwdParamsE
        .type           _ZN10layer_norm13ln_bwd_kernelINS_13Kernel_traitsI13__nv_bfloat16S2_S2_S2_fjLj2048ELj1ELj1ELj4ELj16ENS_18Kernel_traits_baseILj2048ES2_S2_S2_S2_fjLj128EEEEELb0ELb0ELb0ELb1EEEvNS_9BwdParamsE,@function
        .size           _ZN10layer_norm13ln_bwd_kernelINS_13Kernel_traitsI13__nv_bfloat16S2_S2_S2_fjLj2048ELj1ELj1ELj4ELj16ENS_18Kernel_traits_baseILj2048ES2_S2_S2_S2_fjLj128EEEEELb0ELb0ELb0ELb1EEEvNS_9BwdParamsE,(.L_x_6803 - _ZN10layer_norm13ln_bwd_kernelINS_13Kernel_traitsI13__nv_bfloat16S2_S2_S2_fjLj2048ELj1ELj1ELj4ELj16ENS_18Kernel_traits_baseILj2048ES2_S2_S2_S2_fjLj128EEEEELb0ELb0ELb0ELb1EEEvNS_9BwdParamsE)
        .other          _ZN10layer_norm13ln_bwd_kernelINS_13Kernel_traitsI13__nv_bfloat16S2_S2_S2_fjLj2048ELj1ELj1ELj4ELj16ENS_18Kernel_traits_baseILj2048ES2_S2_S2_S2_fjLj128EEEEELb0ELb0ELb0ELb1EEEvNS_9BwdParamsE,@"STO_CUDA_ENTRY STV_DEFAULT"
_ZN10layer_norm13ln_bwd_kernelINS_13Kernel_traitsI13__nv_bfloat16S2_S2_S2_fjLj2048ELj1ELj1ELj4ELj16ENS_18Kernel_traits_baseILj2048ES2_S2_S2_S2_fjLj128EEEEELb0ELb0ELb0ELb1EEEvNS_9BwdParamsE:
.text._ZN10layer_norm13ln_bwd_kernelINS_13Kernel_traitsI13__nv_bfloat16S2_S2_S2_fjLj2048ELj1ELj1ELj4ELj16ENS_18Kernel_traits_baseILj2048ES2_S2_S2_S2_fjLj128EEEEELb0ELb0ELb0ELb1EEEvNS_9BwdParamsE:
[----:B------:R-:W-:Y:S02]  /*0000*/  MOV R1, c[0x0][0x28] ;  /* 0x00000a0000017a02 */ /* 0x000fe40000000f00 */
[----:B------:R-:W0:Y:S01]  /*0010*/  S2UR UR4, SR_CTAID.X ;  /* 0x00000000000479c3 */ /* 0x000e220000002500 */
[----:B------:R-:W0:Y:S02]  /*0020*/  S2R R62, SR_TID.X ;  /* 0x00000000003e7919 */ /* 0x000e240000002100 */
[C---:B0-----:R-:W-:Y:S01]  /*0030*/  LEA.HI R70, R62.reuse, UR4, RZ, 0x19 ;  /* 0x000000043e467c11 */ /* 0x041fe2000f8fc8ff */
[----:B------:R-:W-:Y:S01]  /*0040*/  ULDC.64 UR4, c[0x0][0x118] ;  /* 0x0000460000047ab9 */ /* 0x000fe20000000a00 */
[----:B------:R-:W-:Y:S02]  /*0050*/  LOP3.LUT R61, R62, 0x7f, RZ, 0xc0, !PT ;  /* 0x0000007f3e3d7812 */ /* 0x000fe400078ec0ff */
[----:B------:R-:W-:-:S13]  /*0060*/  ISETP.GE.AND P0, PT, R70, c[0x0][0x164], PT ;  /* 0x0000590046007a0c */ /* 0x000fda0003f06270 */
[----:B------:R-:W-:Y:S05]  /*0070*/  @!P0 BRA `(.L_x_15) ;  /* 0x0000011000008947 */ /* 0x000fea0003800000 */
        /* <DEDUP_REMOVED lines=16> */
[----:B------:R-:W-:Y:S05]  /*0180*/  BRA `(.L_x_16) ;  /* 0x00001be000007947 */ /* 0x000fea0003800000 */
.L_x_15:
[----:B------:R-:W-:-:S10]  /*0190*/  HFMA2.MMA R2, -RZ, RZ, 0, 9.5367431640625e-07 ;  /* 0x00000010ff027435 */ /* 0x000fd400000001ff */
[----:B------:R-:W-:-:S05]  /*01a0*/  IMAD.WIDE.U32 R2, R61, R2, c[0x0][0x1b0] ;  /* 0x00006c003d027625 */ /* 0x000fca00078e0002 */
[----:B------:R-:W2:Y:S04]  /*01b0*/  LDG.E.128 R8, [R2.64] ;  /* 0x0000000402087981 */ /* 0x000ea8000c1e1d00 */
[----:B------:R-:W3:Y:S01]  /*01c0*/  LDG.E.128 R4, [R2.64+0x800] ;  /* 0x0008000402047981 */ /* 0x000ee2000c1e1d00 */
[----:B------:R-:W-:Y:S01]  /*01d0*/  HFMA2.MMA R60, -RZ, RZ, 0, 0 ;  /* 0x00000000ff3c7435 */ /* 0x000fe200000001ff */
[----:B------:R-:W-:Y:S01]  /*01e0*/  MOV R90, 0x1 ;  /* 0x00000001005a7802 */ /* 0x000fe20000000f00 */
[----:B------:R-:W-:Y:S01]  /*01f0*/  HFMA2.MMA R0, -RZ, RZ, 0, 0 ;  /* 0x00000000ff007435 */ /* 0x000fe200000001ff */
[----:B------:R-:W-:Y:S01]  /*0200*/  CS2R R58, SRZ ;  /* 0x00000000003a7805 */ /* 0x000fe2000001ff00 */
[----:B------:R-:W-:Y:S01]  /*0210*/  CS2R R56, SRZ ;  /* 0x0000000000387805 */ /* 0x000fe2000001ff00 */
[----:B------:R-:W-:Y:S01]  /*0220*/  CS2R R54, SRZ ;  /* 0x0000000000367805 */ /* 0x000fe2000001ff00 */
[----:B------:R-:W-:Y:S01]  /*0230*/  CS2R R52, SRZ ;  /* 0x0000000000347805 */ /* 0x000fe2000001ff00 */
[----:B------:R-:W-:Y:S01]  /*0240*/  CS2R R50, SRZ ;  /* 0x0000000000327805 */ /* 0x000fe2000001ff00 */
[----:B------:R-:W-:Y:S01]  /*0250*/  CS2R R48, SRZ ;  /* 0x0000000000307805 */ /* 0x000fe2000001ff00 */
[----:B------:R-:W-:Y:S01]  /*0260*/  CS2R R64, SRZ ;  /* 0x0000000000407805 */ /* 0x000fe2000001ff00 */
[----:B------:R-:W-:Y:S01]  /*0270*/  MOV R63, RZ ;  /* 0x000000ff003f7202 */ /* 0x000fe20000000f00 */
[----:B------:R-:W-:Y:S01]  /*0280*/  CS2R R68, SRZ ;  /* 0x0000000000447805 */ /* 0x000fe2000001ff00 */
[----:B------:R-:W-:Y:S01]  /*0290*/  CS2R R66, SRZ ;  /* 0x0000000000427805 */ /* 0x000fe2000001ff00 */
[----:B------:R-:W-:Y:S01]  /*02a0*/  CS2R R46, SRZ ;  /* 0x00000000002e7805 */ /* 0x000fe2000001ff00 */
[----:B------:R-:W-:Y:S01]  /*02b0*/  CS2R R44, SRZ ;  /* 0x00000000002c7805 */ /* 0x000fe2000001ff00 */
[----:B------:R-:W-:Y:S01]  /*02c0*/  CS2R R42, SRZ ;  /* 0x00000000002a7805 */ /* 0x000fe2000001ff00 */
[----:B------:R-:W-:Y:S01]  /*02d0*/  CS2R R40, SRZ ;  /* 0x0000000000287805 */ /* 0x000fe2000001ff00 */
[----:B------:R-:W-:Y:S01]  /*02e0*/  CS2R R38, SRZ ;  /* 0x0000000000267805 */ /* 0x000fe2000001ff00 */
[----:B------:R-:W-:-:S02]  /*02f0*/  MOV R79, RZ ;  /* 0x000000ff004f7202 */ /* 0x000fc40000000f00 */
[--C-:B--2---:R-:W-:Y:S02]  /*0300*/  PRMT R71, RZ, 0x5410, R8.reuse ;  /* 0x00005410ff477816 */ /* 0x104fe40000000008 */
[----:B------:R-:W-:Y:S02]  /*0310*/  PRMT R72, RZ, 0x7610, R8 ;  /* 0x00007610ff487816 */ /* 0x000fe40000000008 */
[--C-:B------:R-:W-:Y:S02]  /*0320*/  PRMT R73, RZ, 0x5410, R9.reuse ;  /* 0x00005410ff497816 */ /* 0x100fe40000000009 */
[----:B------:R-:W-:Y:S02]  /*0330*/  PRMT R74, RZ, 0x7610, R9 ;  /* 0x00007610ff4a7816 */ /* 0x000fe40000000009 */
[--C-:B------:R-:W-:Y:S02]  /*0340*/  PRMT R75, RZ, 0x5410, R10.reuse ;  /* 0x00005410ff4b7816 */ /* 0x100fe4000000000a */
[----:B------:R-:W-:-:S02]  /*0350*/  PRMT R76, RZ, 0x7610, R10 ;  /* 0x00007610ff4c7816 */ /* 0x000fc4000000000a */
[--C-:B------:R-:W-:Y:S02]  /*0360*/  PRMT R77, RZ, 0x5410, R11.reuse ;  /* 0x00005410ff4d7816 */ /* 0x100fe4000000000b */
[----:B------:R-:W-:Y:S02]  /*0370*/  PRMT R78, RZ, 0x7610, R11 ;  /* 0x00007610ff4e7816 */ /* 0x000fe4000000000b */
[--C-:B---3--:R-:W-:Y:S02]  /*0380*/  PRMT R80, RZ, 0x5410, R4.reuse ;  /* 0x00005410ff507816 */ /* 0x108fe40000000004 */
[----:B------:R-:W-:Y:S02]  /*0390*/  PRMT R82, RZ, 0x7610, R4 ;  /* 0x00007610ff527816 */ /* 0x000fe40000000004 */
[--C-:B------:R-:W-:Y:S02]  /*03a0*/  PRMT R81, RZ, 0x5410, R5.reuse ;  /* 0x00005410ff517816 */ /* 0x100fe40000000005 */
[----:B------:R-:W-:-:S02]  /*03b0*/  PRMT R83, RZ, 0x7610, R5 ;  /* 0x00007610ff537816 */ /* 0x000fc40000000005 */
[--C-:B------:R-:W-:Y:S02]  /*03c0*/  PRMT R84, RZ, 0x5410, R6.reuse ;  /* 0x00005410ff547816 */ /* 0x100fe40000000006 */
[----:B------:R-:W-:Y:S02]  /*03d0*/  PRMT R85, RZ, 0x7610, R6 ;  /* 0x00007610ff557816 */ /* 0x000fe40000000006 */
[--C-:B------:R-:W-:Y:S02]  /*03e0*/  PRMT R86, RZ, 0x5410, R7.reuse ;  /* 0x00005410ff567816 */ /* 0x100fe40000000007 */
[----:B------:R-:W-:Y:S02]  /*03f0*/  PRMT R89, RZ, 0x7610, R7 ;  /* 0x00007610ff597816 */ /* 0x000fe40000000007 */
.L_x_20:
[----:B------:R-:W-:Y:S01]  /*0400*/  IMAD R2, R70, c[0x0][0x168], RZ ;  /* 0x00005a0046027a24 */ /* 0x000fe200078e02ff */
[----:B------:R-:W-:-:S04]  /*0410*/  MOV R32, 0x10 ;  /* 0x0000001000207802 */ /* 0x000fc80000000f00 */
[----:B------:R-:W-:-:S04]  /*0420*/  SHF.R.S32.HI R3, RZ, 0x1f, R2 ;  /* 0x0000001fff037819 */ /* 0x000fc80000011402 */
[----:B------:R-:W-:-:S04]  /*0430*/  LEA.HI R88, R3, R2, RZ, 0x3 ;  /* 0x0000000203587211 */ /* 0x000fc800078f18ff */
[----:B------:R-:W-:Y:S02]  /*0440*/  LEA.HI.SX32 R88, R88, R61, 0x1d ;  /* 0x0000003d58587211 */ /* 0x000fe400078feaff */
[----:B------:R-:W-:Y:S02]  /*0450*/  MOV R35, 0x4 ;  /* 0x0000000400237802 */ /* 0x000fe40000000f00 */
[C---:B------:R-:W-:Y:S01]  /*0460*/  IADD3 R87, R88.reuse, 0x80, RZ ;  /* 0x0000008058577810 */ /* 0x040fe20007ffe0ff */
[----:B------:R-:W-:-:S04]  /*0470*/  IMAD.WIDE.U32 R16, R88, R32, c[0x0][0x188] ;  /* 0x0000620058107625 */ /* 0x000fc800078e0020 */
[-C--:B------:R-:W-:Y:S02]  /*0480*/  IMAD.WIDE.U32 R20, R88, R32.reuse, c[0x0][0x208] ;  /* 0x0000820058147625 */ /* 0x080fe400078e0020 */
[----:B------:R-:W2:Y:S02]  /*0490*/  LDG.E.128 R16, [R16.64] ;  /* 0x0000000410107981 */ /* 0x000ea4000c1e1d00 */
[----:B------:R-:W-:Y:S02]  /*04a0*/  IMAD.WIDE R2, R70, R35, c[0x0][0x1a0] ;  /* 0x0000680046027625 */ /* 0x000fe400078e0223 */
[----:B------:R-:W3:Y:S02]  /*04b0*/  LDG.E.128 R20, [R20.64] ;  /* 0x0000000414147981 */ /* 0x000ee4000c1e1d00 */
[CC--:B------:R-:W-:Y:S02]  /*04c0*/  IMAD.WIDE.U32 R24, R87.reuse, R32.reuse, c[0x0][0x188] ;  /* 0x0000620057187625 */ /* 0x0c0fe400078e0020 */
[----:B------:R0:W4:Y:S02]  /*04d0*/  LDG.E R95, [R2.64] ;  /* 0x00000004025f7981 */ /* 0x000124000c1e1900 */
[----:B------:R-:W-:-:S02]  /*04e0*/  IMAD.WIDE.U32 R28, R87, R32, c[0x0][0x208] ;  /* 0x00008200571c7625 */ /* 0x000fc400078e0020 */
[----:B------:R-:W3:Y:S02]  /*04f0*/  LDG.E.128 R24, [R24.64] ;  /* 0x0000000418187981 */ /* 0x000ee4000c1e1d00 */
[----:B------:R-:W-:Y:S02]  /*0500*/  IMAD.WIDE R34, R70, R35, c[0x0][0x1a8] ;  /* 0x00006a0046227625 */ /* 0x000fe400078e0223 */
[----:B------:R-:W3:Y:S04]  /*0510*/  LDG.E.128 R28, [R28.64] ;  /* 0x000000041c1c7981 */ /* 0x000ee8000c1e1d00 */
[----:B------:R1:W3:Y:S01]  /*0520*/  LDG.E R34, [R34.64] ;  /* 0x0000000422227981 */ /* 0x0002e2000c1e1900 */
[----:B------:R-:W-:Y:S02]  /*0530*/  ISETP.NE.U32.AND P0, PT, RZ, c[0x0][0x1c0], PT ;  /* 0x00007000ff007a0c */ /* 0x000fe40003f05070 */
[----:B------:R-:W-:-:S02]  /*0540*/  SHF.R.S32.HI R33, RZ, 0x1f, R70 ;  /* 0x0000001fff217819 */ /* 0x000fc40000011446 */
[----:B------:R-:W-:Y:S02]  /*0550*/  ISETP.NE.AND.EX P0, PT, RZ, c[0x0][0x1c4], PT, P0 ;  /* 0x00007100ff007a0c */ /* 0x000fe40003f05300 */
[----:B------:R-:W-:-:S04]  /*0560*/  ISETP.NE.U32.AND P1, PT, RZ, c[0x0][0x218], PT ;  /* 0x00008600ff007a0c */ /* 0x000fc80003f25070 */
[----:B------:R-:W-:-:S07]  /*0570*/  ISETP.NE.AND.EX P1, PT, RZ, c[0x0][0x21c], PT, P1 ;  /* 0x00008700ff007a0c */ /* 0x000fce0003f25310 */
[----:B------:R-:W-:-:S04]  /*0580*/  @P0 LEA R36, P2, R70, c[0x0][0x1c0], 0x1 ;  /* 0x0000700046240a11 */ /* 0x000fc800078408ff */
[----:B------:R-:W-:-:S05]  /*0590*/  @P0 LEA.HI.X R37, R70, c[0x0][0x1c4], R33, 0x1, P2 ;  /* 0x0000710046250a11 */ /* 0x000fca00010f0c21 */
[----:B------:R1:W3:Y:S01]  /*05a0*/  @P0 LDG.E.U16 R36, [R36.64] ;  /* 0x0000000424240981 */ /* 0x0002e2000c1e1500 */
[-C--:B0-----:R-:W-:Y:S01]  /*05b0*/  @P1 IMAD.WIDE.U32 R2, R88, R32.reuse, c[0x0][0x218] ;  /* 0x0000860058021625 */ /* 0x081fe200078e0020 */
[----:B------:R-:W-:Y:S02]  /*05c0*/  ULDC.U8 UR6, c[0x0][0x1f0] ;  /* 0x00007c0000067ab9 */ /* 0x000fe40000000000 */
[----:B------:R-:W-:Y:S01]  /*05d0*/  ISETP.NE.AND P2, PT, RZ, UR6, PT ;  /* 0x00000006ff007c0c */ /* 0x000fe2000bf45270 */
[----:B------:R-:W-:Y:S01]  /*05e0*/  @P1 IMAD.WIDE.U32 R32, R87, R32, c[0x0][0x218] ;  /* 0x0000860057201625 */ /* 0x000fe200078e0020 */
[----:B------:R2:W5:Y:S04]  /*05f0*/  @P1 LDG.E.128 R4, [R2.64] ;  /* 0x0000000402041981 */ /* 0x000568000c1e1d00 */
[----:B------:R0:W5:Y:S01]  /*0600*/  @P1 LDG.E.128 R8, [R32.64] ;  /* 0x0000000420081981 */ /* 0x000162000c1e1d00 */
[----:B--2---:R-:W-:-:S02]  /*0610*/  PRMT R2, RZ, 0x5410, R16 ;  /* 0x00005410ff027816 */ /* 0x004fc40000000010 */
[----:B------:R-:W-:Y:S02]  /*0620*/  PRMT R16, RZ, 0x7610, R16 ;  /* 0x00007610ff107816 */ /* 0x000fe40000000010 */
[--C-:B------:R-:W-:Y:S02]  /*0630*/  PRMT R3, RZ, 0x5410, R17.reuse ;  /* 0x00005410ff037816 */ /* 0x100fe40000000011 */
[--C-:B-1----:R-:W-:Y:S02]  /*0640*/  PRMT R37, RZ, 0x5410, R18.reuse ;  /* 0x00005410ff257816 */ /* 0x102fe40000000012 */
[----:B----4-:R-:W-:Y:S02]  /*0650*/  FSEL R100, R95, RZ, !P2 ;  /* 0x000000ff5f647208 */ /* 0x010fe40005000000 */
[----:B------:R-:W-:Y:S02]  /*0660*/  PRMT R17, RZ, 0x7610, R17 ;  /* 0x00007610ff117816 */ /* 0x000fe40000000011 */
[----:B------:R-:W-:Y:S01]  /*0670*/  PRMT R18, RZ, 0x7610, R18 ;  /* 0x00007610ff127816 */ /* 0x000fe20000000012 */
[C---:B------:R-:W-:Y:S01]  /*0680*/  FADD.FTZ R35, -R100.reuse, R3 ;  /* 0x0000000364237221 */ /* 0x040fe20000010100 */
[--C-:B---3--:R-:W-:Y:S01]  /*0690*/  PRMT R96, RZ, 0x5410, R20.reuse ;  /* 0x00005410ff607816 */ /* 0x108fe20000000014 */
[C---:B------:R-:W-:Y:S01]  /*06a0*/  FADD.FTZ R107, -R100.reuse, R17 ;  /* 0x00000011646b7221 */ /* 0x040fe20000010100 */
[----:B0-----:R-:W-:Y:S01]  /*06b0*/  PRMT R33, RZ, 0x7610, R20 ;  /* 0x00007610ff217816 */ /* 0x001fe20000000014 */
[----:B------:R-:W-:Y:S01]  /*06c0*/  FADD.FTZ R111, -R100, R18 ;  /* 0x00000012646f7221 */ /* 0x000fe20000010100 */
[----:B------:R-:W-:Y:S01]  /*06d0*/  PRMT R20, RZ, 0x5410, R27 ;  /* 0x00005410ff147816 */ /* 0x000fe2000000001b */
[----:B------:R-:W-:Y:S01]  /*06e0*/  FADD.FTZ R69, R96, R69 ;  /* 0x0000004560457221 */ /* 0x000fe20000010000 */
[--C-:B------:R-:W-:Y:S01]  /*06f0*/  PRMT R95, RZ, 0x5410, R24.reuse ;  /* 0x00005410ff5f7816 */ /* 0x100fe20000000018 */
[C---:B------:R-:W-:Y:S01]  /*0700*/  FADD.FTZ R109, -R100.reuse, R37 ;  /* 0x00000025646d7221 */ /* 0x040fe20000010100 */
[----:B------:R-:W-:Y:S01]  /*0710*/  PRMT R105, RZ, 0x7610, R24 ;  /* 0x00007610ff697816 */ /* 0x000fe20000000018 */
[C---:B------:R-:W-:Y:S01]  /*0720*/  FADD.FTZ R17, -R100.reuse, R20 ;  /* 0x0000001464117221 */ /* 0x040fe20000010100 */
[--C-:B------:R-:W-:Y:S01]  /*0730*/  PRMT R99, RZ, 0x5410, R25.reuse ;  /* 0x00005410ff637816 */ /* 0x100fe20000000019 */
[----:B------:R-:W-:Y:S01]  /*0740*/  FADD.FTZ R66, R33, R66 ;  /* 0x0000004221427221 */ /* 0x000fe20000010000 */
[----:B------:R-:W-:Y:S01]  /*0750*/  PRMT R103, RZ, 0x7610, R25 ;  /* 0x00007610ff677816 */ /* 0x000fe20000000019 */
[C---:B------:R-:W-:Y:S01]  /*0760*/  FADD.FTZ R25, -R100.reuse, R2 ;  /* 0x0000000264197221 */ /* 0x040fe20000010100 */
[----:B------:R-:W-:Y:S01]  /*0770*/  PRMT R24, RZ, 0x7610, R27 ;  /* 0x00007610ff187816 */ /* 0x000fe2000000001b */
[C---:B------:R-:W-:Y:S01]  /*0780*/  FADD.FTZ R27, -R100.reuse, R16 ;  /* 0x00000010641b7221 */ /* 0x040fe20000010100 */
[----:B------:R-:W-:Y:S01]  /*0790*/  PRMT R92, RZ, 0x5410, R22 ;  /* 0x00005410ff5c7816 */ /* 0x000fe20000000016 */
[C---:B------:R-:W-:Y:S01]  /*07a0*/  FADD.FTZ R105, -R100.reuse, R105 ;  /* 0x0000006964697221 */ /* 0x040fe20000010100 */
[--C-:B------:R-:W-:Y:S01]  /*07b0*/  PRMT R113, RZ, 0x5410, R28.reuse ;  /* 0x00005410ff717816 */ /* 0x100fe2000000001c */
[----:B------:R-:W-:Y:S01]  /*07c0*/  FADD.FTZ R95, -R100, R95 ;  /* 0x0000005f645f7221 */ /* 0x000fe20000010100 */
[----:B------:R-:W-:Y:S01]  /*07d0*/  PRMT R97, RZ, 0x7610, R28 ;  /* 0x00007610ff617816 */ /* 0x000fe2000000001c */
[C---:B------:R-:W-:Y:S01]  /*07e0*/  FMUL.FTZ R28, R34.reuse, R35 ;  /* 0x00000023221c7220 */ /* 0x040fe20000410000 */
[--C-:B------:R-:W-:Y:S01]  /*07f0*/  PRMT R20, RZ, 0x5410, R29.reuse ;  /* 0x00005410ff147816 */ /* 0x100fe2000000001d */
[C---:B------:R-:W-:Y:S01]  /*0800*/  FMUL.FTZ R35, R34.reuse, R111 ;  /* 0x0000006f22237220 */ /* 0x040fe20000410000 */
[----:B------:R-:W-:Y:S01]  /*0810*/  PRMT R18, RZ, 0x7610, R29 ;  /* 0x00007610ff127816 */ /* 0x000fe2000000001d */
[C---:B------:R-:W-:Y:S01]  /*0820*/  FMUL.FTZ R29, R34.reuse, R27 ;  /* 0x0000001b221d7220 */ /* 0x040fe20000410000 */
[--C-:B------:R-:W-:Y:S01]  /*0830*/  PRMT R101, RZ, 0x5410, R30.reuse ;  /* 0x00005410ff657816 */ /* 0x100fe2000000001e */
[-C--:B------:R-:W-:Y:S01]  /*0840*/  FMUL.FTZ R27, R71, R96.reuse ;  /* 0x00000060471b7220 */ /* 0x080fe20000410000 */
[----:B------:R-:W-:Y:S01]  /*0850*/  PRMT R16, RZ, 0x7610, R30 ;  /* 0x00007610ff107816 */ /* 0x000fe2000000001e */
[C---:B------:R-:W-:Y:S01]  /*0860*/  FMUL.FTZ R30, R34.reuse, R25 ;  /* 0x00000019221e7220 */ /* 0x040fe20000410000 */
[----:B------:R-:W-:Y:S01]  /*0870*/  PRMT R22, RZ, 0x7610, R22 ;  /* 0x00007610ff167816 */ /* 0x000fe20000000016 */
[----:B------:R-:W-:Y:S01]  /*0880*/  FMUL.FTZ R25, R34, R107 ;  /* 0x0000006b22197220 */ /* 0x000fe20000410000 */
[----:B------:R-:W-:Y:S01]  /*0890*/  PRMT R94, RZ, 0x5410, R21 ;  /* 0x00005410ff5e7816 */ /* 0x000fe20000000015 */
[----:B------:R-:W-:Y:S01]  /*08a0*/  FFMA.FTZ R79, R30, R96, R79 ;  /* 0x000000601e4f7223 */ /* 0x000fe2000001004f */
[----:B------:R-:W-:Y:S01]  /*08b0*/  PRMT R32, RZ, 0x7610, R21 ;  /* 0x00007610ff207816 */ /* 0x000fe20000000015 */
[----:B------:R-:W-:Y:S01]  /*08c0*/  FADD.FTZ R49, R22, R49 ;  /* 0x0000003116317221 */ /* 0x000fe20000010000 */
[--C-:B------:R-:W-:Y:S01]  /*08d0*/  PRMT R98, RZ, 0x5410, R23.reuse ;  /* 0x00005410ff627816 */ /* 0x100fe20000000017 */
[-C--:B------:R-:W-:Y:S01]  /*08e0*/  FFMA.FTZ R0, R35, R22.reuse, R0 ;  /* 0x0000001623007223 */ /* 0x080fe20000010000 */
[----:B------:R-:W-:Y:S01]  /*08f0*/  PRMT R91, RZ, 0x7610, R23 ;  /* 0x00007610ff5b7816 */ /* 0x000fe20000000017 */
[----:B------:R-:W-:Y:S01]  /*0900*/  FMUL.FTZ R96, R76, R22 ;  /* 0x000000164c607220 */ /* 0x000fe20000410000 */
[----:B------:R-:W-:Y:S01]  /*0910*/  PRMT R93, RZ, 0x5410, R19 ;  /* 0x00005410ff5d7816 */ /* 0x000fe20000000013 */
[----:B------:R-:W-:Y:S01]  /*0920*/  FADD.FTZ R107, RZ, R27 ;  /* 0x0000001bff6b7221 */ /* 0x000fe20000010000 */
[--C-:B------:R-:W-:Y:S01]  /*0930*/  PRMT R23, RZ, 0x5410, R26.reuse ;  /* 0x00005410ff177816 */ /* 0x100fe2000000001a */
[----:B------:R-:W-:Y:S01]  /*0940*/  FFMA.FTZ R22, R30, R27, RZ ;  /* 0x0000001b1e167223 */ /* 0x000fe200000100ff */
[----:B------:R-:W-:Y:S01]  /*0950*/  PRMT R21, RZ, 0x7610, R26 ;  /* 0x00007610ff157816 */ /* 0x000fe2000000001a */
[-C--:B------:R-:W-:Y:S01]  /*0960*/  FMUL.FTZ R26, R72, R33.reuse ;  /* 0x00000021481a7220 */ /* 0x080fe20000410000 */
[----:B------:R-:W-:Y:S01]  /*0970*/  PRMT R19, RZ, 0x7610, R19 ;  /* 0x00007610ff137816 */ /* 0x000fe20000000013 */
[----:B------:R-:W-:Y:S01]  /*0980*/  FFMA.FTZ R68, R29, R33, R68 ;  /* 0x000000211d447223 */ /* 0x000fe20000010044 */
[----:B------:R-:W-:Y:S01]  /*0990*/  PRMT R2, RZ, 0x7610, R31 ;  /* 0x00007610ff027816 */ /* 0x000fe2000000001f */
[----:B------:R-:W-:Y:S01]  /*09a0*/  FADD.FTZ R37, -R100, R93 ;  /* 0x0000005d64257221 */ /* 0x000fe20000010100 */
[----:B------:R-:W-:Y:S01]  /*09b0*/  LOP3.LUT P2, RZ, R62, 0x1f, RZ, 0xc0, !PT ;  /* 0x0000001f3eff7812 */ /* 0x000fe2000784c0ff */
[----:B------:R-:W-:-:S02]  /*09c0*/  FMUL.FTZ R33, R73, R94 ;  /* 0x0000005e49217220 */ /* 0x000fc40000410000 */
[----:B------:R-:W-:Y:S02]  /*09d0*/  FADD.FTZ R102, R107, R26 ;  /* 0x0000001a6b667221 */ /* 0x000fe40000010000 */
[C---:B------:R-:W-:Y:S01]  /*09e0*/  FADD.FTZ R93, -R100.reuse, R19 ;  /* 0x00000013645d7221 */ /* 0x040fe20000010100 */
[----:B------:R-:W-:Y:S01]  /*09f0*/  PRMT R19, RZ, 0x5410, R31 ;  /* 0x00005410ff137816 */ /* 0x000fe2000000001f */
[----:B------:R-:W-:Y:S02]  /*0a00*/  FFMA.FTZ R22, R29, R26, R22 ;  /* 0x0000001a1d167223 */ /* 0x000fe40000010016 */
[C---:B------:R-:W-:Y:S02]  /*0a10*/  FADD.FTZ R99, -R100.reuse, R99 ;  /* 0x0000006364637221 */ /* 0x040fe40000010100 */
[C---:B------:R-:W-:Y:S02]  /*0a20*/  FADD.FTZ R103, -R100.reuse, R103 ;  /* 0x0000006764677221 */ /* 0x040fe40000010100 */
[----:B------:R-:W-:-:S02]  /*0a30*/  FADD.FTZ R23, -R100, R23 ;  /* 0x0000001764177221 */ /* 0x000fc40000010100 */
[C---:B------:R-:W-:Y:S02]  /*0a40*/  FADD.FTZ R21, -R100.reuse, R21 ;  /* 0x0000001564157221 */ /* 0x040fe40000010100 */
[----:B------:R-:W-:Y:S01]  /*0a50*/  FADD.FTZ R3, -R100, R24 ;  /* 0x0000001864037221 */ /* 0x000fe20000010100 */
[----:B------:R-:W-:Y:S01]  /*0a60*/  MOV R24, 0x3f800000 ;  /* 0x3f80000000187802 */ /* 0x000fe20000000f00 */
[----:B------:R-:W-:Y:S01]  /*0a70*/  FADD.FTZ R63, R32, R63 ;  /* 0x0000003f203f7221 */ /* 0x000fe20000010000 */
[----:B------:R-:W-:Y:S01]  /*0a80*/  @P0 PRMT R24, RZ, 0x5410, R36 ;  /* 0x00005410ff180816 */ /* 0x000fe20000000024 */
[C---:B------:R-:W-:Y:S02]  /*0a90*/  FMUL.FTZ R31, R34.reuse, R109 ;  /* 0x0000006d221f7220 */ /* 0x040fe40000410000 */
[----:B------:R-:W-:Y:S02]  /*0aa0*/  FFMA.FTZ R64, R25, R32, R64 ;  /* 0x0000002019407223 */ /* 0x000fe40000010040 */
[----:B------:R-:W-:-:S02]  /*0ab0*/  FMUL.FTZ R100, R34, R105 ;  /* 0x0000006922647220 */ /* 0x000fc40000410000 */
[----:B------:R-:W-:Y:S02]  /*0ac0*/  FMUL.FTZ R32, R74, R32 ;  /* 0x000000204a207220 */ /* 0x000fe40000410000 */
[----:B------:R-:W-:Y:S02]  /*0ad0*/  FADD.FTZ R105, R102, R33 ;  /* 0x0000002166697221 */ /* 0x000fe40000010000 */
[----:B------:R-:W-:Y:S02]  /*0ae0*/  FFMA.FTZ R22, R28, R33, R22 ;  /* 0x000000211c167223 */ /* 0x000fe40000010016 */
[----:B------:R-:W-:Y:S02]  /*0af0*/  FADD.FTZ R50, R92, R50 ;  /* 0x000000325c327221 */ /* 0x000fe40000010000 */
[-C--:B------:R-:W-:Y:S02]  /*0b00*/  FFMA.FTZ R38, R31, R92.reuse, R38 ;  /* 0x0000005c1f267223 */ /* 0x080fe40000010026 */
[----:B------:R-:W-:-:S02]  /*0b10*/  FMUL.FTZ R92, R75, R92 ;  /* 0x0000005c4b5c7220 */ /* 0x000fc40000410000 */
[----:B------:R-:W-:Y:S02]  /*0b20*/  FADD.FTZ R105, R105, R32 ;  /* 0x0000002069697221 */ /* 0x000fe40000010000 */
[----:B------:R-:W-:Y:S02]  /*0b30*/  FFMA.FTZ R22, R25, R32, R22 ;  /* 0x0000002019167223 */ /* 0x000fe40000010016 */
[----:B------:R-:W-:Y:S02]  /*0b40*/  FMUL.FTZ R37, R34, R37 ;  /* 0x0000002522257220 */ /* 0x000fe40000410000 */
[----:B------:R-:W-:Y:S02]  /*0b50*/  FADD.FTZ R105, R105, R92 ;  /* 0x0000005c69697221 */ /* 0x000fe40000010000 */
[----:B------:R-:W-:Y:S02]  /*0b60*/  FFMA.FTZ R22, R31, R92, R22 ;  /* 0x0000005c1f167223 */ /* 0x000fe40000010016 */
[----:B------:R-:W-:-:S02]  /*0b70*/  FADD.FTZ R65, R94, R65 ;  /* 0x000000415e417221 */ /* 0x000fc40000010000 */
[----:B------:R-:W-:Y:S02]  /*0b80*/  FFMA.FTZ R67, R28, R94, R67 ;  /* 0x0000005e1c437223 */ /* 0x000fe40000010043 */
[----:B------:R-:W-:Y:S02]  /*0b90*/  FADD.FTZ R52, R98, R52 ;  /* 0x0000003462347221 */ /* 0x000fe40000010000 */
[C---:B------:R-:W-:Y:S02]  /*0ba0*/  FMUL.FTZ R94, R34.reuse, R93 ;  /* 0x0000005d225e7220 */ /* 0x040fe40000410000 */
[-C--:B------:R-:W-:Y:S02]  /*0bb0*/  FFMA.FTZ R40, R37, R98.reuse, R40 ;  /* 0x0000006225287223 */ /* 0x080fe40000010028 */
        /* <DEDUP_REMOVED lines=8> */
[----:B------:R-:W-:Y:S02]  /*0c40*/  FMUL.FTZ R102, R81, R20 ;  /* 0x0000001451667220 */ /* 0x000fe40000410000 */
        /* <DEDUP_REMOVED lines=8> */
[----:B------:R-:W-:Y:S02]  /*0cd0*/  FMUL.FTZ R95, R34, R95 ;  /* 0x0000005f225f7220 */ /* 0x000fe40000410000 */
[----:B------:R-:W-:Y:S02]  /*0ce0*/  FMUL.FTZ R93, R80, R113 ;  /* 0x00000071505d7220 */ /* 0x000fe40000410000 */
[----:B------:R-:W-:-:S02]  /*0cf0*/  FFMA.FTZ R20, R94, R91, R22 ;  /* 0x0000005b5e147223 */ /* 0x000fc40000010016 */
[----:B------:R-:W-:Y:S02]  /*0d00*/  FADD.FTZ R53, R97, R53 ;  /* 0x0000003561357221 */ /* 0x000fe40000010000 */
[-C--:B------:R-:W-:Y:S02]  /*0d10*/  FFMA.FTZ R41, R100, R97.reuse, R41 ;  /* 0x0000006164297223 */ /* 0x080fe40000010029 */
[----:B------:R-:W-:Y:S02]  /*0d20*/  FMUL.FTZ R97, R82, R97 ;  /* 0x0000006152617220 */ /* 0x000fe40000410000 */
[----:B------:R-:W-:Y:S02]  /*0d30*/  FADD.FTZ R18, R18, R93 ;  /* 0x0000005d12127221 */ /* 0x000fe40000010000 */
[----:B------:R-:W-:Y:S02]  /*0d40*/  FFMA.FTZ R20, R95, R93, R20 ;  /* 0x0000005d5f147223 */ /* 0x000fe40000010014 */
[----:B------:R-:W-:-:S02]  /*0d50*/  FMUL.FTZ R105, R34, R23 ;  /* 0x0000001722697220 */ /* 0x000fc40000410000 */
[----:B------:R-:W-:Y:S02]  /*0d60*/  FADD.FTZ R23, R18, R97 ;  /* 0x0000006112177221 */ /* 0x000fe40000010000 */
[----:B------:R-:W-:Y:S02]  /*0d70*/  FFMA.FTZ R20, R100, R97, R20 ;  /* 0x0000006164147223 */ /* 0x000fe40000010014 */
[----:B------:R-:W-:Y:S02]  /*0d80*/  FADD.FTZ R23, R23, R102 ;  /* 0x0000006617177221 */ /* 0x000fe40000010000 */
[----:B------:R-:W-:Y:S02]  /*0d90*/  FFMA.FTZ R20, R99, R102, R20 ;  /* 0x0000006663147223 */ /* 0x000fe40000010014 */
[----:B------:R-:W-:Y:S02]  /*0da0*/  FMUL.FTZ R106, R84, R101 ;  /* 0x00000065546a7220 */ /* 0x000fe40000410000 */
[----:B------:R-:W-:-:S02]  /*0db0*/  FADD.FTZ R23, R23, R104 ;  /* 0x0000006817177221 */ /* 0x000fc40000010000 */
[----:B------:R-:W-:Y:S02]  /*0dc0*/  FFMA.FTZ R20, R103, R104, R20 ;  /* 0x0000006867147223 */ /* 0x000fe40000010014 */
[----:B------:R-:W-:Y:S02]  /*0dd0*/  FADD.FTZ R58, R101, R58 ;  /* 0x0000003a653a7221 */ /* 0x000fe40000010000 */
[----:B------:R-:W-:Y:S02]  /*0de0*/  FFMA.FTZ R46, R105, R101, R46 ;  /* 0x00000065692e7223 */ /* 0x000fe4000001002e */
[----:B------:R-:W-:Y:S02]  /*0df0*/  FMUL.FTZ R101, R34, R21 ;  /* 0x0000001522657220 */ /* 0x000fe40000410000 */
[----:B------:R-:W-:Y:S02]  /*0e00*/  FMUL.FTZ R108, R85, R16 ;  /* 0x00000010556c7220 */ /* 0x000fe40000410000 */
[----:B------:R-:W-:-:S02]  /*0e10*/  FADD.FTZ R23, R23, R106 ;  /* 0x0000006a17177221 */ /* 0x000fc40000010000 */
[----:B------:R-:W-:Y:S02]  /*0e20*/  FFMA.FTZ R20, R105, R106, R20 ;  /* 0x0000006a69147223 */ /* 0x000fe40000010014 */
[----:B------:R-:W-:Y:S02]  /*0e30*/  FMUL.FTZ R107, R34, R17 ;  /* 0x00000011226b7220 */ /* 0x000fe40000410000 */
[----:B------:R-:W-:Y:S02]  /*0e40*/  FMUL.FTZ R110, R86, R19 ;  /* 0x00000013566e7220 */ /* 0x000fe40000410000 */
[----:B------:R-:W-:Y:S02]  /*0e50*/  FADD.FTZ R23, R23, R108 ;  /* 0x0000006c17177221 */ /* 0x000fe40000010000 */
[----:B------:R-:W-:Y:S02]  /*0e60*/  FFMA.FTZ R20, R101, R108, R20 ;  /* 0x0000006c65147223 */ /* 0x000fe40000010014 */
        /* <DEDUP_REMOVED lines=8> */
[----:B------:R-:W-:Y:S02]  /*0ef0*/  FADD.FTZ R54, R113, R54 ;  /* 0x0000003671367221 */ /* 0x000fe40000010000 */
[----:B------:R-:W-:Y:S02]  /*0f00*/  FFMA.FTZ R42, R95, R113, R42 ;  /* 0x000000715f2a7223 */ /* 0x000fe4000001002a */
[----:B------:R-:W-:Y:S02]  /*0f10*/  FADD.FTZ R59, R2, R59 ;  /* 0x0000003b023b7221 */ /* 0x000fe40000010000 */
[----:B------:R-:W-:Y:S02]  /*0f20*/  FFMA.FTZ R47, R112, R2, R47 ;  /* 0x00000002702f7223 */ /* 0x000fe4000001002f */
[----:B------:R-:W-:-:S02]  /*0f30*/  FADD.FTZ R19, R16, R109 ;  /* 0x0000006d10137221 */ /* 0x000fc40000010000 */
[----:B------:R-:W-:Y:S01]  /*0f40*/  FFMA.FTZ R21, R112, R109, R20 ;  /* 0x0000006d70157223 */ /* 0x000fe20000010014 */
[----:B------:R-:W-:Y:S05]  /*0f50*/  BRA.DIV ~URZ, `(.L_x_17) ;  /* 0x00000f127f007947 */ /* 0x000fea000b800000 */
[----:B------:R0:W1:Y:S02]  /*0f60*/  SHFL.DOWN PT, R16, R19, 0x10, 0x1f ;  /* 0x0a001f0013107f89 */ /* 0x00006400000e0000 */
.L_x_21:
[----:B------:R-:W-:Y:S05]  /*0f70*/  BRA.DIV ~URZ, `(.L_x_18) ;  /* 0x00000f727f007947 */ /* 0x000fea000b800000 */
[----:B------:R-:W2:Y:S01]  /*0f80*/  SHFL.DOWN PT, R2, R21, 0x10, 0x1f ;  /* 0x0a001f0015027f89 */ /* 0x000ea200000e0000 */
[----:B-1----:R-:W-:-:S05]  /*0f90*/  FADD.FTZ R20, R19, R16 ;  /* 0x0000001013147221 */ /* 0x002fca0000010000 */
[----:B------:R-:W1:Y:S01]  /*0fa0*/  SHFL.DOWN PT, R3, R20, 0x8, 0x1f ;  /* 0x09001f0014037f89 */ /* 0x000e6200000e0000 */
[----:B--2---:R-:W-:-:S05]  /*0fb0*/  FADD.FTZ R2, R21, R2 ;  /* 0x0000000215027221 */ /* 0x004fca0000010000 */
[----:B------:R-:W2:Y:S01]  /*0fc0*/  SHFL.DOWN PT, R17, R2, 0x8, 0x1f ;  /* 0x09001f0002117f89 */ /* 0x000ea200000e0000 */
[----:B-1----:R-:W-:-:S05]  /*0fd0*/  FADD.FTZ R3, R3, R20 ;  /* 0x0000001403037221 */ /* 0x002fca0000010000 */
[----:B------:R-:W1:Y:S01]  /*0fe0*/  SHFL.DOWN PT, R16, R3, 0x4, 0x1f ;  /* 0x08801f0003107f89 */ /* 0x000e6200000e0000 */
[----:B--2---:R-:W-:-:S05]  /*0ff0*/  FADD.FTZ R17, R2, R17 ;  /* 0x0000001102117221 */ /* 0x004fca0000010000 */
[----:B------:R-:W2:Y:S01]  /*1000*/  SHFL.DOWN PT, R18, R17, 0x4, 0x1f ;  /* 0x08801f0011127f89 */ /* 0x000ea200000e0000 */
[----:B-1----:R-:W-:-:S05]  /*1010*/  FADD.FTZ R16, R3, R16 ;  /* 0x0000001003107221 */ /* 0x002fca0000010000 */
[----:B0-----:R-:W0:Y:S01]  /*1020*/  SHFL.DOWN PT, R19, R16, 0x2, 0x1f ;  /* 0x08401f0010137f89 */ /* 0x001e2200000e0000 */
[----:B--2---:R-:W-:-:S05]  /*1030*/  FADD.FTZ R18, R17, R18 ;  /* 0x0000001211127221 */ /* 0x004fca0000010000 */
[----:B------:R-:W1:Y:S01]  /*1040*/  SHFL.DOWN PT, R21, R18, 0x2, 0x1f ;  /* 0x08401f0012157f89 */ /* 0x000e6200000e0000 */
[----:B0-----:R-:W-:-:S05]  /*1050*/  FADD.FTZ R19, R16, R19 ;  /* 0x0000001310137221 */ /* 0x001fca0000010000 */
[----:B------:R0:W2:Y:S01]  /*1060*/  SHFL.DOWN PT, R20, R19, 0x1, 0x1f ;  /* 0x08201f0013147f89 */ /* 0x0000a200000e0000 */
[----:B-1----:R-:W-:-:S05]  /*1070*/  FADD.FTZ R21, R18, R21 ;  /* 0x0000001512157221 */ /* 0x002fca0000010000 */
[----:B------:R0:W1:Y:S02]  /*1080*/  SHFL.DOWN PT, R22, R21, 0x1, 0x1f ;  /* 0x08201f0015167f89 */ /* 0x00006400000e0000 */
.L_x_22:
[----:B------:R-:W-:Y:S01]  /*1090*/  LOP3.LUT P3, RZ, R90, 0xff, RZ, 0xc0, !PT ;  /* 0x000000ff5aff7812 */ /* 0x000fe2000786c0ff */
[----:B--2---:R-:W-:Y:S01]  /*10a0*/  FADD.FTZ R2, R20, R19 ;  /* 0x0000001314027221 */ /* 0x004fe20000010000 */
[----:B------:R-:W-:Y:S01]  /*10b0*/  PLOP3.LUT P0, PT, PT, PT, PT, 0x80, 0x0 ;  /* 0x000000000000781c */ /* 0x000fe20003f0f070 */
[----:B------:R-:W-:Y:S01]  /*10c0*/  ULDC.U8 UR6, c[0x0][0x1f0] ;  /* 0x00007c0000067ab9 */ /* 0x000fe20000000000 */
[----:B------:R-:W-:Y:S02]  /*10d0*/  @!P2 PLOP3.LUT P0, PT, P3, PT, PT, 0x80, 0x0 ;  /* 0x000000000000a81c */ /* 0x000fe40001f0f070 */
[----:B------:R-:W-:Y:S02]  /*10e0*/  SHF.R.U32.HI R3, RZ, 0x5, R62 ;  /* 0x00000005ff037819 */ /* 0x000fe4000001163e */
[----:B------:R-:W-:Y:S02]  /*10f0*/  IADD3 R70, R70, c[0x0][0x160], RZ ;  /* 0x0000580046467a10 */ /* 0x000fe40007ffe0ff */
[----:B------:R-:W-:-:S02]  /*1100*/  @!P2 LOP3.LUT R16, R3, 0x7fffffc, RZ, 0xc0, !PT ;  /* 0x07fffffc0310a812 */ /* 0x000fc400078ec0ff */
[----:B------:R-:W-:-:S04]  /*1110*/  LOP3.LUT R90, R3, 0x7fffffc, RZ, 0xc0, !PT ;  /* 0x07fffffc035a7812 */ /* 0x000fc800078ec0ff */
[----:B------:R-:W-:Y:S02]  /*1120*/  @!P3 IADD3 R90, R90, 0x4, RZ ;  /* 0x000000045a5ab810 */ /* 0x000fe40007ffe0ff */
[----:B------:R-:W-:Y:S02]  /*1130*/  @!P0 IADD3 R16, R16, 0x4, RZ ;  /* 0x0000000410108810 */ /* 0x000fe40007ffe0ff */
[----:B------:R-:W-:Y:S01]  /*1140*/  ISETP.NE.AND P0, PT, RZ, UR6, PT ;  /* 0x00000006ff007c0c */ /* 0x000fe2000bf05270 */
[----:B------:R-:W-:Y:S01]  /*1150*/  WARPSYNC 0xffffffff ;  /* 0xffffffff00007948 */ /* 0x000fe20003800000 */
[----:B------:R-:W-:Y:S01]  /*1160*/  @!P2 LOP3.LUT R36, R16, 0x3, R3, 0xf8, !PT ;  /* 0x000000031024a812 */ /* 0x000fe200078ef803 */
[----:B-1----:R-:W-:Y:S01]  /*1170*/  FADD.FTZ R3, R22, R21 ;  /* 0x0000001516037221 */ /* 0x002fe20000010000 */
[----:B------:R-:W-:-:S04]  /*1180*/  SHF.L.U32 R90, R90, 0x3, RZ ;  /* 0x000000035a5a7819 */ /* 0x000fc800000006ff */
[----:B------:R-:W-:Y:S04]  /*1190*/  @!P2 STS.64 [R36.X8+0x2000], R2 ;  /* 0x002000022400a388 */ /* 0x000fe80000008a00 */
[----:B------:R-:W-:Y:S06]  /*11a0*/  BAR.SYNC.DEFER_BLOCKING 0x0 ;  /* 0x0000000000007b1d */ /* 0x000fec0000010000 */
[----:B0-----:R-:W0:Y:S04]  /*11b0*/  LDS.128 R16, [R90+0x2000] ;  /* 0x002000005a107984 */ /* 0x001e280000000c00 */
[----:B------:R-:W1:Y:S01]  /*11c0*/  LDS.128 R20, [R90+0x2010] ;  /* 0x002010005a147984 */ /* 0x000e620000000c00 */
[----:B0-----:R-:W-:-:S02]  /*11d0*/  FADD.FTZ R111, RZ, R16 ;  /* 0x00000010ff6f7221 */ /* 0x001fc40000010000 */
[----:B------:R-:W-:Y:S02]  /*11e0*/  FADD.FTZ R16, RZ, R17 ;  /* 0x00000011ff107221 */ /* 0x000fe40000010000 */
[----:B------:R-:W-:Y:S02]  /*11f0*/  FADD.FTZ R111, R18, R111 ;  /* 0x0000006f126f7221 */ /* 0x000fe40000010000 */
[----:B------:R-:W-:Y:S02]  /*1200*/  FADD.FTZ R16, R19, R16 ;  /* 0x0000001013107221 */ /* 0x000fe40000010000 */
[----:B-1----:R-:W-:Y:S02]  /*1210*/  FADD.FTZ R111, R111, R20 ;  /* 0x000000146f6f7221 */ /* 0x002fe40000010000 */
[----:B------:R-:W-:Y:S02]  /*1220*/  FADD.FTZ R16, R16, R21 ;  /* 0x0000001510107221 */ /* 0x000fe40000010000 */
[----:B------:R-:W-:-:S02]  /*1230*/  FADD.FTZ R22, R22, R111 ;  /* 0x0000006f16167221 */ /* 0x000fc40000010000 */
[----:B------:R-:W-:Y:S02]  /*1240*/  FADD.FTZ R16, R23, R16 ;  /* 0x0000001017107221 */ /* 0x000fe40000010000 */
[----:B------:R-:W-:Y:S02]  /*1250*/  FMUL.FTZ R22, R22, c[0x0][0x1e0] ;  /* 0x0000780016167a20 */ /* 0x000fe40000410000 */
[----:B------:R-:W-:-:S03]  /*1260*/  FMUL.FTZ R16, R16, c[0x0][0x1e0] ;  /* 0x0000780010107a20 */ /* 0x000fc60000410000 */
[----:B------:R-:W-:Y:S02]  /*1270*/  FSEL R17, R22, RZ, !P0 ;  /* 0x000000ff16117208 */ /* 0x000fe40004000000 */
[----:B------:R-:W-:-:S03]  /*1280*/  ISETP.NE.U32.AND P0, PT, RZ, c[0x0][0x258], PT ;  /* 0x00009600ff007a0c */ /* 0x000fc60003f05070 */
[-CC-:B------:R-:W-:Y:S01]  /*1290*/  FFMA.FTZ R37, R37, R16.reuse, R17.reuse ;  /* 0x0000001025257223 */ /* 0x180fe20000010011 */
[----:B------:R-:W-:Y:S01]  /*12a0*/  ISETP.NE.AND.EX P0, PT, RZ, c[0x0][0x25c], PT, P0 ;  /* 0x00009700ff007a0c */ /* 0x000fe20003f05300 */
[-CC-:B------:R-:W-:Y:S02]  /*12b0*/  FFMA.FTZ R30, R30, R16.reuse, R17.reuse ;  /* 0x000000101e1e7223 */ /* 0x180fe40000010011 */
[-CC-:B------:R-:W-:Y:S02]  /*12c0*/  FFMA.FTZ R2, R95, R16.reuse, R17.reuse ;  /* 0x000000105f027223 */ /* 0x180fe40000010011 */
[-CC-:B------:R-:W-:Y:S02]  /*12d0*/  FFMA.FTZ R29, R29, R16.reuse, R17.reuse ;  /* 0x000000101d1d7223 */ /* 0x180fe40000010011 */
[-CC-:B------:R-:W-:Y:S02]  /*12e0*/  FFMA.FTZ R28, R28, R16.reuse, R17.reuse ;  /* 0x000000101c1c7223 */ /* 0x180fe40000010011 */
[----:B------:R-:W-:-:S02]  /*12f0*/  FFMA.FTZ R25, R25, R16, R17 ;  /* 0x0000001019197223 */ /* 0x000fc40000010011 */
[-CC-:B------:R-:W-:Y:S02]  /*1300*/  FFMA.FTZ R31, R31, R16.reuse, R17.reuse ;  /* 0x000000101f1f7223 */ /* 0x180fe40000010011 */
        /* <DEDUP_REMOVED lines=8> */
[----:B------:R-:W-:Y:S02]  /*1390*/  FFMA.FTZ R112, R112, R16, R17 ;  /* 0x0000001070707223 */ /* 0x000fe40000010011 */
[----:B------:R-:W-:Y:S02]  /*13a0*/  FADD.FTZ R37, R98, -R37 ;  /* 0x8000002562257221 */ /* 0x000fe40000010000 */
[----:B------:R-:W-:-:S02]  /*13b0*/  FADD.FTZ R17, R27, -R30 ;  /* 0x8000001e1b117221 */ /* 0x000fc40000010000 */
[----:B------:R-:W-:Y:S01]  /*13c0*/  FADD.FTZ R27, R93, -R2 ;  /* 0x800000025d1b7221 */ /* 0x000fe20000010000 */
[--C-:B-----5:R-:W-:Y:S01]  /*13d0*/  @P1 PRMT R2, RZ, 0x5410, R7.reuse ;  /* 0x00005410ff021816 */ /* 0x120fe20000000007 */
[C---:B------:R-:W-:Y:S02]  /*13e0*/  FMUL.FTZ R95, R34.reuse, R37 ;  /* 0x00000025225f7220 */ /* 0x040fe40000410000 */
[----:B------:R-:W-:Y:S02]  /*13f0*/  FADD.FTZ R23, R91, -R94 ;  /* 0x8000005e5b177221 */ /* 0x000fe40000010000 */
[----:B------:R-:W-:Y:S01]  /*1400*/  @P1 FADD.FTZ R95, R95, R2 ;  /* 0x000000025f5f1221 */ /* 0x000fe20000010000 */
[----:B------:R-:W-:Y:S01]  /*1410*/  @P1 PRMT R2, RZ, 0x7610, R7 ;  /* 0x00007610ff021816 */ /* 0x000fe20000000007 */
[----:B------:R-:W-:Y:S02]  /*1420*/  FADD.FTZ R99, R97, -R100 ;  /* 0x8000006461637221 */ /* 0x000fe40000010000 */
[----:B------:R-:W-:-:S02]  /*1430*/  FMUL.FTZ R97, R34, R23 ;  /* 0x0000001722617220 */ /* 0x000fc40000410000 */
[----:B------:R-:W-:Y:S02]  /*1440*/  FADD.FTZ R31, R92, -R31 ;  /* 0x8000001f5c1f7221 */ /* 0x000fe40000010000 */
[----:B------:R-:W-:Y:S01]  /*1450*/  @P1 FADD.FTZ R97, R97, R2 ;  /* 0x0000000261611221 */ /* 0x000fe20000010000 */
[----:B------:R-:W-:Y:S01]  /*1460*/  @P1 PRMT R2, RZ, 0x5410, R6 ;  /* 0x00005410ff021816 */ /* 0x000fe20000000006 */
[----:B------:R-:W-:Y:S02]  /*1470*/  FMUL.FTZ R91, R34, R31 ;  /* 0x0000001f225b7220 */ /* 0x000fe40000410000 */
[----:B------:R-:W-:Y:S02]  /*1480*/  FADD.FTZ R35, R96, -R35 ;  /* 0x8000002360237221 */ /* 0x000fe40000010000 */
[----:B------:R-:W-:Y:S01]  /*1490*/  @P1 FADD.FTZ R91, R91, R2 ;  /* 0x000000025b5b1221 */ /* 0x000fe20000010000 */
[----:B------:R-:W-:Y:S01]  /*14a0*/  @P1 PRMT R2, RZ, 0x7610, R6 ;  /* 0x00007610ff021816 */ /* 0x000fe20000000006 */
[----:B------:R-:W-:-:S02]  /*14b0*/  FMUL.FTZ R93, R34, R35 ;  /* 0x00000023225d7220 */ /* 0x000fc40000410000 */
[----:B------:R-:W-:Y:S01]  /*14c0*/  FADD.FTZ R33, R33, -R28 ;  /* 0x8000001c21217221 */ /* 0x000fe20000010000 */
[----:B------:R-:W-:Y:S01]  /*14d0*/  @P0 F2FP.BF16.PACK_AB R28, RZ, R91 ;  /* 0x0000005bff1c023e */ /* 0x000fe200000010ff */
[----:B------:R-:W-:Y:S01]  /*14e0*/  @P1 FADD.FTZ R93, R93, R2 ;  /* 0x000000025d5d1221 */ /* 0x000fe20000010000 */
[----:B------:R-:W-:Y:S01]  /*14f0*/  @P1 PRMT R2, RZ, 0x5410, R5 ;  /* 0x00005410ff021816 */ /* 0x000fe20000000005 */
[----:B------:R-:W-:Y:S01]  /*1500*/  FADD.FTZ R107, R108, -R19 ;  /* 0x800000136c6b7221 */ /* 0x000fe20000010000 */
[----:B------:R-:W-:Y:S01]  /*1510*/  @P0 PRMT R14, R28, 0x7610, R14 ;  /* 0x000076101c0e0816 */ /* 0x000fe2000000000e */
[----:B------:R-:W-:Y:S01]  /*1520*/  FMUL.FTZ R19, R34, R33 ;  /* 0x0000002122137220 */ /* 0x000fe20000410000 */
[----:B------:R-:W-:Y:S01]  /*1530*/  @P0 F2FP.BF16.PACK_AB R30, RZ, R93 ;  /* 0x0000005dff1e023e */ /* 0x000fe200000010ff */
[----:B------:R-:W-:Y:S01]  /*1540*/  FADD.FTZ R25, R32, -R25 ;  /* 0x8000001920197221 */ /* 0x000fe20000010000 */
[----:B------:R-:W-:Y:S01]  /*1550*/  @P0 F2FP.BF16.PACK_AB R32, RZ, R95 ;  /* 0x0000005fff20023e */ /* 0x000fe200000010ff */
[----:B------:R-:W-:Y:S01]  /*1560*/  @P1 FADD.FTZ R19, R19, R2 ;  /* 0x0000000213131221 */ /* 0x000fe20000010000 */
[----:B------:R-:W-:Y:S01]  /*1570*/  @P1 PRMT R2, RZ, 0x7610, R5 ;  /* 0x00007610ff021816 */ /* 0x000fe20000000005 */
[----:B------:R-:W-:Y:S01]  /*1580*/  FADD.FTZ R111, R110, -R21 ;  /* 0x800000156e6f7221 */ /* 0x000fe20000010000 */
[----:B------:R-:W-:Y:S01]  /*1590*/  @P0 PRMT R15, R32, 0x7610, R15 ;  /* 0x00007610200f0816 */ /* 0x000fe2000000000f */
[C---:B------:R-:W-:Y:S01]  /*15a0*/  FMUL.FTZ R21, R34.reuse, R25 ;  /* 0x0000001922157220 */ /* 0x040fe20000410000 */
[----:B------:R-:W-:Y:S01]  /*15b0*/  @P0 F2FP.BF16.PACK_AB R20, RZ, R19 ;  /* 0x00000013ff14023e */ /* 0x000fe200000010ff */
[----:B------:R-:W-:Y:S01]  /*15c0*/  FMUL.FTZ R17, R34, R17 ;  /* 0x0000001122117220 */ /* 0x000fe20000410000 */
[----:B------:R-:W-:Y:S01]  /*15d0*/  @P0 PRMT R14, R14, 0x5410, R30 ;  /* 0x000054100e0e0816 */ /* 0x000fe2000000001e */
[----:B------:R-:W-:Y:S01]  /*15e0*/  @P1 FADD.FTZ R21, R21, R2 ;  /* 0x0000000215151221 */ /* 0x000fe20000010000 */
[----:B------:R-:W-:Y:S01]  /*15f0*/  @P1 PRMT R2, RZ, 0x5410, R4 ;  /* 0x00005410ff021816 */ /* 0x000fe20000000004 */
[----:B------:R-:W-:Y:S01]  /*1600*/  FADD.FTZ R29, R26, -R29 ;  /* 0x8000001d1a1d7221 */ /* 0x000fe20000010000 */
[----:B------:R-:W-:Y:S01]  /*1610*/  @P0 PRMT R13, R20, 0x7610, R13 ;  /* 0x00007610140d0816 */ /* 0x000fe2000000000d */
[----:B------:R-:W-:Y:S01]  /*1620*/  FADD.FTZ R101, R102, -R3 ;  /* 0x8000000366657221 */ /* 0x000fe20000010000 */
[----:B------:R-:W-:Y:S01]  /*1630*/  @P0 F2FP.BF16.PACK_AB R26, RZ, R21 ;  /* 0x00000015ff1a023e */ /* 0x000fe200000010ff */
[----:B------:R-:W-:Y:S01]  /*1640*/  @P1 FADD.FTZ R17, R17, R2 ;  /* 0x0000000211111221 */ /* 0x000fe20000010000 */
[----:B------:R-:W-:Y:S01]  /*1650*/  @P1 PRMT R2, RZ, 0x7610, R4 ;  /* 0x00007610ff021816 */ /* 0x000fe20000000004 */
[C---:B------:R-:W-:Y:S01]  /*1660*/  FMUL.FTZ R3, R34.reuse, R29 ;  /* 0x0000001d22037220 */ /* 0x040fe20000410000 */
[----:B------:R-:W-:Y:S01]  /*1670*/  @P0 PRMT R13, R13, 0x5410, R26 ;  /* 0x000054100d0d0816 */ /* 0x000fe2000000001a */
[----:B------:R-:W-:-:S02]  /*1680*/  FMUL.FTZ R23, R34, R27 ;  /* 0x0000001b22177220 */ /* 0x000fc40000410000 */
[----:B------:R-:W-:Y:S01]  /*1690*/  @P1 FADD.FTZ R3, R3, R2 ;  /* 0x0000000203031221 */ /* 0x000fe20000010000 */
[----:B------:R-:W-:Y:S01]  /*16a0*/  @P1 PRMT R2, RZ, 0x5410, R8 ;  /* 0x00005410ff021816 */ /* 0x000fe20000000008 */
[C---:B------:R-:W-:Y:S02]  /*16b0*/  FMUL.FTZ R25, R34.reuse, R99 ;  /* 0x0000006322197220 */ /* 0x040fe40000410000 */
[----:B------:R-:W-:Y:S01]  /*16c0*/  FMUL.FTZ R27, R34, R101 ;  /* 0x00000065221b7220 */ /* 0x000fe20000410000 */
[----:B------:R-:W-:Y:S01]  /*16d0*/  @P0 F2FP.BF16.PACK_AB R22, RZ, R3 ;  /* 0x00000003ff16023e */ /* 0x000fe200000010ff */
[----:B------:R-:W-:Y:S01]  /*16e0*/  @P1 FADD.FTZ R23, R23, R2 ;  /* 0x0000000217171221 */ /* 0x000fe20000010000 */
[----:B------:R-:W-:Y:S01]  /*16f0*/  @P1 PRMT R2, RZ, 0x7610, R8 ;  /* 0x00007610ff021816 */ /* 0x000fe20000000008 */
[----:B------:R-:W-:Y:S02]  /*1700*/  FADD.FTZ R103, R104, -R103 ;  /* 0x8000006768677221 */ /* 0x000fe40000010000 */
[----:B------:R-:W-:-:S02]  /*1710*/  FADD.FTZ R105, R106, -R105 ;  /* 0x800000696a697221 */ /* 0x000fc40000010000 */
[----:B------:R-:W-:Y:S01]  /*1720*/  @P1 FADD.FTZ R25, R25, R2 ;  /* 0x0000000219191221 */ /* 0x000fe20000010000 */
[--C-:B------:R-:W-:Y:S01]  /*1730*/  @P1 PRMT R2, RZ, 0x5410, R9.reuse ;  /* 0x00005410ff021816 */ /* 0x100fe20000000009 */
[C---:B------:R-:W-:Y:S02]  /*1740*/  FMUL.FTZ R29, R34.reuse, R103 ;  /* 0x00000067221d7220 */ /* 0x040fe40000410000 */
[C---:B------:R-:W-:Y:S02]  /*1750*/  FMUL.FTZ R31, R34.reuse, R105 ;  /* 0x00000069221f7220 */ /* 0x040fe40000410000 */
[----:B------:R-:W-:Y:S01]  /*1760*/  @P1 FADD.FTZ R27, R27, R2 ;  /* 0x000000021b1b1221 */ /* 0x000fe20000010000 */
[----:B------:R-:W-:Y:S01]  /*1770*/  @P1 PRMT R2, RZ, 0x7610, R9 ;  /* 0x00007610ff021816 */ /* 0x000fe20000000009 */
[C---:B------:R-:W-:Y:S02]  /*1780*/  FMUL.FTZ R33, R34.reuse, R107 ;  /* 0x0000006b22217220 */ /* 0x040fe40000410000 */
[----:B------:R-:W-:-:S02]  /*1790*/  FMUL.FTZ R35, R34, R111 ;  /* 0x0000006f22237220 */ /* 0x000fc40000410000 */
[----:B------:R-:W-:Y:S01]  /*17a0*/  @P1 FADD.FTZ R29, R29, R2 ;  /* 0x000000021d1d1221 */ /* 0x000fe20000010000 */
[----:B------:R-:W-:Y:S01]  /*17b0*/  @P1 PRMT R2, RZ, 0x5410, R10 ;  /* 0x00005410ff021816 */ /* 0x000fe2000000000a */
[----:B------:R-:W-:Y:S02]  /*17c0*/  FADD.FTZ R109, R109, -R112 ;  /* 0x800000706d6d7221 */ /* 0x000fe40000010000 */
[-C--:B------:R-:W-:Y:S01]  /*17d0*/  FMUL.FTZ R18, R91, R24.reuse ;  /* 0x000000185b127220 */ /* 0x080fe20000410000 */
        /* <DEDUP_REMOVED lines=11> */
[----:B------:R-:W-:-:S02]  /*1890*/  FMUL.FTZ R16, R17, R24 ;  /* 0x0000001811107220 */ /* 0x000fc40000410000 */
[----:B------:R-:W-:Y:S01]  /*18a0*/  @P1 FADD.FTZ R35, R35, R2 ;  /* 0x0000000223231221 */ /* 0x000fe20000010000 */
[----:B------:R-:W-:Y:S01]  /*18b0*/  @P1 PRMT R2, RZ, 0x7610, R11 ;  /* 0x00007610ff021816 */ /* 0x000fe2000000000b */
[-C--:B------:R-:W-:Y:S02]  /*18c0*/  FMUL.FTZ R21, R3, R24.reuse ;  /* 0x0000001803157220 */ /* 0x080fe40000410000 */
[-C--:B------:R-:W-:Y:S02]  /*18d0*/  FMUL.FTZ R95, R95, R24.reuse ;  /* 0x000000185f5f7220 */ /* 0x080fe40000410000 */
[----:B------:R-:W-:Y:S01]  /*18e0*/  @P1 FADD.FTZ R37, R37, R2 ;  /* 0x0000000225251221 */ /* 0x000fe20000010000 */
[----:B------:R-:W-:Y:S01]  /*18f0*/  @P0 F2FP.BF16.PACK_AB R2, RZ, R17 ;  /* 0x00000011ff02023e */ /* 0x000fe200000010ff */
[----:B------:R-:W-:Y:S01]  /*1900*/  FMUL.FTZ R90, R97, R24 ;  /* 0x00000018615a7220 */ /* 0x000fe20000410000 */
[----:B------:R-:W-:Y:S01]  /*1910*/  F2FP.BF16.PACK_AB R17, R91, R36 ;  /* 0x000000245b11723e */ /* 0x000fe200000010ff */
[----:B------:R-:W-:Y:S01]  /*1920*/  HFMA2.MMA R91, -RZ, RZ, 0, 9.5367431640625e-07 ;  /* 0x00000010ff5b7435 */ /* 0x000fe200000001ff */
[-C--:B------:R-:W-:Y:S01]  /*1930*/  FMUL.FTZ R93, R93, R24.reuse ;  /* 0x000000185d5d7220 */ /* 0x080fe20000410000 */
[----:B------:R-:W-:Y:S01]  /*1940*/  @P0 PRMT R12, R2, 0x7610, R12 ;  /* 0x00007610020c0816 */ /* 0x000fe2000000000c */
[----:B------:R-:W-:Y:S01]  /*1950*/  FMUL.FTZ R30, R25, R24 ;  /* 0x00000018191e7220 */ /* 0x000fe20000410000 */
[----:B------:R-:W-:Y:S01]  /*1960*/  F2FP.BF16.PACK_AB R16, R21, R16 ;  /* 0x000000101510723e */ /* 0x000fe200000010ff */
[-C--:B------:R-:W-:Y:S01]  /*1970*/  FMUL.FTZ R32, R29, R24.reuse ;  /* 0x000000181d207220 */ /* 0x080fe20000410000 */
[----:B------:R-:W-:Y:S01]  /*1980*/  @P0 PRMT R12, R12, 0x5410, R22 ;  /* 0x000054100c0c0816 */ /* 0x000fe20000000016 */
[----:B------:R-:W-:Y:S01]  /*1990*/  FMUL.FTZ R31, R31, R24 ;  /* 0x000000181f1f7220 */ /* 0x000fe20000410000 */
[----:B------:R-:W-:-:S02]  /*19a0*/  F2FP.BF16.PACK_AB R19, R90, R95 ;  /* 0x0000005f5a13723e */ /* 0x000fc400000010ff */
[C---:B------:R-:W-:Y:S01]  /*19b0*/  @P0 IMAD.WIDE.U32 R2, R88.reuse, R91, c[0x0][0x258] ;  /* 0x0000960058020625 */ /* 0x040fe200078e005b */
[----:B------:R-:W-:Y:S02]  /*19c0*/  F2FP.BF16.PACK_AB R18, R93, R18 ;  /* 0x000000125d12723e */ /* 0x000fe400000010ff */
[----:B------:R-:W-:Y:S01]  /*19d0*/  @P0 F2FP.BF16.PACK_AB R22, RZ, R27 ;  /* 0x0000001bff16023e */ /* 0x000fe200000010ff */
[----:B------:R-:W-:Y:S01]  /*19e0*/  IMAD.WIDE.U32 R20, R88, R91, c[0x0][0x248] ;  /* 0x0000920058147625 */ /* 0x000fe200078e005b */
[----:B------:R0:W-:Y:S01]  /*19f0*/  @P0 STG.E.128 [R2.64], R12 ;  /* 0x0000000c02000986 */ /* 0x0001e2000c101d04 */
[----:B------:R-:W-:Y:S02]  /*1a00*/  SEL R90, RZ, 0x1, P3 ;  /* 0x00000001ff5a7807 */ /* 0x000fe40001800000 */
[-C--:B------:R-:W-:Y:S01]  /*1a10*/  FMUL.FTZ R27, R27, R24.reuse ;  /* 0x000000181b1b7220 */ /* 0x080fe20000410000 */
[----:B------:R1:W-:Y:S01]  /*1a20*/  STG.E.128 [R20.64], R16 ;  /* 0x0000001014007986 */ /* 0x0003e2000c101d04 */
[----:B0-----:R-:W-:Y:S01]  /*1a30*/  @P0 F2FP.BF16.PACK_AB R3, RZ, R23 ;  /* 0x00000017ff03023e */ /* 0x001fe200000010ff */
[-C--:B------:R-:W-:Y:S01]  /*1a40*/  FMUL.FTZ R2, R37, R24.reuse ;  /* 0x0000001825027220 */ /* 0x080fe20000410000 */
[----:B------:R-:W-:Y:S01]  /*1a50*/  @P0 F2FP.BF16.PACK_AB R37, RZ, R37 ;  /* 0x00000025ff25023e */ /* 0x000fe200000010ff */
[-C--:B------:R-:W-:Y:S01]  /*1a60*/  FMUL.FTZ R23, R23, R24.reuse ;  /* 0x0000001817177220 */ /* 0x080fe20000410000 */
[----:B-1----:R-:W-:Y:S01]  /*1a70*/  @P0 F2FP.BF16.PACK_AB R21, RZ, R25 ;  /* 0x00000019ff15023e */ /* 0x002fe200000010ff */
[-C--:B------:R-:W-:Y:S01]  /*1a80*/  FMUL.FTZ R19, R35, R24.reuse ;  /* 0x0000001823137220 */ /* 0x080fe20000410000 */
[----:B------:R-:W-:Y:S01]  /*1a90*/  @P0 F2FP.BF16.PACK_AB R35, RZ, R35 ;  /* 0x00000023ff23023e */ /* 0x000fe200000010ff */
[----:B------:R-:W-:Y:S01]  /*1aa0*/  FMUL.FTZ R18, R33, R24 ;  /* 0x0000001821127220 */ /* 0x000fe20000410000 */
[----:B------:R-:W-:-:S02]  /*1ab0*/  @P0 F2FP.BF16.PACK_AB R33, RZ, R33 ;  /* 0x00000021ff21023e */ /* 0x000fc400000010ff */
[----:B------:R-:W-:Y:S02]  /*1ac0*/  @P0 PRMT R12, R3, 0x7610, R12 ;  /* 0x00007610030c0816 */ /* 0x000fe4000000000c */
[----:B------:R-:W-:Y:S02]  /*1ad0*/  @P0 PRMT R13, R22, 0x7610, R13 ;  /* 0x00007610160d0816 */ /* 0x000fe4000000000d */
[----:B------:R-:W-:Y:S02]  /*1ae0*/  IADD3 R20, R88, 0x80, RZ ;  /* 0x0000008058147810 */ /* 0x000fe40007ffe0ff */
[----:B------:R-:W-:Y:S02]  /*1af0*/  @P0 PRMT R14, R28, 0x7610, R14 ;  /* 0x000076101c0e0816 */ /* 0x000fe4000000000e */
[----:B------:R-:W-:Y:S02]  /*1b00*/  @P0 PRMT R15, R35, 0x7610, R15 ;  /* 0x00007610230f0816 */ /* 0x000fe4000000000f */
[----:B------:R-:W-:Y:S01]  /*1b10*/  F2FP.BF16.PACK_AB R19, R2, R19 ;  /* 0x000000130213723e */ /* 0x000fe200000010ff */
[----:B------:R-:W-:Y:S01]  /*1b20*/  @P0 IMAD.WIDE.U32 R2, R87, R91, c[0x0][0x258] ;  /* 0x0000960057020625 */ /* 0x000fe200078e005b */
[----:B------:R-:W-:-:S02]  /*1b30*/  @P0 PRMT R12, R12, 0x5410, R21 ;  /* 0x000054100c0c0816 */ /* 0x000fc40000000015 */
[----:B------:R-:W-:Y:S01]  /*1b40*/  @P0 PRMT R13, R13, 0x5410, R26 ;  /* 0x000054100d0d0816 */ /* 0x000fe2000000001a */
[----:B------:R-:W-:Y:S01]  /*1b50*/  IMAD.WIDE.U32 R20, R91, R20, c[0x0][0x248] ;  /* 0x000092005b147625 */ /* 0x000fe200078e0014 */
[----:B------:R-:W-:Y:S02]  /*1b60*/  @P0 PRMT R14, R14, 0x5410, R33 ;  /* 0x000054100e0e0816 */ /* 0x000fe40000000021 */
[----:B------:R-:W-:Y:S02]  /*1b70*/  @P0 PRMT R15, R15, 0x5410, R37 ;  /* 0x000054100f0f0816 */ /* 0x000fe40000000025 */
[----:B------:R-:W-:Y:S02]  /*1b80*/  F2FP.BF16.PACK_AB R18, R18, R31 ;  /* 0x0000001f1212723e */ /* 0x000fe400000010ff */
[----:B------:R-:W-:Y:S01]  /*1b90*/  F2FP.BF16.PACK_AB R17, R32, R27 ;  /* 0x0000001b2011723e */ /* 0x000fe200000010ff */
[----:B------:R0:W-:Y:S01]  /*1ba0*/  @P0 STG.E.128 [R2.64], R12 ;  /* 0x0000000c02000986 */ /* 0x0001e2000c101d04 */
[----:B------:R-:W-:-:S02]  /*1bb0*/  F2FP.BF16.PACK_AB R16, R30, R23 ;  /* 0x000000171e10723e */ /* 0x000fc400000010ff */
[----:B------:R-:W-:-:S03]  /*1bc0*/  ISETP.GE.AND P0, PT, R70, c[0x0][0x164], PT ;  /* 0x0000590046007a0c */ /* 0x000fc60003f06270 */
[----:B------:R0:W-:Y:S10]  /*1bd0*/  STG.E.128 [R20.64], R16 ;  /* 0x0000001014007986 */ /* 0x0001f4000c101d04 */
[----:B0-----:R-:W-:Y:S01]  /*1be0*/  @P0 CALL.REL.NOINC `(.L_x_19) ;  /* 0x0000001000000944 */ /* 0x001fe20003c00000 */
[----:B------:R-:W-:Y:S05]  /*1bf0*/  BRA `(.L_x_20) ;  /* 0xffffe80000007947 */ /* 0x000fea000383ffff */
.L_x_19:
[----:B------:R-:W-:Y:S02]  /*1c00*/  MOV R36, R38 ;  /* 0x0000002600247202 */ /* 0x000fe40000000f00 */
[----:B------:R-:W-:-:S02]  /*1c10*/  MOV R38, R40 ;  /* 0x0000002800267202 */ /* 0x000fc40000000f00 */
[----:B------:R-:W-:Y:S02]  /*1c20*/  MOV R14, R52 ;  /* 0x00000034000e7202 */ /* 0x000fe40000000f00 */
[----:B------:R-:W-:Y:S02]  /*1c30*/  MOV R40, R42 ;  /* 0x0000002a00287202 */ /* 0x000fe40000000f00 */
[----:B------:R-:W-:Y:S02]  /*1c40*/  MOV R52, R54 ;  /* 0x0000003600347202 */ /* 0x000fe40000000f00 */
[----:B------:R-:W-:Y:S02]  /*1c50*/  MOV R42, R44 ;  /* 0x0000002c002a7202 */ /* 0x000fe40000000f00 */
        /* <DEDUP_REMOVED lines=17> */
.L_x_16:
[----:B------:R-:W0:Y:S01]  /*1d70*/  S2UR UR6, SR_CTAID.X ;  /* 0x00000000000679c3 */ /* 0x000e220000002500 */
[----:B------:R-:W-:Y:S02]  /*1d80*/  MOV R17, 0x20 ;  /* 0x0000002000117802 */ /* 0x000fe40000000f00 */
[----:B0-----:R-:W-:-:S05]  /*1d90*/  LEA.HI R0, R62, UR6, RZ, 0x19 ;  /* 0x000000063e007c11 */ /* 0x001fca000f8fc8ff */
[----:B------:R-:W-:-:S05]  /*1da0*/  IMAD R0, R0, c[0x0][0x168], RZ ;  /* 0x00005a0000007a24 */ /* 0x000fca00078e02ff */
[----:B------:R-:W-:-:S05]  /*1db0*/  LEA.HI R0, R0, R61, RZ, 0x1d ;  /* 0x0000003d00007211 */ /* 0x000fca00078fe8ff */
[----:B------:R-:W-:-:S04]  /*1dc0*/  IMAD.WIDE.U32 R2, R0, R17, c[0x0][0x220] ;  /* 0x0000880000027625 */ /* 0x000fc800078e0011 */
[----:B------:R-:W-:Y:S01]  /*1dd0*/  IMAD.WIDE.U32 R16, R0, R17, c[0x0][0x228] ;  /* 0x00008a0000107625 */ /* 0x000fe200078e0011 */
[----:B------:R-:W-:Y:S04]  /*1de0*/  STG.E.128 [R2.64], R8 ;  /* 0x0000000802007986 */ /* 0x000fe8000c101d04 */
[----:B------:R-:W-:Y:S04]  /*1df0*/  STG.E.128 [R2.64+0x10], R12 ;  /* 0x0000100c02007986 */ /* 0x000fe8000c101d04 */
[----:B------:R-:W-:Y:S04]  /*1e00*/  STG.E.128 [R16.64], R4 ;  /* 0x0000000410007986 */ /* 0x000fe8000c101d04 */
[----:B------:R-:W-:Y:S04]  /*1e10*/  STG.E.128 [R16.64+0x10], R36 ;  /* 0x0000102410007986 */ /* 0x000fe8000c101d04 */
[----:B------:R-:W-:Y:S04]  /*1e20*/  STG.E.128 [R2.64+0x1000], R52 ;  /* 0x0010003402007986 */ /* 0x000fe8000c101d04 */
[----:B------:R-:W-:Y:S04]  /*1e30*/  STG.E.128 [R2.64+0x1010], R56 ;  /* 0x0010103802007986 */ /* 0x000fe8000c101d04 */
[----:B------:R-:W-:Y:S04]  /*1e40*/  STG.E.128 [R16.64+0x1000], R40 ;  /* 0x0010002810007986 */ /* 0x000fe8000c101d04 */
[----:B------:R-:W-:Y:S01]  /*1e50*/  STG.E.128 [R16.64+0x1010], R44 ;  /* 0x0010102c10007986 */ /* 0x000fe2000c101d04 */
[----:B------:R-:W-:Y:S05]  /*1e60*/  EXIT ;  /* 0x000000000000794d */ /* 0x000fea0003800000 */
.L_x_17:
[----:B------:R-:W-:Y:S01]  /*1e70*/  HFMA2.MMA R22, -RZ, RZ, 0, 9.5367431640625e-07 ;  /* 0x00000010ff167435 */ /* 0x000fe200000001ff */
[----:B------:R-:W-:-:S02]  /*1e80*/  MOV R17, R19 ;  /* 0x0000001300117202 */ /* 0x000fc40000000f00 */
[----:B------:R-:W-:Y:S02]  /*1e90*/  MOV R18, 0x1f ;  /* 0x0000001f00127802 */ /* 0x000fe40000000f00 */
[----:B------:R-:W-:Y:S02]  /*1ea0*/  MOV R23, 0xffffffff ;  /* 0xffffffff00177802 */ /* 0x000fe40000000f00 */
[----:B------:R-:W-:Y:S02]  /*1eb0*/  MOV R2, 0x1ed0 ;  /* 0x00001ed000027802 */ /* 0x000fe40000000f00 */
[----:B-----5:R-:W-:Y:S05]  /*1ec0*/  CALL.REL.NOINC `($__internal_1_$__cuda_sm70_shflsync_down_p) ;  /* 0x0000045000007944 */ /* 0x020fea0003c00000 */
[----:B-1----:R-:W-:Y:S01]  /*1ed0*/  MOV R16, R22 ;  /* 0x0000001600107202 */ /* 0x002fe20000000f00 */
[----:B0-----:R-:W-:Y:S05]  /*1ee0*/  BRA `(.L_x_21) ;  /* 0xfffff08000007947 */ /* 0x001fea000383ffff */
.L_x_18:
[----:B------:R-:W-:Y:S01]  /*1ef0*/  HFMA2.MMA R22, -RZ, RZ, 0, 9.5367431640625e-07 ;  /* 0x00000010ff167435 */ /* 0x000fe200000001ff */
[----:B------:R-:W-:Y:S02]  /*1f00*/  MOV R17, R21 ;  /* 0x0000001500117202 */ /* 0x000fe40000000f00 */
[----:B------:R-:W-:Y:S02]  /*1f10*/  MOV R18, 0x1f ;  /* 0x0000001f00127802 */ /* 0x000fe40000000f00 */
[----:B------:R-:W-:-:S02]  /*1f20*/  MOV R23, 0xffffffff ;  /* 0xffffffff00177802 */ /* 0x000fc40000000f00 */
[----:B------:R-:W-:Y:S02]  /*1f30*/  MOV R2, 0x1f50 ;  /* 0x00001f5000027802 */ /* 0x000fe40000000f00 */
[----:B01---5:R-:W-:Y:S05]  /*1f40*/  CALL.REL.NOINC `($__internal_1_$__cuda_sm70_shflsync_down_p) ;  /* 0x000003d000007944 */ /* 0x023fea0003c00000 */
[----:B------:R-:W-:Y:S01]  /*1f50*/  FADD.FTZ R19, R19, R16 ;  /* 0x0000001013137221 */ /* 0x000fe20000010000 */
[----:B0-----:R-:W-:Y:S01]  /*1f60*/  MOV R18, 0x1f ;  /* 0x0000001f00127802 */ /* 0x001fe20000000f00 */
[----:B-1----:R-:W-:Y:S01]  /*1f70*/  FADD.FTZ R21, R21, R22 ;  /* 0x0000001615157221 */ /* 0x002fe20000010000 */
[----:B------:R-:W-:Y:S01]  /*1f80*/  HFMA2.MMA R22, -RZ, RZ, 0, 4.76837158203125e-07 ;  /* 0x00000008ff167435 */ /* 0x000fe200000001ff */
[----:B------:R-:W-:Y:S02]  /*1f90*/  MOV R23, 0xffffffff ;  /* 0xffffffff00177802 */ /* 0x000fe40000000f00 */
[----:B------:R-:W-:Y:S02]  /*1fa0*/  MOV R17, R19 ;  /* 0x0000001300117202 */ /* 0x000fe40000000f00 */
[----:B------:R-:W-:Y:S02]  /*1fb0*/  MOV R2, 0x1fd0 ;  /* 0x00001fd000027802 */ /* 0x000fe40000000f00 */
[----:B------:R-:W-:Y:S05]  /*1fc0*/  CALL.REL.NOINC `($__internal_1_$__cuda_sm70_shflsync_down_p) ;  /* 0x0000035000007944 */ /* 0x000fea0003c00000 */
[----:B-1----:R-:W-:Y:S01]  /*1fd0*/  MOV R16, R22 ;  /* 0x0000001600107202 */ /* 0x002fe20000000f00 */
[----:B------:R-:W-:Y:S01]  /*1fe0*/  HFMA2.MMA R22, -RZ, RZ, 0, 4.76837158203125e-07 ;  /* 0x00000008ff167435 */ /* 0x000fe200000001ff */
[----:B0-----:R-:W-:-:S02]  /*1ff0*/  MOV R17, R21 ;  /* 0x0000001500117202 */ /* 0x001fc40000000f00 */
[----:B------:R-:W-:Y:S02]  /*2000*/  MOV R18, 0x1f ;  /* 0x0000001f00127802 */ /* 0x000fe40000000f00 */
[----:B------:R-:W-:Y:S02]  /*2010*/  MOV R23, 0xffffffff ;  /* 0xffffffff00177802 */ /* 0x000fe40000000f00 */
[----:B------:R-:W-:Y:S02]  /*2020*/  MOV R2, 0x2040 ;  /* 0x0000204000027802 */ /* 0x000fe40000000f00 */
[----:B------:R-:W-:Y:S05]  /*2030*/  CALL.REL.NOINC `($__internal_1_$__cuda_sm70_shflsync_down_p) ;  /* 0x000002e000007944 */ /* 0x000fea0003c00000 */
[----:B------:R-:W-:Y:S01]  /*2040*/  FADD.FTZ R19, R16, R19 ;  /* 0x0000001310137221 */ /* 0x000fe20000010000 */
[----:B0-----:R-:W-:Y:S01]  /*2050*/  MOV R18, 0x1f ;  /* 0x0000001f00127802 */ /* 0x001fe20000000f00 */
[----:B-1----:R-:W-:Y:S01]  /*2060*/  FADD.FTZ R21, R21, R22 ;  /* 0x0000001615157221 */ /* 0x002fe20000010000 */
[----:B------:R-:W-:Y:S01]  /*2070*/  HFMA2.MMA R22, -RZ, RZ, 0, 2.384185791015625e-07 ;  /* 0x00000004ff167435 */ /* 0x000fe200000001ff */
[----:B------:R-:W-:Y:S02]  /*2080*/  MOV R23, 0xffffffff ;  /* 0xffffffff00177802 */ /* 0x000fe40000000f00 */
[----:B------:R-:W-:-:S02]  /*2090*/  MOV R17, R19 ;  /* 0x0000001300117202 */ /* 0x000fc40000000f00 */
[----:B------:R-:W-:Y:S02]  /*20a0*/  MOV R2, 0x20c0 ;  /* 0x000020c000027802 */ /* 0x000fe40000000f00 */
[----:B------:R-:W-:Y:S05]  /*20b0*/  CALL.REL.NOINC `($__internal_1_$__cuda_sm70_shflsync_down_p) ;  /* 0x0000026000007944 */ /* 0x000fea0003c00000 */
[----:B-1----:R-:W-:Y:S01]  /*20c0*/  MOV R16, R22 ;  /* 0x0000001600107202 */ /* 0x002fe20000000f00 */
[----:B------:R-:W-:Y:S01]  /*20d0*/  HFMA2.MMA R22, -RZ, RZ, 0, 2.384185791015625e-07 ;  /* 0x00000004ff167435 */ /* 0x000fe200000001ff */
[----:B0-----:R-:W-:Y:S02]  /*20e0*/  MOV R17, R21 ;  /* 0x0000001500117202 */ /* 0x001fe40000000f00 */
[----:B------:R-:W-:Y:S02]  /*20f0*/  MOV R18, 0x1f ;  /* 0x0000001f00127802 */ /* 0x000fe40000000f00 */
[----:B------:R-:W-:Y:S02]  /*2100*/  MOV R23, 0xffffffff ;  /* 0xffffffff00177802 */ /* 0x000fe40000000f00 */
[----:B------:R-:W-:Y:S02]  /*2110*/  MOV R2, 0x2130 ;  /* 0x0000213000027802 */ /* 0x000fe40000000f00 */
[----:B------:R-:W-:Y:S05]  /*2120*/  CALL.REL.NOINC `($__internal_1_$__cuda_sm70_shflsync_down_p) ;  /* 0x000001f000007944 */ /* 0x000fea0003c00000 */
[----:B------:R-:W-:Y:S01]  /*2130*/  FADD.FTZ R19, R16, R19 ;  /* 0x0000001310137221 */ /* 0x000fe20000010000 */
[----:B0-----:R-:W-:Y:S01]  /*2140*/  MOV R18, 0x1f ;  /* 0x0000001f00127802 */ /* 0x001fe20000000f00 */
[----:B-1----:R-:W-:Y:S01]  /*2150*/  FADD.FTZ R21, R21, R22 ;  /* 0x0000001615157221 */ /* 0x002fe20000010000 */
[----:B------:R-:W-:Y:S01]  /*2160*/  HFMA2.MMA R22, -RZ, RZ, 0, 1.1920928955078125e-07 ;  /* 0x00000002ff167435 */ /* 0x000fe200000001ff */
[----:B------:R-:W-:-:S02]  /*2170*/  MOV R23, 0xffffffff ;  /* 0xffffffff00177802 */ /* 0x000fc40000000f00 */
[----:B------:R-:W-:Y:S02]  /*2180*/  MOV R17, R19 ;  /* 0x0000001300117202 */ /* 0x000fe40000000f00 */
[----:B------:R-:W-:Y:S02]  /*2190*/  MOV R2, 0x21b0 ;  /* 0x000021b000027802 */ /* 0x000fe40000000f00 */
[----:B------:R-:W-:Y:S05]  /*21a0*/  CALL.REL.NOINC `($__internal_1_$__cuda_sm70_shflsync_down_p) ;  /* 0x0000017000007944 */ /* 0x000fea0003c00000 */
[----:B-1----:R-:W-:Y:S01]  /*21b0*/  MOV R16, R22 ;  /* 0x0000001600107202 */ /* 0x002fe20000000f00 */
[----:B------:R-:W-:Y:S01]  /*21c0*/  HFMA2.MMA R22, -RZ, RZ, 0, 1.1920928955078125e-07 ;  /* 0x00000002ff167435 */ /* 0x000fe200000001ff */
[----:B0-----:R-:W-:Y:S02]  /*21d0*/  MOV R17, R21 ;  /* 0x0000001500117202 */ /* 0x001fe40000000f00 */
[----:B------:R-:W-:Y:S02]  /*21e0*/  MOV R18, 0x1f ;  /* 0x0000001f00127802 */ /* 0x000fe40000000f00 */
[----:B------:R-:W-:Y:S02]  /*21f0*/  MOV R23, 0xffffffff ;  /* 0xffffffff00177802 */ /* 0x000fe40000000f00 */
[----:B------:R-:W-:-:S02]  /*2200*/  MOV R2, 0x2220 ;  /* 0x0000222000027802 */ /* 0x000fc40000000f00 */
[----:B------:R-:W-:Y:S05]  /*2210*/  CALL.REL.NOINC `($__internal_1_$__cuda_sm70_shflsync_down_p) ;  /* 0x0000010000007944 */ /* 0x000fea0003c00000 */
[----:B------:R-:W-:Y:S01]  /*2220*/  FADD.FTZ R19, R16, R19 ;  /* 0x0000001310137221 */ /* 0x000fe20000010000 */
[----:B0-----:R-:W-:Y:S01]  /*2230*/  MOV R18, 0x1f ;  /* 0x0000001f00127802 */ /* 0x001fe20000000f00 */
[----:B-1----:R-:W-:Y:S01]  /*2240*/  FADD.FTZ R21, R21, R22 ;  /* 0x0000001615157221 */ /* 0x002fe20000010000 */
[----:B------:R-:W-:Y:S01]  /*2250*/  HFMA2.MMA R22, -RZ, RZ, 0, 5.9604644775390625e-08 ;  /* 0x00000001ff167435 */ /* 0x000fe200000001ff */
[----:B------:R-:W-:-:S02]  /*2260*/  MOV R23, 0xffffffff ;  /* 0xffffffff00177802 */ /* 0x000fc40000000f00 */
[----:B------:R-:W-:Y:S02]  /*2270*/  MOV R17, R19 ;  /* 0x0000001300117202 */ /* 0x000fe40000000f00 */
[----:B------:R-:W-:Y:S02]  /*2280*/  MOV R2, 0x22a0 ;  /* 0x000022a000027802 */ /* 0x000fe40000000f00 */
[----:B------:R-:W-:Y:S05]  /*2290*/  CALL.REL.NOINC `($__internal_1_$__cuda_sm70_shflsync_down_p) ;  /* 0x0000008000007944 */ /* 0x000fea0003c00000 */
[----:B-1----:R-:W-:Y:S01]  /*22a0*/  MOV R20, R22 ;  /* 0x0000001600147202 */ /* 0x002fe20000000f00 */
[----:B------:R-:W-:Y:S01]  /*22b0*/  HFMA2.MMA R22, -RZ, RZ, 0, 5.9604644775390625e-08 ;  /* 0x00000001ff167435 */ /* 0x000fe200000001ff */
[----:B0-----:R-:W-:Y:S02]  /*22c0*/  MOV R17, R21 ;  /* 0x0000001500117202 */ /* 0x001fe40000000f00 */
[----:B------:R-:W-:Y:S02]  /*22d0*/  MOV R18, 0x1f ;  /* 0x0000001f00127802 */ /* 0x000fe40000000f00 */
[----:B------:R-:W-:Y:S02]  /*22e0*/  MOV R23, 0xffffffff ;  /* 0xffffffff00177802 */ /* 0x000fe40000000f00 */
[----:B------:R-:W-:-:S02]  /*22f0*/  MOV R2, 0x2310 ;  /* 0x0000231000027802 */ /* 0x000fc40000000f00 */
[----:B------:R-:W-:Y:S05]  /*2300*/  CALL.REL.NOINC `($__internal_1_$__cuda_sm70_shflsync_down_p) ;  /* 0x0000001000007944 */ /* 0x000fea0003c00000 */
[----:B01----:R-:W-:Y:S05]  /*2310*/  BRA `(.L_x_22) ;  /* 0xffffed7000007947 */ /* 0x003fea000383ffff */
        .weak           $__internal_1_$__cuda_sm70_shflsync_down_p
        .type           $__internal_1_$__cuda_sm70_shflsync_down_p,@function
        .size           $__internal_1_$__cuda_sm70_shflsync_down_p,(.L_x_6803 - $__internal_1_$__cuda_sm70_shflsync_down_p)
$__internal_1_$__cuda_sm70_shflsync_down_p:
[----:B------:R-:W-:Y:S01]  /*2320*/  HFMA2.MMA R3, -RZ, RZ, 0, 0 ;  /* 0x00000000ff037435 */ /* 0x000fe200000001ff */
[----:B------:R-:W-:Y:S04]  /*2330*/  WARPSYNC R23 ;  /* 0x0000001700007348 */ /* 0x000fe80003800000 */
[----:B------:R0:W1:Y:S01]  /*2340*/  SHFL.DOWN PT, R22, R17, R22, R18 ;  /* 0x0800001611167389 */ /* 0x00006200000e0012 */
[----:B------:R-:W-:Y:S05]  /*2350*/  RET.REL.NODEC R2 `(_ZN10layer_norm13ln_bwd_kernelINS_13Kernel_traitsI13__nv_bfloat16S2_S2_S2_fjLj2048ELj1ELj1ELj4ELj16ENS_18Kernel_traits_baseILj2048ES2_S2_S2_S2_fjLj128EEEEELb0ELb0ELb0ELb1EEEvNS_9BwdParamsE) ;  /* 0xffffdca002007950 */ /* 0x000fea0003c3ffff */
.L_x_23:
        /* <DEDUP_REMOVED lines=10> */
.L_x_6803:


//--------------------- .text._ZN10layer_norm13ln_bwd_kernelINS_13Kernel_traitsI13__nv_bfloat16S2_S2_S2_fjLj2048ELj1ELj1ELj4ELj16ENS_18Kernel_traits_baseILj2048ES2_S2_S2_S2_fjLj128EEEEELb0ELb0ELb1ELb0EEEvNS_9BwdParamsE --------------------------
	.section	.text._ZN10layer_norm13ln_bwd_kernelINS_13Kernel_traitsI13__nv_bfloat16S2_S2_S2_fjLj2048ELj1ELj1ELj4ELj16ENS_18Kernel_traits_baseILj2048ES2_S2_S2_S2_fjLj128EEEEELb0ELb0ELb1ELb0EEEvNS_9BwdParamsE,"ax",@progbits
	.sectioninfo	@"SHI_REGISTERS=125"
	.align	128
        .global         _ZN10layer_norm13ln_bwd_kernelINS_13Kernel_traitsI13__nv_bfloat16S2_S2_S2_fjLj2048ELj1ELj1ELj4ELj16ENS_18Kernel_traits_baseILj2048ES2_S2_S2_S2_fjLj128EEEEELb0ELb0ELb1ELb0EEEvNS_9BwdParamsE
        .type           _ZN10layer_norm13ln_bwd_kernelINS_13Kernel_traitsI13__nv_bfloat16S2_S2_S2_fjLj2048ELj1ELj1ELj4ELj16ENS_18Kernel_traits_baseILj2048ES2_S2_S2_S2_fjLj128EEEEELb0ELb0ELb1ELb0EEEvNS_9BwdParamsE,@function
        .size           _ZN10layer_norm13ln_bwd_kernelINS_13Kernel_traitsI13__nv_bfloat16S2_S2_S2_fjLj2048ELj1ELj1ELj4ELj16ENS_18Kernel_traits_baseILj2048ES2_S2_S2_S2_fjLj128EEEEELb0ELb0ELb1ELb0EEEvNS_9BwdParamsE,(.L_x_6804 - _ZN10layer_norm13ln_bwd_kernelINS_13Kernel_traitsI13__nv_bfloat16S2_S2_S2_fjLj2048ELj1ELj1ELj4ELj16ENS_18Kernel_traits_baseILj2048ES2_S2_S2_S2_fjLj128EEEEELb0ELb0ELb1ELb0EEEvNS_9BwdParamsE)
        .other          _ZN10layer_norm13ln_bwd_kernelINS_13Kernel_traitsI13__nv_bfloat16S2_S2_S2_fjLj2048ELj1ELj1ELj4ELj16ENS_18Kernel_traits_baseILj2048ES2_S2_S2_S2_fjLj128EEEEELb0ELb0ELb1ELb0EEEvNS_9BwdParamsE,@"STO_CUDA_ENTRY STV_DEFAULT"
_ZN10layer_norm13ln_bwd_kernelINS_13Kernel_traitsI13__nv_bfloat16S2_S2_S2_fjLj2048ELj1ELj1ELj4ELj16ENS_18Kernel_traits_baseILj2048ES2_S2_S2_S2_fjLj128EEEEELb0ELb0ELb1ELb0EEEvNS_9BwdParamsE:
.text._ZN10layer_norm13ln_bwd_kernelINS_13Kernel_traitsI13__nv_bfloat16S2_S2_S2_fjLj2048ELj1ELj1ELj4ELj16ENS_18Kernel_traits_baseILj2048ES2_S2_S2_S2_fjLj128EEEEELb0ELb0ELb1ELb0EEEvNS_9BwdParamsE:
[----:B------:R-:W-:Y:S02]  /*0000*/  MOV R1, c[0x0][0x28] ;  /* 0x00000a0000017a02 */ /* 0x000fe40000000f00 */
[----:B------:R-:W0:Y:S01]  /*0010*/  S2R R79, SR_TID.X ;  /* 0x00000000004f7919 */ /* 0x000e220000002100 */
[----:B------:R-:W-:Y:S01]  /*0020*/  IMAD.MOV.U32 R0, RZ, RZ, c[0x0][0x168] ;  /* 0x00005a00ff007624 */ /* 0x000fe200078e00ff */
[----:B------:R-:W-:-:S04]  /*0030*/  ULDC.64 UR4, c[0x0][0x118] ;  /* 0x0000460000047ab9 */ /* 0x000fc80000000a00 */
        /* <DEDUP_REMOVED lines=8> */
[----:B------:R-:W-:-:S03]  /*00c0*/  @P2 IMAD.MOV.U32 R9, RZ, RZ, 0x10 ;  /* 0x00000010ff092424 */ /* 0x000fc600078e00ff */
        /* <DEDUP_REMOVED lines=25> */
[----:B0-----:R-:W0:Y:S01]  /*0260*/  LDC.U8 R76, c[0x0][0x1f0] ;  /* 0x00007c00ff4c7b82 */ /* 0x001e220000000000 */
[----:B------:R-:W-:Y:S01]  /*0270*/  HFMA2.MMA R10, -RZ, RZ, 0, 5.9604644775390625e-08 ;  /* 0x00000001ff0a7435 */ /* 0x000fe200000001ff */
[--C-:B-----5:R-:W-:Y:S01]  /*0280*/  PRMT R19, RZ, 0x5410, R4.reuse ;  /* 0x00005410ff137816 */ /* 0x120fe20000000004 */
[----:B------:R-:W-:Y:S01]  /*0290*/  IMAD.MOV.U32 R25, RZ, RZ, RZ ;  /* 0x000000ffff197224 */ /* 0x000fe200078e00ff */
[----:B------:R-:W-:Y:S02]  /*02a0*/  PRMT R18, RZ, 0x7610, R4 ;  /* 0x00007610ff127816 */ /* 0x000fe40000000004 */
[--C-:B------:R-:W-:Y:S02]  /*02b0*/  PRMT R17, RZ, 0x5410, R5.reuse ;  /* 0x00005410ff117816 */ /* 0x100fe40000000005 */
[----:B------:R-:W-:Y:S02]  /*02c0*/  PRMT R16, RZ, 0x7610, R5 ;  /* 0x00007610ff107816 */ /* 0x000fe40000000005 */
[----:B------:R-:W-:-:S02]  /*02d0*/  PRMT R15, RZ, 0x5410, R6 ;  /* 0x00005410ff0f7816 */ /* 0x000fc40000000006 */
[----:B------:R-:W-:Y:S02]  /*02e0*/  PRMT R14, RZ, 0x7610, R6 ;  /* 0x00007610ff0e7816 */ /* 0x000fe40000000006 */
[--C-:B------:R-:W-:Y:S02]  /*02f0*/  PRMT R13, RZ, 0x5410, R7.reuse ;  /* 0x00005410ff0d7816 */ /* 0x100fe40000000007 */
        /* <DEDUP_REMOVED lines=8> */
[----:B0-----:R-:W-:Y:S02]  /*0380*/  PRMT R3, RZ, 0x7610, R23 ;  /* 0x00007610ff037816 */ /* 0x001fe40000000017 */
.L_x_87:
[----:B------:R-:W-:-:S05]  /*0390*/  MOV R116, 0x4 ;  /* 0x0000000400747802 */ /* 0x000fca0000000f00 */
[----:B------:R-:W-:-:S06]  /*03a0*/  IMAD.WIDE R72, R77, R116, c[0x0][0x1d8] ;  /* 0x000076004d487625 */ /* 0x000fcc00078e0274 */
[----:B------:R-:W2:Y:S01]  /*03b0*/  LDG.E R72, [R72.64] ;  /* 0x0000000448487981 */ /* 0x000ea2000c1e1900 */
[----:B------:R-:W-:-:S04]  /*03c0*/  IMAD.WIDE R70, R77, R116, c[0x0][0x1a8] ;  /* 0x00006a004d467625 */ /* 0x000fc800078e0274 */
[C---:B------:R-:W-:Y:S01]  /*03d0*/  IMAD.WIDE R68, R77.reuse, R116, c[0x0][0x1d0] ;  /* 0x000074004d447625 */ /* 0x040fe200078e0274 */
[----:B------:R0:W5:Y:S04]  /*03e0*/  LDG.E R2, [R70.64] ;  /* 0x0000000446027981 */ /* 0x000168000c1e1900 */
[----:B------:R0:W5:Y:S01]  /*03f0*/  LDG.E R0, [R68.64] ;  /* 0x0000000444007981 */ /* 0x000162000c1e1900 */
[----:B------:R-:W-:Y:S01]  /*0400*/  IMAD R74, R77, c[0x0][0x168], RZ ;  /* 0x00005a004d4a7a24 */ /* 0x000fe200078e02ff */
[----:B------:R-:W-:Y:S01]  /*0410*/  LOP3.LUT R120, R79, 0x7f, RZ, 0xc0, !PT ;  /* 0x0000007f4f787812 */ /* 0x000fe200078ec0ff */
[----:B------:R-:W-:Y:S01]  /*0420*/  IMAD.MOV.U32 R115, RZ, RZ, 0x10 ;  /* 0x00000010ff737424 */ /* 0x000fe200078e00ff */
[----:B------:R-:W-:Y:S02]  /*0430*/  BSSY B0, `(.L_x_25) ;  /* 0x00000ca000007945 */ /* 0x000fe40003800000 */
[----:B------:R-:W-:-:S04]  /*0440*/  SHF.R.S32.HI R75, RZ, 0x1f, R74 ;  /* 0x0000001fff4b7819 */ /* 0x000fc8000001144a */
[----:B------:R-:W-:-:S04]  /*0450*/  LEA.HI R75, R75, R74, RZ, 0x3 ;  /* 0x0000004a4b4b7211 */ /* 0x000fc800078f18ff */
[----:B------:R-:W-:-:S05]  /*0460*/  LEA.HI.SX32 R80, R75, R120, 0x1d ;  /* 0x000000784b507211 */ /* 0x000fca00078feaff */
[----:B------:R-:W-:Y:S01]  /*0470*/  IMAD.WIDE.U32 R90, R80, R115, c[0x0][0x218] ;  /* 0x00008600505a7625 */ /* 0x000fe200078e0073 */
[----:B--2---:R-:W-:-:S13]  /*0480*/  ISETP.GT.AND P1, PT, R72, RZ, PT ;  /* 0x000000ff4800720c */ /* 0x004fda0003f24270 */
[----:B------:R-:W-:Y:S05]  /*0490*/  @P1 BRA `(.L_x_26) ;  /* 0x0000012000001947 */ /* 0x000fea0003800000 */
[----:B0-----:R-:W-:Y:S01]  /*04a0*/  BSSY B1, `(.L_x_27) ;  /* 0x0000008000017945 */ /* 0x001fe20003800000 */
[----:B------:R-:W-:Y:S01]  /*04b0*/  MOV R68, R80 ;  /* 0x0000005000447202 */ /* 0x000fe20000000f00 */
[----:B------:R-:W-:Y:S05]  /*04c0*/  @!P3 BRA `(.L_x_28) ;  /* 0x000000500000b947 */ /* 0x000fea0003800000 */
[----:B------:R-:W-:-:S04]  /*04d0*/  ISETP.NE.U32.AND P0, PT, RZ, c[0x0][0x218], PT ;  /* 0x00008600ff007a0c */ /* 0x000fc80003f05070 */
[----:B------:R-:W-:-:S13]  /*04e0*/  ISETP.NE.AND.EX P0, PT, RZ, c[0x0][0x21c], PT, P0 ;  /* 0x00008700ff007a0c */ /* 0x000fda0003f05300 */
[----:B------:R-:W-:Y:S05]  /*04f0*/  @!P0 BRA `(.L_x_29) ;  /* 0x0000001000008947 */ /* 0x000fea0003800000 */
[----:B------:R0:W5:Y:S02]  /*0500*/  LDG.E.128 R56, [R90.64] ;  /* 0x000000045a387981 */ /* 0x000164000c1e1d00 */
.L_x_29:
[----:B------:R-:W-:Y:S02]  /*0510*/  IADD3 R68, R80, 0x80, RZ ;  /* 0x0000008050447810 */ /* 0x000fe40007ffe0ff */
.L_x_28:
[----:B------:R-:W-:Y:S05]  /*0520*/  BSYNC B1 ;  /* 0x0000000000017941 */ /* 0x000fea0003800000 */
.L_x_27:
[----:B------:R-:W-:Y:S01]  /*0530*/  ISETP.NE.U32.AND P0, PT, RZ, c[0x0][0x218], PT ;  /* 0x00008600ff007a0c */ /* 0x000fe20003f05070 */
[----:B------:R-:W-:Y:S01]  /*0540*/  HFMA2.MMA R117, -RZ, RZ, 0, 0 ;  /* 0x00000000ff757435 */ /* 0x000fe200000001ff */
[----:B------:R-:W-:Y:S02]  /*0550*/  IMAD.MOV.U32 R118, RZ, RZ, RZ ;  /* 0x000000ffff767224 */ /* 0x000fe400078e00ff */
[----:B------:R-:W-:-:S04]  /*0560*/  ISETP.NE.AND.EX P0, PT, RZ, c[0x0][0x21c], PT, P0 ;  /* 0x00008700ff007a0c */ /* 0x000fc80003f05300 */
[----:B------:R-:W-:-:S13]  /*0570*/  ISETP.LT.U32.OR P0, PT, R78, 0x100, !P0 ;  /* 0x000001004e00780c */ /* 0x000fda0004701470 */
[----:B------:R-:W-:Y:S05]  /*0580*/  @P0 BRA `(.L_x_30) ;  /* 0x00000b4000000947 */ /* 0x000fea0003800000 */
[----:B------:R-:W-:-:S06]  /*0590*/  IMAD.WIDE.U32 R20, R68, R115, c[0x0][0x218] ;  /* 0x0000860044147625 */ /* 0x000fcc00078e0073 */
[----:B------:R-:W5:Y:S01]  /*05a0*/  LDG.E.128 R20, [R20.64] ;  /* 0x0000000414147981 */ /* 0x000f62000c1e1d00 */
[----:B------:R-:W-:Y:S05]  /*05b0*/  BRA `(.L_x_30) ;  /* 0x00000b1000007947 */ /* 0x000fea0003800000 */
.L_x_26:
[----:B0-----:R-:W-:-:S06]  /*05c0*/  IMAD.WIDE R68, R77, R116, c[0x0][0x1a0] ;  /* 0x000068004d447625 */ /* 0x001fcc00078e0274 */
[----:B------:R-:W2:Y:S01]  /*05d0*/  LDG.E R68, [R68.64] ;  /* 0x0000000444447981 */ /* 0x000ea2000c1e1900 */
[----:B------:R-:W-:Y:S01]  /*05e0*/  IADD3 R70, R72, -0x1, RZ ;  /* 0xffffffff48467810 */ /* 0x000fe20007ffe0ff */
[----:B------:R-:W-:Y:S01]  /*05f0*/  BSSY B1, `(.L_x_31) ;  /* 0x000005c000017945 */ /* 0x000fe20003800000 */
[----:B------:R-:W-:Y:S01]  /*0600*/  ISETP.NE.AND P0, PT, R76, RZ, PT ;  /* 0x000000ff4c00720c */ /* 0x000fe20003f05270 */
[----:B------:R-:W-:Y:S01]  /*0610*/  HFMA2.MMA R118, -RZ, RZ, 0, 0 ;  /* 0x00000000ff767435 */ /* 0x000fe200000001ff */
[----:B------:R-:W-:Y:S01]  /*0620*/  MOV R117, RZ ;  /* 0x000000ff00757202 */ /* 0x000fe20000000f00 */
[----:B------:R-:W-:Y:S02]  /*0630*/  IMAD R70, R70, c[0x0][0x168], RZ ;  /* 0x00005a0046467a24 */ /* 0x000fe400078e02ff */
[----:B------:R-:W-:-:S03]  /*0640*/  IMAD.MOV.U32 R122, RZ, RZ, R80 ;  /* 0x000000ffff7a7224 */ /* 0x000fc600078e0050 */
[----:B------:R-:W-:-:S04]  /*0650*/  SHF.R.S32.HI R71, RZ, 0x1f, R70 ;  /* 0x0000001fff477819 */ /* 0x000fc80000011446 */
[----:B------:R-:W-:-:S04]  /*0660*/  LEA.HI R71, R71, R70, RZ, 0x3 ;  /* 0x0000004647477211 */ /* 0x000fc800078f18ff */
[----:B------:R-:W-:Y:S02]  /*0670*/  LEA.HI.SX32 R120, R71, R120, 0x1d ;  /* 0x0000007847787211 */ /* 0x000fe400078feaff */
[----:B--2---:R-:W-:Y:S01]  /*0680*/  FSEL R116, R68, RZ, !P0 ;  /* 0x000000ff44747208 */ /* 0x004fe20004000000 */
[----:B------:R-:W-:Y:S05]  /*0690*/  @!P3 BRA `(.L_x_32) ;  /* 0x000005100000b947 */ /* 0x000fea0003800000 */
[----:B------:R-:W-:-:S04]  /*06a0*/  IMAD.WIDE.U32 R68, R80, R115, c[0x0][0x188] ;  /* 0x0000620050447625 */ /* 0x000fc800078e0073 */
[----:B------:R-:W-:Y:S02]  /*06b0*/  IMAD.WIDE.U32 R72, R120, R115, c[0x0][0x208] ;  /* 0x0000820078487625 */ /* 0x000fe400078e0073 */
[----:B------:R-:W2:Y:S04]  /*06c0*/  LDG.E.128 R68, [R68.64] ;  /* 0x0000000444447981 */ /* 0x000ea8000c1e1d00 */
[----:B------:R-:W3:Y:S01]  /*06d0*/  LDG.E.128 R72, [R72.64] ;  /* 0x0000000448487981 */ /* 0x000ee2000c1e1d00 */
[----:B------:R-:W-:-:S04]  /*06e0*/  ISETP.NE.U32.AND P0, PT, RZ, c[0x0][0x218], PT ;  /* 0x00008600ff007a0c */ /* 0x000fc80003f05070 */
[----:B------:R-:W-:-:S13]  /*06f0*/  ISETP.NE.AND.EX P0, PT, RZ, c[0x0][0x21c], PT, P0 ;  /* 0x00008700ff007a0c */ /* 0x000fda0003f05300 */
[----:B------:R0:W5:Y:S01]  /*0700*/  @P0 LDG.E.128 R56, [R90.64] ;  /* 0x000000045a380981 */ /* 0x000162000c1e1d00 */
[----:B------:R-:W-:Y:S02]  /*0710*/  IADD3 R122, R80, 0x80, RZ ;  /* 0x00000080507a7810 */ /* 0x000fe40007ffe0ff */
[----:B------:R-:W-:Y:S02]  /*0720*/  IADD3 R120, R120, 0x80, RZ ;  /* 0x0000008078787810 */ /* 0x000fe40007ffe0ff */
[--C-:B--2---:R-:W-:Y:S02]  /*0730*/  PRMT R83, RZ, 0x5410, R68.reuse ;  /* 0x00005410ff537816 */ /* 0x104fe40000000044 */
[----:B------:R-:W-:Y:S02]  /*0740*/  PRMT R85, RZ, 0x7610, R68 ;  /* 0x00007610ff557816 */ /* 0x000fe40000000044 */
[----:B------:R-:W-:Y:S01]  /*0750*/  PRMT R87, RZ, 0x5410, R69 ;  /* 0x00005410ff577816 */ /* 0x000fe20000000045 */
[C---:B------:R-:W-:Y:S01]  /*0760*/  FADD.FTZ R83, -R116.reuse, R83 ;  /* 0x0000005374537221 */ /* 0x040fe20000010100 */
[--C-:B---3--:R-:W-:Y:S01]  /*0770*/  PRMT R84, RZ, 0x5410, R72.reuse ;  /* 0x00005410ff547816 */ /* 0x108fe20000000048 */
[----:B------:R-:W-:Y:S01]  /*0780*/  FADD.FTZ R85, -R116, R85 ;  /* 0x0000005574557221 */ /* 0x000fe20000010100 */
[----:B------:R-:W-:Y:S01]  /*0790*/  PRMT R69, RZ, 0x7610, R69 ;  /* 0x00007610ff457816 */ /* 0x000fe20000000045 */
[----:B-----5:R-:W-:Y:S01]  /*07a0*/  FMUL.FTZ R83, R2, R83 ;  /* 0x0000005302537220 */ /* 0x020fe20000410000 */
[----:B------:R-:W-:Y:S01]  /*07b0*/  PRMT R72, RZ, 0x7610, R72 ;  /* 0x00007610ff487816 */ /* 0x000fe20000000048 */
[----:B------:R-:W-:Y:S01]  /*07c0*/  FADD.FTZ R87, -R116, R87 ;  /* 0x0000005774577221 */ /* 0x000fe20000010100 */
[----:B------:R-:W-:Y:S01]  /*07d0*/  PRMT R89, RZ, 0x5410, R70 ;  /* 0x00005410ff597816 */ /* 0x000fe20000000046 */
[----:B------:R-:W-:Y:S01]  /*07e0*/  FADD.FTZ R44, R44, R84 ;  /* 0x000000542c2c7221 */ /* 0x000fe20000010000 */
[--C-:B------:R-:W-:Y:S01]  /*07f0*/  PRMT R97, RZ, 0x5410, R71.reuse ;  /* 0x00005410ff617816 */ /* 0x100fe20000000047 */
[-C--:B------:R-:W-:Y:S01]  /*0800*/  FFMA.FTZ R24, R83, R84.reuse, R24 ;  /* 0x0000005453187223 */ /* 0x080fe20000010018 */
[----:B------:R-:W-:Y:S01]  /*0810*/  PRMT R93, RZ, 0x7610, R71 ;  /* 0x00007610ff5d7816 */ /* 0x000fe20000000047 */
[----:B------:R-:W-:Y:S01]  /*0820*/  FMUL.FTZ R84, R19, R84 ;  /* 0x0000005413547220 */ /* 0x000fe20000410000 */
[----:B------:R-:W-:Y:S01]  /*0830*/  PRMT R88, RZ, 0x5410, R73 ;  /* 0x00005410ff587816 */ /* 0x000fe20000000049 */
[----:B------:R-:W-:Y:S01]  /*0840*/  FMUL.FTZ R82, R2, R85 ;  /* 0x0000005502527220 */ /* 0x000fe20000410000 */
[----:B0-----:R-:W-:Y:S01]  /*0850*/  PRMT R91, RZ, 0x7610, R70 ;  /* 0x00007610ff5b7816 */ /* 0x001fe20000000046 */
[----:B------:R-:W-:Y:S01]  /*0860*/  FADD.FTZ R71, -R116, R69 ;  /* 0x0000004574477221 */ /* 0x000fe20000010100 */
[----:B------:R-:W-:Y:S01]  /*0870*/  PRMT R73, RZ, 0x7610, R73 ;  /* 0x00007610ff497816 */ /* 0x000fe20000000049 */
[----:B------:R-:W-:Y:S01]  /*0880*/  FMUL.FTZ R85, R2, R87 ;  /* 0x0000005702557220 */ /* 0x000fe20000410000 */
[--C-:B------:R-:W-:Y:S01]  /*0890*/  PRMT R92, RZ, 0x5410, R74.reuse ;  /* 0x00005410ff5c7816 */ /* 0x100fe2000000004a */
[----:B------:R-:W-:Y:S01]  /*08a0*/  FMUL.FTZ R87, R18, R72 ;  /* 0x0000004812577220 */ /* 0x000fe20000410000 */
[----:B------:R-:W-:Y:S01]  /*08b0*/  PRMT R74, RZ, 0x7610, R74 ;  /* 0x00007610ff4a7816 */ /* 0x000fe2000000004a */
[----:B------:R-:W-:Y:S01]  /*08c0*/  FADD.FTZ R68, RZ, R84 ;  /* 0x00000054ff447221 */ /* 0x000fe20000010000 */
[--C-:B------:R-:W-:Y:S01]  /*08d0*/  PRMT R96, RZ, 0x5410, R75.reuse ;  /* 0x00005410ff607816 */ /* 0x100fe2000000004b */
[----:B------:R-:W-:Y:S01]  /*08e0*/  FFMA.FTZ R70, R83, R84, RZ ;  /* 0x0000005453467223 */ /* 0x000fe200000100ff */
[----:B------:R-:W-:Y:S01]  /*08f0*/  PRMT R75, RZ, 0x7610, R75 ;  /* 0x00007610ff4b7816 */ /* 0x000fe2000000004b */
[----:B------:R-:W-:-:S02]  /*0900*/  FADD.FTZ R89, -R116, R89 ;  /* 0x0000005974597221 */ /* 0x000fc40000010100 */
[----:B------:R-:W-:Y:S02]  /*0910*/  FADD.FTZ R46, R46, R88 ;  /* 0x000000582e2e7221 */ /* 0x000fe40000010000 */
[----:B------:R-:W-:Y:S02]  /*0920*/  FMUL.FTZ R86, R2, R71 ;  /* 0x0000004702567220 */ /* 0x000fe40000410000 */
[-C--:B------:R-:W-:Y:S02]  /*0930*/  FFMA.FTZ R26, R85, R88.reuse, R26 ;  /* 0x00000058551a7223 */ /* 0x080fe4000001001a */
[----:B------:R-:W-:Y:S02]  /*0940*/  FMUL.FTZ R88, R17, R88 ;  /* 0x0000005811587220 */ /* 0x000fe40000410000 */
[----:B------:R-:W-:Y:S02]  /*0950*/  FADD.FTZ R71, R68, R87 ;  /* 0x0000005744477221 */ /* 0x000fe40000010000 */
[----:B------:R-:W-:-:S02]  /*0960*/  FFMA.FTZ R70, R82, R87, R70 ;  /* 0x0000005752467223 */ /* 0x000fc40000010046 */
[----:B------:R-:W-:Y:S02]  /*0970*/  FADD.FTZ R69, -R116, R93 ;  /* 0x0000005d74457221 */ /* 0x000fe40000010100 */
[----:B------:R-:W-:Y:S02]  /*0980*/  FMUL.FTZ R89, R2, R89 ;  /* 0x0000005902597220 */ /* 0x000fe40000410000 */
[----:B------:R-:W-:Y:S02]  /*0990*/  FMUL.FTZ R93, R16, R73 ;  /* 0x00000049105d7220 */ /* 0x000fe40000410000 */
[----:B------:R-:W-:Y:S02]  /*09a0*/  FADD.FTZ R68, R71, R88 ;  /* 0x0000005847447221 */ /* 0x000fe40000010000 */
[----:B------:R-:W-:Y:S02]  /*09b0*/  FFMA.FTZ R70, R85, R88, R70 ;  /* 0x0000005855467223 */ /* 0x000fe40000010046 */
[----:B------:R-:W-:-:S02]  /*09c0*/  FADD.FTZ R97, -R116, R97 ;  /* 0x0000006174617221 */ /* 0x000fc40000010100 */
[----:B------:R-:W-:Y:S02]  /*09d0*/  FADD.FTZ R48, R48, R92 ;  /* 0x0000005c30307221 */ /* 0x000fe40000010000 */
[-C--:B------:R-:W-:Y:S02]  /*09e0*/  FFMA.FTZ R28, R89, R92.reuse, R28 ;  /* 0x0000005c591c7223 */ /* 0x080fe4000001001c */
[----:B------:R-:W-:Y:S02]  /*09f0*/  FADD.FTZ R91, -R116, R91 ;  /* 0x0000005b745b7221 */ /* 0x000fe40000010100 */
        /* <DEDUP_REMOVED lines=27> */
.L_x_32:
[----:B------:R-:W-:Y:S05]  /*0bb0*/  BSYNC B1 ;  /* 0x0000000000017941 */ /* 0x000fea0003800000 */
.L_x_31:
[----:B------:R-:W-:Y:S05]  /*0bc0*/  @!P2 BRA `(.L_x_30) ;  /* 0x000005000000a947 */ /* 0x000fea0003800000 */
[----:B------:R-:W-:-:S04]  /*0bd0*/  IMAD.WIDE.U32 R68, R122, R115, c[0x0][0x188] ;  /* 0x000062007a447625 */ /* 0x000fc800078e0073 */
[----:B------:R-:W-:Y:S02]  /*0be0*/  IMAD.WIDE.U32 R72, R120, R115, c[0x0][0x208] ;  /* 0x0000820078487625 */ /* 0x000fe400078e0073 */
[----:B------:R-:W2:Y:S04]  /*0bf0*/  LDG.E.128 R68, [R68.64] ;  /* 0x0000000444447981 */ /* 0x000ea8000c1e1d00 */
[----:B------:R-:W3:Y:S01]  /*0c00*/  LDG.E.128 R72, [R72.64] ;  /* 0x0000000448487981 */ /* 0x000ee2000c1e1d00 */
[----:B------:R-:W-:-:S04]  /*0c10*/  ISETP.NE.U32.AND P0, PT, RZ, c[0x0][0x218], PT ;  /* 0x00008600ff007a0c */ /* 0x000fc80003f05070 */
[----:B------:R-:W-:-:S13]  /*0c20*/  ISETP.NE.AND.EX P0, PT, RZ, c[0x0][0x21c], PT, P0 ;  /* 0x00008700ff007a0c */ /* 0x000fda0003f05300 */
[----:B------:R-:W-:-:S05]  /*0c30*/  @P0 IMAD.WIDE.U32 R90, R122, R115, c[0x0][0x218] ;  /* 0x000086007a5a0625 */ /* 0x000fca00078e0073 */
[----:B------:R0:W5:Y:S01]  /*0c40*/  @P0 LDG.E.128 R20, [R90.64] ;  /* 0x000000045a140981 */ /* 0x000162000c1e1d00 */
[--C-:B--2---:R-:W-:Y:S02]  /*0c50*/  PRMT R81, RZ, 0x5410, R68.reuse ;  /* 0x00005410ff517816 */ /* 0x104fe40000000044 */
[----:B0-----:R-:W-:Y:S02]  /*0c60*/  PRMT R91, RZ, 0x7610, R68 ;  /* 0x00007610ff5b7816 */ /* 0x001fe40000000044 */
[----:B------:R-:W-:Y:S01]  /*0c70*/  PRMT R103, RZ, 0x5410, R69 ;  /* 0x00005410ff677816 */ /* 0x000fe20000000045 */
[C---:B------:R-:W-:Y:S01]  /*0c80*/  FADD.FTZ R81, -R116.reuse, R81 ;  /* 0x0000005174517221 */ /* 0x040fe20000010100 */
[----:B------:R-:W-:Y:S01]  /*0c90*/  PRMT R69, RZ, 0x7610, R69 ;  /* 0x00007610ff457816 */ /* 0x000fe20000000045 */
[C---:B------:R-:W-:Y:S01]  /*0ca0*/  FADD.FTZ R101, -R116.reuse, R91 ;  /* 0x0000005b74657221 */ /* 0x040fe20000010100 */
[----:B------:R-:W-:Y:S01]  /*0cb0*/  PRMT R105, RZ, 0x5410, R70 ;  /* 0x00005410ff697816 */ /* 0x000fe20000000046 */
[C---:B------:R-:W-:Y:S01]  /*0cc0*/  FADD.FTZ R103, -R116.reuse, R103 ;  /* 0x0000006774677221 */ /* 0x040fe20000010100 */
[----:B---3--:R-:W-:Y:S01]  /*0cd0*/  PRMT R102, RZ, 0x5410, R72 ;  /* 0x00005410ff667816 */ /* 0x008fe20000000048 */
[----:B------:R-:W-:Y:S01]  /*0ce0*/  FADD.FTZ R107, -R116, R69 ;  /* 0x00000045746b7221 */ /* 0x000fe20000010100 */
[----:B------:R-:W-:Y:S01]  /*0cf0*/  PRMT R111, RZ, 0x7610, R70 ;  /* 0x00007610ff6f7816 */ /* 0x000fe20000000046 */
[----:B-----5:R-:W-:Y:S01]  /*0d00*/  FMUL.FTZ R81, R2, R81 ;  /* 0x0000005102517220 */ /* 0x020fe20000410000 */
[----:B------:R-:W-:Y:S01]  /*0d10*/  PRMT R70, RZ, 0x7610, R73 ;  /* 0x00007610ff467816 */ /* 0x000fe20000000049 */
[----:B------:R-:W-:Y:S01]  /*0d20*/  FADD.FTZ R109, -R116, R105 ;  /* 0x00000069746d7221 */ /* 0x000fe20000010100 */
[----:B------:R-:W-:Y:S01]  /*0d30*/  PRMT R105, RZ, 0x5410, R73 ;  /* 0x00005410ff697816 */ /* 0x000fe20000000049 */
[C---:B------:R-:W-:Y:S01]  /*0d40*/  FMUL.FTZ R100, R2.reuse, R101 ;  /* 0x0000006502647220 */ /* 0x040fe20000410000 */
[----:B------:R-:W-:Y:S01]  /*0d50*/  PRMT R72, RZ, 0x7610, R72 ;  /* 0x00007610ff487816 */ /* 0x000fe20000000048 */
[----:B------:R-:W-:Y:S01]  /*0d60*/  FMUL.FTZ R101, R2, R103 ;  /* 0x0000006702657220 */ /* 0x000fe20000410000 */
        /* <DEDUP_REMOVED lines=8> */
[----:B------:R-:W-:Y:S01]  /*0df0*/  PRMT R68, RZ, 0x7610, R75 ;  /* 0x00007610ff447816 */ /* 0x000fe2000000004b */
[----:B------:R-:W-:-:S02]  /*0e00*/  FADD.FTZ R38, R38, R105 ;  /* 0x0000006926267221 */ /* 0x000fc40000010000 */
[-C--:B------:R-:W-:Y:S02]  /*0e10*/  FFMA.FTZ R62, R101, R105.reuse, R62 ;  /* 0x00000069653e7223 */ /* 0x080fe4000001003e */
[----:B------:R-:W-:Y:S02]  /*0e20*/  FMUL.FTZ R106, R8, R105 ;  /* 0x00000069086a7220 */ /* 0x000fe40000410000 */
[----:B------:R-:W-:Y:S02]  /*0e30*/  FADD.FTZ R39, R39, R70 ;  /* 0x0000004627277221 */ /* 0x000fe40000010000 */
[-C--:B------:R-:W-:Y:S02]  /*0e40*/  FFMA.FTZ R63, R104, R70.reuse, R63 ;  /* 0x00000046683f7223 */ /* 0x080fe4000001003f */
[----:B------:R-:W-:Y:S02]  /*0e50*/  FMUL.FTZ R105, R7, R70 ;  /* 0x0000004607697220 */ /* 0x000fe40000410000 */
        /* <DEDUP_REMOVED lines=9> */
[----:B------:R-:W-:Y:S02]  /*0ef0*/  FADD.FTZ R70, R73, R106 ;  /* 0x0000006a49467221 */ /* 0x000fe40000010000 */
[----:B------:R-:W-:Y:S02]  /*0f00*/  FFMA.FTZ R118, R101, R106, R118 ;  /* 0x0000006a65767223 */ /* 0x000fe40000010076 */
[C---:B------:R-:W-:Y:S02]  /*0f10*/  FADD.FTZ R91, -R116.reuse, R111 ;  /* 0x0000006f745b7221 */ /* 0x040fe40000010100 */
[----:B------:R-:W-:-:S02]  /*0f20*/  FADD.FTZ R111, -R116, R113 ;  /* 0x00000071746f7221 */ /* 0x000fc40000010100 */
[----:B------:R-:W-:Y:S02]  /*0f30*/  FADD.FTZ R73, R70, R105 ;  /* 0x0000006946497221 */ /* 0x000fe40000010000 */
[----:B------:R-:W-:Y:S02]  /*0f40*/  FFMA.FTZ R118, R104, R105, R118 ;  /* 0x0000006968767223 */ /* 0x000fe40000010076 */
[----:B------:R-:W-:Y:S01]  /*0f50*/  FADD.FTZ R69, -R116, R71 ;  /* 0x0000004774457221 */ /* 0x000fe20000010100 */
[----:B------:R-:W-:Y:S01]  /*0f60*/  PRMT R71, RZ, 0x5410, R75 ;  /* 0x00005410ff477816 */ /* 0x000fe2000000004b */
[C---:B------:R-:W-:Y:S02]  /*0f70*/  FMUL.FTZ R111, R2.reuse, R111 ;  /* 0x0000006f026f7220 */ /* 0x040fe40000410000 */
[----:B------:R-:W-:Y:S02]  /*0f80*/  FMUL.FTZ R110, R2, R91 ;  /* 0x0000005b026e7220 */ /* 0x000fe40000410000 */
[----:B------:R-:W-:-:S02]  /*0f90*/  FMUL.FTZ R109, R5, R74 ;  /* 0x0000004a056d7220 */ /* 0x000fc40000410000 */
[----:B------:R-:W-:Y:S02]  /*0fa0*/  FADD.FTZ R70, R73, R108 ;  /* 0x0000006c49467221 */ /* 0x000fe40000010000 */
[----:B------:R-:W-:Y:S02]  /*0fb0*/  FFMA.FTZ R118, R107, R108, R118 ;  /* 0x0000006c6b767223 */ /* 0x000fe40000010076 */
[----:B------:R-:W-:Y:S02]  /*0fc0*/  FADD.FTZ R66, R66, R71 ;  /* 0x0000004742427221 */ /* 0x000fe40000010000 */
[-C--:B------:R-:W-:Y:S02]  /*0fd0*/  FFMA.FTZ R54, R111, R71.reuse, R54 ;  /* 0x000000476f367223 */ /* 0x080fe40000010036 */
        /* <DEDUP_REMOVED lines=14> */
[----:B------:R-:W-:Y:S02]  /*10c0*/  FFMA.FTZ R118, R114, R113, R118 ;  /* 0x0000007172767223 */ /* 0x000fe40000010076 */
.L_x_30:
[----:B------:R-:W-:Y:S05]  /*10d0*/  BSYNC B0 ;  /* 0x0000000000007941 */ /* 0x000fea0003800000 */
.L_x_25:
[----:B------:R-:W-:Y:S02]  /*10e0*/  LOP3.LUT P4, RZ, R10, 0xff, RZ, 0xc0, !PT ;  /* 0x000000ff0aff7812 */ /* 0x000fe4000788c0ff */
[----:B------:R-:W-:Y:S02]  /*10f0*/  SHF.R.U32.HI R70, RZ, 0x5, R79 ;  /* 0x00000005ff467819 */ /* 0x000fe4000001164f */
[----:B------:R-:W-:Y:S02]  /*1100*/  LOP3.LUT P0, RZ, R79, 0x1f, RZ, 0xc0, !PT ;  /* 0x0000001f4fff7812 */ /* 0x000fe4000780c0ff */
[----:B------:R-:W-:-:S07]  /*1110*/  LOP3.LUT R115, R70, 0x7fffffc, RZ, 0xc0, !PT ;  /* 0x07fffffc46737812 */ /* 0x000fce00078ec0ff */
[----:B------:R-:W-:Y:S01]  /*1120*/  @!P4 IADD3 R115, R115, 0x4, RZ ;  /* 0x000000047373c810 */ /* 0x000fe20007ffe0ff */
[----:B------:R-:W-:Y:S05]  /*1130*/  BRA.DIV ~URZ, `(.L_x_33) ;  /* 0x000018427f007947 */ /* 0x000fea000b800000 */
[----:B0-----:R0:W1:Y:S02]  /*1140*/  SHFL.DOWN PT, R90, R117, 0x10, 0x1f ;  /* 0x0a001f00755a7f89 */ /* 0x00106400000e0000 */
.L_x_88:
        /* <DEDUP_REMOVED lines=14> */
[----:B0-----:R-:W-:Y:S02]  /*1230*/  FADD.FTZ R75, R71, R74 ;  /* 0x0000004a474b7221 */ /* 0x001fe40000010000 */
[----:B-1----:R-:W-:-:S03]  /*1240*/  FADD.FTZ R91, R73, R90 ;  /* 0x0000005a495b7221 */ /* 0x002fc60000010000 */
[----:B------:R0:W1:Y:S04]  /*1250*/  SHFL.DOWN PT, R90, R75, 0x1, 0x1f ;  /* 0x08201f004b5a7f89 */ /* 0x00006800000e0000 */
[----:B------:R0:W2:Y:S02]  /*1260*/  SHFL.DOWN PT, R74, R91, 0x1, 0x1f ;  /* 0x08201f005b4a7f89 */ /* 0x0000a400000e0000 */
.L_x_89:
[----:B------:R-:W-:Y:S01]  /*1270*/  @!P0 LOP3.LUT R70, R70, 0x3, RZ, 0xc0, !PT ;  /* 0x0000000346468812 */ /* 0x000fe200078ec0ff */
[----:B-1----:R-:W-:Y:S01]  /*1280*/  FADD.FTZ R90, R90, R75 ;  /* 0x0000004b5a5a7221 */ /* 0x002fe20000010000 */
[----:B------:R-:W-:Y:S01]  /*1290*/  WARPSYNC 0xffffffff ;  /* 0xffffffff00007948 */ /* 0x000fe20003800000 */
[----:B0-2---:R-:W-:Y:S01]  /*12a0*/  FADD.FTZ R91, R74, R91 ;  /* 0x0000005b4a5b7221 */ /* 0x005fe20000010000 */
[----:B------:R-:W-:Y:S01]  /*12b0*/  @!P0 IADD3 R116, R115, R70, RZ ;  /* 0x0000004673748210 */ /* 0x000fe20007ffe0ff */
[----:B------:R-:W-:Y:S01]  /*12c0*/  BSSY B0, `(.L_x_35) ;  /* 0x00000b4000007945 */ /* 0x000fe20003800000 */
[----:B-----5:R-:W-:-:S03]  /*12d0*/  ISETP.GE.AND P4, PT, R0, 0x1, PT ;  /* 0x000000010000780c */ /* 0x020fc60003f86270 */
[----:B------:R-:W-:Y:S04]  /*12e0*/  @!P0 STS.64 [R116.X8+0x2000], R90 ;  /* 0x0020005a74008388 */ /* 0x000fe80000008a00 */
[----:B------:R-:W-:Y:S01]  /*12f0*/  BAR.SYNC.DEFER_BLOCKING 0x0 ;  /* 0x0000000000007b1d */ /* 0x000fe20000010000 */
[----:B------:R-:W-:-:S05]  /*1300*/  ISETP.NE.AND P0, PT, R76, RZ, PT ;  /* 0x000000ff4c00720c */ /* 0x000fca0003f05270 */
[----:B------:R-:W-:-:S05]  /*1310*/  @P4 IADD3 R118, R0, -0x1, RZ ;  /* 0xffffffff00764810 */ /* 0x000fca0007ffe0ff */
[----:B------:R-:W-:Y:S01]  /*1320*/  @P4 IMAD R118, R118, c[0x0][0x168], RZ ;  /* 0x00005a0076764a24 */ /* 0x000fe200078e02ff */
[----:B------:R-:W0:Y:S04]  /*1330*/  LDS.128 R68, [R115.X8+0x2000] ;  /* 0x0020000073447984 */ /* 0x000e280000008c00 */
[----:B------:R-:W1:Y:S01]  /*1340*/  LDS.128 R72, [R115.X8+0x2010] ;  /* 0x0020100073487984 */ /* 0x000e620000008c00 */
[----:B0-----:R-:W-:Y:S01]  /*1350*/  FADD.FTZ R117, RZ, R68 ;  /* 0x00000044ff757221 */ /* 0x001fe20000010000 */
[----:B------:R-:W-:Y:S01]  /*1360*/  @P4 LOP3.LUT R68, R79, 0x7f, RZ, 0xc0, !PT ;  /* 0x0000007f4f444812 */ /* 0x000fe200078ec0ff */
[----:B------:R-:W-:Y:S01]  /*1370*/  FADD.FTZ R0, RZ, R69 ;  /* 0x00000045ff007221 */ /* 0x000fe20000010000 */
[----:B------:R-:W-:Y:S01]  /*1380*/  @P4 SHF.R.S32.HI R69, RZ, 0x1f, R118 ;  /* 0x0000001fff454819 */ /* 0x000fe20000011476 */
[----:B------:R-:W-:-:S02]  /*1390*/  FADD.FTZ R117, R70, R117 ;  /* 0x0000007546757221 */ /* 0x000fc40000010000 */
[----:B------:R-:W-:Y:S01]  /*13a0*/  FADD.FTZ R0, R71, R0 ;  /* 0x0000000047007221 */ /* 0x000fe20000010000 */
[----:B------:R-:W-:Y:S01]  /*13b0*/  @P4 LEA.HI R69, R69, R118, RZ, 0x3 ;  /* 0x0000007645454211 */ /* 0x000fe200078f18ff */
[----:B-1----:R-:W-:Y:S02]  /*13c0*/  FADD.FTZ R117, R117, R72 ;  /* 0x0000004875757221 */ /* 0x002fe40000010000 */
[----:B------:R-:W-:Y:S02]  /*13d0*/  FADD.FTZ R0, R0, R73 ;  /* 0x0000004900007221 */ /* 0x000fe40000010000 */
[----:B------:R-:W-:Y:S02]  /*13e0*/  FADD.FTZ R74, R74, R117 ;  /* 0x000000754a4a7221 */ /* 0x000fe40000010000 */
[----:B------:R-:W-:Y:S01]  /*13f0*/  FADD.FTZ R73, R75, R0 ;  /* 0x000000004b497221 */ /* 0x000fe20000010000 */
[----:B------:R-:W-:Y:S01]  /*1400*/  MOV R0, RZ ;  /* 0x000000ff00007202 */ /* 0x000fe20000000f00 */
[----:B------:R-:W-:Y:S01]  /*1410*/  FMUL.FTZ R72, R74, c[0x0][0x1e0] ;  /* 0x000078004a487a20 */ /* 0x000fe20000410000 */
[----:B------:R-:W-:Y:S01]  /*1420*/  @P4 LEA.HI.SX32 R0, R69, R68, 0x1d ;  /* 0x0000004445004211 */ /* 0x000fe200078feaff */
[----:B------:R-:W-:-:S03]  /*1430*/  FMUL.FTZ R73, R73, c[0x0][0x1e0] ;  /* 0x0000780049497a20 */ /* 0x000fc60000410000 */
[----:B------:R-:W-:Y:S01]  /*1440*/  FSEL R72, R72, RZ, !P0 ;  /* 0x000000ff48487208 */ /* 0x000fe20004000000 */
[----:B------:R-:W-:Y:S05]  /*1450*/  @!P3 BRA `(.L_x_36) ;  /* 0x000009a00000b947 */ /* 0x000fea0003800000 */
[----:B------:R-:W-:Y:S01]  /*1460*/  BSSY B1, `(.L_x_37) ;  /* 0x0000013000017945 */ /* 0x000fe20003800000 */
[----:B------:R-:W-:Y:S05]  /*1470*/  @P1 BRA `(.L_x_38) ;  /* 0x0000008000001947 */ /* 0x000fea0003800000 */
[----:B------:R-:W-:Y:S01]  /*1480*/  ULDC.64 UR6, c[0x0][0x218] ;  /* 0x0000860000067ab9 */ /* 0x000fe20000000a00 */
[----:B------:R-:W-:Y:S01]  /*1490*/  IMAD.MOV.U32 R69, RZ, RZ, RZ ;  /* 0x000000ffff457224 */ /* 0x000fe200078e00ff */
[----:B------:R-:W-:-:S04]  /*14a0*/  UISETP.NE.U32.AND UP0, UPT, URZ, UR6, UPT ;  /* 0x000000063f00728c */ /* 0x000fc8000bf05070 */
[----:B------:R-:W-:-:S06]  /*14b0*/  UISETP.NE.AND.EX UP0, UPT, URZ, UR7, UPT, UP0 ;  /* 0x000000073f00728c */ /* 0x000fcc000bf05300 */
[----:B------:R-:W-:-:S13]  /*14c0*/  PLOP3.LUT P5, PT, PT, PT, UP0, 0x80, 0x0 ;  /* 0x000000000000781c */ /* 0x000fda0003faf008 */
[----:B------:R-:W-:Y:S05]  /*14d0*/  @!P5 BRA `(.L_x_39) ;  /* 0x000000b00000d947 */ /* 0x000fea0003800000 */
[----:B------:R-:W-:Y:S01]  /*14e0*/  PRMT R69, RZ, 0x5410, R56 ;  /* 0x00005410ff457816 */ /* 0x000fe20000000038 */
[----:B------:R-:W-:Y:S05]  /*14f0*/  BRA `(.L_x_39) ;  /* 0x0000009000007947 */ /* 0x000fea0003800000 */
.L_x_38:
[----:B------:R-:W-:Y:S01]  /*1500*/  ULDC.64 UR6, c[0x0][0x218] ;  /* 0x0000860000067ab9 */ /* 0x000fe20000000a00 */
[----:B------:R-:W-:Y:S01]  /*1510*/  FFMA.FTZ R69, R83, R73, R72 ;  /* 0x0000004953457223 */ /* 0x000fe20000010048 */
[----:B------:R-:W-:-:S03]  /*1520*/  UISETP.NE.U32.AND UP0, UPT, URZ, UR6, UPT ;  /* 0x000000063f00728c */ /* 0x000fc6000bf05070 */
[----:B------:R-:W-:Y:S01]  /*1530*/  FADD.FTZ R69, R84, -R69 ;  /* 0x8000004554457221 */ /* 0x000fe20000010000 */
[----:B------:R-:W-:-:S03]  /*1540*/  UISETP.NE.AND.EX UP0, UPT, URZ, UR7, UPT, UP0 ;  /* 0x000000073f00728c */ /* 0x000fc6000bf05300 */
[----:B------:R-:W-:-:S03]  /*1550*/  FMUL.FTZ R69, R2, R69 ;  /* 0x0000004502457220 */ /* 0x000fc60000410000 */
[----:B------:R-:W-:-:S13]  /*1560*/  PLOP3.LUT P5, PT, PT, PT, UP0, 0x80, 0x0 ;  /* 0x000000000000781c */ /* 0x000fda0003faf008 */
[----:B------:R-:W-:-:S05]  /*1570*/  @P5 PRMT R68, RZ, 0x5410, R56 ;  /* 0x00005410ff445816 */ /* 0x000fca0000000038 */
[----:B------:R-:W-:Y:S02]  /*1580*/  @P5 FADD.FTZ R69, R69, R68 ;  /* 0x0000004445455221 */ /* 0x000fe40000010000 */
.L_x_39:
[----:B------:R-:W-:Y:S05]  /*1590*/  BSYNC B1 ;  /* 0x0000000000017941 */ /* 0x000fea0003800000 */
.L_x_37:
[----:B------:R-:W-:Y:S01]  /*15a0*/  ISETP.NE.U32.AND P0, PT, RZ, c[0x0][0x258], PT ;  /* 0x00009600ff007a0c */ /* 0x000fe20003f05070 */
[----:B------:R-:W-:Y:S01]  /*15b0*/  @P4 FMUL.FTZ R68, R69, c[0x0][0x1ec] ;  /* 0x00007b0045444a20 */ /* 0x000fe20000410000 */
[----:B------:R-:W-:Y:S02]  /*15c0*/  BSSY B1, `(.L_x_40) ;  /* 0x0000010000017945 */ /* 0x000fe40003800000 */
[----:B------:R-:W-:Y:S02]  /*15d0*/  ISETP.NE.AND.EX P0, PT, RZ, c[0x0][0x25c], PT, P0 ;  /* 0x00009700ff007a0c */ /* 0x000fe40003f05300 */
[----:B------:R-:W-:-:S04]  /*15e0*/  @P4 F2FP.BF16.PACK_AB R68, RZ, R68 ;  /* 0x00000044ff44423e */ /* 0x000fc800000010ff */
[----:B------:R-:W-:-:S07]  /*15f0*/  @P4 PRMT R32, R68, 0x7610, R32 ;  /* 0x0000761044204816 */ /* 0x000fce0000000020 */
[----:B------:R-:W-:-:S04]  /*1600*/  @P0 F2FP.BF16.PACK_AB R69, RZ, R69 ;  /* 0x00000045ff45023e */ /* 0x000fc800000010ff */
[----:B------:R-:W-:Y:S01]  /*1610*/  @P0 PRMT R40, R69, 0x7610, R40 ;  /* 0x0000761045280816 */ /* 0x000fe20000000028 */
[----:B------:R-:W-:Y:S05]  /*1620*/  @P1 BRA `(.L_x_41) ;  /* 0x0000004000001947 */ /* 0x000fea0003800000 */
[----:B------:R-:W-:Y:S01]  /*1630*/  HFMA2.MMA R69, -RZ, RZ, 0, 0 ;  /* 0x00000000ff457435 */ /* 0x000fe200000001ff */
[----:B------:R-:W-:Y:S05]  /*1640*/  @!P5 BRA `(.L_x_42) ;  /* 0x000000700000d947 */ /* 0x000fea0003800000 */
[----:B------:R-:W-:Y:S01]  /*1650*/  PRMT R69, RZ, 0x7610, R56 ;  /* 0x00007610ff457816 */ /* 0x000fe20000000038 */
[----:B------:R-:W-:Y:S05]  /*1660*/  BRA `(.L_x_42) ;  /* 0x0000005000007947 */ /* 0x000fea0003800000 */
.L_x_41:
[----:B------:R-:W-:-:S04]  /*1670*/  FFMA.FTZ R68, R82, R73, R72 ;  /* 0x0000004952447223 */ /* 0x000fc80000010048 */
[----:B------:R-:W-:Y:S01]  /*1680*/  FADD.FTZ R69, R87, -R68 ;  /* 0x8000004457457221 */ /* 0x000fe20000010000 */
[----:B------:R-:W-:-:S03]  /*1690*/  @P5 PRMT R68, RZ, 0x7610, R56 ;  /* 0x00007610ff445816 */ /* 0x000fc60000000038 */
[----:B------:R-:W-:-:S04]  /*16a0*/  FMUL.FTZ R69, R2, R69 ;  /* 0x0000004502457220 */ /* 0x000fc80000410000 */
[----:B------:R-:W-:Y:S02]  /*16b0*/  @P5 FADD.FTZ R69, R69, R68 ;  /* 0x0000004445455221 */ /* 0x000fe40000010000 */
.L_x_42:
[----:B------:R-:W-:Y:S05]  /*16c0*/  BSYNC B1 ;  /* 0x0000000000017941 */ /* 0x000fea0003800000 */
.L_x_40:
[----:B------:R-:W-:Y:S01]  /*16d0*/  @P4 FMUL.FTZ R68, R69, c[0x0][0x1ec] ;  /* 0x00007b0045444a20 */ /* 0x000fe20000410000 */
[----:B------:R-:W-:Y:S01]  /*16e0*/  @P0 F2FP.BF16.PACK_AB R69, RZ, R69 ;  /* 0x00000045ff45023e */ /* 0x000fe200000010ff */
[----:B------:R-:W-:Y:S03]  /*16f0*/  BSSY B1, `(.L_x_43) ;  /* 0x000000e000017945 */ /* 0x000fe60003800000 */
[----:B------:R-:W-:Y:S02]  /*1700*/  @P4 F2FP.BF16.PACK_AB R68, RZ, R68 ;  /* 0x00000044ff44423e */ /* 0x000fe400000010ff */
[----:B------:R-:W-:Y:S02]  /*1710*/  @P0 PRMT R40, R40, 0x5410, R69 ;  /* 0x0000541028280816 */ /* 0x000fe40000000045 */
[----:B------:R-:W-:Y:S01]  /*1720*/  @P4 PRMT R32, R32, 0x5410, R68 ;  /* 0x0000541020204816 */ /* 0x000fe20000000044 */
[----:B------:R-:W-:Y:S05]  /*1730*/  @P1 BRA `(.L_x_44) ;  /* 0x0000004000001947 */ /* 0x000fea0003800000 */
[----:B------:R-:W-:Y:S01]  /*1740*/  MOV R69, RZ ;  /* 0x000000ff00457202 */ /* 0x000fe20000000f00 */
[----:B------:R-:W-:Y:S05]  /*1750*/  @!P5 BRA `(.L_x_45) ;  /* 0x000000700000d947 */ /* 0x000fea0003800000 */
[----:B------:R-:W-:Y:S01]  /*1760*/  PRMT R69, RZ, 0x5410, R57 ;  /* 0x00005410ff457816 */ /* 0x000fe20000000039 */
[----:B------:R-:W-:Y:S05]  /*1770*/  BRA `(.L_x_45) ;  /* 0x0000005000007947 */ /* 0x000fea0003800000 */
.L_x_44:
[----:B------:R-:W-:Y:S01]  /*1780*/  FFMA.FTZ R69, R85, R73, R72 ;  /* 0x0000004955457223 */ /* 0x000fe20000010048 */
[----:B------:R-:W-:-:S03]  /*1790*/  @P5 PRMT R68, RZ, 0x5410, R57 ;  /* 0x00005410ff445816 */ /* 0x000fc60000000039 */
[----:B------:R-:W-:-:S04]  /*17a0*/  FADD.FTZ R69, R88, -R69 ;  /* 0x8000004558457221 */ /* 0x000fc80000010000 */
[----:B------:R-:W-:-:S04]  /*17b0*/  FMUL.FTZ R69, R2, R69 ;  /* 0x0000004502457220 */ /* 0x000fc80000410000 */
[----:B------:R-:W-:Y:S02]  /*17c0*/  @P5 FADD.FTZ R69, R69, R68 ;  /* 0x0000004445455221 */ /* 0x000fe40000010000 */
.L_x_45:
[----:B------:R-:W-:Y:S05]  /*17d0*/  BSYNC B1 ;  /* 0x0000000000017941 */ /* 0x000fea0003800000 */
.L_x_43:
[----:B------:R-:W-:Y:S01]  /*17e0*/  @P4 FMUL.FTZ R68, R69, c[0x0][0x1ec] ;  /* 0x00007b0045444a20 */ /* 0x000fe20000410000 */
[----:B------:R-:W-:Y:S01]  /*17f0*/  @P0 F2FP.BF16.PACK_AB R69, RZ, R69 ;  /* 0x00000045ff45023e */ /* 0x000fe200000010ff */
[----:B------:R-:W-:Y:S03]  /*1800*/  BSSY B1, `(.L_x_46) ;  /* 0x000000e000017945 */ /* 0x000fe60003800000 */
[----:B------:R-:W-:Y:S02]  /*1810*/  @P4 F2FP.BF16.PACK_AB R68, RZ, R68 ;  /* 0x00000044ff44423e */ /* 0x000fe400000010ff */
[----:B------:R-:W-:Y:S02]  /*1820*/  @P0 PRMT R41, R69, 0x7610, R41 ;  /* 0x0000761045290816 */ /* 0x000fe40000000029 */
[----:B------:R-:W-:Y:S01]  /*1830*/  @P4 PRMT R33, R68, 0x7610, R33 ;  /* 0x0000761044214816 */ /* 0x000fe20000000021 */
[----:B------:R-:W-:Y:S05]  /*1840*/  @P1 BRA `(.L_x_47) ;  /* 0x0000004000001947 */ /* 0x000fea0003800000 */
[----:B------:R-:W-:Y:S01]  /*1850*/  IMAD.MOV.U32 R69, RZ, RZ, RZ ;  /* 0x000000ffff457224 */ /* 0x000fe200078e00ff */
[----:B------:R-:W-:Y:S05]  /*1860*/  @!P5 BRA `(.L_x_48) ;  /* 0x000000700000d947 */ /* 0x000fea0003800000 */
[----:B------:R-:W-:Y:S01]  /*1870*/  PRMT R69, RZ, 0x7610, R57 ;  /* 0x00007610ff457816 */ /* 0x000fe20000000039 */
[----:B------:R-:W-:Y:S05]  /*1880*/  BRA `(.L_x_48) ;  /* 0x0000005000007947 */ /* 0x000fea0003800000 */
.L_x_47:
[----:B------:R-:W-:-:S04]  /*1890*/  FFMA.FTZ R68, R86, R73, R72 ;  /* 0x0000004956447223 */ /* 0x000fc80000010048 */
[----:B------:R-:W-:Y:S01]  /*18a0*/  FADD.FTZ R69, R93, -R68 ;  /* 0x800000445d457221 */ /* 0x000fe20000010000 */
[----:B------:R-:W-:-:S03]  /*18b0*/  @P5 PRMT R68, RZ, 0x7610, R57 ;  /* 0x00007610ff445816 */ /* 0x000fc60000000039 */
[----:B------:R-:W-:-:S04]  /*18c0*/  FMUL.FTZ R69, R2, R69 ;  /* 0x0000004502457220 */ /* 0x000fc80000410000 */
[----:B------:R-:W-:Y:S02]  /*18d0*/  @P5 FADD.FTZ R69, R69, R68 ;  /* 0x0000004445455221 */ /* 0x000fe40000010000 */
.L_x_48:
[----:B------:R-:W-:Y:S05]  /*18e0*/  BSYNC B1 ;  /* 0x0000000000017941 */ /* 0x000fea0003800000 */
.L_x_46:
[----:B------:R-:W-:Y:S01]  /*18f0*/  @P4 FMUL.FTZ R68, R69, c[0x0][0x1ec] ;  /* 0x00007b0045444a20 */ /* 0x000fe20000410000 */
[----:B------:R-:W-:Y:S01]  /*1900*/  @P0 F2FP.BF16.PACK_AB R69, RZ, R69 ;  /* 0x00000045ff45023e */ /* 0x000fe200000010ff */
[----:B------:R-:W-:Y:S03]  /*1910*/  BSSY B1, `(.L_x_49) ;  /* 0x000000e000017945 */ /* 0x000fe60003800000 */
[----:B------:R-:W-:Y:S02]  /*1920*/  @P4 F2FP.BF16.PACK_AB R68, RZ, R68 ;  /* 0x00000044ff44423e */ /* 0x000fe400000010ff */
[----:B------:R-:W-:Y:S02]  /*1930*/  @P0 PRMT R41, R41, 0x5410, R69 ;  /* 0x0000541029290816 */ /* 0x000fe40000000045 */
[----:B------:R-:W-:Y:S01]  /*1940*/  @P4 PRMT R33, R33, 0x5410, R68 ;  /* 0x0000541021214816 */ /* 0x000fe20000000044 */
[----:B------:R-:W-:Y:S05]  /*1950*/  @P1 BRA `(.L_x_50) ;  /* 0x0000004000001947 */ /* 0x000fea0003800000 */
[----:B------:R-:W-:Y:S01]  /*1960*/  HFMA2.MMA R69, -RZ, RZ, 0, 0 ;  /* 0x00000000ff457435 */ /* 0x000fe200000001ff */
[----:B------:R-:W-:Y:S05]  /*1970*/  @!P5 BRA `(.L_x_51) ;  /* 0x000000700000d947 */ /* 0x000fea0003800000 */
[----:B------:R-:W-:Y:S01]  /*1980*/  PRMT R69, RZ, 0x5410, R58 ;  /* 0x00005410ff457816 */ /* 0x000fe2000000003a */
[----:B------:R-:W-:Y:S05]  /*1990*/  BRA `(.L_x_51) ;  /* 0x0000005000007947 */ /* 0x000fea0003800000 */
.L_x_50:
[----:B------:R-:W-:Y:S01]  /*19a0*/  FFMA.FTZ R69, R89, R73, R72 ;  /* 0x0000004959457223 */ /* 0x000fe20000010048 */
[----:B------:R-:W-:-:S03]  /*19b0*/  @P5 PRMT R68, RZ, 0x5410, R58 ;  /* 0x00005410ff445816 */ /* 0x000fc6000000003a */
[----:B------:R-:W-:-:S04]  /*19c0*/  FADD.FTZ R69, R92, -R69 ;  /* 0x800000455c457221 */ /* 0x000fc80000010000 */
[----:B------:R-:W-:-:S04]  /*19d0*/  FMUL.FTZ R69, R2, R69 ;  /* 0x0000004502457220 */ /* 0x000fc80000410000 */
[----:B------:R-:W-:Y:S02]  /*19e0*/  @P5 FADD.FTZ R69, R69, R68 ;  /* 0x0000004445455221 */ /* 0x000fe40000010000 */
.L_x_51:
[----:B------:R-:W-:Y:S05]  /*19f0*/  BSYNC B1 ;  /* 0x0000000000017941 */ /* 0x000fea0003800000 */
.L_x_49:
        /* <DEDUP_REMOVED lines=11> */
.L_x_53:
[----:B------:R-:W-:-:S04]  /*1ab0*/  FFMA.FTZ R68, R94, R73, R72 ;  /* 0x000000495e447223 */ /* 0x000fc80000010048 */
[----:B------:R-:W-:Y:S01]  /*1ac0*/  FADD.FTZ R69, R95, -R68 ;  /* 0x800000445f457221 */ /* 0x000fe20000010000 */
[----:B------:R-:W-:-:S03]  /*1ad0*/  @P5 PRMT R68, RZ, 0x7610, R58 ;  /* 0x00007610ff445816 */ /* 0x000fc6000000003a */
[----:B------:R-:W-:-:S04]  /*1ae0*/  FMUL.FTZ R69, R2, R69 ;  /* 0x0000004502457220 */ /* 0x000fc80000410000 */
[----:B------:R-:W-:Y:S02]  /*1af0*/  @P5 FADD.FTZ R69, R69, R68 ;  /* 0x0000004445455221 */ /* 0x000fe40000010000 */
.L_x_54:
[----:B------:R-:W-:Y:S05]  /*1b00*/  BSYNC B1 ;  /* 0x0000000000017941 */ /* 0x000fea0003800000 */
.L_x_52:
        /* <DEDUP_REMOVED lines=11> */
.L_x_56:
[----:B------:R-:W-:Y:S01]  /*1bc0*/  FFMA.FTZ R69, R97, R73, R72 ;  /* 0x0000004961457223 */ /* 0x000fe20000010048 */
[----:B------:R-:W-:-:S03]  /*1bd0*/  @P5 PRMT R68, RZ, 0x5410, R59 ;  /* 0x00005410ff445816 */ /* 0x000fc6000000003b */
[----:B------:R-:W-:-:S04]  /*1be0*/  FADD.FTZ R69, R96, -R69 ;  /* 0x8000004560457221 */ /* 0x000fc80000010000 */
[----:B------:R-:W-:-:S04]  /*1bf0*/  FMUL.FTZ R69, R2, R69 ;  /* 0x0000004502457220 */ /* 0x000fc80000410000 */
[----:B------:R-:W-:Y:S02]  /*1c00*/  @P5 FADD.FTZ R69, R69, R68 ;  /* 0x0000004445455221 */ /* 0x000fe40000010000 */
.L_x_57:
[----:B------:R-:W-:Y:S05]  /*1c10*/  BSYNC B1 ;  /* 0x0000000000017941 */ /* 0x000fea0003800000 */
.L_x_55:
        /* <DEDUP_REMOVED lines=11> */
.L_x_59:
[----:B------:R-:W-:-:S04]  /*1cd0*/  FFMA.FTZ R68, R98, R73, R72 ;  /* 0x0000004962447223 */ /* 0x000fc80000010048 */
[----:B------:R-:W-:Y:S01]  /*1ce0*/  FADD.FTZ R69, R99, -R68 ;  /* 0x8000004463457221 */ /* 0x000fe20000010000 */
[----:B------:R-:W-:-:S03]  /*1cf0*/  @P5 PRMT R68, RZ, 0x7610, R59 ;  /* 0x00007610ff445816 */ /* 0x000fc6000000003b */
[----:B------:R-:W-:-:S04]  /*1d00*/  FMUL.FTZ R69, R2, R69 ;  /* 0x0000004502457220 */ /* 0x000fc80000410000 */
[----:B------:R-:W-:Y:S02]  /*1d10*/  @P5 FADD.FTZ R69, R69, R68 ;  /* 0x0000004445455221 */ /* 0x000fe40000010000 */
.L_x_60:
[----:B------:R-:W-:Y:S05]  /*1d20*/  BSYNC B1 ;  /* 0x0000000000017941 */ /* 0x000fea0003800000 */
.L_x_58:
[----:B------:R-:W-:Y:S01]  /*1d30*/  @P4 FMUL.FTZ R68, R69, c[0x0][0x1ec] ;  /* 0x00007b0045444a20 */ /* 0x000fe20000410000 */
[----:B------:R-:W-:Y:S01]  /*1d40*/  @P0 MOV R71, 0x10 ;  /* 0x0000001000470802 */ /* 0x000fe20000000f00 */
[----:B------:R-:W-:Y:S01]  /*1d50*/  @P4 IMAD.MOV.U32 R91, RZ, RZ, 0x10 ;  /* 0x00000010ff5b4424 */ /* 0x000fe200078e00ff */
[----:B------:R-:W-:Y:S02]  /*1d60*/  @P0 F2FP.BF16.PACK_AB R74, RZ, R69 ;  /* 0x00000045ff4a023e */ /* 0x000fe400000010ff */
[----:B------:R-:W-:Y:S01]  /*1d70*/  @P4 F2FP.BF16.PACK_AB R75, RZ, R68 ;  /* 0x00000044ff4b423e */ /* 0x000fe200000010ff */
[----:B------:R-:W-:Y:S01]  /*1d80*/  @P0 IMAD.WIDE.U32 R70, R80, R71, c[0x0][0x258] ;  /* 0x0000960050460625 */ /* 0x000fe200078e0047 */
[----:B------:R-:W-:Y:S02]  /*1d90*/  @P0 PRMT R43, R43, 0x5410, R74 ;  /* 0x000054102b2b0816 */ /* 0x000fe4000000004a */
[----:B------:R-:W-:Y:S01]  /*1da0*/  @P4 PRMT R35, R35, 0x5410, R75 ;  /* 0x0000541023234816 */ /* 0x000fe2000000004b */
[----:B------:R-:W-:Y:S01]  /*1db0*/  @P4 IMAD.WIDE.U32 R68, R0, R91, c[0x0][0x248] ;  /* 0x0000920000444625 */ /* 0x000fe200078e005b */
[----:B------:R-:W-:Y:S01]  /*1dc0*/  IADD3 R80, R80, 0x80, RZ ;  /* 0x0000008050507810 */ /* 0x000fe20007ffe0ff */
[----:B------:R0:W-:Y:S01]  /*1dd0*/  @P0 STG.E.128 [R70.64], R40 ;  /* 0x0000002846000986 */ /* 0x0001e2000c101d04 */
[----:B------:R-:W-:-:S03]  /*1de0*/  IADD3 R0, R0, 0x80, RZ ;  /* 0x0000008000007810 */ /* 0x000fc60007ffe0ff */
[----:B------:R0:W-:Y:S04]  /*1df0*/  @P4 STG.E.128 [R68.64], R32 ;  /* 0x0000002044004986 */ /* 0x0001e8000c101d04 */
.L_x_36:
[----:B------:R-:W-:Y:S05]  /*1e00*/  BSYNC B0 ;  /* 0x0000000000007941 */ /* 0x000fea0003800000 */
.L_x_35:
[----:B------:R-:W-:Y:S01]  /*1e10*/  BSSY B0, `(.L_x_61) ;  /* 0x000009a000007945 */ /* 0x000fe20003800000 */
[----:B------:R-:W-:Y:S05]  /*1e20*/  @!P2 BRA `(.L_x_62) ;  /* 0x000009800000a947 */ /* 0x000fea0003800000 */
[----:B------:R-:W-:Y:S01]  /*1e30*/  BSSY B1, `(.L_x_63) ;  /* 0x0000013000017945 */ /* 0x000fe20003800000 */
[----:B------:R-:W-:Y:S05]  /*1e40*/  @P1 BRA `(.L_x_64) ;  /* 0x0000008000001947 */ /* 0x000fea0003800000 */
[----:B------:R-:W-:Y:S01]  /*1e50*/  ULDC.64 UR6, c[0x0][0x218] ;  /* 0x0000860000067ab9 */ /* 0x000fe20000000a00 */
[----:B0-----:R-:W-:Y:S01]  /*1e60*/  HFMA2.MMA R69, -RZ, RZ, 0, 0 ;  /* 0x00000000ff457435 */ /* 0x001fe200000001ff */
[----:B------:R-:W-:-:S04]  /*1e70*/  UISETP.NE.U32.AND UP0, UPT, URZ, UR6, UPT ;  /* 0x000000063f00728c */ /* 0x000fc8000bf05070 */
[----:B------:R-:W-:-:S06]  /*1e80*/  UISETP.NE.AND.EX UP0, UPT, URZ, UR7, UPT, UP0 ;  /* 0x000000073f00728c */ /* 0x000fcc000bf05300 */
[----:B------:R-:W-:-:S13]  /*1e90*/  PLOP3.LUT P5, PT, PT, PT, UP0, 0x80, 0x0 ;  /* 0x000000000000781c */ /* 0x000fda0003faf008 */
[----:B------:R-:W-:Y:S05]  /*1ea0*/  @!P5 BRA `(.L_x_65) ;  /* 0x000000b00000d947 */ /* 0x000fea0003800000 */
[----:B------:R-:W-:Y:S01]  /*1eb0*/  PRMT R69, RZ, 0x5410, R20 ;  /* 0x00005410ff457816 */ /* 0x000fe20000000014 */
[----:B------:R-:W-:Y:S05]  /*1ec0*/  BRA `(.L_x_65) ;  /* 0x0000009000007947 */ /* 0x000fea0003800000 */
.L_x_64:
[----:B------:R-:W-:Y:S01]  /*1ed0*/  ULDC.64 UR6, c[0x0][0x218] ;  /* 0x0000860000067ab9 */ /* 0x000fe20000000a00 */
[----:B0-----:R-:W-:Y:S01]  /*1ee0*/  FFMA.FTZ R69, R81, R73, R72 ;  /* 0x0000004951457223 */ /* 0x001fe20000010048 */
[----:B------:R-:W-:-:S03]  /*1ef0*/  UISETP.NE.U32.AND UP0, UPT, URZ, UR6, UPT ;  /* 0x000000063f00728c */ /* 0x000fc6000bf05070 */
[----:B------:R-:W-:Y:S01]  /*1f00*/  FADD.FTZ R69, R102, -R69 ;  /* 0x8000004566457221 */ /* 0x000fe20000010000 */
[----:B------:R-:W-:-:S03]  /*1f10*/  UISETP.NE.AND.EX UP0, UPT, URZ, UR7, UPT, UP0 ;  /* 0x000000073f00728c */ /* 0x000fc6000bf05300 */
[----:B------:R-:W-:-:S03]  /*1f20*/  FMUL.FTZ R69, R2, R69 ;  /* 0x0000004502457220 */ /* 0x000fc60000410000 */
[----:B------:R-:W-:-:S13]  /*1f30*/  PLOP3.LUT P5, PT, PT, PT, UP0, 0x80, 0x0 ;  /* 0x000000000000781c */ /* 0x000fda0003faf008 */
[----:B------:R-:W-:-:S05]  /*1f40*/  @P5 PRMT R68, RZ, 0x5410, R20 ;  /* 0x00005410ff445816 */ /* 0x000fca0000000014 */
[----:B------:R-:W-:Y:S02]  /*1f50*/  @P5 FADD.FTZ R69, R69, R68 ;  /* 0x0000004445455221 */ /* 0x000fe40000010000 */
.L_x_65:
[----:B------:R-:W-:Y:S05]  /*1f60*/  BSYNC B1 ;  /* 0x0000000000017941 */ /* 0x000fea0003800000 */
.L_x_63:
        /* <DEDUP_REMOVED lines=9> */
[----:B------:R-:W-:Y:S01]  /*2000*/  MOV R69, RZ ;  /* 0x000000ff00457202 */ /* 0x000fe20000000f00 */
[----:B------:R-:W-:Y:S05]  /*2010*/  @!P5 BRA `(.L_x_68) ;  /* 0x000000700000d947 */ /* 0x000fea0003800000 */
[----:B------:R-:W-:Y:S01]  /*2020*/  PRMT R69, RZ, 0x7610, R20 ;  /* 0x00007610ff457816 */ /* 0x000fe20000000014 */
[----:B------:R-:W-:Y:S05]  /*2030*/  BRA `(.L_x_68) ;  /* 0x0000005000007947 */ /* 0x000fea0003800000 */
.L_x_67:
[----:B------:R-:W-:-:S04]  /*2040*/  FFMA.FTZ R68, R100, R73, R72 ;  /* 0x0000004964447223 */ /* 0x000fc80000010048 */
[----:B------:R-:W-:Y:S01]  /*2050*/  FADD.FTZ R69, R103, -R68 ;  /* 0x8000004467457221 */ /* 0x000fe20000010000 */
[----:B------:R-:W-:-:S03]  /*2060*/  @P5 PRMT R68, RZ, 0x7610, R20 ;  /* 0x00007610ff445816 */ /* 0x000fc60000000014 */
[----:B------:R-:W-:-:S04]  /*2070*/  FMUL.FTZ R69, R2, R69 ;  /* 0x0000004502457220 */ /* 0x000fc80000410000 */
[----:B------:R-:W-:Y:S02]  /*2080*/  @P5 FADD.FTZ R69, R69, R68 ;  /* 0x0000004445455221 */ /* 0x000fe40000010000 */
.L_x_68:
[----:B------:R-:W-:Y:S05]  /*2090*/  BSYNC B1 ;  /* 0x0000000000017941 */ /* 0x000fea0003800000 */
.L_x_66:
        /* <DEDUP_REMOVED lines=11> */
.L_x_70:
[----:B------:R-:W-:Y:S01]  /*2150*/  FFMA.FTZ R69, R101, R73, R72 ;  /* 0x0000004965457223 */ /* 0x000fe20000010048 */
[----:B------:R-:W-:-:S03]  /*2160*/  @P5 PRMT R68, RZ, 0x5410, R21 ;  /* 0x00005410ff445816 */ /* 0x000fc60000000015 */
[----:B------:R-:W-:-:S04]  /*2170*/  FADD.FTZ R69, R106, -R69 ;  /* 0x800000456a457221 */ /* 0x000fc80000010000 */
[----:B------:R-:W-:-:S04]  /*2180*/  FMUL.FTZ R69, R2, R69 ;  /* 0x0000004502457220 */ /* 0x000fc80000410000 */
[----:B------:R-:W-:Y:S02]  /*2190*/  @P5 FADD.FTZ R69, R69, R68 ;  /* 0x0000004445455221 */ /* 0x000fe40000010000 */
.L_x_71:
[----:B------:R-:W-:Y:S05]  /*21a0*/  BSYNC B1 ;  /* 0x0000000000017941 */ /* 0x000fea0003800000 */
.L_x_69:
        /* <DEDUP_REMOVED lines=11> */
.L_x_73:
[----:B------:R-:W-:-:S04]  /*2260*/  FFMA.FTZ R68, R104, R73, R72 ;  /* 0x0000004968447223 */ /* 0x000fc80000010048 */
[----:B------:R-:W-:Y:S01]  /*2270*/  FADD.FTZ R69, R105, -R68 ;  /* 0x8000004469457221 */ /* 0x000fe20000010000 */
[----:B------:R-:W-:-:S03]  /*2280*/  @P5 PRMT R68, RZ, 0x7610, R21 ;  /* 0x00007610ff445816 */ /* 0x000fc60000000015 */
[----:B------:R-:W-:-:S04]  /*2290*/  FMUL.FTZ R69, R2, R69 ;  /* 0x0000004502457220 */ /* 0x000fc80000410000 */
[----:B------:R-:W-:Y:S02]  /*22a0*/  @P5 FADD.FTZ R69, R69, R68 ;  /* 0x0000004445455221 */ /* 0x000fe40000010000 */
.L_x_74:
[----:B------:R-:W-:Y:S05]  /*22b0*/  BSYNC B1 ;  /* 0x0000000000017941 */ /* 0x000fea0003800000 */
.L_x_72:
        /* <DEDUP_REMOVED lines=11> */
.L_x_76:
[----:B------:R-:W-:Y:S01]  /*2370*/  FFMA.FTZ R69, R107, R73, R72 ;  /* 0x000000496b457223 */ /* 0x000fe20000010048 */
[----:B------:R-:W-:-:S03]  /*2380*/  @P5 PRMT R68, RZ, 0x5410, R22 ;  /* 0x00005410ff445816 */ /* 0x000fc60000000016 */
[----:B------:R-:W-:-:S04]  /*2390*/  FADD.FTZ R69, R108, -R69 ;  /* 0x800000456c457221 */ /* 0x000fc80000010000 */
[----:B------:R-:W-:-:S04]  /*23a0*/  FMUL.FTZ R69, R2, R69 ;  /* 0x0000004502457220 */ /* 0x000fc80000410000 */
[----:B------:R-:W-:Y:S02]  /*23b0*/  @P5 FADD.FTZ R69, R69, R68 ;  /* 0x0000004445455221 */ /* 0x000fe40000010000 */
.L_x_77:
[----:B------:R-:W-:Y:S05]  /*23c0*/  BSYNC B1 ;  /* 0x0000000000017941 */ /* 0x000fea0003800000 */
.L_x_75:
        /* <DEDUP_REMOVED lines=11> */
.L_x_79:
[----:B------:R-:W-:-:S04]  /*2480*/  FFMA.FTZ R68, R110, R73, R72 ;  /* 0x000000496e447223 */ /* 0x000fc80000010048 */
[----:B------:R-:W-:Y:S01]  /*2490*/  FADD.FTZ R69, R109, -R68 ;  /* 0x800000446d457221 */ /* 0x000fe20000010000 */
[----:B------:R-:W-:-:S03]  /*24a0*/  @P5 PRMT R68, RZ, 0x7610, R22 ;  /* 0x00007610ff445816 */ /* 0x000fc60000000016 */
[----:B------:R-:W-:-:S04]  /*24b0*/  FMUL.FTZ R69, R2, R69 ;  /* 0x0000004502457220 */ /* 0x000fc80000410000 */
[----:B------:R-:W-:Y:S02]  /*24c0*/  @P5 FADD.FTZ R69, R69, R68 ;  /* 0x0000004445455221 */ /* 0x000fe40000010000 */
.L_x_80:
[----:B------:R-:W-:Y:S05]  /*24d0*/  BSYNC B1 ;  /* 0x0000000000017941 */ /* 0x000fea0003800000 */
.L_x_78:
        /* <DEDUP_REMOVED lines=11> */
.L_x_82:
[----:B------:R-:W-:Y:S01]  /*2590*/  FFMA.FTZ R69, R111, R73, R72 ;  /* 0x000000496f457223 */ /* 0x000fe20000010048 */
[----:B------:R-:W-:-:S03]  /*25a0*/  @P5 PRMT R68, RZ, 0x5410, R23 ;  /* 0x00005410ff445816 */ /* 0x000fc60000000017 */
[----:B------:R-:W-:-:S04]  /*25b0*/  FADD.FTZ R69, R112, -R69 ;  /* 0x8000004570457221 */ /* 0x000fc80000010000 */
[----:B------:R-:W-:-:S04]  /*25c0*/  FMUL.FTZ R69, R2, R69 ;  /* 0x0000004502457220 */ /* 0x000fc80000410000 */
[----:B------:R-:W-:Y:S02]  /*25d0*/  @P5 FADD.FTZ R69, R69, R68 ;  /* 0x0000004445455221 */ /* 0x000fe40000010000 */
.L_x_83:
[----:B------:R-:W-:Y:S05]  /*25e0*/  BSYNC B1 ;  /* 0x0000000000017941 */ /* 0x000fea0003800000 */
.L_x_81:
        /* <DEDUP_REMOVED lines=11> */
.L_x_85:
[----:B------:R-:W-:-:S04]  /*26a0*/  FFMA.FTZ R72, R114, R73, R72 ;  /* 0x0000004972487223 */ /* 0x000fc80000010048 */
[----:B------:R-:W-:-:S04]  /*26b0*/  FADD.FTZ R69, R113, -R72 ;  /* 0x8000004871457221 */ /* 0x000fc80000010000 */
[----:B------:R-:W-:Y:S01]  /*26c0*/  FMUL.FTZ R2, R2, R69 ;  /* 0x0000004502027220 */ /* 0x000fe20000410000 */
[----:B------:R-:W-:-:S05]  /*26d0*/  @P5 PRMT R69, RZ, 0x7610, R23 ;  /* 0x00007610ff455816 */ /* 0x000fca0000000017 */
[----:B------:R-:W-:Y:S02]  /*26e0*/  @P5 FADD.FTZ R2, R2, R69 ;  /* 0x0000004502025221 */ /* 0x000fe40000010000 */
.L_x_86:
[----:B------:R-:W-:Y:S05]  /*26f0*/  BSYNC B1 ;  /* 0x0000000000017941 */ /* 0x000fea0003800000 */
.L_x_84:
        /* <DEDUP_REMOVED lines=8> */
[----:B------:R-:W-:-:S02]  /*2780*/  @P4 IMAD.WIDE.U32 R68, R0, R69, c[0x0][0x248] ;  /* 0x0000920000444625 */ /* 0x000fc400078e0045 */
[----:B------:R0:W-:Y:S04]  /*2790*/  @P0 STG.E.128 [R70.64], R40 ;  /* 0x0000002846000986 */ /* 0x0001e8000c101d04 */
[----:B------:R0:W-:Y:S02]  /*27a0*/  @P4 STG.E.128 [R68.64], R32 ;  /* 0x0000002044004986 */ /* 0x0001e4000c101d04 */
.L_x_62:
[----:B------:R-:W-:Y:S05]  /*27b0*/  BSYNC B0 ;  /* 0x0000000000007941 */ /* 0x000fea0003800000 */
.L_x_61:
[----:B------:R-:W-:Y:S02]  /*27c0*/  IADD3 R77, R77, c[0x0][0x160], RZ ;  /* 0x000058004d4d7a10 */ /* 0x000fe40007ffe0ff */
[----:B------:R-:W-:Y:S02]  /*27d0*/  LOP3.LUT P1, RZ, R10, 0xff, RZ, 0xc0, !PT ;  /* 0x000000ff0aff7812 */ /* 0x000fe4000782c0ff */
[----:B------:R-:W-:Y:S02]  /*27e0*/  ISETP.GE.AND P0, PT, R77, c[0x0][0x164], PT ;  /* 0x000059004d007a0c */ /* 0x000fe40003f06270 */
[----:B------:R-:W-:-:S11]  /*27f0*/  SEL R10, RZ, 0x1, P1 ;  /* 0x00000001ff0a7807 */ /* 0x000fd60000800000 */
[----:B0-----:R-:W-:Y:S01]  /*2800*/  @P0 CALL.REL.NOINC `(.L_x_24) ;  /* 0x0000001000000944 */ /* 0x001fe20003c00000 */
[----:B------:R-:W-:Y:S05]  /*2810*/  BRA `(.L_x_87) ;  /* 0xffffdb7000007947 */ /* 0x000fea000383ffff */
.L_x_24:
[----:B0-----:R-:W0:Y:S01]  /*2820*/  S2UR UR6, SR_CTAID.X ;  /* 0x00000000000679c3 */ /* 0x001e220000002500 */
[----:B-----5:R-:W-:Y:S02]  /*2830*/  @P3 MOV R5, 0x20 ;  /* 0x0000002000053802 */ /* 0x020fe40000000f00 */
[C---:B0-----:R-:W-:Y:S02]  /*2840*/  LEA.HI R0, R79.reuse, UR6, RZ, 0x19 ;  /* 0x000000064f007c11 */ /* 0x041fe4000f8fc8ff */
[----:B------:R-:W-:-:S03]  /*2850*/  LOP3.LUT R79, R79, 0x7f, RZ, 0xc0, !PT ;  /* 0x0000007f4f4f7812 */ /* 0x000fc600078ec0ff */
        /* <DEDUP_REMOVED lines=10> */
[----:B0-----:R-:W-:-:S04]  /*2900*/  IMAD.MOV.U32 R5, RZ, RZ, 0x20 ;  /* 0x00000020ff057424 */ /* 0x001fc800078e00ff */
[----:B------:R-:W-:-:S04]  /*2910*/  IMAD.WIDE.U32 R2, R0, R5, c[0x0][0x220] ;  /* 0x0000880000027625 */ /* 0x000fc800078e0005 */
[----:B------:R-:W-:Y:S01]  /*2920*/  IMAD.WIDE.U32 R4, R0, R5, c[0x0][0x228] ;  /* 0x00008a0000047625 */ /* 0x000fe200078e0005 */
[----:B------:R-:W-:Y:S04]  /*2930*/  STG.E.128 [R2.64], R36 ;  /* 0x0000002402007986 */ /* 0x000fe8000c101d04 */
[----:B------:R-:W-:Y:S04]  /*2940*/  STG.E.128 [R2.64+0x10], R64 ;  /* 0x0000104002007986 */ /* 0x000fe8000c101d04 */
[----:B------:R-:W-:Y:S04]  /*2950*/  STG.E.128 [R4.64], R60 ;  /* 0x0000003c04007986 */ /* 0x000fe8000c101d04 */
[----:B------:R-:W-:Y:S01]  /*2960*/  STG.E.128 [R4.64+0x10], R52 ;  /* 0x0000103404007986 */ /* 0x000fe2000c101d04 */
[----:B------:R-:W-:Y:S05]  /*2970*/  EXIT ;  /* 0x000000000000794d */ /* 0x000fea0003800000 */
.L_x_33:
[----:B------:R-:W-:Y:S01]  /*2980*/  HFMA2.MMA R73, -RZ, RZ, 0, 9.5367431640625e-07 ;  /* 0x00000010ff497435 */ /* 0x000fe200000001ff */
[----:B------:R-:W-:Y:S01]  /*2990*/  MOV R74, R117 ;  /* 0x00000075004a7202 */ /* 0x000fe20000000f00 */
[----:B------:R-:W-:Y:S01]  /*29a0*/  IMAD.MOV.U32 R72, RZ, RZ, 0x1f ;  /* 0x0000001fff487424 */ /* 0x000fe200078e00ff */
[----:B------:R-:W-:-:S02]  /*29b0*/  MOV R71, 0xffffffff ;  /* 0xffffffff00477802 */ /* 0x000fc40000000f00 */
[----:B------:R-:W-:Y:S02]  /*29c0*/  MOV R68, 0x29e0 ;  /* 0x000029e000447802 */ /* 0x000fe40000000f00 */
[----:B0----5:R-:W-:Y:S05]  /*29d0*/  CALL.REL.NOINC `($__internal_2_$__cuda_sm70_shflsync_down_p) ;  /* 0x0000046000007944 */ /* 0x021fea0003c00000 */
[----:B-1----:R-:W-:Y:S01]  /*29e0*/  MOV R90, R71 ;  /* 0x00000047005a7202 */ /* 0x002fe20000000f00 */
[----:B0-----:R-:W-:Y:S05]  /*29f0*/  BRA `(.L_x_88) ;  /* 0xffffe75000007947 */ /* 0x001fea000383ffff */
.L_x_34:
[----:B------:R-:W-:Y:S01]  /*2a00*/  HFMA2.MMA R73, -RZ, RZ, 0, 9.5367431640625e-07 ;  /* 0x00000010ff497435 */ /* 0x000fe200000001ff */
[----:B------:R-:W-:Y:S01]  /*2a10*/  IMAD.MOV.U32 R74, RZ, RZ, R118 ;  /* 0x000000ffff4a7224 */ /* 0x000fe200078e0076 */
[----:B------:R-:W-:Y:S01]  /*2a20*/  MOV R72, 0x1f ;  /* 0x0000001f00487802 */ /* 0x000fe20000000f00 */
[----:B------:R-:W-:Y:S01]  /*2a30*/  IMAD.MOV.U32 R71, RZ, RZ, -0x1 ;  /* 0xffffffffff477424 */ /* 0x000fe200078e00ff */
[----:B------:R-:W-:Y:S02]  /*2a40*/  MOV R68, 0x2a60 ;  /* 0x00002a6000447802 */ /* 0x000fe40000000f00 */
[----:B01---5:R-:W-:Y:S05]  /*2a50*/  CALL.REL.NOINC `($__internal_2_$__cuda_sm70_shflsync_down_p) ;  /* 0x000003e000007944 */ /* 0x023fea0003c00000 */
[----:B------:R-:W-:Y:S01]  /*2a60*/  FADD.FTZ R90, R90, R117 ;  /* 0x000000755a5a7221 */ /* 0x000fe20000010000 */
[----:B0-----:R-:W-:Y:S01]  /*2a70*/  HFMA2.MMA R73, -RZ, RZ, 0, 4.76837158203125e-07 ;  /* 0x00000008ff497435 */ /* 0x001fe200000001ff */
[----:B-1----:R-:W-:Y:S01]  /*2a80*/  FADD.FTZ R118, R118, R71 ;  /* 0x0000004776767221 */ /* 0x002fe20000010000 */
[----:B------:R-:W-:Y:S01]  /*2a90*/  MOV R72, 0x1f ;  /* 0x0000001f00487802 */ /* 0x000fe20000000f00 */
[----:B------:R-:W-:Y:S01]  /*2aa0*/  IMAD.MOV.U32 R71, RZ, RZ, -0x1 ;  /* 0xffffffffff477424 */ /* 0x000fe200078e00ff */
[----:B------:R-:W-:-:S02]  /*2ab0*/  MOV R74, R90 ;  /* 0x0000005a004a7202 */ /* 0x000fc40000000f00 */
[----:B------:R-:W-:Y:S02]  /*2ac0*/  MOV R68, 0x2ae0 ;  /* 0x00002ae000447802 */ /* 0x000fe40000000f00 */
[----:B------:R-:W-:Y:S05]  /*2ad0*/  CALL.REL.NOINC `($__internal_2_$__cuda_sm70_shflsync_down_p) ;  /* 0x0000036000007944 */ /* 0x000fea0003c00000 */
[----:B0-----:R-:W-:Y:S01]  /*2ae0*/  HFMA2.MMA R73, -RZ, RZ, 0, 4.76837158203125e-07 ;  /* 0x00000008ff497435 */ /* 0x001fe200000001ff */
[----:B-1----:R-:W-:Y:S01]  /*2af0*/  MOV R75, R71 ;  /* 0x00000047004b7202 */ /* 0x002fe20000000f00 */
[----:B------:R-:W-:Y:S01]  /*2b00*/  IMAD.MOV.U32 R74, RZ, RZ, R118 ;  /* 0x000000ffff4a7224 */ /* 0x000fe200078e0076 */
[----:B------:R-:W-:Y:S01]  /*2b10*/  MOV R72, 0x1f ;  /* 0x0000001f00487802 */ /* 0x000fe20000000f00 */
[----:B------:R-:W-:Y:S01]  /*2b20*/  IMAD.MOV.U32 R71, RZ, RZ, -0x1 ;  /* 0xffffffffff477424 */ /* 0x000fe200078e00ff */
[----:B------:R-:W-:Y:S02]  /*2b30*/  MOV R68, 0x2b50 ;  /* 0x00002b5000447802 */ /* 0x000fe40000000f00 */
[----:B------:R-:W-:Y:S05]  /*2b40*/  CALL.REL.NOINC `($__internal_2_$__cuda_sm70_shflsync_down_p) ;  /* 0x000002f000007944 */ /* 0x000fea0003c00000 */
[----:B------:R-:W-:Y:S01]  /*2b50*/  FADD.FTZ R90, R75, R90 ;  /* 0x0000005a4b5a7221 */ /* 0x000fe20000010000 */
[----:B0-----:R-:W-:Y:S01]  /*2b60*/  HFMA2.MMA R73, -RZ, RZ, 0, 2.384185791015625e-07 ;  /* 0x00000004ff497435 */ /* 0x001fe200000001ff */
[----:B-1----:R-:W-:Y:S01]  /*2b70*/  FADD.FTZ R118, R118, R71 ;  /* 0x0000004776767221 */ /* 0x002fe20000010000 */
[----:B------:R-:W-:Y:S01]  /*2b80*/  MOV R72, 0x1f ;  /* 0x0000001f00487802 */ /* 0x000fe20000000f00 */
[----:B------:R-:W-:Y:S01]  /*2b90*/  IMAD.MOV.U32 R71, RZ, RZ, -0x1 ;  /* 0xffffffffff477424 */ /* 0x000fe200078e00ff */
[----:B------:R-:W-:-:S02]  /*2ba0*/  MOV R74, R90 ;  /* 0x0000005a004a7202 */ /* 0x000fc40000000f00 */
[----:B------:R-:W-:Y:S02]  /*2bb0*/  MOV R68, 0x2bd0 ;  /* 0x00002bd000447802 */ /* 0x000fe40000000f00 */
[----:B------:R-:W-:Y:S05]  /*2bc0*/  CALL.REL.NOINC `($__internal_2_$__cuda_sm70_shflsync_down_p) ;  /* 0x0000027000007944 */ /* 0x000fea0003c00000 */
[----:B0-----:R-:W-:Y:S01]  /*2bd0*/  HFMA2.MMA R73, -RZ, RZ, 0, 2.384185791015625e-07 ;  /* 0x00000004ff497435 */ /* 0x001fe200000001ff */
[----:B-1----:R-:W-:Y:S01]  /*2be0*/  MOV R75, R71 ;  /* 0x00000047004b7202 */ /* 0x002fe20000000f00 */
[----:B------:R-:W-:Y:S01]  /*2bf0*/  IMAD.MOV.U32 R74, RZ, RZ, R118 ;  /* 0x000000ffff4a7224 */ /* 0x000fe200078e0076 */
[----:B------:R-:W-:Y:S01]  /*2c00*/  MOV R72, 0x1f ;  /* 0x0000001f00487802 */ /* 0x000fe20000000f00 */
[----:B------:R-:W-:Y:S01]  /*2c10*/  IMAD.MOV.U32 R71, RZ, RZ, -0x1 ;  /* 0xffffffffff477424 */ /* 0x000fe200078e00ff */
[----:B------:R-:W-:Y:S02]  /*2c20*/  MOV R68, 0x2c40 ;  /* 0x00002c4000447802 */ /* 0x000fe40000000f00 */
[----:B------:R-:W-:Y:S05]  /*2c30*/  CALL.REL.NOINC `($__internal_2_$__cuda_sm70_shflsync_down_p) ;  /* 0x0000020000007944 */ /* 0x000fea0003c00000 */
[----:B------:R-:W-:Y:S01]  /*2c40*/  FADD.FTZ R90, R75, R90 ;  /* 0x0000005a4b5a7221 */ /* 0x000fe20000010000 */
[----:B0-----:R-:W-:Y:S01]  /*2c50*/  HFMA2.MMA R73, -RZ, RZ, 0, 1.1920928955078125e-07 ;  /* 0x00000002ff497435 */ /* 0x001fe200000001ff */
[----:B-1----:R-:W-:Y:S01]  /*2c60*/  FADD.FTZ R118, R118, R71 ;  /* 0x0000004776767221 */ /* 0x002fe20000010000 */
[----:B------:R-:W-:Y:S01]  /*2c70*/  MOV R72, 0x1f ;  /* 0x0000001f00487802 */ /* 0x000fe20000000f00 */
[----:B------:R-:W-:Y:S01]  /*2c80*/  IMAD.MOV.U32 R71, RZ, RZ, -0x1 ;  /* 0xffffffffff477424 */ /* 0x000fe200078e00ff */
[----:B------:R-:W-:-:S02]  /*2c90*/  MOV R74, R90 ;  /* 0x0000005a004a7202 */ /* 0x000fc40000000f00 */
[----:B------:R-:W-:Y:S02]  /*2ca0*/  MOV R68, 0x2cc0 ;  /* 0x00002cc000447802 */ /* 0x000fe40000000f00 */
[----:B------:R-:W-:Y:S05]  /*2cb0*/  CALL.REL.NOINC `($__internal_2_$__cuda_sm70_shflsync_down_p) ;  /* 0x0000018000007944 */ /* 0x000fea0003c00000 */
[----:B0-----:R-:W-:Y:S01]  /*2cc0*/  HFMA2.MMA R73, -RZ, RZ, 0, 1.1920928955078125e-07 ;  /* 0x00000002ff497435 */ /* 0x001fe200000001ff */
[----:B-1----:R-:W-:Y:S01]  /*2cd0*/  MOV R75, R71 ;  /* 0x00000047004b7202 */ /* 0x002fe20000000f00 */
[----:B------:R-:W-:Y:S01]  /*2ce0*/  IMAD.MOV.U32 R74, RZ, RZ, R118 ;  /* 0x000000ffff4a7224 */ /* 0x000fe200078e0076 */
[----:B------:R-:W-:Y:S01]  /*2cf0*/  MOV R72, 0x1f ;  /* 0x0000001f00487802 */ /* 0x000fe20000000f00 */
[----:B------:R-:W-:Y:S01]  /*2d00*/  IMAD.MOV.U32 R71, RZ, RZ, -0x1 ;  /* 0xffffffffff477424 */ /* 0x000fe200078e00ff */
[----:B------:R-:W-:Y:S02]  /*2d10*/  MOV R68, 0x2d30 ;  /* 0x00002d3000447802 */ /* 0x000fe40000000f00 */
[----:B------:R-:W-:Y:S05]  /*2d20*/  CALL.REL.NOINC `($__internal_2_$__cuda_sm70_shflsync_down_p) ;  /* 0x0000011000007944 */ /* 0x000fea0003c00000 */
[----:B------:R-:W-:Y:S01]  /*2d30*/  FADD.FTZ R75, R75, R90 ;  /* 0x0000005a4b4b7221 */ /* 0x000fe20000010000 */
[----:B0-----:R-:W-:Y:S01]  /*2d40*/  HFMA2.MMA R73, -RZ, RZ, 0, 5.9604644775390625e-08 ;  /* 0x00000001ff497435 */ /* 0x001fe200000001ff */
[----:B-1----:R-:W-:Y:S01]  /*2d50*/  FADD.FTZ R91, R118, R71 ;  /* 0x00000047765b7221 */ /* 0x002fe20000010000 */
[----:B------:R-:W-:Y:S01]  /*2d60*/  MOV R72, 0x1f ;  /* 0x0000001f00487802 */ /* 0x000fe20000000f00 */
[----:B------:R-:W-:Y:S01]  /*2d70*/  IMAD.MOV.U32 R71, RZ, RZ, -0x1 ;  /* 0xffffffffff477424 */ /* 0x000fe200078e00ff */
[----:B------:R-:W-:-:S02]  /*2d80*/  MOV R74, R75 ;  /* 0x0000004b004a7202 */ /* 0x000fc40000000f00 */
[----:B------:R-:W-:Y:S02]  /*2d90*/  MOV R68, 0x2db0 ;  /* 0x00002db000447802 */ /* 0x000fe40000000f00 */
[----:B------:R-:W-:Y:S05]  /*2da0*/  CALL.REL.NOINC `($__internal_2_$__cuda_sm70_shflsync_down_p) ;  /* 0x0000009000007944 */ /* 0x000fea0003c00000 */
[----:B0-----:R-:W-:Y:S01]  /*2db0*/  HFMA2.MMA R73, -RZ, RZ, 0, 5.9604644775390625e-08 ;  /* 0x00000001ff497435 */ /* 0x001fe200000001ff */
[----:B-1----:R-:W-:Y:S01]  /*2dc0*/  MOV R90, R71 ;  /* 0x00000047005a7202 */ /* 0x002fe20000000f00 */
[----:B------:R-:W-:Y:S01]  /*2dd0*/  IMAD.MOV.U32 R74, RZ, RZ, R91 ;  /* 0x000000ffff4a7224 */ /* 0x000fe200078e005b */
[----:B------:R-:W-:Y:S01]  /*2de0*/  MOV R72, 0x1f ;  /* 0x0000001f00487802 */ /* 0x000fe20000000f00 */
[----:B------:R-:W-:Y:S01]  /*2df0*/  IMAD.MOV.U32 R71, RZ, RZ, -0x1 ;  /* 0xffffffffff477424 */ /* 0x000fe200078e00ff */
[----:B------:R-:W-:Y:S02]  /*2e00*/  MOV R68, 0x2e20 ;  /* 0x00002e2000447802 */ /* 0x000fe40000000f00 */
[----:B------:R-:W-:Y:S05]  /*2e10*/  CALL.REL.NOINC `($__internal_2_$__cuda_sm70_shflsync_down_p) ;  /* 0x0000002000007944 */ /* 0x000fea0003c00000 */
[----:B01----:R-:W-:Y:S01]  /*2e20*/  MOV R74, R71 ;  /* 0x00000047004a7202 */ /* 0x003fe20000000f00 */
[----:B------:R-:W-:Y:S05]  /*2e30*/  BRA `(.L_x_89) ;  /* 0xffffe43000007947 */ /* 0x000fea000383ffff */
        .weak           $__internal_2_$__cuda_sm70_shflsync_down_p
        .type           $__internal_2_$__cuda_sm70_shflsync_down_p,@function
        .size           $__internal_2_$__cuda_sm70_shflsync_down_p,(.L_x_6804 - $__internal_2_$__cuda_sm70_shflsync_down_p)
$__internal_2_$__cuda_sm70_shflsync_down_p:
[----:B------:R-:W-:Y:S01]  /*2e40*/  HFMA2.MMA R69, -RZ, RZ, 0, 0 ;  /* 0x00000000ff457435 */ /* 0x000fe200000001ff */
[----:B------:R-:W-:Y:S04]  /*2e50*/  WARPSYNC R71 ;  /* 0x0000004700007348 */ /* 0x000fe80003800000 */
[----:B------:R0:W1:Y:S01]  /*2e60*/  SHFL.DOWN PT, R71, R74, R73, R72 ;  /* 0x080000494a477389 */ /* 0x00006200000e0048 */
[----:B------:R-:W-:Y:S05]  /*2e70*/  RET.REL.NODEC R68 `(_ZN10layer_norm13ln_bwd_kernelINS_13Kernel_traitsI13__nv_bfloat16S2_S2_S2_fjLj2048ELj1ELj1ELj4ELj16ENS_18Kernel_traits_baseILj2048ES2_S2_S2_S2_fjLj128EEEEELb0ELb0ELb1ELb0EEEvNS_9BwdParamsE) ;  /* 0xffffd18044007950 */ /* 0x000fea0003c3ffff */
.L_x_90:
        /* <DEDUP_REMOVED lines=16> */
.L_x_6804:


//--------------------- .text._ZN10layer_norm13ln_bwd_kernelINS_13Kernel_traitsI13__nv_bfloat16S2_S2_S2_fjLj2048ELj1ELj1ELj4ELj16ENS_18Kernel_traits_baseILj2048ES2_S2_S2_S2_fjLj128EEEEELb0ELb0ELb1ELb1EEEvNS_9BwdParamsE --------------------------
	.section	.text._ZN10layer_norm13ln_bwd_kernelINS_13Kernel_traitsI13__nv_bfloat16S2_S2_S2_fjLj2048ELj1ELj1ELj4ELj16ENS_18Kernel_traits_baseILj2048ES2_S2_S2_S2_fjLj128EEEEELb0ELb0ELb1ELb1EEEvNS_9BwdParamsE,"ax",@progbits
	.sectioninfo	@"SHI_REGISTERS=126"
	.align	128
        .global         _ZN10layer_norm13ln_bwd_kernelINS_13Kernel_traitsI13__nv_bfloat16S2_S2_S2_fjLj2048ELj1ELj1ELj4ELj16ENS_18Kernel_traits_baseILj2048ES2_S2_S2_S2_fjLj128EEEEELb0ELb0ELb1ELb1EEEvNS_9BwdParamsE
        .type           _ZN10layer_norm13ln_bwd_kernelINS_13Kernel_traitsI13__nv_bfloat16S2_S2_S2_fjLj2048ELj1ELj1ELj4ELj16ENS_18Kernel_traits_baseILj2048ES2_S2_S2_S2_fjLj128EEEEELb0ELb0ELb1ELb1EEEvNS_9BwdParamsE,@function
        .size           _ZN10layer_norm13ln_bwd_kernelINS_13Kernel_traitsI13__nv_bfloat16S2_S2_S2_fjLj2048ELj1ELj1ELj4ELj16ENS_18Kernel_traits_baseILj2048ES2_S2_S2_S2_fjLj128EEEEELb0ELb0ELb1ELb1EEEvNS_9BwdParamsE,(.L_x_6805 - _ZN10layer_norm13ln_bwd_kernelINS_13Kernel_traitsI13__nv_bfloat16S2_S2_S2_fjLj2048ELj1ELj1ELj4ELj16ENS_18Kernel_traits_baseILj2048ES2_S2_S2_S2_fjLj128EEEEELb0ELb0ELb1ELb1EEEvNS_9BwdParamsE)
        .other          _ZN10layer_norm13ln_bwd_kernelINS_13Kernel_traitsI13__nv_bfloat16S2_S2_S2_fjLj2048ELj1ELj1ELj4ELj16ENS_18Kernel_traits_baseILj2048ES2_S2_S2_S2_fjLj128EEEEELb0ELb0ELb1ELb1EEEvNS_9BwdParamsE,@"STO_CUDA_ENTRY STV_DEFAULT"
_ZN10layer_norm13ln_bwd_kernelINS_13Kernel_traitsI13__nv_bfloat16S2_S2_S2_fjLj2048ELj1ELj1ELj4ELj16ENS_18Kernel_traits_baseILj2048ES2_S2_S2_S2_fjLj128EEEEELb0ELb0ELb1ELb1EEEvNS_9BwdParamsE:
.text._ZN10layer_norm13ln_bwd_kernelINS_13Kernel_traitsI13__nv_bfloat16S2_S2_S2_fjLj2048ELj1ELj1ELj4ELj16ENS_18Kernel_traits_baseILj2048ES2_S2_S2_S2_fjLj128EEEEELb0ELb0ELb1ELb1EEEvNS_9BwdParamsE:
[----:B------:R-:W-:Y:S02]  /*0000*/  MOV R1, c[0x0][0x28] ;  /* 0x00000a0000017a02 */ /* 0x000fe40000000f00 */
[----:B------:R-:W0:Y:S01]  /*0010*/  S2UR UR4, SR_CTAID.X ;  /* 0x00000000000479c3 */ /* 0x000e220000002500 */
[----:B------:R-:W0:Y:S02]  /*0020*/  S2R R86, SR_TID.X ;  /* 0x0000000000567919 */ /* 0x000e240000002100 */
[----:B0-----:R-:W-:Y:S01]  /*0030*/  LEA.HI R85, R86, UR4, RZ, 0x19 ;  /* 0x0000000456557c11 */ /* 0x001fe2000f8fc8ff */
[----:B------:R-:W-:-:S03]  /*0040*/  ULDC.64 UR4, c[0x0][0x118] ;  /* 0x0000460000047ab9 */ /* 0x000fc60000000a00 */
        /* <DEDUP_REMOVED lines=19> */
.L_x_91:
[----:B------:R-:W-:-:S04]  /*0180*/  SHF.L.U32 R0, R86, 0x4, RZ ;  /* 0x0000000456007819 */ /* 0x000fc800000006ff */
[----:B------:R-:W-:-:S04]  /*0190*/  LOP3.LUT R0, R0, 0x7f0, RZ, 0xc0, !PT ;  /* 0x000007f000007812 */ /* 0x000fc800078ec0ff */
[----:B------:R-:W-:-:S04]  /*01a0*/  IADD3 R2, P0, R0, c[0x0][0x1b0], RZ ;  /* 0x00006c0000027a10 */ /* 0x000fc80007f1e0ff */
[----:B------:R-:W-:-:S05]  /*01b0*/  IADD3.X R3, RZ, c[0x0][0x1b4], RZ, P0, !PT ;  /* 0x00006d00ff037a10 */ /* 0x000fca00007fe4ff */
[----:B------:R-:W2:Y:S04]  /*01c0*/  LDG.E.128 R4, [R2.64] ;  /* 0x0000000402047981 */ /* 0x000ea8000c1e1d00 */
[----:B------:R-:W3:Y:S01]  /*01d0*/  LDG.E.128 R48, [R2.64+0x800] ;  /* 0x0008000402307981 */ /* 0x000ee2000c1e1d00 */
[----:B------:R-:W0:Y:S01]  /*01e0*/  LDC.U8 R12, c[0x0][0x1f0] ;  /* 0x00007c00ff0c7b82 */ /* 0x000e220000000000 */
[----:B------:R-:W-:Y:S01]  /*01f0*/  IMAD.MOV.U32 R11, RZ, RZ, 0x1 ;  /* 0x00000001ff0b7424 */ /* 0x000fe200078e00ff */
        /* <DEDUP_REMOVED lines=16> */
[----:B--2---:R-:W-:-:S02]  /*0300*/  PRMT R84, RZ, 0x5410, R4 ;  /* 0x00005410ff547816 */ /* 0x004fc40000000004 */
[----:B------:R-:W-:Y:S02]  /*0310*/  PRMT R83, RZ, 0x7610, R4 ;  /* 0x00007610ff537816 */ /* 0x000fe40000000004 */
[--C-:B------:R-:W-:Y:S02]  /*0320*/  PRMT R82, RZ, 0x5410, R5.reuse ;  /* 0x00005410ff527816 */ /* 0x100fe40000000005 */
[----:B------:R-:W-:Y:S02]  /*0330*/  PRMT R81, RZ, 0x7610, R5 ;  /* 0x00007610ff517816 */ /* 0x000fe40000000005 */
[--C-:B------:R-:W-:Y:S02]  /*0340*/  PRMT R80, RZ, 0x5410, R6.reuse ;  /* 0x00005410ff507816 */ /* 0x100fe40000000006 */
[----:B------:R-:W-:Y:S02]  /*0350*/  PRMT R15, RZ, 0x7610, R6 ;  /* 0x00007610ff0f7816 */ /* 0x000fe40000000006 */
[----:B------:R-:W-:-:S02]  /*0360*/  PRMT R14, RZ, 0x5410, R7 ;  /* 0x00005410ff0e7816 */ /* 0x000fc40000000007 */
[----:B------:R-:W-:Y:S02]  /*0370*/  PRMT R13, RZ, 0x7610, R7 ;  /* 0x00007610ff0d7816 */ /* 0x000fe40000000007 */
[--C-:B---3--:R-:W-:Y:S02]  /*0380*/  PRMT R10, RZ, 0x5410, R48.reuse ;  /* 0x00005410ff0a7816 */ /* 0x108fe40000000030 */
[----:B------:R-:W-:Y:S02]  /*0390*/  PRMT R9, RZ, 0x7610, R48 ;  /* 0x00007610ff097816 */ /* 0x000fe40000000030 */
[--C-:B------:R-:W-:Y:S02]  /*03a0*/  PRMT R8, RZ, 0x5410, R49.reuse ;  /* 0x00005410ff087816 */ /* 0x100fe40000000031 */
[----:B------:R-:W-:Y:S02]  /*03b0*/  PRMT R7, RZ, 0x7610, R49 ;  /* 0x00007610ff077816 */ /* 0x000fe40000000031 */
[----:B------:R-:W-:-:S02]  /*03c0*/  PRMT R6, RZ, 0x5410, R50 ;  /* 0x00005410ff067816 */ /* 0x000fc40000000032 */
[----:B------:R-:W-:Y:S02]  /*03d0*/  PRMT R5, RZ, 0x7610, R50 ;  /* 0x00007610ff057816 */ /* 0x000fe40000000032 */
[--C-:B------:R-:W-:Y:S02]  /*03e0*/  PRMT R4, RZ, 0x5410, R51.reuse ;  /* 0x00005410ff047816 */ /* 0x100fe40000000033 */
[----:B0-----:R-:W-:Y:S02]  /*03f0*/  PRMT R3, RZ, 0x7610, R51 ;  /* 0x00007610ff037816 */ /* 0x001fe40000000033 */
.L_x_146:
[----:B------:R-:W-:-:S10]  /*0400*/  HFMA2.MMA R118, -RZ, RZ, 0, 2.384185791015625e-07 ;  /* 0x00000004ff767435 */ /* 0x000fd400000001ff */
        /* <DEDUP_REMOVED lines=8> */
[----:B------:R-:W-:Y:S01]  /*0490*/  BSSY B0, `(.L_x_93) ;  /* 0x00000ba000007945 */ /* 0x000fe20003800000 */
[----:B------:R-:W-:Y:S02]  /*04a0*/  MOV R117, 0x10 ;  /* 0x0000001000757802 */ /* 0x000fe40000000f00 */
[----:B------:R-:W-:-:S04]  /*04b0*/  SHF.R.S32.HI R71, RZ, 0x1f, R0 ;  /* 0x0000001fff477819 */ /* 0x000fc80000011400 */
[----:B------:R-:W-:-:S04]  /*04c0*/  LEA.HI R71, R71, R0, RZ, 0x3 ;  /* 0x0000000047477211 */ /* 0x000fc800078f18ff */
[----:B------:R-:W-:-:S04]  /*04d0*/  LEA.HI.SX32 R87, R71, R70, 0x1d ;  /* 0x0000004647577211 */ /* 0x000fc800078feaff */
[C---:B------:R-:W-:Y:S01]  /*04e0*/  IADD3 R0, R87.reuse, 0x80, RZ ;  /* 0x0000008057007810 */ /* 0x040fe20007ffe0ff */
[----:B------:R-:W-:-:S04]  /*04f0*/  IMAD.WIDE.U32 R92, R87, R117, c[0x0][0x218] ;  /* 0x00008600575c7625 */ /* 0x000fc800078e0075 */
[----:B------:R-:W-:Y:S01]  /*0500*/  IMAD.WIDE.U32 R90, R0, R117, c[0x0][0x218] ;  /* 0x00008600005a7625 */ /* 0x000fe200078e0075 */
[----:B--2---:R-:W-:-:S13]  /*0510*/  ISETP.GT.AND P1, PT, R68, RZ, PT ;  /* 0x000000ff4400720c */ /* 0x004fda0003f24270 */
[----:B------:R-:W-:Y:S05]  /*0520*/  @P1 BRA `(.L_x_94) ;  /* 0x000000a000001947 */ /* 0x000fea0003800000 */
[----:B0-----:R-:W-:Y:S01]  /*0530*/  ISETP.NE.U32.AND P0, PT, RZ, c[0x0][0x218], PT ;  /* 0x00008600ff007a0c */ /* 0x001fe20003f05070 */
[----:B------:R-:W-:Y:S01]  /*0540*/  IMAD.MOV.U32 R118, RZ, RZ, RZ ;  /* 0x000000ffff767224 */ /* 0x000fe200078e00ff */
[----:B------:R-:W-:Y:S02]  /*0550*/  MOV R71, RZ ;  /* 0x000000ff00477202 */ /* 0x000fe40000000f00 */
[----:B------:R-:W-:-:S13]  /*0560*/  ISETP.NE.AND.EX P0, PT, RZ, c[0x0][0x21c], PT, P0 ;  /* 0x00008700ff007a0c */ /* 0x000fda0003f05300 */
[----:B------:R-:W-:Y:S05]  /*0570*/  @!P0 BRA `(.L_x_95) ;  /* 0x00000ab000008947 */ /* 0x000fea0003800000 */
[----:B------:R0:W5:Y:S04]  /*0580*/  LDG.E.128 R48, [R92.64] ;  /* 0x000000045c307981 */ /* 0x000168000c1e1d00 */
[----:B------:R0:W5:Y:S01]  /*0590*/  LDG.E.128 R52, [R90.64] ;  /* 0x000000045a347981 */ /* 0x000162000c1e1d00 */
[----:B------:R-:W-:Y:S01]  /*05a0*/  HFMA2.MMA R118, -RZ, RZ, 0, 0 ;  /* 0x00000000ff767435 */ /* 0x000fe200000001ff */
[----:B------:R-:W-:Y:S01]  /*05b0*/  IMAD.MOV.U32 R71, RZ, RZ, RZ ;  /* 0x000000ffff477224 */ /* 0x000fe200078e00ff */
[----:B------:R-:W-:Y:S05]  /*05c0*/  BRA `(.L_x_95) ;  /* 0x00000a6000007947 */ /* 0x000fea0003800000 */
.L_x_94:
[----:B0-----:R-:W-:-:S05]  /*05d0*/  IADD3 R64, R68, -0x1, RZ ;  /* 0xffffffff44407810 */ /* 0x001fca0007ffe0ff */
[----:B------:R-:W-:-:S05]  /*05e0*/  IMAD R64, R64, c[0x0][0x168], RZ ;  /* 0x00005a0040407a24 */ /* 0x000fca00078e02ff */
[----:B------:R-:W-:-:S04]  /*05f0*/  SHF.R.S32.HI R65, RZ, 0x1f, R64 ;  /* 0x0000001fff417819 */ /* 0x000fc80000011440 */
[----:B------:R-:W-:Y:S01]  /*0600*/  LEA.HI R67, R65, R64, RZ, 0x3 ;  /* 0x0000004041437211 */ /* 0x000fe200078f18ff */
[----:B------:R-:W-:-:S03]  /*0610*/  IMAD.WIDE.U32 R64, R87, R117, c[0x0][0x188] ;  /* 0x0000620057407625 */ /* 0x000fc600078e0075 */
[----:B------:R-:W-:Y:S01]  /*0620*/  LEA.HI.SX32 R76, R67, R70, 0x1d ;  /* 0x00000046434c7211 */ /* 0x000fe200078feaff */
[----:B------:R-:W-:Y:S02]  /*0630*/  IMAD.WIDE R118, R85, R118, c[0x0][0x1a0] ;  /* 0x0000680055767625 */ /* 0x000fe400078e0276 */
[----:B------:R-:W2:Y:S02]  /*0640*/  LDG.E.128 R64, [R64.64] ;  /* 0x0000000440407981 */ /* 0x000ea4000c1e1d00 */
[CC--:B------:R-:W-:Y:S01]  /*0650*/  IMAD.WIDE.U32 R68, R76.reuse, R117.reuse, c[0x0][0x208] ;  /* 0x000082004c447625 */ /* 0x0c0fe200078e0075 */
[----:B------:R-:W-:Y:S01]  /*0660*/  IADD3 R76, R76, 0x80, RZ ;  /* 0x000000804c4c7810 */ /* 0x000fe20007ffe0ff */
[----:B------:R-:W3:Y:S02]  /*0670*/  LDG.E R118, [R118.64] ;  /* 0x0000000476767981 */ /* 0x000ee4000c1e1900 */
[-C--:B------:R-:W-:Y:S02]  /*0680*/  IMAD.WIDE.U32 R72, R0, R117.reuse, c[0x0][0x188] ;  /* 0x0000620000487625 */ /* 0x080fe400078e0075 */
[----:B------:R-:W4:Y:S02]  /*0690*/  LDG.E.128 R68, [R68.64] ;  /* 0x0000000444447981 */ /* 0x000f24000c1e1d00 */
[----:B------:R-:W-:-:S02]  /*06a0*/  IMAD.WIDE.U32 R76, R76, R117, c[0x0][0x208] ;  /* 0x000082004c4c7625 */ /* 0x000fc400078e0075 */
[----:B------:R-:W4:Y:S04]  /*06b0*/  LDG.E.128 R72, [R72.64] ;  /* 0x0000000448487981 */ /* 0x000f28000c1e1d00 */
[----:B------:R-:W4:Y:S01]  /*06c0*/  LDG.E.128 R76, [R76.64] ;  /* 0x000000044c4c7981 */ /* 0x000f22000c1e1d00 */
[----:B------:R-:W-:-:S04]  /*06d0*/  ISETP.NE.U32.AND P0, PT, RZ, c[0x0][0x218], PT ;  /* 0x00008600ff007a0c */ /* 0x000fc80003f05070 */
[----:B------:R-:W-:-:S13]  /*06e0*/  ISETP.NE.AND.EX P0, PT, RZ, c[0x0][0x21c], PT, P0 ;  /* 0x00008700ff007a0c */ /* 0x000fda0003f05300 */
[----:B------:R0:W5:Y:S04]  /*06f0*/  @P0 LDG.E.128 R48, [R92.64] ;  /* 0x000000045c300981 */ /* 0x000168000c1e1d00 */
[----:B------:R1:W5:Y:S01]  /*0700*/  @P0 LDG.E.128 R52, [R90.64] ;  /* 0x000000045a340981 */ /* 0x000362000c1e1d00 */
[----:B------:R-:W-:Y:S02]  /*0710*/  ISETP.NE.AND P0, PT, R12, RZ, PT ;  /* 0x000000ff0c00720c */ /* 0x000fe40003f05270 */
[--C-:B--2---:R-:W-:Y:S02]  /*0720*/  PRMT R89, RZ, 0x5410, R64.reuse ;  /* 0x00005410ff597816 */ /* 0x104fe40000000040 */
[----:B-1----:R-:W-:Y:S02]  /*0730*/  PRMT R91, RZ, 0x7610, R64 ;  /* 0x00007610ff5b7816 */ /* 0x002fe40000000040 */
[----:B---3--:R-:W-:-:S02]  /*0740*/  FSEL R109, R118, RZ, !P0 ;  /* 0x000000ff766d7208 */ /* 0x008fc40004000000 */
[--C-:B------:R-:W-:Y:S02]  /*0750*/  PRMT R96, RZ, 0x5410, R66.reuse ;  /* 0x00005410ff607816 */ /* 0x100fe40000000042 */
[--C-:B------:R-:W-:Y:S02]  /*0760*/  PRMT R98, RZ, 0x5410, R67.reuse ;  /* 0x00005410ff627816 */ /* 0x100fe40000000043 */
[----:B------:R-:W-:Y:S02]  /*0770*/  PRMT R100, RZ, 0x7610, R67 ;  /* 0x00007610ff647816 */ /* 0x000fe40000000043 */
[----:B------:R-:W-:Y:S02]  /*0780*/  PRMT R94, RZ, 0x5410, R65 ;  /* 0x00005410ff5e7816 */ /* 0x000fe40000000041 */
[----:B------:R-:W-:Y:S02]  /*0790*/  PRMT R66, RZ, 0x7610, R66 ;  /* 0x00007610ff427816 */ /* 0x000fe40000000042 */
[----:B----4-:R-:W-:-:S02]  /*07a0*/  PRMT R101, RZ, 0x5410, R68 ;  /* 0x00005410ff657816 */ /* 0x010fc40000000044 */
[----:B------:R-:W-:Y:S02]  /*07b0*/  PRMT R102, RZ, 0x7610, R68 ;  /* 0x00007610ff667816 */ /* 0x000fe40000000044 */
[--C-:B------:R-:W-:Y:S02]  /*07c0*/  PRMT R67, RZ, 0x5410, R71.reuse ;  /* 0x00005410ff437816 */ /* 0x100fe40000000047 */
[----:B------:R-:W-:Y:S02]  /*07d0*/  PRMT R64, RZ, 0x7610, R71 ;  /* 0x00007610ff407816 */ /* 0x000fe40000000047 */
[----:B------:R-:W-:Y:S02]  /*07e0*/  PRMT R65, RZ, 0x7610, R65 ;  /* 0x00007610ff417816 */ /* 0x000fe40000000041 */
[--C-:B------:R-:W-:Y:S02]  /*07f0*/  PRMT R103, RZ, 0x5410, R69.reuse ;  /* 0x00005410ff677816 */ /* 0x100fe40000000045 */
[----:B0-----:R-:W-:-:S02]  /*0800*/  PRMT R92, RZ, 0x7610, R69 ;  /* 0x00007610ff5c7816 */ /* 0x001fc40000000045 */
[--C-:B------:R-:W-:Y:S02]  /*0810*/  PRMT R93, RZ, 0x5410, R70.reuse ;  /* 0x00005410ff5d7816 */ /* 0x100fe40000000046 */
[----:B------:R-:W-:Y:S02]  /*0820*/  PRMT R90, RZ, 0x7610, R70 ;  /* 0x00007610ff5a7816 */ /* 0x000fe40000000046 */
[----:B------:R-:W-:Y:S02]  /*0830*/  PRMT R68, RZ, 0x5410, R72 ;  /* 0x00005410ff447816 */ /* 0x000fe40000000048 */
[----:B------:R-:W-:Y:S02]  /*0840*/  PRMT R71, RZ, 0x5410, R74 ;  /* 0x00005410ff477816 */ /* 0x000fe4000000004a */
[----:B------:R-:W-:Y:S02]  /*0850*/  PRMT R72, RZ, 0x7610, R72 ;  /* 0x00007610ff487816 */ /* 0x000fe40000000048 */
[----:B------:R-:W-:-:S02]  /*0860*/  PRMT R69, RZ, 0x5410, R73 ;  /* 0x00005410ff457816 */ /* 0x000fc40000000049 */
[----:B------:R-:W-:Y:S01]  /*0870*/  PRMT R70, RZ, 0x7610, R73 ;  /* 0x00007610ff467816 */ /* 0x000fe20000000049 */
[C---:B------:R-:W-:Y:S01]  /*0880*/  FADD.FTZ R73, -R109.reuse, R89 ;  /* 0x000000596d497221 */ /* 0x040fe20000010100 */
[----:B------:R-:W-:Y:S02]  /*0890*/  PRMT R74, RZ, 0x7610, R74 ;  /* 0x00007610ff4a7816 */ /* 0x000fe4000000004a */
[--C-:B------:R-:W-:Y:S02]  /*08a0*/  PRMT R104, RZ, 0x5410, R75.reuse ;  /* 0x00005410ff687816 */ /* 0x100fe4000000004b */
[----:B------:R-:W-:Y:S01]  /*08b0*/  PRMT R106, RZ, 0x7610, R75 ;  /* 0x00007610ff6a7816 */ /* 0x000fe2000000004b */
[C---:B------:R-:W-:Y:S02]  /*08c0*/  FADD.FTZ R75, -R109.reuse, R91 ;  /* 0x0000005b6d4b7221 */ /* 0x040fe40000010100 */
[C---:B------:R-:W-:Y:S02]  /*08d0*/  FADD.FTZ R89, -R109.reuse, R94 ;  /* 0x0000005e6d597221 */ /* 0x040fe40000010100 */
[----:B------:R-:W-:-:S02]  /*08e0*/  FADD.FTZ R99, -R109, R66 ;  /* 0x000000426d637221 */ /* 0x000fc40000010100 */
[C---:B------:R-:W-:Y:S01]  /*08f0*/  FADD.FTZ R95, -R109.reuse, R65 ;  /* 0x000000416d5f7221 */ /* 0x040fe20000010100 */
[----:B------:R-:W-:Y:S01]  /*0900*/  PRMT R110, RZ, 0x7610, R76 ;  /* 0x00007610ff6e7816 */ /* 0x000fe2000000004c */
[C---:B------:R-:W-:Y:S02]  /*0910*/  FADD.FTZ R97, -R109.reuse, R96 ;  /* 0x000000606d617221 */ /* 0x040fe40000010100 */
[C---:B------:R-:W-:Y:S02]  /*0920*/  FADD.FTZ R105, -R109.reuse, R98 ;  /* 0x000000626d697221 */ /* 0x040fe40000010100 */
[C---:B------:R-:W-:Y:S02]  /*0930*/  FADD.FTZ R107, -R109.reuse, R100 ;  /* 0x000000646d6b7221 */ /* 0x040fe40000010100 */
[C---:B------:R-:W-:Y:S02]  /*0940*/  FADD.FTZ R111, -R109.reuse, R68 ;  /* 0x000000446d6f7221 */ /* 0x040fe40000010100 */
[----:B------:R-:W-:-:S02]  /*0950*/  FADD.FTZ R113, -R109, R72 ;  /* 0x000000486d717221 */ /* 0x000fc40000010100 */
[C---:B------:R-:W-:Y:S02]  /*0960*/  FADD.FTZ R115, -R109.reuse, R69 ;  /* 0x000000456d737221 */ /* 0x040fe40000010100 */
[C---:B------:R-:W-:Y:S02]  /*0970*/  FADD.FTZ R117, -R109.reuse, R70 ;  /* 0x000000466d757221 */ /* 0x040fe40000010100 */
[C---:B------:R-:W-:Y:S02]  /*0980*/  FADD.FTZ R119, -R109.reuse, R71 ;  /* 0x000000476d777221 */ /* 0x040fe40000010100 */
[C---:B------:R-:W-:Y:S02]  /*0990*/  FADD.FTZ R121, -R109.reuse, R74 ;  /* 0x0000004a6d797221 */ /* 0x040fe40000010100 */
[C---:B------:R-:W-:Y:S02]  /*09a0*/  FADD.FTZ R123, -R109.reuse, R104 ;  /* 0x000000686d7b7221 */ /* 0x040fe40000010100 */
[----:B------:R-:W-:Y:S01]  /*09b0*/  FADD.FTZ R65, -R109, R106 ;  /* 0x0000006a6d417221 */ /* 0x000fe20000010100 */
[----:B------:R-:W-:Y:S01]  /*09c0*/  PRMT R109, RZ, 0x5410, R76 ;  /* 0x00005410ff6d7816 */ /* 0x000fe2000000004c */
[----:B-----5:R-:W-:-:S02]  /*09d0*/  FMUL.FTZ R73, R2, R73 ;  /* 0x0000004902497220 */ /* 0x020fc40000410000 */
[C---:B------:R-:W-:Y:S02]  /*09e0*/  FMUL.FTZ R72, R2.reuse, R75 ;  /* 0x0000004b02487220 */ /* 0x040fe40000410000 */
[C---:B------:R-:W-:Y:S02]  /*09f0*/  FMUL.FTZ R75, R2.reuse, R89 ;  /* 0x00000059024b7220 */ /* 0x040fe40000410000 */
[C---:B------:R-:W-:Y:S01]  /*0a00*/  FMUL.FTZ R76, R2.reuse, R99 ;  /* 0x00000063024c7220 */ /* 0x040fe20000410000 */
[--C-:B------:R-:W-:Y:S01]  /*0a10*/  PRMT R69, RZ, 0x5410, R79.reuse ;  /* 0x00005410ff457816 */ /* 0x100fe2000000004f */
[----:B------:R-:W-:Y:S01]  /*0a20*/  FMUL.FTZ R74, R2, R95 ;  /* 0x0000005f024a7220 */ /* 0x000fe20000410000 */
[----:B------:R-:W-:Y:S01]  /*0a30*/  PRMT R66, RZ, 0x7610, R79 ;  /* 0x00007610ff427816 */ /* 0x000fe2000000004f */
[-C--:B------:R-:W-:Y:S02]  /*0a40*/  FMUL.FTZ R100, R84, R101.reuse ;  /* 0x0000006554647220 */ /* 0x080fe40000410000 */
[----:B------:R-:W-:-:S02]  /*0a50*/  FFMA.FTZ R16, R73, R101, R16 ;  /* 0x0000006549107223 */ /* 0x000fc40000010010 */
[----:B------:R-:W-:Y:S02]  /*0a60*/  FADD.FTZ R36, R36, R101 ;  /* 0x0000006524247221 */ /* 0x000fe40000010000 */
[----:B------:R-:W-:Y:S02]  /*0a70*/  FMUL.FTZ R79, R2, R105 ;  /* 0x00000069024f7220 */ /* 0x000fe40000410000 */
[-C--:B------:R-:W-:Y:S02]  /*0a80*/  FFMA.FTZ R17, R72, R102.reuse, R17 ;  /* 0x0000006648117223 */ /* 0x080fe40000010011 */
[----:B------:R-:W-:Y:S02]  /*0a90*/  FADD.FTZ R37, R37, R102 ;  /* 0x0000006625257221 */ /* 0x000fe40000010000 */
[----:B------:R-:W-:Y:S02]  /*0aa0*/  FMUL.FTZ R101, R83, R102 ;  /* 0x0000006653657220 */ /* 0x000fe40000410000 */
        /* <DEDUP_REMOVED lines=9> */
[----:B------:R-:W-:Y:S02]  /*0b40*/  FADD.FTZ R90, RZ, R100 ;  /* 0x00000064ff5a7221 */ /* 0x000fe40000010000 */
[----:B------:R-:W-:Y:S02]  /*0b50*/  FFMA.FTZ R92, R73, R100, RZ ;  /* 0x00000064495c7223 */ /* 0x000fe400000100ff */
[----:B------:R-:W-:Y:S02]  /*0b60*/  FFMA.FTZ R22, R79, R67, R22 ;  /* 0x000000434f167223 */ /* 0x000fe40000010016 */
[----:B------:R-:W-:-:S02]  /*0b70*/  FADD.FTZ R34, R34, R67 ;  /* 0x0000004322227221 */ /* 0x000fc40000010000 */
[----:B------:R-:W-:Y:S02]  /*0b80*/  FMUL.FTZ R106, R14, R67 ;  /* 0x000000430e6a7220 */ /* 0x000fe40000410000 */
[----:B------:R-:W-:Y:S02]  /*0b90*/  FADD.FTZ R67, R90, R101 ;  /* 0x000000655a437221 */ /* 0x000fe40000010000 */
[----:B------:R-:W-:Y:S02]  /*0ba0*/  FFMA.FTZ R92, R72, R101, R92 ;  /* 0x00000065485c7223 */ /* 0x000fe4000001005c */
[----:B------:R-:W-:Y:S01]  /*0bb0*/  FADD.FTZ R90, R67, R102 ;  /* 0x00000066435a7221 */ /* 0x000fe20000010000 */
[----:B------:R-:W-:Y:S01]  /*0bc0*/  PRMT R71, RZ, 0x5410, R78 ;  /* 0x00005410ff477816 */ /* 0x000fe2000000004e */
[----:B------:R-:W-:Y:S01]  /*0bd0*/  FFMA.FTZ R92, R75, R102, R92 ;  /* 0x000000664b5c7223 */ /* 0x000fe2000001005c */
[----:B------:R-:W-:Y:S01]  /*0be0*/  PRMT R68, RZ, 0x7610, R78 ;  /* 0x00007610ff447816 */ /* 0x000fe2000000004e */
[----:B------:R-:W-:Y:S01]  /*0bf0*/  FMUL.FTZ R78, R2, R107 ;  /* 0x0000006b024e7220 */ /* 0x000fe20000410000 */
[--C-:B------:R-:W-:Y:S01]  /*0c00*/  PRMT R91, RZ, 0x5410, R77.reuse ;  /* 0x00005410ff5b7816 */ /* 0x100fe2000000004d */
[----:B------:R-:W-:Y:S01]  /*0c10*/  FMUL.FTZ R104, R80, R93 ;  /* 0x0000005d50687220 */ /* 0x000fe20000410000 */
[----:B------:R-:W-:Y:S01]  /*0c20*/  PRMT R70, RZ, 0x7610, R77 ;  /* 0x00007610ff467816 */ /* 0x000fe2000000004d */
[----:B------:R-:W-:-:S02]  /*0c30*/  FADD.FTZ R67, R90, R103 ;  /* 0x000000675a437221 */ /* 0x000fc40000010000 */
[----:B------:R-:W-:Y:S02]  /*0c40*/  FMUL.FTZ R77, R2, R97 ;  /* 0x00000061024d7220 */ /* 0x000fe40000410000 */
[----:B------:R-:W-:Y:S02]  /*0c50*/  FFMA.FTZ R92, R74, R103, R92 ;  /* 0x000000674a5c7223 */ /* 0x000fe4000001005c */
[-C--:B------:R-:W-:Y:S02]  /*0c60*/  FFMA.FTZ R23, R78, R64.reuse, R23 ;  /* 0x000000404e177223 */ /* 0x080fe40000010017 */
[----:B------:R-:W-:Y:S02]  /*0c70*/  FADD.FTZ R35, R35, R64 ;  /* 0x0000004023237221 */ /* 0x000fe40000010000 */
[----:B------:R-:W-:Y:S02]  /*0c80*/  FMUL.FTZ R107, R13, R64 ;  /* 0x000000400d6b7220 */ /* 0x000fe40000410000 */
[----:B------:R-:W-:-:S02]  /*0c90*/  FADD.FTZ R64, R67, R104 ;  /* 0x0000006843407221 */ /* 0x000fc40000010000 */
[----:B------:R-:W-:Y:S02]  /*0ca0*/  FFMA.FTZ R92, R77, R104, R92 ;  /* 0x000000684d5c7223 */ /* 0x000fe4000001005c */
[----:B------:R-:W-:Y:S02]  /*0cb0*/  FADD.FTZ R67, R64, R105 ;  /* 0x0000006940437221 */ /* 0x000fe40000010000 */
[----:B------:R-:W-:Y:S02]  /*0cc0*/  FFMA.FTZ R92, R76, R105, R92 ;  /* 0x000000694c5c7223 */ /* 0x000fe4000001005c */
[----:B------:R-:W-:Y:S02]  /*0cd0*/  FADD.FTZ R64, R67, R106 ;  /* 0x0000006a43407221 */ /* 0x000fe40000010000 */
[----:B------:R-:W-:Y:S02]  /*0ce0*/  FFMA.FTZ R92, R79, R106, R92 ;  /* 0x0000006a4f5c7223 */ /* 0x000fe4000001005c */
[----:B------:R-:W-:-:S02]  /*0cf0*/  FMUL.FTZ R89, R2, R111 ;  /* 0x0000006f02597220 */ /* 0x000fc40000410000 */
[----:B------:R-:W-:Y:S02]  /*0d00*/  FMUL.FTZ R108, R10, R109 ;  /* 0x0000006d0a6c7220 */ /* 0x000fe40000410000 */
[----:B------:R-:W-:Y:S02]  /*0d10*/  FADD.FTZ R67, R64, R107 ;  /* 0x0000006b40437221 */ /* 0x000fe40000010000 */
[----:B------:R-:W-:Y:S02]  /*0d20*/  FFMA.FTZ R92, R78, R107, R92 ;  /* 0x0000006b4e5c7223 */ /* 0x000fe4000001005c */
[C---:B------:R-:W-:Y:S02]  /*0d30*/  FMUL.FTZ R94, R2.reuse, R113 ;  /* 0x00000071025e7220 */ /* 0x040fe40000410000 */
[----:B------:R-:W-:Y:S02]  /*0d40*/  FMUL.FTZ R95, R2, R115 ;  /* 0x00000073025f7220 */ /* 0x000fe40000410000 */
[----:B------:R-:W-:-:S02]  /*0d50*/  FFMA.FTZ R44, R89, R109, R44 ;  /* 0x0000006d592c7223 */ /* 0x000fc4000001002c */
[----:B------:R-:W-:Y:S02]  /*0d60*/  FADD.FTZ R28, R28, R109 ;  /* 0x0000006d1c1c7221 */ /* 0x000fe40000010000 */
[----:B------:R-:W-:Y:S02]  /*0d70*/  FADD.FTZ R64, R67, R108 ;  /* 0x0000006c43407221 */ /* 0x000fe40000010000 */
[----:B------:R-:W-:Y:S02]  /*0d80*/  FMUL.FTZ R109, R9, R110 ;  /* 0x0000006e096d7220 */ /* 0x000fe40000410000 */
[----:B------:R-:W-:Y:S02]  /*0d90*/  FFMA.FTZ R67, R89, R108, R92 ;  /* 0x0000006c59437223 */ /* 0x000fe4000001005c */
[----:B------:R-:W-:Y:S02]  /*0da0*/  FFMA.FTZ R45, R94, R110, R45 ;  /* 0x0000006e5e2d7223 */ /* 0x000fe4000001002d */
[----:B------:R-:W-:-:S02]  /*0db0*/  FADD.FTZ R29, R29, R110 ;  /* 0x0000006e1d1d7221 */ /* 0x000fc40000010000 */
[-C--:B------:R-:W-:Y:S02]  /*0dc0*/  FFMA.FTZ R46, R95, R91.reuse, R46 ;  /* 0x0000005b5f2e7223 */ /* 0x080fe4000001002e */
[----:B------:R-:W-:Y:S02]  /*0dd0*/  FADD.FTZ R30, R30, R91 ;  /* 0x0000005b1e1e7221 */ /* 0x000fe40000010000 */
[----:B------:R-:W-:Y:S02]  /*0de0*/  FMUL.FTZ R110, R8, R91 ;  /* 0x0000005b086e7220 */ /* 0x000fe40000410000 */
[----:B------:R-:W-:Y:S02]  /*0df0*/  FADD.FTZ R91, R64, R109 ;  /* 0x0000006d405b7221 */ /* 0x000fe40000010000 */
[----:B------:R-:W-:Y:S02]  /*0e00*/  FFMA.FTZ R67, R94, R109, R67 ;  /* 0x0000006d5e437223 */ /* 0x000fe40000010043 */
[----:B------:R-:W-:-:S02]  /*0e10*/  FMUL.FTZ R97, R2, R119 ;  /* 0x0000007702617220 */ /* 0x000fc40000410000 */
[----:B------:R-:W-:Y:S02]  /*0e20*/  FMUL.FTZ R96, R2, R117 ;  /* 0x0000007502607220 */ /* 0x000fe40000410000 */
[----:B------:R-:W-:Y:S02]  /*0e30*/  FMUL.FTZ R111, R7, R70 ;  /* 0x00000046076f7220 */ /* 0x000fe40000410000 */
[----:B------:R-:W-:Y:S02]  /*0e40*/  FADD.FTZ R64, R91, R110 ;  /* 0x0000006e5b407221 */ /* 0x000fe40000010000 */
[----:B------:R-:W-:Y:S02]  /*0e50*/  FFMA.FTZ R67, R95, R110, R67 ;  /* 0x0000006e5f437223 */ /* 0x000fe40000010043 */
[----:B------:R-:W-:Y:S02]  /*0e60*/  FFMA.FTZ R40, R97, R71, R40 ;  /* 0x0000004761287223 */ /* 0x000fe40000010028 */
[----:B------:R-:W-:-:S02]  /*0e70*/  FADD.FTZ R24, R24, R71 ;  /* 0x0000004718187221 */ /* 0x000fc40000010000 */
[----:B------:R-:W-:Y:S02]  /*0e80*/  FMUL.FTZ R112, R6, R71 ;  /* 0x0000004706707220 */ /* 0x000fe40000410000 */
[----:B------:R-:W-:Y:S02]  /*0e90*/  FADD.FTZ R71, R64, R111 ;  /* 0x0000006f40477221 */ /* 0x000fe40000010000 */
[----:B------:R-:W-:Y:S02]  /*0ea0*/  FFMA.FTZ R67, R96, R111, R67 ;  /* 0x0000006f60437223 */ /* 0x000fe40000010043 */
[C---:B------:R-:W-:Y:S02]  /*0eb0*/  FMUL.FTZ R99, R2.reuse, R123 ;  /* 0x0000007b02637220 */ /* 0x040fe40000410000 */
[----:B------:R-:W-:Y:S02]  /*0ec0*/  FMUL.FTZ R98, R2, R121 ;  /* 0x0000007902627220 */ /* 0x000fe40000410000 */
[----:B------:R-:W-:-:S02]  /*0ed0*/  FMUL.FTZ R113, R5, R68 ;  /* 0x0000004405717220 */ /* 0x000fc40000410000 */
[----:B------:R-:W-:Y:S02]  /*0ee0*/  FADD.FTZ R64, R71, R112 ;  /* 0x0000007047407221 */ /* 0x000fe40000010000 */
[----:B------:R-:W-:Y:S02]  /*0ef0*/  FFMA.FTZ R67, R97, R112, R67 ;  /* 0x0000007061437223 */ /* 0x000fe40000010043 */
[-C--:B------:R-:W-:Y:S02]  /*0f00*/  FFMA.FTZ R42, R99, R69.reuse, R42 ;  /* 0x00000045632a7223 */ /* 0x080fe4000001002a */
[----:B------:R-:W-:Y:S02]  /*0f10*/  FADD.FTZ R26, R26, R69 ;  /* 0x000000451a1a7221 */ /* 0x000fe40000010000 */
[----:B------:R-:W-:Y:S02]  /*0f20*/  FMUL.FTZ R114, R4, R69 ;  /* 0x0000004504727220 */ /* 0x000fe40000410000 */
[----:B------:R-:W-:-:S02]  /*0f30*/  FADD.FTZ R69, R64, R113 ;  /* 0x0000007140457221 */ /* 0x000fc40000010000 */
[----:B------:R-:W-:Y:S02]  /*0f40*/  FFMA.FTZ R67, R98, R113, R67 ;  /* 0x0000007162437223 */ /* 0x000fe40000010043 */
[----:B------:R-:W-:Y:S02]  /*0f50*/  FMUL.FTZ R116, R2, R65 ;  /* 0x0000004102747220 */ /* 0x000fe40000410000 */
[----:B------:R-:W-:Y:S02]  /*0f60*/  FMUL.FTZ R115, R3, R66 ;  /* 0x0000004203737220 */ /* 0x000fe40000410000 */
[----:B------:R-:W-:Y:S02]  /*0f70*/  FADD.FTZ R64, R69, R114 ;  /* 0x0000007245407221 */ /* 0x000fe40000010000 */
[----:B------:R-:W-:Y:S02]  /*0f80*/  FFMA.FTZ R67, R99, R114, R67 ;  /* 0x0000007263437223 */ /* 0x000fe40000010043 */
[----:B------:R-:W-:-:S02]  /*0f90*/  FFMA.FTZ R20, R77, R93, R20 ;  /* 0x0000005d4d147223 */ /* 0x000fc40000010014 */
[----:B------:R-:W-:Y:S02]  /*0fa0*/  FADD.FTZ R32, R32, R93 ;  /* 0x0000005d20207221 */ /* 0x000fe40000010000 */
[----:B------:R-:W-:Y:S02]  /*0fb0*/  FFMA.FTZ R47, R96, R70, R47 ;  /* 0x00000046602f7223 */ /* 0x000fe4000001002f */
[----:B------:R-:W-:Y:S02]  /*0fc0*/  FADD.FTZ R31, R31, R70 ;  /* 0x000000461f1f7221 */ /* 0x000fe40000010000 */
[----:B------:R-:W-:Y:S02]  /*0fd0*/  FFMA.FTZ R41, R98, R68, R41 ;  /* 0x0000004462297223 */ /* 0x000fe40000010029 */
[----:B------:R-:W-:Y:S02]  /*0fe0*/  FADD.FTZ R25, R25, R68 ;  /* 0x0000004419197221 */ /* 0x000fe40000010000 */
[----:B------:R-:W-:-:S02]  /*0ff0*/  FFMA.FTZ R43, R116, R66, R43 ;  /* 0x00000042742b7223 */ /* 0x000fc4000001002b */
[----:B------:R-:W-:Y:S02]  /*1000*/  FADD.FTZ R27, R27, R66 ;  /* 0x000000421b1b7221 */ /* 0x000fe40000010000 */
[----:B------:R-:W-:Y:S02]  /*1010*/  FADD.FTZ R71, R64, R115 ;  /* 0x0000007340477221 */ /* 0x000fe40000010000 */
[----:B------:R-:W-:Y:S02]  /*1020*/  FFMA.FTZ R118, R116, R115, R67 ;  /* 0x0000007374767223 */ /* 0x000fe40000010043 */
.L_x_95:
[----:B------:R-:W-:Y:S05]  /*1030*/  BSYNC B0 ;  /* 0x0000000000007941 */ /* 0x000fea0003800000 */
.L_x_93:
[----:B------:R-:W-:Y:S02]  /*1040*/  LOP3.LUT P2, RZ, R11, 0xff, RZ, 0xc0, !PT ;  /* 0x000000ff0bff7812 */ /* 0x000fe4000784c0ff */
[----:B------:R-:W-:Y:S02]  /*1050*/  SHF.R.U32.HI R66, RZ, 0x5, R86 ;  /* 0x00000005ff427819 */ /* 0x000fe40000011656 */
[----:B------:R-:W-:Y:S02]  /*1060*/  LOP3.LUT P0, RZ, R86, 0x1f, RZ, 0xc0, !PT ;  /* 0x0000001f56ff7812 */ /* 0x000fe4000780c0ff */
[----:B0-----:R-:W-:-:S07]  /*1070*/  LOP3.LUT R92, R66, 0x7fffffc, RZ, 0xc0, !PT ;  /* 0x07fffffc425c7812 */ /* 0x001fce00078ec0ff */
[----:B------:R-:W-:Y:S01]  /*1080*/  @!P2 IADD3 R92, R92, 0x4, RZ ;  /* 0x000000045c5ca810 */ /* 0x000fe20007ffe0ff */
[----:B------:R-:W-:Y:S05]  /*1090*/  BRA.DIV ~URZ, `(.L_x_96) ;  /* 0x000016e27f007947 */ /* 0x000fea000b800000 */
[----:B------:R0:W1:Y:S02]  /*10a0*/  SHFL.DOWN PT, R90, R71, 0x10, 0x1f ;  /* 0x0a001f00475a7f89 */ /* 0x00006400000e0000 */
.L_x_147:
        /* <DEDUP_REMOVED lines=14> */
[----:B01----:R-:W-:Y:S02]  /*1190*/  FADD.FTZ R71, R67, R70 ;  /* 0x0000004643477221 */ /* 0x003fe40000010000 */
[----:B--2---:R-:W-:-:S03]  /*11a0*/  FADD.FTZ R91, R69, R90 ;  /* 0x0000005a455b7221 */ /* 0x004fc60000010000 */
[----:B------:R0:W1:Y:S04]  /*11b0*/  SHFL.DOWN PT, R90, R71, 0x1, 0x1f ;  /* 0x08201f00475a7f89 */ /* 0x00006800000e0000 */
[----:B------:R0:W2:Y:S02]  /*11c0*/  SHFL.DOWN PT, R70, R91, 0x1, 0x1f ;  /* 0x08201f005b467f89 */ /* 0x0000a400000e0000 */
.L_x_148:
        /* <DEDUP_REMOVED lines=14> */
[----:B0-----:R-:W-:Y:S02]  /*12b0*/  FADD.FTZ R117, RZ, R64 ;  /* 0x00000040ff757221 */ /* 0x001fe40000010000 */
[----:B------:R-:W-:Y:S01]  /*12c0*/  FADD.FTZ R64, RZ, R65 ;  /* 0x00000041ff407221 */ /* 0x000fe20000010000 */
[----:B------:R-:W-:Y:S01]  /*12d0*/  @P2 SHF.R.S32.HI R65, RZ, 0x1f, R88 ;  /* 0x0000001fff412819 */ /* 0x000fe20000011458 */
[----:B------:R-:W-:Y:S01]  /*12e0*/  FADD.FTZ R117, R66, R117 ;  /* 0x0000007542757221 */ /* 0x000fe20000010000 */
[----:B------:R-:W-:Y:S01]  /*12f0*/  @P2 LOP3.LUT R66, R86, 0x7f, RZ, 0xc0, !PT ;  /* 0x0000007f56422812 */ /* 0x000fe200078ec0ff */
[----:B------:R-:W-:Y:S01]  /*1300*/  FADD.FTZ R64, R67, R64 ;  /* 0x0000004043407221 */ /* 0x000fe20000010000 */
[----:B------:R-:W-:Y:S01]  /*1310*/  @P2 LEA.HI R65, R65, R88, RZ, 0x3 ;  /* 0x0000005841412211 */ /* 0x000fe200078f18ff */
[----:B-1----:R-:W-:Y:S01]  /*1320*/  FADD.FTZ R117, R117, R68 ;  /* 0x0000004475757221 */ /* 0x002fe20000010000 */
[----:B------:R-:W-:Y:S01]  /*1330*/  MOV R68, RZ ;  /* 0x000000ff00447202 */ /* 0x000fe20000000f00 */
[----:B------:R-:W-:Y:S01]  /*1340*/  FADD.FTZ R64, R64, R69 ;  /* 0x0000004540407221 */ /* 0x000fe20000010000 */
[----:B------:R-:W-:Y:S01]  /*1350*/  @P2 LEA.HI.SX32 R68, R65, R66, 0x1d ;  /* 0x0000004241442211 */ /* 0x000fe200078feaff */
[----:B------:R-:W-:-:S02]  /*1360*/  FADD.FTZ R70, R70, R117 ;  /* 0x0000007546467221 */ /* 0x000fc40000010000 */
[----:B------:R-:W-:Y:S02]  /*1370*/  FADD.FTZ R64, R71, R64 ;  /* 0x0000004047407221 */ /* 0x000fe40000010000 */
[----:B------:R-:W-:Y:S02]  /*1380*/  FMUL.FTZ R70, R70, c[0x0][0x1e0] ;  /* 0x0000780046467a20 */ /* 0x000fe40000410000 */
[----:B------:R-:W-:-:S03]  /*1390*/  FMUL.FTZ R69, R64, c[0x0][0x1e0] ;  /* 0x0000780040457a20 */ /* 0x000fc60000410000 */
[----:B------:R-:W-:Y:S01]  /*13a0*/  FSEL R70, R70, RZ, !P0 ;  /* 0x000000ff46467208 */ /* 0x000fe20004000000 */
        /* <DEDUP_REMOVED lines=9> */
.L_x_99:
        /* <DEDUP_REMOVED lines=9> */
.L_x_100:
[----:B------:R-:W-:Y:S05]  /*14d0*/  BSYNC B0 ;  /* 0x0000000000007941 */ /* 0x000fea0003800000 */
.L_x_98:
        /* <DEDUP_REMOVED lines=13> */
.L_x_102:
[----:B------:R-:W-:-:S04]  /*15b0*/  FFMA.FTZ R64, R72, R69, R70 ;  /* 0x0000004548407223 */ /* 0x000fc80000010046 */
[----:B------:R-:W-:Y:S01]  /*15c0*/  FADD.FTZ R65, R101, -R64 ;  /* 0x8000004065417221 */ /* 0x000fe20000010000 */
[----:B------:R-:W-:-:S03]  /*15d0*/  @P3 PRMT R64, RZ, 0x7610, R48 ;  /* 0x00007610ff403816 */ /* 0x000fc60000000030 */
[----:B------:R-:W-:-:S04]  /*15e0*/  FMUL.FTZ R65, R2, R65 ;  /* 0x0000004102417220 */ /* 0x000fc80000410000 */
[----:B------:R-:W-:Y:S02]  /*15f0*/  @P3 FADD.FTZ R65, R65, R64 ;  /* 0x0000004041413221 */ /* 0x000fe40000010000 */
.L_x_103:
[----:B------:R-:W-:Y:S05]  /*1600*/  BSYNC B0 ;  /* 0x0000000000007941 */ /* 0x000fea0003800000 */
.L_x_101:
        /* <DEDUP_REMOVED lines=11> */
.L_x_105:
[----:B------:R-:W-:Y:S01]  /*16c0*/  FFMA.FTZ R65, R75, R69, R70 ;  /* 0x000000454b417223 */ /* 0x000fe20000010046 */
[----:B------:R-:W-:-:S03]  /*16d0*/  @P3 PRMT R64, RZ, 0x5410, R49 ;  /* 0x00005410ff403816 */ /* 0x000fc60000000031 */
[----:B------:R-:W-:-:S04]  /*16e0*/  FADD.FTZ R65, R102, -R65 ;  /* 0x8000004166417221 */ /* 0x000fc80000010000 */
[----:B------:R-:W-:-:S04]  /*16f0*/  FMUL.FTZ R65, R2, R65 ;  /* 0x0000004102417220 */ /* 0x000fc80000410000 */
[----:B------:R-:W-:Y:S02]  /*1700*/  @P3 FADD.FTZ R65, R65, R64 ;  /* 0x0000004041413221 */ /* 0x000fe40000010000 */
.L_x_106:
[----:B------:R-:W-:Y:S05]  /*1710*/  BSYNC B0 ;  /* 0x0000000000007941 */ /* 0x000fea0003800000 */
.L_x_104:
        /* <DEDUP_REMOVED lines=11> */
.L_x_108:
[----:B------:R-:W-:-:S04]  /*17d0*/  FFMA.FTZ R64, R74, R69, R70 ;  /* 0x000000454a407223 */ /* 0x000fc80000010046 */
[----:B------:R-:W-:Y:S01]  /*17e0*/  FADD.FTZ R65, R103, -R64 ;  /* 0x8000004067417221 */ /* 0x000fe20000010000 */
[----:B------:R-:W-:-:S03]  /*17f0*/  @P3 PRMT R64, RZ, 0x7610, R49 ;  /* 0x00007610ff403816 */ /* 0x000fc60000000031 */
[----:B------:R-:W-:-:S04]  /*1800*/  FMUL.FTZ R65, R2, R65 ;  /* 0x0000004102417220 */ /* 0x000fc80000410000 */
[----:B------:R-:W-:Y:S02]  /*1810*/  @P3 FADD.FTZ R65, R65, R64 ;  /* 0x0000004041413221 */ /* 0x000fe40000010000 */
.L_x_109:
[----:B------:R-:W-:Y:S05]  /*1820*/  BSYNC B0 ;  /* 0x0000000000007941 */ /* 0x000fea0003800000 */
.L_x_107:
        /* <DEDUP_REMOVED lines=11> */
.L_x_111:
[----:B------:R-:W-:Y:S01]  /*18e0*/  FFMA.FTZ R65, R77, R69, R70 ;  /* 0x000000454d417223 */ /* 0x000fe20000010046 */
[----:B------:R-:W-:-:S03]  /*18f0*/  @P3 PRMT R64, RZ, 0x5410, R50 ;  /* 0x00005410ff403816 */ /* 0x000fc60000000032 */
[----:B------:R-:W-:-:S04]  /*1900*/  FADD.FTZ R65, R104, -R65 ;  /* 0x8000004168417221 */ /* 0x000fc80000010000 */
[----:B------:R-:W-:-:S04]  /*1910*/  FMUL.FTZ R65, R2, R65 ;  /* 0x0000004102417220 */ /* 0x000fc80000410000 */
[----:B------:R-:W-:Y:S02]  /*1920*/  @P3 FADD.FTZ R65, R65, R64 ;  /* 0x0000004041413221 */ /* 0x000fe40000010000 */
.L_x_112:
[----:B------:R-:W-:Y:S05]  /*1930*/  BSYNC B0 ;  /* 0x0000000000007941 */ /* 0x000fea0003800000 */
.L_x_110:
        /* <DEDUP_REMOVED lines=11> */
.L_x_114:
[----:B------:R-:W-:-:S04]  /*19f0*/  FFMA.FTZ R64, R76, R69, R70 ;  /* 0x000000454c407223 */ /* 0x000fc80000010046 */
[----:B------:R-:W-:Y:S01]  /*1a00*/  FADD.FTZ R65, R105, -R64 ;  /* 0x8000004069417221 */ /* 0x000fe20000010000 */
[----:B------:R-:W-:-:S03]  /*1a10*/  @P3 PRMT R64, RZ, 0x7610, R50 ;  /* 0x00007610ff403816 */ /* 0x000fc60000000032 */
[----:B------:R-:W-:-:S04]  /*1a20*/  FMUL.FTZ R65, R2, R65 ;  /* 0x0000004102417220 */ /* 0x000fc80000410000 */
[----:B------:R-:W-:Y:S02]  /*1a30*/  @P3 FADD.FTZ R65, R65, R64 ;  /* 0x0000004041413221 */ /* 0x000fe40000010000 */
.L_x_115:
[----:B------:R-:W-:Y:S05]  /*1a40*/  BSYNC B0 ;  /* 0x0000000000007941 */ /* 0x000fea0003800000 */
.L_x_113:
        /* <DEDUP_REMOVED lines=11> */
.L_x_117:
[----:B------:R-:W-:Y:S01]  /*1b00*/  FFMA.FTZ R65, R79, R69, R70 ;  /* 0x000000454f417223 */ /* 0x000fe20000010046 */
[----:B------:R-:W-:-:S03]  /*1b10*/  @P3 PRMT R64, RZ, 0x5410, R51 ;  /* 0x00005410ff403816 */ /* 0x000fc60000000033 */
[----:B------:R-:W-:-:S04]  /*1b20*/  FADD.FTZ R65, R106, -R65 ;  /* 0x800000416a417221 */ /* 0x000fc80000010000 */
[----:B------:R-:W-:-:S04]  /*1b30*/  FMUL.FTZ R65, R2, R65 ;  /* 0x0000004102417220 */ /* 0x000fc80000410000 */
[----:B------:R-:W-:Y:S02]  /*1b40*/  @P3 FADD.FTZ R65, R65, R64 ;  /* 0x0000004041413221 */ /* 0x000fe40000010000 */
.L_x_118:
[----:B------:R-:W-:Y:S05]  /*1b50*/  BSYNC B0 ;  /* 0x0000000000007941 */ /* 0x000fea0003800000 */
.L_x_116:
        /* <DEDUP_REMOVED lines=11> */
.L_x_120:
[----:B------:R-:W-:-:S04]  /*1c10*/  FFMA.FTZ R64, R78, R69, R70 ;  /* 0x000000454e407223 */ /* 0x000fc80000010046 */
[----:B------:R-:W-:Y:S01]  /*1c20*/  FADD.FTZ R65, R107, -R64 ;  /* 0x800000406b417221 */ /* 0x000fe20000010000 */
[----:B------:R-:W-:-:S03]  /*1c30*/  @P3 PRMT R64, RZ, 0x7610, R51 ;  /* 0x00007610ff403816 */ /* 0x000fc60000000033 */
[----:B------:R-:W-:-:S04]  /*1c40*/  FMUL.FTZ R65, R2, R65 ;  /* 0x0000004102417220 */ /* 0x000fc80000410000 */
[----:B------:R-:W-:Y:S02]  /*1c50*/  @P3 FADD.FTZ R65, R65, R64 ;  /* 0x0000004041413221 */ /* 0x000fe40000010000 */
.L_x_121:
[----:B------:R-:W-:Y:S05]  /*1c60*/  BSYNC B0 ;  /* 0x0000000000007941 */ /* 0x000fea0003800000 */
.L_x_119:
[----:B------:R-:W-:Y:S01]  /*1c70*/  @P0 IMAD.MOV.U32 R66, RZ, RZ, 0x10 ;  /* 0x00000010ff420424 */ /* 0x000fe200078e00ff */
[----:B------:R-:W-:Y:S01]  /*1c80*/  @P2 MOV R91, 0x10 ;  /* 0x00000010005b2802 */ /* 0x000fe20000000f00 */
[----:B------:R-:W-:Y:S01]  /*1c90*/  @P2 FMUL.FTZ R64, R65, c[0x0][0x1ec] ;  /* 0x00007b0041402a20 */ /* 0x000fe20000410000 */
[----:B------:R-:W-:Y:S01]  /*1ca0*/  @P0 F2FP.BF16.PACK_AB R71, RZ, R65 ;  /* 0x00000041ff47023e */ /* 0x000fe200000010ff */
[----:B------:R-:W-:Y:S01]  /*1cb0*/  @P0 IMAD.WIDE.U32 R66, R87, R66, c[0x0][0x258] ;  /* 0x0000960057420625 */ /* 0x000fe200078e0042 */
[----:B------:R-:W-:Y:S02]  /*1cc0*/  BSSY B0, `(.L_x_122) ;  /* 0x0000011000007945 */ /* 0x000fe40003800000 */
[----:B------:R-:W-:Y:S01]  /*1cd0*/  @P2 F2FP.BF16.PACK_AB R87, RZ, R64 ;  /* 0x00000040ff57223e */ /* 0x000fe200000010ff */
[----:B------:R-:W-:Y:S01]  /*1ce0*/  @P2 IMAD.WIDE.U32 R64, R68, R91, c[0x0][0x248] ;  /* 0x0000920044402625 */ /* 0x000fe200078e005b */
[----:B------:R-:W-:Y:S02]  /*1cf0*/  @P0 PRMT R59, R59, 0x5410, R71 ;  /* 0x000054103b3b0816 */ /* 0x000fe40000000047 */
[----:B------:R-:W-:-:S03]  /*1d00*/  @P2 PRMT R63, R63, 0x5410, R87 ;  /* 0x000054103f3f2816 */ /* 0x000fc60000000057 */
[----:B------:R0:W-:Y:S04]  /*1d10*/  @P0 STG.E.128 [R66.64], R56 ;  /* 0x0000003842000986 */ /* 0x0001e8000c101d04 */
[----:B------:R0:W-:Y:S01]  /*1d20*/  @P2 STG.E.128 [R64.64], R60 ;  /* 0x0000003c40002986 */ /* 0x0001e2000c101d04 */
[----:B------:R-:W-:Y:S05]  /*1d30*/  @P1 BRA `(.L_x_123) ;  /* 0x0000004000001947 */ /* 0x000fea0003800000 */
[----:B0-----:R-:W-:Y:S01]  /*1d40*/  HFMA2.MMA R65, -RZ, RZ, 0, 0 ;  /* 0x00000000ff417435 */ /* 0x001fe200000001ff */
[----:B------:R-:W-:Y:S05]  /*1d50*/  @!P3 BRA `(.L_x_124) ;  /* 0x000000700000b947 */ /* 0x000fea0003800000 */
[----:B------:R-:W-:Y:S01]  /*1d60*/  PRMT R65, RZ, 0x5410, R52 ;  /* 0x00005410ff417816 */ /* 0x000fe20000000034 */
[----:B------:R-:W-:Y:S05]  /*1d70*/  BRA `(.L_x_124) ;  /* 0x0000005000007947 */ /* 0x000fea0003800000 */
.L_x_123:
[----:B0-----:R-:W-:Y:S01]  /*1d80*/  FFMA.FTZ R65, R89, R69, R70 ;  /* 0x0000004559417223 */ /* 0x001fe20000010046 */
[----:B------:R-:W-:-:S03]  /*1d90*/  @P3 PRMT R64, RZ, 0x5410, R52 ;  /* 0x00005410ff403816 */ /* 0x000fc60000000034 */
[----:B------:R-:W-:-:S04]  /*1da0*/  FADD.FTZ R65, R108, -R65 ;  /* 0x800000416c417221 */ /* 0x000fc80000010000 */
[----:B------:R-:W-:-:S04]  /*1db0*/  FMUL.FTZ R65, R2, R65 ;  /* 0x0000004102417220 */ /* 0x000fc80000410000 */
[----:B------:R-:W-:Y:S02]  /*1dc0*/  @P3 FADD.FTZ R65, R65, R64 ;  /* 0x0000004041413221 */ /* 0x000fe40000010000 */
.L_x_124:
[----:B------:R-:W-:Y:S05]  /*1dd0*/  BSYNC B0 ;  /* 0x0000000000007941 */ /* 0x000fea0003800000 */
.L_x_122:
        /* <DEDUP_REMOVED lines=11> */
.L_x_126:
[----:B------:R-:W-:-:S04]  /*1e90*/  FFMA.FTZ R64, R94, R69, R70 ;  /* 0x000000455e407223 */ /* 0x000fc80000010046 */
[----:B------:R-:W-:Y:S01]  /*1ea0*/  FADD.FTZ R65, R109, -R64 ;  /* 0x800000406d417221 */ /* 0x000fe20000010000 */
[----:B------:R-:W-:-:S03]  /*1eb0*/  @P3 PRMT R64, RZ, 0x7610, R52 ;  /* 0x00007610ff403816 */ /* 0x000fc60000000034 */
[----:B------:R-:W-:-:S04]  /*1ec0*/  FMUL.FTZ R65, R2, R65 ;  /* 0x0000004102417220 */ /* 0x000fc80000410000 */
[----:B------:R-:W-:Y:S02]  /*1ed0*/  @P3 FADD.FTZ R65, R65, R64 ;  /* 0x0000004041413221 */ /* 0x000fe40000010000 */
.L_x_127:
[----:B------:R-:W-:Y:S05]  /*1ee0*/  BSYNC B0 ;  /* 0x0000000000007941 */ /* 0x000fea0003800000 */
.L_x_125:
        /* <DEDUP_REMOVED lines=11> */
.L_x_129:
[----:B------:R-:W-:Y:S01]  /*1fa0*/  FFMA.FTZ R65, R95, R69, R70 ;  /* 0x000000455f417223 */ /* 0x000fe20000010046 */
[----:B------:R-:W-:-:S03]  /*1fb0*/  @P3 PRMT R64, RZ, 0x5410, R53 ;  /* 0x00005410ff403816 */ /* 0x000fc60000000035 */
[----:B------:R-:W-:-:S04]  /*1fc0*/  FADD.FTZ R65, R110, -R65 ;  /* 0x800000416e417221 */ /* 0x000fc80000010000 */
[----:B------:R-:W-:-:S04]  /*1fd0*/  FMUL.FTZ R65, R2, R65 ;  /* 0x0000004102417220 */ /* 0x000fc80000410000 */
[----:B------:R-:W-:Y:S02]  /*1fe0*/  @P3 FADD.FTZ R65, R65, R64 ;  /* 0x0000004041413221 */ /* 0x000fe40000010000 */
.L_x_130:
[----:B------:R-:W-:Y:S05]  /*1ff0*/  BSYNC B0 ;  /* 0x0000000000007941 */ /* 0x000fea0003800000 */
.L_x_128:
        /* <DEDUP_REMOVED lines=11> */
.L_x_132:
[----:B------:R-:W-:-:S04]  /*20b0*/  FFMA.FTZ R64, R96, R69, R70 ;  /* 0x0000004560407223 */ /* 0x000fc80000010046 */
[----:B------:R-:W-:Y:S01]  /*20c0*/  FADD.FTZ R65, R111, -R64 ;  /* 0x800000406f417221 */ /* 0x000fe20000010000 */
[----:B------:R-:W-:-:S03]  /*20d0*/  @P3 PRMT R64, RZ, 0x7610, R53 ;  /* 0x00007610ff403816 */ /* 0x000fc60000000035 */
[----:B------:R-:W-:-:S04]  /*20e0*/  FMUL.FTZ R65, R2, R65 ;  /* 0x0000004102417220 */ /* 0x000fc80000410000 */
[----:B------:R-:W-:Y:S02]  /*20f0*/  @P3 FADD.FTZ R65, R65, R64 ;  /* 0x0000004041413221 */ /* 0x000fe40000010000 */
.L_x_133:
[----:B------:R-:W-:Y:S05]  /*2100*/  BSYNC B0 ;  /* 0x0000000000007941 */ /* 0x000fea0003800000 */
.L_x_131:
        /* <DEDUP_REMOVED lines=11> */
.L_x_135:
[----:B------:R-:W-:Y:S01]  /*21c0*/  FFMA.FTZ R65, R97, R69, R70 ;  /* 0x0000004561417223 */ /* 0x000fe20000010046 */
[----:B------:R-:W-:-:S03]  /*21d0*/  @P3 PRMT R64, RZ, 0x5410, R54 ;  /* 0x00005410ff403816 */ /* 0x000fc60000000036 */
[----:B------:R-:W-:-:S04]  /*21e0*/  FADD.FTZ R65, R112, -R65 ;  /* 0x8000004170417221 */ /* 0x000fc80000010000 */
[----:B------:R-:W-:-:S04]  /*21f0*/  FMUL.FTZ R65, R2, R65 ;  /* 0x0000004102417220 */ /* 0x000fc80000410000 */
[----:B------:R-:W-:Y:S02]  /*2200*/  @P3 FADD.FTZ R65, R65, R64 ;  /* 0x0000004041413221 */ /* 0x000fe40000010000 */
.L_x_136:
[----:B------:R-:W-:Y:S05]  /*2210*/  BSYNC B0 ;  /* 0x0000000000007941 */ /* 0x000fea0003800000 */
.L_x_134:
        /* <DEDUP_REMOVED lines=11> */
.L_x_138:
[----:B------:R-:W-:-:S04]  /*22d0*/  FFMA.FTZ R64, R98, R69, R70 ;  /* 0x0000004562407223 */ /* 0x000fc80000010046 */
[----:B------:R-:W-:Y:S01]  /*22e0*/  FADD.FTZ R65, R113, -R64 ;  /* 0x8000004071417221 */ /* 0x000fe20000010000 */
[----:B------:R-:W-:-:S03]  /*22f0*/  @P3 PRMT R64, RZ, 0x7610, R54 ;  /* 0x00007610ff403816 */ /* 0x000fc60000000036 */
[----:B------:R-:W-:-:S04]  /*2300*/  FMUL.FTZ R65, R2, R65 ;  /* 0x0000004102417220 */ /* 0x000fc80000410000 */
[----:B------:R-:W-:Y:S02]  /*2310*/  @P3 FADD.FTZ R65, R65, R64 ;  /* 0x0000004041413221 */ /* 0x000fe40000010000 */
.L_x_139:
[----:B------:R-:W-:Y:S05]  /*2320*/  BSYNC B0 ;  /* 0x0000000000007941 */ /* 0x000fea0003800000 */
.L_x_137:
        /* <DEDUP_REMOVED lines=11> */
.L_x_141:
[----:B------:R-:W-:Y:S01]  /*23e0*/  FFMA.FTZ R65, R99, R69, R70 ;  /* 0x0000004563417223 */ /* 0x000fe20000010046 */
[----:B------:R-:W-:-:S03]  /*23f0*/  @P3 PRMT R64, RZ, 0x5410, R55 ;  /* 0x00005410ff403816 */ /* 0x000fc60000000037 */
[----:B------:R-:W-:-:S04]  /*2400*/  FADD.FTZ R65, R114, -R65 ;  /* 0x8000004172417221 */ /* 0x000fc80000010000 */
[----:B------:R-:W-:-:S04]  /*2410*/  FMUL.FTZ R65, R2, R65 ;  /* 0x0000004102417220 */ /* 0x000fc80000410000 */
[----:B------:R-:W-:Y:S02]  /*2420*/  @P3 FADD.FTZ R65, R65, R64 ;  /* 0x0000004041413221 */ /* 0x000fe40000010000 */
.L_x_142:
[----:B------:R-:W-:Y:S05]  /*2430*/  BSYNC B0 ;  /* 0x0000000000007941 */ /* 0x000fea0003800000 */
.L_x_140:
        /* <DEDUP_REMOVED lines=11> */
.L_x_144:
[----:B------:R-:W-:-:S04]  /*24f0*/  FFMA.FTZ R70, R116, R69, R70 ;  /* 0x0000004574467223 */ /* 0x000fc80000010046 */
[----:B------:R-:W-:-:S04]  /*2500*/  FADD.FTZ R65, R115, -R70 ;  /* 0x8000004673417221 */ /* 0x000fc80000010000 */
[----:B------:R-:W-:Y:S01]  /*2510*/  FMUL.FTZ R2, R2, R65 ;  /* 0x0000004102027220 */ /* 0x000fe20000410000 */
[----:B------:R-:W-:-:S05]  /*2520*/  @P3 PRMT R65, RZ, 0x7610, R55 ;  /* 0x00007610ff413816 */ /* 0x000fca0000000037 */
[----:B------:R-:W-:Y:S02]  /*2530*/  @P3 FADD.FTZ R2, R2, R65 ;  /* 0x0000004102023221 */ /* 0x000fe40000010000 */
.L_x_145:
[----:B------:R-:W-:Y:S05]  /*2540*/  BSYNC B0 ;  /* 0x0000000000007941 */ /* 0x000fea0003800000 */
.L_x_143:
[----:B------:R-:W-:Y:S01]  /*2550*/  @P0 MOV R67, 0x10 ;  /* 0x0000001000430802 */ /* 0x000fe20000000f00 */
[----:B------:R-:W-:Y:S01]  /*2560*/  @P2 FMUL.FTZ R64, R2, c[0x0][0x1ec] ;  /* 0x00007b0002402a20 */ /* 0x000fe20000410000 */
[----:B------:R-:W-:Y:S02]  /*2570*/  @P2 IADD3 R65, R68, 0x80, RZ ;  /* 0x0000008044412810 */ /* 0x000fe40007ffe0ff */
[----:B------:R-:W-:Y:S01]  /*2580*/  @P2 MOV R68, 0x10 ;  /* 0x0000001000442802 */ /* 0x000fe20000000f00 */
[----:B------:R-:W-:Y:S01]  /*2590*/  @P0 IMAD.WIDE.U32 R66, R0, R67, c[0x0][0x258] ;  /* 0x0000960000420625 */ /* 0x000fe200078e0043 */
[----:B------:R-:W-:Y:S02]  /*25a0*/  @P0 F2FP.BF16.PACK_AB R2, RZ, R2 ;  /* 0x00000002ff02023e */ /* 0x000fe400000010ff */
[----:B------:R-:W-:Y:S01]  /*25b0*/  @P2 F2FP.BF16.PACK_AB R0, RZ, R64 ;  /* 0x00000040ff00223e */ /* 0x000fe200000010ff */
[----:B------:R-:W-:Y:S01]  /*25c0*/  @P2 IMAD.WIDE.U32 R64, R65, R68, c[0x0][0x248] ;  /* 0x0000920041402625 */ /* 0x000fe200078e0044 */
[----:B------:R-:W-:-:S02]  /*25d0*/  @P0 PRMT R59, R59, 0x5410, R2 ;  /* 0x000054103b3b0816 */ /* 0x000fc40000000002 */
[----:B------:R-:W-:Y:S02]  /*25e0*/  @P2 PRMT R63, R63, 0x5410, R0 ;  /* 0x000054103f3f2816 */ /* 0x000fe40000000000 */
[----:B------:R-:W-:Y:S01]  /*25f0*/  IADD3 R85, R85, c[0x0][0x160], RZ ;  /* 0x0000580055557a10 */ /* 0x000fe20007ffe0ff */
[----:B------:R0:W-:Y:S01]  /*2600*/  @P0 STG.E.128 [R66.64], R56 ;  /* 0x0000003842000986 */ /* 0x0001e2000c101d04 */
[----:B------:R-:W-:Y:S02]  /*2610*/  LOP3.LUT P1, RZ, R11, 0xff, RZ, 0xc0, !PT ;  /* 0x000000ff0bff7812 */ /* 0x000fe4000782c0ff */
[----:B------:R-:W-:Y:S01]  /*2620*/  ISETP.GE.AND P0, PT, R85, c[0x0][0x164], PT ;  /* 0x0000590055007a0c */ /* 0x000fe20003f06270 */
[----:B------:R0:W-:Y:S01]  /*2630*/  @P2 STG.E.128 [R64.64], R60 ;  /* 0x0000003c40002986 */ /* 0x0001e2000c101d04 */
[----:B------:R-:W-:-:S11]  /*2640*/  SEL R11, RZ, 0x1, P1 ;  /* 0x00000001ff0b7807 */ /* 0x000fd60000800000 */
[----:B0-----:R-:W-:Y:S01]  /*2650*/  @P0 CALL.REL.NOINC `(.L_x_92) ;  /* 0x0000001000000944 */ /* 0x001fe20003c00000 */
[----:B------:R-:W-:Y:S05]  /*2660*/  BRA `(.L_x_146) ;  /* 0xffffdd9000007947 */ /* 0x000fea000383ffff */
.L_x_92:
[----:B------:R-:W0:Y:S01]  /*2670*/  S2UR UR6, SR_CTAID.X ;  /* 0x00000000000679c3 */ /* 0x000e220000002500 */
[C---:B------:R-:W-:Y:S01]  /*2680*/  LOP3.LUT R3, R86.reuse, 0x7f, RZ, 0xc0, !PT ;  /* 0x0000007f56037812 */ /* 0x040fe200078ec0ff */
[----:B------:R-:W-:Y:S01]  /*2690*/  IMAD.MOV.U32 R5, RZ, RZ, 0x20 ;  /* 0x00000020ff057424 */ /* 0x000fe200078e00ff */
        /* <DEDUP_REMOVED lines=14> */
.L_x_96:
[----:B------:R-:W-:Y:S01]  /*2780*/  HFMA2.MMA R69, -RZ, RZ, 0, 9.5367431640625e-07 ;  /* 0x00000010ff457435 */ /* 0x000fe200000001ff */
[----:B------:R-:W-:Y:S01]  /*2790*/  MOV R70, R71 ;  /* 0x0000004700467202 */ /* 0x000fe20000000f00 */
[----:B------:R-:W-:Y:S01]  /*27a0*/  IMAD.MOV.U32 R67, RZ, RZ, -0x1 ;  /* 0xffffffffff437424 */ /* 0x000fe200078e00ff */
[----:B------:R-:W-:-:S02]  /*27b0*/  MOV R68, 0x1f ;  /* 0x0000001f00447802 */ /* 0x000fc40000000f00 */
[----:B------:R-:W-:Y:S02]  /*27c0*/  MOV R64, 0x27e0 ;  /* 0x000027e000407802 */ /* 0x000fe40000000f00 */
[----:B-----5:R-:W-:Y:S05]  /*27d0*/  CALL.REL.NOINC `($__internal_3_$__cuda_sm70_shflsync_down_p) ;  /* 0x0000046000007944 */ /* 0x020fea0003c00000 */
[----:B-1----:R-:W-:Y:S01]  /*27e0*/  MOV R90, R67 ;  /* 0x00000043005a7202 */ /* 0x002fe20000000f00 */
[----:B0-----:R-:W-:Y:S05]  /*27f0*/  BRA `(.L_x_147) ;  /* 0xffffe8b000007947 */ /* 0x001fea000383ffff */
.L_x_97:
[----:B------:R-:W-:Y:S01]  /*2800*/  HFMA2.MMA R69, -RZ, RZ, 0, 9.5367431640625e-07 ;  /* 0x00000010ff457435 */ /* 0x000fe200000001ff */
[----:B------:R-:W-:Y:S01]  /*2810*/  MOV R70, R118 ;  /* 0x0000007600467202 */ /* 0x000fe20000000f00 */
[----:B------:R-:W-:Y:S01]  /*2820*/  IMAD.MOV.U32 R68, RZ, RZ, 0x1f ;  /* 0x0000001fff447424 */ /* 0x000fe200078e00ff */
[----:B------:R-:W-:Y:S02]  /*2830*/  MOV R67, 0xffffffff ;  /* 0xffffffff00437802 */ /* 0x000fe40000000f00 */
[----:B------:R-:W-:Y:S02]  /*2840*/  MOV R64, 0x2860 ;  /* 0x0000286000407802 */ /* 0x000fe40000000f00 */
[----:B01---5:R-:W-:Y:S05]  /*2850*/  CALL.REL.NOINC `($__internal_3_$__cuda_sm70_shflsync_down_p) ;  /* 0x000003e000007944 */ /* 0x023fea0003c00000 */
[----:B------:R-:W-:Y:S01]  /*2860*/  FADD.FTZ R90, R90, R71 ;  /* 0x000000475a5a7221 */ /* 0x000fe20000010000 */
[----:B0-----:R-:W-:Y:S01]  /*2870*/  HFMA2.MMA R69, -RZ, RZ, 0, 4.76837158203125e-07 ;  /* 0x00000008ff457435 */ /* 0x001fe200000001ff */
[----:B-1----:R-:W-:Y:S01]  /*2880*/  FADD.FTZ R118, R118, R67 ;  /* 0x0000004376767221 */ /* 0x002fe20000010000 */
[----:B------:R-:W-:Y:S01]  /*2890*/  MOV R68, 0x1f ;  /* 0x0000001f00447802 */ /* 0x000fe20000000f00 */
[----:B------:R-:W-:Y:S01]  /*28a0*/  IMAD.MOV.U32 R67, RZ, RZ, -0x1 ;  /* 0xffffffffff437424 */ /* 0x000fe200078e00ff */
[----:B------:R-:W-:-:S02]  /*28b0*/  MOV R70, R90 ;  /* 0x0000005a00467202 */ /* 0x000fc40000000f00 */
[----:B------:R-:W-:Y:S02]  /*28c0*/  MOV R64, 0x28e0 ;  /* 0x000028e000407802 */ /* 0x000fe40000000f00 */
[----:B------:R-:W-:Y:S05]  /*28d0*/  CALL.REL.NOINC `($__internal_3_$__cuda_sm70_shflsync_down_p) ;  /* 0x0000036000007944 */ /* 0x000fea0003c00000 */
[----:B0-----:R-:W-:Y:S01]  /*28e0*/  HFMA2.MMA R68, -RZ, RZ, 0, 1.847743988037109375e-06 ;  /* 0x0000001fff447435 */ /* 0x001fe200000001ff */
[----:B-1----:R-:W-:Y:S01]  /*28f0*/  MOV R71, R67 ;  /* 0x0000004300477202 */ /* 0x002fe20000000f00 */
[----:B------:R-:W-:Y:S01]  /*2900*/  IMAD.MOV.U32 R69, RZ, RZ, 0x8 ;  /* 0x00000008ff457424 */ /* 0x000fe200078e00ff */
[----:B------:R-:W-:Y:S02]  /*2910*/  MOV R70, R118 ;  /* 0x0000007600467202 */ /* 0x000fe40000000f00 */
[----:B------:R-:W-:Y:S02]  /*2920*/  MOV R67, 0xffffffff ;  /* 0xffffffff00437802 */ /* 0x000fe40000000f00 */
[----:B------:R-:W-:Y:S02]  /*2930*/  MOV R64, 0x2950 ;  /* 0x0000295000407802 */ /* 0x000fe40000000f00 */
[----:B------:R-:W-:Y:S05]  /*2940*/  CALL.REL.NOINC `($__internal_3_$__cuda_sm70_shflsync_down_p) ;  /* 0x000002f000007944 */ /* 0x000fea0003c00000 */
[----:B------:R-:W-:Y:S01]  /*2950*/  FADD.FTZ R90, R71, R90 ;  /* 0x0000005a475a7221 */ /* 0x000fe20000010000 */
[----:B0-----:R-:W-:Y:S01]  /*2960*/  HFMA2.MMA R69, -RZ, RZ, 0, 2.384185791015625e-07 ;  /* 0x00000004ff457435 */ /* 0x001fe200000001ff */
[----:B-1----:R-:W-:Y:S01]  /*2970*/  FADD.FTZ R118, R118, R67 ;  /* 0x0000004376767221 */ /* 0x002fe20000010000 */
[----:B------:R-:W-:Y:S01]  /*2980*/  MOV R67, 0xffffffff ;  /* 0xffffffff00437802 */ /* 0x000fe20000000f00 */
[----:B------:R-:W-:Y:S01]  /*2990*/  IMAD.MOV.U32 R68, RZ, RZ, 0x1f ;  /* 0x0000001fff447424 */ /* 0x000fe200078e00ff */
[----:B------:R-:W-:-:S02]  /*29a0*/  MOV R70, R90 ;  /* 0x0000005a00467202 */ /* 0x000fc40000000f00 */
[----:B------:R-:W-:Y:S02]  /*29b0*/  MOV R64, 0x29d0 ;  /* 0x000029d000407802 */ /* 0x000fe40000000f00 */
[----:B------:R-:W-:Y:S05]  /*29c0*/  CALL.REL.NOINC `($__internal_3_$__cuda_sm70_shflsync_down_p) ;  /* 0x0000027000007944 */ /* 0x000fea0003c00000 */
[----:B0-----:R-:W-:Y:S01]  /*29d0*/  HFMA2.MMA R69, -RZ, RZ, 0, 2.384185791015625e-07 ;  /* 0x00000004ff457435 */ /* 0x001fe200000001ff */
[----:B-1----:R-:W-:Y:S01]  /*29e0*/  MOV R71, R67 ;  /* 0x0000004300477202 */ /* 0x002fe20000000f00 */
[----:B------:R-:W-:Y:S01]  /*29f0*/  IMAD.MOV.U32 R70, RZ, RZ, R118 ;  /* 0x000000ffff467224 */ /* 0x000fe200078e0076 */
[----:B------:R-:W-:Y:S02]  /*2a00*/  MOV R68, 0x1f ;  /* 0x0000001f00447802 */ /* 0x000fe40000000f00 */
[----:B------:R-:W-:Y:S02]  /*2a10*/  MOV R67, 0xffffffff ;  /* 0xffffffff00437802 */ /* 0x000fe40000000f00 */
[----:B------:R-:W-:Y:S02]  /*2a20*/  MOV R64, 0x2a40 ;  /* 0x00002a4000407802 */ /* 0x000fe40000000f00 */
[----:B------:R-:W-:Y:S05]  /*2a30*/  CALL.REL.NOINC `($__internal_3_$__cuda_sm70_shflsync_down_p) ;  /* 0x0000020000007944 */ /* 0x000fea0003c00000 */
[----:B------:R-:W-:Y:S01]  /*2a40*/  FADD.FTZ R90, R71, R90 ;  /* 0x0000005a475a7221 */ /* 0x000fe20000010000 */
[----:B0-----:R-:W-:Y:S01]  /*2a50*/  HFMA2.MMA R68, -RZ, RZ, 0, 1.847743988037109375e-06 ;  /* 0x0000001fff447435 */ /* 0x001fe200000001ff */
[----:B-1----:R-:W-:Y:S01]  /*2a60*/  FADD.FTZ R118, R118, R67 ;  /* 0x0000004376767221 */ /* 0x002fe20000010000 */
[----:B------:R-:W-:Y:S01]  /*2a70*/  MOV R67, 0xffffffff ;  /* 0xffffffff00437802 */ /* 0x000fe20000000f00 */
[----:B------:R-:W-:Y:S01]  /*2a80*/  IMAD.MOV.U32 R69, RZ, RZ, 0x2 ;  /* 0x00000002ff457424 */ /* 0x000fe200078e00ff */
[----:B------:R-:W-:-:S02]  /*2a90*/  MOV R70, R90 ;  /* 0x0000005a00467202 */ /* 0x000fc40000000f00 */
[----:B------:R-:W-:Y:S02]  /*2aa0*/  MOV R64, 0x2ac0 ;  /* 0x00002ac000407802 */ /* 0x000fe40000000f00 */
[----:B------:R-:W-:Y:S05]  /*2ab0*/  CALL.REL.NOINC `($__internal_3_$__cuda_sm70_shflsync_down_p) ;  /* 0x0000018000007944 */ /* 0x000fea0003c00000 */
[----:B0-----:R-:W-:Y:S01]  /*2ac0*/  HFMA2.MMA R69, -RZ, RZ, 0, 1.1920928955078125e-07 ;  /* 0x00000002ff457435 */ /* 0x001fe200000001ff */
[----:B-1----:R-:W-:Y:S01]  /*2ad0*/  IMAD.MOV.U32 R71, RZ, RZ, R67 ;  /* 0x000000ffff477224 */ /* 0x002fe200078e0043 */
[----:B------:R-:W-:Y:S01]  /*2ae0*/  MOV R70, R118 ;  /* 0x0000007600467202 */ /* 0x000fe20000000f00 */
[----:B------:R-:W-:Y:S01]  /*2af0*/  IMAD.MOV.U32 R67, RZ, RZ, -0x1 ;  /* 0xffffffffff437424 */ /* 0x000fe200078e00ff */
[----:B------:R-:W-:Y:S02]  /*2b00*/  MOV R68, 0x1f ;  /* 0x0000001f00447802 */ /* 0x000fe40000000f00 */
[----:B------:R-:W-:Y:S02]  /*2b10*/  MOV R64, 0x2b30 ;  /* 0x00002b3000407802 */ /* 0x000fe40000000f00 */
[----:B------:R-:W-:Y:S05]  /*2b20*/  CALL.REL.NOINC `($__internal_3_$__cuda_sm70_shflsync_down_p) ;  /* 0x0000011000007944 */ /* 0x000fea0003c00000 */
[----:B------:R-:W-:Y:S01]  /*2b30*/  FADD.FTZ R71, R71, R90 ;  /* 0x0000005a47477221 */ /* 0x000fe20000010000 */
[----:B0-----:R-:W-:Y:S01]  /*2b40*/  HFMA2.MMA R69, -RZ, RZ, 0, 5.9604644775390625e-08 ;  /* 0x00000001ff457435 */ /* 0x001fe200000001ff */
[----:B-1----:R-:W-:Y:S01]  /*2b50*/  FADD.FTZ R91, R118, R67 ;  /* 0x00000043765b7221 */ /* 0x002fe20000010000 */
[----:B------:R-:W-:Y:S01]  /*2b60*/  MOV R68, 0x1f ;  /* 0x0000001f00447802 */ /* 0x000fe20000000f00 */
[----:B------:R-:W-:Y:S01]  /*2b70*/  IMAD.MOV.U32 R70, RZ, RZ, R71 ;  /* 0x000000ffff467224 */ /* 0x000fe200078e0047 */
[----:B------:R-:W-:-:S02]  /*2b80*/  MOV R67, 0xffffffff ;  /* 0xffffffff00437802 */ /* 0x000fc40000000f00 */
[----:B------:R-:W-:Y:S02]  /*2b90*/  MOV R64, 0x2bb0 ;  /* 0x00002bb000407802 */ /* 0x000fe40000000f00 */
[----:B------:R-:W-:Y:S05]  /*2ba0*/  CALL.REL.NOINC `($__internal_3_$__cuda_sm70_shflsync_down_p) ;  /* 0x0000009000007944 */ /* 0x000fea0003c00000 */
[----:B0-----:R-:W-:Y:S01]  /*2bb0*/  HFMA2.MMA R69, -RZ, RZ, 0, 5.9604644775390625e-08 ;  /* 0x00000001ff457435 */ /* 0x001fe200000001ff */
[----:B-1----:R-:W-:Y:S01]  /*2bc0*/  MOV R90, R67 ;  /* 0x00000043005a7202 */ /* 0x002fe20000000f00 */
[----:B------:R-:W-:Y:S01]  /*2bd0*/  IMAD.MOV.U32 R68, RZ, RZ, 0x1f ;  /* 0x0000001fff447424 */ /* 0x000fe200078e00ff */
[----:B------:R-:W-:Y:S02]  /*2be0*/  MOV R70, R91 ;  /* 0x0000005b00467202 */ /* 0x000fe40000000f00 */
[----:B------:R-:W-:Y:S02]  /*2bf0*/  MOV R67, 0xffffffff ;  /* 0xffffffff00437802 */ /* 0x000fe40000000f00 */
[----:B------:R-:W-:Y:S02]  /*2c00*/  MOV R64, 0x2c20 ;  /* 0x00002c2000407802 */ /* 0x000fe40000000f00 */
[----:B------:R-:W-:Y:S05]  /*2c10*/  CALL.REL.NOINC `($__internal_3_$__cuda_sm70_shflsync_down_p) ;  /* 0x0000002000007944 */ /* 0x000fea0003c00000 */
[----:B01----:R-:W-:Y:S01]  /*2c20*/  MOV R70, R67 ;  /* 0x0000004300467202 */ /* 0x003fe20000000f00 */
[----:B------:R-:W-:Y:S05]  /*2c30*/  BRA `(.L_x_148) ;  /* 0xffffe59000007947 */ /* 0x000fea000383ffff */
        .weak           $__internal_3_$__cuda_sm70_shflsync_down_p
        .type           $__internal_3_$__cuda_sm70_shflsync_down_p,@function
        .size           $__internal_3_$__cuda_sm70_shflsync_down_p,(.L_x_6805 - $__internal_3_$__cuda_sm70_shflsync_down_p)
$__internal_3_$__cuda_sm70_shflsync_down_p:
[----:B------:R-:W-:Y:S01]  /*2c40*/  HFMA2.MMA R65, -RZ, RZ, 0, 0 ;  /* 0x00000000ff417435 */ /* 0x000fe200000001ff */
[----:B------:R-:W-:Y:S04]  /*2c50*/  WARPSYNC R67 ;  /* 0x0000004300007348 */ /* 0x000fe80003800000 */
[----:B------:R0:W1:Y:S01]  /*2c60*/  SHFL.DOWN PT, R67, R70, R69, R68 ;  /* 0x0800004546437389 */ /* 0x00006200000e0044 */
[----:B------:R-:W-:Y:S05]  /*2c70*/  RET.REL.NODEC R64 `(_ZN10layer_norm13ln_bwd_kernelINS_13Kernel_traitsI13__nv_bfloat16S2_S2_S2_fjLj2048ELj1ELj1ELj4ELj16ENS_18Kernel_traits_baseILj2048ES2_S2_S2_S2_fjLj128EEEEELb0ELb0ELb1ELb1EEEvNS_9BwdParamsE) ;  /* 0xffffd38040007950 */ /* 0x000fea0003c3ffff */
.L_x_149:
        /* <DEDUP_REMOVED lines=16> */
.L_x_6805:


//--------------------- .text._ZN10layer_norm13ln_bwd_kernelINS_13Kernel_traitsI13__nv_bfloat16S2_S2_S2_fjLj2048ELj1ELj1ELj4ELj16ENS_18Kernel_traits_baseILj2048ES2_S2_S2_S2_fjLj128EEEEELb0ELb1ELb0ELb0EEEvNS_9BwdParamsE --------------------------
	.section	.text._ZN10layer_norm13ln_bwd_kernelINS_13Kernel_traitsI13__nv_bfloat16S2_S2_S2_fjLj2048ELj1ELj1ELj4ELj16ENS_18Kernel_traits_baseILj2048ES2_S2_S2_S2_fjLj128EEEEELb0ELb1ELb0ELb0EEEvNS_9BwdParamsE,"ax",@progbits
	.sectioninfo	@"SHI_REGISTERS=157"
	.align	128
        .global         _ZN10layer_norm13ln_bwd_kernelINS_13Kernel_traitsI13__nv_bfloat16S2_S2_S2_fjLj2048ELj1ELj1ELj4ELj16ENS_18Kernel_traits_baseILj2048ES2_S2_S2_S2_fjLj128EEEEELb0ELb1ELb0ELb0EEEvNS_9BwdParamsE
        .type           _ZN10layer_norm13ln_bwd_kernelINS_13Kernel_traitsI13__nv_bfloat16S2_S2_S2_fjLj2048ELj1ELj1ELj4ELj16ENS_18Kernel_traits_baseILj2048ES2_S2_S2_S2_fjLj128EEEEELb0ELb1ELb0ELb0EEEvNS_9BwdParamsE,@function
        .size           _ZN10layer_norm13ln_bwd_kernelINS_13Kernel_traitsI13__nv_bfloat16S2_S2_S2_fjLj2048ELj1ELj1ELj4ELj16ENS_18Kernel_traits_baseILj2048ES2_S2_S2_S2_fjLj128EEEEELb0ELb1ELb0ELb0EEEvNS_9BwdParamsE,(.L_x_6806 - _ZN10layer_norm13ln_bwd_kernelINS_13Kernel_traitsI13__nv_bfloat16S2_S2_S2_fjLj2048ELj1ELj1ELj4ELj16ENS_18Kernel_traits_baseILj2048ES2_S2_S2_S2_fjLj128EEEEELb0ELb1ELb0ELb0EEEvNS_9BwdParamsE)
        .other          _ZN10layer_norm13ln_bwd_kernelINS_13Kernel_traitsI13__nv_bfloat16S2_S2_S2_fjLj2048ELj1ELj1ELj4ELj16ENS_18Kernel_traits_baseILj2048ES2_S2_S2_S2_fjLj128EEEEELb0ELb1ELb0ELb0EEEvNS_9BwdParamsE,@"STO_CUDA_ENTRY STV_DEFAULT"
_ZN10layer_norm13ln_bwd_kernelINS_13Kernel_traitsI13__nv_bfloat16S2_S2_S2_fjLj2048ELj1ELj1ELj4ELj16ENS_18Kernel_traits_baseILj2048ES2_S2_S2_S2_fjLj128EEEEELb0ELb1ELb0ELb0EEEvNS_9BwdParamsE:
.text._ZN10layer_norm13ln_bwd_kernelINS_13Kernel_traitsI13__nv_bfloat16S2_S2_S2_fjLj2048ELj1ELj1ELj4ELj16ENS_18Kernel_traits_baseILj2048ES2_S2_S2_S2_fjLj128EEEEELb0ELb1ELb0ELb0EEEvNS_9BwdParamsE:
        /* <DEDUP_REMOVED lines=13> */
[----:B------:R-:W-:-:S04]  /*00d0*/  @P2 IMAD.WIDE.U32 R2, R12, R9, c[0x0][0x1b0] ;  /* 0x00006c000c022625 */ /* 0x000fc800078e0009 */
[C---:B------:R-:W-:Y:S01]  /*00e0*/  @P2 IMAD.WIDE.U32 R8, R12.reuse, R9, c[0x0][0x1c8] ;  /* 0x000072000c082625 */ /* 0x040fe200078e0009 */
[----:B------:R-:W-:Y:S01]  /*00f0*/  @P2 LOP3.LUT R12, R12, 0x80, RZ, 0xfc, !PT ;  /* 0x000000800c0c2812 */ /* 0x000fe200078efcff */
[----:B------:R0:W5:Y:S04]  /*0100*/  @P2 LDG.E.128 R72, [R2.64] ;  /* 0x0000000402482981 */ /* 0x000168000c1e1d00 */
[CC--:B------:R-:W-:Y:S01]  /*0110*/  @P3 IMAD.WIDE.U32 R10, R12.reuse, R13.reuse, c[0x0][0x1b0] ;  /* 0x00006c000c0a3625 */ /* 0x0c0fe200078e000d */
[----:B------:R0:W5:Y:S03]  /*0120*/  @P2 LDG.E.128 R36, [R8.64] ;  /* 0x0000000408242981 */ /* 0x000166000c1e1d00 */
[----:B------:R-:W-:Y:S01]  /*0130*/  @P3 IMAD.WIDE.U32 R12, R12, R13, c[0x0][0x1c8] ;  /* 0x000072000c0c3625 */ /* 0x000fe200078e000d */
[----:B------:R0:W5:Y:S04]  /*0140*/  @P3 LDG.E.128 R4, [R10.64] ;  /* 0x000000040a043981 */ /* 0x000168000c1e1d00 */
        /* <DEDUP_REMOVED lines=28> */
[----:B------:R-:W-:Y:S05]  /*0310*/  @P0 BRA `(.L_x_150) ;  /* 0x00001f3000000947 */ /* 0x000fea0003800000 */
[----:B0-----:R-:W-:Y:S01]  /*0320*/  HFMA2.MMA R98, -RZ, RZ, 0, 5.9604644775390625e-08 ;  /* 0x00000001ff627435 */ /* 0x001fe200000001ff */
[----:B-----5:R-:W-:-:S02]  /*0330*/  PRMT R17, RZ, 0x5410, R4 ;  /* 0x00005410ff117816 */ /* 0x020fc40000000004 */
        /* <DEDUP_REMOVED lines=24> */
[----:B------:R-:W-:Y:S02]  /*04c0*/  MOV R29, RZ ;  /* 0x000000ff001d7202 */ /* 0x000fe40000000f00 */
[----:B------:R-:W-:Y:S02]  /*04d0*/  PRMT R97, RZ, 0x7610, R24 ;  /* 0x00007610ff617816 */ /* 0x000fe40000000018 */
[--C-:B------:R-:W-:Y:S02]  /*04e0*/  PRMT R96, RZ, 0x5410, R25.reuse ;  /* 0x00005410ff607816 */ /* 0x100fe40000000019 */
[----:B------:R-:W-:Y:S02]  /*04f0*/  PRMT R100, RZ, 0x7610, R25 ;  /* 0x00007610ff647816 */ /* 0x000fe40000000019 */
[--C-:B------:R-:W-:Y:S02]  /*0500*/  PRMT R99, RZ, 0x5410, R26.reuse ;  /* 0x00005410ff637816 */ /* 0x100fe4000000001a */
[----:B------:R-:W-:-:S02]  /*0510*/  PRMT R102, RZ, 0x7610, R26 ;  /* 0x00007610ff667816 */ /* 0x000fc4000000001a */
[--C-:B------:R-:W-:Y:S02]  /*0520*/  PRMT R101, RZ, 0x5410, R27.reuse ;  /* 0x00005410ff657816 */ /* 0x100fe4000000001b */
[----:B------:R-:W-:Y:S02]  /*0530*/  PRMT R104, RZ, 0x7610, R27 ;  /* 0x00007610ff687816 */ /* 0x000fe4000000001b */
.L_x_161:
[----:B------:R-:W-:Y:S02]  /*0540*/  ISETP.NE.U32.AND P0, PT, RZ, c[0x0][0x1c0], PT ;  /* 0x00007000ff007a0c */ /* 0x000fe40003f05070 */
[----:B------:R-:W-:Y:S02]  /*0550*/  MOV R89, 0x4 ;  /* 0x0000000400597802 */ /* 0x000fe40000000f00 */
        /* <DEDUP_REMOVED lines=40> */
[----:B0-----:R-:W-:Y:S01]  /*07e0*/  PRMT R111, RZ, 0x7610, R84 ;  /* 0x00007610ff6f7816 */ /* 0x001fe20000000054 */
[C---:B------:R-:W-:Y:S01]  /*07f0*/  FADD.FTZ R107, -R144.reuse, R107 ;  /* 0x0000006b906b7221 */ /* 0x040fe20000010100 */
[----:B------:R-:W-:Y:S01]  /*0800*/  PRMT R85, RZ, 0x7610, R85 ;  /* 0x00007610ff557816 */ /* 0x000fe20000000055 */
[----:B------:R-:W-:Y:S01]  /*0810*/  FADD.FTZ R113, -R144, R113 ;  /* 0x0000007190717221 */ /* 0x000fe20000010100 */
[--C-:B---3--:R-:W-:Y:S01]  /*0820*/  PRMT R110, RZ, 0x5410, R88.reuse ;  /* 0x00005410ff6e7816 */ /* 0x108fe20000000058 */
[----:B-----5:R-:W-:Y:S01]  /*0830*/  FMUL.FTZ R107, R106, R107 ;  /* 0x0000006b6a6b7220 */ /* 0x020fe20000410000 */
[----:B------:R-:W-:Y:S01]  /*0840*/  PRMT R88, RZ, 0x7610, R88 ;  /* 0x00007610ff587816 */ /* 0x000fe20000000058 */
[----:B------:R-:W-:Y:S01]  /*0850*/  FADD.FTZ R111, -R144, R111 ;  /* 0x0000006f906f7221 */ /* 0x000fe20000010100 */
[--C-:B------:R-:W-:Y:S01]  /*0860*/  PRMT R114, RZ, 0x5410, R89.reuse ;  /* 0x00005410ff727816 */ /* 0x100fe20000000059 */
[----:B------:R-:W-:Y:S01]  /*0870*/  FADD.FTZ R44, R44, R110 ;  /* 0x0000006e2c2c7221 */ /* 0x000fe20000010000 */
[----:B------:R-:W-:Y:S01]  /*0880*/  PRMT R115, RZ, 0x5410, R86 ;  /* 0x00005410ff737816 */ /* 0x000fe20000000056 */
[-C--:B------:R-:W-:Y:S01]  /*0890*/  FFMA.FTZ R28, R107, R110.reuse, R28 ;  /* 0x0000006e6b1c7223 */ /* 0x080fe2000001001c */
[----:B------:R-:W-:Y:S01]  /*08a0*/  PRMT R89, RZ, 0x7610, R89 ;  /* 0x00007610ff597816 */ /* 0x000fe20000000059 */
[----:B------:R-:W-:Y:S01]  /*08b0*/  FADD.FTZ R85, -R144, R85 ;  /* 0x0000005590557221 */ /* 0x000fe20000010100 */
[----:B------:R-:W-:Y:S01]  /*08c0*/  PRMT R119, RZ, 0x7610, R86 ;  /* 0x00007610ff777816 */ /* 0x000fe20000000056 */
[----:B------:R-:W-:Y:S01]  /*08d0*/  FMUL.FTZ R110, R93, R110 ;  /* 0x0000006e5d6e7220 */ /* 0x000fe20000410000 */
[--C-:B------:R-:W-:Y:S01]  /*08e0*/  PRMT R121, RZ, 0x5410, R87.reuse ;  /* 0x00005410ff797816 */ /* 0x100fe20000000057 */
[C---:B------:R-:W-:Y:S01]  /*08f0*/  FMUL.FTZ R108, R106.reuse, R111 ;  /* 0x0000006f6a6c7220 */ /* 0x040fe20000410000 */
[--C-:B------:R-:W-:Y:S01]  /*0900*/  PRMT R116, RZ, 0x5410, R90.reuse ;  /* 0x00005410ff747816 */ /* 0x100fe2000000005a */
[C---:B------:R-:W-:Y:S01]  /*0910*/  FMUL.FTZ R113, R106.reuse, R113 ;  /* 0x000000716a717220 */ /* 0x040fe20000410000 */
[----:B------:R-:W-:Y:S01]  /*0920*/  PRMT R90, RZ, 0x7610, R90 ;  /* 0x00007610ff5a7816 */ /* 0x000fe2000000005a */
[----:B------:R-:W-:Y:S01]  /*0930*/  FMUL.FTZ R112, R106, R85 ;  /* 0x000000556a707220 */ /* 0x000fe20000410000 */
[----:B------:R-:W-:Y:S01]  /*0940*/  PRMT R87, RZ, 0x7610, R87 ;  /* 0x00007610ff577816 */ /* 0x000fe20000000057 */
[----:B------:R-:W-:Y:S01]  /*0950*/  FMUL.FTZ R111, R92, R88 ;  /* 0x000000585c6f7220 */ /* 0x000fe20000410000 */
[--C-:B------:R-:W-:Y:S01]  /*0960*/  PRMT R122, RZ, 0x5410, R91.reuse ;  /* 0x00005410ff7a7816 */ /* 0x100fe2000000005b */
[----:B------:R-:W-:Y:S01]  /*0970*/  FADD.FTZ R86, RZ, R110 ;  /* 0x0000006eff567221 */ /* 0x000fe20000010000 */
[----:B------:R-:W-:Y:S01]  /*0980*/  PRMT R84, RZ, 0x7610, R91 ;  /* 0x00007610ff547816 */ /* 0x000fe2000000005b */
[----:B------:R-:W-:-:S02]  /*0990*/  FFMA.FTZ R85, R107, R110, RZ ;  /* 0x0000006e6b557223 */ /* 0x000fc400000100ff */
[----:B------:R-:W-:Y:S02]  /*09a0*/  FADD.FTZ R46, R46, R114 ;  /* 0x000000722e2e7221 */ /* 0x000fe40000010000 */
[----:B------:R-:W-:Y:S02]  /*09b0*/  FADD.FTZ R115, -R144, R115 ;  /* 0x0000007390737221 */ /* 0x000fe40000010100 */
[----:B------:R-:W-:Y:S02]  /*09c0*/  FFMA.FTZ R30, R113, R114, R30 ;  /* 0x00000072711e7223 */ /* 0x000fe4000001001e */
[----:B------:R-:W-:Y:S02]  /*09d0*/  FADD.FTZ R47, R47, R89 ;  /* 0x000000592f2f7221 */ /* 0x000fe40000010000 */
[-C--:B------:R-:W-:Y:S02]  /*09e0*/  FFMA.FTZ R31, R112, R89.reuse, R31 ;  /* 0x00000059701f7223 */ /* 0x080fe4000001001f */
[----:B------:R-:W-:-:S02]  /*09f0*/  FMUL.FTZ R117, R22, R89 ;  /* 0x0000005916757220 */ /* 0x000fc40000410000 */
[----:B------:R-:W-:Y:S02]  /*0a00*/  FMUL.FTZ R114, R23, R114 ;  /* 0x0000007217727220 */ /* 0x000fe40000410000 */
[----:B------:R-:W-:Y:S02]  /*0a10*/  FADD.FTZ R89, R86, R111 ;  /* 0x0000006f56597221 */ /* 0x000fe40000010000 */
[----:B------:R-:W-:Y:S02]  /*0a20*/  FFMA.FTZ R85, R108, R111, R85 ;  /* 0x0000006f6c557223 */ /* 0x000fe40000010055 */
[----:B------:R-:W-:Y:S02]  /*0a30*/  FMUL.FTZ R115, R106, R115 ;  /* 0x000000736a737220 */ /* 0x000fe40000410000 */
[----:B------:R-:W-:Y:S02]  /*0a40*/  FADD.FTZ R86, R89, R114 ;  /* 0x0000007259567221 */ /* 0x000fe40000010000 */
[----:B------:R-:W-:-:S02]  /*0a50*/  FFMA.FTZ R85, R113, R114, R85 ;  /* 0x0000007271557223 */ /* 0x000fc40000010055 */
[----:B------:R-:W-:Y:S02]  /*0a60*/  FADD.FTZ R48, R48, R116 ;  /* 0x0000007430307221 */ /* 0x000fe40000010000 */
[-C--:B------:R-:W-:Y:S02]  /*0a70*/  FFMA.FTZ R32, R115, R116.reuse, R32 ;  /* 0x0000007473207223 */ /* 0x080fe40000010020 */
[C---:B------:R-:W-:Y:S02]  /*0a80*/  FADD.FTZ R119, -R144.reuse, R119 ;  /* 0x0000007790777221 */ /* 0x040fe40000010100 */
[----:B------:R-:W-:Y:S02]  /*0a90*/  FADD.FTZ R121, -R144, R121 ;  /* 0x0000007990797221 */ /* 0x000fe40000010100 */
[----:B------:R-:W-:Y:S02]  /*0aa0*/  FMUL.FTZ R116, R21, R116 ;  /* 0x0000007415747220 */ /* 0x000fe40000410000 */
[----:B------:R-:W-:-:S02]  /*0ab0*/  FADD.FTZ R89, R86, R117 ;  /* 0x0000007556597221 */ /* 0x000fc40000010000 */
[----:B------:R-:W-:Y:S02]  /*0ac0*/  FFMA.FTZ R85, R112, R117, R85 ;  /* 0x0000007570557223 */ /* 0x000fe40000010055 */
[C---:B------:R-:W-:Y:S02]  /*0ad0*/  FMUL.FTZ R118, R106.reuse, R119 ;  /* 0x000000776a767220 */ /* 0x040fe40000410000 */
[----:B------:R-:W-:Y:S01]  /*0ae0*/  FMUL.FTZ R123, R106, R121 ;  /* 0x000000796a7b7220 */ /* 0x000fe20000410000 */
[----:B------:R-:W-:Y:S01]  /*0af0*/  IADD3 R121, R103, 0x80, RZ ;  /* 0x0000008067797810 */ /* 0x000fe20007ffe0ff */
[----:B------:R-:W-:Y:S02]  /*0b00*/  FMUL.FTZ R119, R20, R90 ;  /* 0x0000005a14777220 */ /* 0x000fe40000410000 */
[----:B------:R-:W-:Y:S02]  /*0b10*/  FADD.FTZ R86, R89, R116 ;  /* 0x0000007459567221 */ /* 0x000fe40000010000 */
[----:B------:R-:W-:-:S02]  /*0b20*/  FFMA.FTZ R85, R115, R116, R85 ;  /* 0x0000007473557223 */ /* 0x000fc40000010055 */
[----:B------:R-:W-:Y:S02]  /*0b30*/  FADD.FTZ R50, R50, R122 ;  /* 0x0000007a32327221 */ /* 0x000fe40000010000 */
[-C--:B------:R-:W-:Y:S02]  /*0b40*/  FFMA.FTZ R34, R123, R122.reuse, R34 ;  /* 0x0000007a7b227223 */ /* 0x080fe40000010022 */
[----:B------:R-:W-:Y:S02]  /*0b50*/  FADD.FTZ R125, -R144, R87 ;  /* 0x00000057907d7221 */ /* 0x000fe40000010100 */
[----:B------:R-:W-:Y:S02]  /*0b60*/  FMUL.FTZ R122, R19, R122 ;  /* 0x0000007a137a7220 */ /* 0x000fe40000410000 */
[----:B------:R-:W-:Y:S02]  /*0b70*/  FADD.FTZ R87, R86, R119 ;  /* 0x0000007756577221 */ /* 0x000fe40000010000 */
[----:B------:R-:W-:-:S02]  /*0b80*/  FFMA.FTZ R85, R118, R119, R85 ;  /* 0x0000007776557223 */ /* 0x000fc40000010055 */
[----:B------:R-:W-:Y:S02]  /*0b90*/  FMUL.FTZ R124, R18, R84 ;  /* 0x00000054127c7220 */ /* 0x000fe40000410000 */
[----:B------:R-:W-:Y:S02]  /*0ba0*/  FMUL.FTZ R125, R106, R125 ;  /* 0x0000007d6a7d7220 */ /* 0x000fe40000410000 */
        /* <DEDUP_REMOVED lines=10> */
.L_x_152:
[----:B0-----:R-:W-:Y:S05]  /*0c50*/  BSYNC B0 ;  /* 0x0000000000007941 */ /* 0x001fea0003800000 */
.L_x_151:
        /* <DEDUP_REMOVED lines=19> */
[----:B---3--:R-:W-:Y:S01]  /*0d90*/  PRMT R128, RZ, 0x5410, R88 ;  /* 0x00005410ff807816 */ /* 0x008fe20000000058 */
[----:B-----5:R-:W-:Y:S01]  /*0da0*/  FMUL.FTZ R109, R106, R109 ;  /* 0x0000006d6a6d7220 */ /* 0x020fe20000410000 */
[----:B------:R-:W-:Y:S01]  /*0db0*/  PRMT R137, RZ, 0x5410, R87 ;  /* 0x00005410ff897816 */ /* 0x000fe20000000057 */
[----:B------:R-:W-:Y:S01]  /*0dc0*/  FADD.FTZ R133, -R144, R129 ;  /* 0x0000008190857221 */ /* 0x000fe20000010100 */
[----:B------:R-:W-:Y:S01]  /*0dd0*/  PRMT R139, RZ, 0x7610, R87 ;  /* 0x00007610ff8b7816 */ /* 0x000fe20000000057 */
[----:B------:R-:W-:Y:S01]  /*0de0*/  FADD.FTZ R40, R40, R128 ;  /* 0x0000008028287221 */ /* 0x000fe20000010000 */
[----:B------:R-:W-:Y:S01]  /*0df0*/  PRMT R88, RZ, 0x7610, R88 ;  /* 0x00007610ff587816 */ /* 0x000fe20000000058 */
[-C--:B------:R-:W-:Y:S01]  /*0e00*/  FFMA.FTZ R76, R109, R128.reuse, R76 ;  /* 0x000000806d4c7223 */ /* 0x080fe2000001004c */
[----:B------:R-:W-:Y:S01]  /*0e10*/  PRMT R132, RZ, 0x5410, R89 ;  /* 0x00005410ff847816 */ /* 0x000fe20000000059 */
[----:B------:R-:W-:Y:S01]  /*0e20*/  FADD.FTZ R87, -R144, R121 ;  /* 0x0000007990577221 */ /* 0x000fe20000010100 */
[----:B------:R-:W-:Y:S01]  /*0e30*/  PRMT R85, RZ, 0x7610, R85 ;  /* 0x00007610ff557816 */ /* 0x000fe20000000055 */
[----:B------:R-:W-:Y:S01]  /*0e40*/  FMUL.FTZ R128, R17, R128 ;  /* 0x0000008011807220 */ /* 0x000fe20000410000 */
[----:B------:R-:W-:Y:S01]  /*0e50*/  PRMT R131, RZ, 0x7610, R86 ;  /* 0x00007610ff837816 */ /* 0x000fe20000000056 */
[C---:B------:R-:W-:Y:S01]  /*0e60*/  FMUL.FTZ R127, R106.reuse, R127 ;  /* 0x0000007f6a7f7220 */ /* 0x040fe20000410000 */
[----:B------:R-:W-:Y:S01]  /*0e70*/  PRMT R89, RZ, 0x7610, R89 ;  /* 0x00007610ff597816 */ /* 0x000fe20000000059 */
[----:B------:R-:W-:Y:S01]  /*0e80*/  FMUL.FTZ R126, R106, R87 ;  /* 0x000000576a7e7220 */ /* 0x000fe20000410000 */
[--C-:B------:R-:W-:Y:S01]  /*0e90*/  PRMT R134, RZ, 0x5410, R90.reuse ;  /* 0x00005410ff867816 */ /* 0x100fe2000000005a */
[----:B------:R-:W-:Y:S01]  /*0ea0*/  FMUL.FTZ R129, R16, R88 ;  /* 0x0000005810817220 */ /* 0x000fe20000410000 */
[----:B------:R-:W-:Y:S01]  /*0eb0*/  PRMT R90, RZ, 0x7610, R90 ;  /* 0x00007610ff5a7816 */ /* 0x000fe2000000005a */
[----:B------:R-:W-:Y:S01]  /*0ec0*/  FADD.FTZ R84, R145, R128 ;  /* 0x0000008091547221 */ /* 0x000fe20000010000 */
[--C-:B------:R-:W-:Y:S01]  /*0ed0*/  PRMT R138, RZ, 0x5410, R91.reuse ;  /* 0x00005410ff8a7816 */ /* 0x100fe2000000005b */
[----:B------:R-:W-:Y:S01]  /*0ee0*/  FFMA.FTZ R146, R109, R128, R146 ;  /* 0x000000806d927223 */ /* 0x000fe20000010092 */
[----:B------:R-:W-:Y:S01]  /*0ef0*/  PRMT R91, RZ, 0x7610, R91 ;  /* 0x00007610ff5b7816 */ /* 0x000fe2000000005b */
[----:B------:R-:W-:-:S02]  /*0f00*/  FADD.FTZ R42, R42, R132 ;  /* 0x000000842a2a7221 */ /* 0x000fc40000010000 */
[-C--:B------:R-:W-:Y:S02]  /*0f10*/  FFMA.FTZ R78, R127, R132.reuse, R78 ;  /* 0x000000847f4e7223 */ /* 0x080fe4000001004e */
[----:B------:R-:W-:Y:S02]  /*0f20*/  FADD.FTZ R121, -R144, R85 ;  /* 0x0000005590797221 */ /* 0x000fe40000010100 */
[----:B------:R-:W-:Y:S02]  /*0f30*/  FMUL.FTZ R132, R15, R132 ;  /* 0x000000840f847220 */ /* 0x000fe40000410000 */
[----:B------:R-:W-:Y:S02]  /*0f40*/  FADD.FTZ R87, R84, R129 ;  /* 0x0000008154577221 */ /* 0x000fe40000010000 */
[----:B------:R-:W-:Y:S02]  /*0f50*/  FFMA.FTZ R146, R126, R129, R146 ;  /* 0x000000817e927223 */ /* 0x000fe40000010092 */
[----:B------:R-:W-:-:S02]  /*0f60*/  FADD.FTZ R135, -R144, R131 ;  /* 0x0000008390877221 */ /* 0x000fc40000010100 */
[C---:B------:R-:W-:Y:S02]  /*0f70*/  FMUL.FTZ R133, R106.reuse, R133 ;  /* 0x000000856a857220 */ /* 0x040fe40000410000 */
[----:B------:R-:W-:Y:S02]  /*0f80*/  FMUL.FTZ R130, R106, R121 ;  /* 0x000000796a827220 */ /* 0x000fe40000410000 */
[----:B------:R-:W-:Y:S02]  /*0f90*/  FMUL.FTZ R131, R14, R89 ;  /* 0x000000590e837220 */ /* 0x000fe40000410000 */
[----:B------:R-:W-:Y:S02]  /*0fa0*/  FADD.FTZ R84, R87, R132 ;  /* 0x0000008457547221 */ /* 0x000fe40000010000 */
[----:B------:R-:W-:Y:S02]  /*0fb0*/  FFMA.FTZ R146, R127, R132, R146 ;  /* 0x000000847f927223 */ /* 0x000fe40000010092 */
[----:B------:R-:W-:-:S02]  /*0fc0*/  FADD.FTZ R137, -R144, R137 ;  /* 0x0000008990897221 */ /* 0x000fc40000010100 */
[----:B------:R-:W-:Y:S02]  /*0fd0*/  FADD.FTZ R80, R80, R134 ;  /* 0x0000008650507221 */ /* 0x000fe40000010000 */
[-C--:B------:R-:W-:Y:S02]  /*0fe0*/  FFMA.FTZ R52, R133, R134.reuse, R52 ;  /* 0x0000008685347223 */ /* 0x080fe40000010034 */
        /* <DEDUP_REMOVED lines=8> */
[----:B------:R-:W-:Y:S02]  /*1070*/  FADD.FTZ R82, R82, R138 ;  /* 0x0000008a52527221 */ /* 0x000fe40000010000 */
[----:B------:R-:W-:-:S02]  /*1080*/  FFMA.FTZ R54, R137, R138, R54 ;  /* 0x0000008a89367223 */ /* 0x000fc40000010036 */
[----:B------:R-:W-:Y:S02]  /*1090*/  FADD.FTZ R85, -R144, R139 ;  /* 0x0000008b90557221 */ /* 0x000fe40000010100 */
        /* <DEDUP_REMOVED lines=17> */
.L_x_154:
[----:B------:R-:W-:Y:S05]  /*11b0*/  BSYNC B0 ;  /* 0x0000000000007941 */ /* 0x000fea0003800000 */
.L_x_153:
[----:B------:R-:W-:Y:S02]  /*11c0*/  @!P5 IADD3 R141, R141, 0x4, RZ ;  /* 0x000000048d8dd810 */ /* 0x000fe40007ffe0ff */
[----:B-----5:R-:W-:Y:S01]  /*11d0*/  @P0 PRMT R105, RZ, 0x5410, R143 ;  /* 0x00005410ff690816 */ /* 0x020fe2000000008f */
[----:B------:R-:W-:Y:S05]  /*11e0*/  BRA.DIV ~URZ, `(.L_x_155) ;  /* 0x000012527f007947 */ /* 0x000fea000b800000 */
[----:B------:R0:W1:Y:S02]  /*11f0*/  SHFL.DOWN PT, R86, R145, 0x10, 0x1f ;  /* 0x0a001f0091567f89 */ /* 0x00006400000e0000 */
.L_x_164:
        /* <DEDUP_REMOVED lines=18> */
.L_x_165:
        /* <DEDUP_REMOVED lines=24> */
[----:B------:R-:W-:-:S10]  /*14a0*/  HFMA2.MMA R144, -RZ, RZ, 0, 9.5367431640625e-07 ;  /* 0x00000010ff907435 */ /* 0x000fd400000001ff */
[----:B------:R-:W-:-:S06]  /*14b0*/  IMAD.WIDE.U32 R84, R103, R144, c[0x0][0x170] ;  /* 0x00005c0067547625 */ /* 0x000fcc00078e0090 */
[----:B------:R-:W2:Y:S01]  /*14c0*/  LDG.E.128 R84, [R84.64] ;  /* 0x0000000454547981 */ /* 0x000ea2000c1e1d00 */
[----:B------:R-:W-:Y:S01]  /*14d0*/  ISETP.NE.U32.AND P0, PT, RZ, c[0x0][0x218], PT ;  /* 0x00008600ff007a0c */ /* 0x000fe20003f05070 */
[-CC-:B------:R-:W-:Y:S02]  /*14e0*/  FFMA.FTZ R89, R113, R142.reuse, R141.reuse ;  /* 0x0000008e71597223 */ /* 0x180fe4000001008d */
[-C--:B------:R-:W-:Y:S01]  /*14f0*/  FFMA.FTZ R90, R112, R142.reuse, R141 ;  /* 0x0000008e705a7223 */ /* 0x080fe2000001008d */
[----:B------:R-:W-:Y:S01]  /*1500*/  ISETP.NE.AND.EX P1, PT, RZ, c[0x0][0x21c], PT, P0 ;  /* 0x00008700ff007a0c */ /* 0x000fe20003f25300 */
[----:B------:R-:W-:Y:S01]  /*1510*/  FADD.FTZ R89, R114, -R89 ;  /* 0x8000005972597221 */ /* 0x000fe20000010000 */
[----:B------:R-:W-:Y:S01]  /*1520*/  ISETP.NE.U32.AND P0, PT, RZ, c[0x0][0x258], PT ;  /* 0x00009600ff007a0c */ /* 0x000fe20003f05070 */
[----:B------:R-:W-:Y:S02]  /*1530*/  FADD.FTZ R91, R117, -R90 ;  /* 0x8000005a755b7221 */ /* 0x000fe40000010000 */
[----:B------:R-:W-:Y:S01]  /*1540*/  FMUL.FTZ R88, R106, R89 ;  /* 0x000000596a587220 */ /* 0x000fe20000410000 */
[----:B------:R-:W-:Y:S01]  /*1550*/  ISETP.NE.AND.EX P0, PT, RZ, c[0x0][0x25c], PT, P0 ;  /* 0x00009700ff007a0c */ /* 0x000fe20003f05300 */
[----:B------:R-:W-:-:S02]  /*1560*/  FFMA.FTZ R121, R115, R142, R141 ;  /* 0x0000008e73797223 */ /* 0x000fc4000001008d */
[----:B------:R-:W-:Y:S02]  /*1570*/  FMUL.FTZ R90, R106, R91 ;  /* 0x0000005b6a5a7220 */ /* 0x000fe40000410000 */
[----:B------:R-:W-:Y:S02]  /*1580*/  FFMA.FTZ R120, R118, R142, R141 ;  /* 0x0000008e76787223 */ /* 0x000fe4000001008d */
[----:B------:R-:W-:Y:S01]  /*1590*/  @P1 PRMT R89, RZ, 0x5410, R73 ;  /* 0x00005410ff591816 */ /* 0x000fe20000000049 */
[----:B------:R-:W-:Y:S02]  /*15a0*/  FADD.FTZ R121, R116, -R121 ;  /* 0x8000007974797221 */ /* 0x000fe40000010000 */
[----:B------:R-:W-:Y:S02]  /*15b0*/  FADD.FTZ R91, R119, -R120 ;  /* 0x80000078775b7221 */ /* 0x000fe40000010000 */
[----:B------:R-:W-:Y:S01]  /*15c0*/  @P1 FADD.FTZ R88, R88, R89 ;  /* 0x0000005958581221 */ /* 0x000fe20000010000 */
[----:B------:R-:W-:Y:S01]  /*15d0*/  @P1 PRMT R89, RZ, 0x7610, R73 ;  /* 0x00007610ff591816 */ /* 0x000fe20000000049 */
[----:B------:R-:W-:-:S02]  /*15e0*/  FMUL.FTZ R120, R106, R121 ;  /* 0x000000796a787220 */ /* 0x000fc40000410000 */
[----:B------:R-:W-:Y:S01]  /*15f0*/  FMUL.FTZ R148, R106, R91 ;  /* 0x0000005b6a947220 */ /* 0x000fe20000410000 */
[--C-:B------:R-:W-:Y:S01]  /*1600*/  @P1 PRMT R91, RZ, 0x7610, R74.reuse ;  /* 0x00007610ff5b1816 */ /* 0x100fe2000000004a */
[----:B------:R-:W-:Y:S01]  /*1610*/  @P1 FADD.FTZ R90, R90, R89 ;  /* 0x000000595a5a1221 */ /* 0x000fe20000010000 */
[----:B------:R-:W-:Y:S01]  /*1620*/  @P1 PRMT R89, RZ, 0x5410, R74 ;  /* 0x00005410ff591816 */ /* 0x000fe2000000004a */
[-C--:B------:R-:W-:Y:S02]  /*1630*/  FFMA.FTZ R150, R108, R142.reuse, R141 ;  /* 0x0000008e6c967223 */ /* 0x080fe4000001008d */
[----:B------:R-:W-:Y:S02]  /*1640*/  @P1 FADD.FTZ R148, R148, R91 ;  /* 0x0000005b94941221 */ /* 0x000fe40000010000 */
[----:B------:R-:W-:Y:S02]  /*1650*/  @P1 FADD.FTZ R120, R120, R89 ;  /* 0x0000005978781221 */ /* 0x000fe40000010000 */
[----:B------:R-:W-:Y:S01]  /*1660*/  FFMA.FTZ R89, R107, R142, R141 ;  /* 0x0000008e6b597223 */ /* 0x000fe2000001008d */
[----:B------:R-:W-:Y:S01]  /*1670*/  @P0 F2FP.BF16.PACK_AB R147, RZ, R148 ;  /* 0x00000094ff93023e */ /* 0x000fe200000010ff */
[----:B------:R-:W-:Y:S01]  /*1680*/  FADD.FTZ R91, R111, -R150 ;  /* 0x800000966f5b7221 */ /* 0x000fe20000010000 */
[----:B------:R-:W-:Y:S01]  /*1690*/  @P0 F2FP.BF16.PACK_AB R145, RZ, R120 ;  /* 0x00000078ff91023e */ /* 0x000fe200000010ff */
[----:B------:R-:W-:-:S02]  /*16a0*/  FADD.FTZ R89, R110, -R89 ;  /* 0x800000596e597221 */ /* 0x000fc40000010000 */
[-C--:B------:R-:W-:Y:S01]  /*16b0*/  FFMA.FTZ R121, R123, R142.reuse, R141 ;  /* 0x0000008e7b797223 */ /* 0x080fe2000001008d */
[----:B------:R-:W-:Y:S01]  /*16c0*/  @P0 PRMT R38, R145, 0x7610, R38 ;  /* 0x0000761091260816 */ /* 0x000fe20000000026 */
[C---:B------:R-:W-:Y:S01]  /*16d0*/  FMUL.FTZ R146, R106.reuse, R89 ;  /* 0x000000596a927220 */ /* 0x040fe20000410000 */
[--C-:B------:R-:W-:Y:S01]  /*16e0*/  @P1 PRMT R89, RZ, 0x5410, R72.reuse ;  /* 0x00005410ff591816 */ /* 0x100fe20000000048 */
[----:B------:R-:W-:Y:S01]  /*16f0*/  FMUL.FTZ R150, R106, R91 ;  /* 0x0000005b6a967220 */ /* 0x000fe20000410000 */
[----:B------:R-:W-:Y:S01]  /*1700*/  @P0 PRMT R38, R38, 0x5410, R147 ;  /* 0x0000541026260816 */ /* 0x000fe20000000093 */
[----:B------:R-:W-:Y:S02]  /*1710*/  FADD.FTZ R121, R122, -R121 ;  /* 0x800000797a797221 */ /* 0x000fe40000010000 */
[----:B------:R-:W-:Y:S01]  /*1720*/  @P1 FADD.FTZ R146, R146, R89 ;  /* 0x0000005992921221 */ /* 0x000fe20000010000 */
[----:B------:R-:W-:Y:S01]  /*1730*/  @P1 PRMT R89, RZ, 0x7610, R72 ;  /* 0x00007610ff591816 */ /* 0x000fe20000000048 */
[----:B------:R-:W-:-:S02]  /*1740*/  FFMA.FTZ R143, R125, R142, R141 ;  /* 0x0000008e7d8f7223 */ /* 0x000fc4000001008d */
[----:B------:R-:W-:Y:S01]  /*1750*/  FMUL.FTZ R152, R106, R121 ;  /* 0x000000796a987220 */ /* 0x000fe20000410000 */
[----:B------:R-:W-:Y:S01]  /*1760*/  @P0 F2FP.BF16.PACK_AB R121, RZ, R88 ;  /* 0x00000058ff79023e */ /* 0x000fe200000010ff */
[----:B------:R-:W-:Y:S01]  /*1770*/  @P1 FADD.FTZ R150, R150, R89 ;  /* 0x0000005996961221 */ /* 0x000fe20000010000 */
[----:B------:R-:W-:Y:S01]  /*1780*/  @P1 PRMT R89, RZ, 0x5410, R75 ;  /* 0x00005410ff591816 */ /* 0x000fe2000000004b */
[----:B------:R-:W-:Y:S01]  /*1790*/  FADD.FTZ R143, R124, -R143 ;  /* 0x8000008f7c8f7221 */ /* 0x000fe20000010000 */
[----:B------:R-:W-:Y:S01]  /*17a0*/  @P0 PRMT R37, R121, 0x7610, R37 ;  /* 0x0000761079250816 */ /* 0x000fe20000000025 */
[----:B------:R-:W-:Y:S01]  /*17b0*/  FMUL.FTZ R145, R90, R105 ;  /* 0x000000695a917220 */ /* 0x000fe20000410000 */
        /* <DEDUP_REMOVED lines=8> */
[----:B------:R-:W-:Y:S01]  /*1840*/  @P0 F2FP.BF16.PACK_AB R89, RZ, R146 ;  /* 0x00000092ff59023e */ /* 0x000fe200000010ff */
[-C--:B------:R-:W-:Y:S01]  /*1850*/  FMUL.FTZ R148, R148, R105.reuse ;  /* 0x0000006994947220 */ /* 0x080fe20000410000 */
[----:B------:R-:W-:Y:S01]  /*1860*/  @P0 PRMT R37, R37, 0x5410, R143 ;  /* 0x0000541025250816 */ /* 0x000fe2000000008f */
[----:B------:R-:W-:Y:S01]  /*1870*/  FMUL.FTZ R143, R88, R105 ;  /* 0x00000069588f7220 */ /* 0x000fe20000410000 */
[----:B------:R-:W-:Y:S01]  /*1880*/  @P0 PRMT R36, R89, 0x7610, R36 ;  /* 0x0000761059240816 */ /* 0x000fe20000000024 */
[----:B------:R-:W-:Y:S01]  /*1890*/  FMUL.FTZ R88, R6, R145 ;  /* 0x0000009106587220 */ /* 0x000fe20000410000 */
[----:B------:R-:W-:Y:S01]  /*18a0*/  @P0 F2FP.BF16.PACK_AB R151, RZ, R154 ;  /* 0x0000009aff97023e */ /* 0x000fe200000010ff */
[----:B------:R-:W-:Y:S01]  /*18b0*/  FMUL.FTZ R89, R7, R143 ;  /* 0x0000008f07597220 */ /* 0x000fe20000410000 */
[----:B------:R-:W-:Y:S01]  /*18c0*/  @P0 PRMT R39, R149, 0x7610, R39 ;  /* 0x0000761095270816 */ /* 0x000fe20000000027 */
[----:B------:R-:W-:Y:S01]  /*18d0*/  FMUL.FTZ R90, R5, R147 ;  /* 0x00000093055a7220 */ /* 0x000fe20000410000 */
[----:B------:R-:W-:Y:S01]  /*18e0*/  @P0 PRMT R36, R36, 0x5410, R91 ;  /* 0x0000541024240816 */ /* 0x000fe2000000005b */
[----:B------:R-:W-:Y:S01]  /*18f0*/  FMUL.FTZ R91, R4, R148 ;  /* 0x00000094045b7220 */ /* 0x000fe20000410000 */
[----:B------:R-:W-:Y:S01]  /*1900*/  @P0 PRMT R39, R39, 0x5410, R151 ;  /* 0x0000541027270816 */ /* 0x000fe20000000097 */
[----:B------:R-:W-:Y:S01]  /*1910*/  FMUL.FTZ R146, R146, R105 ;  /* 0x0000006992927220 */ /* 0x000fe20000410000 */
[----:B------:R-:W-:Y:S01]  /*1920*/  F2FP.BF16.PACK_AB R89, R88, R89 ;  /* 0x000000595859723e */ /* 0x000fe200000010ff */
[-C--:B------:R-:W-:Y:S01]  /*1930*/  FMUL.FTZ R149, R150, R105.reuse ;  /* 0x0000006996957220 */ /* 0x080fe20000410000 */
[----:B------:R-:W-:Y:S01]  /*1940*/  F2FP.BF16.PACK_AB R90, R91, R90 ;  /* 0x0000005a5b5a723e */ /* 0x000fe200000010ff */
[----:B------:R-:W-:-:S02]  /*1950*/  FMUL.FTZ R152, R152, R105 ;  /* 0x0000006998987220 */ /* 0x000fc40000410000 */
[----:B------:R-:W-:Y:S02]  /*1960*/  FMUL.FTZ R151, R154, R105 ;  /* 0x000000699a977220 */ /* 0x000fe40000410000 */
[----:B------:R-:W-:-:S04]  /*1970*/  @P0 IMAD.WIDE.U32 R120, R103, R144, c[0x0][0x258] ;  /* 0x0000960067780625 */ /* 0x000fc800078e0090 */
[----:B------:R-:W-:Y:S01]  /*1980*/  FMUL.FTZ R88, R9, R146 ;  /* 0x0000009209587220 */ /* 0x000fe20000410000 */
[----:B------:R0:W-:Y:S01]  /*1990*/  @P0 STG.E.128 [R120.64], R36 ;  /* 0x0000002478000986 */ /* 0x0001e2000c101d04 */
[----:B------:R-:W-:Y:S02]  /*19a0*/  FMUL.FTZ R91, R8, R149 ;  /* 0x00000095085b7220 */ /* 0x000fe40000410000 */
[----:B------:R-:W-:Y:S02]  /*19b0*/  FMUL.FTZ R150, R3, R152 ;  /* 0x0000009803967220 */ /* 0x000fe40000410000 */
[----:B------:R-:W-:Y:S01]  /*19c0*/  FMUL.FTZ R153, R2, R151 ;  /* 0x0000009702997220 */ /* 0x000fe20000410000 */
[----:B------:R-:W-:-:S04]  /*19d0*/  F2FP.BF16.PACK_AB R88, R91, R88 ;  /* 0x000000585b58723e */ /* 0x000fc800000010ff */
[----:B------:R-:W-:Y:S01]  /*19e0*/  F2FP.BF16.PACK_AB R91, R153, R150 ;  /* 0x00000096995b723e */ /* 0x000fe200000010ff */
[C---:B0-----:R-:W-:Y:S01]  /*19f0*/  IMAD.WIDE.U32 R120, R103.reuse, R144, c[0x0][0x248] ;  /* 0x0000920067787625 */ /* 0x041fe200078e0090 */
[----:B------:R-:W-:-:S04]  /*1a00*/  IADD3 R103, R103, 0x80, RZ ;  /* 0x0000008067677810 */ /* 0x000fc80007ffe0ff */
[----:B------:R2:W-:Y:S02]  /*1a10*/  STG.E.128 [R120.64], R88 ;  /* 0x0000005878007986 */ /* 0x0005e4000c101d04 */
[--C-:B--2---:R-:W-:Y:S02]  /*1a20*/  PRMT R88, RZ, 0x5410, R85.reuse ;  /* 0x00005410ff587816 */ /* 0x104fe40000000055 */
[----:B------:R-:W-:Y:S02]  /*1a30*/  PRMT R90, RZ, 0x7610, R85 ;  /* 0x00007610ff5a7816 */ /* 0x000fe40000000055 */
[----:B------:R-:W-:Y:S01]  /*1a40*/  PRMT R89, RZ, 0x5410, R86 ;  /* 0x00005410ff597816 */ /* 0x000fe20000000056 */
[----:B------:R-:W-:Y:S01]  /*1a50*/  FFMA.FTZ R58, R88, R143, R58 ;  /* 0x0000008f583a7223 */ /* 0x000fe2000001003a */
        /* <DEDUP_REMOVED lines=9> */
[----:B------:R-:W-:-:S02]  /*1af0*/  FFMA.FTZ R57, R84, R149, R57 ;  /* 0x0000009554397223 */ /* 0x000fc40000010039 */
[----:B------:R-:W-:Y:S02]  /*1b00*/  FFMA.FTZ R62, R91, R152, R62 ;  /* 0x000000985b3e7223 */ /* 0x000fe4000001003e */
[----:B------:R-:W-:Y:S02]  /*1b10*/  FFMA.FTZ R63, R120, R151, R63 ;  /* 0x00000097783f7223 */ /* 0x000fe4000001003f */
.L_x_158:
[----:B------:R-:W-:Y:S05]  /*1b20*/  BSYNC B0 ;  /* 0x0000000000007941 */ /* 0x000fea0003800000 */
.L_x_157:
[----:B------:R-:W-:Y:S01]  /*1b30*/  BSSY B0, `(.L_x_159) ;  /* 0x000006b000007945 */ /* 0x000fe20003800000 */
[----:B------:R-:W-:Y:S05]  /*1b40*/  @!P3 BRA `(.L_x_160) ;  /* 0x000006900000b947 */ /* 0x000fea0003800000 */
[----:B------:R-:W-:-:S05]  /*1b50*/  MOV R84, 0x10 ;  /* 0x0000001000547802 */ /* 0x000fca0000000f00 */
[----:B------:R-:W-:-:S06]  /*1b60*/  IMAD.WIDE.U32 R84, R103, R84, c[0x0][0x170] ;  /* 0x00005c0067547625 */ /* 0x000fcc00078e0054 */
[----:B------:R-:W2:Y:S01]  /*1b70*/  LDG.E.128 R84, [R84.64] ;  /* 0x0000000454547981 */ /* 0x000ea2000c1e1d00 */
[----:B------:R-:W-:Y:S01]  /*1b80*/  ISETP.NE.U32.AND P0, PT, RZ, c[0x0][0x218], PT ;  /* 0x00008600ff007a0c */ /* 0x000fe20003f05070 */
[-CC-:B------:R-:W-:Y:S01]  /*1b90*/  FFMA.FTZ R89, R109, R142.reuse, R141.reuse ;  /* 0x0000008e6d597223 */ /* 0x180fe2000001008d */
[----:B------:R-:W-:Y:S01]  /*1ba0*/  ISETP.NE.U32.AND P1, PT, RZ, c[0x0][0x258], PT ;  /* 0x00009600ff007a0c */ /* 0x000fe20003f25070 */
[-C--:B------:R-:W-:Y:S01]  /*1bb0*/  FFMA.FTZ R120, R136, R142.reuse, R141 ;  /* 0x0000008e88787223 */ /* 0x080fe2000001008d */
[----:B------:R-:W-:Y:S01]  /*1bc0*/  ISETP.NE.AND.EX P0, PT, RZ, c[0x0][0x21c], PT, P0 ;  /* 0x00008700ff007a0c */ /* 0x000fe20003f05300 */
[----:B------:R-:W-:Y:S01]  /*1bd0*/  FADD.FTZ R89, R128, -R89 ;  /* 0x8000005980597221 */ /* 0x000fe20000010000 */
[----:B------:R-:W-:Y:S01]  /*1be0*/  ISETP.NE.AND.EX P1, PT, RZ, c[0x0][0x25c], PT, P1 ;  /* 0x00009700ff007a0c */ /* 0x000fe20003f25310 */
[----:B------:R-:W-:Y:S02]  /*1bf0*/  FADD.FTZ R145, R135, -R120 ;  /* 0x8000007887917221 */ /* 0x000fe40000010000 */
[----:B------:R-:W-:-:S02]  /*1c00*/  FFMA.FTZ R88, R126, R142, R141 ;  /* 0x0000008e7e587223 */ /* 0x000fc4000001008d */
[----:B------:R-:W-:Y:S02]  /*1c10*/  FMUL.FTZ R120, R106, R89 ;  /* 0x000000596a787220 */ /* 0x000fe40000410000 */
[-CC-:B------:R-:W-:Y:S02]  /*1c20*/  FFMA.FTZ R121, R127, R142.reuse, R141.reuse ;  /* 0x0000008e7f797223 */ /* 0x180fe4000001008d */
[-CC-:B------:R-:W-:Y:S02]  /*1c30*/  FFMA.FTZ R90, R130, R142.reuse, R141.reuse ;  /* 0x0000008e825a7223 */ /* 0x180fe4000001008d */
[----:B------:R-:W-:Y:S01]  /*1c40*/  @P0 PRMT R89, RZ, 0x5410, R24 ;  /* 0x00005410ff590816 */ /* 0x000fe20000000018 */
[-CC-:B------:R-:W-:Y:S02]  /*1c50*/  FFMA.FTZ R143, R133, R142.reuse, R141.reuse ;  /* 0x0000008e858f7223 */ /* 0x180fe4000001008d */
[-CC-:B------:R-:W-:Y:S02]  /*1c60*/  FFMA.FTZ R147, R137, R142.reuse, R141.reuse ;  /* 0x0000008e89937223 */ /* 0x180fe4000001008d */
[----:B------:R-:W-:-:S02]  /*1c70*/  FFMA.FTZ R142, R140, R142, R141 ;  /* 0x0000008e8c8e7223 */ /* 0x000fc4000001008d */
[----:B------:R-:W-:Y:S02]  /*1c80*/  FADD.FTZ R91, R129, -R88 ;  /* 0x80000058815b7221 */ /* 0x000fe40000010000 */
[----:B------:R-:W-:Y:S01]  /*1c90*/  @P0 FADD.FTZ R120, R120, R89 ;  /* 0x0000005978780221 */ /* 0x000fe20000010000 */
[----:B------:R-:W-:Y:S01]  /*1ca0*/  @P0 PRMT R89, RZ, 0x7610, R24 ;  /* 0x00007610ff590816 */ /* 0x000fe20000000018 */
[----:B------:R-:W-:Y:S02]  /*1cb0*/  FADD.FTZ R149, R139, -R142 ;  /* 0x8000008e8b957221 */ /* 0x000fe40000010000 */
[----:B------:R-:W-:Y:S02]  /*1cc0*/  FMUL.FTZ R142, R106, R91 ;  /* 0x0000005b6a8e7220 */ /* 0x000fe40000410000 */
[----:B------:R-:W-:Y:S02]  /*1cd0*/  FADD.FTZ R143, R134, -R143 ;  /* 0x8000008f868f7221 */ /* 0x000fe40000010000 */
[----:B------:R-:W-:Y:S01]  /*1ce0*/  @P0 FADD.FTZ R142, R142, R89 ;  /* 0x000000598e8e0221 */ /* 0x000fe20000010000 */
[----:B------:R-:W-:Y:S01]  /*1cf0*/  @P0 PRMT R89, RZ, 0x5410, R26 ;  /* 0x00005410ff590816 */ /* 0x000fe2000000001a */
[----:B------:R-:W-:-:S02]  /*1d00*/  FMUL.FTZ R144, R106, R143 ;  /* 0x0000008f6a907220 */ /* 0x000fc40000410000 */
[----:B------:R-:W-:Y:S01]  /*1d10*/  FMUL.FTZ R146, R106, R145 ;  /* 0x000000916a927220 */ /* 0x000fe20000410000 */
[----:B------:R-:W-:Y:S01]  /*1d20*/  @P1 F2FP.BF16.PACK_AB R143, RZ, R142 ;  /* 0x0000008eff8f123e */ /* 0x000fe200000010ff */
[----:B------:R-:W-:Y:S01]  /*1d30*/  @P0 FADD.FTZ R144, R144, R89 ;  /* 0x0000005990900221 */ /* 0x000fe20000010000 */
[----:B------:R-:W-:Y:S01]  /*1d40*/  @P0 PRMT R89, RZ, 0x7610, R26 ;  /* 0x00007610ff590816 */ /* 0x000fe2000000001a */
[----:B------:R-:W-:Y:S02]  /*1d50*/  FADD.FTZ R121, R132, -R121 ;  /* 0x8000007984797221 */ /* 0x000fe40000010000 */
[----:B------:R-:W-:Y:S01]  /*1d60*/  FADD.FTZ R141, R131, -R90 ;  /* 0x8000005a838d7221 */ /* 0x000fe20000010000 */
[----:B------:R-:W-:Y:S01]  /*1d70*/  @P1 F2FP.BF16.PACK_AB R150, RZ, R144 ;  /* 0x00000090ff96123e */ /* 0x000fe200000010ff */
[----:B------:R-:W-:Y:S01]  /*1d80*/  @P0 FADD.FTZ R146, R146, R89 ;  /* 0x0000005992920221 */ /* 0x000fe20000010000 */
[----:B------:R-:W-:Y:S01]  /*1d90*/  @P0 PRMT R89, RZ, 0x5410, R25 ;  /* 0x00005410ff590816 */ /* 0x000fe20000000019 */
[----:B------:R-:W-:Y:S01]  /*1da0*/  FMUL.FTZ R90, R106, R121 ;  /* 0x000000796a5a7220 */ /* 0x000fe20000410000 */
[----:B------:R-:W-:Y:S01]  /*1db0*/  @P1 PRMT R38, R150, 0x7610, R38 ;  /* 0x0000761096261816 */ /* 0x000fe20000000026 */
        /* <DEDUP_REMOVED lines=11> */
[----:B------:R-:W-:Y:S01]  /*1e70*/  @P1 PRMT R37, R91, 0x7610, R37 ;  /* 0x000076105b251816 */ /* 0x000fe20000000025 */
        /* <DEDUP_REMOVED lines=9> */
[----:B------:R-:W-:Y:S01]  /*1f10*/  @P1 F2FP.BF16.PACK_AB R89, RZ, R120 ;  /* 0x00000078ff59123e */ /* 0x000fe200000010ff */
[-C--:B------:R-:W-:Y:S01]  /*1f20*/  FMUL.FTZ R141, R120, R105.reuse ;  /* 0x00000069788d7220 */ /* 0x080fe20000410000 */
[----:B------:R-:W-:Y:S01]  /*1f30*/  @P1 PRMT R39, R151, 0x7610, R39 ;  /* 0x0000761097271816 */ /* 0x000fe20000000027 */
[-C--:B------:R-:W-:Y:S01]  /*1f40*/  FMUL.FTZ R106, R142, R105.reuse ;  /* 0x000000698e6a7220 */ /* 0x080fe20000410000 */
[----:B------:R-:W-:Y:S01]  /*1f50*/  @P1 PRMT R36, R89, 0x7610, R36 ;  /* 0x0000761059241816 */ /* 0x000fe20000000024 */
[-C--:B------:R-:W-:Y:S01]  /*1f60*/  FMUL.FTZ R144, R144, R105.reuse ;  /* 0x0000006990907220 */ /* 0x080fe20000410000 */
[C---:B------:R-:W-:Y:S01]  /*1f70*/  @P1 LEA R142, P0, R103.reuse, c[0x0][0x258], 0x4 ;  /* 0x00009600678e1a11 */ /* 0x040fe200078020ff */
[----:B------:R-:W-:Y:S01]  /*1f80*/  FMUL.FTZ R148, R148, R105 ;  /* 0x0000006994947220 */ /* 0x000fe20000410000 */
[----:B------:R-:W-:Y:S01]  /*1f90*/  @P1 PRMT R36, R36, 0x5410, R143 ;  /* 0x0000541024241816 */ /* 0x000fe2000000008f */
[----:B------:R-:W-:Y:S01]  /*1fa0*/  FMUL.FTZ R89, R96, R147 ;  /* 0x0000009360597220 */ /* 0x000fe20000410000 */
[----:B------:R-:W-:Y:S01]  /*1fb0*/  @P1 LEA.HI.X R143, R103, c[0x0][0x25c], RZ, 0x4, P0 ;  /* 0x00009700678f1a11 */ /* 0x000fe200000f24ff */
[----:B------:R-:W-:-:S02]  /*1fc0*/  FMUL.FTZ R120, R100, R146 ;  /* 0x0000009264787220 */ /* 0x000fc40000410000 */
[----:B------:R-:W-:Y:S01]  /*1fd0*/  FMUL.FTZ R105, R152, R105 ;  /* 0x0000006998697220 */ /* 0x000fe20000410000 */
[----:B------:R-:W-:Y:S01]  /*1fe0*/  @P1 F2FP.BF16.PACK_AB R152, RZ, R152 ;  /* 0x00000098ff98123e */ /* 0x000fe200000010ff */
[----:B------:R-:W-:Y:S01]  /*1ff0*/  FMUL.FTZ R88, R0, R141 ;  /* 0x0000008d00587220 */ /* 0x000fe20000410000 */
[----:B------:R-:W-:Y:S01]  /*2000*/  F2FP.BF16.PACK_AB R89, R120, R89 ;  /* 0x000000597859723e */ /* 0x000fe200000010ff */
[----:B------:R-:W-:Y:S01]  /*2010*/  FMUL.FTZ R91, R97, R106 ;  /* 0x0000006a615b7220 */ /* 0x000fe20000410000 */
[----:B------:R-:W-:Y:S01]  /*2020*/  LEA R120, P4, R103, c[0x0][0x248], 0x4 ;  /* 0x0000920067787a11 */ /* 0x000fe200078820ff */
[----:B------:R-:W-:Y:S01]  /*2030*/  FMUL.FTZ R90, R99, R144 ;  /* 0x00000090635a7220 */ /* 0x000fe20000410000 */
[----:B------:R-:W-:Y:S01]  /*2040*/  @P1 PRMT R39, R39, 0x5410, R152 ;  /* 0x0000541027271816 */ /* 0x000fe20000000098 */
[----:B------:R-:W-:Y:S01]  /*2050*/  FMUL.FTZ R151, R102, R145 ;  /* 0x0000009166977220 */ /* 0x000fe20000410000 */
[----:B------:R-:W-:Y:S01]  /*2060*/  F2FP.BF16.PACK_AB R88, R91, R88 ;  /* 0x000000585b58723e */ /* 0x000fe200000010ff */
[----:B------:R-:W-:Y:S01]  /*2070*/  FMUL.FTZ R150, R101, R148 ;  /* 0x0000009465967220 */ /* 0x000fe20000410000 */
[----:B------:R-:W-:Y:S01]  /*2080*/  LEA.HI.X R121, R103, c[0x0][0x24c], RZ, 0x4, P4 ;  /* 0x0000930067797a11 */ /* 0x000fe200020f24ff */
[----:B------:R-:W-:Y:S01]  /*2090*/  FMUL.FTZ R153, R104, R105 ;  /* 0x0000006968997220 */ /* 0x000fe20000410000 */
[----:B------:R-:W-:Y:S01]  /*20a0*/  F2FP.BF16.PACK_AB R90, R151, R90 ;  /* 0x0000005a975a723e */ /* 0x000fe200000010ff */
[----:B------:R-:W-:Y:S03]  /*20b0*/  @P1 STG.E.128 [R142.64], R36 ;  /* 0x000000248e001986 */ /* 0x000fe6000c101d04 */
[----:B------:R-:W-:-:S05]  /*20c0*/  F2FP.BF16.PACK_AB R91, R153, R150 ;  /* 0x00000096995b723e */ /* 0x000fca00000010ff */
        /* <DEDUP_REMOVED lines=17> */
.L_x_160:
[----:B------:R-:W-:Y:S05]  /*21e0*/  BSYNC B0 ;  /* 0x0000000000007941 */ /* 0x000fea0003800000 */
.L_x_159:
[----:B------:R-:W-:Y:S02]  /*21f0*/  IADD3 R94, R94, c[0x0][0x160], RZ ;  /* 0x000058005e5e7a10 */ /* 0x000fe40007ffe0ff */
[----:B------:R-:W-:Y:S02]  /*2200*/  LOP3.LUT P1, RZ, R98, 0xff, RZ, 0xc0, !PT ;  /* 0x000000ff62ff7812 */ /* 0x000fe4000782c0ff */
[----:B------:R-:W-:Y:S02]  /*2210*/  ISETP.GE.AND P0, PT, R94, c[0x0][0x164], PT ;  /* 0x000059005e007a0c */ /* 0x000fe40003f06270 */
[----:B------:R-:W-:-:S11]  /*2220*/  SEL R98, RZ, 0x1, P1 ;  /* 0x00000001ff627807 */ /* 0x000fd60000800000 */
[----:B------:R-:W-:Y:S01]  /*2230*/  @P0 CALL.REL.NOINC `(.L_x_150) ;  /* 0x0000001000000944 */ /* 0x000fe20003c00000 */
[----:B------:R-:W-:Y:S05]  /*2240*/  BRA `(.L_x_161) ;  /* 0xffffe2f000007947 */ /* 0x000fea000383ffff */
.L_x_150:
[----:B0-----:R-:W0:Y:S01]  /*2250*/  S2UR UR6, SR_CTAID.X ;  /* 0x00000000000679c3 */ /* 0x001e220000002500 */
[----:B------:R-:W-:Y:S01]  /*2260*/  BSSY B0, `(.L_x_162) ;  /* 0x0000011000007945 */ /* 0x000fe20003800000 */
[C---:B0-----:R-:W-:Y:S02]  /*2270*/  LEA.HI R0, R95.reuse, UR6, RZ, 0x19 ;  /* 0x000000065f007c11 */ /* 0x041fe4000f8fc8ff */
[----:B------:R-:W-:-:S03]  /*2280*/  LOP3.LUT R95, R95, 0x7f, RZ, 0xc0, !PT ;  /* 0x0000007f5f5f7812 */ /* 0x000fc600078ec0ff */
[----:B------:R-:W-:-:S05]  /*2290*/  IMAD R0, R0, c[0x0][0x168], RZ ;  /* 0x00005a0000007a24 */ /* 0x000fca00078e02ff */
[----:B------:R-:W-:Y:S01]  /*22a0*/  LEA.HI R0, R0, R95, RZ, 0x1d ;  /* 0x0000005f00007211 */ /* 0x000fe200078fe8ff */
[----:B------:R-:W-:Y:S05]  /*22b0*/  @!P2 BRA `(.L_x_163) ;  /* 0x000000b00000a947 */ /* 0x000fea0003800000 */
[----:B-----5:R-:W-:-:S10]  /*22c0*/  HFMA2.MMA R7, -RZ, RZ, 0, 1.9073486328125e-06 ;  /* 0x00000020ff077435 */ /* 0x020fd400000001ff */
[----:B------:R-:W-:-:S04]  /*22d0*/  IMAD.WIDE.U32 R2, R0, R7, c[0x0][0x220] ;  /* 0x0000880000027625 */ /* 0x000fc800078e0007 */
[CC--:B------:R-:W-:Y:S01]  /*22e0*/  IMAD.WIDE.U32 R4, R0.reuse, R7.reuse, c[0x0][0x228] ;  /* 0x00008a0000047625 */ /* 0x0c0fe200078e0007 */
[----:B------:R0:W-:Y:S03]  /*22f0*/  STG.E.128 [R2.64], R44 ;  /* 0x0000002c02007986 */ /* 0x0001e6000c101d04 */
[C---:B------:R-:W-:Y:S01]  /*2300*/  IMAD.WIDE.U32 R6, R0.reuse, R7, c[0x0][0x240] ;  /* 0x0000900000067625 */ /* 0x040fe200078e0007 */
[----:B------:R0:W-:Y:S01]  /*2310*/  STG.E.128 [R2.64+0x10], R48 ;  /* 0x0000103002007986 */ /* 0x0001e2000c101d04 */
[----:B------:R-:W-:-:S03]  /*2320*/  IADD3 R0, R0, 0x80, RZ ;  /* 0x0000008000007810 */ /* 0x000fc60007ffe0ff */
[----:B------:R0:W-:Y:S04]  /*2330*/  STG.E.128 [R4.64], R28 ;  /* 0x0000001c04007986 */ /* 0x0001e8000c101d04 */
[----:B------:R0:W-:Y:S04]  /*2340*/  STG.E.128 [R4.64+0x10], R32 ;  /* 0x0000102004007986 */ /* 0x0001e8000c101d04 */
[----:B------:R0:W-:Y:S04]  /*2350*/  STG.E.128 [R6.64], R56 ;  /* 0x0000003806007986 */ /* 0x0001e8000c101d04 */
[----:B------:R0:W-:Y:S02]  /*2360*/  STG.E.128 [R6.64+0x10], R60 ;  /* 0x0000103c06007986 */ /* 0x0001e4000c101d04 */
.L_x_163:
[----:B------:R-:W-:Y:S05]  /*2370*/  BSYNC B0 ;  /* 0x0000000000007941 */ /* 0x000fea0003800000 */
.L_x_162:
[----:B------:R-:W-:Y:S05]  /*2380*/  @!P3 EXIT ;  /* 0x000000000000b94d */ /* 0x000fea0003800000 */
[----:B0----5:R-:W-:-:S05]  /*2390*/  MOV R7, 0x20 ;  /* 0x0000002000077802 */ /* 0x021fca0000000f00 */
[----:B------:R-:W-:-:S04]  /*23a0*/  IMAD.WIDE.U32 R2, R0, R7, c[0x0][0x220] ;  /* 0x0000880000027625 */ /* 0x000fc800078e0007 */
[CC--:B------:R-:W-:Y:S01]  /*23b0*/  IMAD.WIDE.U32 R4, R0.reuse, R7.reuse, c[0x0][0x228] ;  /* 0x00008a0000047625 */ /* 0x0c0fe200078e0007 */
[----:B------:R-:W-:Y:S03]  /*23c0*/  STG.E.128 [R2.64], R40 ;  /* 0x0000002802007986 */ /* 0x000fe6000c101d04 */
[----:B------:R-:W-:Y:S01]  /*23d0*/  IMAD.WIDE.U32 R6, R0, R7, c[0x0][0x240] ;  /* 0x0000900000067625 */ /* 0x000fe200078e0007 */
[----:B------:R-:W-:Y:S04]  /*23e0*/  STG.E.128 [R2.64+0x10], R80 ;  /* 0x0000105002007986 */ /* 0x000fe8000c101d04 */
[----:B------:R-:W-:Y:S04]  /*23f0*/  STG.E.128 [R4.64], R76 ;  /* 0x0000004c04007986 */ /* 0x000fe8000c101d04 */
[----:B------:R-:W-:Y:S04]  /*2400*/  STG.E.128 [R4.64+0x10], R52 ;  /* 0x0000103404007986 */ /* 0x000fe8000c101d04 */
[----:B------:R-:W-:Y:S04]  /*2410*/  STG.E.128 [R6.64], R64 ;  /* 0x0000004006007986 */ /* 0x000fe8000c101d04 */
[----:B------:R-:W-:Y:S01]  /*2420*/  STG.E.128 [R6.64+0x10], R68 ;  /* 0x0000104406007986 */ /* 0x000fe2000c101d04 */
[----:B------:R-:W-:Y:S05]  /*2430*/  EXIT ;  /* 0x000000000000794d */ /* 0x000fea0003800000 */
.L_x_155:
[----:B------:R-:W-:Y:S01]  /*2440*/  HFMA2.MMA R120, -RZ, RZ, 0, 9.5367431640625e-07 ;  /* 0x00000010ff787435 */ /* 0x000fe200000001ff */
[----:B------:R-:W-:-:S02]  /*2450*/  MOV R87, R145 ;  /* 0x0000009100577202 */ /* 0x000fc40000000f00 */
[----:B------:R-:W-:Y:S02]  /*2460*/  MOV R121, 0x1f ;  /* 0x0000001f00797802 */ /* 0x000fe40000000f00 */
[----:B------:R-:W-:Y:S02]  /*2470*/  MOV R144, 0xffffffff ;  /* 0xffffffff00907802 */ /* 0x000fe40000000f00 */
[----:B------:R-:W-:Y:S02]  /*2480*/  MOV R84, 0x24a0 ;  /* 0x000024a000547802 */ /* 0x000fe40000000f00 */
[----:B------:R-:W-:Y:S05]  /*2490*/  CALL.REL.NOINC `($__internal_4_$__cuda_sm70_shflsync_down_p) ;  /* 0x0000045000007944 */ /* 0x000fea0003c00000 */
[----:B-1----:R-:W-:Y:S01]  /*24a0*/  MOV R86, R121 ;  /* 0x0000007900567202 */ /* 0x002fe20000000f00 */
[----:B0-----:R-:W-:Y:S05]  /*24b0*/  BRA `(.L_x_164) ;  /* 0xffffed4000007947 */ /* 0x001fea000383ffff */
.L_x_156:
[----:B------:R-:W-:Y:S01]  /*24c0*/  HFMA2.MMA R120, -RZ, RZ, 0, 9.5367431640625e-07 ;  /* 0x00000010ff787435 */ /* 0x000fe200000001ff */
[----:B------:R-:W-:Y:S02]  /*24d0*/  MOV R87, R146 ;  /* 0x0000009200577202 */ /* 0x000fe40000000f00 */
[----:B------:R-:W-:Y:S02]  /*24e0*/  MOV R121, 0x1f ;  /* 0x0000001f00797802 */ /* 0x000fe40000000f00 */
[----:B------:R-:W-:-:S02]  /*24f0*/  MOV R144, 0xffffffff ;  /* 0xffffffff00907802 */ /* 0x000fc40000000f00 */
[----:B------:R-:W-:Y:S02]  /*2500*/  MOV R84, 0x2520 ;  /* 0x0000252000547802 */ /* 0x000fe40000000f00 */
[----:B01----:R-:W-:Y:S05]  /*2510*/  CALL.REL.NOINC `($__internal_4_$__cuda_sm70_shflsync_down_p) ;  /* 0x000003d000007944 */ /* 0x003fea0003c00000 */
[----:B------:R-:W-:Y:S01]  /*2520*/  FADD.FTZ R145, R86, R145 ;  /* 0x0000009156917221 */ /* 0x000fe20000010000 */
[----:B0-----:R-:W-:Y:S01]  /*2530*/  HFMA2.MMA R120, -RZ, RZ, 0, 4.76837158203125e-07 ;  /* 0x00000008ff787435 */ /* 0x001fe200000001ff */
[----:B-1----:R-:W-:Y:S01]  /*2540*/  FADD.FTZ R146, R146, R121 ;  /* 0x0000007992927221 */ /* 0x002fe20000010000 */
[----:B------:R-:W-:Y:S02]  /*2550*/  MOV R121, 0x1f ;  /* 0x0000001f00797802 */ /* 0x000fe40000000f00 */
[----:B------:R-:W-:Y:S02]  /*2560*/  MOV R144, 0xffffffff ;  /* 0xffffffff00907802 */ /* 0x000fe40000000f00 */
[----:B------:R-:W-:Y:S02]  /*2570*/  MOV R87, R145 ;  /* 0x0000009100577202 */ /* 0x000fe40000000f00 */
[----:B------:R-:W-:Y:S02]  /*2580*/  MOV R84, 0x25a0 ;  /* 0x000025a000547802 */ /* 0x000fe40000000f00 */
[----:B------:R-:W-:Y:S05]  /*2590*/  CALL.REL.NOINC `($__internal_4_$__cuda_sm70_shflsync_down_p) ;  /* 0x0000035000007944 */ /* 0x000fea0003c00000 */
[----:B0-----:R-:W-:Y:S01]  /*25a0*/  HFMA2.MMA R120, -RZ, RZ, 0, 4.76837158203125e-07 ;  /* 0x00000008ff787435 */ /* 0x001fe200000001ff */
[----:B-1----:R-:W-:-:S02]  /*25b0*/  MOV R86, R121 ;  /* 0x0000007900567202 */ /* 0x002fc40000000f00 */
[----:B------:R-:W-:Y:S02]  /*25c0*/  MOV R87, R146 ;  /* 0x0000009200577202 */ /* 0x000fe40000000f00 */
[----:B------:R-:W-:Y:S02]  /*25d0*/  MOV R121, 0x1f ;  /* 0x0000001f00797802 */ /* 0x000fe40000000f00 */
[----:B------:R-:W-:Y:S02]  /*25e0*/  MOV R144, 0xffffffff ;  /* 0xffffffff00907802 */ /* 0x000fe40000000f00 */
[----:B------:R-:W-:Y:S02]  /*25f0*/  MOV R84, 0x2610 ;  /* 0x0000261000547802 */ /* 0x000fe40000000f00 */
[----:B------:R-:W-:Y:S05]  /*2600*/  CALL.REL.NOINC `($__internal_4_$__cuda_sm70_shflsync_down_p) ;  /* 0x000002e000007944 */ /* 0x000fea0003c00000 */
[----:B------:R-:W-:Y:S01]  /*2610*/  FADD.FTZ R145, R86, R145 ;  /* 0x0000009156917221 */ /* 0x000fe20000010000 */
[----:B0-----:R-:W-:Y:S01]  /*2620*/  HFMA2.MMA R120, -RZ, RZ, 0, 2.384185791015625e-07 ;  /* 0x00000004ff787435 */ /* 0x001fe200000001ff */
[----:B-1----:R-:W-:Y:S01]  /*2630*/  FADD.FTZ R146, R146, R121 ;  /* 0x0000007992927221 */ /* 0x002fe20000010000 */
[----:B------:R-:W-:Y:S02]  /*2640*/  MOV R121, 0x1f ;  /* 0x0000001f00797802 */ /* 0x000fe40000000f00 */
[----:B------:R-:W-:-:S02]  /*2650*/  MOV R144, 0xffffffff ;  /* 0xffffffff00907802 */ /* 0x000fc40000000f00 */
[----:B------:R-:W-:Y:S02]  /*2660*/  MOV R87, R145 ;  /* 0x0000009100577202 */ /* 0x000fe40000000f00 */
[----:B------:R-:W-:Y:S02]  /*2670*/  MOV R84, 0x2690 ;  /* 0x0000269000547802 */ /* 0x000fe40000000f00 */
[----:B------:R-:W-:Y:S05]  /*2680*/  CALL.REL.NOINC `($__internal_4_$__cuda_sm70_shflsync_down_p) ;  /* 0x0000026000007944 */ /* 0x000fea0003c00000 */
[----:B0-----:R-:W-:Y:S01]  /*2690*/  HFMA2.MMA R120, -RZ, RZ, 0, 2.384185791015625e-07 ;  /* 0x00000004ff787435 */ /* 0x001fe200000001ff */
[----:B-1----:R-:W-:Y:S02]  /*26a0*/  MOV R86, R121 ;  /* 0x0000007900567202 */ /* 0x002fe40000000f00 */
[----:B------:R-:W-:Y:S02]  /*26b0*/  MOV R87, R146 ;  /* 0x0000009200577202 */ /* 0x000fe40000000f00 */
[----:B------:R-:W-:Y:S02]  /*26c0*/  MOV R121, 0x1f ;  /* 0x0000001f00797802 */ /* 0x000fe40000000f00 */
[----:B------:R-:W-:Y:S02]  /*26d0*/  MOV R144, 0xffffffff ;  /* 0xffffffff00907802 */ /* 0x000fe40000000f00 */
[----:B------:R-:W-:-:S02]  /*26e0*/  MOV R84, 0x2700 ;  /* 0x0000270000547802 */ /* 0x000fc40000000f00 */
[----:B------:R-:W-:Y:S05]  /*26f0*/  CALL.REL.NOINC `($__internal_4_$__cuda_sm70_shflsync_down_p) ;  /* 0x000001f000007944 */ /* 0x000fea0003c00000 */
[----:B------:R-:W-:Y:S01]  /*2700*/  FADD.FTZ R145, R86, R145 ;  /* 0x0000009156917221 */ /* 0x000fe20000010000 */
[----:B0-----:R-:W-:Y:S01]  /*2710*/  HFMA2.MMA R120, -RZ, RZ, 0, 1.1920928955078125e-07 ;  /* 0x00000002ff787435 */ /* 0x001fe200000001ff */
[----:B-1----:R-:W-:Y:S01]  /*2720*/  FADD.FTZ R90, R146, R121 ;  /* 0x00000079925a7221 */ /* 0x002fe20000010000 */
[----:B------:R-:W-:-:S02]  /*2730*/  MOV R121, 0x1f ;  /* 0x0000001f00797802 */ /* 0x000fc40000000f00 */
[----:B------:R-:W-:Y:S02]  /*2740*/  MOV R144, 0xffffffff ;  /* 0xffffffff00907802 */ /* 0x000fe40000000f00 */
[----:B------:R-:W-:Y:S02]  /*2750*/  MOV R87, R145 ;  /* 0x0000009100577202 */ /* 0x000fe40000000f00 */
[----:B------:R-:W-:Y:S02]  /*2760*/  MOV R84, 0x2780 ;  /* 0x0000278000547802 */ /* 0x000fe40000000f00 */
[----:B------:R-:W-:Y:S05]  /*2770*/  CALL.REL.NOINC `($__internal_4_$__cuda_sm70_shflsync_down_p) ;  /* 0x0000017000007944 */ /* 0x000fea0003c00000 */
[----:B0-----:R-:W-:Y:S01]  /*2780*/  HFMA2.MMA R120, -RZ, RZ, 0, 1.1920928955078125e-07 ;  /* 0x00000002ff787435 */ /* 0x001fe200000001ff */
[----:B-1----:R-:W-:Y:S02]  /*2790*/  MOV R86, R121 ;  /* 0x0000007900567202 */ /* 0x002fe40000000f00 */
[----:B------:R-:W-:Y:S02]  /*27a0*/  MOV R87, R90 ;  /* 0x0000005a00577202 */ /* 0x000fe40000000f00 */
[----:B------:R-:W-:Y:S02]  /*27b0*/  MOV R121, 0x1f ;  /* 0x0000001f00797802 */ /* 0x000fe40000000f00 */
[----:B------:R-:W-:-:S02]  /*27c0*/  MOV R144, 0xffffffff ;  /* 0xffffffff00907802 */ /* 0x000fc40000000f00 */
[----:B------:R-:W-:Y:S02]  /*27d0*/  MOV R84, 0x27f0 ;  /* 0x000027f000547802 */ /* 0x000fe40000000f00 */
[----:B------:R-:W-:Y:S05]  /*27e0*/  CALL.REL.NOINC `($__internal_4_$__cuda_sm70_shflsync_down_p) ;  /* 0x0000010000007944 */ /* 0x000fea0003c00000 */
[----:B------:R-:W-:Y:S01]  /*27f0*/  FADD.FTZ R88, R86, R145 ;  /* 0x0000009156587221 */ /* 0x000fe20000010000 */
[----:B0-----:R-:W-:Y:S01]  /*2800*/  HFMA2.MMA R120, -RZ, RZ, 0, 5.9604644775390625e-08 ;  /* 0x00000001ff787435 */ /* 0x001fe200000001ff */
[----:B-1----:R-:W-:Y:S01]  /*2810*/  FADD.FTZ R90, R90, R121 ;  /* 0x000000795a5a7221 */ /* 0x002fe20000010000 */
[----:B------:R-:W-:Y:S02]  /*2820*/  MOV R121, 0x1f ;  /* 0x0000001f00797802 */ /* 0x000fe40000000f00 */
[----:B------:R-:W-:Y:S02]  /*2830*/  MOV R144, 0xffffffff ;  /* 0xffffffff00907802 */ /* 0x000fe40000000f00 */
[----:B------:R-:W-:Y:S02]  /*2840*/  MOV R87, R88 ;  /* 0x0000005800577202 */ /* 0x000fe40000000f00 */
[----:B------:R-:W-:Y:S02]  /*2850*/  MOV R84, 0x2870 ;  /* 0x0000287000547802 */ /* 0x000fe40000000f00 */
[----:B------:R-:W-:Y:S05]  /*2860*/  CALL.REL.NOINC `($__internal_4_$__cuda_sm70_shflsync_down_p) ;  /* 0x0000008000007944 */ /* 0x000fea0003c00000 */
[----:B0-----:R-:W-:Y:S01]  /*2870*/  HFMA2.MMA R120, -RZ, RZ, 0, 5.9604644775390625e-08 ;  /* 0x00000001ff787435 */ /* 0x001fe200000001ff */
[----:B-1----:R-:W-:-:S02]  /*2880*/  MOV R91, R121 ;  /* 0x00000079005b7202 */ /* 0x002fc40000000f00 */
[----:B------:R-:W-:Y:S02]  /*2890*/  MOV R87, R90 ;  /* 0x0000005a00577202 */ /* 0x000fe40000000f00 */
[----:B------:R-:W-:Y:S02]  /*28a0*/  MOV R121, 0x1f ;  /* 0x0000001f00797802 */ /* 0x000fe40000000f00 */
[----:B------:R-:W-:Y:S02]  /*28b0*/  MOV R144, 0xffffffff ;  /* 0xffffffff00907802 */ /* 0x000fe40000000f00 */
[----:B------:R-:W-:Y:S02]  /*28c0*/  MOV R84, 0x28e0 ;  /* 0x000028e000547802 */ /* 0x000fe40000000f00 */
[----:B------:R-:W-:Y:S05]  /*28d0*/  CALL.REL.NOINC `($__internal_4_$__cuda_sm70_shflsync_down_p) ;  /* 0x0000001000007944 */ /* 0x000fea0003c00000 */
[----:B01----:R-:W-:Y:S05]  /*28e0*/  BRA `(.L_x_165) ;  /* 0xffffea3000007947 */ /* 0x003fea000383ffff */
        .weak           $__internal_4_$__cuda_sm70_shflsync_down_p
        .type           $__internal_4_$__cuda_sm70_shflsync_down_p,@function
        .size           $__internal_4_$__cuda_sm70_shflsync_down_p,(.L_x_6806 - $__internal_4_$__cuda_sm70_shflsync_down_p)
$__internal_4_$__cuda_sm70_shflsync_down_p:
[----:B------:R-:W-:Y:S01]  /*28f0*/  HFMA2.MMA R85, -RZ, RZ, 0, 0 ;  /* 0x00000000ff557435 */ /* 0x000fe200000001ff */
[----:B------:R-:W-:Y:S04]  /*2900*/  WARPSYNC R144 ;  /* 0x0000009000007348 */ /* 0x000fe80003800000 */
[----:B------:R0:W1:Y:S01]  /*2910*/  SHFL.DOWN PT, R121, R87, R120, R121 ;  /* 0x0800007857797389 */ /* 0x00006200000e0079 */
[----:B------:R-:W-:Y:S05]  /*2920*/  RET.REL.NODEC R84 `(_ZN10layer_norm13ln_bwd_kernelINS_13Kernel_traitsI13__nv_bfloat16S2_S2_S2_fjLj2048ELj1ELj1ELj4ELj16ENS_18Kernel_traits_baseILj2048ES2_S2_S2_S2_fjLj128EEEEELb0ELb1ELb0ELb0EEEvNS_9BwdParamsE) ;  /* 0xffffd6d054007950 */ /* 0x000fea0003c3ffff */
.L_x_166:
        /* <DEDUP_REMOVED lines=13> */
.L_x_6806:


//--------------------- .text._ZN10layer_norm13ln_bwd_kernelINS_13Kernel_traitsI13__nv_bfloat16S2_S2_S2_fjLj2048ELj1ELj1ELj4ELj16ENS_18Kernel_traits_baseILj2048ES2_S2_S2_S2_fjLj128EEEEELb0ELb1ELb0ELb1EEEvNS_9BwdParamsE --------------------------
	.section	.text._ZN10layer_norm13ln_bwd_kernelINS_13Kernel_traitsI13__nv_bfloat16S2_S2_S2_fjLj2048ELj1ELj1ELj4ELj16ENS_18Kernel_traits_baseILj2048ES2_S2_S2_S2_fjLj128EEEEELb0ELb1ELb0ELb1EEEvNS_9BwdParamsE,"ax",@progbits
	.sectioninfo	@"SHI_REGISTERS=156"
	.align	128
        .global         _ZN10layer_norm13ln_bwd_kernelINS_13Kernel_traitsI13__nv_bfloat16S2_S2_S2_fjLj2048ELj1ELj1ELj4ELj16ENS_18Kernel_traits_baseILj2048ES2_S2_S2_S2_fjLj128EEEEELb0ELb1ELb0ELb1EEEvNS_9BwdParamsE
        .type           _ZN10layer_norm13ln_bwd_kernelINS_13Kernel_traitsI13__nv_bfloat16S2_S2_S2_fjLj2048ELj1ELj1ELj4ELj16ENS_18Kernel_traits_baseILj2048ES2_S2_S2_S2_fjLj128EEEEELb0ELb1ELb0ELb1EEEvNS_9BwdParamsE,@function
        .size           _ZN10layer_norm13ln_bwd_kernelINS_13Kernel_traitsI13__nv_bfloat16S2_S2_S2_fjLj2048ELj1ELj1ELj4ELj16ENS_18Kernel_traits_baseILj2048ES2_S2_S2_S2_fjLj128EEEEELb0ELb1ELb0ELb1EEEvNS_9BwdParamsE,(.L_x_6807 - _ZN10layer_norm13ln_bwd_kernelINS_13Kernel_traitsI13__nv_bfloat16S2_S2_S2_fjLj2048ELj1ELj1ELj4ELj16ENS_18Kernel_traits_baseILj2048ES2_S2_S2_S2_fjLj128EEEEELb0ELb1ELb0ELb1EEEvNS_9BwdParamsE)
        .other          _ZN10layer_norm13ln_bwd_kernelINS_13Kernel_traitsI13__nv_bfloat16S2_S2_S2_fjLj2048ELj1ELj1ELj4ELj16ENS_18Kernel_traits_baseILj2048ES2_S2_S2_S2_fjLj128EEEEELb0ELb1ELb0ELb1EEEvNS_9BwdParamsE,@"STO_CUDA_ENTRY STV_DEFAULT"
_ZN10layer_norm13ln_bwd_kernelINS_13Kernel_traitsI13__nv_bfloat16S2_S2_S2_fjLj2048ELj1ELj1ELj4ELj16ENS_18Kernel_traits_baseILj2048ES2_S2_S2_S2_fjLj128EEEEELb0ELb1ELb0ELb1EEEvNS_9BwdParamsE:
.text._ZN10layer_norm13ln_bwd_kernelINS_13Kernel_traitsI13__nv_bfloat16S2_S2_S2_fjLj2048ELj1ELj1ELj4ELj16ENS_18Kernel_traits_baseILj2048ES2_S2_S2_S2_fjLj128EEEEELb0ELb1ELb0ELb1EEEvNS_9BwdParamsE:
        /* <DEDUP_REMOVED lines=32> */
.L_x_167:
[----:B------:R-:W-:-:S04]  /*0200*/  SHF.L.U32 R2, R0, 0x4, RZ ;  /* 0x0000000400027819 */ /* 0x000fc800000006ff */
[----:B------:R-:W-:-:S04]  /*0210*/  LOP3.LUT R4, R2, 0x7f0, RZ, 0xc0, !PT ;  /* 0x000007f002047812 */ /* 0x000fc800078ec0ff */
[----:B------:R-:W-:-:S04]  /*0220*/  IADD3 R2, P0, R4, c[0x0][0x1b0], RZ ;  /* 0x00006c0004027a10 */ /* 0x000fc80007f1e0ff */
[----:B------:R-:W-:Y:S02]  /*0230*/  IADD3.X R3, RZ, c[0x0][0x1b4], RZ, P0, !PT ;  /* 0x00006d00ff037a10 */ /* 0x000fe400007fe4ff */
[----:B------:R-:W-:-:S03]  /*0240*/  IADD3 R4, P0, R4, c[0x0][0x1c8], RZ ;  /* 0x0000720004047a10 */ /* 0x000fc60007f1e0ff */
[----:B------:R0:W2:Y:S01]  /*0250*/  LDG.E.128 R92, [R2.64] ;  /* 0x00000004025c7981 */ /* 0x0000a2000c1e1d00 */
[----:B------:R-:W-:-:S03]  /*0260*/  IADD3.X R5, RZ, c[0x0][0x1cc], RZ, P0, !PT ;  /* 0x00007300ff057a10 */ /* 0x000fc600007fe4ff */
[----:B------:R0:W3:Y:S04]  /*0270*/  LDG.E.128 R84, [R2.64+0x800] ;  /* 0x0008000402547981 */ /* 0x0000e8000c1e1d00 */
[----:B------:R1:W4:Y:S04]  /*0280*/  LDG.E.128 R76, [R4.64] ;  /* 0x00000004044c7981 */ /* 0x000328000c1e1d00 */
[----:B------:R1:W5:Y:S01]  /*0290*/  LDG.E.128 R36, [R4.64+0x800] ;  /* 0x0008000404247981 */ /* 0x000362000c1e1d00 */
[----:B------:R-:W-:Y:S01]  /*02a0*/  HFMA2.MMA R121, -RZ, RZ, 0, 5.9604644775390625e-08 ;  /* 0x00000001ff797435 */ /* 0x000fe200000001ff */
[----:B0-----:R-:W-:Y:S01]  /*02b0*/  CS2R R2, SRZ ;  /* 0x0000000000027805 */ /* 0x001fe2000001ff00 */
[----:B------:R-:W-:Y:S01]  /*02c0*/  CS2R R6, SRZ ;  /* 0x0000000000067805 */ /* 0x000fe2000001ff00 */
[----:B------:R-:W-:Y:S01]  /*02d0*/  CS2R R8, SRZ ;  /* 0x0000000000087805 */ /* 0x000fe2000001ff00 */
[----:B------:R-:W-:Y:S01]  /*02e0*/  CS2R R32, SRZ ;  /* 0x0000000000207805 */ /* 0x000fe2000001ff00 */
[----:B------:R-:W-:Y:S01]  /*02f0*/  CS2R R10, SRZ ;  /* 0x00000000000a7805 */ /* 0x000fe2000001ff00 */
[----:B------:R-:W-:Y:S01]  /*0300*/  CS2R R12, SRZ ;  /* 0x00000000000c7805 */ /* 0x000fe2000001ff00 */
[----:B------:R-:W-:Y:S01]  /*0310*/  CS2R R14, SRZ ;  /* 0x00000000000e7805 */ /* 0x000fe2000001ff00 */
[----:B------:R-:W-:Y:S01]  /*0320*/  CS2R R16, SRZ ;  /* 0x0000000000107805 */ /* 0x000fe2000001ff00 */
[----:B-1----:R-:W-:Y:S01]  /*0330*/  CS2R R4, SRZ ;  /* 0x0000000000047805 */ /* 0x002fe2000001ff00 */
        /* <DEDUP_REMOVED lines=20> */
[----:B----4-:R-:W-:-:S02]  /*0480*/  PRMT R82, RZ, 0x5410, R78 ;  /* 0x00005410ff527816 */ /* 0x010fc4000000004e */
[----:B------:R-:W-:Y:S01]  /*0490*/  PRMT R81, RZ, 0x7610, R78 ;  /* 0x00007610ff517816 */ /* 0x000fe2000000004e */
[----:B------:R-:W-:Y:S01]  /*04a0*/  HFMA2.MMA R78, -RZ, RZ, 0, 0 ;  /* 0x00000000ff4e7435 */ /* 0x000fe200000001ff */
[--C-:B---3--:R-:W-:Y:S02]  /*04b0*/  PRMT R94, RZ, 0x5410, R84.reuse ;  /* 0x00005410ff5e7816 */ /* 0x108fe40000000054 */
[----:B------:R-:W-:Y:S02]  /*04c0*/  PRMT R93, RZ, 0x7610, R84 ;  /* 0x00007610ff5d7816 */ /* 0x000fe40000000054 */
[--C-:B------:R-:W-:Y:S02]  /*04d0*/  PRMT R92, RZ, 0x5410, R85.reuse ;  /* 0x00005410ff5c7816 */ /* 0x100fe40000000055 */
[----:B------:R-:W-:Y:S02]  /*04e0*/  PRMT R91, RZ, 0x7610, R85 ;  /* 0x00007610ff5b7816 */ /* 0x000fe40000000055 */
[----:B------:R-:W-:-:S02]  /*04f0*/  PRMT R90, RZ, 0x5410, R86 ;  /* 0x00005410ff5a7816 */ /* 0x000fc40000000056 */
[----:B------:R-:W-:Y:S02]  /*0500*/  PRMT R89, RZ, 0x7610, R86 ;  /* 0x00007610ff597816 */ /* 0x000fe40000000056 */
[----:B------:R-:W-:Y:S02]  /*0510*/  PRMT R104, RZ, 0x5410, R95 ;  /* 0x00005410ff687816 */ /* 0x000fe4000000005f */
[----:B------:R-:W-:Y:S02]  /*0520*/  PRMT R88, RZ, 0x5410, R87 ;  /* 0x00005410ff587816 */ /* 0x000fe40000000057 */
[--C-:B------:R-:W-:Y:S02]  /*0530*/  PRMT R86, RZ, 0x5410, R76.reuse ;  /* 0x00005410ff567816 */ /* 0x100fe4000000004c */
[----:B------:R-:W-:Y:S02]  /*0540*/  PRMT R85, RZ, 0x7610, R76 ;  /* 0x00007610ff557816 */ /* 0x000fe4000000004c */
[----:B------:R-:W-:-:S02]  /*0550*/  PRMT R84, RZ, 0x5410, R77 ;  /* 0x00005410ff547816 */ /* 0x000fc4000000004d */
[----:B------:R-:W-:Y:S02]  /*0560*/  PRMT R83, RZ, 0x7610, R77 ;  /* 0x00007610ff537816 */ /* 0x000fe4000000004d */
[----:B------:R-:W-:Y:S02]  /*0570*/  PRMT R80, RZ, 0x5410, R79 ;  /* 0x00005410ff507816 */ /* 0x000fe4000000004f */
[----:B------:R-:W-:Y:S02]  /*0580*/  PRMT R95, RZ, 0x7610, R95 ;  /* 0x00007610ff5f7816 */ /* 0x000fe4000000005f */
[----:B------:R-:W-:Y:S02]  /*0590*/  PRMT R87, RZ, 0x7610, R87 ;  /* 0x00007610ff577816 */ /* 0x000fe40000000057 */
[----:B------:R-:W-:Y:S02]  /*05a0*/  PRMT R79, RZ, 0x7610, R79 ;  /* 0x00007610ff4f7816 */ /* 0x000fe4000000004f */
[----:B------:R-:W-:-:S02]  /*05b0*/  MOV R76, RZ ;  /* 0x000000ff004c7202 */ /* 0x000fc40000000f00 */
[--C-:B-----5:R-:W-:Y:S02]  /*05c0*/  PRMT R77, RZ, 0x5410, R36.reuse ;  /* 0x00005410ff4d7816 */ /* 0x120fe40000000024 */
[----:B------:R-:W-:Y:S02]  /*05d0*/  PRMT R113, RZ, 0x7610, R36 ;  /* 0x00007610ff717816 */ /* 0x000fe40000000024 */
[--C-:B------:R-:W-:Y:S02]  /*05e0*/  PRMT R112, RZ, 0x5410, R37.reuse ;  /* 0x00005410ff707816 */ /* 0x100fe40000000025 */
[----:B------:R-:W-:Y:S02]  /*05f0*/  PRMT R115, RZ, 0x7610, R37 ;  /* 0x00007610ff737816 */ /* 0x000fe40000000025 */
[--C-:B------:R-:W-:Y:S02]  /*0600*/  PRMT R114, RZ, 0x5410, R38.reuse ;  /* 0x00005410ff727816 */ /* 0x100fe40000000026 */
[----:B------:R-:W-:-:S02]  /*0610*/  PRMT R117, RZ, 0x7610, R38 ;  /* 0x00007610ff757816 */ /* 0x000fc40000000026 */
[--C-:B------:R-:W-:Y:S02]  /*0620*/  PRMT R116, RZ, 0x5410, R39.reuse ;  /* 0x00005410ff747816 */ /* 0x100fe40000000027 */
[----:B------:R-:W-:Y:S02]  /*0630*/  PRMT R118, RZ, 0x7610, R39 ;  /* 0x00007610ff767816 */ /* 0x000fe40000000027 */
.L_x_172:
[----:B------:R-:W-:Y:S01]  /*0640*/  IMAD R48, R111, c[0x0][0x168], RZ ;  /* 0x00005a006f307a24 */ /* 0x000fe200078e02ff */
[----:B------:R-:W-:Y:S01]  /*0650*/  LOP3.LUT R120, R0, 0x7f, RZ, 0xc0, !PT ;  /* 0x0000007f00787812 */ /* 0x000fe200078ec0ff */
[----:B------:R-:W-:-:S03]  /*0660*/  IMAD.MOV.U32 R98, RZ, RZ, 0x10 ;  /* 0x00000010ff627424 */ /* 0x000fc600078e00ff */
[----:B------:R-:W-:-:S04]  /*0670*/  SHF.R.S32.HI R49, RZ, 0x1f, R48 ;  /* 0x0000001fff317819 */ /* 0x000fc80000011430 */
[----:B------:R-:W-:-:S04]  /*0680*/  LEA.HI R49, R49, R48, RZ, 0x3 ;  /* 0x0000003031317211 */ /* 0x000fc800078f18ff */
[----:B------:R-:W-:Y:S02]  /*0690*/  LEA.HI.SX32 R120, R49, R120, 0x1d ;  /* 0x0000007831787211 */ /* 0x000fe400078feaff */
[----:B------:R-:W-:Y:S02]  /*06a0*/  MOV R100, 0x4 ;  /* 0x0000000400647802 */ /* 0x000fe40000000f00 */
[C---:B------:R-:W-:Y:S01]  /*06b0*/  IADD3 R119, R120.reuse, 0x80, RZ ;  /* 0x0000008078777810 */ /* 0x040fe20007ffe0ff */
[----:B------:R-:W-:-:S04]  /*06c0*/  IMAD.WIDE.U32 R48, R120, R98, c[0x0][0x188] ;  /* 0x0000620078307625 */ /* 0x000fc800078e0062 */
[----:B------:R-:W-:Y:S02]  /*06d0*/  IMAD.WIDE.U32 R52, R120, R98, c[0x0][0x208] ;  /* 0x0000820078347625 */ /* 0x000fe400078e0062 */
[----:B------:R-:W2:Y:S02]  /*06e0*/  LDG.E.128 R48, [R48.64] ;  /* 0x0000000430307981 */ /* 0x000ea4000c1e1d00 */
[----:B------:R-:W-:Y:S02]  /*06f0*/  IMAD.WIDE R96, R111, R100, c[0x0][0x1a0] ;  /* 0x000068006f607625 */ /* 0x000fe400078e0264 */
[----:B------:R-:W3:Y:S02]  /*0700*/  LDG.E.128 R52, [R52.64] ;  /* 0x0000000434347981 */ /* 0x000ee4000c1e1d00 */
[CC--:B------:R-:W-:Y:S02]  /*0710*/  IMAD.WIDE.U32 R56, R119.reuse, R98.reuse, c[0x0][0x188] ;  /* 0x0000620077387625 */ /* 0x0c0fe400078e0062 */
[----:B------:R0:W4:Y:S02]  /*0720*/  LDG.E R124, [R96.64] ;  /* 0x00000004607c7981 */ /* 0x000124000c1e1900 */
[----:B------:R-:W-:-:S02]  /*0730*/  IMAD.WIDE.U32 R60, R119, R98, c[0x0][0x208] ;  /* 0x00008200773c7625 */ /* 0x000fc400078e0062 */
[----:B------:R-:W4:Y:S02]  /*0740*/  LDG.E.128 R56, [R56.64] ;  /* 0x0000000438387981 */ /* 0x000f24000c1e1d00 */
[----:B------:R-:W-:Y:S02]  /*0750*/  IMAD.WIDE R100, R111, R100, c[0x0][0x1a8] ;  /* 0x00006a006f647625 */ /* 0x000fe400078e0264 */
[----:B------:R-:W4:Y:S04]  /*0760*/  LDG.E.128 R60, [R60.64] ;  /* 0x000000043c3c7981 */ /* 0x000f28000c1e1d00 */
[----:B------:R1:W4:Y:S01]  /*0770*/  LDG.E R100, [R100.64] ;  /* 0x0000000464647981 */ /* 0x000322000c1e1900 */
[----:B------:R-:W-:Y:S02]  /*0780*/  ISETP.NE.U32.AND P0, PT, RZ, c[0x0][0x1c0], PT ;  /* 0x00007000ff007a0c */ /* 0x000fe40003f05070 */
[----:B------:R-:W-:-:S02]  /*0790*/  SHF.R.S32.HI R122, RZ, 0x1f, R111 ;  /* 0x0000001fff7a7819 */ /* 0x000fc4000001146f */
[----:B------:R-:W-:Y:S02]  /*07a0*/  ISETP.NE.AND.EX P0, PT, RZ, c[0x0][0x1c4], PT, P0 ;  /* 0x00007100ff007a0c */ /* 0x000fe40003f05300 */
[----:B------:R-:W-:-:S04]  /*07b0*/  ISETP.NE.U32.AND P1, PT, RZ, c[0x0][0x218], PT ;  /* 0x00008600ff007a0c */ /* 0x000fc80003f25070 */
[----:B------:R-:W-:-:S07]  /*07c0*/  ISETP.NE.AND.EX P1, PT, RZ, c[0x0][0x21c], PT, P1 ;  /* 0x00008700ff007a0c */ /* 0x000fce0003f25310 */
[----:B------:R-:W-:-:S04]  /*07d0*/  @P0 LEA R102, P2, R111, c[0x0][0x1c0], 0x1 ;  /* 0x000070006f660a11 */ /* 0x000fc800078408ff */
[----:B------:R-:W-:-:S05]  /*07e0*/  @P0 LEA.HI.X R103, R111, c[0x0][0x1c4], R122, 0x1, P2 ;  /* 0x000071006f670a11 */ /* 0x000fca00010f0c7a */
[----:B------:R1:W4:Y:S01]  /*07f0*/  @P0 LDG.E.U16 R130, [R102.64] ;  /* 0x0000000466820981 */ /* 0x000322000c1e1500 */
[-C--:B0-----:R-:W-:Y:S01]  /*0800*/  @P1 IMAD.WIDE.U32 R96, R120, R98.reuse, c[0x0][0x218] ;  /* 0x0000860078601625 */ /* 0x081fe200078e0062 */
[----:B------:R-:W-:Y:S02]  /*0810*/  ULDC.U8 UR6, c[0x0][0x1f0] ;  /* 0x00007c0000067ab9 */ /* 0x000fe40000000000 */
[----:B------:R-:W-:Y:S01]  /*0820*/  ISETP.NE.AND P2, PT, RZ, UR6, PT ;  /* 0x00000006ff007c0c */ /* 0x000fe2000bf45270 */
[----:B------:R-:W-:Y:S01]  /*0830*/  @P1 IMAD.WIDE.U32 R98, R119, R98, c[0x0][0x218] ;  /* 0x0000860077621625 */ /* 0x000fe200078e0062 */
[----:B------:R2:W5:Y:S01]  /*0840*/  @P1 LDG.E.128 R36, [R96.64] ;  /* 0x0000000460241981 */ /* 0x000562000c1e1d00 */
[----:B------:R-:W-:-:S03]  /*0850*/  LOP3.LUT P3, RZ, R121, 0xff, RZ, 0xc0, !PT ;  /* 0x000000ff79ff7812 */ /* 0x000fc6000786c0ff */
[----:B------:R0:W5:Y:S01]  /*0860*/  @P1 LDG.E.128 R40, [R98.64] ;  /* 0x0000000462281981 */ /* 0x000162000c1e1d00 */
[----:B------:R-:W-:Y:S02]  /*0870*/  MOV R129, 0x3f800000 ;  /* 0x3f80000000817802 */ /* 0x000fe40000000f00 */
[--C-:B--2---:R-:W-:Y:S02]  /*0880*/  PRMT R96, RZ, 0x5410, R48.reuse ;  /* 0x00005410ff607816 */ /* 0x104fe40000000030 */
[----:B------:R-:W-:Y:S02]  /*0890*/  PRMT R48, RZ, 0x7610, R48 ;  /* 0x00007610ff307816 */ /* 0x000fe40000000030 */
[--C-:B---3--:R-:W-:Y:S02]  /*08a0*/  PRMT R123, RZ, 0x5410, R53.reuse ;  /* 0x00005410ff7b7816 */ /* 0x108fe40000000035 */
[----:B------:R-:W-:Y:S02]  /*08b0*/  PRMT R133, RZ, 0x7610, R53 ;  /* 0x00007610ff857816 */ /* 0x000fe40000000035 */
[----:B----4-:R-:W-:Y:S01]  /*08c0*/  FSEL R124, R124, RZ, !P2 ;  /* 0x000000ff7c7c7208 */ /* 0x010fe20005000000 */
[----:B------:R-:W-:Y:S01]  /*08d0*/  FADD.FTZ R72, R123, R72 ;  /* 0x000000487b487221 */ /* 0x000fe20000010000 */
[----:B------:R-:W-:Y:S01]  /*08e0*/  PRMT R97, RZ, 0x5410, R49 ;  /* 0x00005410ff617816 */ /* 0x000fe20000000031 */
[----:B------:R-:W-:Y:S01]  /*08f0*/  FADD.FTZ R70, R133, R70 ;  /* 0x0000004685467221 */ /* 0x000fe20000010000 */
[----:B------:R-:W-:-:S02]  /*0900*/  PRMT R53, RZ, 0x5410, R56 ;  /* 0x00005410ff357816 */ /* 0x000fc40000000038 */
[----:B-1----:R-:W-:Y:S01]  /*0910*/  PRMT R101, RZ, 0x5410, R57 ;  /* 0x00005410ff657816 */ /* 0x002fe20000000039 */
[C---:B------:R-:W-:Y:S01]  /*0920*/  FADD.FTZ R127, -R124.reuse, R97 ;  /* 0x000000617c7f7221 */ /* 0x040fe20000010100 */
[----:B------:R-:W-:Y:S01]  /*0930*/  PRMT R103, RZ, 0x5410, R58 ;  /* 0x00005410ff677816 */ /* 0x000fe2000000003a */
[C---:B------:R-:W-:Y:S01]  /*0940*/  FADD.FTZ R149, -R124.reuse, R53 ;  /* 0x000000357c957221 */ /* 0x040fe20000010100 */
[----:B------:R-:W-:Y:S01]  /*0950*/  PRMT R56, RZ, 0x7610, R56 ;  /* 0x00007610ff387816 */ /* 0x000fe20000000038 */
[----:B------:R-:W-:Y:S01]  /*0960*/  FADD.FTZ R53, -R124, R101 ;  /* 0x000000657c357221 */ /* 0x000fe20000010100 */
[----:B------:R-:W-:Y:S01]  /*0970*/  PRMT R58, RZ, 0x7610, R58 ;  /* 0x00007610ff3a7816 */ /* 0x000fe2000000003a */
[----:B------:R-:W-:Y:S01]  /*0980*/  FMUL.FTZ R128, R100, R149 ;  /* 0x0000009564807220 */ /* 0x000fe20000410000 */
[----:B------:R-:W-:Y:S01]  /*0990*/  PRMT R102, RZ, 0x7610, R57 ;  /* 0x00007610ff667816 */ /* 0x000fe20000000039 */
[C---:B------:R-:W-:Y:S01]  /*09a0*/  FADD.FTZ R57, -R124.reuse, R48 ;  /* 0x000000307c397221 */ /* 0x040fe20000010100 */
[----:B------:R-:W-:Y:S01]  /*09b0*/  PRMT R49, RZ, 0x7610, R49 ;  /* 0x00007610ff317816 */ /* 0x000fe20000000031 */
[C---:B------:R-:W-:Y:S01]  /*09c0*/  FADD.FTZ R151, -R124.reuse, R56 ;  /* 0x000000387c977221 */ /* 0x040fe20000010100 */
[----:B------:R-:W-:Y:S01]  /*09d0*/  PRMT R125, RZ, 0x5410, R52 ;  /* 0x00005410ff7d7816 */ /* 0x000fe20000000034 */
[----:B------:R-:W-:Y:S01]  /*09e0*/  FADD.FTZ R101, -R124, R58 ;  /* 0x0000003a7c657221 */ /* 0x000fe20000010100 */
[--C-:B------:R-:W-:Y:S01]  /*09f0*/  PRMT R121, RZ, 0x5410, R59.reuse ;  /* 0x00005410ff797816 */ /* 0x100fe2000000003b */
[----:B------:R-:W-:Y:S01]  /*0a00*/  FMUL.FTZ R58, R100, R57 ;  /* 0x00000039643a7220 */ /* 0x000fe20000410000 */
[----:B------:R-:W-:Y:S01]  /*0a10*/  PRMT R131, RZ, 0x7610, R59 ;  /* 0x00007610ff837816 */ /* 0x000fe2000000003b */
[C---:B------:R-:W-:Y:S01]  /*0a20*/  FADD.FTZ R59, -R124.reuse, R96 ;  /* 0x000000607c3b7221 */ /* 0x040fe20000010100 */
[--C-:B0-----:R-:W-:Y:S01]  /*0a30*/  PRMT R98, RZ, 0x5410, R50.reuse ;  /* 0x00005410ff627816 */ /* 0x101fe20000000032 */
[----:B------:R-:W-:Y:S01]  /*0a40*/  FADD.FTZ R137, -R124, R49 ;  /* 0x000000317c897221 */ /* 0x000fe20000010100 */
[----:B------:R-:W-:Y:S01]  /*0a50*/  PRMT R50, RZ, 0x7610, R50 ;  /* 0x00007610ff327816 */ /* 0x000fe20000000032 */
[----:B------:R-:W-:Y:S01]  /*0a60*/  FMUL.FTZ R59, R100, R59 ;  /* 0x0000003b643b7220 */ /* 0x000fe20000410000 */
[----:B------:R-:W-:Y:S01]  /*0a70*/  PRMT R52, RZ, 0x7610, R52 ;  /* 0x00007610ff347816 */ /* 0x000fe20000000034 */
[C---:B------:R-:W-:Y:S01]  /*0a80*/  FADD.FTZ R49, -R124.reuse, R121 ;  /* 0x000000797c317221 */ /* 0x040fe20000010100 */
[--C-:B------:R-:W-:Y:S01]  /*0a90*/  PRMT R99, RZ, 0x5410, R51.reuse ;  /* 0x00005410ff637816 */ /* 0x100fe20000000033 */
[----:B------:R-:W-:Y:S01]  /*0aa0*/  FADD.FTZ R143, -R124, R50 ;  /* 0x000000327c8f7221 */ /* 0x000fe20000010100 */
[----:B------:R-:W-:Y:S01]  /*0ab0*/  PRMT R56, RZ, 0x5410, R60 ;  /* 0x00005410ff387816 */ /* 0x000fe2000000003c */
[----:B------:R-:W-:Y:S01]  /*0ac0*/  FADD.FTZ R74, R52, R74 ;  /* 0x0000004a344a7221 */ /* 0x000fe20000010000 */
[----:B------:R-:W-:Y:S01]  /*0ad0*/  PRMT R153, RZ, 0x7610, R60 ;  /* 0x00007610ff997816 */ /* 0x000fe2000000003c */
[----:B------:R-:W-:Y:S01]  /*0ae0*/  FMUL.FTZ R60, R110, R125 ;  /* 0x0000007d6e3c7220 */ /* 0x000fe20000410000 */
[----:B------:R-:W-:Y:S01]  /*0af0*/  PRMT R51, RZ, 0x7610, R51 ;  /* 0x00007610ff337816 */ /* 0x000fe20000000033 */
[-C--:B------:R-:W-:Y:S01]  /*0b00*/  FFMA.FTZ R75, R58, R52.reuse, R75 ;  /* 0x000000343a4b7223 */ /* 0x080fe2000001004b */
[--C-:B------:R-:W-:Y:S01]  /*0b10*/  PRMT R96, RZ, 0x5410, R61.reuse ;  /* 0x00005410ff607816 */ /* 0x100fe2000000003d */
[----:B------:R-:W-:Y:S01]  /*0b20*/  FADD.FTZ R50, RZ, R60 ;  /* 0x0000003cff327221 */ /* 0x000fe20000010000 */
[----:B------:R-:W-:Y:S01]  /*0b30*/  PRMT R121, RZ, 0x7610, R61 ;  /* 0x00007610ff797816 */ /* 0x000fe2000000003d */
[----:B------:R-:W-:Y:S01]  /*0b40*/  FMUL.FTZ R61, R109, R52 ;  /* 0x000000346d3d7220 */ /* 0x000fe20000410000 */
[--C-:B------:R-:W-:Y:S01]  /*0b50*/  PRMT R97, RZ, 0x5410, R63.reuse ;  /* 0x00005410ff617816 */ /* 0x100fe2000000003f */
[----:B------:R-:W-:Y:S01]  /*0b60*/  FFMA.FTZ R52, R59, R60, RZ ;  /* 0x0000003c3b347223 */ /* 0x000fe200000100ff */
[----:B------:R-:W-:Y:S01]  /*0b70*/  PRMT R48, RZ, 0x7610, R63 ;  /* 0x00007610ff307816 */ /* 0x000fe2000000003f */
[C---:B------:R-:W-:Y:S01]  /*0b80*/  FADD.FTZ R147, -R124.reuse, R51 ;  /* 0x000000337c937221 */ /* 0x040fe20000010100 */
[----:B------:R-:W-:Y:S01]  /*0b90*/  PRMT R135, RZ, 0x5410, R54 ;  /* 0x00005410ff877816 */ /* 0x000fe20000000036 */
[C---:B------:R-:W-:Y:S01]  /*0ba0*/  FADD.FTZ R145, -R124.reuse, R99 ;  /* 0x000000637c917221 */ /* 0x040fe20000010100 */
[----:B------:R-:W-:Y:S01]  /*0bb0*/  PRMT R99, RZ, 0x7610, R62 ;  /* 0x00007610ff637816 */ /* 0x000fe2000000003e */
[C---:B------:R-:W-:Y:S01]  /*0bc0*/  FADD.FTZ R51, -R124.reuse, R102 ;  /* 0x000000667c337221 */ /* 0x040fe20000010100 */
[----:B------:R-:W-:Y:S01]  /*0bd0*/  PRMT R102, RZ, 0x5410, R62 ;  /* 0x00005410ff667816 */ /* 0x000fe2000000003e */
[----:B------:R-:W-:Y:S01]  /*0be0*/  FADD.FTZ R141, -R124, R98 ;  /* 0x000000627c8d7221 */ /* 0x000fe20000010100 */
[----:B------:R-:W-:Y:S01]  /*0bf0*/  PRMT R54, RZ, 0x7610, R54 ;  /* 0x00007610ff367816 */ /* 0x000fe20000000036 */
[C---:B------:R-:W-:Y:S01]  /*0c00*/  FMUL.FTZ R132, R100.reuse, R137 ;  /* 0x0000008964847220 */ /* 0x040fe20000410000 */
[--C-:B------:R-:W-:Y:S01]  /*0c10*/  PRMT R139, RZ, 0x5410, R55.reuse ;  /* 0x00005410ff8b7816 */ /* 0x100fe20000000037 */
[----:B------:R-:W-:Y:S01]  /*0c20*/  FMUL.FTZ R62, R100, R127 ;  /* 0x0000007f643e7220 */ /* 0x000fe20000410000 */
[----:B------:R-:W-:Y:S01]  /*0c30*/  PRMT R55, RZ, 0x7610, R55 ;  /* 0x00007610ff377816 */ /* 0x000fe20000000037 */
[----:B------:R-:W-:Y:S01]  /*0c40*/  FMUL.FTZ R63, R108, R123 ;  /* 0x0000007b6c3f7220 */ /* 0x000fe20000410000 */
[----:B------:R-:W-:Y:S01]  /*0c50*/  LOP3.LUT P2, RZ, R0, 0x1f, RZ, 0xc0, !PT ;  /* 0x0000001f00ff7812 */ /* 0x000fe2000784c0ff */
[----:B------:R-:W-:Y:S01]  /*0c60*/  FADD.FTZ R50, R50, R61 ;  /* 0x0000003d32327221 */ /* 0x000fe20000010000 */
[----:B------:R-:W-:Y:S01]  /*0c70*/  @P0 PRMT R129, RZ, 0x5410, R130 ;  /* 0x00005410ff810816 */ /* 0x000fe20000000082 */
[----:B------:R-:W-:-:S02]  /*0c80*/  FFMA.FTZ R52, R58, R61, R52 ;  /* 0x0000003d3a347223 */ /* 0x000fc40000010034 */
[----:B------:R-:W-:Y:S02]  /*0c90*/  FMUL.FTZ R134, R100, R141 ;  /* 0x0000008d64867220 */ /* 0x000fe40000410000 */
[-C--:B------:R-:W-:Y:S02]  /*0ca0*/  FFMA.FTZ R71, R132, R133.reuse, R71 ;  /* 0x0000008584477223 */ /* 0x080fe40000010047 */
        /* <DEDUP_REMOVED lines=8> */
[C---:B------:R-:W-:Y:S02]  /*0d30*/  FMUL.FTZ R138, R100.reuse, R145 ;  /* 0x00000091648a7220 */ /* 0x040fe40000410000 */
        /* <DEDUP_REMOVED lines=19> */
[----:B------:R-:W-:Y:S02]  /*0e70*/  FMUL.FTZ R126, R100, R151 ;  /* 0x00000097647e7220 */ /* 0x000fe40000410000 */
[----:B------:R-:W-:Y:S02]  /*0e80*/  FMUL.FTZ R125, R93, R153 ;  /* 0x000000995d7d7220 */ /* 0x000fe40000410000 */
[----:B------:R-:W-:Y:S02]  /*0e90*/  FADD.FTZ R50, R50, R127 ;  /* 0x0000007f32327221 */ /* 0x000fe40000010000 */
[----:B------:R-:W-:Y:S02]  /*0ea0*/  FFMA.FTZ R51, R128, R127, R51 ;  /* 0x0000007f80337223 */ /* 0x000fe40000010033 */
[C---:B------:R-:W-:Y:S02]  /*0eb0*/  FADD.FTZ R103, -R124.reuse, R103 ;  /* 0x000000677c677221 */ /* 0x040fe40000010100 */
[----:B------:R-:W-:-:S02]  /*0ec0*/  FADD.FTZ R131, -R124, R131 ;  /* 0x000000837c837221 */ /* 0x000fc40000010100 */
        /* <DEDUP_REMOVED lines=45> */
[----:B------:R-:W-:Y:S01]  /*11a0*/  FFMA.FTZ R55, R131, R96, R52 ;  /* 0x0000006083377223 */ /* 0x000fe20000010034 */
[----:B------:R-:W-:Y:S05]  /*11b0*/  BRA.DIV ~URZ, `(.L_x_169) ;  /* 0x000014327f007947 */ /* 0x000fea000b800000 */
[----:B------:R0:W1:Y:S02]  /*11c0*/  SHFL.DOWN PT, R50, R53, 0x10, 0x1f ;  /* 0x0a001f0035327f89 */ /* 0x00006400000e0000 */
.L_x_173:
        /* <DEDUP_REMOVED lines=18> */
.L_x_174:
[----:B------:R-:W-:Y:S01]  /*12f0*/  PLOP3.LUT P0, PT, PT, PT, PT, 0x80, 0x0 ;  /* 0x000000000000781c */ /* 0x000fe20003f0f070 */
[----:B--2---:R-:W-:Y:S01]  /*1300*/  FADD.FTZ R56, R56, R53 ;  /* 0x0000003538387221 */ /* 0x004fe20000010000 */
[----:B------:R-:W-:Y:S01]  /*1310*/  @!P2 PLOP3.LUT P0, PT, P3, PT, PT, 0x80, 0x0 ;  /* 0x000000000000a81c */ /* 0x000fe20001f0f070 */
[----:B-1----:R-:W-:Y:S01]  /*1320*/  FADD.FTZ R57, R48, R55 ;  /* 0x0000003730397221 */ /* 0x002fe20000010000 */
[----:B------:R-:W-:Y:S01]  /*1330*/  SHF.R.U32.HI R49, RZ, 0x5, R0 ;  /* 0x00000005ff317819 */ /* 0x000fe20000011600 */
[----:B------:R-:W-:-:S03]  /*1340*/  ULDC.U8 UR6, c[0x0][0x1f0] ;  /* 0x00007c0000067ab9 */ /* 0x000fc60000000000 */
[C---:B------:R-:W-:Y:S02]  /*1350*/  @!P2 LOP3.LUT R50, R49.reuse, 0x7fffffc, RZ, 0xc0, !PT ;  /* 0x07fffffc3132a812 */ /* 0x040fe400078ec0ff */
[----:B------:R-:W-:-:S04]  /*1360*/  LOP3.LUT R142, R49, 0x7fffffc, RZ, 0xc0, !PT ;  /* 0x07fffffc318e7812 */ /* 0x000fc800078ec0ff */
[----:B------:R-:W-:Y:S02]  /*1370*/  @!P3 IADD3 R142, R142, 0x4, RZ ;  /* 0x000000048e8eb810 */ /* 0x000fe40007ffe0ff */
[----:B------:R-:W-:Y:S02]  /*1380*/  @!P0 IADD3 R50, R50, 0x4, RZ ;  /* 0x0000000432328810 */ /* 0x000fe40007ffe0ff */
[----:B------:R-:W-:Y:S01]  /*1390*/  ISETP.NE.AND P0, PT, RZ, UR6, PT ;  /* 0x00000006ff007c0c */ /* 0x000fe2000bf05270 */
[----:B------:R-:W-:Y:S01]  /*13a0*/  WARPSYNC 0xffffffff ;  /* 0xffffffff00007948 */ /* 0x000fe20003800000 */
[----:B------:R-:W-:Y:S02]  /*13b0*/  @!P2 LOP3.LUT R130, R50, 0x3, R49, 0xf8, !PT ;  /* 0x000000033282a812 */ /* 0x000fe400078ef831 */
[----:B------:R-:W-:-:S03]  /*13c0*/  SHF.L.U32 R142, R142, 0x3, RZ ;  /* 0x000000038e8e7819 */ /* 0x000fc600000006ff */
[----:B------:R-:W-:Y:S04]  /*13d0*/  @!P2 STS.64 [R130.X8+0x2000], R56 ;  /* 0x002000388200a388 */ /* 0x000fe80000008a00 */
[----:B------:R-:W-:Y:S06]  /*13e0*/  BAR.SYNC.DEFER_BLOCKING 0x0 ;  /* 0x0000000000007b1d */ /* 0x000fec0000010000 */
[----:B------:R-:W1:Y:S04]  /*13f0*/  LDS.128 R48, [R142+0x2000] ;  /* 0x002000008e307984 */ /* 0x000e680000000c00 */
[----:B0-----:R-:W0:Y:S01]  /*1400*/  LDS.128 R52, [R142+0x2010] ;  /* 0x002010008e347984 */ /* 0x001e220000000c00 */
[----:B-1----:R-:W-:-:S02]  /*1410*/  FADD.FTZ R143, RZ, R48 ;  /* 0x00000030ff8f7221 */ /* 0x002fc40000010000 */
[----:B------:R-:W-:Y:S01]  /*1420*/  FADD.FTZ R48, RZ, R49 ;  /* 0x00000031ff307221 */ /* 0x000fe20000010000 */
[----:B-----5:R-:W-:Y:S01]  /*1430*/  @P1 PRMT R49, RZ, 0x5410, R39 ;  /* 0x00005410ff311816 */ /* 0x020fe20000000027 */
[----:B------:R-:W-:Y:S02]  /*1440*/  FADD.FTZ R143, R50, R143 ;  /* 0x0000008f328f7221 */ /* 0x000fe40000010000 */
[----:B------:R-:W-:Y:S01]  /*1450*/  FADD.FTZ R48, R51, R48 ;  /* 0x0000003033307221 */ /* 0x000fe20000010000 */
[----:B------:R-:W-:Y:S01]  /*1460*/  @P1 PRMT R51, RZ, 0x7610, R39 ;  /* 0x00007610ff331816 */ /* 0x000fe20000000027 */
[----:B0-----:R-:W-:Y:S02]  /*1470*/  FADD.FTZ R143, R143, R52 ;  /* 0x000000348f8f7221 */ /* 0x001fe40000010000 */
[----:B------:R-:W-:Y:S02]  /*1480*/  FADD.FTZ R48, R48, R53 ;  /* 0x0000003530307221 */ /* 0x000fe40000010000 */
[----:B------:R-:W-:-:S02]  /*1490*/  FADD.FTZ R54, R54, R143 ;  /* 0x0000008f36367221 */ /* 0x000fc40000010000 */
[----:B------:R-:W-:Y:S02]  /*14a0*/  FADD.FTZ R48, R55, R48 ;  /* 0x0000003037307221 */ /* 0x000fe40000010000 */
[----:B------:R-:W-:Y:S02]  /*14b0*/  FMUL.FTZ R54, R54, c[0x0][0x1e0] ;  /* 0x0000780036367a20 */ /* 0x000fe40000410000 */
[----:B------:R-:W-:-:S03]  /*14c0*/  FMUL.FTZ R130, R48, c[0x0][0x1e0] ;  /* 0x0000780030827a20 */ /* 0x000fc60000410000 */
[----:B------:R-:W-:Y:S02]  /*14d0*/  FSEL R143, R54, RZ, !P0 ;  /* 0x000000ff368f7208 */ /* 0x000fe40004000000 */
[----:B------:R-:W-:Y:S02]  /*14e0*/  @P1 PRMT R53, RZ, 0x7610, R36 ;  /* 0x00007610ff351816 */ /* 0x000fe40000000024 */
[----:B------:R-:W-:Y:S01]  /*14f0*/  ISETP.NE.U32.AND P0, PT, RZ, c[0x0][0x258], PT ;  /* 0x00009600ff007a0c */ /* 0x000fe20003f05070 */
[-CC-:B------:R-:W-:Y:S02]  /*1500*/  FFMA.FTZ R58, R58, R130.reuse, R143.reuse ;  /* 0x000000823a3a7223 */ /* 0x180fe4000001008f */
[-CC-:B------:R-:W-:Y:S02]  /*1510*/  FFMA.FTZ R136, R136, R130.reuse, R143.reuse ;  /* 0x0000008288887223 */ /* 0x180fe4000001008f */
[----:B------:R-:W-:Y:S02]  /*1520*/  FADD.FTZ R61, R61, -R58 ;  /* 0x8000003a3d3d7221 */ /* 0x000fe40000010000 */
[----:B------:R-:W-:-:S02]  /*1530*/  FFMA.FTZ R62, R62, R130, R143 ;  /* 0x000000823e3e7223 */ /* 0x000fc4000001008f */
[----:B------:R-:W-:Y:S02]  /*1540*/  FADD.FTZ R137, R137, -R136 ;  /* 0x8000008889897221 */ /* 0x000fe40000010000 */
[----:B------:R-:W-:Y:S02]  /*1550*/  FMUL.FTZ R136, R100, R61 ;  /* 0x0000003d64887220 */ /* 0x000fe40000410000 */
[-CC-:B------:R-:W-:Y:S02]  /*1560*/  FFMA.FTZ R132, R132, R130.reuse, R143.reuse ;  /* 0x0000008284847223 */ /* 0x180fe4000001008f */
[----:B------:R-:W-:Y:S02]  /*1570*/  FADD.FTZ R63, R63, -R62 ;  /* 0x8000003e3f3f7221 */ /* 0x000fe40000010000 */
[-CC-:B------:R-:W-:Y:S02]  /*1580*/  FFMA.FTZ R138, R138, R130.reuse, R143.reuse ;  /* 0x000000828a8a7223 */ /* 0x180fe4000001008f */
[----:B------:R-:W-:-:S02]  /*1590*/  FFMA.FTZ R140, R140, R130, R143 ;  /* 0x000000828c8c7223 */ /* 0x000fc4000001008f */
[----:B------:R-:W-:Y:S01]  /*15a0*/  @P1 FADD.FTZ R136, R136, R53 ;  /* 0x0000003588881221 */ /* 0x000fe20000010000 */
[----:B------:R-:W-:Y:S01]  /*15b0*/  @P1 PRMT R53, RZ, 0x5410, R37 ;  /* 0x00005410ff351816 */ /* 0x000fe20000000025 */
[----:B------:R-:W-:Y:S01]  /*15c0*/  FADD.FTZ R55, R133, -R132 ;  /* 0x8000008485377221 */ /* 0x000fe20000010000 */
[----:B------:R-:W-:Y:S01]  /*15d0*/  HFMA2.MMA R133, -RZ, RZ, 0, 9.5367431640625e-07 ;  /* 0x00000010ff857435 */ /* 0x000fe200000001ff */
[----:B------:R-:W-:Y:S02]  /*15e0*/  FFMA.FTZ R134, R134, R130, R143 ;  /* 0x0000008286867223 */ /* 0x000fe4000001008f */
[----:B------:R-:W-:Y:S02]  /*15f0*/  FMUL.FTZ R56, R100, R63 ;  /* 0x0000003f64387220 */ /* 0x000fe40000410000 */
[----:B------:R-:W-:Y:S02]  /*1600*/  FADD.FTZ R139, R139, -R138 ;  /* 0x8000008a8b8b7221 */ /* 0x000fe40000010000 */
[----:B------:R-:W-:-:S02]  /*1610*/  FADD.FTZ R141, R141, -R140 ;  /* 0x8000008c8d8d7221 */ /* 0x000fc40000010000 */
[----:B------:R-:W-:Y:S02]  /*1620*/  FFMA.FTZ R59, R59, R130, R143 ;  /* 0x000000823b3b7223 */ /* 0x000fe4000001008f */
[----:B------:R-:W-:Y:S02]  /*1630*/  FADD.FTZ R135, R135, -R134 ;  /* 0x8000008687877221 */ /* 0x000fe40000010000 */
[----:B------:R-:W-:Y:S01]  /*1640*/  @P1 FADD.FTZ R56, R56, R53 ;  /* 0x0000003538381221 */ /* 0x000fe20000010000 */
[----:B------:R-:W-:Y:S01]  /*1650*/  @P1 PRMT R53, RZ, 0x7610, R37 ;  /* 0x00007610ff351816 */ /* 0x000fe20000000025 */
[C---:B------:R-:W-:Y:S02]  /*1660*/  FMUL.FTZ R132, R100.reuse, R139 ;  /* 0x0000008b64847220 */ /* 0x040fe40000410000 */
[C---:B------:R-:W-:Y:S02]  /*1670*/  FMUL.FTZ R134, R100.reuse, R141 ;  /* 0x0000008d64867220 */ /* 0x040fe40000410000 */
[----:B------:R-:W-:-:S02]  /*1680*/  FMUL.FTZ R138, R100, R55 ;  /* 0x00000037648a7220 */ /* 0x000fc40000410000 */
[----:B------:R-:W-:Y:S02]  /*1690*/  FADD.FTZ R59, R60, -R59 ;  /* 0x8000003b3c3b7221 */ /* 0x000fe40000010000 */
[----:B------:R-:W-:Y:S02]  /*16a0*/  @P1 FADD.FTZ R132, R132, R49 ;  /* 0x0000003184841221 */ /* 0x000fe40000010000 */
[----:B------:R-:W-:Y:S01]  /*16b0*/  @P1 FADD.FTZ R134, R134, R51 ;  /* 0x0000003386861221 */ /* 0x000fe20000010000 */
[----:B------:R-:W-:Y:S01]  /*16c0*/  @P1 PRMT R51, RZ, 0x5410, R36 ;  /* 0x00005410ff331816 */ /* 0x000fe20000000024 */
[----:B------:R-:W-:-:S04]  /*16d0*/  IMAD.WIDE.U32 R48, R120, R133, c[0x0][0x170] ;  /* 0x00005c0078307625 */ /* 0x000fc800078e0085 */
[----:B------:R-:W-:Y:S01]  /*16e0*/  @P1 FADD.FTZ R138, R138, R53 ;  /* 0x000000358a8a1221 */ /* 0x000fe20000010000 */
[--C-:B------:R-:W-:Y:S01]  /*16f0*/  @P1 PRMT R53, RZ, 0x5410, R38.reuse ;  /* 0x00005410ff351816 */ /* 0x100fe20000000026 */
[C---:B------:R-:W-:Y:S02]  /*1700*/  FMUL.FTZ R52, R100.reuse, R59 ;  /* 0x0000003b64347220 */ /* 0x040fe40000410000 */
[----:B------:R-:W-:Y:S01]  /*1710*/  FMUL.FTZ R58, R100, R135 ;  /* 0x00000087643a7220 */ /* 0x000fe20000410000 */
[----:B------:R-:W-:Y:S01]  /*1720*/  ISETP.NE.AND.EX P0, PT, RZ, c[0x0][0x25c], PT, P0 ;  /* 0x00009700ff007a0c */ /* 0x000fe20003f05300 */
[----:B------:R-:W-:Y:S02]  /*1730*/  @P1 FADD.FTZ R52, R52, R51 ;  /* 0x0000003334341221 */ /* 0x000fe40000010000 */
[----:B------:R-:W2:Y:S01]  /*1740*/  LDG.E.128 R48, [R48.64] ;  /* 0x0000000430307981 */ /* 0x000ea2000c1e1d00 */
[----:B------:R-:W-:Y:S01]  /*1750*/  @P1 FADD.FTZ R58, R58, R53 ;  /* 0x000000353a3a1221 */ /* 0x000fe20000010000 */
[----:B------:R-:W-:Y:S01]  /*1760*/  @P1 PRMT R53, RZ, 0x7610, R38 ;  /* 0x00007610ff351816 */ /* 0x000fe20000000026 */
[----:B------:R-:W-:-:S02]  /*1770*/  FMUL.FTZ R140, R100, R137 ;  /* 0x00000089648c7220 */ /* 0x000fc40000410000 */
[-C--:B------:R-:W-:Y:S02]  /*1780*/  FMUL.FTZ R139, R58, R129.reuse ;  /* 0x000000813a8b7220 */ /* 0x080fe40000410000 */
[----:B------:R-:W-:Y:S02]  /*1790*/  @P1 FADD.FTZ R140, R140, R53 ;  /* 0x000000358c8c1221 */ /* 0x000fe40000010000 */
[-C--:B------:R-:W-:Y:S01]  /*17a0*/  FMUL.FTZ R135, R52, R129.reuse ;  /* 0x0000008134877220 */ /* 0x080fe20000410000 */
[----:B------:R-:W-:Y:S01]  /*17b0*/  @P0 F2FP.BF16.PACK_AB R59, RZ, R132 ;  /* 0x00000084ff3b023e */ /* 0x000fe200000010ff */
        /* <DEDUP_REMOVED lines=10> */
[----:B------:R-:W-:Y:S01]  /*1860*/  FMUL.FTZ R61, R81, R140 ;  /* 0x0000008c513d7220 */ /* 0x000fe20000410000 */
[----:B------:R-:W-:Y:S01]  /*1870*/  @P0 F2FP.BF16.PACK_AB R141, RZ, R138 ;  /* 0x0000008aff8d023e */ /* 0x000fe200000010ff */
        /* <DEDUP_REMOVED lines=12> */
[----:B------:R-:W-:Y:S01]  /*1940*/  FMUL.FTZ R55, R83, R138 ;  /* 0x0000008a53377220 */ /* 0x000fe20000410000 */
[----:B------:R-:W-:Y:S01]  /*1950*/  @P0 PRMT R47, R47, 0x5410, R60 ;  /* 0x000054102f2f0816 */ /* 0x000fe2000000003c */
[----:B------:R-:W-:Y:S01]  /*1960*/  FMUL.FTZ R53, R85, R136 ;  /* 0x0000008855357220 */ /* 0x000fe20000410000 */
[----:B------:R-:W-:Y:S01]  /*1970*/  F2FP.BF16.PACK_AB R59, R62, R59 ;  /* 0x0000003b3e3b723e */ /* 0x000fe200000010ff */
[----:B------:R-:W-:Y:S01]  /*1980*/  @P0 IMAD.WIDE.U32 R60, R120, R133, c[0x0][0x258] ;  /* 0x00009600783c0625 */ /* 0x000fe200078e0085 */
[----:B------:R-:W-:-:S02]  /*1990*/  F2FP.BF16.PACK_AB R57, R55, R52 ;  /* 0x000000343739723e */ /* 0x000fc400000010ff */
[----:B------:R-:W-:Y:S01]  /*19a0*/  F2FP.BF16.PACK_AB R56, R53, R56 ;  /* 0x000000383538723e */ /* 0x000fe200000010ff */
[-C--:B------:R-:W-:Y:S01]  /*19b0*/  IMAD.WIDE.U32 R62, R120, R133.reuse, c[0x0][0x248] ;  /* 0x00009200783e7625 */ /* 0x080fe200078e0085 */
[----:B------:R-:W-:Y:S02]  /*19c0*/  @P0 PRMT R44, R44, 0x5410, R54 ;  /* 0x000054102c2c0816 */ /* 0x000fe40000000036 */
[----:B------:R-:W-:Y:S01]  /*19d0*/  @P0 PRMT R45, R45, 0x5410, R141 ;  /* 0x000054102d2d0816 */ /* 0x000fe2000000008d */
[----:B------:R-:W-:Y:S01]  /*19e0*/  IMAD.WIDE.U32 R52, R119, R133, c[0x0][0x170] ;  /* 0x00005c0077347625 */ /* 0x000fe200078e0085 */
[----:B------:R-:W-:-:S05]  /*19f0*/  @P0 PRMT R46, R46, 0x5410, R142 ;  /* 0x000054102e2e0816 */ /* 0x000fca000000008e */
[----:B------:R0:W-:Y:S04]  /*1a00*/  @P0 STG.E.128 [R60.64], R44 ;  /* 0x0000002c3c000986 */ /* 0x0001e8000c101d04 */
[----:B------:R1:W-:Y:S04]  /*1a10*/  STG.E.128 [R62.64], R56 ;  /* 0x000000383e007986 */ /* 0x0003e8000c101d04 */
[----:B------:R-:W3:Y:S01]  /*1a20*/  LDG.E.128 R52, [R52.64] ;  /* 0x0000000434347981 */ /* 0x000ee2000c1e1d00 */
[-CC-:B------:R-:W-:Y:S01]  /*1a30*/  FFMA.FTZ R128, R128, R130.reuse, R143.reuse ;  /* 0x0000008280807223 */ /* 0x180fe2000001008f */
[----:B------:R-:W-:Y:S01]  /*1a40*/  IADD3 R111, R111, c[0x0][0x160], RZ ;  /* 0x000058006f6f7a10 */ /* 0x000fe20007ffe0ff */
[----:B------:R-:W-:-:S02]  /*1a50*/  FFMA.FTZ R126, R126, R130, R143 ;  /* 0x000000827e7e7223 */ /* 0x000fc4000001008f */
[----:B------:R-:W-:Y:S02]  /*1a60*/  FADD.FTZ R127, R127, -R128 ;  /* 0x800000807f7f7221 */ /* 0x000fe40000010000 */
[----:B------:R-:W-:Y:S02]  /*1a70*/  FADD.FTZ R125, R125, -R126 ;  /* 0x8000007e7d7d7221 */ /* 0x000fe40000010000 */
[-CC-:B------:R-:W-:Y:S02]  /*1a80*/  FFMA.FTZ R124, R124, R130.reuse, R143.reuse ;  /* 0x000000827c7c7223 */ /* 0x180fe4000001008f */
[C---:B0-----:R-:W-:Y:S02]  /*1a90*/  FMUL.FTZ R60, R100.reuse, R127 ;  /* 0x0000007f643c7220 */ /* 0x041fe40000410000 */
[----:B------:R-:W-:Y:S01]  /*1aa0*/  FFMA.FTZ R131, R131, R130, R143 ;  /* 0x0000008283837223 */ /* 0x000fe2000001008f */
[----:B-1----:R-:W-:Y:S01]  /*1ab0*/  @P1 PRMT R57, RZ, 0x5410, R40 ;  /* 0x00005410ff391816 */ /* 0x002fe20000000028 */
[----:B------:R-:W-:-:S02]  /*1ac0*/  FMUL.FTZ R62, R100, R125 ;  /* 0x0000007d643e7220 */ /* 0x000fc40000410000 */
[----:B------:R-:W-:Y:S02]  /*1ad0*/  FADD.FTZ R123, R123, -R124 ;  /* 0x8000007c7b7b7221 */ /* 0x000fe40000010000 */
[----:B------:R-:W-:Y:S01]  /*1ae0*/  @P1 FADD.FTZ R60, R60, R57 ;  /* 0x000000393c3c1221 */ /* 0x000fe20000010000 */
[----:B------:R-:W-:Y:S01]  /*1af0*/  @P1 PRMT R57, RZ, 0x7610, R40 ;  /* 0x00007610ff391816 */ /* 0x000fe20000000028 */
[----:B------:R-:W-:Y:S02]  /*1b00*/  FFMA.FTZ R122, R122, R130, R143 ;  /* 0x000000827a7a7223 */ /* 0x000fe4000001008f */
[----:B------:R-:W-:Y:S02]  /*1b10*/  FADD.FTZ R131, R96, -R131 ;  /* 0x8000008360837221 */ /* 0x000fe40000010000 */
[----:B------:R-:W-:Y:S01]  /*1b20*/  @P1 FADD.FTZ R62, R62, R57 ;  /* 0x000000393e3e1221 */ /* 0x000fe20000010000 */
[----:B------:R-:W-:Y:S01]  /*1b30*/  @P1 PRMT R57, RZ, 0x5410, R41 ;  /* 0x00005410ff391816 */ /* 0x000fe20000000029 */
[----:B------:R-:W-:-:S02]  /*1b40*/  FMUL.FTZ R96, R100, R123 ;  /* 0x0000007b64607220 */ /* 0x000fc40000410000 */
[-CC-:B------:R-:W-:Y:S02]  /*1b50*/  FFMA.FTZ R98, R98, R130.reuse, R143.reuse ;  /* 0x0000008262627223 */ /* 0x180fe4000001008f */
[----:B------:R-:W-:Y:S02]  /*1b60*/  FADD.FTZ R121, R121, -R122 ;  /* 0x8000007a79797221 */ /* 0x000fe40000010000 */
[----:B------:R-:W-:Y:S02]  /*1b70*/  FFMA.FTZ R103, R103, R130, R143 ;  /* 0x0000008267677223 */ /* 0x000fe4000001008f */
[----:B------:R-:W-:Y:S01]  /*1b80*/  @P1 FADD.FTZ R96, R96, R57 ;  /* 0x0000003960601221 */ /* 0x000fe20000010000 */
[----:B------:R-:W-:Y:S01]  /*1b90*/  @P1 PRMT R57, RZ, 0x7610, R41 ;  /* 0x00007610ff391816 */ /* 0x000fe20000000029 */
[----:B------:R-:W-:Y:S02]  /*1ba0*/  FADD.FTZ R97, R97, -R98 ;  /* 0x8000006261617221 */ /* 0x000fe40000010000 */
[----:B------:R-:W-:-:S02]  /*1bb0*/  FMUL.FTZ R98, R100, R121 ;  /* 0x0000007964627220 */ /* 0x000fc40000410000 */
[----:B------:R-:W-:Y:S02]  /*1bc0*/  FADD.FTZ R103, R102, -R103 ;  /* 0x8000006766677221 */ /* 0x000fe40000010000 */
[----:B------:R-:W-:Y:S02]  /*1bd0*/  FFMA.FTZ R120, R101, R130, R143 ;  /* 0x0000008265787223 */ /* 0x000fe4000001008f */
[----:B------:R-:W-:Y:S01]  /*1be0*/  @P1 FADD.FTZ R98, R98, R57 ;  /* 0x0000003962621221 */ /* 0x000fe20000010000 */
[----:B------:R-:W-:Y:S01]  /*1bf0*/  @P1 PRMT R57, RZ, 0x5410, R42 ;  /* 0x00005410ff391816 */ /* 0x000fe2000000002a */
[----:B------:R-:W-:Y:S02]  /*1c00*/  FMUL.FTZ R102, R100, R103 ;  /* 0x0000006764667220 */ /* 0x000fe40000410000 */
[----:B------:R-:W-:Y:S01]  /*1c10*/  FADD.FTZ R99, R99, -R120 ;  /* 0x8000007863637221 */ /* 0x000fe20000010000 */
[----:B------:R-:W-:Y:S01]  /*1c20*/  @P0 F2FP.BF16.PACK_AB R63, RZ, R98 ;  /* 0x00000062ff3f023e */ /* 0x000fe200000010ff */
[----:B------:R-:W-:Y:S01]  /*1c30*/  @P1 FADD.FTZ R102, R102, R57 ;  /* 0x0000003966661221 */ /* 0x000fe20000010000 */
[----:B------:R-:W-:Y:S01]  /*1c40*/  @P1 PRMT R57, RZ, 0x7610, R42 ;  /* 0x00007610ff391816 */ /* 0x000fe2000000002a */
[----:B------:R-:W-:-:S02]  /*1c50*/  FMUL.FTZ R120, R100, R99 ;  /* 0x0000006364787220 */ /* 0x000fc40000410000 */
[----:B------:R-:W-:Y:S02]  /*1c60*/  FMUL.FTZ R122, R100, R97 ;  /* 0x00000061647a7220 */ /* 0x000fe40000410000 */
[----:B------:R-:W-:Y:S01]  /*1c70*/  @P1 FADD.FTZ R120, R120, R57 ;  /* 0x0000003978781221 */ /* 0x000fe20000010000 */
[----:B------:R-:W-:Y:S01]  /*1c80*/  @P1 PRMT R57, RZ, 0x5410, R43 ;  /* 0x00005410ff391816 */ /* 0x000fe2000000002b */
[----:B------:R-:W-:Y:S02]  /*1c90*/  FMUL.FTZ R124, R100, R131 ;  /* 0x00000083647c7220 */ /* 0x000fe40000410000 */
[-C--:B------:R-:W-:Y:S01]  /*1ca0*/  FMUL.FTZ R98, R98, R129.reuse ;  /* 0x0000008162627220 */ /* 0x080fe20000410000 */
[----:B------:R-:W-:Y:S01]  /*1cb0*/  @P0 F2FP.BF16.PACK_AB R99, RZ, R120 ;  /* 0x00000078ff63023e */ /* 0x000fe200000010ff */
[----:B------:R-:W-:Y:S01]  /*1cc0*/  @P1 FADD.FTZ R122, R122, R57 ;  /* 0x000000397a7a1221 */ /* 0x000fe20000010000 */
[----:B------:R-:W-:Y:S01]  /*1cd0*/  @P1 PRMT R57, RZ, 0x7610, R43 ;  /* 0x00007610ff391816 */ /* 0x000fe2000000002b */
[----:B------:R-:W-:-:S02]  /*1ce0*/  FMUL.FTZ R97, R102, R129 ;  /* 0x0000008166617220 */ /* 0x000fc40000410000 */
[-C--:B------:R-:W-:Y:S01]  /*1cf0*/  FMUL.FTZ R120, R120, R129.reuse ;  /* 0x0000008178787220 */ /* 0x080fe20000410000 */
[----:B------:R-:W-:Y:S01]  /*1d00*/  @P0 F2FP.BF16.PACK_AB R100, RZ, R122 ;  /* 0x0000007aff64023e */ /* 0x000fe200000010ff */
[----:B------:R-:W-:Y:S02]  /*1d10*/  @P1 FADD.FTZ R124, R124, R57 ;  /* 0x000000397c7c1221 */ /* 0x000fe40000010000 */
[----:B------:R-:W-:Y:S01]  /*1d20*/  FMUL.FTZ R101, R122, R129 ;  /* 0x000000817a657220 */ /* 0x000fe20000410000 */
[----:B------:R-:W-:Y:S01]  /*1d30*/  @P0 PRMT R47, R100, 0x7610, R47 ;  /* 0x00007610642f0816 */ /* 0x000fe2000000002f */
[----:B------:R-:W-:Y:S01]  /*1d40*/  FMUL.FTZ R121, R117, R120 ;  /* 0x0000007875797220 */ /* 0x000fe20000410000 */
[----:B--2---:R-:W-:Y:S02]  /*1d50*/  PRMT R59, RZ, 0x5410, R51 ;  /* 0x00005410ff3b7816 */ /* 0x004fe40000000033 */
[----:B------:R-:W-:Y:S02]  /*1d60*/  PRMT R56, RZ, 0x5410, R48 ;  /* 0x00005410ff387816 */ /* 0x000fe40000000030 */
[--C-:B------:R-:W-:Y:S01]  /*1d70*/  PRMT R58, RZ, 0x5410, R50.reuse ;  /* 0x00005410ff3a7816 */ /* 0x100fe20000000032 */
[----:B------:R-:W-:Y:S01]  /*1d80*/  FFMA.FTZ R9, R59, R132, R9 ;  /* 0x000000843b097223 */ /* 0x000fe20000010009 */
[----:B------:R-:W-:Y:S01]  /*1d90*/  PRMT R57, RZ, 0x7610, R50 ;  /* 0x00007610ff397816 */ /* 0x000fe20000000032 */
[----:B------:R-:W-:Y:S01]  /*1da0*/  FFMA.FTZ R15, R56, R135, R15 ;  /* 0x00000087380f7223 */ /* 0x000fe2000001000f */
[----:B------:R-:W-:Y:S01]  /*1db0*/  PRMT R61, RZ, 0x7610, R51 ;  /* 0x00007610ff3d7816 */ /* 0x000fe20000000033 */
[----:B------:R-:W-:Y:S01]  /*1dc0*/  FFMA.FTZ R11, R58, R139, R11 ;  /* 0x0000008b3a0b7223 */ /* 0x000fe2000001000b */
[----:B------:R-:W-:Y:S01]  /*1dd0*/  @P0 F2FP.BF16.PACK_AB R56, RZ, R60 ;  /* 0x0000003cff38023e */ /* 0x000fe200000010ff */
[----:B------:R-:W-:Y:S01]  /*1de0*/  FFMA.FTZ R12, R57, R140, R12 ;  /* 0x0000008c390c7223 */ /* 0x000fe2000001000c */
[----:B------:R-:W-:Y:S01]  /*1df0*/  @P0 F2FP.BF16.PACK_AB R58, RZ, R96 ;  /* 0x00000060ff3a023e */ /* 0x000fe200000010ff */
[----:B------:R-:W-:Y:S01]  /*1e00*/  FFMA.FTZ R10, R61, R134, R10 ;  /* 0x000000863d0a7223 */ /* 0x000fe2000001000a */
[----:B------:R-:W-:Y:S01]  /*1e10*/  @P0 F2FP.BF16.PACK_AB R59, RZ, R102 ;  /* 0x00000066ff3b023e */ /* 0x000fe200000010ff */
[-C--:B------:R-:W-:Y:S01]  /*1e20*/  FMUL.FTZ R60, R60, R129.reuse ;  /* 0x000000813c3c7220 */ /* 0x080fe20000410000 */
[----:B------:R-:W-:Y:S01]  /*1e30*/  @P0 F2FP.BF16.PACK_AB R57, RZ, R62 ;  /* 0x0000003eff39023e */ /* 0x000fe200000010ff */
[-C--:B------:R-:W-:Y:S01]  /*1e40*/  FMUL.FTZ R62, R62, R129.reuse ;  /* 0x000000813e3e7220 */ /* 0x080fe20000410000 */
[----:B------:R-:W-:Y:S01]  /*1e50*/  PRMT R51, RZ, 0x7610, R48 ;  /* 0x00007610ff337816 */ /* 0x000fe20000000030 */
[-C--:B------:R-:W-:Y:S01]  /*1e60*/  FMUL.FTZ R61, R96, R129.reuse ;  /* 0x00000081603d7220 */ /* 0x080fe20000410000 */
[----:B------:R-:W-:Y:S01]  /*1e70*/  @P0 PRMT R44, R56, 0x7610, R44 ;  /* 0x00007610382c0816 */ /* 0x000fe2000000002c */
[----:B------:R-:W-:Y:S01]  /*1e80*/  FMUL.FTZ R129, R124, R129 ;  /* 0x000000817c817220 */ /* 0x000fe20000410000 */
[----:B------:R-:W-:Y:S01]  /*1e90*/  @P0 F2FP.BF16.PACK_AB R124, RZ, R124 ;  /* 0x0000007cff7c023e */ /* 0x000fe200000010ff */
[----:B------:R-:W-:Y:S01]  /*1ea0*/  FFMA.FTZ R16, R51, R136, R16 ;  /* 0x0000008833107223 */ /* 0x000fe20000010010 */
[----:B------:R-:W-:Y:S01]  /*1eb0*/  @P0 PRMT R45, R58, 0x7610, R45 ;  /* 0x000076103a2d0816 */ /* 0x000fe2000000002d */
[----:B------:R-:W-:Y:S01]  /*1ec0*/  FMUL.FTZ R50, R114, R97 ;  /* 0x0000006172327220 */ /* 0x000fe20000410000 */
[----:B------:R-:W-:Y:S01]  /*1ed0*/  @P0 PRMT R46, R59, 0x7610, R46 ;  /* 0x000076103b2e0816 */ /* 0x000fe2000000002e */
[----:B------:R-:W-:Y:S01]  /*1ee0*/  @P0 IMAD.WIDE.U32 R58, R119, R133, c[0x0][0x258] ;  /* 0x00009600773a0625 */ /* 0x000fe200078e0085 */
[----:B------:R-:W-:-:S02]  /*1ef0*/  PRMT R48, RZ, 0x5410, R49 ;  /* 0x00005410ff307816 */ /* 0x000fc40000000031 */
[----:B------:R-:W-:Y:S01]  /*1f00*/  PRMT R49, RZ, 0x7610, R49 ;  /* 0x00007610ff317816 */ /* 0x000fe20000000031 */
[----:B------:R-:W-:Y:S01]  /*1f10*/  FMUL.FTZ R51, R116, R101 ;  /* 0x0000006574337220 */ /* 0x000fe20000410000 */
[----:B------:R-:W-:Y:S01]  /*1f20*/  @P0 PRMT R44, R44, 0x5410, R57 ;  /* 0x000054102c2c0816 */ /* 0x000fe20000000039 */
[----:B------:R-:W-:Y:S01]  /*1f30*/  FFMA.FTZ R13, R48, R137, R13 ;  /* 0x00000089300d7223 */ /* 0x000fe2000001000d */
[----:B------:R-:W-:Y:S01]  /*1f40*/  @P0 PRMT R45, R45, 0x5410, R63 ;  /* 0x000054102d2d0816 */ /* 0x000fe2000000003f */
[----:B------:R-:W-:Y:S01]  /*1f50*/  FFMA.FTZ R14, R49, R138, R14 ;  /* 0x0000008a310e7223 */ /* 0x000fe2000001000e */
[----:B------:R-:W-:Y:S01]  /*1f60*/  @P0 PRMT R46, R46, 0x5410, R99 ;  /* 0x000054102e2e0816 */ /* 0x000fe20000000063 */
[----:B------:R-:W-:Y:S01]  /*1f70*/  FMUL.FTZ R48, R77, R60 ;  /* 0x0000003c4d307220 */ /* 0x000fe20000410000 */
[----:B------:R-:W-:Y:S01]  /*1f80*/  @P0 PRMT R47, R47, 0x5410, R124 ;  /* 0x000054102f2f0816 */ /* 0x000fe2000000007c */
[----:B------:R-:W-:Y:S01]  /*1f90*/  FMUL.FTZ R49, R112, R61 ;  /* 0x0000003d70317220 */ /* 0x000fe20000410000 */
[----:B------:R-:W-:Y:S01]  /*1fa0*/  LEA R56, P1, R119, c[0x0][0x248], 0x4 ;  /* 0x0000920077387a11 */ /* 0x000fe200078220ff */
[----:B------:R-:W-:Y:S01]  /*1fb0*/  FMUL.FTZ R102, R118, R129 ;  /* 0x0000008176667220 */ /* 0x000fe20000410000 */
[----:B------:R-:W-:Y:S01]  /*1fc0*/  F2FP.BF16.PACK_AB R50, R121, R50 ;  /* 0x000000327932723e */ /* 0x000fe200000010ff */
[----:B------:R-:W-:Y:S01]  /*1fd0*/  FMUL.FTZ R96, R115, R98 ;  /* 0x0000006273607220 */ /* 0x000fe20000410000 */
[----:B------:R-:W-:Y:S01]  /*1fe0*/  @P0 STG.E.128 [R58.64], R44 ;  /* 0x0000002c3a000986 */ /* 0x000fe2000c101d04 */
[----:B------:R-:W-:Y:S01]  /*1ff0*/  FMUL.FTZ R103, R113, R62 ;  /* 0x0000003e71677220 */ /* 0x000fe20000410000 */
[----:B------:R-:W-:-:S02]  /*2000*/  ISETP.GE.AND P0, PT, R111, c[0x0][0x164], PT ;  /* 0x000059006f007a0c */ /* 0x000fc40003f06270 */
[----:B------:R-:W-:Y:S02]  /*2010*/  F2FP.BF16.PACK_AB R51, R102, R51 ;  /* 0x000000336633723e */ /* 0x000fe400000010ff */
[----:B------:R-:W-:Y:S02]  /*2020*/  F2FP.BF16.PACK_AB R49, R96, R49 ;  /* 0x000000316031723e */ /* 0x000fe400000010ff */
[----:B------:R-:W-:Y:S02]  /*2030*/  F2FP.BF16.PACK_AB R48, R103, R48 ;  /* 0x000000306730723e */ /* 0x000fe400000010ff */
[----:B------:R-:W-:Y:S02]  /*2040*/  LEA.HI.X R57, R119, c[0x0][0x24c], RZ, 0x4, P1 ;  /* 0x0000930077397a11 */ /* 0x000fe400008f24ff */
[----:B------:R-:W-:-:S03]  /*2050*/  SEL R121, RZ, 0x1, P3 ;  /* 0x00000001ff797807 */ /* 0x000fc60001800000 */
[----:B------:R3:W-:Y:S02]  /*2060*/  STG.E.128 [R56.64], R48 ;  /* 0x0000003038007986 */ /* 0x0007e4000c101d04 */
[--C-:B---3--:R-:W-:Y:S02]  /*2070*/  PRMT R48, RZ, 0x5410, R52.reuse ;  /* 0x00005410ff307816 */ /* 0x108fe40000000034 */
        /* <DEDUP_REMOVED lines=9> */
[--C-:B------:R-:W-:Y:S01]  /*2110*/  PRMT R52, RZ, 0x5410, R55.reuse ;  /* 0x00005410ff347816 */ /* 0x100fe20000000037 */
[----:B------:R-:W-:Y:S01]  /*2120*/  FFMA.FTZ R4, R57, R120, R4 ;  /* 0x0000007839047223 */ /* 0x000fe20000010004 */
[----:B------:R-:W-:Y:S01]  /*2130*/  PRMT R54, RZ, 0x7610, R55 ;  /* 0x00007610ff367816 */ /* 0x000fe20000000037 */
[----:B------:R-:W-:-:S02]  /*2140*/  FFMA.FTZ R6, R53, R98, R6 ;  /* 0x0000006235067223 */ /* 0x000fc40000010006 */
[----:B------:R-:W-:Y:S02]  /*2150*/  FFMA.FTZ R5, R52, R101, R5 ;  /* 0x0000006534057223 */ /* 0x000fe40000010005 */
[----:B------:R-:W-:Y:S01]  /*2160*/  FFMA.FTZ R3, R54, R129, R3 ;  /* 0x0000008136037223 */ /* 0x000fe20000010003 */
[----:B------:R-:W-:Y:S01]  /*2170*/  @P0 CALL.REL.NOINC `(.L_x_171) ;  /* 0x0000001000000944 */ /* 0x000fe20003c00000 */
[----:B------:R-:W-:Y:S05]  /*2180*/  BRA `(.L_x_172) ;  /* 0xffffe4b000007947 */ /* 0x000fea000383ffff */
.L_x_171:
[----:B------:R-:W-:Y:S01]  /*2190*/  MOV R41, R67 ;  /* 0x0000004300297202 */ /* 0x000fe20000000f00 */
[----:B------:R-:W-:Y:S01]  /*21a0*/  IMAD.MOV.U32 R37, RZ, RZ, R75 ;  /* 0x000000ffff257224 */ /* 0x000fe200078e004b */
[----:B------:R-:W-:Y:S01]  /*21b0*/  MOV R49, R66 ;  /* 0x0000004200317202 */ /* 0x000fe20000000f00 */
[----:B------:R-:W-:Y:S01]  /*21c0*/  IMAD.MOV.U32 R48, RZ, RZ, R68 ;  /* 0x000000ffff307224 */ /* 0x000fe200078e0044 */
[----:B------:R-:W-:Y:S01]  /*21d0*/  MOV R42, R65 ;  /* 0x00000041002a7202 */ /* 0x000fe20000000f00 */
[----:B------:R-:W-:Y:S01]  /*21e0*/  IMAD.MOV.U32 R52, RZ, RZ, R31 ;  /* 0x000000ffff347224 */ /* 0x000fe200078e001f */
[----:B------:R-:W-:Y:S01]  /*21f0*/  MOV R50, R64 ;  /* 0x0000004000327202 */ /* 0x000fe20000000f00 */
[----:B------:R-:W-:Y:S01]  /*2200*/  IMAD.MOV.U32 R60, RZ, RZ, R27 ;  /* 0x000000ffff3c7224 */ /* 0x000fe200078e001b */
[----:B------:R-:W-:-:S02]  /*2210*/  MOV R56, R23 ;  /* 0x0000001700387202 */ /* 0x000fc40000000f00 */
[----:B------:R-:W-:Y:S02]  /*2220*/  MOV R58, R21 ;  /* 0x00000015003a7202 */ /* 0x000fe40000000f00 */
[----:B------:R-:W-:Y:S02]  /*2230*/  MOV R59, R22 ;  /* 0x00000016003b7202 */ /* 0x000fe40000000f00 */
[----:B------:R-:W-:Y:S02]  /*2240*/  MOV R64, R19 ;  /* 0x0000001300407202 */ /* 0x000fe40000000f00 */
[----:B------:R-:W-:Y:S01]  /*2250*/  MOV R65, R20 ;  /* 0x0000001400417202 */ /* 0x000fe20000000f00 */
[----:B------:R-:W-:Y:S01]  /*2260*/  IMAD.MOV.U32 R20, RZ, RZ, R15 ;  /* 0x000000ffff147224 */ /* 0x000fe200078e000f */
[----:B------:R-:W-:Y:S02]  /*2270*/  MOV R66, R17 ;  /* 0x0000001100427202 */ /* 0x000fe40000000f00 */
[----:B------:R-:W-:-:S02]  /*2280*/  MOV R67, R18 ;  /* 0x0000001200437202 */ /* 0x000fc40000000f00 */
[----:B------:R-:W-:Y:S02]  /*2290*/  MOV R21, R16 ;  /* 0x0000001000157202 */ /* 0x000fe40000000f00 */
[----:B------:R-:W-:Y:S02]  /*22a0*/  MOV R23, R14 ;  /* 0x0000000e00177202 */ /* 0x000fe40000000f00 */
[----:B------:R-:W-:Y:S02]  /*22b0*/  MOV R22, R13 ;  /* 0x0000000d00167202 */ /* 0x000fe40000000f00 */
[----:B------:R-:W-:Y:S02]  /*22c0*/  MOV R16, R11 ;  /* 0x0000000b00107202 */ /* 0x000fe40000000f00 */
[----:B------:R-:W-:Y:S01]  /*22d0*/  MOV R17, R12 ;  /* 0x0000000c00117202 */ /* 0x000fe20000000f00 */
[----:B------:R-:W-:Y:S01]  /*22e0*/  IMAD.MOV.U32 R12, RZ, RZ, R33 ;  /* 0x000000ffff0c7224 */ /* 0x000fe200078e0021 */
        /* <DEDUP_REMOVED lines=26> */
.L_x_168:
[----:B------:R-:W0:Y:S01]  /*2490*/  S2UR UR6, SR_CTAID.X ;  /* 0x00000000000679c3 */ /* 0x000e220000002500 */
[C---:B------:R-:W-:Y:S01]  /*24a0*/  LOP3.LUT R3, R0.reuse, 0x7f, RZ, 0xc0, !PT ;  /* 0x0000007f00037812 */ /* 0x040fe200078ec0ff */
[----:B------:R-:W-:Y:S01]  /*24b0*/  IMAD.MOV.U32 R7, RZ, RZ, 0x20 ;  /* 0x00000020ff077424 */ /* 0x000fe200078e00ff */
[----:B0-----:R-:W-:-:S05]  /*24c0*/  LEA.HI R2, R0, UR6, RZ, 0x19 ;  /* 0x0000000600027c11 */ /* 0x001fca000f8fc8ff */
[----:B------:R-:W-:-:S05]  /*24d0*/  IMAD R2, R2, c[0x0][0x168], RZ ;  /* 0x00005a0002027a24 */ /* 0x000fca00078e02ff */
[----:B------:R-:W-:-:S05]  /*24e0*/  LEA.HI R6, R2, R3, RZ, 0x1d ;  /* 0x0000000302067211 */ /* 0x000fca00078fe8ff */
        /* <DEDUP_REMOVED lines=8> */
[----:B------:R-:W-:Y:S04]  /*2570*/  STG.E.128 [R6.64+0x10], R16 ;  /* 0x0000101006007986 */ /* 0x000fe8000c101d04 */
[----:B------:R-:W-:Y:S04]  /*2580*/  STG.E.128 [R2.64+0x1000], R56 ;  /* 0x0010003802007986 */ /* 0x000fe8000c101d04 */
[----:B------:R-:W-:Y:S04]  /*2590*/  STG.E.128 [R2.64+0x1010], R64 ;  /* 0x0010104002007986 */ /* 0x000fe8000c101d04 */
[----:B------:R-:W-:Y:S04]  /*25a0*/  STG.E.128 [R4.64+0x1000], R52 ;  /* 0x0010003404007986 */ /* 0x000fe8000c101d04 */
[----:B------:R-:W-:Y:S04]  /*25b0*/  STG.E.128 [R4.64+0x1010], R60 ;  /* 0x0010103c04007986 */ /* 0x000fe8000c101d04 */
[----:B------:R-:W-:Y:S04]  /*25c0*/  STG.E.128 [R6.64+0x1000], R12 ;  /* 0x0010000c06007986 */ /* 0x000fe8000c101d04 */
[----:B------:R-:W-:Y:S01]  /*25d0*/  STG.E.128 [R6.64+0x1010], R8 ;  /* 0x0010100806007986 */ /* 0x000fe2000c101d04 */
[----:B------:R-:W-:Y:S05]  /*25e0*/  EXIT ;  /* 0x000000000000794d */ /* 0x000fea0003800000 */
.L_x_169:
[----:B------:R-:W-:Y:S01]  /*25f0*/  HFMA2.MMA R52, -RZ, RZ, 0, 9.5367431640625e-07 ;  /* 0x00000010ff347435 */ /* 0x000fe200000001ff */
[----:B------:R-:W-:-:S02]  /*2600*/  MOV R51, R53 ;  /* 0x0000003500337202 */ /* 0x000fc40000000f00 */
[----:B------:R-:W-:Y:S02]  /*2610*/  MOV R54, 0x1f ;  /* 0x0000001f00367802 */ /* 0x000fe40000000f00 */
[----:B------:R-:W-:Y:S02]  /*2620*/  MOV R57, 0xffffffff ;  /* 0xffffffff00397802 */ /* 0x000fe40000000f00 */
[----:B------:R-:W-:Y:S02]  /*2630*/  MOV R48, 0x2650 ;  /* 0x0000265000307802 */ /* 0x000fe40000000f00 */
[----:B-----5:R-:W-:Y:S05]  /*2640*/  CALL.REL.NOINC `($__internal_5_$__cuda_sm70_shflsync_down_p) ;  /* 0x0000046000007944 */ /* 0x020fea0003c00000 */
[----:B-1----:R-:W-:Y:S01]  /*2650*/  MOV R50, R51 ;  /* 0x0000003300327202 */ /* 0x002fe20000000f00 */
[----:B0-----:R-:W-:Y:S05]  /*2660*/  BRA `(.L_x_173) ;  /* 0xffffeb6000007947 */ /* 0x001fea000383ffff */
.L_x_170:
[----:B------:R-:W-:Y:S01]  /*2670*/  HFMA2.MMA R52, -RZ, RZ, 0, 9.5367431640625e-07 ;  /* 0x00000010ff347435 */ /* 0x000fe200000001ff */
[----:B------:R-:W-:Y:S01]  /*2680*/  MOV R51, R55 ;  /* 0x0000003700337202 */ /* 0x000fe20000000f00 */
[----:B------:R-:W-:Y:S01]  /*2690*/  IMAD.MOV.U32 R54, RZ, RZ, 0x1f ;  /* 0x0000001fff367424 */ /* 0x000fe200078e00ff */
[----:B------:R-:W-:Y:S02]  /*26a0*/  MOV R57, 0xffffffff ;  /* 0xffffffff00397802 */ /* 0x000fe40000000f00 */
[----:B------:R-:W-:-:S02]  /*26b0*/  MOV R48, 0x26d0 ;  /* 0x000026d000307802 */ /* 0x000fc40000000f00 */
[----:B01---5:R-:W-:Y:S05]  /*26c0*/  CALL.REL.NOINC `($__internal_5_$__cuda_sm70_shflsync_down_p) ;  /* 0x000003e000007944 */ /* 0x023fea0003c00000 */
[----:B------:R-:W-:Y:S01]  /*26d0*/  FADD.FTZ R53, R53, R50 ;  /* 0x0000003235357221 */ /* 0x000fe20000010000 */
[----:B0-----:R-:W-:Y:S01]  /*26e0*/  HFMA2.MMA R52, -RZ, RZ, 0, 4.76837158203125e-07 ;  /* 0x00000008ff347435 */ /* 0x001fe200000001ff */
[----:B-1----:R-:W-:Y:S01]  /*26f0*/  FADD.FTZ R56, R55, R51 ;  /* 0x0000003337387221 */ /* 0x002fe20000010000 */
[----:B------:R-:W-:-:S02]  /*2700*/  MOV R54, 0x1f ;  /* 0x0000001f00367802 */ /* 0x000fc40000000f00 */
[----:B------:R-:W-:Y:S02]  /*2710*/  MOV R57, 0xffffffff ;  /* 0xffffffff00397802 */ /* 0x000fe40000000f00 */
[----:B------:R-:W-:Y:S02]  /*2720*/  MOV R51, R53 ;  /* 0x0000003500337202 */ /* 0x000fe40000000f00 */
[----:B------:R-:W-:Y:S02]  /*2730*/  MOV R48, 0x2750 ;  /* 0x0000275000307802 */ /* 0x000fe40000000f00 */
[----:B------:R-:W-:Y:S05]  /*2740*/  CALL.REL.NOINC `($__internal_5_$__cuda_sm70_shflsync_down_p) ;  /* 0x0000036000007944 */ /* 0x000fea0003c00000 */
[----:B0-----:R-:W-:Y:S01]  /*2750*/  HFMA2.MMA R54, -RZ, RZ, 0, 1.847743988037109375e-06 ;  /* 0x0000001fff367435 */ /* 0x001fe200000001ff */
[----:B-1----:R-:W-:Y:S01]  /*2760*/  MOV R50, R51 ;  /* 0x0000003300327202 */ /* 0x002fe20000000f00 */
[----:B------:R-:W-:Y:S01]  /*2770*/  IMAD.MOV.U32 R52, RZ, RZ, 0x8 ;  /* 0x00000008ff347424 */ /* 0x000fe200078e00ff */
[----:B------:R-:W-:Y:S02]  /*2780*/  MOV R51, R56 ;  /* 0x0000003800337202 */ /* 0x000fe40000000f00 */
[----:B------:R-:W-:Y:S02]  /*2790*/  MOV R57, 0xffffffff ;  /* 0xffffffff00397802 */ /* 0x000fe40000000f00 */
[----:B------:R-:W-:-:S02]  /*27a0*/  MOV R48, 0x27c0 ;  /* 0x000027c000307802 */ /* 0x000fc40000000f00 */
[----:B------:R-:W-:Y:S05]  /*27b0*/  CALL.REL.NOINC `($__internal_5_$__cuda_sm70_shflsync_down_p) ;  /* 0x000002f000007944 */ /* 0x000fea0003c00000 */
[----:B------:R-:W-:Y:S01]  /*27c0*/  FADD.FTZ R53, R50, R53 ;  /* 0x0000003532357221 */ /* 0x000fe20000010000 */
[----:B0-----:R-:W-:Y:S01]  /*27d0*/  HFMA2.MMA R52, -RZ, RZ, 0, 2.384185791015625e-07 ;  /* 0x00000004ff347435 */ /* 0x001fe200000001ff */
[----:B-1----:R-:W-:Y:S01]  /*27e0*/  FADD.FTZ R56, R56, R51 ;  /* 0x0000003338387221 */ /* 0x002fe20000010000 */
[----:B------:R-:W-:-:S02]  /*27f0*/  MOV R54, 0x1f ;  /* 0x0000001f00367802 */ /* 0x000fc40000000f00 */
[----:B------:R-:W-:Y:S02]  /*2800*/  MOV R57, 0xffffffff ;  /* 0xffffffff00397802 */ /* 0x000fe40000000f00 */
[----:B------:R-:W-:Y:S02]  /*2810*/  MOV R51, R53 ;  /* 0x0000003500337202 */ /* 0x000fe40000000f00 */
[----:B------:R-:W-:Y:S02]  /*2820*/  MOV R48, 0x2840 ;  /* 0x0000284000307802 */ /* 0x000fe40000000f00 */
[----:B------:R-:W-:Y:S05]  /*2830*/  CALL.REL.NOINC `($__internal_5_$__cuda_sm70_shflsync_down_p) ;  /* 0x0000027000007944 */ /* 0x000fea0003c00000 */
[----:B0-----:R-:W-:Y:S01]  /*2840*/  HFMA2.MMA R52, -RZ, RZ, 0, 2.384185791015625e-07 ;  /* 0x00000004ff347435 */ /* 0x001fe200000001ff */
[----:B-1----:R-:W-:Y:S01]  /*2850*/  MOV R50, R51 ;  /* 0x0000003300327202 */ /* 0x002fe20000000f00 */
[----:B------:R-:W-:Y:S01]  /*2860*/  IMAD.MOV.U32 R51, RZ, RZ, R56 ;  /* 0x000000ffff337224 */ /* 0x000fe200078e0038 */
[----:B------:R-:W-:Y:S02]  /*2870*/  MOV R54, 0x1f ;  /* 0x0000001f00367802 */ /* 0x000fe40000000f00 */
[----:B------:R-:W-:Y:S02]  /*2880*/  MOV R57, 0xffffffff ;  /* 0xffffffff00397802 */ /* 0x000fe40000000f00 */
[----:B------:R-:W-:-:S02]  /*2890*/  MOV R48, 0x28b0 ;  /* 0x000028b000307802 */ /* 0x000fc40000000f00 */
[----:B------:R-:W-:Y:S05]  /*28a0*/  CALL.REL.NOINC `($__internal_5_$__cuda_sm70_shflsync_down_p) ;  /* 0x0000020000007944 */ /* 0x000fea0003c00000 */
[----:B------:R-:W-:Y:S01]  /*28b0*/  FADD.FTZ R53, R50, R53 ;  /* 0x0000003532357221 */ /* 0x000fe20000010000 */
[----:B0-----:R-:W-:Y:S01]  /*28c0*/  HFMA2.MMA R52, -RZ, RZ, 0, 1.1920928955078125e-07 ;  /* 0x00000002ff347435 */ /* 0x001fe200000001ff */
[----:B-1----:R-:W-:Y:S01]  /*28d0*/  FADD.FTZ R56, R56, R51 ;  /* 0x0000003338387221 */ /* 0x002fe20000010000 */
[----:B------:R-:W-:-:S02]  /*28e0*/  MOV R54, 0x1f ;  /* 0x0000001f00367802 */ /* 0x000fc40000000f00 */
[----:B------:R-:W-:Y:S02]  /*28f0*/  MOV R57, 0xffffffff ;  /* 0xffffffff00397802 */ /* 0x000fe40000000f00 */
[----:B------:R-:W-:Y:S02]  /*2900*/  MOV R51, R53 ;  /* 0x0000003500337202 */ /* 0x000fe40000000f00 */
[----:B------:R-:W-:Y:S02]  /*2910*/  MOV R48, 0x2930 ;  /* 0x0000293000307802 */ /* 0x000fe40000000f00 */
[----:B------:R-:W-:Y:S05]  /*2920*/  CALL.REL.NOINC `($__internal_5_$__cuda_sm70_shflsync_down_p) ;  /* 0x0000018000007944 */ /* 0x000fea0003c00000 */
[----:B0-----:R-:W-:Y:S01]  /*2930*/  HFMA2.MMA R52, -RZ, RZ, 0, 1.1920928955078125e-07 ;  /* 0x00000002ff347435 */ /* 0x001fe200000001ff */
[----:B-1----:R-:W-:Y:S01]  /*2940*/  IMAD.MOV.U32 R50, RZ, RZ, R51 ;  /* 0x000000ffff327224 */ /* 0x002fe200078e0033 */
[----:B------:R-:W-:Y:S02]  /*2950*/  MOV R51, R56 ;  /* 0x0000003800337202 */ /* 0x000fe40000000f00 */
[----:B------:R-:W-:Y:S02]  /*2960*/  MOV R54, 0x1f ;  /* 0x0000001f00367802 */ /* 0x000fe40000000f00 */
[----:B------:R-:W-:-:S02]  /*2970*/  MOV R57, 0xffffffff ;  /* 0xffffffff00397802 */ /* 0x000fc40000000f00 */
[----:B------:R-:W-:Y:S02]  /*2980*/  MOV R48, 0x29a0 ;  /* 0x000029a000307802 */ /* 0x000fe40000000f00 */
[----:B------:R-:W-:Y:S05]  /*2990*/  CALL.REL.NOINC `($__internal_5_$__cuda_sm70_shflsync_down_p) ;  /* 0x0000011000007944 */ /* 0x000fea0003c00000 */
[----:B------:R-:W-:Y:S01]  /*29a0*/  FADD.FTZ R53, R50, R53 ;  /* 0x0000003532357221 */ /* 0x000fe20000010000 */
[----:B0-----:R-:W-:Y:S01]  /*29b0*/  HFMA2.MMA R52, -RZ, RZ, 0, 5.9604644775390625e-08 ;  /* 0x00000001ff347435 */ /* 0x001fe200000001ff */
[----:B-1----:R-:W-:Y:S01]  /*29c0*/  FADD.FTZ R55, R56, R51 ;  /* 0x0000003338377221 */ /* 0x002fe20000010000 */
[----:B------:R-:W-:Y:S01]  /*29d0*/  MOV R54, 0x1f ;  /* 0x0000001f00367802 */ /* 0x000fe20000000f00 */
[----:B------:R-:W-:Y:S01]  /*29e0*/  IMAD.MOV.U32 R51, RZ, RZ, R53 ;  /* 0x000000ffff337224 */ /* 0x000fe200078e0035 */
[----:B------:R-:W-:Y:S02]  /*29f0*/  MOV R57, 0xffffffff ;  /* 0xffffffff00397802 */ /* 0x000fe40000000f00 */
[----:B------:R-:W-:Y:S02]  /*2a00*/  MOV R48, 0x2a20 ;  /* 0x00002a2000307802 */ /* 0x000fe40000000f00 */
[----:B------:R-:W-:Y:S05]  /*2a10*/  CALL.REL.NOINC `($__internal_5_$__cuda_sm70_shflsync_down_p) ;  /* 0x0000009000007944 */ /* 0x000fea0003c00000 */
[----:B0-----:R-:W-:Y:S01]  /*2a20*/  HFMA2.MMA R52, -RZ, RZ, 0, 5.9604644775390625e-08 ;  /* 0x00000001ff347435 */ /* 0x001fe200000001ff */
[----:B-1----:R-:W-:Y:S02]  /*2a30*/  MOV R56, R51 ;  /* 0x0000003300387202 */ /* 0x002fe40000000f00 */
[----:B------:R-:W-:-:S02]  /*2a40*/  MOV R51, R55 ;  /* 0x0000003700337202 */ /* 0x000fc40000000f00 */
[----:B------:R-:W-:Y:S02]  /*2a50*/  MOV R54, 0x1f ;  /* 0x0000001f00367802 */ /* 0x000fe40000000f00 */
[----:B------:R-:W-:Y:S02]  /*2a60*/  MOV R57, 0xffffffff ;  /* 0xffffffff00397802 */ /* 0x000fe40000000f00 */
[----:B------:R-:W-:Y:S02]  /*2a70*/  MOV R48, 0x2a90 ;  /* 0x00002a9000307802 */ /* 0x000fe40000000f00 */
[----:B------:R-:W-:Y:S05]  /*2a80*/  CALL.REL.NOINC `($__internal_5_$__cuda_sm70_shflsync_down_p) ;  /* 0x0000002000007944 */ /* 0x000fea0003c00000 */
[----:B-1----:R-:W-:Y:S01]  /*2a90*/  MOV R48, R51 ;  /* 0x0000003300307202 */ /* 0x002fe20000000f00 */
[----:B0-----:R-:W-:Y:S05]  /*2aa0*/  BRA `(.L_x_174) ;  /* 0xffffe84000007947 */ /* 0x001fea000383ffff */
        .weak           $__internal_5_$__cuda_sm70_shflsync_down_p
        .type           $__internal_5_$__cuda_sm70_shflsync_down_p,@function
        .size           $__internal_5_$__cuda_sm70_shflsync_down_p,(.L_x_6807 - $__internal_5_$__cuda_sm70_shflsync_down_p)
$__internal_5_$__cuda_sm70_shflsync_down_p:
[----:B------:R-:W-:Y:S01]  /*2ab0*/  HFMA2.MMA R49, -RZ, RZ, 0, 0 ;  /* 0x00000000ff317435 */ /* 0x000fe200000001ff */
[----:B------:R-:W-:Y:S04]  /*2ac0*/  WARPSYNC R57 ;  /* 0x0000003900007348 */ /* 0x000fe80003800000 */
[----:B------:R0:W1:Y:S01]  /*2ad0*/  SHFL.DOWN PT, R51, R51, R52, R54 ;  /* 0x0800003433337389 */ /* 0x00006200000e0036 */
[----:B------:R-:W-:Y:S05]  /*2ae0*/  RET.REL.NODEC R48 `(_ZN10layer_norm13ln_bwd_kernelINS_13Kernel_traitsI13__nv_bfloat16S2_S2_S2_fjLj2048ELj1ELj1ELj4ELj16ENS_18Kernel_traits_baseILj2048ES2_S2_S2_S2_fjLj128EEEEELb0ELb1ELb0ELb1EEEvNS_9BwdParamsE) ;  /* 0xffffd51030007950 */ /* 0x000fea0003c3ffff */
.L_x_175:
        /* <DEDUP_REMOVED lines=9> */
.L_x_6807:


//--------------------- .text._ZN10layer_norm13ln_bwd_kernelINS_13Kernel_traitsI13__nv_bfloat16S2_S2_S2_fjLj2048ELj1ELj1ELj4ELj16ENS_18Kernel_traits_baseILj2048ES2_S2_S2_S2_fjLj128EEEEELb0ELb1ELb1ELb0EEEvNS_9BwdParamsE --------------------------
	.section	.text._ZN10layer_norm13ln_bwd_kernelINS_13Kernel_traitsI13__nv_bfloat16S2_S2_S2_fjLj2048ELj1ELj1ELj4ELj16ENS_18Kernel_traits_baseILj2048ES2_S2_S2_S2_fjLj128EEEEELb0ELb1ELb1ELb0EEEvNS_9BwdParamsE,"ax",@progbits
	.sectioninfo	@"SHI_REGISTERS=161"
	.align	128
        .global         _ZN10layer_norm13ln_bwd_kernelINS_13Kernel_traitsI13__nv_bfloat16S2_S2_S2_fjLj2048ELj1ELj1ELj4ELj16ENS_18Kernel_traits_baseILj2048ES2_S2_S2_S2_fjLj128EEEEELb0ELb1ELb1ELb0EEEvNS_9BwdParamsE
        .type           _ZN10layer_norm13ln_bwd_kernelINS_13Kernel_traitsI13__nv_bfloat16S2_S2_S2_fjLj2048ELj1ELj1ELj4ELj16ENS_18Kernel_traits_baseILj2048ES2_S2_S2_S2_fjLj128EEEEELb0ELb1ELb1ELb0EEEvNS_9BwdParamsE,@function
        .size           _ZN10layer_norm13ln_bwd_kernelINS_13Kernel_traitsI13__nv_bfloat16S2_S2_S2_fjLj2048ELj1ELj1ELj4ELj16ENS_18Kernel_traits_baseILj2048ES2_S2_S2_S2_fjLj128EEEEELb0ELb1ELb1ELb0EEEvNS_9BwdParamsE,(.L_x_6808 - _ZN10layer_norm13ln_bwd_kernelINS_13Kernel_traitsI13__nv_bfloat16S2_S2_S2_fjLj2048ELj1ELj1ELj4ELj16ENS_18Kernel_traits_baseILj2048ES2_S2_S2_S2_fjLj128EEEEELb0ELb1ELb1ELb0EEEvNS_9BwdParamsE)
        .other          _ZN10layer_norm13ln_bwd_kernelINS_13Kernel_traitsI13__nv_bfloat16S2_S2_S2_fjLj2048ELj1ELj1ELj4ELj16ENS_18Kernel_traits_baseILj2048ES2_S2_S2_S2_fjLj128EEEEELb0ELb1ELb1ELb0EEEvNS_9BwdParamsE,@"STO_CUDA_ENTRY STV_DEFAULT"
_ZN10layer_norm13ln_bwd_kernelINS_13Kernel_traitsI13__nv_bfloat16S2_S2_S2_fjLj2048ELj1ELj1ELj4ELj16ENS_18Kernel_traits_baseILj2048ES2_S2_S2_S2_fjLj128EEEEELb0ELb1ELb1ELb0EEEvNS_9BwdParamsE:
.text._ZN10layer_norm13ln_bwd_kernelINS_13Kernel_traitsI13__nv_bfloat16S2_S2_S2_fjLj2048ELj1ELj1ELj4ELj16ENS_18Kernel_traits_baseILj2048ES2_S2_S2_S2_fjLj128EEEEELb0ELb1ELb1ELb0EEEvNS_9BwdParamsE:
        /* <DEDUP_REMOVED lines=50> */
[----:B0-----:R-:W0:Y:S01]  /*0320*/  LDC.U8 R7, c[0x0][0x1f0] ;  /* 0x00007c00ff077b82 */ /* 0x001e220000000000 */
[--C-:B-----5:R-:W-:Y:S01]  /*0330*/  PRMT R0, RZ, 0x5410, R100.reuse ;  /* 0x00005410ff007816 */ /* 0x120fe20000000064 */
[----:B------:R-:W-:Y:S01]  /*0340*/  HFMA2.MMA R108, -RZ, RZ, 0, 5.9604644775390625e-08 ;  /* 0x00000001ff6c7435 */ /* 0x000fe200000001ff */
[----:B------:R-:W-:Y:S01]  /*0350*/  PRMT R23, RZ, 0x7610, R100 ;  /* 0x00007610ff177816 */ /* 0x000fe20000000064 */
[----:B------:R-:W-:Y:S01]  /*0360*/  IMAD.MOV.U32 R29, RZ, RZ, RZ ;  /* 0x000000ffff1d7224 */ /* 0x000fe200078e00ff */
[----:B------:R-:W-:-:S02]  /*0370*/  PRMT R100, RZ, 0x5410, R102 ;  /* 0x00005410ff647816 */ /* 0x000fc40000000066 */
[----:B------:R-:W-:Y:S02]  /*0380*/  PRMT R104, RZ, 0x7610, R102 ;  /* 0x00007610ff687816 */ /* 0x000fe40000000066 */
[----:B------:R-:W-:Y:S02]  /*0390*/  PRMT R22, RZ, 0x5410, R101 ;  /* 0x00005410ff167816 */ /* 0x000fe40000000065 */
[--C-:B------:R-:W-:Y:S02]  /*03a0*/  PRMT R102, RZ, 0x5410, R103.reuse ;  /* 0x00005410ff667816 */ /* 0x100fe40000000067 */
[----:B------:R-:W-:Y:S02]  /*03b0*/  PRMT R105, RZ, 0x7610, R103 ;  /* 0x00007610ff697816 */ /* 0x000fe40000000067 */
[--C-:B------:R-:W-:Y:S02]  /*03c0*/  PRMT R18, RZ, 0x5410, R44.reuse ;  /* 0x00005410ff127816 */ /* 0x100fe4000000002c */
[----:B------:R-:W-:-:S02]  /*03d0*/  PRMT R17, RZ, 0x7610, R44 ;  /* 0x00007610ff117816 */ /* 0x000fc4000000002c */
[--C-:B------:R-:W-:Y:S02]  /*03e0*/  PRMT R16, RZ, 0x5410, R45.reuse ;  /* 0x00005410ff107816 */ /* 0x100fe4000000002d */
        /* <DEDUP_REMOVED lines=22> */
.L_x_243:
        /* <DEDUP_REMOVED lines=24> */
.L_x_181:
[----:B------:R-:W-:Y:S02]  /*06d0*/  IADD3 R92, R116, 0x80, RZ ;  /* 0x00000080745c7810 */ /* 0x000fe40007ffe0ff */
.L_x_180:
[----:B------:R-:W-:Y:S05]  /*06e0*/  BSYNC B1 ;  /* 0x0000000000017941 */ /* 0x000fea0003800000 */
.L_x_179:
        /* <DEDUP_REMOVED lines=9> */
.L_x_178:
[----:B0-----:R-:W-:-:S06]  /*0780*/  IMAD.WIDE R92, R19, R152, c[0x0][0x1a0] ;  /* 0x00006800135c7625 */ /* 0x001fcc00078e0298 */
[----:B------:R-:W2:Y:S01]  /*0790*/  LDG.E R92, [R92.64] ;  /* 0x000000045c5c7981 */ /* 0x000ea2000c1e1900 */
[----:B------:R-:W-:Y:S01]  /*07a0*/  IADD3 R94, R96, -0x1, RZ ;  /* 0xffffffff605e7810 */ /* 0x000fe20007ffe0ff */
[----:B------:R-:W-:Y:S01]  /*07b0*/  BSSY B1, `(.L_x_183) ;  /* 0x000005c000017945 */ /* 0x000fe20003800000 */
[----:B------:R-:W-:Y:S01]  /*07c0*/  ISETP.NE.AND P0, PT, R7, RZ, PT ;  /* 0x000000ff0700720c */ /* 0x000fe20003f05270 */
[----:B------:R-:W-:Y:S01]  /*07d0*/  IMAD.MOV.U32 R153, RZ, RZ, RZ ;  /* 0x000000ffff997224 */ /* 0x000fe200078e00ff */
        /* <DEDUP_REMOVED lines=18> */
[--C-:B------:R-:W-:Y:S02]  /*0900*/  PRMT R125, RZ, 0x5410, R93.reuse ;  /* 0x00005410ff7d7816 */ /* 0x100fe4000000005d */
        /* <DEDUP_REMOVED lines=9> */
[C---:B-----5:R-:W-:Y:S01]  /*09a0*/  FMUL.FTZ R118, R114.reuse, R123 ;  /* 0x0000007b72767220 */ /* 0x060fe20000410000 */
[----:B------:R-:W-:Y:S01]  /*09b0*/  PRMT R127, RZ, 0x5410, R97 ;  /* 0x00005410ff7f7816 */ /* 0x000fe20000000061 */
[----:B------:R-:W-:Y:S01]  /*09c0*/  FMUL.FTZ R123, R114, R125 ;  /* 0x0000007d727b7220 */ /* 0x000fe20000410000 */
[----:B------:R-:W-:Y:S01]  /*09d0*/  PRMT R96, RZ, 0x7610, R96 ;  /* 0x00007610ff607816 */ /* 0x000fe20000000060 */
[----:B------:R-:W-:Y:S01]  /*09e0*/  FADD.FTZ R131, -R152, R131 ;  /* 0x0000008398837221 */ /* 0x000fe20000010100 */
[----:B------:R-:W-:Y:S01]  /*09f0*/  PRMT R94, RZ, 0x7610, R97 ;  /* 0x00007610ff5e7816 */ /* 0x000fe20000000061 */
[C---:B------:R-:W-:Y:S01]  /*0a00*/  FMUL.FTZ R124, R114.reuse, R129 ;  /* 0x00000081727c7220 */ /* 0x040fe20000410000 */
[--C-:B------:R-:W-:Y:S01]  /*0a10*/  PRMT R97, RZ, 0x5410, R98.reuse ;  /* 0x00005410ff617816 */ /* 0x100fe20000000062 */
[----:B------:R-:W-:Y:S01]  /*0a20*/  FMUL.FTZ R119, R114, R119 ;  /* 0x0000007772777220 */ /* 0x000fe20000410000 */
[--C-:B------:R-:W-:Y:S01]  /*0a30*/  PRMT R135, RZ, 0x5410, R95.reuse ;  /* 0x00005410ff877816 */ /* 0x100fe2000000005f */
[----:B------:R-:W-:Y:S01]  /*0a40*/  FMUL.FTZ R122, R18, R121 ;  /* 0x00000079127a7220 */ /* 0x000fe20000410000 */
[----:B------:R-:W-:Y:S01]  /*0a50*/  PRMT R95, RZ, 0x7610, R95 ;  /* 0x00007610ff5f7816 */ /* 0x000fe2000000005f */
[----:B------:R-:W-:Y:S01]  /*0a60*/  FADD.FTZ R50, R50, R127 ;  /* 0x0000007f32327221 */ /* 0x000fe20000010000 */
[----:B------:R-:W-:Y:S01]  /*0a70*/  PRMT R98, RZ, 0x7610, R98 ;  /* 0x00007610ff627816 */ /* 0x000fe20000000062 */
[-C--:B------:R-:W-:Y:S01]  /*0a80*/  FFMA.FTZ R30, R123, R127.reuse, R30 ;  /* 0x0000007f7b1e7223 */ /* 0x080fe2000001001e */
[--C-:B------:R-:W-:Y:S01]  /*0a90*/  PRMT R93, RZ, 0x5410, R99.reuse ;  /* 0x00005410ff5d7816 */ /* 0x100fe20000000063 */
[----:B------:R-:W-:Y:S01]  /*0aa0*/  FMUL.FTZ R126, R16, R127 ;  /* 0x0000007f107e7220 */ /* 0x000fe20000410000 */
[----:B------:R-:W-:Y:S01]  /*0ab0*/  PRMT R92, RZ, 0x7610, R99 ;  /* 0x00007610ff5c7816 */ /* 0x000fe20000000063 */
[----:B------:R-:W-:-:S02]  /*0ac0*/  FADD.FTZ R49, R49, R96 ;  /* 0x0000006031317221 */ /* 0x000fc40000010000 */
[-C--:B------:R-:W-:Y:S02]  /*0ad0*/  FFMA.FTZ R29, R118, R96.reuse, R29 ;  /* 0x00000060761d7223 */ /* 0x080fe4000001001d */
[----:B------:R-:W-:Y:S02]  /*0ae0*/  FMUL.FTZ R125, R17, R96 ;  /* 0x00000060117d7220 */ /* 0x000fe40000410000 */
[----:B------:R-:W-:Y:S02]  /*0af0*/  FADD.FTZ R51, R51, R94 ;  /* 0x0000005e33337221 */ /* 0x000fe40000010000 */
[----:B------:R-:W-:Y:S02]  /*0b00*/  FMUL.FTZ R127, R114, R131 ;  /* 0x00000083727f7220 */ /* 0x000fe40000410000 */
[-C--:B------:R-:W-:Y:S02]  /*0b10*/  FFMA.FTZ R31, R124, R94.reuse, R31 ;  /* 0x0000005e7c1f7223 */ /* 0x080fe4000001001f */
[----:B------:R-:W-:-:S02]  /*0b20*/  FMUL.FTZ R129, R15, R94 ;  /* 0x0000005e0f817220 */ /* 0x000fc40000410000 */
[----:B------:R-:W-:Y:S02]  /*0b30*/  FADD.FTZ R94, RZ, R122 ;  /* 0x0000007aff5e7221 */ /* 0x000fe40000010000 */
[----:B------:R-:W-:Y:S02]  /*0b40*/  FFMA.FTZ R96, R119, R122, RZ ;  /* 0x0000007a77607223 */ /* 0x000fe400000100ff */
[----:B------:R-:W-:Y:S02]  /*0b50*/  FADD.FTZ R52, R52, R97 ;  /* 0x0000006134347221 */ /* 0x000fe40000010000 */
[-C--:B------:R-:W-:Y:S02]  /*0b60*/  FFMA.FTZ R32, R127, R97.reuse, R32 ;  /* 0x000000617f207223 */ /* 0x080fe40000010020 */
[----:B------:R-:W-:Y:S02]  /*0b70*/  FMUL.FTZ R128, R14, R97 ;  /* 0x000000610e807220 */ /* 0x000fe40000410000 */
[----:B------:R-:W-:-:S02]  /*0b80*/  FADD.FTZ R97, R94, R125 ;  /* 0x0000007d5e617221 */ /* 0x000fc40000010000 */
[----:B------:R-:W-:Y:S02]  /*0b90*/  FFMA.FTZ R96, R118, R125, R96 ;  /* 0x0000007d76607223 */ /* 0x000fe40000010060 */
[----:B------:R-:W-:Y:S02]  /*0ba0*/  FADD.FTZ R94, R97, R126 ;  /* 0x0000007e615e7221 */ /* 0x000fe40000010000 */
[----:B------:R-:W-:Y:S02]  /*0bb0*/  FFMA.FTZ R96, R123, R126, R96 ;  /* 0x0000007e7b607223 */ /* 0x000fe40000010060 */
[C---:B------:R-:W-:Y:S02]  /*0bc0*/  FADD.FTZ R133, -R152.reuse, R133 ;  /* 0x0000008598857221 */ /* 0x040fe40000010100 */
[----:B------:R-:W-:Y:S02]  /*0bd0*/  FADD.FTZ R135, -R152, R135 ;  /* 0x0000008798877221 */ /* 0x000fe40000010100 */
[----:B------:R-:W-:-:S02]  /*0be0*/  FADD.FTZ R97, R94, R129 ;  /* 0x000000815e617221 */ /* 0x000fc40000010000 */
[----:B------:R-:W-:Y:S02]  /*0bf0*/  FFMA.FTZ R96, R124, R129, R96 ;  /* 0x000000817c607223 */ /* 0x000fe40000010060 */
[----:B------:R-:W-:Y:S02]  /*0c00*/  FMUL.FTZ R130, R114, R133 ;  /* 0x0000008572827220 */ /* 0x000fe40000410000 */
[----:B------:R-:W-:Y:S02]  /*0c10*/  FADD.FTZ R95, -R152, R95 ;  /* 0x0000005f985f7221 */ /* 0x000fe40000010100 */
[----:B------:R-:W-:Y:S02]  /*0c20*/  FMUL.FTZ R133, R114, R135 ;  /* 0x0000008772857220 */ /* 0x000fe40000410000 */
[----:B------:R-:W-:Y:S02]  /*0c30*/  FMUL.FTZ R131, R13, R98 ;  /* 0x000000620d837220 */ /* 0x000fe40000410000 */
[----:B------:R-:W-:-:S02]  /*0c40*/  FADD.FTZ R94, R97, R128 ;  /* 0x00000080615e7221 */ /* 0x000fc40000010000 */
[----:B------:R-:W-:Y:S02]  /*0c50*/  FFMA.FTZ R96, R127, R128, R96 ;  /* 0x000000807f607223 */ /* 0x000fe40000010060 */
[----:B------:R-:W-:Y:S02]  /*0c60*/  FADD.FTZ R54, R54, R93 ;  /* 0x0000005d36367221 */ /* 0x000fe40000010000 */
[-C--:B------:R-:W-:Y:S02]  /*0c70*/  FFMA.FTZ R34, R133, R93.reuse, R34 ;  /* 0x0000005d85227223 */ /* 0x080fe40000010022 */
[----:B------:R-:W-:Y:S02]  /*0c80*/  FMUL.FTZ R132, R12, R93 ;  /* 0x0000005d0c847220 */ /* 0x000fe40000410000 */
[----:B------:R-:W-:Y:S02]  /*0c90*/  FMUL.FTZ R134, R114, R95 ;  /* 0x0000005f72867220 */ /* 0x000fe40000410000 */
[----:B------:R-:W-:-:S02]  /*0ca0*/  FADD.FTZ R93, R94, R131 ;  /* 0x000000835e5d7221 */ /* 0x000fc40000010000 */
[----:B------:R-:W-:Y:S02]  /*0cb0*/  FFMA.FTZ R96, R130, R131, R96 ;  /* 0x0000008382607223 */ /* 0x000fe40000010060 */
[----:B------:R-:W-:Y:S02]  /*0cc0*/  FADD.FTZ R55, R55, R92 ;  /* 0x0000005c37377221 */ /* 0x000fe40000010000 */
[-C--:B------:R-:W-:Y:S02]  /*0cd0*/  FFMA.FTZ R35, R134, R92.reuse, R35 ;  /* 0x0000005c86237223 */ /* 0x080fe40000010023 */
        /* <DEDUP_REMOVED lines=9> */
.L_x_184:
[----:B------:R-:W-:Y:S05]  /*0d70*/  BSYNC B1 ;  /* 0x0000000000017941 */ /* 0x000fea0003800000 */
.L_x_183:
        /* <DEDUP_REMOVED lines=10> */
[----:B------:R-:W-:Y:S02]  /*0e20*/  PRMT R93, RZ, 0x7610, R93 ;  /* 0x00007610ff5d7816 */ /* 0x000fe4000000005d */
[----:B------:R-:W-:Y:S01]  /*0e30*/  PRMT R147, RZ, 0x5410, R95 ;  /* 0x00005410ff937816 */ /* 0x000fe2000000005f */
[C---:B------:R-:W-:Y:S01]  /*0e40*/  FADD.FTZ R139, -R152.reuse, R139 ;  /* 0x0000008b988b7221 */ /* 0x040fe20000010100 */
[----:B------:R-:W-:Y:S01]  /*0e50*/  PRMT R95, RZ, 0x7610, R95 ;  /* 0x00007610ff5f7816 */ /* 0x000fe2000000005f */
[C---:B------:R-:W-:Y:S01]  /*0e60*/  FADD.FTZ R141, -R152.reuse, R93 ;  /* 0x0000005d988d7221 */ /* 0x040fe20000010100 */
[--C-:B------:R-:W-:Y:S01]  /*0e70*/  PRMT R117, RZ, 0x5410, R92.reuse ;  /* 0x00005410ff757816 */ /* 0x100fe2000000005c */
[C---:B------:R-:W-:Y:S01]  /*0e80*/  FADD.FTZ R147, -R152.reuse, R147 ;  /* 0x0000009398937221 */ /* 0x040fe20000010100 */
[----:B0-----:R-:W-:Y:S01]  /*0e90*/  PRMT R121, RZ, 0x7610, R92 ;  /* 0x00007610ff797816 */ /* 0x001fe2000000005c */
[C---:B------:R-:W-:Y:S01]  /*0ea0*/  FADD.FTZ R93, -R152.reuse, R95 ;  /* 0x0000005f985d7221 */ /* 0x040fe20000010100 */
[--C-:B---3--:R-:W-:Y:S01]  /*0eb0*/  PRMT R95, RZ, 0x5410, R96.reuse ;  /* 0x00005410ff5f7816 */ /* 0x108fe20000000060 */
[C---:B------:R-:W-:Y:S01]  /*0ec0*/  FADD.FTZ R117, -R152.reuse, R117 ;  /* 0x0000007598757221 */ /* 0x040fe20000010100 */
[----:B------:R-:W-:Y:S01]  /*0ed0*/  PRMT R96, RZ, 0x7610, R96 ;  /* 0x00007610ff607816 */ /* 0x000fe20000000060 */
[----:B------:R-:W-:Y:S01]  /*0ee0*/  FADD.FTZ R137, -R152, R121 ;  /* 0x0000007998897221 */ /* 0x000fe20000010100 */
[--C-:B------:R-:W-:Y:S01]  /*0ef0*/  PRMT R143, RZ, 0x5410, R94.reuse ;  /* 0x00005410ff8f7816 */ /* 0x100fe2000000005e */
[----:B-----5:R-:W-:Y:S01]  /*0f00*/  FMUL.FTZ R117, R114, R117 ;  /* 0x0000007572757220 */ /* 0x020fe20000410000 */
[--C-:B------:R-:W-:Y:S01]  /*0f10*/  PRMT R121, RZ, 0x5410, R97.reuse ;  /* 0x00005410ff797816 */ /* 0x100fe20000000061 */
        /* <DEDUP_REMOVED lines=12> */
[----:B------:R-:W-:-:S02]  /*0fe0*/  FADD.FTZ R143, -R152, R143 ;  /* 0x0000008f988f7221 */ /* 0x000fc40000010100 */
[----:B------:R-:W-:Y:S02]  /*0ff0*/  FADD.FTZ R40, R40, R95 ;  /* 0x0000005f28287221 */ /* 0x000fe40000010000 */
[----:B------:R-:W-:Y:S02]  /*1000*/  FFMA.FTZ R80, R117, R95, R80 ;  /* 0x0000005f75507223 */ /* 0x000fe40000010050 */
        /* <DEDUP_REMOVED lines=8> */
[----:B------:R-:W-:Y:S02]  /*1090*/  FADD.FTZ R145, -R152, R145 ;  /* 0x0000009198917221 */ /* 0x000fe40000010100 */
        /* <DEDUP_REMOVED lines=31> */
.L_x_182:
[----:B------:R-:W-:Y:S05]  /*1290*/  BSYNC B0 ;  /* 0x0000000000007941 */ /* 0x000fea0003800000 */
.L_x_177:
[----:B------:R-:W-:Y:S02]  /*12a0*/  LOP3.LUT P4, RZ, R108, 0xff, RZ, 0xc0, !PT ;  /* 0x000000ff6cff7812 */ /* 0x000fe4000788c0ff */
[----:B------:R-:W-:-:S02]  /*12b0*/  SHF.R.U32.HI R94, RZ, 0x5, R21 ;  /* 0x00000005ff5e7819 */ /* 0x000fc40000011615 */
[----:B------:R-:W-:Y:S02]  /*12c0*/  LOP3.LUT P0, RZ, R21, 0x1f, RZ, 0xc0, !PT ;  /* 0x0000001f15ff7812 */ /* 0x000fe4000780c0ff */
[----:B------:R-:W-:-:S07]  /*12d0*/  LOP3.LUT R151, R94, 0x7fffffc, RZ, 0xc0, !PT ;  /* 0x07fffffc5e977812 */ /* 0x000fce00078ec0ff */
[----:B------:R-:W-:Y:S01]  /*12e0*/  @!P4 IADD3 R151, R151, 0x4, RZ ;  /* 0x000000049797c810 */ /* 0x000fe20007ffe0ff */
[----:B------:R-:W-:Y:S05]  /*12f0*/  BRA.DIV ~URZ, `(.L_x_185) ;  /* 0x00001e727f007947 */ /* 0x000fea000b800000 */
[----:B------:R1:W2:Y:S02]  /*1300*/  SHFL.DOWN PT, R96, R153, 0x10, 0x1f ;  /* 0x0a001f0099607f89 */ /* 0x0002a400000e0000 */
.L_x_246:
[----:B------:R-:W-:Y:S05]  /*1310*/  BRA.DIV ~URZ, `(.L_x_186) ;  /* 0x00001ed27f007947 */ /* 0x000fea000b800000 */
[----:B------:R-:W3:Y:S01]  /*1320*/  SHFL.DOWN PT, R93, R154, 0x10, 0x1f ;  /* 0x0a001f009a5d7f89 */ /* 0x000ee200000e0000 */
[----:B-12---:R-:W-:-:S05]  /*1330*/  FADD.FTZ R153, R96, R153 ;  /* 0x0000009960997221 */ /* 0x006fca0000010000 */
[----:B------:R-:W1:Y:S01]  /*1340*/  SHFL.DOWN PT, R92, R153, 0x8, 0x1f ;  /* 0x09001f00995c7f89 */ /* 0x000e6200000e0000 */
[----:B---3--:R-:W-:-:S05]  /*1350*/  FADD.FTZ R93, R93, R154 ;  /* 0x0000009a5d5d7221 */ /* 0x008fca0000010000 */
        /* <DEDUP_REMOVED lines=8> */
[----:B0-----:R-:W0:Y:S01]  /*13e0*/  SHFL.DOWN PT, R120, R97, 0x2, 0x1f ;  /* 0x08401f0061787f89 */ /* 0x001e2200000e0000 */
[----:B-1----:R-:W-:-:S05]  /*13f0*/  FADD.FTZ R98, R95, R98 ;  /* 0x000000625f627221 */ /* 0x002fca0000010000 */
[----:B------:R1:W2:Y:S01]  /*1400*/  SHFL.DOWN PT, R99, R98, 0x1, 0x1f ;  /* 0x08201f0062637f89 */ /* 0x0002a200000e0000 */
[----:B0-----:R-:W-:-:S05]  /*1410*/  FADD.FTZ R121, R97, R120 ;  /* 0x0000007861797221 */ /* 0x001fca0000010000 */
[----:B------:R1:W0:Y:S02]  /*1420*/  SHFL.DOWN PT, R152, R121, 0x1, 0x1f ;  /* 0x08201f0079987f89 */ /* 0x00022400000e0000 */
.L_x_247:
[----:B------:R-:W-:Y:S01]  /*1430*/  @!P0 LOP3.LUT R94, R94, 0x3, RZ, 0xc0, !PT ;  /* 0x000000035e5e8812 */ /* 0x000fe200078ec0ff */
[----:B01----:R-:W-:Y:S01]  /*1440*/  FADD.FTZ R121, R152, R121 ;  /* 0x0000007998797221 */ /* 0x003fe20000010000 */
[----:B------:R-:W-:Y:S01]  /*1450*/  WARPSYNC 0xffffffff ;  /* 0xffffffff00007948 */ /* 0x000fe20003800000 */
[----:B--2---:R-:W-:Y:S01]  /*1460*/  FADD.FTZ R120, R99, R98 ;  /* 0x0000006263787221 */ /* 0x004fe20000010000 */
[----:B------:R-:W-:Y:S01]  /*1470*/  @!P0 IADD3 R152, R151, R94, RZ ;  /* 0x0000005e97988210 */ /* 0x000fe20007ffe0ff */
[----:B------:R-:W-:Y:S01]  /*1480*/  BSSY B0, `(.L_x_187) ;  /* 0x00000e0000007945 */ /* 0x000fe20003800000 */
[----:B-----5:R-:W-:-:S03]  /*1490*/  ISETP.GE.AND P4, PT, R113, 0x1, PT ;  /* 0x000000017100780c */ /* 0x020fc60003f86270 */
[----:B------:R-:W-:Y:S04]  /*14a0*/  @!P0 STS.64 [R152.X8+0x2000], R120 ;  /* 0x0020007898008388 */ /* 0x000fe80000008a00 */
[----:B------:R-:W-:Y:S06]  /*14b0*/  BAR.SYNC.DEFER_BLOCKING 0x0 ;  /* 0x0000000000007b1d */ /* 0x000fec0000010000 */
[----:B------:R-:W-:-:S05]  /*14c0*/  @P4 IADD3 R113, R113, -0x1, RZ ;  /* 0xffffffff71714810 */ /* 0x000fca0007ffe0ff */
[----:B------:R-:W-:Y:S01]  /*14d0*/  @P4 IMAD R153, R113, c[0x0][0x168], RZ ;  /* 0x00005a0071994a24 */ /* 0x000fe200078e02ff */
[----:B------:R-:W0:Y:S04]  /*14e0*/  LDS.128 R92, [R151.X8+0x2000] ;  /* 0x00200000975c7984 */ /* 0x000e280000008c00 */
[----:B------:R-:W1:Y:S01]  /*14f0*/  LDS.128 R96, [R151.X8+0x2010] ;  /* 0x0020100097607984 */ /* 0x000e620000008c00 */
[----:B0-----:R-:W-:Y:S02]  /*1500*/  FADD.FTZ R113, RZ, R92 ;  /* 0x0000005cff717221 */ /* 0x001fe40000010000 */
[----:B------:R-:W-:Y:S01]  /*1510*/  FADD.FTZ R92, RZ, R93 ;  /* 0x0000005dff5c7221 */ /* 0x000fe20000010000 */
[----:B------:R-:W-:Y:S01]  /*1520*/  @P4 LOP3.LUT R93, R21, 0x7f, RZ, 0xc0, !PT ;  /* 0x0000007f155d4812 */ /* 0x000fe200078ec0ff */
[----:B------:R-:W-:Y:S01]  /*1530*/  FADD.FTZ R113, R94, R113 ;  /* 0x000000715e717221 */ /* 0x000fe20000010000 */
[----:B------:R-:W-:Y:S01]  /*1540*/  @P4 SHF.R.S32.HI R94, RZ, 0x1f, R153 ;  /* 0x0000001fff5e4819 */ /* 0x000fe20000011499 */
[----:B------:R-:W-:-:S02]  /*1550*/  FADD.FTZ R92, R95, R92 ;  /* 0x0000005c5f5c7221 */ /* 0x000fc40000010000 */
[----:B-1----:R-:W-:Y:S01]  /*1560*/  FADD.FTZ R113, R113, R96 ;  /* 0x0000006071717221 */ /* 0x002fe20000010000 */
[----:B------:R-:W-:Y:S01]  /*1570*/  @P4 LEA.HI R94, R94, R153, RZ, 0x3 ;  /* 0x000000995e5e4211 */ /* 0x000fe200078f18ff */
[----:B------:R-:W-:Y:S02]  /*1580*/  FADD.FTZ R92, R92, R97 ;  /* 0x000000615c5c7221 */ /* 0x000fe40000010000 */
[----:B------:R-:W-:Y:S02]  /*1590*/  FADD.FTZ R97, R98, R113 ;  /* 0x0000007162617221 */ /* 0x000fe40000010000 */
[----:B------:R-:W-:Y:S02]  /*15a0*/  FADD.FTZ R92, R99, R92 ;  /* 0x0000005c635c7221 */ /* 0x000fe40000010000 */
[----:B------:R-:W-:Y:S01]  /*15b0*/  IMAD.MOV.U32 R96, RZ, RZ, RZ ;  /* 0x000000ffff607224 */ /* 0x000fe200078e00ff */
[----:B------:R-:W-:Y:S01]  /*15c0*/  @P4 LEA.HI.SX32 R96, R94, R93, 0x1d ;  /* 0x0000005d5e604211 */ /* 0x000fe200078feaff */
[----:B------:R-:W-:-:S02]  /*15d0*/  FMUL.FTZ R97, R97, c[0x0][0x1e0] ;  /* 0x0000780061617a20 */ /* 0x000fc40000410000 */
[----:B------:R-:W-:Y:S01]  /*15e0*/  FMUL.FTZ R98, R92, c[0x0][0x1e0] ;  /* 0x000078005c627a20 */ /* 0x000fe20000410000 */
[----:B------:R-:W-:Y:S05]  /*15f0*/  @!P1 BRA `(.L_x_188) ;  /* 0x00000c8000009947 */ /* 0x000fea0003800000 */
[----:B------:R-:W-:Y:S01]  /*1600*/  BSSY B1, `(.L_x_189) ;  /* 0x0000005000017945 */ /* 0x000fe20003800000 */
[----:B------:R-:W-:Y:S05]  /*1610*/  @!P4 BRA `(.L_x_190) ;  /* 0x000000300000c947 */ /* 0x000fea0003800000 */
[----:B------:R-:W-:-:S10]  /*1620*/  HFMA2.MMA R89, -RZ, RZ, 0, 9.5367431640625e-07 ;  /* 0x00000010ff597435 */ /* 0x000fd400000001ff */
[----:B------:R-:W-:-:S06]  /*1630*/  IMAD.WIDE.U32 R88, R96, R89, c[0x0][0x170] ;  /* 0x00005c0060587625 */ /* 0x000fcc00078e0059 */
[----:B------:R-:W5:Y:S02]  /*1640*/  LDG.E.128 R88, [R88.64] ;  /* 0x0000000458587981 */ /* 0x000f64000c1e1d00 */
.L_x_190:
[----:B------:R-:W-:Y:S05]  /*1650*/  BSYNC B1 ;  /* 0x0000000000017941 */ /* 0x000fea0003800000 */
.L_x_189:
        /* <DEDUP_REMOVED lines=10> */
.L_x_192:
[----:B------:R-:W-:Y:S01]  /*1700*/  ULDC.64 UR6, c[0x0][0x218] ;  /* 0x0000860000067ab9 */ /* 0x000fe20000000a00 */
[----:B------:R-:W-:Y:S01]  /*1710*/  ISETP.NE.AND P0, PT, R7, RZ, PT ;  /* 0x000000ff0700720c */ /* 0x000fe20003f05270 */
[----:B------:R-:W-:-:S03]  /*1720*/  UISETP.NE.U32.AND UP0, UPT, URZ, UR6, UPT ;  /* 0x000000063f00728c */ /* 0x000fc6000bf05070 */
[----:B------:R-:W-:Y:S01]  /*1730*/  FSEL R92, R97, RZ, !P0 ;  /* 0x000000ff615c7208 */ /* 0x000fe20004000000 */
[----:B------:R-:W-:-:S04]  /*1740*/  UISETP.NE.AND.EX UP0, UPT, URZ, UR7, UPT, UP0 ;  /* 0x000000073f00728c */ /* 0x000fc8000bf05300 */
[----:B------:R-:W-:Y:S02]  /*1750*/  FFMA.FTZ R93, R119, R98, R92 ;  /* 0x00000062775d7223 */ /* 0x000fe4000001005c */
[----:B------:R-:W-:Y:S02]  /*1760*/  PLOP3.LUT P5, PT, PT, PT, UP0, 0x80, 0x0 ;  /* 0x000000000000781c */ /* 0x000fe40003faf008 */
[----:B------:R-:W-:-:S04]  /*1770*/  FADD.FTZ R93, R122, -R93 ;  /* 0x8000005d7a5d7221 */ /* 0x000fc80000010000 */
[----:B------:R-:W-:-:S07]  /*1780*/  FMUL.FTZ R93, R114, R93 ;  /* 0x0000005d725d7220 */ /* 0x000fce0000410000 */
[----:B------:R-:W-:-:S05]  /*1790*/  @P5 PRMT R92, RZ, 0x5410, R76 ;  /* 0x00005410ff5c5816 */ /* 0x000fca000000004c */
[----:B------:R-:W-:Y:S02]  /*17a0*/  @P5 FADD.FTZ R93, R93, R92 ;  /* 0x0000005c5d5d5221 */ /* 0x000fe40000010000 */
.L_x_193:
[----:B------:R-:W-:Y:S05]  /*17b0*/  BSYNC B1 ;  /* 0x0000000000017941 */ /* 0x000fea0003800000 */
.L_x_191:
[----:B------:R-:W-:Y:S01]  /*17c0*/  ISETP.NE.U32.AND P0, PT, RZ, c[0x0][0x258], PT ;  /* 0x00009600ff007a0c */ /* 0x000fe20003f05070 */
[----:B------:R-:W-:Y:S01]  /*17d0*/  @P4 FMUL.FTZ R95, R93, c[0x0][0x1ec] ;  /* 0x00007b005d5f4a20 */ /* 0x000fe20000410000 */
[----:B------:R-:W-:Y:S02]  /*17e0*/  BSSY B1, `(.L_x_194) ;  /* 0x0000015000017945 */ /* 0x000fe40003800000 */
[----:B------:R-:W-:Y:S01]  /*17f0*/  ISETP.NE.AND.EX P0, PT, RZ, c[0x0][0x25c], PT, P0 ;  /* 0x00009700ff007a0c */ /* 0x000fe20003f05300 */
[----:B------:R-:W-:-:S05]  /*1800*/  @P4 FMUL.FTZ R92, R0, R95 ;  /* 0x0000005f005c4220 */ /* 0x000fca0000410000 */
[----:B------:R-:W-:Y:S02]  /*1810*/  @P4 F2FP.BF16.PACK_AB R94, RZ, R92 ;  /* 0x0000005cff5e423e */ /* 0x000fe400000010ff */
[----:B-----5:R-:W-:Y:S02]  /*1820*/  @P4 PRMT R92, RZ, 0x5410, R88 ;  /* 0x00005410ff5c4816 */ /* 0x020fe40000000058 */
[----:B------:R-:W-:-:S03]  /*1830*/  @P4 PRMT R44, R94, 0x7610, R44 ;  /* 0x000076105e2c4816 */ /* 0x000fc6000000002c */
[----:B------:R-:W-:Y:S01]  /*1840*/  @P0 F2FP.BF16.PACK_AB R93, RZ, R93 ;  /* 0x0000005dff5d023e */ /* 0x000fe200000010ff */
[----:B------:R-:W-:-:S03]  /*1850*/  @P4 FFMA.FTZ R60, R95, R92, R60 ;  /* 0x0000005c5f3c4223 */ /* 0x000fc6000001003c */
[----:B------:R-:W-:Y:S01]  /*1860*/  @P0 PRMT R36, R93, 0x7610, R36 ;  /* 0x000076105d240816 */ /* 0x000fe20000000024 */
[----:B------:R-:W-:Y:S05]  /*1870*/  @P3 BRA `(.L_x_195) ;  /* 0x0000004000003947 */ /* 0x000fea0003800000 */
[----:B------:R-:W-:Y:S01]  /*1880*/  MOV R93, RZ ;  /* 0x000000ff005d7202 */ /* 0x000fe20000000f00 */
[----:B------:R-:W-:Y:S05]  /*1890*/  @!P5 BRA `(.L_x_196) ;  /* 0x000000900000d947 */ /* 0x000fea0003800000 */
[----:B------:R-:W-:Y:S01]  /*18a0*/  PRMT R93, RZ, 0x7610, R76 ;  /* 0x00007610ff5d7816 */ /* 0x000fe2000000004c */
[----:B------:R-:W-:Y:S05]  /*18b0*/  BRA `(.L_x_196) ;  /* 0x0000007000007947 */ /* 0x000fea0003800000 */
.L_x_195:
[----:B------:R-:W-:-:S04]  /*18c0*/  ISETP.NE.AND P6, PT, R7, RZ, PT ;  /* 0x000000ff0700720c */ /* 0x000fc80003fc5270 */
[----:B------:R-:W-:-:S05]  /*18d0*/  FSEL R93, R97, RZ, !P6 ;  /* 0x000000ff615d7208 */ /* 0x000fca0007000000 */
[----:B------:R-:W-:-:S04]  /*18e0*/  FFMA.FTZ R92, R118, R98, R93 ;  /* 0x00000062765c7223 */ /* 0x000fc8000001005d */
[----:B------:R-:W-:Y:S01]  /*18f0*/  FADD.FTZ R93, R125, -R92 ;  /* 0x8000005c7d5d7221 */ /* 0x000fe20000010000 */
[----:B------:R-:W-:-:S03]  /*1900*/  @P5 PRMT R92, RZ, 0x7610, R76 ;  /* 0x00007610ff5c5816 */ /* 0x000fc6000000004c */
[----:B------:R-:W-:-:S04]  /*1910*/  FMUL.FTZ R93, R114, R93 ;  /* 0x0000005d725d7220 */ /* 0x000fc80000410000 */
[----:B------:R-:W-:Y:S02]  /*1920*/  @P5 FADD.FTZ R93, R93, R92 ;  /* 0x0000005c5d5d5221 */ /* 0x000fe40000010000 */
.L_x_196:
[----:B------:R-:W-:Y:S05]  /*1930*/  BSYNC B1 ;  /* 0x0000000000017941 */ /* 0x000fea0003800000 */
.L_x_194:
[----:B------:R-:W-:Y:S01]  /*1940*/  @P4 FMUL.FTZ R92, R93, c[0x0][0x1ec] ;  /* 0x00007b005d5c4a20 */ /* 0x000fe20000410000 */
[----:B------:R-:W-:Y:S01]  /*1950*/  @P0 F2FP.BF16.PACK_AB R93, RZ, R93 ;  /* 0x0000005dff5d023e */ /* 0x000fe200000010ff */
[----:B------:R-:W-:Y:S02]  /*1960*/  BSSY B1, `(.L_x_197) ;  /* 0x0000013000017945 */ /* 0x000fe40003800000 */
[----:B------:R-:W-:Y:S01]  /*1970*/  @P4 FMUL.FTZ R94, R23, R92 ;  /* 0x0000005c175e4220 */ /* 0x000fe20000410000 */
[----:B------:R-:W-:-:S04]  /*1980*/  @P0 PRMT R36, R36, 0x5410, R93 ;  /* 0x0000541024240816 */ /* 0x000fc8000000005d */
[----:B------:R-:W-:Y:S02]  /*1990*/  @P4 F2FP.BF16.PACK_AB R95, RZ, R94 ;  /* 0x0000005eff5f423e */ /* 0x000fe400000010ff */
[----:B------:R-:W-:Y:S02]  /*19a0*/  @P4 PRMT R94, RZ, 0x7610, R88 ;  /* 0x00007610ff5e4816 */ /* 0x000fe40000000058 */
[----:B------:R-:W-:-:S03]  /*19b0*/  @P4 PRMT R44, R44, 0x5410, R95 ;  /* 0x000054102c2c4816 */ /* 0x000fc6000000005f */
[----:B------:R-:W-:Y:S01]  /*19c0*/  @P4 FFMA.FTZ R61, R92, R94, R61 ;  /* 0x0000005e5c3d4223 */ /* 0x000fe2000001003d */
[----:B------:R-:W-:Y:S05]  /*19d0*/  @P3 BRA `(.L_x_198) ;  /* 0x0000004000003947 */ /* 0x000fea0003800000 */
[----:B------:R-:W-:Y:S01]  /*19e0*/  IMAD.MOV.U32 R93, RZ, RZ, RZ ;  /* 0x000000ffff5d7224 */ /* 0x000fe200078e00ff */
[----:B------:R-:W-:Y:S05]  /*19f0*/  @!P5 BRA `(.L_x_199) ;  /* 0x000000900000d947 */ /* 0x000fea0003800000 */
[----:B------:R-:W-:Y:S01]  /*1a00*/  PRMT R93, RZ, 0x5410, R77 ;  /* 0x00005410ff5d7816 */ /* 0x000fe2000000004d */
[----:B------:R-:W-:Y:S05]  /*1a10*/  BRA `(.L_x_199) ;  /* 0x0000007000007947 */ /* 0x000fea0003800000 */
.L_x_198:
[----:B------:R-:W-:Y:S02]  /*1a20*/  ISETP.NE.AND P6, PT, R7, RZ, PT ;  /* 0x000000ff0700720c */ /* 0x000fe40003fc5270 */
[----:B------:R-:W-:Y:S02]  /*1a30*/  @P5 PRMT R92, RZ, 0x5410, R77 ;  /* 0x00005410ff5c5816 */ /* 0x000fe4000000004d */
[----:B------:R-:W-:-:S05]  /*1a40*/  FSEL R93, R97, RZ, !P6 ;  /* 0x000000ff615d7208 */ /* 0x000fca0007000000 */
[----:B------:R-:W-:-:S04]  /*1a50*/  FFMA.FTZ R93, R123, R98, R93 ;  /* 0x000000627b5d7223 */ /* 0x000fc8000001005d */
[----:B------:R-:W-:-:S04]  /*1a60*/  FADD.FTZ R93, R126, -R93 ;  /* 0x8000005d7e5d7221 */ /* 0x000fc80000010000 */
[----:B------:R-:W-:-:S04]  /*1a70*/  FMUL.FTZ R93, R114, R93 ;  /* 0x0000005d725d7220 */ /* 0x000fc80000410000 */
[----:B------:R-:W-:Y:S02]  /*1a80*/  @P5 FADD.FTZ R93, R93, R92 ;  /* 0x0000005c5d5d5221 */ /* 0x000fe40000010000 */
.L_x_199:
[----:B------:R-:W-:Y:S05]  /*1a90*/  BSYNC B1 ;  /* 0x0000000000017941 */ /* 0x000fea0003800000 */
.L_x_197:
        /* <DEDUP_REMOVED lines=10> */
[----:B------:R-:W-:Y:S01]  /*1b40*/  HFMA2.MMA R93, -RZ, RZ, 0, 0 ;  /* 0x00000000ff5d7435 */ /* 0x000fe200000001ff */
[----:B------:R-:W-:Y:S05]  /*1b50*/  @!P5 BRA `(.L_x_202) ;  /* 0x000000900000d947 */ /* 0x000fea0003800000 */
[----:B------:R-:W-:Y:S01]  /*1b60*/  PRMT R93, RZ, 0x7610, R77 ;  /* 0x00007610ff5d7816 */ /* 0x000fe2000000004d */
[----:B------:R-:W-:Y:S05]  /*1b70*/  BRA `(.L_x_202) ;  /* 0x0000007000007947 */ /* 0x000fea0003800000 */
.L_x_201:
[----:B------:R-:W-:-:S04]  /*1b80*/  ISETP.NE.AND P6, PT, R7, RZ, PT ;  /* 0x000000ff0700720c */ /* 0x000fc80003fc5270 */
[----:B------:R-:W-:-:S05]  /*1b90*/  FSEL R93, R97, RZ, !P6 ;  /* 0x000000ff615d7208 */ /* 0x000fca0007000000 */
[----:B------:R-:W-:-:S04]  /*1ba0*/  FFMA.FTZ R92, R124, R98, R93 ;  /* 0x000000627c5c7223 */ /* 0x000fc8000001005d */
[----:B------:R-:W-:Y:S01]  /*1bb0*/  FADD.FTZ R93, R129, -R92 ;  /* 0x8000005c815d7221 */ /* 0x000fe20000010000 */
[----:B------:R-:W-:-:S03]  /*1bc0*/  @P5 PRMT R92, RZ, 0x7610, R77 ;  /* 0x00007610ff5c5816 */ /* 0x000fc6000000004d */
[----:B------:R-:W-:-:S04]  /*1bd0*/  FMUL.FTZ R93, R114, R93 ;  /* 0x0000005d725d7220 */ /* 0x000fc80000410000 */
[----:B------:R-:W-:Y:S02]  /*1be0*/  @P5 FADD.FTZ R93, R93, R92 ;  /* 0x0000005c5d5d5221 */ /* 0x000fe40000010000 */
.L_x_202:
[----:B------:R-:W-:Y:S05]  /*1bf0*/  BSYNC B1 ;  /* 0x0000000000017941 */ /* 0x000fea0003800000 */
.L_x_200:
        /* <DEDUP_REMOVED lines=14> */
.L_x_204:
[----:B------:R-:W-:Y:S02]  /*1ce0*/  ISETP.NE.AND P6, PT, R7, RZ, PT ;  /* 0x000000ff0700720c */ /* 0x000fe40003fc5270 */
[----:B------:R-:W-:Y:S02]  /*1cf0*/  @P5 PRMT R92, RZ, 0x5410, R78 ;  /* 0x00005410ff5c5816 */ /* 0x000fe4000000004e */
[----:B------:R-:W-:-:S05]  /*1d00*/  FSEL R93, R97, RZ, !P6 ;  /* 0x000000ff615d7208 */ /* 0x000fca0007000000 */
[----:B------:R-:W-:-:S04]  /*1d10*/  FFMA.FTZ R93, R127, R98, R93 ;  /* 0x000000627f5d7223 */ /* 0x000fc8000001005d */
[----:B------:R-:W-:-:S04]  /*1d20*/  FADD.FTZ R93, R128, -R93 ;  /* 0x8000005d805d7221 */ /* 0x000fc80000010000 */
[----:B------:R-:W-:-:S04]  /*1d30*/  FMUL.FTZ R93, R114, R93 ;  /* 0x0000005d725d7220 */ /* 0x000fc80000410000 */
[----:B------:R-:W-:Y:S02]  /*1d40*/  @P5 FADD.FTZ R93, R93, R92 ;  /* 0x0000005c5d5d5221 */ /* 0x000fe40000010000 */
.L_x_205:
[----:B------:R-:W-:Y:S05]  /*1d50*/  BSYNC B1 ;  /* 0x0000000000017941 */ /* 0x000fea0003800000 */
.L_x_203:
        /* <DEDUP_REMOVED lines=10> */
[----:B------:R-:W-:Y:S01]  /*1e00*/  MOV R93, RZ ;  /* 0x000000ff005d7202 */ /* 0x000fe20000000f00 */
[----:B------:R-:W-:Y:S05]  /*1e10*/  @!P5 BRA `(.L_x_208) ;  /* 0x000000900000d947 */ /* 0x000fea0003800000 */
[----:B------:R-:W-:Y:S01]  /*1e20*/  PRMT R93, RZ, 0x7610, R78 ;  /* 0x00007610ff5d7816 */ /* 0x000fe2000000004e */
[----:B------:R-:W-:Y:S05]  /*1e30*/  BRA `(.L_x_208) ;  /* 0x0000007000007947 */ /* 0x000fea0003800000 */
.L_x_207:
[----:B------:R-:W-:-:S04]  /*1e40*/  ISETP.NE.AND P6, PT, R7, RZ, PT ;  /* 0x000000ff0700720c */ /* 0x000fc80003fc5270 */
[----:B------:R-:W-:-:S05]  /*1e50*/  FSEL R93, R97, RZ, !P6 ;  /* 0x000000ff615d7208 */ /* 0x000fca0007000000 */
[----:B------:R-:W-:-:S04]  /*1e60*/  FFMA.FTZ R92, R130, R98, R93 ;  /* 0x00000062825c7223 */ /* 0x000fc8000001005d */
[----:B------:R-:W-:Y:S01]  /*1e70*/  FADD.FTZ R93, R131, -R92 ;  /* 0x8000005c835d7221 */ /* 0x000fe20000010000 */
[----:B------:R-:W-:-:S03]  /*1e80*/  @P5 PRMT R92, RZ, 0x7610, R78 ;  /* 0x00007610ff5c5816 */ /* 0x000fc6000000004e */
[----:B------:R-:W-:-:S04]  /*1e90*/  FMUL.FTZ R93, R114, R93 ;  /* 0x0000005d725d7220 */ /* 0x000fc80000410000 */
[----:B------:R-:W-:Y:S02]  /*1ea0*/  @P5 FADD.FTZ R93, R93, R92 ;  /* 0x0000005c5d5d5221 */ /* 0x000fe40000010000 */
.L_x_208:
[----:B------:R-:W-:Y:S05]  /*1eb0*/  BSYNC B1 ;  /* 0x0000000000017941 */ /* 0x000fea0003800000 */
.L_x_206:
        /* <DEDUP_REMOVED lines=14> */
.L_x_210:
[----:B------:R-:W-:Y:S02]  /*1fa0*/  ISETP.NE.AND P6, PT, R7, RZ, PT ;  /* 0x000000ff0700720c */ /* 0x000fe40003fc5270 */
[----:B------:R-:W-:Y:S02]  /*1fb0*/  @P5 PRMT R92, RZ, 0x5410, R79 ;  /* 0x00005410ff5c5816 */ /* 0x000fe4000000004f */
[----:B------:R-:W-:-:S05]  /*1fc0*/  FSEL R93, R97, RZ, !P6 ;  /* 0x000000ff615d7208 */ /* 0x000fca0007000000 */
[----:B------:R-:W-:-:S04]  /*1fd0*/  FFMA.FTZ R93, R133, R98, R93 ;  /* 0x00000062855d7223 */ /* 0x000fc8000001005d */
[----:B------:R-:W-:-:S04]  /*1fe0*/  FADD.FTZ R93, R132, -R93 ;  /* 0x8000005d845d7221 */ /* 0x000fc80000010000 */
[----:B------:R-:W-:-:S04]  /*1ff0*/  FMUL.FTZ R93, R114, R93 ;  /* 0x0000005d725d7220 */ /* 0x000fc80000410000 */
[----:B------:R-:W-:Y:S02]  /*2000*/  @P5 FADD.FTZ R93, R93, R92 ;  /* 0x0000005c5d5d5221 */ /* 0x000fe40000010000 */
.L_x_211:
[----:B------:R-:W-:Y:S05]  /*2010*/  BSYNC B1 ;  /* 0x0000000000017941 */ /* 0x000fea0003800000 */
.L_x_209:
        /* <DEDUP_REMOVED lines=14> */
.L_x_213:
[----:B------:R-:W-:-:S04]  /*2100*/  ISETP.NE.AND P6, PT, R7, RZ, PT ;  /* 0x000000ff0700720c */ /* 0x000fc80003fc5270 */
[----:B------:R-:W-:-:S05]  /*2110*/  FSEL R93, R97, RZ, !P6 ;  /* 0x000000ff615d7208 */ /* 0x000fca0007000000 */
[----:B------:R-:W-:-:S04]  /*2120*/  FFMA.FTZ R92, R134, R98, R93 ;  /* 0x00000062865c7223 */ /* 0x000fc8000001005d */
[----:B------:R-:W-:Y:S01]  /*2130*/  FADD.FTZ R93, R135, -R92 ;  /* 0x8000005c875d7221 */ /* 0x000fe20000010000 */
[----:B------:R-:W-:-:S03]  /*2140*/  @P5 PRMT R92, RZ, 0x7610, R79 ;  /* 0x00007610ff5c5816 */ /* 0x000fc6000000004f */
[----:B------:R-:W-:-:S04]  /*2150*/  FMUL.FTZ R93, R114, R93 ;  /* 0x0000005d725d7220 */ /* 0x000fc80000410000 */
[----:B------:R-:W-:Y:S02]  /*2160*/  @P5 FADD.FTZ R93, R93, R92 ;  /* 0x0000005c5d5d5221 */ /* 0x000fe40000010000 */
.L_x_214:
[----:B------:R-:W-:Y:S05]  /*2170*/  BSYNC B1 ;  /* 0x0000000000017941 */ /* 0x000fea0003800000 */
.L_x_212:
[----:B------:R-:W-:Y:S01]  /*2180*/  @P4 FMUL.FTZ R120, R93, c[0x0][0x1ec] ;  /* 0x00007b005d784a20 */ /* 0x000fe20000410000 */
[----:B------:R-:W-:Y:S01]  /*2190*/  @P4 MOV R121, 0x10 ;  /* 0x0000001000794802 */ /* 0x000fe20000000f00 */
[----:B------:R-:W-:Y:S01]  /*21a0*/  @P0 IMAD.MOV.U32 R95, RZ, RZ, 0x10 ;  /* 0x00000010ff5f0424 */ /* 0x000fe200078e00ff */
[----:B------:R-:W-:Y:S01]  /*21b0*/  @P0 F2FP.BF16.PACK_AB R99, RZ, R93 ;  /* 0x0000005dff63023e */ /* 0x000fe200000010ff */
[----:B------:R-:W-:Y:S02]  /*21c0*/  @P4 FMUL.FTZ R92, R105, R120 ;  /* 0x00000078695c4220 */ /* 0x000fe40000410000 */
[----:B------:R-:W-:Y:S01]  /*21d0*/  @P0 IMAD.WIDE.U32 R94, R116, R95, c[0x0][0x258] ;  /* 0x00009600745e0625 */ /* 0x000fe200078e005f */
[----:B------:R-:W-:Y:S02]  /*21e0*/  @P0 PRMT R39, R39, 0x5410, R99 ;  /* 0x0000541027270816 */ /* 0x000fe40000000063 */
[----:B------:R-:W-:Y:S01]  /*21f0*/  @P4 F2FP.BF16.PACK_AB R113, RZ, R92 ;  /* 0x0000005cff71423e */ /* 0x000fe200000010ff */
[----:B------:R-:W-:Y:S01]  /*2200*/  @P4 IMAD.WIDE.U32 R92, R96, R121, c[0x0][0x248] ;  /* 0x00009200605c4625 */ /* 0x000fe200078e0079 */
[----:B------:R-:W-:Y:S01]  /*2210*/  IADD3 R116, R116, 0x80, RZ ;  /* 0x0000008074747810 */ /* 0x000fe20007ffe0ff */
[----:B------:R-:W-:Y:S01]  /*2220*/  @P0 STG.E.128 [R94.64], R36 ;  /* 0x000000245e000986 */ /* 0x000fe2000c101d04 */
[----:B------:R-:W-:-:S02]  /*2230*/  @P4 PRMT R47, R47, 0x5410, R113 ;  /* 0x000054102f2f4816 */ /* 0x000fc40000000071 */
[----:B------:R-:W-:-:S03]  /*2240*/  IADD3 R96, R96, 0x80, RZ ;  /* 0x0000008060607810 */ /* 0x000fc60007ffe0ff */
[----:B------:R0:W-:Y:S02]  /*2250*/  @P4 STG.E.128 [R92.64], R44 ;  /* 0x0000002c5c004986 */ /* 0x0001e4000c101d04 */
[----:B0-----:R-:W-:-:S05]  /*2260*/  @P4 PRMT R92, RZ, 0x7610, R91 ;  /* 0x00007610ff5c4816 */ /* 0x001fca000000005b */
[----:B------:R-:W-:Y:S02]  /*2270*/  @P4 FFMA.FTZ R67, R120, R92, R67 ;  /* 0x0000005c78434223 */ /* 0x000fe40000010043 */
.L_x_188:
[----:B------:R-:W-:Y:S05]  /*2280*/  BSYNC B0 ;  /* 0x0000000000007941 */ /* 0x000fea0003800000 */
.L_x_187:
[----:B------:R-:W-:Y:S01]  /*2290*/  BSSY B0, `(.L_x_215) ;  /* 0x00000c8000007945 */ /* 0x000fe20003800000 */
[----:B------:R-:W-:Y:S05]  /*22a0*/  @!P2 BRA `(.L_x_216) ;  /* 0x00000c600000a947 */ /* 0x000fea0003800000 */
[----:B------:R-:W-:Y:S01]  /*22b0*/  BSSY B1, `(.L_x_217) ;  /* 0x0000005000017945 */ /* 0x000fe20003800000 */
[----:B------:R-:W-:Y:S05]  /*22c0*/  @!P4 BRA `(.L_x_218) ;  /* 0x000000300000c947 */ /* 0x000fea0003800000 */
[----:B------:R-:W-:-:S04]  /*22d0*/  IMAD.MOV.U32 R89, RZ, RZ, 0x10 ;  /* 0x00000010ff597424 */ /* 0x000fc800078e00ff */
[----:B------:R-:W-:-:S06]  /*22e0*/  IMAD.WIDE.U32 R88, R96, R89, c[0x0][0x170] ;  /* 0x00005c0060587625 */ /* 0x000fcc00078e0059 */
[----:B------:R-:W5:Y:S02]  /*22f0*/  LDG.E.128 R88, [R88.64] ;  /* 0x0000000458587981 */ /* 0x000f64000c1e1d00 */
.L_x_218:
[----:B------:R-:W-:Y:S05]  /*2300*/  BSYNC B1 ;  /* 0x0000000000017941 */ /* 0x000fea0003800000 */
.L_x_217:
[----:B------:R-:W-:Y:S01]  /*2310*/  BSSY B1, `(.L_x_219) ;  /* 0x0000015000017945 */ /* 0x000fe20003800000 */
[----:B------:R-:W-:Y:S05]  /*2320*/  @P3 BRA `(.L_x_220) ;  /* 0x0000008000003947 */ /* 0x000fea0003800000 */
[----:B------:R-:W-:Y:S01]  /*2330*/  ULDC.64 UR6, c[0x0][0x218] ;  /* 0x0000860000067ab9 */ /* 0x000fe20000000a00 */
[----:B------:R-:W-:Y:S01]  /*2340*/  HFMA2.MMA R93, -RZ, RZ, 0, 0 ;  /* 0x00000000ff5d7435 */ /* 0x000fe200000001ff */
[----:B------:R-:W-:-:S04]  /*2350*/  UISETP.NE.U32.AND UP0, UPT, URZ, UR6, UPT ;  /* 0x000000063f00728c */ /* 0x000fc8000bf05070 */
[----:B------:R-:W-:-:S06]  /*2360*/  UISETP.NE.AND.EX UP0, UPT, URZ, UR7, UPT, UP0 ;  /* 0x000000073f00728c */ /* 0x000fcc000bf05300 */
[----:B------:R-:W-:-:S13]  /*2370*/  PLOP3.LUT P5, PT, PT, PT, UP0, 0x80, 0x0 ;  /* 0x000000000000781c */ /* 0x000fda0003faf008 */
[----:B------:R-:W-:Y:S05]  /*2380*/  @!P5 BRA `(.L_x_221) ;  /* 0x000000d00000d947 */ /* 0x000fea0003800000 */
[----:B------:R-:W-:Y:S01]  /*2390*/  PRMT R93, RZ, 0x5410, R24 ;  /* 0x00005410ff5d7816 */ /* 0x000fe20000000018 */
[----:B------:R-:W-:Y:S05]  /*23a0*/  BRA `(.L_x_221) ;  /* 0x000000b000007947 */ /* 0x000fea0003800000 */
.L_x_220:
        /* <DEDUP_REMOVED lines=11> */
.L_x_221:
[----:B------:R-:W-:Y:S05]  /*2460*/  BSYNC B1 ;  /* 0x0000000000017941 */ /* 0x000fea0003800000 */
.L_x_219:
[----:B------:R-:W-:Y:S01]  /*2470*/  ISETP.NE.U32.AND P0, PT, RZ, c[0x0][0x258], PT ;  /* 0x00009600ff007a0c */ /* 0x000fe20003f05070 */
[----:B------:R-:W-:Y:S01]  /*2480*/  @P4 FMUL.FTZ R92, R93, c[0x0][0x1ec] ;  /* 0x00007b005d5c4a20 */ /* 0x000fe20000410000 */
[----:B-----5:R-:W-:Y:S01]  /*2490*/  @P4 PRMT R95, RZ, 0x5410, R88 ;  /* 0x00005410ff5f4816 */ /* 0x020fe20000000058 */
[----:B------:R-:W-:Y:S01]  /*24a0*/  BSSY B1, `(.L_x_222) ;  /* 0x0000014000017945 */ /* 0x000fe20003800000 */
[----:B------:R-:W-:Y:S01]  /*24b0*/  ISETP.NE.AND.EX P0, PT, RZ, c[0x0][0x25c], PT, P0 ;  /* 0x00009700ff007a0c */ /* 0x000fe20003f05300 */
[-C--:B------:R-:W-:Y:S02]  /*24c0*/  @P4 FMUL.FTZ R94, R103, R92.reuse ;  /* 0x0000005c675e4220 */ /* 0x080fe40000410000 */
[----:B------:R-:W-:-:S03]  /*24d0*/  @P4 FFMA.FTZ R68, R95, R92, R68 ;  /* 0x0000005c5f444223 */ /* 0x000fc60000010044 */
[----:B------:R-:W-:-:S04]  /*24e0*/  @P4 F2FP.BF16.PACK_AB R94, RZ, R94 ;  /* 0x0000005eff5e423e */ /* 0x000fc800000010ff */
[----:B------:R-:W-:-:S03]  /*24f0*/  @P4 PRMT R44, R94, 0x7610, R44 ;  /* 0x000076105e2c4816 */ /* 0x000fc6000000002c */
[----:B------:R-:W-:-:S04]  /*2500*/  @P0 F2FP.BF16.PACK_AB R93, RZ, R93 ;  /* 0x0000005dff5d023e */ /* 0x000fc800000010ff */
[----:B------:R-:W-:Y:S01]  /*2510*/  @P0 PRMT R36, R93, 0x7610, R36 ;  /* 0x000076105d240816 */ /* 0x000fe20000000024 */
[----:B------:R-:W-:Y:S05]  /*2520*/  @P3 BRA `(.L_x_223) ;  /* 0x0000004000003947 */ /* 0x000fea0003800000 */
[----:B------:R-:W-:Y:S01]  /*2530*/  IMAD.MOV.U32 R93, RZ, RZ, RZ ;  /* 0x000000ffff5d7224 */ /* 0x000fe200078e00ff */
[----:B------:R-:W-:Y:S05]  /*2540*/  @!P5 BRA `(.L_x_224) ;  /* 0x000000900000d947 */ /* 0x000fea0003800000 */
[----:B------:R-:W-:Y:S01]  /*2550*/  PRMT R93, RZ, 0x7610, R24 ;  /* 0x00007610ff5d7816 */ /* 0x000fe20000000018 */
[----:B------:R-:W-:Y:S05]  /*2560*/  BRA `(.L_x_224) ;  /* 0x0000007000007947 */ /* 0x000fea0003800000 */
.L_x_223:
[----:B------:R-:W-:-:S04]  /*2570*/  ISETP.NE.AND P6, PT, R7, RZ, PT ;  /* 0x000000ff0700720c */ /* 0x000fc80003fc5270 */
[----:B------:R-:W-:-:S05]  /*2580*/  FSEL R93, R97, RZ, !P6 ;  /* 0x000000ff615d7208 */ /* 0x000fca0007000000 */
[----:B------:R-:W-:-:S04]  /*2590*/  FFMA.FTZ R92, R136, R98, R93 ;  /* 0x00000062885c7223 */ /* 0x000fc8000001005d */
[----:B------:R-:W-:Y:S01]  /*25a0*/  FADD.FTZ R93, R139, -R92 ;  /* 0x8000005c8b5d7221 */ /* 0x000fe20000010000 */
[----:B------:R-:W-:-:S03]  /*25b0*/  @P5 PRMT R92, RZ, 0x7610, R24 ;  /* 0x00007610ff5c5816 */ /* 0x000fc60000000018 */
[----:B------:R-:W-:-:S04]  /*25c0*/  FMUL.FTZ R93, R114, R93 ;  /* 0x0000005d725d7220 */ /* 0x000fc80000410000 */
[----:B------:R-:W-:Y:S02]  /*25d0*/  @P5 FADD.FTZ R93, R93, R92 ;  /* 0x0000005c5d5d5221 */ /* 0x000fe40000010000 */
.L_x_224:
[----:B------:R-:W-:Y:S05]  /*25e0*/  BSYNC B1 ;  /* 0x0000000000017941 */ /* 0x000fea0003800000 */
.L_x_222:
[----:B------:R-:W-:Y:S01]  /*25f0*/  @P4 FMUL.FTZ R92, R93, c[0x0][0x1ec] ;  /* 0x00007b005d5c4a20 */ /* 0x000fe20000410000 */
[----:B------:R-:W-:Y:S01]  /*2600*/  @P4 PRMT R95, RZ, 0x7610, R88 ;  /* 0x00007610ff5f4816 */ /* 0x000fe20000000058 */
[----:B------:R-:W-:Y:S01]  /*2610*/  BSSY B1, `(.L_x_225) ;  /* 0x0000013000017945 */ /* 0x000fe20003800000 */
[----:B------:R-:W-:Y:S01]  /*2620*/  @P0 F2FP.BF16.PACK_AB R93, RZ, R93 ;  /* 0x0000005dff5d023e */ /* 0x000fe200000010ff */
[-C--:B------:R-:W-:Y:S02]  /*2630*/  @P4 FMUL.FTZ R94, R107, R92.reuse ;  /* 0x0000005c6b5e4220 */ /* 0x080fe40000410000 */
[----:B------:R-:W-:Y:S01]  /*2640*/  @P4 FFMA.FTZ R69, R95, R92, R69 ;  /* 0x0000005c5f454223 */ /* 0x000fe20000010045 */
[----:B------:R-:W-:Y:S02]  /*2650*/  @P0 PRMT R36, R36, 0x5410, R93 ;  /* 0x0000541024240816 */ /* 0x000fe4000000005d */
[----:B------:R-:W-:-:S04]  /*2660*/  @P4 F2FP.BF16.PACK_AB R94, RZ, R94 ;  /* 0x0000005eff5e423e */ /* 0x000fc800000010ff */
[----:B------:R-:W-:Y:S01]  /*2670*/  @P4 PRMT R44, R44, 0x5410, R94 ;  /* 0x000054102c2c4816 */ /* 0x000fe2000000005e */
[----:B------:R-:W-:Y:S05]  /*2680*/  @P3 BRA `(.L_x_226) ;  /* 0x0000004000003947 */ /* 0x000fea0003800000 */
[----:B------:R-:W-:Y:S01]  /*2690*/  MOV R93, RZ ;  /* 0x000000ff005d7202 */ /* 0x000fe20000000f00 */
[----:B------:R-:W-:Y:S05]  /*26a0*/  @!P5 BRA `(.L_x_227) ;  /* 0x000000900000d947 */ /* 0x000fea0003800000 */
[----:B------:R-:W-:Y:S01]  /*26b0*/  PRMT R93, RZ, 0x5410, R25 ;  /* 0x00005410ff5d7816 */ /* 0x000fe20000000019 */
[----:B------:R-:W-:Y:S05]  /*26c0*/  BRA `(.L_x_227) ;  /* 0x0000007000007947 */ /* 0x000fea0003800000 */
.L_x_226:
[----:B------:R-:W-:Y:S02]  /*26d0*/  ISETP.NE.AND P6, PT, R7, RZ, PT ;  /* 0x000000ff0700720c */ /* 0x000fe40003fc5270 */
[----:B------:R-:W-:Y:S02]  /*26e0*/  @P5 PRMT R92, RZ, 0x5410, R25 ;  /* 0x00005410ff5c5816 */ /* 0x000fe40000000019 */
[----:B------:R-:W-:-:S05]  /*26f0*/  FSEL R93, R97, RZ, !P6 ;  /* 0x000000ff615d7208 */ /* 0x000fca0007000000 */
[----:B------:R-:W-:-:S04]  /*2700*/  FFMA.FTZ R93, R137, R98, R93 ;  /* 0x00000062895d7223 */ /* 0x000fc8000001005d */
[----:B------:R-:W-:-:S04]  /*2710*/  FADD.FTZ R93, R142, -R93 ;  /* 0x8000005d8e5d7221 */ /* 0x000fc80000010000 */
[----:B------:R-:W-:-:S04]  /*2720*/  FMUL.FTZ R93, R114, R93 ;  /* 0x0000005d725d7220 */ /* 0x000fc80000410000 */
[----:B------:R-:W-:Y:S02]  /*2730*/  @P5 FADD.FTZ R93, R93, R92 ;  /* 0x0000005c5d5d5221 */ /* 0x000fe40000010000 */
.L_x_227:
[----:B------:R-:W-:Y:S05]  /*2740*/  BSYNC B1 ;  /* 0x0000000000017941 */ /* 0x000fea0003800000 */
.L_x_225:
        /* <DEDUP_REMOVED lines=10> */
[----:B------:R-:W-:Y:S01]  /*27f0*/  IMAD.MOV.U32 R93, RZ, RZ, RZ ;  /* 0x000000ffff5d7224 */ /* 0x000fe200078e00ff */
[----:B------:R-:W-:Y:S05]  /*2800*/  @!P5 BRA `(.L_x_230) ;  /* 0x000000900000d947 */ /* 0x000fea0003800000 */
[----:B------:R-:W-:Y:S01]  /*2810*/  PRMT R93, RZ, 0x7610, R25 ;  /* 0x00007610ff5d7816 */ /* 0x000fe20000000019 */
[----:B------:R-:W-:Y:S05]  /*2820*/  BRA `(.L_x_230) ;  /* 0x0000007000007947 */ /* 0x000fea0003800000 */
.L_x_229:
[----:B------:R-:W-:-:S04]  /*2830*/  ISETP.NE.AND P6, PT, R7, RZ, PT ;  /* 0x000000ff0700720c */ /* 0x000fc80003fc5270 */
[----:B------:R-:W-:-:S05]  /*2840*/  FSEL R93, R97, RZ, !P6 ;  /* 0x000000ff615d7208 */ /* 0x000fca0007000000 */
[----:B------:R-:W-:-:S04]  /*2850*/  FFMA.FTZ R92, R140, R98, R93 ;  /* 0x000000628c5c7223 */ /* 0x000fc8000001005d */
[----:B------:R-:W-:Y:S01]  /*2860*/  FADD.FTZ R93, R141, -R92 ;  /* 0x8000005c8d5d7221 */ /* 0x000fe20000010000 */
[----:B------:R-:W-:-:S03]  /*2870*/  @P5 PRMT R92, RZ, 0x7610, R25 ;  /* 0x00007610ff5c5816 */ /* 0x000fc60000000019 */
[----:B------:R-:W-:-:S04]  /*2880*/  FMUL.FTZ R93, R114, R93 ;  /* 0x0000005d725d7220 */ /* 0x000fc80000410000 */
[----:B------:R-:W-:Y:S02]  /*2890*/  @P5 FADD.FTZ R93, R93, R92 ;  /* 0x0000005c5d5d5221 */ /* 0x000fe40000010000 */
.L_x_230:
[----:B------:R-:W-:Y:S05]  /*28a0*/  BSYNC B1 ;  /* 0x0000000000017941 */ /* 0x000fea0003800000 */
.L_x_228:
        /* <DEDUP_REMOVED lines=10> */
[----:B------:R-:W-:Y:S01]  /*2950*/  HFMA2.MMA R93, -RZ, RZ, 0, 0 ;  /* 0x00000000ff5d7435 */ /* 0x000fe200000001ff */
[----:B------:R-:W-:Y:S05]  /*2960*/  @!P5 BRA `(.L_x_233) ;  /* 0x000000900000d947 */ /* 0x000fea0003800000 */
[----:B------:R-:W-:Y:S01]  /*2970*/  PRMT R93, RZ, 0x5410, R26 ;  /* 0x00005410ff5d7816 */ /* 0x000fe2000000001a */
[----:B------:R-:W-:Y:S05]  /*2980*/  BRA `(.L_x_233) ;  /* 0x0000007000007947 */ /* 0x000fea0003800000 */
.L_x_232:
[----:B------:R-:W-:Y:S02]  /*2990*/  ISETP.NE.AND P6, PT, R7, RZ, PT ;  /* 0x000000ff0700720c */ /* 0x000fe40003fc5270 */
[----:B------:R-:W-:Y:S02]  /*29a0*/  @P5 PRMT R92, RZ, 0x5410, R26 ;  /* 0x00005410ff5c5816 */ /* 0x000fe4000000001a */
[----:B------:R-:W-:-:S05]  /*29b0*/  FSEL R93, R97, RZ, !P6 ;  /* 0x000000ff615d7208 */ /* 0x000fca0007000000 */
[----:B------:R-:W-:-:S04]  /*29c0*/  FFMA.FTZ R93, R143, R98, R93 ;  /* 0x000000628f5d7223 */ /* 0x000fc8000001005d */
[----:B------:R-:W-:-:S04]  /*29d0*/  FADD.FTZ R93, R144, -R93 ;  /* 0x8000005d905d7221 */ /* 0x000fc80000010000 */
[----:B------:R-:W-:-:S04]  /*29e0*/  FMUL.FTZ R93, R114, R93 ;  /* 0x0000005d725d7220 */ /* 0x000fc80000410000 */
[----:B------:R-:W-:Y:S02]  /*29f0*/  @P5 FADD.FTZ R93, R93, R92 ;  /* 0x0000005c5d5d5221 */ /* 0x000fe40000010000 */
.L_x_233:
[----:B------:R-:W-:Y:S05]  /*2a00*/  BSYNC B1 ;  /* 0x0000000000017941 */ /* 0x000fea0003800000 */
.L_x_231:
        /* <DEDUP_REMOVED lines=14> */
.L_x_235:
[----:B------:R-:W-:-:S04]  /*2af0*/  ISETP.NE.AND P6, PT, R7, RZ, PT ;  /* 0x000000ff0700720c */ /* 0x000fc80003fc5270 */
[----:B------:R-:W-:-:S05]  /*2b00*/  FSEL R93, R97, RZ, !P6 ;  /* 0x000000ff615d7208 */ /* 0x000fca0007000000 */
[----:B------:R-:W-:-:S04]  /*2b10*/  FFMA.FTZ R92, R146, R98, R93 ;  /* 0x00000062925c7223 */ /* 0x000fc8000001005d */
[----:B------:R-:W-:Y:S01]  /*2b20*/  FADD.FTZ R93, R145, -R92 ;  /* 0x8000005c915d7221 */ /* 0x000fe20000010000 */
[----:B------:R-:W-:-:S03]  /*2b30*/  @P5 PRMT R92, RZ, 0x7610, R26 ;  /* 0x00007610ff5c5816 */ /* 0x000fc6000000001a */
[----:B------:R-:W-:-:S04]  /*2b40*/  FMUL.FTZ R93, R114, R93 ;  /* 0x0000005d725d7220 */ /* 0x000fc80000410000 */
[----:B------:R-:W-:Y:S02]  /*2b50*/  @P5 FADD.FTZ R93, R93, R92 ;  /* 0x0000005c5d5d5221 */ /* 0x000fe40000010000 */
.L_x_236:
[----:B------:R-:W-:Y:S05]  /*2b60*/  BSYNC B1 ;  /* 0x0000000000017941 */ /* 0x000fea0003800000 */
.L_x_234:
        /* <DEDUP_REMOVED lines=14> */
.L_x_238:
[----:B------:R-:W-:Y:S02]  /*2c50*/  ISETP.NE.AND P6, PT, R7, RZ, PT ;  /* 0x000000ff0700720c */ /* 0x000fe40003fc5270 */
[----:B------:R-:W-:Y:S02]  /*2c60*/  @P5 PRMT R92, RZ, 0x5410, R27 ;  /* 0x00005410ff5c5816 */ /* 0x000fe4000000001b */
[----:B------:R-:W-:-:S05]  /*2c70*/  FSEL R93, R97, RZ, !P6 ;  /* 0x000000ff615d7208 */ /* 0x000fca0007000000 */
[----:B------:R-:W-:-:S04]  /*2c80*/  FFMA.FTZ R93, R147, R98, R93 ;  /* 0x00000062935d7223 */ /* 0x000fc8000001005d */
[----:B------:R-:W-:-:S04]  /*2c90*/  FADD.FTZ R93, R148, -R93 ;  /* 0x8000005d945d7221 */ /* 0x000fc80000010000 */
[----:B------:R-:W-:-:S04]  /*2ca0*/  FMUL.FTZ R93, R114, R93 ;  /* 0x0000005d725d7220 */ /* 0x000fc80000410000 */
[----:B------:R-:W-:Y:S02]  /*2cb0*/  @P5 FADD.FTZ R93, R93, R92 ;  /* 0x0000005c5d5d5221 */ /* 0x000fe40000010000 */
.L_x_239:
[----:B------:R-:W-:Y:S05]  /*2cc0*/  BSYNC B1 ;  /* 0x0000000000017941 */ /* 0x000fea0003800000 */
.L_x_237:
        /* <DEDUP_REMOVED lines=14> */
.L_x_241:
[----:B------:R-:W-:Y:S02]  /*2db0*/  ISETP.NE.AND P3, PT, R7, RZ, PT ;  /* 0x000000ff0700720c */ /* 0x000fe40003f65270 */
[----:B------:R-:W-:Y:S02]  /*2dc0*/  @P5 PRMT R92, RZ, 0x7610, R27 ;  /* 0x00007610ff5c5816 */ /* 0x000fe4000000001b */
[----:B------:R-:W-:-:S05]  /*2dd0*/  FSEL R97, R97, RZ, !P3 ;  /* 0x000000ff61617208 */ /* 0x000fca0005800000 */
[----:B------:R-:W-:-:S04]  /*2de0*/  FFMA.FTZ R98, R150, R98, R97 ;  /* 0x0000006296627223 */ /* 0x000fc80000010061 */
[----:B------:R-:W-:-:S04]  /*2df0*/  FADD.FTZ R93, R149, -R98 ;  /* 0x80000062955d7221 */ /* 0x000fc80000010000 */
[----:B------:R-:W-:-:S04]  /*2e00*/  FMUL.FTZ R93, R114, R93 ;  /* 0x0000005d725d7220 */ /* 0x000fc80000410000 */
[----:B------:R-:W-:Y:S02]  /*2e10*/  @P5 FADD.FTZ R93, R93, R92 ;  /* 0x0000005c5d5d5221 */ /* 0x000fe40000010000 */
.L_x_242:
[----:B------:R-:W-:Y:S05]  /*2e20*/  BSYNC B1 ;  /* 0x0000000000017941 */ /* 0x000fea0003800000 */
.L_x_240:
        /* <DEDUP_REMOVED lines=8> */
[----:B------:R-:W-:-:S02]  /*2eb0*/  @P4 IMAD.WIDE.U32 R92, R96, R113, c[0x0][0x248] ;  /* 0x00009200605c4625 */ /* 0x000fc400078e0071 */
[----:B------:R-:W-:Y:S01]  /*2ec0*/  @P0 STG.E.128 [R94.64], R36 ;  /* 0x000000245e000986 */ /* 0x000fe2000c101d04 */
[----:B------:R-:W-:-:S05]  /*2ed0*/  @P4 PRMT R47, R47, 0x5410, R99 ;  /* 0x000054102f2f4816 */ /* 0x000fca0000000063 */
[----:B------:R0:W-:Y:S02]  /*2ee0*/  @P4 STG.E.128 [R92.64], R44 ;  /* 0x0000002c5c004986 */ /* 0x0001e4000c101d04 */
[----:B0-----:R-:W-:-:S05]  /*2ef0*/  @P4 PRMT R92, RZ, 0x7610, R91 ;  /* 0x00007610ff5c4816 */ /* 0x001fca000000005b */
[----:B------:R-:W-:Y:S02]  /*2f00*/  @P4 FFMA.FTZ R75, R92, R98, R75 ;  /* 0x000000625c4b4223 */ /* 0x000fe4000001004b */
.L_x_216:
[----:B------:R-:W-:Y:S05]  /*2f10*/  BSYNC B0 ;  /* 0x0000000000007941 */ /* 0x000fea0003800000 */
.L_x_215:
[----:B------:R-:W-:Y:S02]  /*2f20*/  IADD3 R19, R19, c[0x0][0x160], RZ ;  /* 0x0000580013137a10 */ /* 0x000fe40007ffe0ff */
[----:B------:R-:W-:Y:S02]  /*2f30*/  LOP3.LUT P3, RZ, R108, 0xff, RZ, 0xc0, !PT ;  /* 0x000000ff6cff7812 */ /* 0x000fe4000786c0ff */
[----:B------:R-:W-:Y:S02]  /*2f40*/  ISETP.GE.AND P0, PT, R19, c[0x0][0x164], PT ;  /* 0x0000590013007a0c */ /* 0x000fe40003f06270 */
[----:B------:R-:W-:-:S11]  /*2f50*/  SEL R108, RZ, 0x1, P3 ;  /* 0x00000001ff6c7807 */ /* 0x000fd60001800000 */
[----:B------:R-:W-:Y:S01]  /*2f60*/  @P0 CALL.REL.NOINC `(.L_x_176) ;  /* 0x0000001000000944 */ /* 0x000fe20003c00000 */
[----:B------:R-:W-:Y:S05]  /*2f70*/  BRA `(.L_x_243) ;  /* 0xffffd5d000007947 */ /* 0x000fea000383ffff */
.L_x_176:
[----:B0-----:R-:W0:Y:S01]  /*2f80*/  S2UR UR6, SR_CTAID.X ;  /* 0x00000000000679c3 */ /* 0x001e220000002500 */
[----:B------:R-:W-:Y:S01]  /*2f90*/  BSSY B0, `(.L_x_244) ;  /* 0x0000011000007945 */ /* 0x000fe20003800000 */
[C---:B0-----:R-:W-:Y:S02]  /*2fa0*/  LEA.HI R0, R21.reuse, UR6, RZ, 0x19 ;  /* 0x0000000615007c11 */ /* 0x041fe4000f8fc8ff */
[----:B------:R-:W-:-:S03]  /*2fb0*/  LOP3.LUT R21, R21, 0x7f, RZ, 0xc0, !PT ;  /* 0x0000007f15157812 */ /* 0x000fc600078ec0ff */
[----:B------:R-:W-:-:S05]  /*2fc0*/  IMAD R0, R0, c[0x0][0x168], RZ ;  /* 0x00005a0000007a24 */ /* 0x000fca00078e02ff */
[----:B------:R-:W-:Y:S01]  /*2fd0*/  LEA.HI R0, R0, R21, RZ, 0x1d ;  /* 0x0000001500007211 */ /* 0x000fe200078fe8ff */
[----:B------:R-:W-:Y:S05]  /*2fe0*/  @!P1 BRA `(.L_x_245) ;  /* 0x000000b000009947 */ /* 0x000fea0003800000 */
[----:B------:R-:W-:-:S10]  /*2ff0*/  HFMA2.MMA R7, -RZ, RZ, 0, 1.9073486328125e-06 ;  /* 0x00000020ff077435 */ /* 0x000fd400000001ff */
        /* <DEDUP_REMOVED lines=10> */
.L_x_245:
[----:B------:R-:W-:Y:S05]  /*30a0*/  BSYNC B0 ;  /* 0x0000000000007941 */ /* 0x000fea0003800000 */
.L_x_244:
[----:B------:R-:W-:Y:S05]  /*30b0*/  @!P2 EXIT ;  /* 0x000000000000a94d */ /* 0x000fea0003800000 */
[----:B0-----:R-:W-:-:S04]  /*30c0*/  IMAD.MOV.U32 R7, RZ, RZ, 0x20 ;  /* 0x00000020ff077424 */ /* 0x001fc800078e00ff */
        /* <DEDUP_REMOVED lines=10> */
.L_x_185:
[----:B0-----:R-:W-:Y:S01]  /*3170*/  HFMA2.MMA R120, -RZ, RZ, 0, 1.847743988037109375e-06 ;  /* 0x0000001fff787435 */ /* 0x001fe200000001ff */
[----:B------:R-:W-:Y:S01]  /*3180*/  MOV R97, R153 ;  /* 0x0000009900617202 */ /* 0x000fe20000000f00 */
[----:B------:R-:W-:Y:S01]  /*3190*/  IMAD.MOV.U32 R152, RZ, RZ, 0x10 ;  /* 0x00000010ff987424 */ /* 0x000fe200078e00ff */
[----:B------:R-:W-:Y:S01]  /*31a0*/  MOV R92, 0x31d0 ;  /* 0x000031d0005c7802 */ /* 0x000fe20000000f00 */
[----:B------:R-:W-:-:S02]  /*31b0*/  IMAD.MOV.U32 R155, RZ, RZ, -0x1 ;  /* 0xffffffffff9b7424 */ /* 0x000fc400078e00ff */
[----:B-----5:R-:W-:Y:S05]  /*31c0*/  CALL.REL.NOINC `($__internal_6_$__cuda_sm70_shflsync_down_p) ;  /* 0x0000045000007944 */ /* 0x020fea0003c00000 */
[----:B-1----:R-:W-:Y:S01]  /*31d0*/  MOV R96, R152 ;  /* 0x0000009800607202 */ /* 0x002fe20000000f00 */
[----:B0-----:R-:W-:Y:S05]  /*31e0*/  BRA `(.L_x_246) ;  /* 0xffffe12000007947 */ /* 0x001fea000383ffff */
.L_x_186:
[----:B------:R-:W-:Y:S01]  /*31f0*/  HFMA2.MMA R152, -RZ, RZ, 0, 9.5367431640625e-07 ;  /* 0x00000010ff987435 */ /* 0x000fe200000001ff */
[----:B------:R-:W-:Y:S01]  /*3200*/  IMAD.MOV.U32 R97, RZ, RZ, R154 ;  /* 0x000000ffff617224 */ /* 0x000fe200078e009a */
[----:B------:R-:W-:Y:S01]  /*3210*/  MOV R155, 0xffffffff ;  /* 0xffffffff009b7802 */ /* 0x000fe20000000f00 */
[----:B0-----:R-:W-:Y:S01]  /*3220*/  IMAD.MOV.U32 R120, RZ, RZ, 0x1f ;  /* 0x0000001fff787424 */ /* 0x001fe200078e00ff */
[----:B------:R-:W-:-:S02]  /*3230*/  MOV R92, 0x3250 ;  /* 0x00003250005c7802 */ /* 0x000fc40000000f00 */
[----:B-12--5:R-:W-:Y:S05]  /*3240*/  CALL.REL.NOINC `($__internal_6_$__cuda_sm70_shflsync_down_p) ;  /* 0x000003d000007944 */ /* 0x026fea0003c00000 */
[----:B------:R-:W-:Y:S01]  /*3250*/  FADD.FTZ R96, R96, R153 ;  /* 0x0000009960607221 */ /* 0x000fe20000010000 */
[----:B0-----:R-:W-:Y:S01]  /*3260*/  HFMA2.MMA R120, -RZ, RZ, 0, 1.847743988037109375e-06 ;  /* 0x0000001fff787435 */ /* 0x001fe200000001ff */
[----:B-1----:R-:W-:Y:S01]  /*3270*/  FADD.FTZ R99, R154, R152 ;  /* 0x000000989a637221 */ /* 0x002fe20000010000 */
[----:B------:R-:W-:Y:S01]  /*3280*/  MOV R92, 0x32d0 ;  /* 0x000032d0005c7802 */ /* 0x000fe20000000f00 */
[----:B------:R-:W-:Y:S01]  /*3290*/  IMAD.MOV.U32 R152, RZ, RZ, 0x8 ;  /* 0x00000008ff987424 */ /* 0x000fe200078e00ff */
[----:B------:R-:W-:Y:S01]  /*32a0*/  MOV R97, R96 ;  /* 0x0000006000617202 */ /* 0x000fe20000000f00 */
[----:B------:R-:W-:-:S02]  /*32b0*/  IMAD.MOV.U32 R155, RZ, RZ, -0x1 ;  /* 0xffffffffff9b7424 */ /* 0x000fc400078e00ff */
[----:B------:R-:W-:Y:S05]  /*32c0*/  CALL.REL.NOINC `($__internal_6_$__cuda_sm70_shflsync_down_p) ;  /* 0x0000035000007944 */ /* 0x000fea0003c00000 */
[----:B0-----:R-:W-:Y:S01]  /*32d0*/  HFMA2.MMA R120, -RZ, RZ, 0, 1.847743988037109375e-06 ;  /* 0x0000001fff787435 */ /* 0x001fe200000001ff */
[----:B-1----:R-:W-:Y:S01]  /*32e0*/  IMAD.MOV.U32 R95, RZ, RZ, R152 ;  /* 0x000000ffff5f7224 */ /* 0x002fe200078e0098 */
[----:B------:R-:W-:Y:S01]  /*32f0*/  MOV R97, R99 ;  /* 0x0000006300617202 */ /* 0x000fe20000000f00 */
[----:B------:R-:W-:Y:S01]  /*3300*/  IMAD.MOV.U32 R152, RZ, RZ, 0x8 ;  /* 0x00000008ff987424 */ /* 0x000fe200078e00ff */
[----:B------:R-:W-:Y:S01]  /*3310*/  MOV R92, 0x3340 ;  /* 0x00003340005c7802 */ /* 0x000fe20000000f00 */
[----:B------:R-:W-:-:S02]  /*3320*/  IMAD.MOV.U32 R155, RZ, RZ, -0x1 ;  /* 0xffffffffff9b7424 */ /* 0x000fc400078e00ff */
[----:B------:R-:W-:Y:S05]  /*3330*/  CALL.REL.NOINC `($__internal_6_$__cuda_sm70_shflsync_down_p) ;  /* 0x000002e000007944 */ /* 0x000fea0003c00000 */
[----:B------:R-:W-:Y:S01]  /*3340*/  FADD.FTZ R96, R95, R96 ;  /* 0x000000605f607221 */ /* 0x000fe20000010000 */
[----:B0-----:R-:W-:Y:S01]  /*3350*/  MOV R155, 0xffffffff ;  /* 0xffffffff009b7802 */ /* 0x001fe20000000f00 */
[----:B-1----:R-:W-:Y:S01]  /*3360*/  FADD.FTZ R99, R99, R152 ;  /* 0x0000009863637221 */ /* 0x002fe20000010000 */
[----:B------:R-:W-:Y:S01]  /*3370*/  MOV R152, 0x4 ;  /* 0x0000000400987802 */ /* 0x000fe20000000f00 */
[----:B------:R-:W-:Y:S01]  /*3380*/  IMAD.MOV.U32 R120, RZ, RZ, 0x1f ;  /* 0x0000001fff787424 */ /* 0x000fe200078e00ff */
[----:B------:R-:W-:Y:S01]  /*3390*/  MOV R92, 0x33c0 ;  /* 0x000033c0005c7802 */ /* 0x000fe20000000f00 */
[----:B------:R-:W-:-:S02]  /*33a0*/  IMAD.MOV.U32 R97, RZ, RZ, R96 ;  /* 0x000000ffff617224 */ /* 0x000fc400078e0060 */
[----:B------:R-:W-:Y:S05]  /*33b0*/  CALL.REL.NOINC `($__internal_6_$__cuda_sm70_shflsync_down_p) ;  /* 0x0000026000007944 */ /* 0x000fea0003c00000 */
[----:B-1----:R-:W-:Y:S01]  /*33c0*/  MOV R95, R152 ;  /* 0x00000098005f7202 */ /* 0x002fe20000000f00 */
[----:B------:R-:W-:Y:S01]  /*33d0*/  HFMA2.MMA R152, -RZ, RZ, 0, 2.384185791015625e-07 ;  /* 0x00000004ff987435 */ /* 0x000fe200000001ff */
[----:B0-----:R-:W-:Y:S01]  /*33e0*/  IMAD.MOV.U32 R97, RZ, RZ, R99 ;  /* 0x000000ffff617224 */ /* 0x001fe200078e0063 */
[----:B------:R-:W-:Y:S01]  /*33f0*/  MOV R155, 0xffffffff ;  /* 0xffffffff009b7802 */ /* 0x000fe20000000f00 */
[----:B------:R-:W-:Y:S01]  /*3400*/  IMAD.MOV.U32 R120, RZ, RZ, 0x1f ;  /* 0x0000001fff787424 */ /* 0x000fe200078e00ff */
[----:B------:R-:W-:-:S02]  /*3410*/  MOV R92, 0x3430 ;  /* 0x00003430005c7802 */ /* 0x000fc40000000f00 */
[----:B------:R-:W-:Y:S05]  /*3420*/  CALL.REL.NOINC `($__internal_6_$__cuda_sm70_shflsync_down_p) ;  /* 0x000001f000007944 */ /* 0x000fea0003c00000 */
        /* <DEDUP_REMOVED lines=24> */
[----:B------:R-:W-:Y:S01]  /*35b0*/  HFMA2.MMA R152, -RZ, RZ, 0, 5.9604644775390625e-08 ;  /* 0x00000001ff987435 */ /* 0x000fe200000001ff */
[----:B0-----:R-:W-:Y:S01]  /*35c0*/  IMAD.MOV.U32 R97, RZ, RZ, R121 ;  /* 0x000000ffff617224 */ /* 0x001fe200078e0079 */
[----:B------:R-:W-:Y:S01]  /*35d0*/  MOV R155, 0xffffffff ;  /* 0xffffffff009b7802 */ /* 0x000fe20000000f00 */
[----:B------:R-:W-:Y:S01]  /*35e0*/  IMAD.MOV.U32 R120, RZ, RZ, 0x1f ;  /* 0x0000001fff787424 */ /* 0x000fe200078e00ff */
[----:B------:R-:W-:-:S02]  /*35f0*/  MOV R92, 0x3610 ;  /* 0x00003610005c7802 */ /* 0x000fc40000000f00 */
[----:B------:R-:W-:Y:S05]  /*3600*/  CALL.REL.NOINC `($__internal_6_$__cuda_sm70_shflsync_down_p) ;  /* 0x0000001000007944 */ /* 0x000fea0003c00000 */
[----:B01----:R-:W-:Y:S05]  /*3610*/  BRA `(.L_x_247) ;  /* 0xffffde1000007947 */ /* 0x003fea000383ffff */
        .weak           $__internal_6_$__cuda_sm70_shflsync_down_p
        .type           $__internal_6_$__cuda_sm70_shflsync_down_p,@function
        .size           $__internal_6_$__cuda_sm70_shflsync_down_p,(.L_x_6808 - $__internal_6_$__cuda_sm70_shflsync_down_p)
$__internal_6_$__cuda_sm70_shflsync_down_p:
[----:B------:R-:W-:Y:S01]  /*3620*/  HFMA2.MMA R93, -RZ, RZ, 0, 0 ;  /* 0x00000000ff5d7435 */ /* 0x000fe200000001ff */
[----:B------:R-:W-:Y:S04]  /*3630*/  WARPSYNC R155 ;  /* 0x0000009b00007348 */ /* 0x000fe80003800000 */
[----:B------:R0:W1:Y:S01]  /*3640*/  SHFL.DOWN PT, R152, R97, R152, R120 ;  /* 0x0800009861987389 */ /* 0x00006200000e0078 */
[----:B------:R-:W-:Y:S05]  /*3650*/  RET.REL.NODEC R92 `(_ZN10layer_norm13ln_bwd_kernelINS_13Kernel_traitsI13__nv_bfloat16S2_S2_S2_fjLj2048ELj1ELj1ELj4ELj16ENS_18Kernel_traits_baseILj2048ES2_S2_S2_S2_fjLj128EEEEELb0ELb1ELb1ELb0EEEvNS_9BwdParamsE) ;  /* 0xffffc9a05c007950 */ /* 0x000fea0003c3ffff */
.L_x_248:
        /* <DEDUP_REMOVED lines=10> */
.L_x_6808:


//--------------------- .text._ZN10layer_norm13ln_bwd_kernelINS_13Kernel_traitsI13__nv_bfloat16S2_S2_S2_fjLj2048ELj1ELj1ELj4ELj16ENS_18Kernel_traits_baseILj2048ES2_S2_S2_S2_fjLj128EEEEELb0ELb1ELb1ELb1EEEvNS_9BwdParamsE --------------------------
	.section	.text._ZN10layer_norm13ln_bwd_kernelINS_13Kernel_traitsI13__nv_bfloat16S2_S2_S2_fjLj2048ELj1ELj1ELj4ELj16ENS_18Kernel_traits_baseILj2048ES2_S2_S2_S2_fjLj128EEEEELb0ELb1ELb1ELb1EEEvNS_9BwdParamsE,"ax",@progbits
	.sectioninfo	@"SHI_REGISTERS=155"
	.align	128
        .global         _ZN10layer_norm13ln_bwd_kernelINS_13Kernel_traitsI13__nv_bfloat16S2_S2_S2_fjLj2048ELj1ELj1ELj4ELj16ENS_18Kernel_traits_baseILj2048ES2_S2_S2_S2_fjLj128EEEEELb0ELb1ELb1ELb1EEEvNS_9BwdParamsE
        .type           _ZN10layer_norm13ln_bwd_kernelINS_13Kernel_traitsI13__nv_bfloat16S2_S2_S2_fjLj2048ELj1ELj1ELj4ELj16ENS_18Kernel_traits_baseILj2048ES2_S2_S2_S2_fjLj128EEEEELb0ELb1ELb1ELb1EEEvNS_9BwdParamsE,@function
        .size           _ZN10layer_norm13ln_bwd_kernelINS_13Kernel_traitsI13__nv_bfloat16S2_S2_S2_fjLj2048ELj1ELj1ELj4ELj16ENS_18Kernel_traits_baseILj2048ES2_S2_S2_S2_fjLj128EEEEELb0ELb1ELb1ELb1EEEvNS_9BwdParamsE,(.L_x_6809 - _ZN10layer_norm13ln_bwd_kernelINS_13Kernel_traitsI13__nv_bfloat16S2_S2_S2_fjLj2048ELj1ELj1ELj4ELj16ENS_18Kernel_traits_baseILj2048ES2_S2_S2_S2_fjLj128EEEEELb0ELb1ELb1ELb1EEEvNS_9BwdParamsE)
        .other          _ZN10layer_norm13ln_bwd_kernelINS_13Kernel_traitsI13__nv_bfloat16S2_S2_S2_fjLj2048ELj1ELj1ELj4ELj16ENS_18Kernel_traits_baseILj2048ES2_S2_S2_S2_fjLj128EEEEELb0ELb1ELb1ELb1EEEvNS_9BwdParamsE,@"STO_CUDA_ENTRY STV_DEFAULT"
_ZN10layer_norm13ln_bwd_kernelINS_13Kernel_traitsI13__nv_bfloat16S2_S2_S2_fjLj2048ELj1ELj1ELj4ELj16ENS_18Kernel_traits_baseILj2048ES2_S2_S2_S2_fjLj128EEEEELb0ELb1ELb1ELb1EEEvNS_9BwdParamsE:
.text._ZN10layer_norm13ln_bwd_kernelINS_13Kernel_traitsI13__nv_bfloat16S2_S2_S2_fjLj2048ELj1ELj1ELj4ELj16ENS_18Kernel_traits_baseILj2048ES2_S2_S2_S2_fjLj128EEEEELb0ELb1ELb1ELb1EEEvNS_9BwdParamsE:
[----:B------:R-:W-:Y:S02]  /*0000*/  MOV R1, c[0x0][0x28] ;  /* 0x00000a0000017a02 */ /* 0x000fe40000000f00 */
[----:B------:R-:W0:Y:S01]  /*0010*/  S2R R108, SR_TID.X ;  /* 0x00000000006c7919 */ /* 0x000e220000002100 */
[----:B------:R-:W-:Y:S01]  /*0020*/  ULDC.64 UR4, c[0x0][0x118] ;  /* 0x0000460000047ab9 */ /* 0x000fe20000000a00 */
[----:B0-----:R-:W-:-:S05]  /*0030*/  IMAD.SHL.U32 R0, R108, 0x10, RZ ;  /* 0x000000106c007824 */ /* 0x001fca00078e00ff */
[----:B------:R-:W-:-:S04]  /*0040*/  LOP3.LUT R0, R0, 0x7f0, RZ, 0xc0, !PT ;  /* 0x000007f000007812 */ /* 0x000fc800078ec0ff */
[----:B------:R-:W-:-:S04]  /*0050*/  IADD3 R2, P0, R0, c[0x0][0x1c8], RZ ;  /* 0x0000720000027a10 */ /* 0x000fc80007f1e0ff */
[----:B------:R-:W-:-:S05]  /*0060*/  IADD3.X R3, RZ, c[0x0][0x1cc], RZ, P0, !PT ;  /* 0x00007300ff037a10 */ /* 0x000fca00007fe4ff */
[----:B------:R0:W5:Y:S04]  /*0070*/  LDG.E.128 R84, [R2.64] ;  /* 0x0000000402547981 */ /* 0x000168000c1e1d00 */
[----:B------:R0:W5:Y:S01]  /*0080*/  LDG.E.128 R80, [R2.64+0x800] ;  /* 0x0008000402507981 */ /* 0x000162000c1e1d00 */
[----:B------:R-:W1:Y:S02]  /*0090*/  S2UR UR6, SR_CTAID.X ;  /* 0x00000000000679c3 */ /* 0x000e640000002500 */
[C---:B-1----:R-:W-:Y:S02]  /*00a0*/  LEA.HI R22, R108.reuse, UR6, RZ, 0x19 ;  /* 0x000000066c167c11 */ /* 0x042fe4000f8fc8ff */
[----:B------:R-:W-:Y:S02]  /*00b0*/  LOP3.LUT R108, R108, 0x7f, RZ, 0xc0, !PT ;  /* 0x0000007f6c6c7812 */ /* 0x000fe400078ec0ff */
[----:B------:R-:W-:-:S13]  /*00c0*/  ISETP.GE.AND P0, PT, R22, c[0x0][0x164], PT ;  /* 0x0000590016007a0c */ /* 0x000fda0003f06270 */
[----:B------:R-:W-:Y:S05]  /*00d0*/  @!P0 BRA `(.L_x_249) ;  /* 0x0000019000008947 */ /* 0x000fea0003800000 */
        /* <DEDUP_REMOVED lines=25> */
.L_x_249:
[----:B0-----:R-:W-:-:S05]  /*0270*/  LEA R2, P0, R108, c[0x0][0x1b0], 0x4 ;  /* 0x00006c006c027a11 */ /* 0x001fca00078020ff */
[----:B------:R-:W-:-:S05]  /*0280*/  IMAD.X R3, RZ, RZ, c[0x0][0x1b4], P0 ;  /* 0x00006d00ff037624 */ /* 0x000fca00000e06ff */
[----:B------:R-:W2:Y:S04]  /*0290*/  LDG.E.128 R128, [R2.64+0x800] ;  /* 0x0008000402807981 */ /* 0x000ea8000c1e1d00 */
[----:B------:R-:W3:Y:S01]  /*02a0*/  LDG.E.128 R4, [R2.64] ;  /* 0x0000000402047981 */ /* 0x000ee2000c1e1d00 */
[----:B------:R-:W0:Y:S01]  /*02b0*/  LDC.U8 R122, c[0x0][0x1f0] ;  /* 0x00007c00ff7a7b82 */ /* 0x000e220000000000 */
[----:B------:R-:W-:Y:S01]  /*02c0*/  HFMA2.MMA R123, -RZ, RZ, 0, 5.9604644775390625e-08 ;  /* 0x00000001ff7b7435 */ /* 0x000fe200000001ff */
        /* <DEDUP_REMOVED lines=31> */
[--C-:B---3--:R-:W-:Y:S02]  /*04c0*/  PRMT R114, RZ, 0x5410, R4.reuse ;  /* 0x00005410ff727816 */ /* 0x108fe40000000004 */
[----:B------:R-:W-:Y:S02]  /*04d0*/  PRMT R115, RZ, 0x7610, R4 ;  /* 0x00007610ff737816 */ /* 0x000fe40000000004 */
[--C-:B------:R-:W-:Y:S02]  /*04e0*/  PRMT R116, RZ, 0x5410, R5.reuse ;  /* 0x00005410ff747816 */ /* 0x100fe40000000005 */
[----:B------:R-:W-:Y:S02]  /*04f0*/  PRMT R117, RZ, 0x7610, R5 ;  /* 0x00007610ff757816 */ /* 0x000fe40000000005 */
[--C-:B------:R-:W-:Y:S02]  /*0500*/  PRMT R118, RZ, 0x5410, R6.reuse ;  /* 0x00005410ff767816 */ /* 0x100fe40000000006 */
[----:B------:R-:W-:-:S02]  /*0510*/  PRMT R119, RZ, 0x7610, R6 ;  /* 0x00007610ff777816 */ /* 0x000fc40000000006 */
[--C-:B------:R-:W-:Y:S02]  /*0520*/  PRMT R120, RZ, 0x5410, R7.reuse ;  /* 0x00005410ff787816 */ /* 0x100fe40000000007 */
[----:B------:R-:W-:Y:S02]  /*0530*/  PRMT R121, RZ, 0x7610, R7 ;  /* 0x00007610ff797816 */ /* 0x000fe40000000007 */
[----:B0-----:R-:W-:Y:S02]  /*0540*/  PRMT R131, RZ, 0x7610, R131 ;  /* 0x00007610ff837816 */ /* 0x001fe40000000083 */
.L_x_306:
[----:B------:R-:W-:-:S04]  /*0550*/  IMAD.MOV.U32 R111, RZ, RZ, 0x4 ;  /* 0x00000004ff6f7424 */ /* 0x000fc800078e00ff */
[----:B------:R-:W-:-:S05]  /*0560*/  IMAD.WIDE R100, R22, R111, c[0x0][0x1d8] ;  /* 0x0000760016647625 */ /* 0x000fca00078e026f */
[----:B------:R0:W2:Y:S01]  /*0570*/  LDG.E R112, [R100.64] ;  /* 0x0000000464707981 */ /* 0x0000a2000c1e1900 */
[----:B------:R-:W-:-:S04]  /*0580*/  IMAD.WIDE R106, R22, R111, c[0x0][0x1d0] ;  /* 0x00007400166a7625 */ /* 0x000fc800078e026f */
[C---:B------:R-:W-:Y:S02]  /*0590*/  IMAD.WIDE R104, R22.reuse, R111, c[0x0][0x1a8] ;  /* 0x00006a0016687625 */ /* 0x040fe400078e026f */
[----:B-----5:R1:W5:Y:S04]  /*05a0*/  LDG.E R106, [R106.64] ;  /* 0x000000046a6a7981 */ /* 0x020368000c1e1900 */
[----:B------:R1:W5:Y:S01]  /*05b0*/  LDG.E R133, [R104.64] ;  /* 0x0000000468857981 */ /* 0x000362000c1e1900 */
[----:B------:R-:W-:-:S05]  /*05c0*/  IMAD R102, R22, c[0x0][0x168], RZ ;  /* 0x00005a0016667a24 */ /* 0x000fca00078e02ff */
[----:B------:R-:W-:-:S04]  /*05d0*/  SHF.R.S32.HI R103, RZ, 0x1f, R102 ;  /* 0x0000001fff677819 */ /* 0x000fc80000011466 */
[----:B------:R-:W-:-:S04]  /*05e0*/  LEA.HI R103, R103, R102, RZ, 0x3 ;  /* 0x0000006667677211 */ /* 0x000fc800078f18ff */
[----:B------:R-:W-:Y:S02]  /*05f0*/  LEA.HI.SX32 R141, R103, R108, 0x1d ;  /* 0x0000006c678d7211 */ /* 0x000fe400078feaff */
[----:B------:R-:W-:Y:S02]  /*0600*/  MOV R110, 0x10 ;  /* 0x00000010006e7802 */ /* 0x000fe40000000f00 */
[C---:B------:R-:W-:Y:S01]  /*0610*/  IADD3 R134, R141.reuse, 0x80, RZ ;  /* 0x000000808d867810 */ /* 0x040fe20007ffe0ff */
[----:B------:R-:W-:Y:S02]  /*0620*/  BSSY B0, `(.L_x_251) ;  /* 0x00000b3000007945 */ /* 0x000fe40003800000 */
[----:B0-----:R-:W-:-:S04]  /*0630*/  IMAD.WIDE.U32 R100, R141, R110, c[0x0][0x218] ;  /* 0x000086008d647625 */ /* 0x001fc800078e006e */
[----:B------:R-:W-:Y:S01]  /*0640*/  IMAD.WIDE.U32 R102, R134, R110, c[0x0][0x218] ;  /* 0x0000860086667625 */ /* 0x000fe200078e006e */
[----:B--2---:R-:W-:-:S13]  /*0650*/  ISETP.GT.AND P1, PT, R112, RZ, PT ;  /* 0x000000ff7000720c */ /* 0x004fda0003f24270 */
[----:B------:R-:W-:Y:S05]  /*0660*/  @P1 BRA `(.L_x_252) ;  /* 0x0000008000001947 */ /* 0x000fea0003800000 */
[----:B-1----:R-:W-:Y:S01]  /*0670*/  ISETP.NE.U32.AND P0, PT, RZ, c[0x0][0x218], PT ;  /* 0x00008600ff007a0c */ /* 0x002fe20003f05070 */
[----:B------:R-:W-:-:S03]  /*0680*/  CS2R R104, SRZ ;  /* 0x0000000000687805 */ /* 0x000fc6000001ff00 */
[----:B------:R-:W-:-:S13]  /*0690*/  ISETP.NE.AND.EX P0, PT, RZ, c[0x0][0x21c], PT, P0 ;  /* 0x00008700ff007a0c */ /* 0x000fda0003f05300 */
[----:B------:R-:W-:Y:S05]  /*06a0*/  @!P0 BRA `(.L_x_253) ;  /* 0x00000aa000008947 */ /* 0x000fea0003800000 */
[----:B------:R0:W5:Y:S04]  /*06b0*/  LDG.E.128 R28, [R100.64] ;  /* 0x00000004641c7981 */ /* 0x000168000c1e1d00 */
[----:B------:R0:W5:Y:S01]  /*06c0*/  LDG.E.128 R24, [R102.64] ;  /* 0x0000000466187981 */ /* 0x000162000c1e1d00 */
[----:B------:R-:W-:Y:S01]  /*06d0*/  CS2R R104, SRZ ;  /* 0x0000000000687805 */ /* 0x000fe2000001ff00 */
[----:B------:R-:W-:Y:S05]  /*06e0*/  BRA `(.L_x_253) ;  /* 0x00000a6000007947 */ /* 0x000fea0003800000 */
.L_x_252:
[----:B-1----:R-:W-:Y:S01]  /*06f0*/  IADD3 R0, R112, -0x1, RZ ;  /* 0xffffffff70007810 */ /* 0x002fe20007ffe0ff */
[----:B------:R-:W-:-:S04]  /*0700*/  IMAD.WIDE.U32 R4, R141, R110, c[0x0][0x188] ;  /* 0x000062008d047625 */ /* 0x000fc800078e006e */
[----:B------:R-:W-:Y:S02]  /*0710*/  IMAD R0, R0, c[0x0][0x168], RZ ;  /* 0x00005a0000007a24 */ /* 0x000fe400078e02ff */
[----:B------:R-:W2:Y:S03]  /*0720*/  LDG.E.128 R4, [R4.64] ;  /* 0x0000000404047981 */ /* 0x000ea6000c1e1d00 */
[----:B------:R-:W-:-:S04]  /*0730*/  SHF.R.S32.HI R3, RZ, 0x1f, R0 ;  /* 0x0000001fff037819 */ /* 0x000fc80000011400 */
[----:B------:R-:W-:-:S04]  /*0740*/  LEA.HI R3, R3, R0, RZ, 0x3 ;  /* 0x0000000003037211 */ /* 0x000fc800078f18ff */
[----:B------:R-:W-:Y:S01]  /*0750*/  LEA.HI.SX32 R17, R3, R108, 0x1d ;  /* 0x0000006c03117211 */ /* 0x000fe200078feaff */
[----:B------:R-:W-:-:S04]  /*0760*/  IMAD.WIDE R2, R22, R111, c[0x0][0x1a0] ;  /* 0x0000680016027625 */ /* 0x000fc800078e026f */
[CC--:B------:R-:W-:Y:S01]  /*0770*/  IMAD.WIDE.U32 R8, R17.reuse, R110.reuse, c[0x0][0x208] ;  /* 0x0000820011087625 */ /* 0x0c0fe200078e006e */
[----:B------:R-:W-:Y:S01]  /*0780*/  IADD3 R17, R17, 0x80, RZ ;  /* 0x0000008011117810 */ /* 0x000fe20007ffe0ff */
[----:B------:R0:W3:Y:S02]  /*0790*/  LDG.E R2, [R2.64] ;  /* 0x0000000402027981 */ /* 0x0000e4000c1e1900 */
[-C--:B------:R-:W-:Y:S02]  /*07a0*/  IMAD.WIDE.U32 R12, R134, R110.reuse, c[0x0][0x188] ;  /* 0x00006200860c7625 */ /* 0x080fe400078e006e */
[----:B------:R-:W4:Y:S02]  /*07b0*/  LDG.E.128 R8, [R8.64] ;  /* 0x0000000408087981 */ /* 0x000f24000c1e1d00 */
[----:B------:R-:W-:Y:S02]  /*07c0*/  IMAD.WIDE.U32 R16, R17, R110, c[0x0][0x208] ;  /* 0x0000820011107625 */ /* 0x000fe400078e006e */
        /* <DEDUP_REMOVED lines=8> */
[----:B------:R-:W-:Y:S02]  /*0850*/  PRMT R4, RZ, 0x7610, R4 ;  /* 0x00007610ff047816 */ /* 0x000fe40000000004 */
[----:B0-----:R-:W-:-:S02]  /*0860*/  PRMT R3, RZ, 0x5410, R5 ;  /* 0x00005410ff037816 */ /* 0x001fc40000000005 */
[----:B------:R-:W-:Y:S02]  /*0870*/  PRMT R5, RZ, 0x7610, R5 ;  /* 0x00007610ff057816 */ /* 0x000fe40000000005 */
[--C-:B-1----:R-:W-:Y:S02]  /*0880*/  PRMT R101, RZ, 0x5410, R6.reuse ;  /* 0x00005410ff657816 */ /* 0x102fe40000000006 */
[----:B------:R-:W-:Y:S02]  /*0890*/  PRMT R102, RZ, 0x7610, R6 ;  /* 0x00007610ff667816 */ /* 0x000fe40000000006 */
[--C-:B------:R-:W-:Y:S02]  /*08a0*/  PRMT R103, RZ, 0x5410, R7.reuse ;  /* 0x00005410ff677816 */ /* 0x100fe40000000007 */
[----:B---3--:R-:W-:Y:S02]  /*08b0*/  FSEL R136, R2, RZ, !P0 ;  /* 0x000000ff02887208 */ /* 0x008fe40004000000 */
[----:B------:R-:W-:-:S02]  /*08c0*/  PRMT R7, RZ, 0x7610, R7 ;  /* 0x00007610ff077816 */ /* 0x000fc40000000007 */
[--C-:B----4-:R-:W-:Y:S01]  /*08d0*/  PRMT R21, RZ, 0x5410, R9.reuse ;  /* 0x00005410ff157816 */ /* 0x110fe20000000009 */
[C---:B------:R-:W-:Y:S01]  /*08e0*/  FADD.FTZ R2, -R136.reuse, R4 ;  /* 0x0000000488027221 */ /* 0x040fe20000010100 */
[----:B------:R-:W-:Y:S01]  /*08f0*/  PRMT R112, RZ, 0x7610, R9 ;  /* 0x00007610ff707816 */ /* 0x000fe20000000009 */
[C---:B------:R-:W-:Y:S01]  /*0900*/  FADD.FTZ R4, -R136.reuse, R3 ;  /* 0x0000000388047221 */ /* 0x040fe20000010100 */
[--C-:B------:R-:W-:Y:S02]  /*0910*/  PRMT R105, RZ, 0x5410, R14.reuse ;  /* 0x00005410ff697816 */ /* 0x100fe4000000000e */
[----:B------:R-:W-:Y:S01]  /*0920*/  PRMT R110, RZ, 0x7610, R14 ;  /* 0x00007610ff6e7816 */ /* 0x000fe2000000000e */
[----:B------:R-:W-:Y:S01]  /*0930*/  FADD.FTZ R6, -R136, R5 ;  /* 0x0000000588067221 */ /* 0x000fe20000010100 */
[--C-:B------:R-:W-:Y:S02]  /*0940*/  PRMT R107, RZ, 0x5410, R11.reuse ;  /* 0x00005410ff6b7816 */ /* 0x100fe4000000000b */
[----:B------:R-:W-:-:S02]  /*0950*/  PRMT R100, RZ, 0x7610, R11 ;  /* 0x00007610ff647816 */ /* 0x000fc4000000000b */
[--C-:B------:R-:W-:Y:S01]  /*0960*/  PRMT R104, RZ, 0x5410, R13.reuse ;  /* 0x00005410ff687816 */ /* 0x100fe2000000000d */
[----:B------:R-:W-:Y:S01]  /*0970*/  FADD.FTZ R0, -R136, R0 ;  /* 0x0000000088007221 */ /* 0x000fe20000010100 */
[----:B------:R-:W-:Y:S02]  /*0980*/  PRMT R109, RZ, 0x5410, R8 ;  /* 0x00005410ff6d7816 */ /* 0x000fe40000000008 */
[--C-:B------:R-:W-:Y:S02]  /*0990*/  PRMT R9, RZ, 0x5410, R12.reuse ;  /* 0x00005410ff097816 */ /* 0x100fe4000000000c */
[----:B------:R-:W-:Y:S02]  /*09a0*/  PRMT R11, RZ, 0x7610, R12 ;  /* 0x00007610ff0b7816 */ /* 0x000fe4000000000c */
[----:B------:R-:W-:Y:S02]  /*09b0*/  PRMT R13, RZ, 0x7610, R13 ;  /* 0x00007610ff0d7816 */ /* 0x000fe4000000000d */
[----:B------:R-:W-:-:S02]  /*09c0*/  PRMT R111, RZ, 0x5410, R15 ;  /* 0x00005410ff6f7816 */ /* 0x000fc4000000000f */
[----:B------:R-:W-:Y:S02]  /*09d0*/  PRMT R142, RZ, 0x7610, R15 ;  /* 0x00007610ff8e7816 */ /* 0x000fe4000000000f */
[----:B------:R-:W-:Y:S01]  /*09e0*/  PRMT R132, RZ, 0x7610, R8 ;  /* 0x00007610ff847816 */ /* 0x000fe20000000008 */
[C---:B------:R-:W-:Y:S01]  /*09f0*/  FADD.FTZ R8, -R136.reuse, R101 ;  /* 0x0000006588087221 */ /* 0x040fe20000010100 */
[--C-:B------:R-:W-:Y:S01]  /*0a00*/  PRMT R23, RZ, 0x5410, R10.reuse ;  /* 0x00005410ff177816 */ /* 0x100fe2000000000a */
[C---:B------:R-:W-:Y:S01]  /*0a10*/  FADD.FTZ R148, -R136.reuse, R105 ;  /* 0x0000006988947221 */ /* 0x040fe20000010100 */
[----:B------:R-:W-:Y:S01]  /*0a20*/  PRMT R20, RZ, 0x7610, R10 ;  /* 0x00007610ff147816 */ /* 0x000fe2000000000a */
[C---:B------:R-:W-:Y:S01]  /*0a30*/  FADD.FTZ R10, -R136.reuse, R102 ;  /* 0x00000066880a7221 */ /* 0x040fe20000010100 */
[--C-:B------:R-:W-:Y:S01]  /*0a40*/  PRMT R105, RZ, 0x5410, R17.reuse ;  /* 0x00005410ff697816 */ /* 0x100fe20000000011 */
[----:B------:R-:W-:Y:S01]  /*0a50*/  FADD.FTZ R150, -R136, R110 ;  /* 0x0000006e88967221 */ /* 0x000fe20000010100 */
[----:B------:R-:W-:Y:S01]  /*0a60*/  PRMT R110, RZ, 0x7610, R17 ;  /* 0x00007610ff6e7816 */ /* 0x000fe20000000011 */
[----:B-----5:R-:W-:-:S02]  /*0a70*/  FMUL.FTZ R3, R133, R4 ;  /* 0x0000000485037220 */ /* 0x020fc40000410000 */
[C---:B------:R-:W-:Y:S02]  /*0a80*/  FADD.FTZ R12, -R136.reuse, R103 ;  /* 0x00000067880c7221 */ /* 0x040fe40000010100 */
[----:B------:R-:W-:Y:S02]  /*0a90*/  FMUL.FTZ R4, R133, R6 ;  /* 0x0000000685047220 */ /* 0x000fe40000410000 */
[C---:B------:R-:W-:Y:S02]  /*0aa0*/  FADD.FTZ R14, -R136.reuse, R7 ;  /* 0x00000007880e7221 */ /* 0x040fe40000010100 */
[C---:B------:R-:W-:Y:S02]  /*0ab0*/  FADD.FTZ R138, -R136.reuse, R9 ;  /* 0x00000009888a7221 */ /* 0x040fe40000010100 */
[C---:B------:R-:W-:Y:S02]  /*0ac0*/  FADD.FTZ R140, -R136.reuse, R11 ;  /* 0x0000000b888c7221 */ /* 0x040fe40000010100 */
[----:B------:R-:W-:-:S02]  /*0ad0*/  FADD.FTZ R144, -R136, R104 ;  /* 0x0000006888907221 */ /* 0x000fc40000010100 */
[C---:B------:R-:W-:Y:S02]  /*0ae0*/  FADD.FTZ R146, -R136.reuse, R13 ;  /* 0x0000000d88927221 */ /* 0x040fe40000010100 */
[C---:B------:R-:W-:Y:S01]  /*0af0*/  FADD.FTZ R152, -R136.reuse, R111 ;  /* 0x0000006f88987221 */ /* 0x040fe20000010100 */
[----:B------:R-:W-:Y:S01]  /*0b00*/  PRMT R111, RZ, 0x5410, R16 ;  /* 0x00005410ff6f7816 */ /* 0x000fe20000000010 */
[----:B------:R-:W-:Y:S01]  /*0b10*/  FADD.FTZ R142, -R136, R142 ;  /* 0x0000008e888e7221 */ /* 0x000fe20000010100 */
[----:B------:R-:W-:Y:S01]  /*0b20*/  PRMT R136, RZ, 0x7610, R16 ;  /* 0x00007610ff887816 */ /* 0x000fe20000000010 */
[C---:B------:R-:W-:Y:S02]  /*0b30*/  FMUL.FTZ R0, R133.reuse, R0 ;  /* 0x0000000085007220 */ /* 0x040fe40000410000 */
[----:B------:R-:W-:Y:S02]  /*0b40*/  FMUL.FTZ R17, R114, R109 ;  /* 0x0000006d72117220 */ /* 0x000fe40000410000 */
[C---:B------:R-:W-:Y:S01]  /*0b50*/  FMUL.FTZ R5, R133.reuse, R8 ;  /* 0x0000000885057220 */ /* 0x040fe20000410000 */
[--C-:B------:R-:W-:Y:S01]  /*0b60*/  PRMT R101, RZ, 0x5410, R19.reuse ;  /* 0x00005410ff657816 */ /* 0x100fe20000000013 */
[----:B------:R-:W-:Y:S01]  /*0b70*/  FMUL.FTZ R6, R133, R10 ;  /* 0x0000000a85067220 */ /* 0x000fe20000410000 */
[----:B------:R-:W-:Y:S01]  /*0b80*/  PRMT R102, RZ, 0x7610, R19 ;  /* 0x00007610ff667816 */ /* 0x000fe20000000013 */
[----:B------:R-:W-:-:S02]  /*0b90*/  FFMA.FTZ R34, R3, R21, R34 ;  /* 0x0000001503227223 */ /* 0x000fc40000010022 */
[----:B------:R-:W-:Y:S02]  /*0ba0*/  FADD.FTZ R78, R78, R21 ;  /* 0x000000154e4e7221 */ /* 0x000fe40000010000 */
[----:B------:R-:W-:Y:S01]  /*0bb0*/  FMUL.FTZ R16, R116, R21 ;  /* 0x0000001574107220 */ /* 0x000fe20000410000 */
[--C-:B------:R-:W-:Y:S01]  /*0bc0*/  PRMT R103, RZ, 0x5410, R18.reuse ;  /* 0x00005410ff677816 */ /* 0x100fe20000000012 */
[----:B------:R-:W-:Y:S01]  /*0bd0*/  FMUL.FTZ R7, R133, R12 ;  /* 0x0000000c85077220 */ /* 0x000fe20000410000 */
[----:B------:R-:W-:Y:S01]  /*0be0*/  PRMT R104, RZ, 0x7610, R18 ;  /* 0x00007610ff687816 */ /* 0x000fe20000000012 */
[-C--:B------:R-:W-:Y:S02]  /*0bf0*/  FFMA.FTZ R35, R4, R112.reuse, R35 ;  /* 0x0000007004237223 */ /* 0x080fe40000010023 */
[----:B------:R-:W-:Y:S02]  /*0c00*/  FADD.FTZ R79, R79, R112 ;  /* 0x000000704f4f7221 */ /* 0x000fe40000010000 */
[----:B------:R-:W-:-:S02]  /*0c10*/  FMUL.FTZ R21, R117, R112 ;  /* 0x0000007075157220 */ /* 0x000fc40000410000 */
[----:B------:R-:W-:Y:S02]  /*0c20*/  FFMA.FTZ R32, R0, R109, R32 ;  /* 0x0000006d00207223 */ /* 0x000fe40000010020 */
[----:B------:R-:W-:Y:S02]  /*0c30*/  FADD.FTZ R76, R76, R109 ;  /* 0x0000006d4c4c7221 */ /* 0x000fe40000010000 */
[----:B------:R-:W-:Y:S02]  /*0c40*/  FMUL.FTZ R19, R115, R132 ;  /* 0x0000008473137220 */ /* 0x000fe40000410000 */
[----:B------:R-:W-:Y:S02]  /*0c50*/  FADD.FTZ R112, RZ, R17 ;  /* 0x00000011ff707221 */ /* 0x000fe40000010000 */
[----:B------:R-:W-:Y:S02]  /*0c60*/  FMUL.FTZ R2, R133, R2 ;  /* 0x0000000285027220 */ /* 0x000fe40000410000 */
[----:B------:R-:W-:-:S02]  /*0c70*/  FFMA.FTZ R36, R5, R23, R36 ;  /* 0x0000001705247223 */ /* 0x000fc40000010024 */
[----:B------:R-:W-:Y:S02]  /*0c80*/  FADD.FTZ R72, R72, R23 ;  /* 0x0000001748487221 */ /* 0x000fe40000010000 */
[----:B------:R-:W-:Y:S02]  /*0c90*/  FMUL.FTZ R18, R118, R23 ;  /* 0x0000001776127220 */ /* 0x000fe40000410000 */
[----:B------:R-:W-:Y:S02]  /*0ca0*/  FFMA.FTZ R109, R0, R17, RZ ;  /* 0x00000011006d7223 */ /* 0x000fe400000100ff */
[-C--:B------:R-:W-:Y:S02]  /*0cb0*/  FFMA.FTZ R37, R6, R20.reuse, R37 ;  /* 0x0000001406257223 */ /* 0x080fe40000010025 */
[----:B------:R-:W-:Y:S02]  /*0cc0*/  FADD.FTZ R73, R73, R20 ;  /* 0x0000001449497221 */ /* 0x000fe40000010000 */
[----:B------:R-:W-:-:S02]  /*0cd0*/  FMUL.FTZ R23, R119, R20 ;  /* 0x0000001477177220 */ /* 0x000fc40000410000 */
[-C--:B------:R-:W-:Y:S02]  /*0ce0*/  FFMA.FTZ R38, R7, R107.reuse, R38 ;  /* 0x0000006b07267223 */ /* 0x080fe40000010026 */
[----:B------:R-:W-:Y:S02]  /*0cf0*/  FADD.FTZ R74, R74, R107 ;  /* 0x0000006b4a4a7221 */ /* 0x000fe40000010000 */
[----:B------:R-:W-:Y:S02]  /*0d00*/  FMUL.FTZ R20, R120, R107 ;  /* 0x0000006b78147220 */ /* 0x000fe40000410000 */
[----:B------:R-:W-:Y:S02]  /*0d10*/  FADD.FTZ R107, R112, R19 ;  /* 0x00000013706b7221 */ /* 0x000fe40000010000 */
[----:B------:R-:W-:Y:S02]  /*0d20*/  FFMA.FTZ R109, R2, R19, R109 ;  /* 0x00000013026d7223 */ /* 0x000fe4000001006d */
[----:B------:R-:W-:-:S02]  /*0d30*/  FADD.FTZ R112, R107, R16 ;  /* 0x000000106b707221 */ /* 0x000fc40000010000 */
[----:B------:R-:W-:Y:S02]  /*0d40*/  FFMA.FTZ R107, R3, R16, R109 ;  /* 0x00000010036b7223 */ /* 0x000fe4000001006d */
[C---:B------:R-:W-:Y:S02]  /*0d50*/  FMUL.FTZ R8, R133.reuse, R14 ;  /* 0x0000000e85087220 */ /* 0x040fe40000410000 */
[----:B------:R-:W-:Y:S02]  /*0d60*/  FADD.FTZ R113, R112, R21 ;  /* 0x0000001570717221 */ /* 0x000fe40000010000 */
[----:B------:R-:W-:Y:S02]  /*0d70*/  FFMA.FTZ R107, R4, R21, R107 ;  /* 0x00000015046b7223 */ /* 0x000fe4000001006b */
[----:B------:R-:W-:Y:S02]  /*0d80*/  FMUL.FTZ R9, R133, R138 ;  /* 0x0000008a85097220 */ /* 0x000fe40000410000 */
[----:B------:R-:W-:-:S02]  /*0d90*/  FFMA.FTZ R39, R8, R100, R39 ;  /* 0x0000006408277223 */ /* 0x000fc40000010027 */
[----:B------:R-:W-:Y:S02]  /*0da0*/  FADD.FTZ R75, R75, R100 ;  /* 0x000000644b4b7221 */ /* 0x000fe40000010000 */
[----:B------:R-:W-:Y:S02]  /*0db0*/  FMUL.FTZ R109, R121, R100 ;  /* 0x00000064796d7220 */ /* 0x000fe40000410000 */
[----:B------:R-:W-:Y:S02]  /*0dc0*/  FADD.FTZ R100, R113, R18 ;  /* 0x0000001271647221 */ /* 0x000fe40000010000 */
        /* <DEDUP_REMOVED lines=10> */
[----:B------:R-:W-:Y:S02]  /*0e70*/  FADD.FTZ R100, R111, R20 ;  /* 0x000000146f647221 */ /* 0x000fe40000010000 */
[----:B------:R-:W-:Y:S02]  /*0e80*/  FFMA.FTZ R107, R7, R20, R107 ;  /* 0x00000014076b7223 */ /* 0x000fe4000001006b */
        /* <DEDUP_REMOVED lines=22> */
[C---:B------:R-:W-:Y:S02]  /*0ff0*/  FMUL.FTZ R15, R133.reuse, R152 ;  /* 0x00000098850f7220 */ /* 0x040fe40000410000 */
[----:B------:R-:W-:Y:S02]  /*1000*/  FMUL.FTZ R14, R133, R150 ;  /* 0x00000096850e7220 */ /* 0x000fe40000410000 */
[----:B------:R-:W-:Y:S02]  /*1010*/  FMUL.FTZ R139, R129, R104 ;  /* 0x00000068818b7220 */ /* 0x000fe40000410000 */
[----:B------:R-:W-:Y:S02]  /*1020*/  FADD.FTZ R100, R103, R138 ;  /* 0x0000008a67647221 */ /* 0x000fe40000010000 */
[----:B------:R-:W-:-:S02]  /*1030*/  FFMA.FTZ R105, R13, R138, R105 ;  /* 0x0000008a0d697223 */ /* 0x000fc40000010069 */
        /* <DEDUP_REMOVED lines=9> */
[----:B------:R-:W-:Y:S02]  /*10d0*/  FFMA.FTZ R45, R14, R104, R45 ;  /* 0x000000680e2d7223 */ /* 0x000fe4000001002d */
[----:B------:R-:W-:Y:S02]  /*10e0*/  FADD.FTZ R65, R65, R104 ;  /* 0x0000006841417221 */ /* 0x000fe40000010000 */
[----:B------:R-:W-:-:S02]  /*10f0*/  FFMA.FTZ R43, R12, R110, R43 ;  /* 0x0000006e0c2b7223 */ /* 0x000fc4000001002b */
[----:B------:R-:W-:Y:S02]  /*1100*/  FADD.FTZ R71, R71, R110 ;  /* 0x0000006e47477221 */ /* 0x000fe40000010000 */
[----:B------:R-:W-:Y:S02]  /*1110*/  FFMA.FTZ R47, R142, R102, R47 ;  /* 0x000000668e2f7223 */ /* 0x000fe4000001002f */
[----:B------:R-:W-:Y:S02]  /*1120*/  FADD.FTZ R67, R67, R102 ;  /* 0x0000006643437221 */ /* 0x000fe40000010000 */
[----:B------:R-:W-:Y:S02]  /*1130*/  FADD.FTZ R104, R100, R143 ;  /* 0x0000008f64687221 */ /* 0x000fe40000010000 */
[----:B------:R-:W-:Y:S02]  /*1140*/  FFMA.FTZ R105, R142, R143, R105 ;  /* 0x0000008f8e697223 */ /* 0x000fe40000010069 */
.L_x_253:
[----:B------:R-:W-:Y:S05]  /*1150*/  BSYNC B0 ;  /* 0x0000000000007941 */ /* 0x000fea0003800000 */
.L_x_251:
[----:B0-----:R-:W0:Y:S01]  /*1160*/  S2R R100, SR_TID.X ;  /* 0x0000000000647919 */ /* 0x001e220000002100 */
[----:B------:R-:W-:Y:S02]  /*1170*/  LOP3.LUT P2, RZ, R123, 0xff, RZ, 0xc0, !PT ;  /* 0x000000ff7bff7812 */ /* 0x000fe4000784c0ff */
[----:B0-----:R-:W-:-:S02]  /*1180*/  SHF.R.U32.HI R102, RZ, 0x5, R100 ;  /* 0x00000005ff667819 */ /* 0x001fc40000011664 */
[----:B------:R-:W-:Y:S02]  /*1190*/  LOP3.LUT P0, RZ, R100, 0x1f, RZ, 0xc0, !PT ;  /* 0x0000001f64ff7812 */ /* 0x000fe4000780c0ff */
[----:B------:R-:W-:-:S07]  /*11a0*/  LOP3.LUT R144, R102, 0x7fffffc, RZ, 0xc0, !PT ;  /* 0x07fffffc66907812 */ /* 0x000fce00078ec0ff */
[----:B------:R-:W-:Y:S01]  /*11b0*/  @!P2 IADD3 R144, R144, 0x4, RZ ;  /* 0x000000049090a810 */ /* 0x000fe20007ffe0ff */
[----:B------:R-:W-:Y:S05]  /*11c0*/  BRA.DIV ~URZ, `(.L_x_254) ;  /* 0x00001d927f007947 */ /* 0x000fea000b800000 */
[----:B------:R0:W1:Y:S02]  /*11d0*/  SHFL.DOWN PT, R103, R104, 0x10, 0x1f ;  /* 0x0a001f0068677f89 */ /* 0x00006400000e0000 */
.L_x_307:
[----:B------:R-:W-:Y:S05]  /*11e0*/  BRA.DIV ~URZ, `(.L_x_255) ;  /* 0x00001df27f007947 */ /* 0x000fea000b800000 */
        /* <DEDUP_REMOVED lines=17> */
.L_x_308:
[----:B-----5:R-:W-:Y:S01]  /*1300*/  ISETP.GE.AND P2, PT, R106, 0x1, PT ;  /* 0x000000016a00780c */ /* 0x020fe20003f46270 */
[----:B--2---:R-:W-:Y:S01]  /*1310*/  FADD.FTZ R110, R112, R105 ;  /* 0x00000069706e7221 */ /* 0x004fe20000010000 */
[----:B------:R-:W-:Y:S01]  /*1320*/  WARPSYNC 0xffffffff ;  /* 0xffffffff00007948 */ /* 0x000fe20003800000 */
[----:B-1----:R-:W-:Y:S02]  /*1330*/  FADD.FTZ R111, R100, R107 ;  /* 0x0000006b646f7221 */ /* 0x002fe40000010000 */
[----:B------:R-:W-:-:S08]  /*1340*/  IMAD.MOV.U32 R145, RZ, RZ, RZ ;  /* 0x000000ffff917224 */ /* 0x000fd000078e00ff */
[----:B------:R-:W-:-:S05]  /*1350*/  @P2 IADD3 R106, R106, -0x1, RZ ;  /* 0xffffffff6a6a2810 */ /* 0x000fca0007ffe0ff */
[----:B------:R-:W-:-:S05]  /*1360*/  @P2 IMAD R106, R106, c[0x0][0x168], RZ ;  /* 0x00005a006a6a2a24 */ /* 0x000fca00078e02ff */
[----:B------:R-:W-:-:S04]  /*1370*/  @P2 SHF.R.S32.HI R101, RZ, 0x1f, R106 ;  /* 0x0000001fff652819 */ /* 0x000fc8000001146a */
[----:B------:R-:W-:Y:S02]  /*1380*/  @P2 LEA.HI R103, R101, R106, RZ, 0x3 ;  /* 0x0000006a65672211 */ /* 0x000fe400078f18ff */
[----:B------:R-:W-:Y:S02]  /*1390*/  @!P0 LOP3.LUT R101, R102, 0x3, RZ, 0xc0, !PT ;  /* 0x0000000366658812 */ /* 0x000fe400078ec0ff */
[----:B------:R-:W-:Y:S02]  /*13a0*/  @P2 MOV R102, 0x10 ;  /* 0x0000001000662802 */ /* 0x000fe40000000f00 */
[----:B------:R-:W-:Y:S01]  /*13b0*/  @P2 LEA.HI.SX32 R145, R103, R108, 0x1d ;  /* 0x0000006c67912211 */ /* 0x000fe200078feaff */
[----:B------:R-:W-:-:S04]  /*13c0*/  @!P0 IMAD.IADD R146, R144, 0x1, R101 ;  /* 0x0000000190928824 */ /* 0x000fc800078e0265 */
[----:B------:R-:W-:Y:S01]  /*13d0*/  @P2 IMAD.WIDE.U32 R112, R145, R102, c[0x0][0x170] ;  /* 0x00005c0091702625 */ /* 0x000fe200078e0066 */
[----:B------:R-:W-:Y:S04]  /*13e0*/  @!P0 STS.64 [R146.X8+0x2000], R110 ;  /* 0x0020006e92008388 */ /* 0x000fe80000008a00 */
[----:B------:R-:W-:Y:S06]  /*13f0*/  BAR.SYNC.DEFER_BLOCKING 0x0 ;  /* 0x0000000000007b1d */ /* 0x000fec0000010000 */
[----:B------:R1:W5:Y:S01]  /*1400*/  @P2 LDG.E.128 R88, [R112.64] ;  /* 0x0000000470582981 */ /* 0x000362000c1e1d00 */
[----:B------:R-:W-:Y:S03]  /*1410*/  BSSY B0, `(.L_x_256) ;  /* 0x0000021000007945 */ /* 0x000fe60003800000 */
[----:B------:R-:W2:Y:S04]  /*1420*/  LDS.128 R100, [R144.X8+0x2000] ;  /* 0x0020000090647984 */ /* 0x000ea80000008c00 */
[----:B0-----:R-:W0:Y:S01]  /*1430*/  LDS.128 R104, [R144.X8+0x2010] ;  /* 0x0020100090687984 */ /* 0x001e220000008c00 */
[----:B--2---:R-:W-:-:S02]  /*1440*/  FADD.FTZ R147, RZ, R100 ;  /* 0x00000064ff937221 */ /* 0x004fc40000010000 */
        /* <DEDUP_REMOVED lines=8> */
[----:B------:R-:W-:Y:S01]  /*14d0*/  FMUL.FTZ R105, R100, c[0x0][0x1e0] ;  /* 0x0000780064697a20 */ /* 0x000fe20000410000 */
[----:B------:R-:W-:Y:S05]  /*14e0*/  @P1 BRA `(.L_x_257) ;  /* 0x0000008000001947 */ /* 0x000fea0003800000 */
[----:B-1----:R-:W-:Y:S01]  /*14f0*/  ULDC.64 UR6, c[0x0][0x218] ;  /* 0x0000860000067ab9 */ /* 0x002fe20000000a00 */
[----:B------:R-:W-:Y:S01]  /*1500*/  HFMA2.MMA R100, -RZ, RZ, 0, 0 ;  /* 0x00000000ff647435 */ /* 0x000fe200000001ff */
[----:B------:R-:W-:-:S04]  /*1510*/  UISETP.NE.U32.AND UP0, UPT, URZ, UR6, UPT ;  /* 0x000000063f00728c */ /* 0x000fc8000bf05070 */
[----:B------:R-:W-:-:S06]  /*1520*/  UISETP.NE.AND.EX UP0, UPT, URZ, UR7, UPT, UP0 ;  /* 0x000000073f00728c */ /* 0x000fcc000bf05300 */
[----:B------:R-:W-:-:S13]  /*1530*/  PLOP3.LUT P3, PT, PT, PT, UP0, 0x80, 0x0 ;  /* 0x000000000000781c */ /* 0x000fda0003f6f008 */
[----:B------:R-:W-:Y:S05]  /*1540*/  @!P3 BRA `(.L_x_258) ;  /* 0x000000d00000b947 */ /* 0x000fea0003800000 */
[----:B------:R-:W-:Y:S01]  /*1550*/  PRMT R100, RZ, 0x5410, R28 ;  /* 0x00005410ff647816 */ /* 0x000fe2000000001c */
[----:B------:R-:W-:Y:S05]  /*1560*/  BRA `(.L_x_258) ;  /* 0x000000b000007947 */ /* 0x000fea0003800000 */
.L_x_257:
[----:B-1----:R-:W-:Y:S01]  /*1570*/  ULDC.64 UR6, c[0x0][0x218] ;  /* 0x0000860000067ab9 */ /* 0x002fe20000000a00 */
        /* <DEDUP_REMOVED lines=10> */
.L_x_258:
[----:B------:R-:W-:Y:S05]  /*1620*/  BSYNC B0 ;  /* 0x0000000000007941 */ /* 0x000fea0003800000 */
.L_x_256:
[----:B------:R-:W-:Y:S01]  /*1630*/  ISETP.NE.U32.AND P0, PT, RZ, c[0x0][0x258], PT ;  /* 0x00009600ff007a0c */ /* 0x000fe20003f05070 */
[----:B------:R-:W-:Y:S01]  /*1640*/  @P2 FMUL.FTZ R101, R100, c[0x0][0x1ec] ;  /* 0x00007b0064652a20 */ /* 0x000fe20000410000 */
[----:B------:R-:W-:Y:S01]  /*1650*/  @P2 PRMT R102, RZ, 0x5410, R84 ;  /* 0x00005410ff662816 */ /* 0x000fe20000000054 */
[----:B------:R-:W-:Y:S01]  /*1660*/  BSSY B0, `(.L_x_259) ;  /* 0x0000015000007945 */ /* 0x000fe20003800000 */
[----:B------:R-:W-:-:S03]  /*1670*/  ISETP.NE.AND.EX P0, PT, RZ, c[0x0][0x25c], PT, P0 ;  /* 0x00009700ff007a0c */ /* 0x000fc60003f05300 */
[----:B------:R-:W-:-:S05]  /*1680*/  @P2 FMUL.FTZ R102, R101, R102 ;  /* 0x0000006665662220 */ /* 0x000fca0000410000 */
[----:B------:R-:W-:Y:S02]  /*1690*/  @P2 F2FP.BF16.PACK_AB R103, RZ, R102 ;  /* 0x00000066ff67223e */ /* 0x000fe400000010ff */
[----:B-----5:R-:W-:Y:S02]  /*16a0*/  @P2 PRMT R102, RZ, 0x5410, R88 ;  /* 0x00005410ff662816 */ /* 0x020fe40000000058 */
[----:B------:R-:W-:Y:S02]  /*16b0*/  @P2 PRMT R96, R103, 0x7610, R96 ;  /* 0x0000761067602816 */ /* 0x000fe40000000060 */
[----:B------:R-:W-:Y:S01]  /*16c0*/  @P0 F2FP.BF16.PACK_AB R100, RZ, R100 ;  /* 0x00000064ff64023e */ /* 0x000fe200000010ff */
[----:B------:R-:W-:-:S03]  /*16d0*/  @P2 FFMA.FTZ R60, R101, R102, R60 ;  /* 0x00000066653c2223 */ /* 0x000fc6000001003c */
[----:B------:R-:W-:Y:S01]  /*16e0*/  @P0 PRMT R92, R100, 0x7610, R92 ;  /* 0x00007610645c0816 */ /* 0x000fe2000000005c */
[----:B------:R-:W-:Y:S05]  /*16f0*/  @P1 BRA `(.L_x_260) ;  /* 0x0000004000001947 */ /* 0x000fea0003800000 */
[----:B------:R-:W-:Y:S01]  /*1700*/  IMAD.MOV.U32 R100, RZ, RZ, RZ ;  /* 0x000000ffff647224 */ /* 0x000fe200078e00ff */
[----:B------:R-:W-:Y:S05]  /*1710*/  @!P3 BRA `(.L_x_261) ;  /* 0x000000900000b947 */ /* 0x000fea0003800000 */
[----:B------:R-:W-:Y:S01]  /*1720*/  PRMT R100, RZ, 0x7610, R28 ;  /* 0x00007610ff647816 */ /* 0x000fe2000000001c */
[----:B------:R-:W-:Y:S05]  /*1730*/  BRA `(.L_x_261) ;  /* 0x0000007000007947 */ /* 0x000fea0003800000 */
.L_x_260:
[----:B------:R-:W-:Y:S02]  /*1740*/  ISETP.NE.AND P4, PT, R122, RZ, PT ;  /* 0x000000ff7a00720c */ /* 0x000fe40003f85270 */
[----:B------:R-:W-:Y:S02]  /*1750*/  @P3 PRMT R101, RZ, 0x7610, R28 ;  /* 0x00007610ff653816 */ /* 0x000fe4000000001c */
[----:B------:R-:W-:-:S05]  /*1760*/  FSEL R100, R104, RZ, !P4 ;  /* 0x000000ff68647208 */ /* 0x000fca0006000000 */
[----:B------:R-:W-:-:S04]  /*1770*/  FFMA.FTZ R100, R2, R105, R100 ;  /* 0x0000006902647223 */ /* 0x000fc80000010064 */
[----:B------:R-:W-:-:S04]  /*1780*/  FADD.FTZ R100, R19, -R100 ;  /* 0x8000006413647221 */ /* 0x000fc80000010000 */
[----:B------:R-:W-:-:S04]  /*1790*/  FMUL.FTZ R100, R133, R100 ;  /* 0x0000006485647220 */ /* 0x000fc80000410000 */
[----:B------:R-:W-:Y:S02]  /*17a0*/  @P3 FADD.FTZ R100, R100, R101 ;  /* 0x0000006564643221 */ /* 0x000fe40000010000 */
.L_x_261:
[----:B------:R-:W-:Y:S05]  /*17b0*/  BSYNC B0 ;  /* 0x0000000000007941 */ /* 0x000fea0003800000 */
.L_x_259:
[----:B------:R-:W-:Y:S01]  /*17c0*/  @P2 PRMT R101, RZ, 0x7610, R84 ;  /* 0x00007610ff652816 */ /* 0x000fe20000000054 */
        /* <DEDUP_REMOVED lines=14> */
.L_x_263:
[----:B------:R-:W-:-:S04]  /*18b0*/  ISETP.NE.AND P4, PT, R122, RZ, PT ;  /* 0x000000ff7a00720c */ /* 0x000fc80003f85270 */
[----:B------:R-:W-:-:S05]  /*18c0*/  FSEL R100, R104, RZ, !P4 ;  /* 0x000000ff68647208 */ /* 0x000fca0006000000 */
[----:B------:R-:W-:-:S04]  /*18d0*/  FFMA.FTZ R101, R3, R105, R100 ;  /* 0x0000006903657223 */ /* 0x000fc80000010064 */
[----:B------:R-:W-:Y:S01]  /*18e0*/  FADD.FTZ R100, R16, -R101 ;  /* 0x8000006510647221 */ /* 0x000fe20000010000 */
[----:B------:R-:W-:-:S03]  /*18f0*/  @P3 PRMT R101, RZ, 0x5410, R29 ;  /* 0x00005410ff653816 */ /* 0x000fc6000000001d */
[----:B------:R-:W-:-:S04]  /*1900*/  FMUL.FTZ R100, R133, R100 ;  /* 0x0000006485647220 */ /* 0x000fc80000410000 */
[----:B------:R-:W-:Y:S02]  /*1910*/  @P3 FADD.FTZ R100, R100, R101 ;  /* 0x0000006564643221 */ /* 0x000fe40000010000 */
.L_x_264:
[----:B------:R-:W-:Y:S05]  /*1920*/  BSYNC B0 ;  /* 0x0000000000007941 */ /* 0x000fea0003800000 */
.L_x_262:
        /* <DEDUP_REMOVED lines=15> */
.L_x_266:
[----:B------:R-:W-:Y:S02]  /*1a20*/  ISETP.NE.AND P4, PT, R122, RZ, PT ;  /* 0x000000ff7a00720c */ /* 0x000fe40003f85270 */
[----:B------:R-:W-:Y:S02]  /*1a30*/  @P3 PRMT R101, RZ, 0x7610, R29 ;  /* 0x00007610ff653816 */ /* 0x000fe4000000001d */
[----:B------:R-:W-:-:S05]  /*1a40*/  FSEL R100, R104, RZ, !P4 ;  /* 0x000000ff68647208 */ /* 0x000fca0006000000 */
[----:B------:R-:W-:-:S04]  /*1a50*/  FFMA.FTZ R100, R4, R105, R100 ;  /* 0x0000006904647223 */ /* 0x000fc80000010064 */
[----:B------:R-:W-:-:S04]  /*1a60*/  FADD.FTZ R100, R21, -R100 ;  /* 0x8000006415647221 */ /* 0x000fc80000010000 */
[----:B------:R-:W-:-:S04]  /*1a70*/  FMUL.FTZ R100, R133, R100 ;  /* 0x0000006485647220 */ /* 0x000fc80000410000 */
[----:B------:R-:W-:Y:S02]  /*1a80*/  @P3 FADD.FTZ R100, R100, R101 ;  /* 0x0000006564643221 */ /* 0x000fe40000010000 */
.L_x_267:
[----:B------:R-:W-:Y:S05]  /*1a90*/  BSYNC B0 ;  /* 0x0000000000007941 */ /* 0x000fea0003800000 */
.L_x_265:
        /* <DEDUP_REMOVED lines=15> */
.L_x_269:
[----:B------:R-:W-:-:S04]  /*1b90*/  ISETP.NE.AND P4, PT, R122, RZ, PT ;  /* 0x000000ff7a00720c */ /* 0x000fc80003f85270 */
[----:B------:R-:W-:-:S05]  /*1ba0*/  FSEL R100, R104, RZ, !P4 ;  /* 0x000000ff68647208 */ /* 0x000fca0006000000 */
[----:B------:R-:W-:-:S04]  /*1bb0*/  FFMA.FTZ R101, R5, R105, R100 ;  /* 0x0000006905657223 */ /* 0x000fc80000010064 */
[----:B------:R-:W-:Y:S01]  /*1bc0*/  FADD.FTZ R100, R18, -R101 ;  /* 0x8000006512647221 */ /* 0x000fe20000010000 */
[----:B------:R-:W-:-:S03]  /*1bd0*/  @P3 PRMT R101, RZ, 0x5410, R30 ;  /* 0x00005410ff653816 */ /* 0x000fc6000000001e */
[----:B------:R-:W-:-:S04]  /*1be0*/  FMUL.FTZ R100, R133, R100 ;  /* 0x0000006485647220 */ /* 0x000fc80000410000 */
[----:B------:R-:W-:Y:S02]  /*1bf0*/  @P3 FADD.FTZ R100, R100, R101 ;  /* 0x0000006564643221 */ /* 0x000fe40000010000 */
.L_x_270:
[----:B------:R-:W-:Y:S05]  /*1c00*/  BSYNC B0 ;  /* 0x0000000000007941 */ /* 0x000fea0003800000 */
.L_x_268:
        /* <DEDUP_REMOVED lines=15> */
.L_x_272:
[----:B------:R-:W-:Y:S02]  /*1d00*/  ISETP.NE.AND P4, PT, R122, RZ, PT ;  /* 0x000000ff7a00720c */ /* 0x000fe40003f85270 */
[----:B------:R-:W-:Y:S02]  /*1d10*/  @P3 PRMT R101, RZ, 0x7610, R30 ;  /* 0x00007610ff653816 */ /* 0x000fe4000000001e */
[----:B------:R-:W-:-:S05]  /*1d20*/  FSEL R100, R104, RZ, !P4 ;  /* 0x000000ff68647208 */ /* 0x000fca0006000000 */
[----:B------:R-:W-:-:S04]  /*1d30*/  FFMA.FTZ R100, R6, R105, R100 ;  /* 0x0000006906647223 */ /* 0x000fc80000010064 */
[----:B------:R-:W-:-:S04]  /*1d40*/  FADD.FTZ R100, R23, -R100 ;  /* 0x8000006417647221 */ /* 0x000fc80000010000 */
[----:B------:R-:W-:-:S04]  /*1d50*/  FMUL.FTZ R100, R133, R100 ;  /* 0x0000006485647220 */ /* 0x000fc80000410000 */
[----:B------:R-:W-:Y:S02]  /*1d60*/  @P3 FADD.FTZ R100, R100, R101 ;  /* 0x0000006564643221 */ /* 0x000fe40000010000 */
.L_x_273:
[----:B------:R-:W-:Y:S05]  /*1d70*/  BSYNC B0 ;  /* 0x0000000000007941 */ /* 0x000fea0003800000 */
.L_x_271:
        /* <DEDUP_REMOVED lines=15> */
.L_x_275:
[----:B------:R-:W-:-:S04]  /*1e70*/  ISETP.NE.AND P4, PT, R122, RZ, PT ;  /* 0x000000ff7a00720c */ /* 0x000fc80003f85270 */
[----:B------:R-:W-:-:S05]  /*1e80*/  FSEL R100, R104, RZ, !P4 ;  /* 0x000000ff68647208 */ /* 0x000fca0006000000 */
[----:B------:R-:W-:-:S04]  /*1e90*/  FFMA.FTZ R101, R7, R105, R100 ;  /* 0x0000006907657223 */ /* 0x000fc80000010064 */
[----:B------:R-:W-:Y:S01]  /*1ea0*/  FADD.FTZ R100, R20, -R101 ;  /* 0x8000006514647221 */ /* 0x000fe20000010000 */
[----:B------:R-:W-:-:S03]  /*1eb0*/  @P3 PRMT R101, RZ, 0x5410, R31 ;  /* 0x00005410ff653816 */ /* 0x000fc6000000001f */
[----:B------:R-:W-:-:S04]  /*1ec0*/  FMUL.FTZ R100, R133, R100 ;  /* 0x0000006485647220 */ /* 0x000fc80000410000 */
[----:B------:R-:W-:Y:S02]  /*1ed0*/  @P3 FADD.FTZ R100, R100, R101 ;  /* 0x0000006564643221 */ /* 0x000fe40000010000 */
.L_x_276:
[----:B------:R-:W-:Y:S05]  /*1ee0*/  BSYNC B0 ;  /* 0x0000000000007941 */ /* 0x000fea0003800000 */
.L_x_274:
        /* <DEDUP_REMOVED lines=15> */
.L_x_278:
[----:B------:R-:W-:Y:S02]  /*1fe0*/  ISETP.NE.AND P4, PT, R122, RZ, PT ;  /* 0x000000ff7a00720c */ /* 0x000fe40003f85270 */
[----:B------:R-:W-:Y:S02]  /*1ff0*/  @P3 PRMT R101, RZ, 0x7610, R31 ;  /* 0x00007610ff653816 */ /* 0x000fe4000000001f */
[----:B------:R-:W-:-:S05]  /*2000*/  FSEL R100, R104, RZ, !P4 ;  /* 0x000000ff68647208 */ /* 0x000fca0006000000 */
[----:B------:R-:W-:-:S04]  /*2010*/  FFMA.FTZ R100, R8, R105, R100 ;  /* 0x0000006908647223 */ /* 0x000fc80000010064 */
[----:B------:R-:W-:-:S04]  /*2020*/  FADD.FTZ R100, R109, -R100 ;  /* 0x800000646d647221 */ /* 0x000fc80000010000 */
[----:B------:R-:W-:-:S04]  /*2030*/  FMUL.FTZ R100, R133, R100 ;  /* 0x0000006485647220 */ /* 0x000fc80000410000 */
[----:B------:R-:W-:Y:S02]  /*2040*/  @P3 FADD.FTZ R100, R100, R101 ;  /* 0x0000006564643221 */ /* 0x000fe40000010000 */
.L_x_279:
[----:B------:R-:W-:Y:S05]  /*2050*/  BSYNC B0 ;  /* 0x0000000000007941 */ /* 0x000fea0003800000 */
.L_x_277:
[----:B------:R-:W-:Y:S01]  /*2060*/  @P2 PRMT R101, RZ, 0x7610, R87 ;  /* 0x00007610ff652816 */ /* 0x000fe20000000057 */
[----:B------:R-:W-:Y:S01]  /*2070*/  @P2 FMUL.FTZ R110, R100, c[0x0][0x1ec] ;  /* 0x00007b00646e2a20 */ /* 0x000fe20000410000 */
[----:B------:R-:W-:Y:S01]  /*2080*/  @P0 MOV R112, 0x10 ;  /* 0x0000001000700802 */ /* 0x000fe20000000f00 */
[----:B------:R-:W-:Y:S01]  /*2090*/  @P2 IMAD.MOV.U32 R144, RZ, RZ, 0x10 ;  /* 0x00000010ff902424 */ /* 0x000fe200078e00ff */
[----:B------:R-:W-:Y:S01]  /*20a0*/  @P0 F2FP.BF16.PACK_AB R106, RZ, R100 ;  /* 0x00000064ff6a023e */ /* 0x000fe200000010ff */
[----:B------:R-:W-:Y:S01]  /*20b0*/  @P2 FMUL.FTZ R102, R110, R101 ;  /* 0x000000656e662220 */ /* 0x000fe20000410000 */
[----:B------:R-:W-:Y:S01]  /*20c0*/  BSSY B0, `(.L_x_280) ;  /* 0x000000e000007945 */ /* 0x000fe20003800000 */
[----:B------:R-:W-:Y:S01]  /*20d0*/  @P0 IMAD.WIDE.U32 R100, R141, R112, c[0x0][0x258] ;  /* 0x000096008d640625 */ /* 0x000fe200078e0070 */
[----:B------:R-:W-:Y:S02]  /*20e0*/  @P0 PRMT R95, R95, 0x5410, R106 ;  /* 0x000054105f5f0816 */ /* 0x000fe4000000006a */
[----:B------:R-:W-:Y:S01]  /*20f0*/  @P2 F2FP.BF16.PACK_AB R107, RZ, R102 ;  /* 0x00000066ff6b223e */ /* 0x000fe200000010ff */
[C---:B------:R-:W-:Y:S01]  /*2100*/  @P2 IMAD.WIDE.U32 R102, R145.reuse, R144, c[0x0][0x248] ;  /* 0x0000920091662625 */ /* 0x040fe200078e0090 */
[----:B------:R-:W-:Y:S01]  /*2110*/  IADD3 R145, R145, 0x80, RZ ;  /* 0x0000008091917810 */ /* 0x000fe20007ffe0ff */
[----:B------:R0:W-:Y:S01]  /*2120*/  @P0 STG.E.128 [R100.64], R92 ;  /* 0x0000005c64000986 */ /* 0x0001e2000c101d04 */
[----:B------:R-:W-:-:S05]  /*2130*/  @P2 PRMT R99, R99, 0x5410, R107 ;  /* 0x0000541063632816 */ /* 0x000fca000000006b */
[----:B------:R1:W-:Y:S01]  /*2140*/  @P2 STG.E.128 [R102.64], R96 ;  /* 0x0000006066002986 */ /* 0x0003e2000c101d04 */
[----:B0-----:R-:W-:Y:S01]  /*2150*/  @P2 PRMT R100, RZ, 0x7610, R91 ;  /* 0x00007610ff642816 */ /* 0x001fe2000000005b */
[----:B------:R-:W-:Y:S05]  /*2160*/  @!P2 BRA `(.L_x_281) ;  /* 0x000000300000a947 */ /* 0x000fea0003800000 */
[----:B------:R-:W-:-:S10]  /*2170*/  HFMA2.MMA R88, -RZ, RZ, 0, 9.5367431640625e-07 ;  /* 0x00000010ff587435 */ /* 0x000fd400000001ff */
[----:B------:R-:W-:-:S06]  /*2180*/  IMAD.WIDE.U32 R88, R145, R88, c[0x0][0x170] ;  /* 0x00005c0091587625 */ /* 0x000fcc00078e0058 */
[----:B------:R-:W5:Y:S02]  /*2190*/  LDG.E.128 R88, [R88.64] ;  /* 0x0000000458587981 */ /* 0x000f64000c1e1d00 */
.L_x_281:
[----:B------:R-:W-:Y:S05]  /*21a0*/  BSYNC B0 ;  /* 0x0000000000007941 */ /* 0x000fea0003800000 */
.L_x_280:
[----:B------:R-:W-:Y:S01]  /*21b0*/  BSSY B0, `(.L_x_282) ;  /* 0x000000e000007945 */ /* 0x000fe20003800000 */
[----:B------:R-:W-:Y:S01]  /*21c0*/  @P2 FFMA.FTZ R59, R110, R100, R59 ;  /* 0x000000646e3b2223 */ /* 0x000fe2000001003b */
[----:B------:R-:W-:Y:S05]  /*21d0*/  @P1 BRA `(.L_x_283) ;  /* 0x0000004000001947 */ /* 0x000fea0003800000 */
[----:B------:R-:W-:Y:S01]  /*21e0*/  IMAD.MOV.U32 R100, RZ, RZ, RZ ;  /* 0x000000ffff647224 */ /* 0x000fe200078e00ff */
[----:B------:R-:W-:Y:S05]  /*21f0*/  @!P3 BRA `(.L_x_284) ;  /* 0x000000900000b947 */ /* 0x000fea0003800000 */
[----:B------:R-:W-:Y:S01]  /*2200*/  PRMT R100, RZ, 0x5410, R24 ;  /* 0x00005410ff647816 */ /* 0x000fe20000000018 */
[----:B------:R-:W-:Y:S05]  /*2210*/  BRA `(.L_x_284) ;  /* 0x0000007000007947 */ /* 0x000fea0003800000 */
.L_x_283:
[----:B------:R-:W-:-:S04]  /*2220*/  ISETP.NE.AND P4, PT, R122, RZ, PT ;  /* 0x000000ff7a00720c */ /* 0x000fc80003f85270 */
[----:B------:R-:W-:-:S05]  /*2230*/  FSEL R100, R104, RZ, !P4 ;  /* 0x000000ff68647208 */ /* 0x000fca0006000000 */
[----:B------:R-:W-:-:S04]  /*2240*/  FFMA.FTZ R101, R9, R105, R100 ;  /* 0x0000006909657223 */ /* 0x000fc80000010064 */
[----:B------:R-:W-:Y:S01]  /*2250*/  FADD.FTZ R100, R132, -R101 ;  /* 0x8000006584647221 */ /* 0x000fe20000010000 */
[----:B------:R-:W-:-:S03]  /*2260*/  @P3 PRMT R101, RZ, 0x5410, R24 ;  /* 0x00005410ff653816 */ /* 0x000fc60000000018 */
[----:B------:R-:W-:-:S04]  /*2270*/  FMUL.FTZ R100, R133, R100 ;  /* 0x0000006485647220 */ /* 0x000fc80000410000 */
[----:B------:R-:W-:Y:S02]  /*2280*/  @P3 FADD.FTZ R100, R100, R101 ;  /* 0x0000006564643221 */ /* 0x000fe40000010000 */
.L_x_284:
[----:B------:R-:W-:Y:S05]  /*2290*/  BSYNC B0 ;  /* 0x0000000000007941 */ /* 0x000fea0003800000 */
.L_x_282:
[----:B-1----:R-:W-:Y:S01]  /*22a0*/  @P2 PRMT R102, RZ, 0x5410, R80 ;  /* 0x00005410ff662816 */ /* 0x002fe20000000050 */
[----:B------:R-:W-:Y:S01]  /*22b0*/  @P2 FMUL.FTZ R101, R100, c[0x0][0x1ec] ;  /* 0x00007b0064652a20 */ /* 0x000fe20000410000 */
[----:B-----5:R-:W-:Y:S01]  /*22c0*/  @P2 PRMT R103, RZ, 0x5410, R88 ;  /* 0x00005410ff672816 */ /* 0x020fe20000000058 */
[----:B------:R-:W-:Y:S01]  /*22d0*/  BSSY B0, `(.L_x_285) ;  /* 0x0000013000007945 */ /* 0x000fe20003800000 */
[----:B------:R-:W-:Y:S01]  /*22e0*/  @P0 F2FP.BF16.PACK_AB R100, RZ, R100 ;  /* 0x00000064ff64023e */ /* 0x000fe200000010ff */
[----:B------:R-:W-:Y:S02]  /*22f0*/  @P2 FMUL.FTZ R102, R101, R102 ;  /* 0x0000006665662220 */ /* 0x000fe40000410000 */
        /* <DEDUP_REMOVED lines=9> */
.L_x_286:
[----:B------:R-:W-:Y:S02]  /*2390*/  ISETP.NE.AND P4, PT, R122, RZ, PT ;  /* 0x000000ff7a00720c */ /* 0x000fe40003f85270 */
[----:B------:R-:W-:Y:S02]  /*23a0*/  @P3 PRMT R101, RZ, 0x7610, R24 ;  /* 0x00007610ff653816 */ /* 0x000fe40000000018 */
[----:B------:R-:W-:-:S05]  /*23b0*/  FSEL R100, R104, RZ, !P4 ;  /* 0x000000ff68647208 */ /* 0x000fca0006000000 */
[----:B------:R-:W-:-:S04]  /*23c0*/  FFMA.FTZ R100, R10, R105, R100 ;  /* 0x000000690a647223 */ /* 0x000fc80000010064 */
[----:B------:R-:W-:-:S04]  /*23d0*/  FADD.FTZ R100, R135, -R100 ;  /* 0x8000006487647221 */ /* 0x000fc80000010000 */
[----:B------:R-:W-:-:S04]  /*23e0*/  FMUL.FTZ R100, R133, R100 ;  /* 0x0000006485647220 */ /* 0x000fc80000410000 */
[----:B------:R-:W-:Y:S02]  /*23f0*/  @P3 FADD.FTZ R100, R100, R101 ;  /* 0x0000006564643221 */ /* 0x000fe40000010000 */
.L_x_287:
[----:B------:R-:W-:Y:S05]  /*2400*/  BSYNC B0 ;  /* 0x0000000000007941 */ /* 0x000fea0003800000 */
.L_x_285:
[----:B------:R-:W-:Y:S01]  /*2410*/  @P2 PRMT R101, RZ, 0x7610, R80 ;  /* 0x00007610ff652816 */ /* 0x000fe20000000050 */
[----:B------:R-:W-:Y:S01]  /*2420*/  @P2 FMUL.FTZ R102, R100, c[0x0][0x1ec] ;  /* 0x00007b0064662a20 */ /* 0x000fe20000410000 */
[----:B------:R-:W-:Y:S01]  /*2430*/  @P2 PRMT R103, RZ, 0x7610, R88 ;  /* 0x00007610ff672816 */ /* 0x000fe20000000058 */
        /* <DEDUP_REMOVED lines=12> */
.L_x_289:
[----:B------:R-:W-:-:S04]  /*2500*/  ISETP.NE.AND P4, PT, R122, RZ, PT ;  /* 0x000000ff7a00720c */ /* 0x000fc80003f85270 */
[----:B------:R-:W-:-:S05]  /*2510*/  FSEL R100, R104, RZ, !P4 ;  /* 0x000000ff68647208 */ /* 0x000fca0006000000 */
[----:B------:R-:W-:-:S04]  /*2520*/  FFMA.FTZ R101, R11, R105, R100 ;  /* 0x000000690b657223 */ /* 0x000fc80000010064 */
[----:B------:R-:W-:Y:S01]  /*2530*/  FADD.FTZ R100, R136, -R101 ;  /* 0x8000006588647221 */ /* 0x000fe20000010000 */
[----:B------:R-:W-:-:S03]  /*2540*/  @P3 PRMT R101, RZ, 0x5410, R25 ;  /* 0x00005410ff653816 */ /* 0x000fc60000000019 */
[----:B------:R-:W-:-:S04]  /*2550*/  FMUL.FTZ R100, R133, R100 ;  /* 0x0000006485647220 */ /* 0x000fc80000410000 */
[----:B------:R-:W-:Y:S02]  /*2560*/  @P3 FADD.FTZ R100, R100, R101 ;  /* 0x0000006564643221 */ /* 0x000fe40000010000 */
.L_x_290:
[----:B------:R-:W-:Y:S05]  /*2570*/  BSYNC B0 ;  /* 0x0000000000007941 */ /* 0x000fea0003800000 */
.L_x_288:
        /* <DEDUP_REMOVED lines=15> */
.L_x_292:
[----:B------:R-:W-:Y:S02]  /*2670*/  ISETP.NE.AND P4, PT, R122, RZ, PT ;  /* 0x000000ff7a00720c */ /* 0x000fe40003f85270 */
[----:B------:R-:W-:Y:S02]  /*2680*/  @P3 PRMT R101, RZ, 0x7610, R25 ;  /* 0x00007610ff653816 */ /* 0x000fe40000000019 */
[----:B------:R-:W-:-:S05]  /*2690*/  FSEL R100, R104, RZ, !P4 ;  /* 0x000000ff68647208 */ /* 0x000fca0006000000 */
[----:B------:R-:W-:-:S04]  /*26a0*/  FFMA.FTZ R100, R12, R105, R100 ;  /* 0x000000690c647223 */ /* 0x000fc80000010064 */
[----:B------:R-:W-:-:S04]  /*26b0*/  FADD.FTZ R100, R137, -R100 ;  /* 0x8000006489647221 */ /* 0x000fc80000010000 */
[----:B------:R-:W-:-:S04]  /*26c0*/  FMUL.FTZ R100, R133, R100 ;  /* 0x0000006485647220 */ /* 0x000fc80000410000 */
[----:B------:R-:W-:Y:S02]  /*26d0*/  @P3 FADD.FTZ R100, R100, R101 ;  /* 0x0000006564643221 */ /* 0x000fe40000010000 */
.L_x_293:
[----:B------:R-:W-:Y:S05]  /*26e0*/  BSYNC B0 ;  /* 0x0000000000007941 */ /* 0x000fea0003800000 */
.L_x_291:
        /* <DEDUP_REMOVED lines=15> */
.L_x_295:
[----:B------:R-:W-:-:S04]  /*27e0*/  ISETP.NE.AND P4, PT, R122, RZ, PT ;  /* 0x000000ff7a00720c */ /* 0x000fc80003f85270 */
[----:B------:R-:W-:-:S05]  /*27f0*/  FSEL R100, R104, RZ, !P4 ;  /* 0x000000ff68647208 */ /* 0x000fca0006000000 */
[----:B------:R-:W-:-:S04]  /*2800*/  FFMA.FTZ R101, R13, R105, R100 ;  /* 0x000000690d657223 */ /* 0x000fc80000010064 */
[----:B------:R-:W-:Y:S01]  /*2810*/  FADD.FTZ R100, R138, -R101 ;  /* 0x800000658a647221 */ /* 0x000fe20000010000 */
[----:B------:R-:W-:-:S03]  /*2820*/  @P3 PRMT R101, RZ, 0x5410, R26 ;  /* 0x00005410ff653816 */ /* 0x000fc6000000001a */
[----:B------:R-:W-:-:S04]  /*2830*/  FMUL.FTZ R100, R133, R100 ;  /* 0x0000006485647220 */ /* 0x000fc80000410000 */
[----:B------:R-:W-:Y:S02]  /*2840*/  @P3 FADD.FTZ R100, R100, R101 ;  /* 0x0000006564643221 */ /* 0x000fe40000010000 */
.L_x_296:
[----:B------:R-:W-:Y:S05]  /*2850*/  BSYNC B0 ;  /* 0x0000000000007941 */ /* 0x000fea0003800000 */
.L_x_294:
        /* <DEDUP_REMOVED lines=15> */
.L_x_298:
[----:B------:R-:W-:Y:S02]  /*2950*/  ISETP.NE.AND P4, PT, R122, RZ, PT ;  /* 0x000000ff7a00720c */ /* 0x000fe40003f85270 */
[----:B------:R-:W-:Y:S02]  /*2960*/  @P3 PRMT R101, RZ, 0x7610, R26 ;  /* 0x00007610ff653816 */ /* 0x000fe4000000001a */
[----:B------:R-:W-:-:S05]  /*2970*/  FSEL R100, R104, RZ, !P4 ;  /* 0x000000ff68647208 */ /* 0x000fca0006000000 */
[----:B------:R-:W-:-:S04]  /*2980*/  FFMA.FTZ R100, R14, R105, R100 ;  /* 0x000000690e647223 */ /* 0x000fc80000010064 */
[----:B------:R-:W-:-:S04]  /*2990*/  FADD.FTZ R100, R139, -R100 ;  /* 0x800000648b647221 */ /* 0x000fc80000010000 */
[----:B------:R-:W-:-:S04]  /*29a0*/  FMUL.FTZ R100, R133, R100 ;  /* 0x0000006485647220 */ /* 0x000fc80000410000 */
[----:B------:R-:W-:Y:S02]  /*29b0*/  @P3 FADD.FTZ R100, R100, R101 ;  /* 0x0000006564643221 */ /* 0x000fe40000010000 */
.L_x_299:
[----:B------:R-:W-:Y:S05]  /*29c0*/  BSYNC B0 ;  /* 0x0000000000007941 */ /* 0x000fea0003800000 */
.L_x_297:
        /* <DEDUP_REMOVED lines=15> */
.L_x_301:
[----:B------:R-:W-:-:S04]  /*2ac0*/  ISETP.NE.AND P4, PT, R122, RZ, PT ;  /* 0x000000ff7a00720c */ /* 0x000fc80003f85270 */
[----:B------:R-:W-:-:S05]  /*2ad0*/  FSEL R100, R104, RZ, !P4 ;  /* 0x000000ff68647208 */ /* 0x000fca0006000000 */
[----:B------:R-:W-:-:S04]  /*2ae0*/  FFMA.FTZ R101, R15, R105, R100 ;  /* 0x000000690f657223 */ /* 0x000fc80000010064 */
[----:B------:R-:W-:Y:S01]  /*2af0*/  FADD.FTZ R100, R140, -R101 ;  /* 0x800000658c647221 */ /* 0x000fe20000010000 */
[----:B------:R-:W-:-:S03]  /*2b00*/  @P3 PRMT R101, RZ, 0x5410, R27 ;  /* 0x00005410ff653816 */ /* 0x000fc6000000001b */
[----:B------:R-:W-:-:S04]  /*2b10*/  FMUL.FTZ R100, R133, R100 ;  /* 0x0000006485647220 */ /* 0x000fc80000410000 */
[----:B------:R-:W-:Y:S02]  /*2b20*/  @P3 FADD.FTZ R100, R100, R101 ;  /* 0x0000006564643221 */ /* 0x000fe40000010000 */
.L_x_302:
[----:B------:R-:W-:Y:S05]  /*2b30*/  BSYNC B0 ;  /* 0x0000000000007941 */ /* 0x000fea0003800000 */
.L_x_300:
        /* <DEDUP_REMOVED lines=15> */
.L_x_304:
[----:B------:R-:W-:Y:S02]  /*2c30*/  ISETP.NE.AND P1, PT, R122, RZ, PT ;  /* 0x000000ff7a00720c */ /* 0x000fe40003f25270 */
[----:B------:R-:W-:Y:S02]  /*2c40*/  @P3 PRMT R101, RZ, 0x7610, R27 ;  /* 0x00007610ff653816 */ /* 0x000fe4000000001b */
[----:B------:R-:W-:-:S05]  /*2c50*/  FSEL R100, R104, RZ, !P1 ;  /* 0x000000ff68647208 */ /* 0x000fca0004800000 */
[----:B------:R-:W-:-:S04]  /*2c60*/  FFMA.FTZ R100, R142, R105, R100 ;  /* 0x000000698e647223 */ /* 0x000fc80000010064 */
[----:B------:R-:W-:-:S04]  /*2c70*/  FADD.FTZ R100, R143, -R100 ;  /* 0x800000648f647221 */ /* 0x000fc80000010000 */
[----:B------:R-:W-:-:S04]  /*2c80*/  FMUL.FTZ R100, R133, R100 ;  /* 0x0000006485647220 */ /* 0x000fc80000410000 */
[----:B------:R-:W-:Y:S02]  /*2c90*/  @P3 FADD.FTZ R100, R100, R101 ;  /* 0x0000006564643221 */ /* 0x000fe40000010000 */
.L_x_305:
[----:B------:R-:W-:Y:S05]  /*2ca0*/  BSYNC B0 ;  /* 0x0000000000007941 */ /* 0x000fea0003800000 */
.L_x_303:
[----:B------:R-:W-:Y:S01]  /*2cb0*/  @P2 PRMT R101, RZ, 0x7610, R83 ;  /* 0x00007610ff652816 */ /* 0x000fe20000000053 */
[----:B------:R-:W-:Y:S01]  /*2cc0*/  @P2 FMUL.FTZ R106, R100, c[0x0][0x1ec] ;  /* 0x00007b00646a2a20 */ /* 0x000fe20000410000 */
[----:B------:R-:W-:Y:S01]  /*2cd0*/  @P2 MOV R110, 0x10 ;  /* 0x00000010006e2802 */ /* 0x000fe20000000f00 */
[----:B------:R-:W-:Y:S01]  /*2ce0*/  @P0 IMAD.MOV.U32 R103, RZ, RZ, 0x10 ;  /* 0x00000010ff670424 */ /* 0x000fe200078e00ff */
[----:B------:R-:W-:Y:S01]  /*2cf0*/  @P0 F2FP.BF16.PACK_AB R104, RZ, R100 ;  /* 0x00000064ff68023e */ /* 0x000fe200000010ff */
[----:B------:R-:W-:Y:S01]  /*2d00*/  @P2 FMUL.FTZ R102, R106, R101 ;  /* 0x000000656a662220 */ /* 0x000fe20000410000 */
[----:B------:R-:W-:Y:S01]  /*2d10*/  IADD3 R22, R22, c[0x0][0x160], RZ ;  /* 0x0000580016167a10 */ /* 0x000fe20007ffe0ff */
[----:B------:R-:W-:Y:S01]  /*2d20*/  @P0 IMAD.WIDE.U32 R100, R134, R103, c[0x0][0x258] ;  /* 0x0000960086640625 */ /* 0x000fe200078e0067 */
[----:B------:R-:W-:Y:S02]  /*2d30*/  @P0 PRMT R95, R95, 0x5410, R104 ;  /* 0x000054105f5f0816 */ /* 0x000fe40000000068 */
[----:B------:R-:W-:Y:S01]  /*2d40*/  @P2 F2FP.BF16.PACK_AB R105, RZ, R102 ;  /* 0x00000066ff69223e */ /* 0x000fe200000010ff */
[----:B------:R-:W-:Y:S01]  /*2d50*/  @P2 IMAD.WIDE.U32 R102, R145, R110, c[0x0][0x248] ;  /* 0x0000920091662625 */ /* 0x000fe200078e006e */
[----:B------:R-:W-:Y:S01]  /*2d60*/  LOP3.LUT P1, RZ, R123, 0xff, RZ, 0xc0, !PT ;  /* 0x000000ff7bff7812 */ /* 0x000fe2000782c0ff */
[----:B------:R0:W-:Y:S01]  /*2d70*/  @P0 STG.E.128 [R100.64], R92 ;  /* 0x0000005c64000986 */ /* 0x0001e2000c101d04 */
[----:B------:R-:W-:-:S02]  /*2d80*/  @P2 PRMT R99, R99, 0x5410, R105 ;  /* 0x0000541063632816 */ /* 0x000fc40000000069 */
[----:B------:R-:W-:Y:S02]  /*2d90*/  ISETP.GE.AND P0, PT, R22, c[0x0][0x164], PT ;  /* 0x0000590016007a0c */ /* 0x000fe40003f06270 */
[----:B------:R-:W-:Y:S01]  /*2da0*/  SEL R123, RZ, 0x1, P1 ;  /* 0x00000001ff7b7807 */ /* 0x000fe20000800000 */
[----:B------:R1:W-:Y:S01]  /*2db0*/  @P2 STG.E.128 [R102.64], R96 ;  /* 0x0000006066002986 */ /* 0x0003e2000c101d04 */
[----:B0-----:R-:W-:-:S05]  /*2dc0*/  @P2 PRMT R100, RZ, 0x7610, R91 ;  /* 0x00007610ff642816 */ /* 0x001fca000000005b */
[----:B------:R-:W-:-:S04]  /*2dd0*/  @P2 FFMA.FTZ R51, R100, R106, R51 ;  /* 0x0000006a64332223 */ /* 0x000fc80000010033 */
[----:B-1----:R-:W-:Y:S01]  /*2de0*/  @P0 CALL.REL.NOINC `(.L_x_250) ;  /* 0x0000001000000944 */ /* 0x002fe20003c00000 */
[----:B------:R-:W-:Y:S05]  /*2df0*/  BRA `(.L_x_306) ;  /* 0xffffd75000007947 */ /* 0x000fea000383ffff */
.L_x_250:
[----:B------:R-:W0:Y:S01]  /*2e00*/  S2UR UR6, SR_CTAID.X ;  /* 0x00000000000679c3 */ /* 0x000e220000002500 */
[----:B------:R-:W0:Y:S01]  /*2e10*/  S2R R0, SR_TID.X ;  /* 0x0000000000007919 */ /* 0x000e220000002100 */
        /* <DEDUP_REMOVED lines=20> */
.L_x_254:
[----:B------:R-:W-:Y:S01]  /*2f60*/  HFMA2.MMA R113, -RZ, RZ, 0, 1.847743988037109375e-06 ;  /* 0x0000001fff717435 */ /* 0x000fe200000001ff */
[----:B------:R-:W-:Y:S01]  /*2f70*/  MOV R110, R104 ;  /* 0x00000068006e7202 */ /* 0x000fe20000000f00 */
[----:B------:R-:W-:Y:S01]  /*2f80*/  IMAD.MOV.U32 R111, RZ, RZ, 0x10 ;  /* 0x00000010ff6f7424 */ /* 0x000fe200078e00ff */
[----:B------:R-:W-:Y:S01]  /*2f90*/  MOV R100, 0x2fc0 ;  /* 0x00002fc000647802 */ /* 0x000fe20000000f00 */
[----:B------:R-:W-:-:S02]  /*2fa0*/  IMAD.MOV.U32 R146, RZ, RZ, -0x1 ;  /* 0xffffffffff927424 */ /* 0x000fc400078e00ff */
[----:B-----5:R-:W-:Y:S05]  /*2fb0*/  CALL.REL.NOINC `($__internal_7_$__cuda_sm70_shflsync_down_p) ;  /* 0x0000046000007944 */ /* 0x020fea0003c00000 */
[----:B-1----:R-:W-:Y:S01]  /*2fc0*/  MOV R103, R110 ;  /* 0x0000006e00677202 */ /* 0x002fe20000000f00 */
[----:B0-----:R-:W-:Y:S05]  /*2fd0*/  BRA `(.L_x_307) ;  /* 0xffffe20000007947 */ /* 0x001fea000383ffff */
.L_x_255:
[----:B------:R-:W-:Y:S01]  /*2fe0*/  HFMA2.MMA R111, -RZ, RZ, 0, 9.5367431640625e-07 ;  /* 0x00000010ff6f7435 */ /* 0x000fe200000001ff */
[----:B------:R-:W-:Y:S01]  /*2ff0*/  IMAD.MOV.U32 R110, RZ, RZ, R105 ;  /* 0x000000ffff6e7224 */ /* 0x000fe200078e0069 */
[----:B------:R-:W-:Y:S01]  /*3000*/  MOV R146, 0xffffffff ;  /* 0xffffffff00927802 */ /* 0x000fe20000000f00 */
[----:B------:R-:W-:Y:S01]  /*3010*/  IMAD.MOV.U32 R113, RZ, RZ, 0x1f ;  /* 0x0000001fff717424 */ /* 0x000fe200078e00ff */
[----:B------:R-:W-:-:S02]  /*3020*/  MOV R100, 0x3040 ;  /* 0x0000304000647802 */ /* 0x000fc40000000f00 */
[----:B01---5:R-:W-:Y:S05]  /*3030*/  CALL.REL.NOINC `($__internal_7_$__cuda_sm70_shflsync_down_p) ;  /* 0x000003e000007944 */ /* 0x023fea0003c00000 */
[----:B------:R-:W-:Y:S01]  /*3040*/  FADD.FTZ R104, R103, R104 ;  /* 0x0000006867687221 */ /* 0x000fe20000010000 */
[----:B0-----:R-:W-:Y:S01]  /*3050*/  HFMA2.MMA R113, -RZ, RZ, 0, 1.847743988037109375e-06 ;  /* 0x0000001fff717435 */ /* 0x001fe200000001ff */
[----:B-1----:R-:W-:Y:S01]  /*3060*/  FADD.FTZ R105, R105, R110 ;  /* 0x0000006e69697221 */ /* 0x002fe20000010000 */
[----:B------:R-:W-:Y:S01]  /*3070*/  MOV R100, 0x30c0 ;  /* 0x000030c000647802 */ /* 0x000fe20000000f00 */
[----:B------:R-:W-:Y:S01]  /*3080*/  IMAD.MOV.U32 R111, RZ, RZ, 0x8 ;  /* 0x00000008ff6f7424 */ /* 0x000fe200078e00ff */
[----:B------:R-:W-:Y:S01]  /*3090*/  MOV R110, R104 ;  /* 0x00000068006e7202 */ /* 0x000fe20000000f00 */
[----:B------:R-:W-:-:S02]  /*30a0*/  IMAD.MOV.U32 R146, RZ, RZ, -0x1 ;  /* 0xffffffffff927424 */ /* 0x000fc400078e00ff */
[----:B------:R-:W-:Y:S05]  /*30b0*/  CALL.REL.NOINC `($__internal_7_$__cuda_sm70_shflsync_down_p) ;  /* 0x0000036000007944 */ /* 0x000fea0003c00000 */
[----:B0-----:R-:W-:Y:S01]  /*30c0*/  HFMA2.MMA R111, -RZ, RZ, 0, 4.76837158203125e-07 ;  /* 0x00000008ff6f7435 */ /* 0x001fe200000001ff */
[----:B-1----:R-:W-:Y:S01]  /*30d0*/  MOV R103, R110 ;  /* 0x0000006e00677202 */ /* 0x002fe20000000f00 */
[----:B------:R-:W-:Y:S01]  /*30e0*/  IMAD.MOV.U32 R110, RZ, RZ, R105 ;  /* 0x000000ffff6e7224 */ /* 0x000fe200078e0069 */
[----:B------:R-:W-:Y:S01]  /*30f0*/  MOV R113, 0x1f ;  /* 0x0000001f00717802 */ /* 0x000fe20000000f00 */
[----:B------:R-:W-:Y:S01]  /*3100*/  IMAD.MOV.U32 R146, RZ, RZ, -0x1 ;  /* 0xffffffffff927424 */ /* 0x000fe200078e00ff */
[----:B------:R-:W-:-:S02]  /*3110*/  MOV R100, 0x3130 ;  /* 0x0000313000647802 */ /* 0x000fc40000000f00 */
[----:B------:R-:W-:Y:S05]  /*3120*/  CALL.REL.NOINC `($__internal_7_$__cuda_sm70_shflsync_down_p) ;  /* 0x000002f000007944 */ /* 0x000fea0003c00000 */
[----:B------:R-:W-:Y:S01]  /*3130*/  FADD.FTZ R104, R103, R104 ;  /* 0x0000006867687221 */ /* 0x000fe20000010000 */
[----:B0-----:R-:W-:Y:S01]  /*3140*/  HFMA2.MMA R111, -RZ, RZ, 0, 2.384185791015625e-07 ;  /* 0x00000004ff6f7435 */ /* 0x001fe200000001ff */
[----:B-1----:R-:W-:Y:S01]  /*3150*/  FADD.FTZ R105, R105, R110 ;  /* 0x0000006e69697221 */ /* 0x002fe20000010000 */
[----:B------:R-:W-:Y:S01]  /*3160*/  MOV R113, 0x1f ;  /* 0x0000001f00717802 */ /* 0x000fe20000000f00 */
[----:B------:R-:W-:Y:S01]  /*3170*/  IMAD.MOV.U32 R146, RZ, RZ, -0x1 ;  /* 0xffffffffff927424 */ /* 0x000fe200078e00ff */
[----:B------:R-:W-:-:S02]  /*3180*/  MOV R110, R104 ;  /* 0x00000068006e7202 */ /* 0x000fc40000000f00 */
[----:B------:R-:W-:Y:S02]  /*3190*/  MOV R100, 0x31b0 ;  /* 0x000031b000647802 */ /* 0x000fe40000000f00 */
[----:B------:R-:W-:Y:S05]  /*31a0*/  CALL.REL.NOINC `($__internal_7_$__cuda_sm70_shflsync_down_p) ;  /* 0x0000027000007944 */ /* 0x000fea0003c00000 */
[----:B0-----:R-:W-:Y:S01]  /*31b0*/  HFMA2.MMA R111, -RZ, RZ, 0, 2.384185791015625e-07 ;  /* 0x00000004ff6f7435 */ /* 0x001fe200000001ff */
[----:B-1----:R-:W-:Y:S01]  /*31c0*/  MOV R103, R110 ;  /* 0x0000006e00677202 */ /* 0x002fe20000000f00 */
[----:B------:R-:W-:Y:S01]  /*31d0*/  IMAD.MOV.U32 R110, RZ, RZ, R105 ;  /* 0x000000ffff6e7224 */ /* 0x000fe200078e0069 */
[----:B------:R-:W-:Y:S01]  /*31e0*/  MOV R113, 0x1f ;  /* 0x0000001f00717802 */ /* 0x000fe20000000f00 */
[----:B------:R-:W-:Y:S01]  /*31f0*/  IMAD.MOV.U32 R146, RZ, RZ, -0x1 ;  /* 0xffffffffff927424 */ /* 0x000fe200078e00ff */
[----:B------:R-:W-:Y:S02]  /*3200*/  MOV R100, 0x3220 ;  /* 0x0000322000647802 */ /* 0x000fe40000000f00 */
[----:B------:R-:W-:Y:S05]  /*3210*/  CALL.REL.NOINC `($__internal_7_$__cuda_sm70_shflsync_down_p) ;  /* 0x0000020000007944 */ /* 0x000fea0003c00000 */
[----:B------:R-:W-:Y:S01]  /*3220*/  FADD.FTZ R104, R103, R104 ;  /* 0x0000006867687221 */ /* 0x000fe20000010000 */
[----:B0-----:R-:W-:Y:S01]  /*3230*/  HFMA2.MMA R111, -RZ, RZ, 0, 1.1920928955078125e-07 ;  /* 0x00000002ff6f7435 */ /* 0x001fe200000001ff */
[----:B-1----:R-:W-:Y:S01]  /*3240*/  FADD.FTZ R107, R105, R110 ;  /* 0x0000006e696b7221 */ /* 0x002fe20000010000 */
[----:B------:R-:W-:Y:S01]  /*3250*/  MOV R113, 0x1f ;  /* 0x0000001f00717802 */ /* 0x000fe20000000f00 */
[----:B------:R-:W-:Y:S01]  /*3260*/  IMAD.MOV.U32 R146, RZ, RZ, -0x1 ;  /* 0xffffffffff927424 */ /* 0x000fe200078e00ff */
[----:B------:R-:W-:-:S02]  /*3270*/  MOV R110, R104 ;  /* 0x00000068006e7202 */ /* 0x000fc40000000f00 */
[----:B------:R-:W-:Y:S02]  /*3280*/  MOV R100, 0x32a0 ;  /* 0x000032a000647802 */ /* 0x000fe40000000f00 */
[----:B------:R-:W-:Y:S05]  /*3290*/  CALL.REL.NOINC `($__internal_7_$__cuda_sm70_shflsync_down_p) ;  /* 0x0000018000007944 */ /* 0x000fea0003c00000 */
[----:B0-----:R-:W-:Y:S01]  /*32a0*/  HFMA2.MMA R111, -RZ, RZ, 0, 1.1920928955078125e-07 ;  /* 0x00000002ff6f7435 */ /* 0x001fe200000001ff */
[----:B-1----:R-:W-:Y:S01]  /*32b0*/  MOV R103, R110 ;  /* 0x0000006e00677202 */ /* 0x002fe20000000f00 */
[----:B------:R-:W-:Y:S01]  /*32c0*/  IMAD.MOV.U32 R110, RZ, RZ, R107 ;  /* 0x000000ffff6e7224 */ /* 0x000fe200078e006b */
[----:B------:R-:W-:Y:S01]  /*32d0*/  MOV R113, 0x1f ;  /* 0x0000001f00717802 */ /* 0x000fe20000000f00 */
[----:B------:R-:W-:Y:S01]  /*32e0*/  IMAD.MOV.U32 R146, RZ, RZ, -0x1 ;  /* 0xffffffffff927424 */ /* 0x000fe200078e00ff */
[----:B------:R-:W-:Y:S02]  /*32f0*/  MOV R100, 0x3310 ;  /* 0x0000331000647802 */ /* 0x000fe40000000f00 */
[----:B------:R-:W-:Y:S05]  /*3300*/  CALL.REL.NOINC `($__internal_7_$__cuda_sm70_shflsync_down_p) ;  /* 0x0000011000007944 */ /* 0x000fea0003c00000 */
[----:B------:R-:W-:Y:S01]  /*3310*/  FADD.FTZ R105, R103, R104 ;  /* 0x0000006867697221 */ /* 0x000fe20000010000 */
[----:B0-----:R-:W-:Y:S01]  /*3320*/  HFMA2.MMA R111, -RZ, RZ, 0, 5.9604644775390625e-08 ;  /* 0x00000001ff6f7435 */ /* 0x001fe200000001ff */
[----:B-1----:R-:W-:Y:S01]  /*3330*/  FADD.FTZ R107, R107, R110 ;  /* 0x0000006e6b6b7221 */ /* 0x002fe20000010000 */
[----:B------:R-:W-:Y:S01]  /*3340*/  MOV R113, 0x1f ;  /* 0x0000001f00717802 */ /* 0x000fe20000000f00 */
[----:B------:R-:W-:Y:S01]  /*3350*/  IMAD.MOV.U32 R146, RZ, RZ, -0x1 ;  /* 0xffffffffff927424 */ /* 0x000fe200078e00ff */
[----:B------:R-:W-:-:S02]  /*3360*/  MOV R110, R105 ;  /* 0x00000069006e7202 */ /* 0x000fc40000000f00 */
[----:B------:R-:W-:Y:S02]  /*3370*/  MOV R100, 0x3390 ;  /* 0x0000339000647802 */ /* 0x000fe40000000f00 */
[----:B------:R-:W-:Y:S05]  /*3380*/  CALL.REL.NOINC `($__internal_7_$__cuda_sm70_shflsync_down_p) ;  /* 0x0000009000007944 */ /* 0x000fea0003c00000 */
[----:B0-----:R-:W-:Y:S01]  /*3390*/  HFMA2.MMA R111, -RZ, RZ, 0, 5.9604644775390625e-08 ;  /* 0x00000001ff6f7435 */ /* 0x001fe200000001ff */
[----:B-1----:R-:W-:Y:S01]  /*33a0*/  MOV R112, R110 ;  /* 0x0000006e00707202 */ /* 0x002fe20000000f00 */
[----:B------:R-:W-:Y:S01]  /*33b0*/  IMAD.MOV.U32 R110, RZ, RZ, R107 ;  /* 0x000000ffff6e7224 */ /* 0x000fe200078e006b */
[----:B------:R-:W-:Y:S01]  /*33c0*/  MOV R113, 0x1f ;  /* 0x0000001f00717802 */ /* 0x000fe20000000f00 */
[----:B------:R-:W-:Y:S01]  /*33d0*/  IMAD.MOV.U32 R146, RZ, RZ, -0x1 ;  /* 0xffffffffff927424 */ /* 0x000fe200078e00ff */
[----:B------:R-:W-:Y:S02]  /*33e0*/  MOV R100, 0x3400 ;  /* 0x0000340000647802 */ /* 0x000fe40000000f00 */
[----:B------:R-:W-:Y:S05]  /*33f0*/  CALL.REL.NOINC `($__internal_7_$__cuda_sm70_shflsync_down_p) ;  /* 0x0000002000007944 */ /* 0x000fea0003c00000 */
[----:B-1----:R-:W-:Y:S01]  /*3400*/  MOV R100, R110 ;  /* 0x0000006e00647202 */ /* 0x002fe20000000f00 */
[----:B0-----:R-:W-:Y:S05]  /*3410*/  BRA `(.L_x_308) ;  /* 0xffffdee000007947 */ /* 0x001fea000383ffff */
        .weak           $__internal_7_$__cuda_sm70_shflsync_down_p
        .type           $__internal_7_$__cuda_sm70_shflsync_down_p,@function
        .size           $__internal_7_$__cuda_sm70_shflsync_down_p,(.L_x_6809 - $__internal_7_$__cuda_sm70_shflsync_down_p)
$__internal_7_$__cuda_sm70_shflsync_down_p:
[----:B------:R-:W-:Y:S01]  /*3420*/  HFMA2.MMA R101, -RZ, RZ, 0, 0 ;  /* 0x00000000ff657435 */ /* 0x000fe200000001ff */
[----:B------:R-:W-:Y:S04]  /*3430*/  WARPSYNC R146 ;  /* 0x0000009200007348 */ /* 0x000fe80003800000 */
[----:B------:R0:W1:Y:S01]  /*3440*/  SHFL.DOWN PT, R110, R110, R111, R113 ;  /* 0x0800006f6e6e7389 */ /* 0x00006200000e0071 */
[----:B------:R-:W-:Y:S05]  /*3450*/  RET.REL.NODEC R100 `(_ZN10layer_norm13ln_bwd_kernelINS_13Kernel_traitsI13__nv_bfloat16S2_S2_S2_fjLj2048ELj1ELj1ELj4ELj16ENS_18Kernel_traits_baseILj2048ES2_S2_S2_S2_fjLj128EEEEELb0ELb1ELb1ELb1EEEvNS_9BwdParamsE) ;  /* 0xffffcba064007950 */ /* 0x000fea0003c3ffff */
.L_x_309:
        /* <DEDUP_REMOVED lines=10> */
.L_x_6809:


//--------------------- .text._ZN10layer_norm13ln_bwd_kernelINS_13Kernel_traitsI13__nv_bfloat16S2_S2_S2_fjLj2048ELj1ELj1ELj4ELj16ENS_18Kernel_traits_baseILj2048ES2_S2_S2_S2_fjLj128EEEEELb1ELb0ELb0ELb0EEEvNS_9BwdParamsE --------------------------
	.section	.text._ZN10layer_norm13ln_bwd_kernelINS_13Kernel_traitsI13__nv_bfloat16S2_S2_S2_fjLj2048ELj1ELj1ELj4ELj16ENS_18Kernel_traits_baseILj2048ES2_S2_S2_S2_fjLj128EEEEELb1ELb0ELb0ELb0EEEvNS_9BwdParamsE,"ax",@progbits
	.sectioninfo	@"SHI_REGISTERS=125"
	.align	128
        .global         _ZN10layer_norm13ln_bwd_kernelINS_13Kernel_traitsI13__nv_bfloat16S2_S2_S2_fjLj2048ELj1ELj1ELj4ELj16ENS_18Kernel_traits_baseILj2048ES2_S2_S2_S2_fjLj128EEEEELb1ELb0ELb0ELb0EEEvNS_9BwdParamsE
        .type           _ZN10layer_norm13ln_bwd_kernelINS_13Kernel_traitsI13__nv_bfloat16S2_S2_S2_fjLj2048ELj1ELj1ELj4ELj16ENS_18Kernel_traits_baseILj2048ES2_S2_S2_S2_fjLj128EEEEELb1ELb0ELb0ELb0EEEvNS_9BwdParamsE,@function
        .size           _ZN10layer_norm13ln_bwd_kernelINS_13Kernel_traitsI13__nv_bfloat16S2_S2_S2_fjLj2048ELj1ELj1ELj4ELj16ENS_18Kernel_traits_baseILj2048ES2_S2_S2_S2_fjLj128EEEEELb1ELb0ELb0ELb0EEEvNS_9BwdParamsE,(.L_x_6810 - _ZN10layer_norm13ln_bwd_kernelINS_13Kernel_traitsI13__nv_bfloat16S2_S2_S2_fjLj2048ELj1ELj1ELj4ELj16ENS_18Kernel_traits_baseILj2048ES2_S2_S2_S2_fjLj128EEEEELb1ELb0ELb0ELb0EEEvNS_9BwdParamsE)
        .other          _ZN10layer_norm13ln_bwd_kernelINS_13Kernel_traitsI13__nv_bfloat16S2_S2_S2_fjLj2048ELj1ELj1ELj4ELj16ENS_18Kernel_traits_baseILj2048ES2_S2_S2_S2_fjLj128EEEEELb1ELb0ELb0ELb0EEEvNS_9BwdParamsE,@"STO_CUDA_ENTRY STV_DEFAULT"
_ZN10layer_norm13ln_bwd_kernelINS_13Kernel_traitsI13__nv_bfloat16S2_S2_S2_fjLj2048ELj1ELj1ELj4ELj16ENS_18Kernel_traits_baseILj2048ES2_S2_S2_S2_fjLj128EEEEELb1ELb0ELb0ELb0EEEvNS_9BwdParamsE:
.text._ZN10layer_norm13ln_bwd_kernelINS_13Kernel_traitsI13__nv_bfloat16S2_S2_S2_fjLj2048ELj1ELj1ELj4ELj16ENS_18Kernel_traits_baseILj2048ES2_S2_S2_S2_fjLj128EEEEELb1ELb0ELb0ELb0EEEvNS_9BwdParamsE:
        /* <DEDUP_REMOVED lines=56> */
.L_x_321:
        /* <DEDUP_REMOVED lines=17> */
[----:B------:R-:W-:Y:S02]  /*0490*/  ISETP.NE.AND P1, PT, RZ, UR6, PT ;  /* 0x00000006ff007c0c */ /* 0x000fe4000bf25270 */
[----:B------:R-:W-:Y:S01]  /*04a0*/  LEA.HI.SX32 R0, R0, R71, 0x1d ;  /* 0x0000004700007211 */ /* 0x000fe200078feaff */
[----:B------:R-:W-:Y:S01]  /*04b0*/  IMAD.MOV.U32 R115, RZ, RZ, RZ ;  /* 0x000000ffff737224 */ /* 0x000fe200078e00ff */
[----:B------:R-:W-:Y:S02]  /*04c0*/  LOP3.LUT P4, RZ, R72, 0x1f, RZ, 0xc0, !PT ;  /* 0x0000001f48ff7812 */ /* 0x000fe4000788c0ff */
[----:B------:R-:W-:-:S02]  /*04d0*/  LOP3.LUT P5, RZ, R9, 0xff, RZ, 0xc0, !PT ;  /* 0x000000ff09ff7812 */ /* 0x000fc400078ac0ff */
[----:B------:R-:W-:Y:S02]  /*04e0*/  MOV R116, RZ ;  /* 0x000000ff00747202 */ /* 0x000fe40000000f00 */
[----:B------:R-:W-:Y:S02]  /*04f0*/  SHF.R.U32.HI R94, RZ, 0x5, R72 ;  /* 0x00000005ff5e7819 */ /* 0x000fe40000011648 */
[----:B------:R-:W-:Y:S02]  /*0500*/  MOV R117, R0 ;  /* 0x0000000000757202 */ /* 0x000fe40000000f00 */
        /* <DEDUP_REMOVED lines=11> */
[C---:B------:R-:W-:Y:S02]  /*05c0*/  @P1 LEA.HI.X R77, R0.reuse, c[0x0][0x21c], RZ, 0x4, P6 ;  /* 0x00008700004d1a11 */ /* 0x040fe400030f24ff */
[----:B------:R-:W-:-:S03]  /*05d0*/  LEA R112, P6, R0, c[0x0][0x190], 0x3 ;  /* 0x0000640000707a11 */ /* 0x000fc600078c18ff */
[----:B------:R2:W5:Y:S01]  /*05e0*/  @P1 LDG.E.128 R52, [R76.64] ;  /* 0x000000044c341981 */ /* 0x000562000c1e1d00 */
[----:B------:R-:W-:-:S06]  /*05f0*/  LEA.HI.X R113, R0, c[0x0][0x194], RZ, 0x3, P6 ;  /* 0x0000650000717a11 */ /* 0x000fcc00030f1cff */
[----:B------:R-:W5:Y:S01]  /*0600*/  LDG.E.64 R112, [R112.64] ;  /* 0x0000000470707981 */ /* 0x000f62000c1e1b00 */
[----:B------:R-:W-:Y:S02]  /*0610*/  IADD3 R117, R0, 0x80, RZ ;  /* 0x0000008000757810 */ /* 0x000fe40007ffe0ff */
[--C-:B--2---:R-:W-:Y:S02]  /*0620*/  PRMT R77, RZ, 0x5410, R64.reuse ;  /* 0x00005410ff4d7816 */ /* 0x104fe40000000040 */
[----:B------:R-:W-:Y:S02]  /*0630*/  PRMT R85, RZ, 0x5410, R65 ;  /* 0x00005410ff557816 */ /* 0x000fe40000000041 */
[----:B------:R-:W-:Y:S01]  /*0640*/  PRMT R83, RZ, 0x7610, R64 ;  /* 0x00007610ff537816 */ /* 0x000fe20000000040 */
[----:B------:R-:W-:Y:S01]  /*0650*/  FADD.FTZ R64, -R114, R77 ;  /* 0x0000004d72407221 */ /* 0x000fe20000010100 */
[----:B------:R-:W-:Y:S02]  /*0660*/  PRMT R91, RZ, 0x7610, R65 ;  /* 0x00007610ff5b7816 */ /* 0x000fe40000000041 */
[----:B------:R-:W-:-:S02]  /*0670*/  PRMT R109, RZ, 0x5410, R66 ;  /* 0x00005410ff6d7816 */ /* 0x000fc40000000042 */
[----:B------:R-:W-:Y:S01]  /*0680*/  PRMT R111, RZ, 0x7610, R66 ;  /* 0x00007610ff6f7816 */ /* 0x000fe20000000042 */
[C---:B------:R-:W-:Y:S01]  /*0690*/  FADD.FTZ R66, -R114.reuse, R85 ;  /* 0x0000005572427221 */ /* 0x040fe20000010100 */
[--C-:B---3--:R-:W-:Y:S01]  /*06a0*/  PRMT R81, RZ, 0x5410, R68.reuse ;  /* 0x00005410ff517816 */ /* 0x108fe20000000044 */
[C---:B------:R-:W-:Y:S01]  /*06b0*/  FADD.FTZ R74, -R114.reuse, R83 ;  /* 0x00000053724a7221 */ /* 0x040fe20000010100 */
[----:B------:R-:W-:Y:S01]  /*06c0*/  PRMT R68, RZ, 0x7610, R68 ;  /* 0x00007610ff447816 */ /* 0x000fe20000000044 */
[C---:B-----5:R-:W-:Y:S02]  /*06d0*/  FMUL.FTZ R77, R73.reuse, R64 ;  /* 0x00000040494d7220 */ /* 0x060fe40000410000 */
[----:B------:R-:W-:Y:S02]  /*06e0*/  FADD.FTZ R80, -R114, R91 ;  /* 0x0000005b72507221 */ /* 0x000fe40000010100 */
[C---:B------:R-:W-:Y:S01]  /*06f0*/  FMUL.FTZ R83, R73.reuse, R66 ;  /* 0x0000004249537220 */ /* 0x040fe20000410000 */
[----:B------:R-:W-:Y:S01]  /*0700*/  PRMT R87, RZ, 0x5410, R69 ;  /* 0x00005410ff577816 */ /* 0x000fe20000000045 */
[----:B------:R-:W-:-:S02]  /*0710*/  FMUL.FTZ R74, R73, R74 ;  /* 0x0000004a494a7220 */ /* 0x000fc40000410000 */
[----:B------:R-:W-:Y:S01]  /*0720*/  FADD.FTZ R66, -R114, R109 ;  /* 0x0000006d72427221 */ /* 0x000fe20000010100 */
[----:B------:R-:W-:Y:S01]  /*0730*/  PRMT R84, RZ, 0x7610, R69 ;  /* 0x00007610ff547816 */ /* 0x000fe20000000045 */
[-C--:B------:R-:W-:Y:S01]  /*0740*/  FMUL.FTZ R76, R18, R81.reuse ;  /* 0x00000051124c7220 */ /* 0x080fe20000410000 */
[----:B------:R-:W-:Y:S01]  /*0750*/  PRMT R69, RZ, 0x5410, R70 ;  /* 0x00005410ff457816 */ /* 0x000fe20000000046 */
[----:B------:R-:W-:Y:S02]  /*0760*/  FADD.FTZ R40, R40, R81 ;  /* 0x0000005128287221 */ /* 0x000fe40000010000 */
[----:B------:R-:W-:Y:S02]  /*0770*/  FFMA.FTZ R24, R77, R81, R24 ;  /* 0x000000514d187223 */ /* 0x000fe40000010018 */
[----:B------:R-:W-:Y:S02]  /*0780*/  FMUL.FTZ R80, R73, R80 ;  /* 0x0000005049507220 */ /* 0x000fe40000410000 */
[----:B------:R-:W-:-:S02]  /*0790*/  FADD.FTZ R41, R41, R68 ;  /* 0x0000004429297221 */ /* 0x000fc40000010000 */
[-C--:B------:R-:W-:Y:S02]  /*07a0*/  FFMA.FTZ R25, R74, R68.reuse, R25 ;  /* 0x000000444a197223 */ /* 0x080fe40000010019 */
[----:B------:R-:W-:Y:S02]  /*07b0*/  FMUL.FTZ R81, R17, R68 ;  /* 0x0000004411517220 */ /* 0x000fe40000410000 */
[----:B------:R-:W-:Y:S02]  /*07c0*/  FMUL.FTZ R85, R73, R66 ;  /* 0x0000004249557220 */ /* 0x000fe40000410000 */
[----:B------:R-:W-:Y:S02]  /*07d0*/  FADD.FTZ R66, RZ, R76 ;  /* 0x0000004cff427221 */ /* 0x000fe40000010000 */
[----:B------:R-:W-:Y:S02]  /*07e0*/  FFMA.FTZ R68, R77, R76, RZ ;  /* 0x0000004c4d447223 */ /* 0x000fe400000100ff */
[----:B------:R-:W-:-:S02]  /*07f0*/  FADD.FTZ R42, R42, R87 ;  /* 0x000000572a2a7221 */ /* 0x000fc40000010000 */
[-C--:B------:R-:W-:Y:S02]  /*0800*/  FFMA.FTZ R26, R83, R87.reuse, R26 ;  /* 0x00000057531a7223 */ /* 0x080fe4000001001a */
[----:B------:R-:W-:Y:S02]  /*0810*/  FMUL.FTZ R82, R16, R87 ;  /* 0x0000005710527220 */ /* 0x000fe40000410000 */
[----:B------:R-:W-:Y:S02]  /*0820*/  FADD.FTZ R43, R43, R84 ;  /* 0x000000542b2b7221 */ /* 0x000fe40000010000 */
[-C--:B------:R-:W-:Y:S02]  /*0830*/  FFMA.FTZ R27, R80, R84.reuse, R27 ;  /* 0x00000054501b7223 */ /* 0x080fe4000001001b */
[----:B------:R-:W-:Y:S02]  /*0840*/  FMUL.FTZ R87, R15, R84 ;  /* 0x000000540f577220 */ /* 0x000fe40000410000 */
[----:B------:R-:W-:-:S02]  /*0850*/  FADD.FTZ R44, R44, R69 ;  /* 0x000000452c2c7221 */ /* 0x000fc40000010000 */
[-C--:B------:R-:W-:Y:S02]  /*0860*/  FFMA.FTZ R28, R85, R69.reuse, R28 ;  /* 0x00000045551c7223 */ /* 0x080fe4000001001c */
[----:B------:R-:W-:Y:S02]  /*0870*/  FMUL.FTZ R84, R14, R69 ;  /* 0x000000450e547220 */ /* 0x000fe40000410000 */
[----:B------:R-:W-:Y:S02]  /*0880*/  FADD.FTZ R69, R66, R81 ;  /* 0x0000005142457221 */ /* 0x000fe40000010000 */
[----:B------:R-:W-:Y:S01]  /*0890*/  FFMA.FTZ R68, R74, R81, R68 ;  /* 0x000000514a447223 */ /* 0x000fe20000010044 */
[----:B------:R-:W-:Y:S01]  /*08a0*/  PRMT R89, RZ, 0x5410, R67 ;  /* 0x00005410ff597816 */ /* 0x000fe20000000043 */
[----:B------:R-:W-:Y:S02]  /*08b0*/  FADD.FTZ R66, R69, R82 ;  /* 0x0000005245427221 */ /* 0x000fe40000010000 */
[----:B------:R-:W-:Y:S01]  /*08c0*/  FFMA.FTZ R68, R83, R82, R68 ;  /* 0x0000005253447223 */ /* 0x000fe20000010044 */
[----:B------:R-:W-:Y:S01]  /*08d0*/  PRMT R70, RZ, 0x7610, R70 ;  /* 0x00007610ff467816 */ /* 0x000fe20000000046 */
[----:B------:R-:W-:-:S02]  /*08e0*/  FADD.FTZ R88, -R114, R89 ;  /* 0x0000005972587221 */ /* 0x000fc40000010100 */
[----:B------:R-:W-:Y:S02]  /*08f0*/  FADD.FTZ R86, -R114, R111 ;  /* 0x0000006f72567221 */ /* 0x000fe40000010100 */
[----:B------:R-:W-:Y:S02]  /*0900*/  FADD.FTZ R69, R66, R87 ;  /* 0x0000005742457221 */ /* 0x000fe40000010000 */
[----:B------:R-:W-:Y:S01]  /*0910*/  FFMA.FTZ R68, R80, R87, R68 ;  /* 0x0000005750447223 */ /* 0x000fe20000010044 */
[----:B------:R-:W-:Y:S01]  /*0920*/  PRMT R65, RZ, 0x5410, R71 ;  /* 0x00005410ff417816 */ /* 0x000fe20000000047 */
[C---:B------:R-:W-:Y:S01]  /*0930*/  FMUL.FTZ R91, R73.reuse, R88 ;  /* 0x00000058495b7220 */ /* 0x040fe20000410000 */
[----:B------:R-:W-:Y:S01]  /*0940*/  PRMT R67, RZ, 0x7610, R67 ;  /* 0x00007610ff437816 */ /* 0x000fe20000000043 */
[----:B------:R-:W-:Y:S02]  /*0950*/  FMUL.FTZ R86, R73, R86 ;  /* 0x0000005649567220 */ /* 0x000fe40000410000 */
[----:B------:R-:W-:-:S02]  /*0960*/  FMUL.FTZ R89, R13, R70 ;  /* 0x000000460d597220 */ /* 0x000fc40000410000 */
[----:B------:R-:W-:Y:S02]  /*0970*/  FADD.FTZ R66, R69, R84 ;  /* 0x0000005445427221 */ /* 0x000fe40000010000 */
[----:B------:R-:W-:Y:S01]  /*0980*/  FFMA.FTZ R68, R85, R84, R68 ;  /* 0x0000005455447223 */ /* 0x000fe20000010044 */
[----:B------:R-:W-:Y:S01]  /*0990*/  PRMT R64, RZ, 0x7610, R71 ;  /* 0x00007610ff407816 */ /* 0x000fe20000000047 */
        /* <DEDUP_REMOVED lines=13> */
[C---:B------:R-:W-:Y:S02]  /*0a70*/  FFMA.FTZ R31, R92.reuse, R64, R31 ;  /* 0x000000405c1f7223 */ /* 0x040fe4000001001f */
[----:B------:R-:W-:Y:S02]  /*0a80*/  FADD.FTZ R115, R65, R90 ;  /* 0x0000005a41737221 */ /* 0x000fe40000010000 */
[----:B------:R-:W-:-:S02]  /*0a90*/  FFMA.FTZ R116, R92, R90, R67 ;  /* 0x0000005a5c747223 */ /* 0x000fc40000010043 */
.L_x_312:
[----:B0-----:R-:W-:Y:S05]  /*0aa0*/  BSYNC B0 ;  /* 0x0000000000007941 */ /* 0x001fea0003800000 */
.L_x_311:
[----:B------:R-:W-:Y:S01]  /*0ab0*/  BSSY B0, `(.L_x_313) ;  /* 0x000005a000007945 */ /* 0x000fe20003800000 */
[----:B------:R-:W-:Y:S01]  /*0ac0*/  IMAD.MOV.U32 R109, RZ, RZ, 0x3f800000 ;  /* 0x3f800000ff6d7424 */ /* 0x000fe200078e00ff */
[----:B------:R-:W-:Y:S01]  /*0ad0*/  LOP3.LUT R111, R94, 0x7fffffc, RZ, 0xc0, !PT ;  /* 0x07fffffc5e6f7812 */ /* 0x000fe200078ec0ff */
[----:B------:R-:W-:Y:S05]  /*0ae0*/  @!P3 BRA `(.L_x_314) ;  /* 0x000005600000b947 */ /* 0x000fea0003800000 */
[----:B------:R-:W-:Y:S02]  /*0af0*/  LEA R64, P1, R117, c[0x0][0x188], 0x4 ;  /* 0x0000620075407a11 */ /* 0x000fe400078220ff */
[----:B------:R-:W-:-:S02]  /*0b00*/  MOV R68, 0x10 ;  /* 0x0000001000447802 */ /* 0x000fc40000000f00 */
[----:B------:R-:W-:-:S03]  /*0b10*/  LEA.HI.X R65, R117, c[0x0][0x18c], RZ, 0x4, P1 ;  /* 0x0000630075417a11 */ /* 0x000fc600008f24ff */
[----:B------:R-:W-:-:S03]  /*0b20*/  IMAD.WIDE.U32 R68, R117, R68, c[0x0][0x208] ;  /* 0x0000820075447625 */ /* 0x000fc600078e0044 */
[----:B------:R-:W2:Y:S04]  /*0b30*/  LDG.E.128 R64, [R64.64] ;  /* 0x0000000440407981 */ /* 0x000ea8000c1e1d00 */
        /* <DEDUP_REMOVED lines=9> */
[--C-:B--2---:R-:W-:Y:S02]  /*0bd0*/  PRMT R97, RZ, 0x5410, R65.reuse ;  /* 0x00005410ff617816 */ /* 0x104fe40000000041 */
[----:B------:R-:W-:Y:S02]  /*0be0*/  PRMT R65, RZ, 0x7610, R65 ;  /* 0x00007610ff417816 */ /* 0x000fe40000000041 */
[--C-:B------:R-:W-:Y:S02]  /*0bf0*/  PRMT R75, RZ, 0x5410, R64.reuse ;  /* 0x00005410ff4b7816 */ /* 0x100fe40000000040 */
[----:B------:R-:W-:Y:S01]  /*0c00*/  PRMT R93, RZ, 0x7610, R64 ;  /* 0x00007610ff5d7816 */ /* 0x000fe20000000040 */
[C---:B------:R-:W-:Y:S01]  /*0c10*/  FADD.FTZ R104, -R114.reuse, R65 ;  /* 0x0000004172687221 */ /* 0x040fe20000010100 */
[--C-:B------:R-:W-:Y:S02]  /*0c20*/  PRMT R99, RZ, 0x5410, R66.reuse ;  /* 0x00005410ff637816 */ /* 0x100fe40000000042 */
[----:B------:R-:W-:Y:S01]  /*0c30*/  PRMT R101, RZ, 0x7610, R66 ;  /* 0x00007610ff657816 */ /* 0x000fe20000000042 */
[C---:B------:R-:W-:Y:S01]  /*0c40*/  FADD.FTZ R66, -R114.reuse, R75 ;  /* 0x0000004b72427221 */ /* 0x040fe20000010100 */
[--C-:B---3--:R-:W-:Y:S01]  /*0c50*/  PRMT R65, RZ, 0x5410, R68.reuse ;  /* 0x00005410ff417816 */ /* 0x108fe20000000044 */
[C---:B------:R-:W-:Y:S01]  /*0c60*/  FADD.FTZ R100, -R114.reuse, R97 ;  /* 0x0000006172647221 */ /* 0x040fe20000010100 */
[----:B------:R-:W-:Y:S01]  /*0c70*/  PRMT R68, RZ, 0x7610, R68 ;  /* 0x00007610ff447816 */ /* 0x000fe20000000044 */
[----:B------:R-:W-:-:S02]  /*0c80*/  FADD.FTZ R96, -R114, R93 ;  /* 0x0000005d72607221 */ /* 0x000fc40000010100 */
[C---:B-----5:R-:W-:Y:S02]  /*0c90*/  FMUL.FTZ R75, R73.reuse, R66 ;  /* 0x00000042494b7220 */ /* 0x060fe40000410000 */
[----:B------:R-:W-:Y:S01]  /*0ca0*/  FMUL.FTZ R98, R10, R65 ;  /* 0x000000410a627220 */ /* 0x000fe20000410000 */
[----:B------:R-:W-:Y:S01]  /*0cb0*/  PRMT R102, RZ, 0x5410, R69 ;  /* 0x00005410ff667816 */ /* 0x000fe20000000045 */
[C---:B------:R-:W-:Y:S01]  /*0cc0*/  FMUL.FTZ R93, R73.reuse, R100 ;  /* 0x00000064495d7220 */ /* 0x040fe20000410000 */
[--C-:B------:R-:W-:Y:S01]  /*0cd0*/  PRMT R103, RZ, 0x5410, R67.reuse ;  /* 0x00005410ff677816 */ /* 0x100fe20000000043 */
[----:B------:R-:W-:Y:S01]  /*0ce0*/  FMUL.FTZ R96, R73, R96 ;  /* 0x0000006049607220 */ /* 0x000fe20000410000 */
[----:B------:R-:W-:Y:S01]  /*0cf0*/  PRMT R67, RZ, 0x7610, R67 ;  /* 0x00007610ff437816 */ /* 0x000fe20000000043 */
[----:B------:R-:W-:Y:S02]  /*0d00*/  FMUL.FTZ R97, R8, R68 ;  /* 0x0000004408617220 */ /* 0x000fe40000410000 */
[----:B------:R-:W-:-:S02]  /*0d10*/  FADD.FTZ R66, R115, R98 ;  /* 0x0000006273427221 */ /* 0x000fc40000010000 */
[C---:B------:R-:W-:Y:S01]  /*0d20*/  FFMA.FTZ R116, R75.reuse, R98, R116 ;  /* 0x000000624b747223 */ /* 0x040fe20000010074 */
[----:B------:R-:W-:Y:S01]  /*0d30*/  PRMT R69, RZ, 0x7610, R69 ;  /* 0x00007610ff457816 */ /* 0x000fe20000000045 */
[----:B------:R-:W-:Y:S02]  /*0d40*/  FADD.FTZ R36, R36, R65 ;  /* 0x0000004124247221 */ /* 0x000fe40000010000 */
[----:B------:R-:W-:Y:S02]  /*0d50*/  FFMA.FTZ R56, R75, R65, R56 ;  /* 0x000000414b387223 */ /* 0x000fe40000010038 */
[----:B------:R-:W-:Y:S02]  /*0d60*/  FADD.FTZ R38, R38, R102 ;  /* 0x0000006626267221 */ /* 0x000fe40000010000 */
[-C--:B------:R-:W-:Y:S02]  /*0d70*/  FFMA.FTZ R58, R93, R102.reuse, R58 ;  /* 0x000000665d3a7223 */ /* 0x080fe4000001003a */
[----:B------:R-:W-:-:S02]  /*0d80*/  FMUL.FTZ R102, R7, R102 ;  /* 0x0000006607667220 */ /* 0x000fc40000410000 */
[----:B------:R-:W-:Y:S02]  /*0d90*/  FADD.FTZ R65, R66, R97 ;  /* 0x0000006142417221 */ /* 0x000fe40000010000 */
[----:B------:R-:W-:Y:S02]  /*0da0*/  FFMA.FTZ R116, R96, R97, R116 ;  /* 0x0000006160747223 */ /* 0x000fe40000010074 */
[C---:B------:R-:W-:Y:S01]  /*0db0*/  FADD.FTZ R110, -R114.reuse, R67 ;  /* 0x00000043726e7221 */ /* 0x040fe20000010100 */
[----:B------:R-:W-:Y:S01]  /*0dc0*/  PRMT R67, RZ, 0x5410, R70 ;  /* 0x00005410ff437816 */ /* 0x000fe20000000046 */
[----:B------:R-:W-:Y:S02]  /*0dd0*/  FADD.FTZ R118, -R114, R99 ;  /* 0x0000006372767221 */ /* 0x000fe40000010100 */
[----:B------:R-:W-:Y:S02]  /*0de0*/  FMUL.FTZ R100, R73, R104 ;  /* 0x0000006849647220 */ /* 0x000fe40000410000 */
[----:B------:R-:W-:-:S02]  /*0df0*/  FMUL.FTZ R99, R6, R69 ;  /* 0x0000004506637220 */ /* 0x000fc40000410000 */
[----:B------:R-:W-:Y:S02]  /*0e00*/  FADD.FTZ R66, R65, R102 ;  /* 0x0000006641427221 */ /* 0x000fe40000010000 */
[----:B------:R-:W-:Y:S01]  /*0e10*/  FFMA.FTZ R116, R93, R102, R116 ;  /* 0x000000665d747223 */ /* 0x000fe20000010074 */
[----:B------:R-:W-:Y:S01]  /*0e20*/  PRMT R70, RZ, 0x7610, R70 ;  /* 0x00007610ff467816 */ /* 0x000fe20000000046 */
[C---:B------:R-:W-:Y:S02]  /*0e30*/  FADD.FTZ R106, -R114.reuse, R101 ;  /* 0x00000065726a7221 */ /* 0x040fe40000010100 */
[----:B------:R-:W-:Y:S02]  /*0e40*/  FADD.FTZ R64, -R114, R103 ;  /* 0x0000006772407221 */ /* 0x000fe40000010100 */
[----:B------:R-:W-:Y:S02]  /*0e50*/  FMUL.FTZ R101, R73, R118 ;  /* 0x0000007649657220 */ /* 0x000fe40000410000 */
[----:B------:R-:W-:-:S02]  /*0e60*/  FMUL.FTZ R104, R5, R67 ;  /* 0x0000004305687220 */ /* 0x000fc40000410000 */
[----:B------:R-:W-:Y:S02]  /*0e70*/  FADD.FTZ R65, R66, R99 ;  /* 0x0000006342417221 */ /* 0x000fe40000010000 */
[----:B------:R-:W-:Y:S01]  /*0e80*/  FFMA.FTZ R116, R100, R99, R116 ;  /* 0x0000006364747223 */ /* 0x000fe20000010074 */
[----:B------:R-:W-:Y:S01]  /*0e90*/  PRMT R108, RZ, 0x5410, R71 ;  /* 0x00005410ff6c7816 */ /* 0x000fe20000000047 */
[C---:B------:R-:W-:Y:S02]  /*0ea0*/  FMUL.FTZ R105, R73.reuse, R64 ;  /* 0x0000004049697220 */ /* 0x040fe40000410000 */
[----:B------:R-:W-:Y:S02]  /*0eb0*/  FMUL.FTZ R106, R73, R106 ;  /* 0x0000006a496a7220 */ /* 0x000fe40000410000 */
[----:B------:R-:W-:Y:S02]  /*0ec0*/  FMUL.FTZ R103, R4, R70 ;  /* 0x0000004604677220 */ /* 0x000fe40000410000 */
[----:B------:R-:W-:-:S02]  /*0ed0*/  FADD.FTZ R64, R65, R104 ;  /* 0x0000006841407221 */ /* 0x000fc40000010000 */
[----:B------:R-:W-:Y:S01]  /*0ee0*/  FFMA.FTZ R116, R101, R104, R116 ;  /* 0x0000006865747223 */ /* 0x000fe20000010074 */
[----:B------:R-:W-:Y:S01]  /*0ef0*/  PRMT R71, RZ, 0x7610, R71 ;  /* 0x00007610ff477816 */ /* 0x000fe20000000047 */
[----:B------:R-:W-:Y:S02]  /*0f00*/  FADD.FTZ R62, R62, R108 ;  /* 0x0000006c3e3e7221 */ /* 0x000fe40000010000 */
[-C--:B------:R-:W-:Y:S02]  /*0f10*/  FFMA.FTZ R50, R105, R108.reuse, R50 ;  /* 0x0000006c69327223 */ /* 0x080fe40000010032 */
        /* <DEDUP_REMOVED lines=19> */
.L_x_314:
[----:B------:R-:W-:Y:S05]  /*1050*/  BSYNC B0 ;  /* 0x0000000000007941 */ /* 0x000fea0003800000 */
.L_x_313:
[----:B------:R-:W-:Y:S02]  /*1060*/  @!P5 IADD3 R111, R111, 0x4, RZ ;  /* 0x000000046f6fd810 */ /* 0x000fe40007ffe0ff */
[----:B-----5:R-:W-:Y:S01]  /*1070*/  @P0 PRMT R109, RZ, 0x5410, R95 ;  /* 0x00005410ff6d0816 */ /* 0x020fe2000000005f */
[----:B------:R-:W-:Y:S05]  /*1080*/  BRA.DIV ~URZ, `(.L_x_315) ;  /* 0x000011c27f007947 */ /* 0x000fea000b800000 */
[----:B------:R0:W1:Y:S02]  /*1090*/  SHFL.DOWN PT, R66, R115, 0x10, 0x1f ;  /* 0x0a001f0073427f89 */ /* 0x00006400000e0000 */
.L_x_322:
        /* <DEDUP_REMOVED lines=18> */
.L_x_323:
        /* <DEDUP_REMOVED lines=25> */
[--C-:B------:R-:W-:Y:S01]  /*1350*/  FFMA.FTZ R65, R77, R94, R95.reuse ;  /* 0x0000005e4d417223 */ /* 0x100fe2000001005f */
[----:B------:R-:W-:Y:S01]  /*1360*/  MOV R66, R112 ;  /* 0x0000007000427202 */ /* 0x000fe20000000f00 */
[-C--:B------:R-:W-:Y:S01]  /*1370*/  FFMA.FTZ R68, R74, R94.reuse, R95 ;  /* 0x0000005e4a447223 */ /* 0x080fe2000001005f */
[----:B------:R-:W-:Y:S01]  /*1380*/  ISETP.NE.AND.EX P1, PT, RZ, c[0x0][0x21c], PT, P0 ;  /* 0x00008700ff007a0c */ /* 0x000fe20003f25300 */
[----:B------:R-:W-:Y:S01]  /*1390*/  FADD.FTZ R64, R76, -R65 ;  /* 0x800000414c407221 */ /* 0x000fe20000010000 */
[----:B------:R-:W-:Y:S01]  /*13a0*/  LOP3.LUT P4, RZ, R66, 0xff, RZ, 0xc0, !PT ;  /* 0x000000ff42ff7812 */ /* 0x000fe2000788c0ff */
[----:B------:R-:W-:Y:S01]  /*13b0*/  FFMA.FTZ R65, R83, R94, R95 ;  /* 0x0000005e53417223 */ /* 0x000fe2000001005f */
[----:B------:R-:W-:Y:S01]  /*13c0*/  ISETP.NE.U32.AND P0, PT, RZ, c[0x0][0x258], PT ;  /* 0x00009600ff007a0c */ /* 0x000fe20003f05070 */
[----:B------:R-:W-:Y:S01]  /*13d0*/  FMUL.FTZ R64, R73, R64 ;  /* 0x0000004049407220 */ /* 0x000fe20000410000 */
[----:B------:R-:W-:Y:S01]  /*13e0*/  LOP3.LUT P5, RZ, R113, 0xff00, RZ, 0xc0, !PT ;  /* 0x0000ff0071ff7812 */ /* 0x000fe200078ac0ff */
[----:B------:R-:W-:Y:S01]  /*13f0*/  FADD.FTZ R66, R82, -R65 ;  /* 0x8000004152427221 */ /* 0x000fe20000010000 */
[----:B------:R-:W-:Y:S01]  /*1400*/  ISETP.NE.AND.EX P0, PT, RZ, c[0x0][0x25c], PT, P0 ;  /* 0x00009700ff007a0c */ /* 0x000fe20003f05300 */
[----:B------:R-:W-:Y:S01]  /*1410*/  FADD.FTZ R68, R81, -R68 ;  /* 0x8000004451447221 */ /* 0x000fe20000010000 */
[----:B------:R-:W-:Y:S01]  /*1420*/  LOP3.LUT P6, RZ, R112, 0xff0000, RZ, 0xc0, !PT ;  /* 0x00ff000070ff7812 */ /* 0x000fe200078cc0ff */
[----:B------:R-:W-:-:S02]  /*1430*/  FMUL.FTZ R66, R73, R66 ;  /* 0x0000004249427220 */ /* 0x000fc40000410000 */
[--C-:B------:R-:W-:Y:S01]  /*1440*/  @P1 PRMT R65, RZ, 0x5410, R52.reuse ;  /* 0x00005410ff411816 */ /* 0x100fe20000000034 */
[----:B------:R-:W-:Y:S02]  /*1450*/  FMUL.FTZ R68, R73, R68 ;  /* 0x0000004449447220 */ /* 0x000fe40000410000 */
[-C--:B------:R-:W-:Y:S02]  /*1460*/  FFMA.FTZ R70, R80, R94.reuse, R95 ;  /* 0x0000005e50467223 */ /* 0x080fe4000001005f */
[----:B------:R-:W-:Y:S01]  /*1470*/  @P1 FADD.FTZ R64, R64, R65 ;  /* 0x0000004140401221 */ /* 0x000fe20000010000 */
[----:B------:R-:W-:Y:S01]  /*1480*/  @P1 PRMT R65, RZ, 0x7610, R52 ;  /* 0x00007610ff411816 */ /* 0x000fe20000000034 */
[----:B------:R-:W-:Y:S02]  /*1490*/  FADD.FTZ R70, R87, -R70 ;  /* 0x8000004657467221 */ /* 0x000fe40000010000 */
[----:B------:R-:W-:Y:S02]  /*14a0*/  FFMA.FTZ R116, R86, R94, R95 ;  /* 0x0000005e56747223 */ /* 0x000fe4000001005f */
[----:B------:R-:W-:Y:S01]  /*14b0*/  @P1 FADD.FTZ R68, R68, R65 ;  /* 0x0000004144441221 */ /* 0x000fe20000010000 */
[----:B------:R-:W-:Y:S01]  /*14c0*/  @P1 PRMT R65, RZ, 0x5410, R53 ;  /* 0x00005410ff411816 */ /* 0x000fe20000000035 */
[----:B------:R-:W-:-:S02]  /*14d0*/  FMUL.FTZ R118, R73, R70 ;  /* 0x0000004649767220 */ /* 0x000fc40000410000 */
[----:B------:R-:W-:Y:S01]  /*14e0*/  FADD.FTZ R116, R89, -R116 ;  /* 0x8000007459747221 */ /* 0x000fe20000010000 */
[----:B------:R-:W-:Y:S01]  /*14f0*/  @P0 F2FP.BF16.PACK_AB R111, RZ, R68 ;  /* 0x00000044ff6f023e */ /* 0x000fe200000010ff */
[----:B------:R-:W-:Y:S02]  /*1500*/  @P1 FADD.FTZ R66, R66, R65 ;  /* 0x0000004142421221 */ /* 0x000fe40000010000 */
[-CC-:B------:R-:W-:Y:S02]  /*1510*/  FFMA.FTZ R65, R85, R94.reuse, R95.reuse ;  /* 0x0000005e55417223 */ /* 0x180fe4000001005f */
[----:B------:R-:W-:Y:S02]  /*1520*/  FFMA.FTZ R67, R91, R94, R95 ;  /* 0x0000005e5b437223 */ /* 0x000fe4000001005f */
[----:B------:R-:W-:Y:S01]  /*1530*/  FADD.FTZ R114, R84, -R65 ;  /* 0x8000004154727221 */ /* 0x000fe20000010000 */
[----:B------:R-:W-:Y:S01]  /*1540*/  @P1 PRMT R65, RZ, 0x7610, R53 ;  /* 0x00007610ff411816 */ /* 0x000fe20000000035 */
[----:B------:R-:W-:-:S02]  /*1550*/  FMUL.FTZ R120, R73, R116 ;  /* 0x0000007449787220 */ /* 0x000fc40000410000 */
[----:B------:R-:W-:Y:S02]  /*1560*/  FMUL.FTZ R114, R73, R114 ;  /* 0x0000007249727220 */ /* 0x000fe40000410000 */
[----:B------:R-:W-:Y:S01]  /*1570*/  @P1 FADD.FTZ R118, R118, R65 ;  /* 0x0000004176761221 */ /* 0x000fe20000010000 */
[--C-:B------:R-:W-:Y:S01]  /*1580*/  @P1 PRMT R65, RZ, 0x5410, R54.reuse ;  /* 0x00005410ff411816 */ /* 0x100fe20000000036 */
[----:B------:R-:W-:Y:S02]  /*1590*/  FFMA.FTZ R69, R92, R94, R95 ;  /* 0x0000005e5c457223 */ /* 0x000fe4000001005f */
[----:B------:R-:W-:Y:S01]  /*15a0*/  FADD.FTZ R116, R88, -R67 ;  /* 0x8000004358747221 */ /* 0x000fe20000010000 */
[----:B------:R-:W-:Y:S01]  /*15b0*/  @P0 F2FP.BF16.PACK_AB R67, RZ, R66 ;  /* 0x00000042ff43023e */ /* 0x000fe200000010ff */
[----:B------:R-:W-:Y:S01]  /*15c0*/  @P1 FADD.FTZ R114, R114, R65 ;  /* 0x0000004172721221 */ /* 0x000fe20000010000 */
[----:B------:R-:W-:Y:S01]  /*15d0*/  @P1 PRMT R65, RZ, 0x7610, R54 ;  /* 0x00007610ff411816 */ /* 0x000fe20000000036 */
[----:B------:R-:W-:Y:S01]  /*15e0*/  FADD.FTZ R70, R90, -R69 ;  /* 0x800000455a467221 */ /* 0x000fe20000010000 */
[----:B------:R-:W-:Y:S01]  /*15f0*/  @P0 PRMT R33, R67, 0x7610, R33 ;  /* 0x0000761043210816 */ /* 0x000fe20000000021 */
[C---:B------:R-:W-:Y:S01]  /*1600*/  FMUL.FTZ R116, R73.reuse, R116 ;  /* 0x0000007449747220 */ /* 0x040fe20000410000 */
[----:B------:R-:W-:Y:S01]  /*1610*/  @P1 PRMT R67, RZ, 0x7610, R55 ;  /* 0x00007610ff431816 */ /* 0x000fe20000000037 */
[----:B------:R-:W-:Y:S01]  /*1620*/  @P1 FADD.FTZ R120, R120, R65 ;  /* 0x0000004178781221 */ /* 0x000fe20000010000 */
[----:B------:R-:W-:Y:S01]  /*1630*/  @P0 F2FP.BF16.PACK_AB R65, RZ, R114 ;  /* 0x00000072ff41023e */ /* 0x000fe200000010ff */
[----:B------:R-:W-:Y:S01]  /*1640*/  FMUL.FTZ R70, R73, R70 ;  /* 0x0000004649467220 */ /* 0x000fe20000410000 */
[----:B------:R-:W-:Y:S01]  /*1650*/  @P1 PRMT R69, RZ, 0x5410, R55 ;  /* 0x00005410ff451816 */ /* 0x000fe20000000037 */
[-C--:B------:R-:W-:Y:S01]  /*1660*/  FMUL.FTZ R114, R114, R109.reuse ;  /* 0x0000006d72727220 */ /* 0x080fe20000410000 */
[----:B------:R-:W-:Y:S01]  /*1670*/  @P0 PRMT R34, R65, 0x7610, R34 ;  /* 0x0000761041220816 */ /* 0x000fe20000000022 */
[----:B------:R-:W-:Y:S01]  /*1680*/  @P1 FADD.FTZ R70, R70, R67 ;  /* 0x0000004346461221 */ /* 0x000fe20000010000 */
[----:B------:R-:W-:Y:S01]  /*1690*/  @P0 F2FP.BF16.PACK_AB R65, RZ, R64 ;  /* 0x00000040ff41023e */ /* 0x000fe200000010ff */
[----:B------:R-:W-:Y:S01]  /*16a0*/  @P1 FADD.FTZ R116, R116, R69 ;  /* 0x0000004574741221 */ /* 0x000fe20000010000 */
[----:B------:R-:W-:Y:S01]  /*16b0*/  @P0 F2FP.BF16.PACK_AB R67, RZ, R120 ;  /* 0x00000078ff43023e */ /* 0x000fe200000010ff */
[----:B------:R-:W-:Y:S01]  /*16c0*/  FMUL.FTZ R114, R114, c[0x0][0x1e8] ;  /* 0x00007a0072727a20 */ /* 0x000fe20000410000 */
[----:B------:R-:W-:Y:S01]  /*16d0*/  @P0 PRMT R32, R65, 0x7610, R32 ;  /* 0x0000761041200816 */ /* 0x000fe20000000020 */
[-C--:B------:R-:W-:Y:S01]  /*16e0*/  FMUL.FTZ R120, R120, R109.reuse ;  /* 0x0000006d78787220 */ /* 0x080fe20000410000 */
[----:B------:R-:W-:Y:S01]  /*16f0*/  @P0 F2FP.BF16.PACK_AB R65, RZ, R118 ;  /* 0x00000076ff41023e */ /* 0x000fe200000010ff */
[-C--:B------:R-:W-:Y:S01]  /*1700*/  FMUL.FTZ R118, R118, R109.reuse ;  /* 0x0000006d76767220 */ /* 0x080fe20000410000 */
[----:B------:R-:W-:Y:S01]  /*1710*/  LOP3.LUT P1, RZ, R113, 0xff, RZ, 0xc0, !PT ;  /* 0x000000ff71ff7812 */ /* 0x000fe2000782c0ff */
[-C--:B------:R-:W-:Y:S01]  /*1720*/  FMUL.FTZ R64, R64, R109.reuse ;  /* 0x0000006d40407220 */ /* 0x080fe20000410000 */
[----:B------:R-:W-:Y:S01]  /*1730*/  @P0 PRMT R34, R34, 0x5410, R67 ;  /* 0x0000541022220816 */ /* 0x000fe20000000043 */
[----:B------:R-:W-:Y:S01]  /*1740*/  FMUL.FTZ R118, R118, c[0x0][0x1e8] ;  /* 0x00007a0076767a20 */ /* 0x000fe20000410000 */
[----:B------:R-:W-:Y:S01]  /*1750*/  FSEL R67, R114, RZ, P1 ;  /* 0x000000ff72437208 */ /* 0x000fe20000800000 */
[----:B------:R-:W-:Y:S01]  /*1760*/  FMUL.FTZ R120, R120, c[0x0][0x1e8] ;  /* 0x00007a0078787a20 */ /* 0x000fe20000410000 */
[----:B------:R-:W-:Y:S01]  /*1770*/  LOP3.LUT P1, RZ, R112, 0xff000000, RZ, 0xc0, !PT ;  /* 0xff00000070ff7812 */ /* 0x000fe2000782c0ff */
[-C--:B------:R-:W-:Y:S01]  /*1780*/  FMUL.FTZ R68, R68, R109.reuse ;  /* 0x0000006d44447220 */ /* 0x080fe20000410000 */
[----:B------:R-:W-:Y:S01]  /*1790*/  @P0 PRMT R33, R33, 0x5410, R65 ;  /* 0x0000541021210816 */ /* 0x000fe20000000041 */
[-C--:B------:R-:W-:Y:S01]  /*17a0*/  FMUL.FTZ R65, R66, R109.reuse ;  /* 0x0000006d42417220 */ /* 0x080fe20000410000 */
[----:B------:R-:W-:Y:S01]  /*17b0*/  FSEL R118, R118, RZ, P1 ;  /* 0x000000ff76767208 */ /* 0x000fe20000800000 */
[----:B------:R-:W-:Y:S01]  /*17c0*/  FMUL.FTZ R64, R64, c[0x0][0x1e8] ;  /* 0x00007a0040407a20 */ /* 0x000fe20000410000 */
[----:B------:R-:W-:Y:S01]  /*17d0*/  ISETP.NE.U32.AND P1, PT, RZ, c[0x0][0x258], PT ;  /* 0x00009600ff007a0c */ /* 0x000fe20003f25070 */
[----:B------:R-:W-:Y:S01]  /*17e0*/  FMUL.FTZ R65, R65, c[0x0][0x1e8] ;  /* 0x00007a0041417a20 */ /* 0x000fe20000410000 */
[----:B------:R-:W-:Y:S01]  /*17f0*/  @P0 F2FP.BF16.PACK_AB R69, RZ, R116 ;  /* 0x00000074ff45023e */ /* 0x000fe200000010ff */
[-C--:B------:R-:W-:Y:S01]  /*1800*/  FMUL.FTZ R116, R116, R109.reuse ;  /* 0x0000006d74747220 */ /* 0x080fe20000410000 */
[----:B------:R-:W-:Y:S01]  /*1810*/  @P0 F2FP.BF16.PACK_AB R114, RZ, R70 ;  /* 0x00000046ff72023e */ /* 0x000fe200000010ff */
[----:B------:R-:W-:Y:S01]  /*1820*/  FMUL.FTZ R70, R70, R109 ;  /* 0x0000006d46467220 */ /* 0x000fe20000410000 */
[----:B------:R-:W-:Y:S01]  /*1830*/  ISETP.NE.AND.EX P1, PT, RZ, c[0x0][0x25c], PT, P1 ;  /* 0x00009700ff007a0c */ /* 0x000fe20003f25310 */
[----:B------:R-:W-:Y:S01]  /*1840*/  FMUL.FTZ R68, R68, c[0x0][0x1e8] ;  /* 0x00007a0044447a20 */ /* 0x000fe20000410000 */
[----:B------:R-:W-:Y:S01]  /*1850*/  FSEL R120, R120, RZ, P5 ;  /* 0x000000ff78787208 */ /* 0x000fe20002800000 */
[----:B------:R-:W-:Y:S01]  /*1860*/  FMUL.FTZ R116, R116, c[0x0][0x1e8] ;  /* 0x00007a0074747a20 */ /* 0x000fe20000410000 */
[----:B------:R-:W-:Y:S01]  /*1870*/  LOP3.LUT P5, RZ, R112, 0xff00, RZ, 0xc0, !PT ;  /* 0x0000ff0070ff7812 */ /* 0x000fe200078ac0ff */
[----:B------:R-:W-:Y:S01]  /*1880*/  FMUL.FTZ R70, R70, c[0x0][0x1e8] ;  /* 0x00007a0046467a20 */ /* 0x000fe20000410000 */
[----:B------:R-:W-:Y:S01]  /*1890*/  FSEL R65, R65, RZ, P6 ;  /* 0x000000ff41417208 */ /* 0x000fe20003000000 */
[----:B------:R-:W-:Y:S01]  /*18a0*/  IMAD.MOV.U32 R115, RZ, RZ, 0x10 ;  /* 0x00000010ff737424 */ /* 0x000fe200078e00ff */
[----:B------:R-:W-:-:S02]  /*18b0*/  FSEL R64, R64, RZ, P4 ;  /* 0x000000ff40407208 */ /* 0x000fc40002000000 */
[C---:B------:R-:W-:Y:S02]  /*18c0*/  LOP3.LUT P6, RZ, R113.reuse, 0xff0000, RZ, 0xc0, !PT ;  /* 0x00ff000071ff7812 */ /* 0x040fe400078cc0ff */
[----:B------:R-:W-:Y:S02]  /*18d0*/  LOP3.LUT P4, RZ, R113, 0xff000000, RZ, 0xc0, !PT ;  /* 0xff00000071ff7812 */ /* 0x000fe4000788c0ff */
[----:B------:R-:W-:Y:S02]  /*18e0*/  F2FP.BF16.PACK_AB R66, R120, R67 ;  /* 0x000000437842723e */ /* 0x000fe400000010ff */
[----:B------:R-:W-:Y:S02]  /*18f0*/  @P0 PRMT R35, R69, 0x7610, R35 ;  /* 0x0000761045230816 */ /* 0x000fe40000000023 */
[----:B------:R-:W-:Y:S02]  /*1900*/  FSEL R67, R68, RZ, P5 ;  /* 0x000000ff44437208 */ /* 0x000fe40002800000 */
[----:B------:R-:W-:-:S02]  /*1910*/  FSEL R116, R116, RZ, P6 ;  /* 0x000000ff74747208 */ /* 0x000fc40003000000 */
[----:B------:R-:W-:Y:S01]  /*1920*/  FSEL R69, R70, RZ, P4 ;  /* 0x000000ff46457208 */ /* 0x000fe20002000000 */
[CC--:B------:R-:W-:Y:S01]  /*1930*/  @P1 IMAD.WIDE.U32 R70, R0.reuse, R115.reuse, c[0x0][0x258] ;  /* 0x0000960000461625 */ /* 0x0c0fe200078e0073 */
[----:B------:R-:W-:Y:S02]  /*1940*/  F2FP.BF16.PACK_AB R64, R67, R64 ;  /* 0x000000404340723e */ /* 0x000fe400000010ff */
[----:B------:R-:W-:Y:S01]  /*1950*/  F2FP.BF16.PACK_AB R67, R69, R116 ;  /* 0x000000744543723e */ /* 0x000fe200000010ff */
[----:B------:R-:W-:Y:S01]  /*1960*/  IMAD.WIDE.U32 R68, R0, R115, c[0x0][0x248] ;  /* 0x0000920000447625 */ /* 0x000fe200078e0073 */
[----:B------:R-:W-:Y:S02]  /*1970*/  @P0 PRMT R32, R32, 0x5410, R111 ;  /* 0x0000541020200816 */ /* 0x000fe4000000006f */
[----:B------:R-:W-:Y:S02]  /*1980*/  @P0 PRMT R35, R35, 0x5410, R114 ;  /* 0x0000541023230816 */ /* 0x000fe40000000072 */
[----:B------:R-:W-:-:S02]  /*1990*/  F2FP.BF16.PACK_AB R65, R118, R65 ;  /* 0x000000417641723e */ /* 0x000fc400000010ff */
[----:B------:R-:W-:Y:S01]  /*19a0*/  IADD3 R0, R0, 0x80, RZ ;  /* 0x0000008000007810 */ /* 0x000fe20007ffe0ff */
[----:B------:R0:W-:Y:S04]  /*19b0*/  @P1 STG.E.128 [R70.64], R32 ;  /* 0x0000002046001986 */ /* 0x0001e8000c101d04 */
[----:B------:R0:W-:Y:S02]  /*19c0*/  STG.E.128 [R68.64], R64 ;  /* 0x0000004044007986 */ /* 0x0001e4000c101d04 */
.L_x_318:
[----:B------:R-:W-:Y:S05]  /*19d0*/  BSYNC B0 ;  /* 0x0000000000007941 */ /* 0x000fea0003800000 */
.L_x_317:
[----:B------:R-:W-:Y:S01]  /*19e0*/  BSSY B0, `(.L_x_319) ;  /* 0x000006a000007945 */ /* 0x000fe20003800000 */
[----:B------:R-:W-:Y:S05]  /*19f0*/  @!P3 BRA `(.L_x_320) ;  /* 0x000006800000b947 */ /* 0x000fea0003800000 */
[----:B------:R-:W-:Y:S01]  /*1a00*/  ISETP.NE.U32.AND P0, PT, RZ, c[0x0][0x218], PT ;  /* 0x00008600ff007a0c */ /* 0x000fe20003f05070 */
[--C-:B0-----:R-:W-:Y:S01]  /*1a10*/  FFMA.FTZ R65, R75, R94, R95.reuse ;  /* 0x0000005e4b417223 */ /* 0x101fe2000001005f */
[----:B------:R-:W-:Y:S01]  /*1a20*/  MOV R64, R78 ;  /* 0x0000004e00407202 */ /* 0x000fe20000000f00 */
[----:B------:R-:W-:Y:S01]  /*1a30*/  FFMA.FTZ R68, R96, R94, R95 ;  /* 0x0000005e60447223 */ /* 0x000fe2000001005f */
[----:B------:R-:W-:Y:S01]  /*1a40*/  ISETP.NE.AND.EX P1, PT, RZ, c[0x0][0x21c], PT, P0 ;  /* 0x00008700ff007a0c */ /* 0x000fe20003f25300 */
[----:B------:R-:W-:Y:S01]  /*1a50*/  FADD.FTZ R66, R98, -R65 ;  /* 0x8000004162427221 */ /* 0x000fe20000010000 */
[----:B------:R-:W-:Y:S01]  /*1a60*/  LOP3.LUT P6, RZ, R64, 0xff, RZ, 0xc0, !PT ;  /* 0x000000ff40ff7812 */ /* 0x000fe200078cc0ff */
[----:B------:R-:W-:Y:S01]  /*1a70*/  FADD.FTZ R68, R97, -R68 ;  /* 0x8000004461447221 */ /* 0x000fe20000010000 */
[----:B------:R-:W-:Y:S01]  /*1a80*/  ISETP.NE.U32.AND P0, PT, RZ, c[0x0][0x258], PT ;  /* 0x00009600ff007a0c */ /* 0x000fe20003f05070 */
[----:B------:R-:W-:Y:S01]  /*1a90*/  FMUL.FTZ R66, R73, R66 ;  /* 0x0000004249427220 */ /* 0x000fe20000410000 */
[----:B------:R-:W-:Y:S01]  /*1aa0*/  LOP3.LUT P5, RZ, R79, 0xff, RZ, 0xc0, !PT ;  /* 0x000000ff4fff7812 */ /* 0x000fe200078ac0ff */
[----:B------:R-:W-:Y:S01]  /*1ab0*/  FFMA.FTZ R67, R93, R94, R95 ;  /* 0x0000005e5d437223 */ /* 0x000fe2000001005f */
[----:B------:R-:W-:Y:S01]  /*1ac0*/  ISETP.NE.AND.EX P0, PT, RZ, c[0x0][0x25c], PT, P0 ;  /* 0x00009700ff007a0c */ /* 0x000fe20003f05300 */
[----:B------:R-:W-:Y:S01]  /*1ad0*/  FMUL.FTZ R64, R73, R68 ;  /* 0x0000004449407220 */ /* 0x000fe20000410000 */
[----:B------:R-:W-:Y:S01]  /*1ae0*/  LOP3.LUT P4, RZ, R79, 0xff00, RZ, 0xc0, !PT ;  /* 0x0000ff004fff7812 */ /* 0x000fe2000788c0ff */
[----:B------:R-:W-:-:S02]  /*1af0*/  FADD.FTZ R114, R102, -R67 ;  /* 0x8000004366727221 */ /* 0x000fc40000010000 */
[--C-:B------:R-:W-:Y:S01]  /*1b00*/  @P1 PRMT R65, RZ, 0x5410, R20.reuse ;  /* 0x00005410ff411816 */ /* 0x100fe20000000014 */
[----:B------:R-:W-:Y:S02]  /*1b10*/  FFMA.FTZ R70, R100, R94, R95 ;  /* 0x0000005e64467223 */ /* 0x000fe4000001005f */
[----:B------:R-:W-:Y:S02]  /*1b20*/  FMUL.FTZ R114, R73, R114 ;  /* 0x0000007249727220 */ /* 0x000fe40000410000 */
[----:B------:R-:W-:Y:S01]  /*1b30*/  @P1 FADD.FTZ R66, R66, R65 ;  /* 0x0000004142421221 */ /* 0x000fe20000010000 */
[----:B------:R-:W-:Y:S01]  /*1b40*/  @P1 PRMT R65, RZ, 0x7610, R20 ;  /* 0x00007610ff411816 */ /* 0x000fe20000000014 */
[-C--:B------:R-:W-:Y:S02]  /*1b50*/  FFMA.FTZ R116, R106, R94.reuse, R95 ;  /* 0x0000005e6a747223 */ /* 0x080fe4000001005f */
[----:B------:R-:W-:Y:S02]  /*1b60*/  FADD.FTZ R70, R99, -R70 ;  /* 0x8000004663467221 */ /* 0x000fe40000010000 */
[----:B------:R-:W-:Y:S01]  /*1b70*/  @P1 FADD.FTZ R64, R64, R65 ;  /* 0x0000004140401221 */ /* 0x000fe20000010000 */
[----:B------:R-:W-:Y:S01]  /*1b80*/  @P1 PRMT R65, RZ, 0x5410, R21 ;  /* 0x00005410ff411816 */ /* 0x000fe20000000015 */
[----:B------:R-:W-:-:S02]  /*1b90*/  FFMA.FTZ R69, R101, R94, R95 ;  /* 0x0000005e65457223 */ /* 0x000fc4000001005f */
[----:B------:R-:W-:Y:S02]  /*1ba0*/  FADD.FTZ R118, R103, -R116 ;  /* 0x8000007467767221 */ /* 0x000fe40000010000 */
[----:B------:R-:W-:Y:S01]  /*1bb0*/  @P1 FADD.FTZ R114, R114, R65 ;  /* 0x0000004172721221 */ /* 0x000fe20000010000 */
[----:B------:R-:W-:Y:S01]  /*1bc0*/  @P1 PRMT R65, RZ, 0x7610, R21 ;  /* 0x00007610ff411816 */ /* 0x000fe20000000015 */
[C---:B------:R-:W-:Y:S02]  /*1bd0*/  FMUL.FTZ R116, R73.reuse, R70 ;  /* 0x0000004649747220 */ /* 0x040fe40000410000 */
[----:B------:R-:W-:Y:S01]  /*1be0*/  FADD.FTZ R120, R104, -R69 ;  /* 0x8000004568787221 */ /* 0x000fe20000010000 */
[----:B------:R-:W-:Y:S01]  /*1bf0*/  @P0 F2FP.BF16.PACK_AB R67, RZ, R114 ;  /* 0x00000072ff43023e */ /* 0x000fe200000010ff */
[----:B------:R-:W-:Y:S01]  /*1c00*/  @P1 FADD.FTZ R116, R116, R65 ;  /* 0x0000004174741221 */ /* 0x000fe20000010000 */
[----:B------:R-:W-:Y:S01]  /*1c10*/  @P1 PRMT R65, RZ, 0x5410, R22 ;  /* 0x00005410ff411816 */ /* 0x000fe20000000016 */
[----:B------:R-:W-:Y:S01]  /*1c20*/  FMUL.FTZ R120, R73, R120 ;  /* 0x0000007849787220 */ /* 0x000fe20000410000 */
[----:B------:R-:W-:Y:S01]  /*1c30*/  @P0 PRMT R33, R67, 0x7610, R33 ;  /* 0x0000761043210816 */ /* 0x000fe20000000021 */
[----:B------:R-:W-:-:S02]  /*1c40*/  FFMA.FTZ R71, R105, R94, R95 ;  /* 0x0000005e69477223 */ /* 0x000fc4000001005f */
[----:B------:R-:W-:Y:S01]  /*1c50*/  @P1 FADD.FTZ R120, R120, R65 ;  /* 0x0000004178781221 */ /* 0x000fe20000010000 */
[----:B------:R-:W-:Y:S01]  /*1c60*/  @P1 PRMT R65, RZ, 0x7610, R22 ;  /* 0x00007610ff411816 */ /* 0x000fe20000000016 */
[C---:B------:R-:W-:Y:S02]  /*1c70*/  FMUL.FTZ R118, R73.reuse, R118 ;  /* 0x0000007649767220 */ /* 0x040fe40000410000 */
[----:B------:R-:W-:Y:S01]  /*1c80*/  FFMA.FTZ R122, R110, R94, R95 ;  /* 0x0000005e6e7a7223 */ /* 0x000fe2000001005f */
[----:B------:R-:W-:Y:S01]  /*1c90*/  @P0 F2FP.BF16.PACK_AB R69, RZ, R120 ;  /* 0x00000078ff45023e */ /* 0x000fe200000010ff */
[----:B------:R-:W-:Y:S02]  /*1ca0*/  FADD.FTZ R94, R108, -R71 ;  /* 0x800000476c5e7221 */ /* 0x000fe40000010000 */
[----:B------:R-:W-:Y:S01]  /*1cb0*/  @P1 FADD.FTZ R118, R118, R65 ;  /* 0x0000004176761221 */ /* 0x000fe20000010000 */
[----:B------:R-:W-:Y:S01]  /*1cc0*/  @P1 PRMT R65, RZ, 0x5410, R23 ;  /* 0x00005410ff411816 */ /* 0x000fe20000000017 */
[----:B------:R-:W-:Y:S01]  /*1cd0*/  FMUL.FTZ R70, R73, R94 ;  /* 0x0000005e49467220 */ /* 0x000fe20000410000 */
[----:B------:R-:W-:Y:S01]  /*1ce0*/  @P0 F2FP.BF16.PACK_AB R94, RZ, R64 ;  /* 0x00000040ff5e023e */ /* 0x000fe200000010ff */
[----:B------:R-:W-:Y:S01]  /*1cf0*/  FADD.FTZ R122, R107, -R122 ;  /* 0x8000007a6b7a7221 */ /* 0x000fe20000010000 */
        /* <DEDUP_REMOVED lines=10> */
[----:B------:R-:W-:Y:S01]  /*1da0*/  LOP3.LUT P1, RZ, R78, 0xff0000, RZ, 0xc0, !PT ;  /* 0x00ff00004eff7812 */ /* 0x000fe2000782c0ff */
[----:B------:R-:W-:Y:S01]  /*1db0*/  FMUL.FTZ R114, R114, c[0x0][0x1e8] ;  /* 0x00007a0072727a20 */ /* 0x000fe20000410000 */
[----:B------:R-:W-:Y:S01]  /*1dc0*/  @P0 PRMT R32, R65, 0x7610, R32 ;  /* 0x0000761041200816 */ /* 0x000fe20000000020 */
[-C--:B------:R-:W-:Y:S01]  /*1dd0*/  FMUL.FTZ R118, R118, R109.reuse ;  /* 0x0000006d76767220 */ /* 0x080fe20000410000 */
[----:B------:R-:W-:Y:S01]  /*1de0*/  @P0 PRMT R34, R69, 0x7610, R34 ;  /* 0x0000761045220816 */ /* 0x000fe20000000022 */
[----:B------:R-:W-:Y:S01]  /*1df0*/  FMUL.FTZ R120, R120, c[0x0][0x1e8] ;  /* 0x00007a0078787a20 */ /* 0x000fe20000410000 */
[----:B------:R-:W-:Y:S01]  /*1e00*/  FSEL R65, R114, RZ, P1 ;  /* 0x000000ff72417208 */ /* 0x000fe20000800000 */
[-C--:B------:R-:W-:Y:S01]  /*1e10*/  FMUL.FTZ R116, R116, R109.reuse ;  /* 0x0000006d74747220 */ /* 0x080fe20000410000 */
[----:B------:R-:W-:Y:S01]  /*1e20*/  ISETP.NE.U32.AND P1, PT, RZ, c[0x0][0x258], PT ;  /* 0x00009600ff007a0c */ /* 0x000fe20003f25070 */
[-C--:B------:R-:W-:Y:S01]  /*1e30*/  FMUL.FTZ R66, R66, R109.reuse ;  /* 0x0000006d42427220 */ /* 0x080fe20000410000 */
[----:B------:R-:W-:Y:S01]  /*1e40*/  FSEL R120, R120, RZ, P5 ;  /* 0x000000ff78787208 */ /* 0x000fe20002800000 */
[----:B------:R-:W-:Y:S01]  /*1e50*/  FMUL.FTZ R118, R118, c[0x0][0x1e8] ;  /* 0x00007a0076767a20 */ /* 0x000fe20000410000 */
[----:B------:R-:W-:Y:S01]  /*1e60*/  LOP3.LUT P5, RZ, R78, 0xff000000, RZ, 0xc0, !PT ;  /* 0xff0000004eff7812 */ /* 0x000fe200078ac0ff */
[-C--:B------:R-:W-:Y:S01]  /*1e70*/  FMUL.FTZ R64, R64, R109.reuse ;  /* 0x0000006d40407220 */ /* 0x080fe20000410000 */
[----:B------:R-:W-:Y:S01]  /*1e80*/  ISETP.NE.AND.EX P1, PT, RZ, c[0x0][0x25c], PT, P1 ;  /* 0x00009700ff007a0c */ /* 0x000fe20003f25310 */
[-C--:B------:R-:W-:Y:S01]  /*1e90*/  FMUL.FTZ R70, R70, R109.reuse ;  /* 0x0000006d46467220 */ /* 0x080fe20000410000 */
[----:B------:R-:W-:Y:S01]  /*1ea0*/  @P0 PRMT R34, R34, 0x5410, R71 ;  /* 0x0000541022220816 */ /* 0x000fe20000000047 */
[----:B------:R-:W-:Y:S01]  /*1eb0*/  FMUL.FTZ R116, R116, c[0x0][0x1e8] ;  /* 0x00007a0074747a20 */ /* 0x000fe20000410000 */
[----:B------:R-:W-:Y:S01]  /*1ec0*/  FSEL R69, R118, RZ, P4 ;  /* 0x000000ff76457208 */ /* 0x000fe20002000000 */
[----:B------:R-:W-:Y:S01]  /*1ed0*/  FMUL.FTZ R66, R66, c[0x0][0x1e8] ;  /* 0x00007a0042427a20 */ /* 0x000fe20000410000 */
[----:B------:R-:W-:Y:S01]  /*1ee0*/  HFMA2.MMA R71, -RZ, RZ, 0, 9.5367431640625e-07 ;  /* 0x00000010ff477435 */ /* 0x000fe200000001ff */
[----:B------:R-:W-:Y:S01]  /*1ef0*/  FMUL.FTZ R109, R68, R109 ;  /* 0x0000006d446d7220 */ /* 0x000fe20000410000 */
[----:B------:R-:W-:Y:S01]  /*1f00*/  LOP3.LUT P4, RZ, R78, 0xff00, RZ, 0xc0, !PT ;  /* 0x0000ff004eff7812 */ /* 0x000fe2000788c0ff */
[----:B------:R-:W-:Y:S01]  /*1f10*/  FMUL.FTZ R64, R64, c[0x0][0x1e8] ;  /* 0x00007a0040407a20 */ /* 0x000fe20000410000 */
[----:B------:R-:W-:Y:S01]  /*1f20*/  FSEL R116, R116, RZ, P5 ;  /* 0x000000ff74747208 */ /* 0x000fe20002800000 */
[----:B------:R-:W-:Y:S01]  /*1f30*/  FMUL.FTZ R70, R70, c[0x0][0x1e8] ;  /* 0x00007a0046467a20 */ /* 0x000fe20000410000 */
[----:B------:R-:W-:Y:S01]  /*1f40*/  FSEL R67, R66, RZ, P6 ;  /* 0x000000ff42437208 */ /* 0x000fe20003000000 */
[----:B------:R-:W-:Y:S01]  /*1f50*/  FMUL.FTZ R109, R109, c[0x0][0x1e8] ;  /* 0x00007a006d6d7a20 */ /* 0x000fe20000410000 */
[----:B------:R-:W-:-:S02]  /*1f60*/  LOP3.LUT P5, RZ, R79, 0xff0000, RZ, 0xc0, !PT ;  /* 0x00ff00004fff7812 */ /* 0x000fc400078ac0ff */
[----:B------:R-:W-:Y:S02]  /*1f70*/  LOP3.LUT P6, RZ, R79, 0xff000000, RZ, 0xc0, !PT ;  /* 0xff0000004fff7812 */ /* 0x000fe400078cc0ff */
[----:B------:R-:W-:Y:S02]  /*1f80*/  FSEL R64, R64, RZ, P4 ;  /* 0x000000ff40407208 */ /* 0x000fe40002000000 */
[----:B------:R-:W-:Y:S02]  /*1f90*/  @P0 F2FP.BF16.PACK_AB R95, RZ, R68 ;  /* 0x00000044ff5f023e */ /* 0x000fe400000010ff */
[----:B------:R-:W-:Y:S02]  /*1fa0*/  @P0 PRMT R35, R111, 0x7610, R35 ;  /* 0x000076106f230816 */ /* 0x000fe40000000023 */
[----:B------:R-:W-:Y:S02]  /*1fb0*/  FSEL R70, R70, RZ, P5 ;  /* 0x000000ff46467208 */ /* 0x000fe40002800000 */
[----:B------:R-:W-:-:S02]  /*1fc0*/  FSEL R109, R109, RZ, P6 ;  /* 0x000000ff6d6d7208 */ /* 0x000fc40003000000 */
[----:B------:R-:W-:Y:S01]  /*1fd0*/  F2FP.BF16.PACK_AB R66, R69, R120 ;  /* 0x000000784542723e */ /* 0x000fe200000010ff */
[----:B------:R-:W-:Y:S01]  /*1fe0*/  @P1 IMAD.WIDE.U32 R68, R0, R71, c[0x0][0x258] ;  /* 0x0000960000441625 */ /* 0x000fe200078e0047 */
[----:B------:R-:W-:Y:S02]  /*1ff0*/  F2FP.BF16.PACK_AB R64, R64, R67 ;  /* 0x000000434040723e */ /* 0x000fe400000010ff */
[----:B------:R-:W-:Y:S01]  /*2000*/  F2FP.BF16.PACK_AB R67, R109, R70 ;  /* 0x000000466d43723e */ /* 0x000fe200000010ff */
[----:B------:R-:W-:Y:S01]  /*2010*/  IMAD.WIDE.U32 R70, R0, R71, c[0x0][0x248] ;  /* 0x0000920000467625 */ /* 0x000fe200078e0047 */
[----:B------:R-:W-:Y:S02]  /*2020*/  @P0 PRMT R33, R33, 0x5410, R73 ;  /* 0x0000541021210816 */ /* 0x000fe40000000049 */
[----:B------:R-:W-:Y:S02]  /*2030*/  @P0 PRMT R32, R32, 0x5410, R94 ;  /* 0x0000541020200816 */ /* 0x000fe4000000005e */
[----:B------:R-:W-:-:S02]  /*2040*/  @P0 PRMT R35, R35, 0x5410, R95 ;  /* 0x0000541023230816 */ /* 0x000fc4000000005f */
[----:B------:R-:W-:-:S03]  /*2050*/  F2FP.BF16.PACK_AB R65, R116, R65 ;  /* 0x000000417441723e */ /* 0x000fc600000010ff */
[----:B------:R0:W-:Y:S04]  /*2060*/  @P1 STG.E.128 [R68.64], R32 ;  /* 0x0000002044001986 */ /* 0x0001e8000c101d04 */
[----:B------:R0:W-:Y:S02]  /*2070*/  STG.E.128 [R70.64], R64 ;  /* 0x0000004046007986 */ /* 0x0001e4000c101d04 */
.L_x_320:
[----:B------:R-:W-:Y:S05]  /*2080*/  BSYNC B0 ;  /* 0x0000000000007941 */ /* 0x000fea0003800000 */
.L_x_319:
[----:B------:R-:W-:Y:S02]  /*2090*/  IADD3 R19, R19, c[0x0][0x160], RZ ;  /* 0x0000580013137a10 */ /* 0x000fe40007ffe0ff */
[----:B------:R-:W-:Y:S02]  /*20a0*/  LOP3.LUT P1, RZ, R9, 0xff, RZ, 0xc0, !PT ;  /* 0x000000ff09ff7812 */ /* 0x000fe4000782c0ff */
[----:B------:R-:W-:Y:S02]  /*20b0*/  ISETP.GE.AND P0, PT, R19, c[0x0][0x164], PT ;  /* 0x0000590013007a0c */ /* 0x000fe40003f06270 */
[----:B------:R-:W-:-:S11]  /*20c0*/  SEL R9, RZ, 0x1, P1 ;  /* 0x00000001ff097807 */ /* 0x000fd60000800000 */
[----:B0-----:R-:W-:Y:S01]  /*20d0*/  @P0 CALL.REL.NOINC `(.L_x_310) ;  /* 0x0000001000000944 */ /* 0x001fe20003c00000 */
[----:B------:R-:W-:Y:S05]  /*20e0*/  BRA `(.L_x_321) ;  /* 0xffffe29000007947 */ /* 0x000fea000383ffff */
.L_x_310:
        /* <DEDUP_REMOVED lines=22> */
.L_x_315:
[----:B------:R-:W-:Y:S01]  /*2250*/  HFMA2.MMA R114, -RZ, RZ, 0, 9.5367431640625e-07 ;  /* 0x00000010ff727435 */ /* 0x000fe200000001ff */
[----:B------:R-:W-:Y:S01]  /*2260*/  MOV R67, R115 ;  /* 0x0000007300437202 */ /* 0x000fe20000000f00 */
[----:B------:R-:W-:Y:S01]  /*2270*/  IMAD.MOV.U32 R118, RZ, RZ, -0x1 ;  /* 0xffffffffff767424 */ /* 0x000fe200078e00ff */
[----:B------:R-:W-:-:S02]  /*2280*/  MOV R95, 0x1f ;  /* 0x0000001f005f7802 */ /* 0x000fc40000000f00 */
[----:B------:R-:W-:Y:S02]  /*2290*/  MOV R64, 0x22b0 ;  /* 0x000022b000407802 */ /* 0x000fe40000000f00 */
[----:B------:R-:W-:Y:S05]  /*22a0*/  CALL.REL.NOINC `($__internal_8_$__cuda_sm70_shflsync_down_p) ;  /* 0x0000045000007944 */ /* 0x000fea0003c00000 */
[----:B-1----:R-:W-:Y:S01]  /*22b0*/  MOV R66, R95 ;  /* 0x0000005f00427202 */ /* 0x002fe20000000f00 */
[----:B0-----:R-:W-:Y:S05]  /*22c0*/  BRA `(.L_x_322) ;  /* 0xffffedd000007947 */ /* 0x001fea000383ffff */
.L_x_316:
[----:B------:R-:W-:Y:S01]  /*22d0*/  HFMA2.MMA R114, -RZ, RZ, 0, 9.5367431640625e-07 ;  /* 0x00000010ff727435 */ /* 0x000fe200000001ff */
[----:B------:R-:W-:Y:S01]  /*22e0*/  MOV R67, R116 ;  /* 0x0000007400437202 */ /* 0x000fe20000000f00 */
[----:B------:R-:W-:Y:S01]  /*22f0*/  IMAD.MOV.U32 R95, RZ, RZ, 0x1f ;  /* 0x0000001fff5f7424 */ /* 0x000fe200078e00ff */
[----:B------:R-:W-:Y:S02]  /*2300*/  MOV R118, 0xffffffff ;  /* 0xffffffff00767802 */ /* 0x000fe40000000f00 */
[----:B------:R-:W-:Y:S02]  /*2310*/  MOV R64, 0x2330 ;  /* 0x0000233000407802 */ /* 0x000fe40000000f00 */
[----:B01----:R-:W-:Y:S05]  /*2320*/  CALL.REL.NOINC `($__internal_8_$__cuda_sm70_shflsync_down_p) ;  /* 0x000003d000007944 */ /* 0x003fea0003c00000 */
[----:B------:R-:W-:Y:S01]  /*2330*/  FADD.FTZ R115, R66, R115 ;  /* 0x0000007342737221 */ /* 0x000fe20000010000 */
[----:B0-----:R-:W-:Y:S01]  /*2340*/  HFMA2.MMA R114, -RZ, RZ, 0, 4.76837158203125e-07 ;  /* 0x00000008ff727435 */ /* 0x001fe200000001ff */
[----:B-1----:R-:W-:Y:S01]  /*2350*/  FADD.FTZ R116, R116, R95 ;  /* 0x0000005f74747221 */ /* 0x002fe20000010000 */
[----:B------:R-:W-:Y:S01]  /*2360*/  MOV R95, 0x1f ;  /* 0x0000001f005f7802 */ /* 0x000fe20000000f00 */
[----:B------:R-:W-:Y:S01]  /*2370*/  IMAD.MOV.U32 R118, RZ, RZ, -0x1 ;  /* 0xffffffffff767424 */ /* 0x000fe200078e00ff */
[----:B------:R-:W-:-:S02]  /*2380*/  MOV R67, R115 ;  /* 0x0000007300437202 */ /* 0x000fc40000000f00 */
[----:B------:R-:W-:Y:S02]  /*2390*/  MOV R64, 0x23b0 ;  /* 0x000023b000407802 */ /* 0x000fe40000000f00 */
[----:B------:R-:W-:Y:S05]  /*23a0*/  CALL.REL.NOINC `($__internal_8_$__cuda_sm70_shflsync_down_p) ;  /* 0x0000035000007944 */ /* 0x000fea0003c00000 */
[----:B0-----:R-:W-:Y:S01]  /*23b0*/  HFMA2.MMA R114, -RZ, RZ, 0, 4.76837158203125e-07 ;  /* 0x00000008ff727435 */ /* 0x001fe200000001ff */
[----:B-1----:R-:W-:Y:S01]  /*23c0*/  MOV R66, R95 ;  /* 0x0000005f00427202 */ /* 0x002fe20000000f00 */
[----:B------:R-:W-:Y:S01]  /*23d0*/  IMAD.MOV.U32 R95, RZ, RZ, 0x1f ;  /* 0x0000001fff5f7424 */ /* 0x000fe200078e00ff */
[----:B------:R-:W-:Y:S02]  /*23e0*/  MOV R67, R116 ;  /* 0x0000007400437202 */ /* 0x000fe40000000f00 */
[----:B------:R-:W-:Y:S02]  /*23f0*/  MOV R118, 0xffffffff ;  /* 0xffffffff00767802 */ /* 0x000fe40000000f00 */
[----:B------:R-:W-:Y:S02]  /*2400*/  MOV R64, 0x2420 ;  /* 0x0000242000407802 */ /* 0x000fe40000000f00 */
[----:B------:R-:W-:Y:S05]  /*2410*/  CALL.REL.NOINC `($__internal_8_$__cuda_sm70_shflsync_down_p) ;  /* 0x000002e000007944 */ /* 0x000fea0003c00000 */
[----:B------:R-:W-:Y:S01]  /*2420*/  FADD.FTZ R115, R66, R115 ;  /* 0x0000007342737221 */ /* 0x000fe20000010000 */
[----:B0-----:R-:W-:Y:S01]  /*2430*/  HFMA2.MMA R114, -RZ, RZ, 0, 2.384185791015625e-07 ;  /* 0x00000004ff727435 */ /* 0x001fe200000001ff */
[----:B-1----:R-:W-:Y:S01]  /*2440*/  FADD.FTZ R116, R116, R95 ;  /* 0x0000005f74747221 */ /* 0x002fe20000010000 */
[----:B------:R-:W-:Y:S01]  /*2450*/  MOV R95, 0x1f ;  /* 0x0000001f005f7802 */ /* 0x000fe20000000f00 */
[----:B------:R-:W-:Y:S01]  /*2460*/  IMAD.MOV.U32 R67, RZ, RZ, R115 ;  /* 0x000000ffff437224 */ /* 0x000fe200078e0073 */
[----:B------:R-:W-:-:S02]  /*2470*/  MOV R118, 0xffffffff ;  /* 0xffffffff00767802 */ /* 0x000fc40000000f00 */
[----:B------:R-:W-:Y:S02]  /*2480*/  MOV R64, 0x24a0 ;  /* 0x000024a000407802 */ /* 0x000fe40000000f00 */
[----:B------:R-:W-:Y:S05]  /*2490*/  CALL.REL.NOINC `($__internal_8_$__cuda_sm70_shflsync_down_p) ;  /* 0x0000026000007944 */ /* 0x000fea0003c00000 */
[----:B0-----:R-:W-:Y:S01]  /*24a0*/  HFMA2.MMA R114, -RZ, RZ, 0, 2.384185791015625e-07 ;  /* 0x00000004ff727435 */ /* 0x001fe200000001ff */
[----:B-1----:R-:W-:Y:S01]  /*24b0*/  MOV R66, R95 ;  /* 0x0000005f00427202 */ /* 0x002fe20000000f00 */
[----:B------:R-:W-:Y:S01]  /*24c0*/  IMAD.MOV.U32 R118, RZ, RZ, -0x1 ;  /* 0xffffffffff767424 */ /* 0x000fe200078e00ff */
[----:B------:R-:W-:Y:S02]  /*24d0*/  MOV R67, R116 ;  /* 0x0000007400437202 */ /* 0x000fe40000000f00 */
[----:B------:R-:W-:Y:S02]  /*24e0*/  MOV R95, 0x1f ;  /* 0x0000001f005f7802 */ /* 0x000fe40000000f00 */
[----:B------:R-:W-:Y:S02]  /*24f0*/  MOV R64, 0x2510 ;  /* 0x0000251000407802 */ /* 0x000fe40000000f00 */
[----:B------:R-:W-:Y:S05]  /*2500*/  CALL.REL.NOINC `($__internal_8_$__cuda_sm70_shflsync_down_p) ;  /* 0x000001f000007944 */ /* 0x000fea0003c00000 */
[----:B------:R-:W-:Y:S01]  /*2510*/  FADD.FTZ R115, R66, R115 ;  /* 0x0000007342737221 */ /* 0x000fe20000010000 */
[----:B0-----:R-:W-:Y:S01]  /*2520*/  HFMA2.MMA R114, -RZ, RZ, 0, 1.1920928955078125e-07 ;  /* 0x00000002ff727435 */ /* 0x001fe200000001ff */
[----:B-1----:R-:W-:Y:S01]  /*2530*/  FADD.FTZ R70, R116, R95 ;  /* 0x0000005f74467221 */ /* 0x002fe20000010000 */
[----:B------:R-:W-:-:S02]  /*2540*/  MOV R95, 0x1f ;  /* 0x0000001f005f7802 */ /* 0x000fc40000000f00 */
[----:B------:R-:W-:Y:S02]  /*2550*/  MOV R118, 0xffffffff ;  /* 0xffffffff00767802 */ /* 0x000fe40000000f00 */
[----:B------:R-:W-:Y:S02]  /*2560*/  MOV R67, R115 ;  /* 0x0000007300437202 */ /* 0x000fe40000000f00 */
[----:B------:R-:W-:Y:S02]  /*2570*/  MOV R64, 0x2590 ;  /* 0x0000259000407802 */ /* 0x000fe40000000f00 */
[----:B------:R-:W-:Y:S05]  /*2580*/  CALL.REL.NOINC `($__internal_8_$__cuda_sm70_shflsync_down_p) ;  /* 0x0000017000007944 */ /* 0x000fea0003c00000 */
[----:B0-----:R-:W-:Y:S01]  /*2590*/  HFMA2.MMA R114, -RZ, RZ, 0, 1.1920928955078125e-07 ;  /* 0x00000002ff727435 */ /* 0x001fe200000001ff */
[----:B-1----:R-:W-:Y:S01]  /*25a0*/  IMAD.MOV.U32 R66, RZ, RZ, R95 ;  /* 0x000000ffff427224 */ /* 0x002fe200078e005f */
[----:B------:R-:W-:Y:S02]  /*25b0*/  MOV R67, R70 ;  /* 0x0000004600437202 */ /* 0x000fe40000000f00 */
[----:B------:R-:W-:Y:S02]  /*25c0*/  MOV R95, 0x1f ;  /* 0x0000001f005f7802 */ /* 0x000fe40000000f00 */
[----:B------:R-:W-:-:S02]  /*25d0*/  MOV R118, 0xffffffff ;  /* 0xffffffff00767802 */ /* 0x000fc40000000f00 */
[----:B------:R-:W-:Y:S02]  /*25e0*/  MOV R64, 0x2600 ;  /* 0x0000260000407802 */ /* 0x000fe40000000f00 */
[----:B------:R-:W-:Y:S05]  /*25f0*/  CALL.REL.NOINC `($__internal_8_$__cuda_sm70_shflsync_down_p) ;  /* 0x0000010000007944 */ /* 0x000fea0003c00000 */
[----:B------:R-:W-:Y:S01]  /*2600*/  FADD.FTZ R68, R66, R115 ;  /* 0x0000007342447221 */ /* 0x000fe20000010000 */
[----:B0-----:R-:W-:Y:S01]  /*2610*/  MOV R118, 0xffffffff ;  /* 0xffffffff00767802 */ /* 0x001fe20000000f00 */
[----:B-1----:R-:W-:Y:S01]  /*2620*/  FADD.FTZ R70, R70, R95 ;  /* 0x0000005f46467221 */ /* 0x002fe20000010000 */
[----:B------:R-:W-:Y:S01]  /*2630*/  HFMA2.MMA R95, -RZ, RZ, 0, 1.847743988037109375e-06 ;  /* 0x0000001fff5f7435 */ /* 0x000fe200000001ff */
[----:B------:R-:W-:Y:S01]  /*2640*/  IMAD.MOV.U32 R114, RZ, RZ, 0x1 ;  /* 0x00000001ff727424 */ /* 0x000fe200078e00ff */
[----:B------:R-:W-:Y:S02]  /*2650*/  MOV R67, R68 ;  /* 0x0000004400437202 */ /* 0x000fe40000000f00 */
[----:B------:R-:W-:Y:S02]  /*2660*/  MOV R64, 0x2680 ;  /* 0x0000268000407802 */ /* 0x000fe40000000f00 */
[----:B------:R-:W-:Y:S05]  /*2670*/  CALL.REL.NOINC `($__internal_8_$__cuda_sm70_shflsync_down_p) ;  /* 0x0000008000007944 */ /* 0x000fea0003c00000 */
[----:B0-----:R-:W-:Y:S01]  /*2680*/  HFMA2.MMA R114, -RZ, RZ, 0, 5.9604644775390625e-08 ;  /* 0x00000001ff727435 */ /* 0x001fe200000001ff */
[----:B-1----:R-:W-:Y:S01]  /*2690*/  MOV R71, R95 ;  /* 0x0000005f00477202 */ /* 0x002fe20000000f00 */
[----:B------:R-:W-:Y:S01]  /*26a0*/  IMAD.MOV.U32 R67, RZ, RZ, R70 ;  /* 0x000000ffff437224 */ /* 0x000fe200078e0046 */
[----:B------:R-:W-:-:S02]  /*26b0*/  MOV R95, 0x1f ;  /* 0x0000001f005f7802 */ /* 0x000fc40000000f00 */
[----:B------:R-:W-:Y:S02]  /*26c0*/  MOV R118, 0xffffffff ;  /* 0xffffffff00767802 */ /* 0x000fe40000000f00 */
[----:B------:R-:W-:Y:S02]  /*26d0*/  MOV R64, 0x26f0 ;  /* 0x000026f000407802 */ /* 0x000fe40000000f00 */
[----:B------:R-:W-:Y:S05]  /*26e0*/  CALL.REL.NOINC `($__internal_8_$__cuda_sm70_shflsync_down_p) ;  /* 0x0000001000007944 */ /* 0x000fea0003c00000 */
[----:B01----:R-:W-:Y:S05]  /*26f0*/  BRA `(.L_x_323) ;  /* 0xffffeac000007947 */ /* 0x003fea000383ffff */
        .weak           $__internal_8_$__cuda_sm70_shflsync_down_p
        .type           $__internal_8_$__cuda_sm70_shflsync_down_p,@function
        .size           $__internal_8_$__cuda_sm70_shflsync_down_p,(.L_x_6810 - $__internal_8_$__cuda_sm70_shflsync_down_p)
$__internal_8_$__cuda_sm70_shflsync_down_p:
[----:B------:R-:W-:Y:S01]  /*2700*/  HFMA2.MMA R65, -RZ, RZ, 0, 0 ;  /* 0x00000000ff417435 */ /* 0x000fe200000001ff */
[----:B------:R-:W-:Y:S04]  /*2710*/  WARPSYNC R118 ;  /* 0x0000007600007348 */ /* 0x000fe80003800000 */
[----:B------:R0:W1:Y:S01]  /*2720*/  SHFL.DOWN PT, R95, R67, R114, R95 ;  /* 0x08000072435f7389 */ /* 0x00006200000e005f */
[----:B------:R-:W-:Y:S05]  /*2730*/  RET.REL.NODEC R64 `(_ZN10layer_norm13ln_bwd_kernelINS_13Kernel_traitsI13__nv_bfloat16S2_S2_S2_fjLj2048ELj1ELj1ELj4ELj16ENS_18Kernel_traits_baseILj2048ES2_S2_S2_S2_fjLj128EEEEELb1ELb0ELb0ELb0EEEvNS_9BwdParamsE) ;  /* 0xffffd8c040007950 */ /* 0x000fea0003c3ffff */
.L_x_324:
        /* <DEDUP_REMOVED lines=12> */
.L_x_6810:


//--------------------- .text._ZN10layer_norm13ln_bwd_kernelINS_13Kernel_traitsI13__nv_bfloat16S2_S2_S2_fjLj2048ELj1ELj1ELj4ELj16ENS_18Kernel_traits_baseILj2048ES2_S2_S2_S2_fjLj128EEEEELb1ELb0ELb0ELb1EEEvNS_9BwdParamsE --------------------------
	.section	.text._ZN10layer_norm13ln_bwd_kernelINS_13Kernel_traitsI13__nv_bfloat16S2_S2_S2_fjLj2048ELj1ELj1ELj4ELj16ENS_18Kernel_traits_baseILj2048ES2_S2_S2_S2_fjLj128EEEEELb1ELb0ELb0ELb1EEEvNS_9BwdParamsE,"ax",@progbits
	.sectioninfo	@"SHI_REGISTERS=127"
	.align	128
        .global         _ZN10layer_norm13ln_bwd_kernelINS_13Kernel_traitsI13__nv_bfloat16S2_S2_S2_fjLj2048ELj1ELj1ELj4ELj16ENS_18Kernel_traits_baseILj2048ES2_S2_S2_S2_fjLj128EEEEELb1ELb0ELb0ELb1EEEvNS_9BwdParamsE
        .type           _ZN10layer_norm13ln_bwd_kernelINS_13Kernel_traitsI13__nv_bfloat16S2_S2_S2_fjLj2048ELj1ELj1ELj4ELj16ENS_18Kernel_traits_baseILj2048ES2_S2_S2_S2_fjLj128EEEEELb1ELb0ELb0ELb1EEEvNS_9BwdParamsE,@function
        .size           _ZN10layer_norm13ln_bwd_kernelINS_13Kernel_traitsI13__nv_bfloat16S2_S2_S2_fjLj2048ELj1ELj1ELj4ELj16ENS_18Kernel_traits_baseILj2048ES2_S2_S2_S2_fjLj128EEEEELb1ELb0ELb0ELb1EEEvNS_9BwdParamsE,(.L_x_6811 - _ZN10layer_norm13ln_bwd_kernelINS_13Kernel_traitsI13__nv_bfloat16S2_S2_S2_fjLj2048ELj1ELj1ELj4ELj16ENS_18Kernel_traits_baseILj2048ES2_S2_S2_S2_fjLj128EEEEELb1ELb0ELb0ELb1EEEvNS_9BwdParamsE)
        .other          _ZN10layer_norm13ln_bwd_kernelINS_13Kernel_traitsI13__nv_bfloat16S2_S2_S2_fjLj2048ELj1ELj1ELj4ELj16ENS_18Kernel_traits_baseILj2048ES2_S2_S2_S2_fjLj128EEEEELb1ELb0ELb0ELb1EEEvNS_9BwdParamsE,@"STO_CUDA_ENTRY STV_DEFAULT"
_ZN10layer_norm13ln_bwd_kernelINS_13Kernel_traitsI13__nv_bfloat16S2_S2_S2_fjLj2048ELj1ELj1ELj4ELj16ENS_18Kernel_traits_baseILj2048ES2_S2_S2_S2_fjLj128EEEEELb1ELb0ELb0ELb1EEEvNS_9BwdParamsE:
.text._ZN10layer_norm13ln_bwd_kernelINS_13Kernel_traitsI13__nv_bfloat16S2_S2_S2_fjLj2048ELj1ELj1ELj4ELj16ENS_18Kernel_traits_baseILj2048ES2_S2_S2_S2_fjLj128EEEEELb1ELb0ELb0ELb1EEEvNS_9BwdParamsE:
        /* <DEDUP_REMOVED lines=25> */
.L_x_325:
[----:B------:R-:W-:-:S10]  /*0190*/  HFMA2.MMA R3, -RZ, RZ, 0, 9.5367431640625e-07 ;  /* 0x00000010ff037435 */ /* 0x000fd400000001ff */
[----:B------:R-:W-:-:S05]  /*01a0*/  IMAD.WIDE.U32 R2, R38, R3, c[0x0][0x1b0] ;  /* 0x00006c0026027625 */ /* 0x000fca00078e0003 */
[----:B------:R-:W2:Y:S04]  /*01b0*/  LDG.E.128 R8, [R2.64] ;  /* 0x0000000402087981 */ /* 0x000ea8000c1e1d00 */
[----:B------:R-:W3:Y:S01]  /*01c0*/  LDG.E.128 R4, [R2.64+0x800] ;  /* 0x0008000402047981 */ /* 0x000ee2000c1e1d00 */
[----:B------:R-:W-:Y:S01]  /*01d0*/  HFMA2.MMA R39, -RZ, RZ, 0, 0 ;  /* 0x00000000ff277435 */ /* 0x000fe200000001ff */
[----:B------:R-:W-:Y:S01]  /*01e0*/  MOV R92, 0x1 ;  /* 0x00000001005c7802 */ /* 0x000fe20000000f00 */
        /* <DEDUP_REMOVED lines=32> */
.L_x_330:
[----:B------:R-:W-:Y:S01]  /*03f0*/  IMAD R2, R82, c[0x0][0x168], RZ ;  /* 0x00005a0052027a24 */ /* 0x000fe200078e02ff */
[----:B------:R-:W-:-:S04]  /*0400*/  MOV R36, 0x10 ;  /* 0x0000001000247802 */ /* 0x000fc80000000f00 */
[----:B------:R-:W-:-:S04]  /*0410*/  SHF.R.S32.HI R3, RZ, 0x1f, R2 ;  /* 0x0000001fff037819 */ /* 0x000fc80000011402 */
[----:B------:R-:W-:-:S04]  /*0420*/  LEA.HI R3, R3, R2, RZ, 0x3 ;  /* 0x0000000203037211 */ /* 0x000fc800078f18ff */
[----:B------:R-:W-:Y:S02]  /*0430*/  LEA.HI.SX32 R90, R3, R38, 0x1d ;  /* 0x00000026035a7211 */ /* 0x000fe400078feaff */
[----:B------:R-:W-:-:S03]  /*0440*/  MOV R3, 0x4 ;  /* 0x0000000400037802 */ /* 0x000fc60000000f00 */
[C---:B------:R-:W-:Y:S01]  /*0450*/  IMAD.WIDE.U32 R16, R90.reuse, R36, c[0x0][0x188] ;  /* 0x000062005a107625 */ /* 0x040fe200078e0024 */
[----:B------:R-:W-:-:S03]  /*0460*/  IADD3 R91, R90, 0x80, RZ ;  /* 0x000000805a5b7810 */ /* 0x000fc60007ffe0ff */
[-C--:B------:R-:W-:Y:S02]  /*0470*/  IMAD.WIDE R32, R82, R3.reuse, c[0x0][0x1a0] ;  /* 0x0000680052207625 */ /* 0x080fe400078e0203 */
[----:B------:R-:W2:Y:S02]  /*0480*/  LDG.E.128 R16, [R16.64] ;  /* 0x0000000410107981 */ /* 0x000ea4000c1e1d00 */
[-C--:B------:R-:W-:Y:S02]  /*0490*/  IMAD.WIDE.U32 R20, R90, R36.reuse, c[0x0][0x208] ;  /* 0x000082005a147625 */ /* 0x080fe400078e0024 */
[----:B------:R0:W3:Y:S02]  /*04a0*/  LDG.E R95, [R32.64] ;  /* 0x00000004205f7981 */ /* 0x0000e4000c1e1900 */
[----:B------:R-:W-:Y:S02]  /*04b0*/  IMAD.WIDE.U32 R24, R91, R36, c[0x0][0x188] ;  /* 0x000062005b187625 */ /* 0x000fe400078e0024 */
[----:B------:R-:W4:Y:S02]  /*04c0*/  LDG.E.128 R20, [R20.64] ;  /* 0x0000000414147981 */ /* 0x000f24000c1e1d00 */
[----:B------:R-:W-:-:S02]  /*04d0*/  IMAD.WIDE R2, R82, R3, c[0x0][0x1a8] ;  /* 0x00006a0052027625 */ /* 0x000fc400078e0203 */
[----:B------:R-:W4:Y:S04]  /*04e0*/  LDG.E.128 R24, [R24.64] ;  /* 0x0000000418187981 */ /* 0x000f28000c1e1d00 */
[----:B------:R1:W4:Y:S01]  /*04f0*/  LDG.E R93, [R2.64] ;  /* 0x00000004025d7981 */ /* 0x000322000c1e1900 */
[----:B------:R-:W-:-:S06]  /*0500*/  IMAD.WIDE.U32 R28, R91, R36, c[0x0][0x208] ;  /* 0x000082005b1c7625 */ /* 0x000fcc00078e0024 */
[----:B------:R-:W4:Y:S01]  /*0510*/  LDG.E.128 R28, [R28.64] ;  /* 0x000000041c1c7981 */ /* 0x000f22000c1e1d00 */
[----:B------:R-:W-:-:S04]  /*0520*/  ISETP.NE.U32.AND P0, PT, RZ, c[0x0][0x1c0], PT ;  /* 0x00007000ff007a0c */ /* 0x000fc80003f05070 */
[----:B------:R-:W-:Y:S02]  /*0530*/  ISETP.NE.AND.EX P0, PT, RZ, c[0x0][0x1c4], PT, P0 ;  /* 0x00007100ff007a0c */ /* 0x000fe40003f05300 */
[----:B------:R-:W-:Y:S02]  /*0540*/  SHF.R.S32.HI R35, RZ, 0x1f, R82 ;  /* 0x0000001fff237819 */ /* 0x000fe40000011452 */
[----:B0-----:R-:W-:-:S09]  /*0550*/  MOV R32, 0x8 ;  /* 0x0000000800207802 */ /* 0x001fd20000000f00 */
[----:B------:R-:W-:Y:S01]  /*0560*/  @P0 LEA R68, P2, R82, c[0x0][0x1c0], 0x1 ;  /* 0x0000700052440a11 */ /* 0x000fe200078408ff */
[----:B-1----:R-:W-:-:S03]  /*0570*/  IMAD.WIDE.U32 R2, R90, R32, c[0x0][0x190] ;  /* 0x000064005a027625 */ /* 0x002fc600078e0020 */
[----:B------:R-:W-:Y:S01]  /*0580*/  @P0 LEA.HI.X R69, R82, c[0x0][0x1c4], R35, 0x1, P2 ;  /* 0x0000710052450a11 */ /* 0x000fe200010f0c23 */
[----:B------:R-:W-:Y:S02]  /*0590*/  IMAD.WIDE.U32 R32, R91, R32, c[0x0][0x190] ;  /* 0x000064005b207625 */ /* 0x000fe400078e0020 */
[----:B------:R-:W5:Y:S04]  /*05a0*/  LDG.E.64 R2, [R2.64] ;  /* 0x0000000402027981 */ /* 0x000f68000c1e1b00 */
[----:B------:R0:W4:Y:S04]  /*05b0*/  @P0 LDG.E.U16 R68, [R68.64] ;  /* 0x0000000444440981 */ /* 0x000128000c1e1500 */
[----:B------:R-:W5:Y:S01]  /*05c0*/  LDG.E.64 R32, [R32.64] ;  /* 0x0000000420207981 */ /* 0x000f62000c1e1b00 */
[----:B------:R-:W-:-:S04]  /*05d0*/  ISETP.NE.U32.AND P1, PT, RZ, c[0x0][0x218], PT ;  /* 0x00008600ff007a0c */ /* 0x000fc80003f25070 */
[----:B------:R-:W-:Y:S01]  /*05e0*/  ISETP.NE.AND.EX P1, PT, RZ, c[0x0][0x21c], PT, P1 ;  /* 0x00008700ff007a0c */ /* 0x000fe20003f25310 */
[----:B------:R-:W-:Y:S02]  /*05f0*/  ULDC.U8 UR6, c[0x0][0x1f0] ;  /* 0x00007c0000067ab9 */ /* 0x000fe40000000000 */
[----:B------:R-:W-:-:S10]  /*0600*/  ISETP.NE.AND P2, PT, RZ, UR6, PT ;  /* 0x00000006ff007c0c */ /* 0x000fd4000bf45270 */
[----:B------:R-:W-:-:S04]  /*0610*/  @P1 IMAD.WIDE.U32 R34, R90, R36, c[0x0][0x218] ;  /* 0x000086005a221625 */ /* 0x000fc800078e0024 */
[----:B------:R-:W-:Y:S01]  /*0620*/  @P1 IMAD.WIDE.U32 R36, R91, R36, c[0x0][0x218] ;  /* 0x000086005b241625 */ /* 0x000fe200078e0024 */
[----:B------:R1:W5:Y:S04]  /*0630*/  @P1 LDG.E.128 R4, [R34.64] ;  /* 0x0000000422041981 */ /* 0x000368000c1e1d00 */
[----:B------:R2:W5:Y:S01]  /*0640*/  @P1 LDG.E.128 R8, [R36.64] ;  /* 0x0000000424081981 */ /* 0x000562000c1e1d00 */
[----:B------:R-:W-:Y:S02]  /*0650*/  LOP3.LUT P3, RZ, R0, 0x1f, RZ, 0xc0, !PT ;  /* 0x0000001f00ff7812 */ /* 0x000fe4000786c0ff */
[----:B--2---:R-:W-:Y:S02]  /*0660*/  PRMT R37, RZ, 0x5410, R16 ;  /* 0x00005410ff257816 */ /* 0x004fe40000000010 */
[----:B---3--:R-:W-:-:S02]  /*0670*/  FSEL R95, R95, RZ, !P2 ;  /* 0x000000ff5f5f7208 */ /* 0x008fc40005000000 */
[--C-:B------:R-:W-:Y:S02]  /*0680*/  PRMT R122, RZ, 0x5410, R18.reuse ;  /* 0x00005410ff7a7816 */ /* 0x100fe40000000012 */
[----:B------:R-:W-:Y:S01]  /*0690*/  PRMT R120, RZ, 0x7610, R18 ;  /* 0x00007610ff787816 */ /* 0x000fe20000000012 */
[----:B------:R-:W-:Y:S01]  /*06a0*/  FADD.FTZ R102, -R95, R37 ;  /* 0x000000255f667221 */ /* 0x000fe20000010100 */
[----:B------:R-:W-:Y:S02]  /*06b0*/  PRMT R16, RZ, 0x7610, R16 ;  /* 0x00007610ff107816 */ /* 0x000fe40000000010 */
[--C-:B----4-:R-:W-:Y:S02]  /*06c0*/  PRMT R96, RZ, 0x5410, R20.reuse ;  /* 0x00005410ff607816 */ /* 0x110fe40000000014 */
[----:B------:R-:W-:Y:S02]  /*06d0*/  PRMT R98, RZ, 0x7610, R20 ;  /* 0x00007610ff627816 */ /* 0x000fe40000000014 */
[--C-:B------:R-:W-:Y:S01]  /*06e0*/  PRMT R114, RZ, 0x5410, R24.reuse ;  /* 0x00005410ff727816 */ /* 0x100fe20000000018 */
[----:B------:R-:W-:Y:S01]  /*06f0*/  FMUL.FTZ R102, R93, R102 ;  /* 0x000000665d667220 */ /* 0x000fe20000410000 */
[----:B------:R-:W-:-:S02]  /*0700*/  PRMT R112, RZ, 0x7610, R24 ;  /* 0x00007610ff707816 */ /* 0x000fc40000000018 */
[----:B------:R-:W-:Y:S01]  /*0710*/  PRMT R18, RZ, 0x5410, R27 ;  /* 0x00005410ff127816 */ /* 0x000fe2000000001b */
[----:B------:R-:W-:Y:S01]  /*0720*/  FADD.FTZ R122, -R95, R122 ;  /* 0x0000007a5f7a7221 */ /* 0x000fe20000010100 */
        /* <DEDUP_REMOVED lines=8> */
[----:B------:R-:W-:Y:S01]  /*07b0*/  PRMT R27, RZ, 0x7610, R27 ;  /* 0x00007610ff1b7816 */ /* 0x000fe2000000001b */
[C---:B------:R-:W-:Y:S01]  /*07c0*/  FADD.FTZ R120, -R95.reuse, R120 ;  /* 0x000000785f787221 */ /* 0x040fe20000010100 */
[----:B------:R-:W-:Y:S01]  /*07d0*/  PRMT R36, RZ, 0x5410, R22 ;  /* 0x00005410ff247816 */ /* 0x000fe20000000016 */
[----:B------:R-:W-:Y:S01]  /*07e0*/  FADD.FTZ R103, -R95, R16 ;  /* 0x000000105f677221 */ /* 0x000fe20000010100 */
[----:B-1----:R-:W-:Y:S01]  /*07f0*/  PRMT R35, RZ, 0x7610, R22 ;  /* 0x00007610ff237816 */ /* 0x002fe20000000016 */
[----:B------:R-:W-:-:S02]  /*0800*/  FADD.FTZ R71, R96, R71 ;  /* 0x0000004760477221 */ /* 0x000fc40000010000 */
[-C--:B------:R-:W-:Y:S02]  /*0810*/  FFMA.FTZ R73, R102, R96.reuse, R73 ;  /* 0x0000006066497223 */ /* 0x080fe40000010049 */
[----:B------:R-:W-:Y:S02]  /*0820*/  FMUL.FTZ R101, R81, R96 ;  /* 0x0000006051657220 */ /* 0x000fe40000410000 */
        /* <DEDUP_REMOVED lines=9> */
[----:B------:R-:W-:-:S02]  /*08c0*/  FADD.FTZ R20, -R95, R20 ;  /* 0x000000145f147221 */ /* 0x000fc40000010100 */
[C---:B------:R-:W-:Y:S02]  /*08d0*/  FADD.FTZ R18, -R95.reuse, R18 ;  /* 0x000000125f127221 */ /* 0x040fe40000010100 */
[----:B------:R-:W-:Y:S02]  /*08e0*/  FADD.FTZ R16, -R95, R27 ;  /* 0x0000001b5f107221 */ /* 0x000fe40000010100 */
[C---:B------:R-:W-:Y:S02]  /*08f0*/  FMUL.FTZ R96, R93.reuse, R122 ;  /* 0x0000007a5d607220 */ /* 0x040fe40000410000 */
[----:B------:R-:W-:Y:S01]  /*0900*/  FMUL.FTZ R95, R93, R120 ;  /* 0x000000785d5f7220 */ /* 0x000fe20000410000 */
[----:B------:R-:W-:Y:S01]  /*0910*/  PRMT R34, RZ, 0x5410, R23 ;  /* 0x00005410ff227816 */ /* 0x000fe20000000017 */
[----:B------:R-:W-:Y:S01]  /*0920*/  FADD.FTZ R49, R36, R49 ;  /* 0x0000003124317221 */ /* 0x000fe20000010000 */
[----:B------:R-:W-:Y:S01]  /*0930*/  PRMT R23, RZ, 0x7610, R23 ;  /* 0x00007610ff177816 */ /* 0x000fe20000000017 */
[----:B------:R-:W-:-:S02]  /*0940*/  FFMA.FTZ R61, R96, R36, R61 ;  /* 0x00000024603d7223 */ /* 0x000fc4000001003d */
[----:B0-----:R-:W-:Y:S02]  /*0950*/  FMUL.FTZ R69, R77, R36 ;  /* 0x000000244d457220 */ /* 0x001fe40000410000 */
[----:B------:R-:W-:Y:S02]  /*0960*/  FADD.FTZ R50, R35, R50 ;  /* 0x0000003223327221 */ /* 0x000fe40000010000 */
[-C--:B------:R-:W-:Y:S02]  /*0970*/  FFMA.FTZ R62, R95, R35.reuse, R62 ;  /* 0x000000235f3e7223 */ /* 0x080fe4000001003e */
[----:B------:R-:W-:Y:S02]  /*0980*/  FMUL.FTZ R36, R76, R35 ;  /* 0x000000234c247220 */ /* 0x000fe40000410000 */
[C---:B------:R-:W-:Y:S02]  /*0990*/  FMUL.FTZ R103, R93.reuse, R103 ;  /* 0x000000675d677220 */ /* 0x040fe40000410000 */
[----:B------:R-:W-:Y:S01]  /*09a0*/  FMUL.FTZ R35, R93, R116 ;  /* 0x000000745d237220 */ /* 0x000fe20000410000 */
[----:B------:R-:W-:Y:S01]  /*09b0*/  PRMT R22, RZ, 0x5410, R31 ;  /* 0x00005410ff167816 */ /* 0x000fe2000000001f */
[----:B------:R-:W-:Y:S01]  /*09c0*/  FADD.FTZ R67, R98, R67 ;  /* 0x0000004362437221 */ /* 0x000fe20000010000 */
[----:B------:R-:W-:Y:S01]  /*09d0*/  PRMT R17, RZ, 0x7610, R31 ;  /* 0x00007610ff117816 */ /* 0x000fe2000000001f */
[----:B------:R-:W-:Y:S01]  /*09e0*/  FFMA.FTZ R70, R103, R98, R70 ;  /* 0x0000006267467223 */ /* 0x000fe20000010046 */
[--C-:B------:R-:W-:Y:S01]  /*09f0*/  PRMT R97, RZ, 0x5410, R21.reuse ;  /* 0x00005410ff617816 */ /* 0x100fe20000000015 */
[----:B------:R-:W-:Y:S01]  /*0a00*/  FADD.FTZ R48, R23, R48 ;  /* 0x0000003017307221 */ /* 0x000fe20000010000 */
[----:B------:R-:W-:Y:S01]  /*0a10*/  PRMT R25, RZ, 0x5410, R28 ;  /* 0x00005410ff197816 */ /* 0x000fe2000000001c */
[-C--:B------:R-:W-:Y:S01]  /*0a20*/  FFMA.FTZ R60, R35, R23.reuse, R60 ;  /* 0x00000017233c7223 */ /* 0x080fe2000001003c */
[----:B------:R-:W-:Y:S01]  /*0a30*/  PRMT R27, RZ, 0x7610, R28 ;  /* 0x00007610ff1b7816 */ /* 0x000fe2000000001c */
[----:B------:R-:W-:Y:S01]  /*0a40*/  FMUL.FTZ R31, R74, R23 ;  /* 0x000000174a1f7220 */ /* 0x000fe20000410000 */
[----:B------:R-:W-:Y:S01]  /*0a50*/  PRMT R94, RZ, 0x7610, R21 ;  /* 0x00007610ff5e7816 */ /* 0x000fe20000000015 */
[----:B------:R-:W-:-:S02]  /*0a60*/  FMUL.FTZ R100, R93, R100 ;  /* 0x000000645d647220 */ /* 0x000fc40000410000 */
[----:B------:R-:W-:Y:S02]  /*0a70*/  FMUL.FTZ R98, R80, R98 ;  /* 0x0000006250627220 */ /* 0x000fe40000410000 */
[----:B------:R-:W-:Y:S01]  /*0a80*/  FADD.FTZ R23, RZ, R101 ;  /* 0x00000065ff177221 */ /* 0x000fe20000010000 */
[--C-:B------:R-:W-:Y:S01]  /*0a90*/  PRMT R21, RZ, 0x5410, R30.reuse ;  /* 0x00005410ff157816 */ /* 0x100fe2000000001e */
[----:B------:R-:W-:Y:S01]  /*0aa0*/  FFMA.FTZ R28, R102, R101, RZ ;  /* 0x00000065661c7223 */ /* 0x000fe200000100ff */
[----:B------:R-:W-:Y:S01]  /*0ab0*/  PRMT R19, RZ, 0x7610, R30 ;  /* 0x00007610ff137816 */ /* 0x000fe2000000001e */
[----:B------:R-:W-:Y:S02]  /*0ac0*/  FMUL.FTZ R30, R93, R114 ;  /* 0x000000725d1e7220 */ /* 0x000fe40000410000 */
[----:B------:R-:W-:Y:S02]  /*0ad0*/  FADD.FTZ R65, R97, R65 ;  /* 0x0000004161417221 */ /* 0x000fe40000010000 */
[----:B------:R-:W-:-:S02]  /*0ae0*/  FMUL.FTZ R99, R93, R124 ;  /* 0x0000007c5d637220 */ /* 0x000fc40000410000 */
[-C--:B------:R-:W-:Y:S02]  /*0af0*/  FFMA.FTZ R66, R100, R97.reuse, R66 ;  /* 0x0000006164427223 */ /* 0x080fe40000010042 */
[----:B------:R-:W-:Y:S02]  /*0b00*/  FADD.FTZ R114, R23, R98 ;  /* 0x0000006217727221 */ /* 0x000fe40000010000 */
[----:B------:R-:W-:Y:S02]  /*0b10*/  FMUL.FTZ R97, R79, R97 ;  /* 0x000000614f617220 */ /* 0x000fe40000410000 */
[----:B------:R-:W-:Y:S01]  /*0b20*/  FFMA.FTZ R23, R103, R98, R28 ;  /* 0x0000006267177223 */ /* 0x000fe2000001001c */
[----:B------:R-:W-:Y:S01]  /*0b30*/  PRMT R110, RZ, 0x5410, R29 ;  /* 0x00005410ff6e7816 */ /* 0x000fe2000000001d */
[----:B------:R-:W-:Y:S01]  /*0b40*/  FADD.FTZ R63, R94, R63 ;  /* 0x0000003f5e3f7221 */ /* 0x000fe20000010000 */
[----:B------:R-:W-:Y:S01]  /*0b50*/  PRMT R106, RZ, 0x7610, R29 ;  /* 0x00007610ff6a7816 */ /* 0x000fe2000000001d */
[----:B------:R-:W-:-:S02]  /*0b60*/  FFMA.FTZ R64, R99, R94, R64 ;  /* 0x0000005e63407223 */ /* 0x000fc40000010040 */
[----:B------:R-:W-:Y:S02]  /*0b70*/  FADD.FTZ R45, R25, R45 ;  /* 0x0000002d192d7221 */ /* 0x000fe40000010000 */
[-C--:B------:R-:W-:Y:S02]  /*0b80*/  FFMA.FTZ R57, R30, R25.reuse, R57 ;  /* 0x000000191e397223 */ /* 0x080fe40000010039 */
[----:B------:R-:W-:Y:S02]  /*0b90*/  FMUL.FTZ R29, R72, R25 ;  /* 0x00000019481d7220 */ /* 0x000fe40000410000 */
[----:B------:R-:W-:Y:S02]  /*0ba0*/  FMUL.FTZ R94, R78, R94 ;  /* 0x0000005e4e5e7220 */ /* 0x000fe40000410000 */
[----:B------:R-:W-:Y:S02]  /*0bb0*/  FADD.FTZ R25, R114, R97 ;  /* 0x0000006172197221 */ /* 0x000fe40000010000 */
[----:B------:R-:W-:-:S02]  /*0bc0*/  FFMA.FTZ R23, R100, R97, R23 ;  /* 0x0000006164177223 */ /* 0x000fc40000010017 */
[----:B------:R-:W-:Y:S02]  /*0bd0*/  FMUL.FTZ R28, R93, R112 ;  /* 0x000000705d1c7220 */ /* 0x000fe40000410000 */
[----:B------:R-:W-:Y:S02]  /*0be0*/  FADD.FTZ R112, R25, R94 ;  /* 0x0000005e19707221 */ /* 0x000fe40000010000 */
[----:B------:R-:W-:Y:S02]  /*0bf0*/  FFMA.FTZ R23, R99, R94, R23 ;  /* 0x0000005e63177223 */ /* 0x000fe40000010017 */
[----:B------:R-:W-:Y:S02]  /*0c00*/  FMUL.FTZ R37, R93, R118 ;  /* 0x000000765d257220 */ /* 0x000fe40000410000 */
[----:B------:R-:W-:Y:S02]  /*0c10*/  FADD.FTZ R25, R112, R69 ;  /* 0x0000004570197221 */ /* 0x000fe40000010000 */
[----:B------:R-:W-:-:S02]  /*0c20*/  FFMA.FTZ R23, R96, R69, R23 ;  /* 0x0000004560177223 */ /* 0x000fc40000010017 */
[----:B------:R-:W-:Y:S02]  /*0c30*/  FADD.FTZ R47, R34, R47 ;  /* 0x0000002f222f7221 */ /* 0x000fe40000010000 */
[----:B------:R-:W-:Y:S02]  /*0c40*/  FFMA.FTZ R59, R37, R34, R59 ;  /* 0x00000022253b7223 */ /* 0x000fe4000001003b */
[----:B------:R-:W-:Y:S02]  /*0c50*/  FMUL.FTZ R104, R93, R104 ;  /* 0x000000685d687220 */ /* 0x000fe40000410000 */
[----:B------:R-:W-:Y:S02]  /*0c60*/  FMUL.FTZ R34, R75, R34 ;  /* 0x000000224b227220 */ /* 0x000fe40000410000 */
[----:B------:R-:W-:Y:S02]  /*0c70*/  FADD.FTZ R25, R25, R36 ;  /* 0x0000002419197221 */ /* 0x000fe40000010000 */
[----:B------:R-:W-:-:S02]  /*0c80*/  FFMA.FTZ R23, R95, R36, R23 ;  /* 0x000000245f177223 */ /* 0x000fc40000010017 */
[----:B------:R-:W-:Y:S02]  /*0c90*/  FADD.FTZ R43, R110, R43 ;  /* 0x0000002b6e2b7221 */ /* 0x000fe40000010000 */
[-C--:B------:R-:W-:Y:S02]  /*0ca0*/  FFMA.FTZ R55, R104, R110.reuse, R55 ;  /* 0x0000006e68377223 */ /* 0x080fe40000010037 */
[----:B------:R-:W-:Y:S02]  /*0cb0*/  FMUL.FTZ R105, R83, R110 ;  /* 0x0000006e53697220 */ /* 0x000fe40000410000 */
[----:B------:R-:W-:Y:S02]  /*0cc0*/  FMUL.FTZ R107, R93, R24 ;  /* 0x000000185d6b7220 */ /* 0x000fe40000410000 */
[----:B------:R-:W-:Y:S02]  /*0cd0*/  FADD.FTZ R24, R25, R34 ;  /* 0x0000002219187221 */ /* 0x000fe40000010000 */
[----:B------:R-:W-:-:S02]  /*0ce0*/  FFMA.FTZ R110, R37, R34, R23 ;  /* 0x00000022256e7223 */ /* 0x000fc40000010017 */
        /* <DEDUP_REMOVED lines=8> */
[----:B------:R-:W-:Y:S02]  /*0d70*/  FADD.FTZ R24, R24, R27 ;  /* 0x0000001b18187221 */ /* 0x000fe40000010000 */
[----:B------:R-:W-:Y:S02]  /*0d80*/  FFMA.FTZ R23, R28, R27, R23 ;  /* 0x0000001b1c177223 */ /* 0x000fe40000010017 */
        /* <DEDUP_REMOVED lines=14> */
[----:B------:R-:W-:Y:S02]  /*0e70*/  FMUL.FTZ R112, R93, R18 ;  /* 0x000000125d707220 */ /* 0x000fe40000410000 */
[----:B------:R-:W-:Y:S02]  /*0e80*/  FMUL.FTZ R115, R88, R22 ;  /* 0x0000001658737220 */ /* 0x000fe40000410000 */
[----:B------:R-:W-:Y:S02]  /*0e90*/  FADD.FTZ R20, R20, R111 ;  /* 0x0000006f14147221 */ /* 0x000fe40000010000 */
[----:B------:R-:W-:Y:S02]  /*0ea0*/  FFMA.FTZ R23, R110, R111, R23 ;  /* 0x0000006f6e177223 */ /* 0x000fe40000010017 */
[----:B------:R-:W-:Y:S02]  /*0eb0*/  FMUL.FTZ R113, R89, R17 ;  /* 0x0000001159717220 */ /* 0x000fe40000410000 */
[----:B------:R-:W-:-:S02]  /*0ec0*/  FMUL.FTZ R114, R93, R16 ;  /* 0x000000105d727220 */ /* 0x000fc40000410000 */
[----:B------:R-:W-:Y:S02]  /*0ed0*/  FADD.FTZ R20, R20, R115 ;  /* 0x0000007314147221 */ /* 0x000fe40000010000 */
[----:B------:R-:W-:Y:S02]  /*0ee0*/  FFMA.FTZ R23, R112, R115, R23 ;  /* 0x0000007370177223 */ /* 0x000fe40000010017 */
[----:B------:R-:W-:Y:S01]  /*0ef0*/  IMAD.MOV.U32 R26, RZ, RZ, 0x3f800000 ;  /* 0x3f800000ff1a7424 */ /* 0x000fe200078e00ff */
[----:B------:R-:W-:Y:S01]  /*0f00*/  @P0 PRMT R26, RZ, 0x5410, R68 ;  /* 0x00005410ff1a0816 */ /* 0x000fe20000000044 */
[----:B------:R-:W-:Y:S02]  /*0f10*/  FADD.FTZ R42, R19, R42 ;  /* 0x0000002a132a7221 */ /* 0x000fe40000010000 */
[----:B------:R-:W-:Y:S02]  /*0f20*/  FFMA.FTZ R54, R110, R19, R54 ;  /* 0x000000136e367223 */ /* 0x000fe40000010036 */
[----:B------:R-:W-:-:S02]  /*0f30*/  FADD.FTZ R39, R22, R39 ;  /* 0x0000002716277221 */ /* 0x000fc40000010000 */
[----:B------:R-:W-:Y:S02]  /*0f40*/  FFMA.FTZ R51, R112, R22, R51 ;  /* 0x0000001670337223 */ /* 0x000fe40000010033 */
[----:B------:R-:W-:Y:S02]  /*0f50*/  FADD.FTZ R40, R17, R40 ;  /* 0x0000002811287221 */ /* 0x000fe40000010000 */
[----:B------:R-:W-:Y:S02]  /*0f60*/  FFMA.FTZ R52, R114, R17, R52 ;  /* 0x0000001172347223 */ /* 0x000fe40000010034 */
[----:B------:R-:W-:Y:S02]  /*0f70*/  FADD.FTZ R21, R20, R113 ;  /* 0x0000007114157221 */ /* 0x000fe40000010000 */
[----:B------:R-:W-:Y:S01]  /*0f80*/  FFMA.FTZ R23, R114, R113, R23 ;  /* 0x0000007172177223 */ /* 0x000fe20000010017 */
[----:B------:R-:W-:Y:S05]  /*0f90*/  BRA.DIV ~URZ, `(.L_x_327) ;  /* 0x000012c27f007947 */ /* 0x000fea000b800000 */
[----:B------:R0:W1:Y:S02]  /*0fa0*/  SHFL.DOWN PT, R18, R21, 0x10, 0x1f ;  /* 0x0a001f0015127f89 */ /* 0x00006400000e0000 */
.L_x_331:
        /* <DEDUP_REMOVED lines=18> */
.L_x_332:
[----:B------:R-:W-:Y:S01]  /*10d0*/  LOP3.LUT P2, RZ, R92, 0xff, RZ, 0xc0, !PT ;  /* 0x000000ff5cff7812 */ /* 0x000fe2000784c0ff */
[----:B-1----:R-:W-:Y:S01]  /*10e0*/  FADD.FTZ R25, R16, R23 ;  /* 0x0000001710197221 */ /* 0x002fe20000010000 */
[----:B------:R-:W-:Y:S01]  /*10f0*/  PLOP3.LUT P0, PT, PT, PT, PT, 0x80, 0x0 ;  /* 0x000000000000781c */ /* 0x000fe20003f0f070 */
[----:B0-2---:R-:W-:Y:S01]  /*1100*/  FADD.FTZ R24, R21, R24 ;  /* 0x0000001815187221 */ /* 0x005fe20000010000 */
[----:B------:R-:W-:Y:S01]  /*1110*/  @!P3 PLOP3.LUT P0, PT, P2, PT, PT, 0x80, 0x0 ;  /* 0x000000000000b81c */ /* 0x000fe2000170f070 */
[----:B------:R-:W-:Y:S01]  /*1120*/  ULDC.U8 UR6, c[0x0][0x1f0] ;  /* 0x00007c0000067ab9 */ /* 0x000fe20000000000 */
[----:B------:R-:W-:Y:S02]  /*1130*/  SHF.R.U32.HI R17, RZ, 0x5, R0 ;  /* 0x00000005ff117819 */ /* 0x000fe40000011600 */
[----:B-----5:R-:W-:Y:S02]  /*1140*/  LOP3.LUT P5, RZ, R2, 0xff00, RZ, 0xc0, !PT ;  /* 0x0000ff0002ff7812 */ /* 0x020fe400078ac0ff */
[----:B------:R-:W-:-:S02]  /*1150*/  @!P3 LOP3.LUT R18, R17, 0x7fffffc, RZ, 0xc0, !PT ;  /* 0x07fffffc1112b812 */ /* 0x000fc400078ec0ff */
[----:B------:R-:W-:Y:S02]  /*1160*/  LOP3.LUT R92, R17, 0x7fffffc, RZ, 0xc0, !PT ;  /* 0x07fffffc115c7812 */ /* 0x000fe400078ec0ff */
[----:B------:R-:W-:Y:S02]  /*1170*/  LOP3.LUT P4, RZ, R2, 0xff000000, RZ, 0xc0, !PT ;  /* 0xff00000002ff7812 */ /* 0x000fe4000788c0ff */
[----:B------:R-:W-:Y:S02]  /*1180*/  @!P2 IADD3 R92, R92, 0x4, RZ ;  /* 0x000000045c5ca810 */ /* 0x000fe40007ffe0ff */
[----:B------:R-:W-:Y:S02]  /*1190*/  @!P0 IADD3 R18, R18, 0x4, RZ ;  /* 0x0000000412128810 */ /* 0x000fe40007ffe0ff */
[----:B------:R-:W-:Y:S01]  /*11a0*/  ISETP.NE.AND P0, PT, RZ, UR6, PT ;  /* 0x00000006ff007c0c */ /* 0x000fe2000bf05270 */
[----:B------:R-:W-:Y:S01]  /*11b0*/  WARPSYNC 0xffffffff ;  /* 0xffffffff00007948 */ /* 0x000fe20003800000 */
[----:B------:R-:W-:-:S02]  /*11c0*/  @!P3 LOP3.LUT R68, R18, 0x3, R17, 0xf8, !PT ;  /* 0x000000031244b812 */ /* 0x000fc400078ef811 */
[----:B------:R-:W-:Y:S02]  /*11d0*/  SHF.L.U32 R92, R92, 0x3, RZ ;  /* 0x000000035c5c7819 */ /* 0x000fe400000006ff */
[----:B------:R-:W-:Y:S01]  /*11e0*/  IADD3 R82, R82, c[0x0][0x160], RZ ;  /* 0x0000580052527a10 */ /* 0x000fe20007ffe0ff */
[----:B------:R0:W-:Y:S04]  /*11f0*/  @!P3 STS.64 [R68.X8+0x2000], R24 ;  /* 0x002000184400b388 */ /* 0x0001e80000008a00 */
[----:B------:R-:W-:Y:S01]  /*1200*/  BAR.SYNC.DEFER_BLOCKING 0x0 ;  /* 0x0000000000007b1d */ /* 0x000fe20000010000 */
[----:B------:R-:W-:Y:S02]  /*1210*/  LOP3.LUT P3, RZ, R2, 0xff0000, RZ, 0xc0, !PT ;  /* 0x00ff000002ff7812 */ /* 0x000fe4000786c0ff */
[----:B0-----:R-:W-:-:S03]  /*1220*/  MOV R24, R32 ;  /* 0x0000002000187202 */ /* 0x001fc60000000f00 */
[----:B------:R-:W0:Y:S04]  /*1230*/  LDS.128 R16, [R92+0x2000] ;  /* 0x002000005c107984 */ /* 0x000e280000000c00 */
[----:B------:R1:W2:Y:S02]  /*1240*/  LDS.128 R20, [R92+0x2010] ;  /* 0x002010005c147984 */ /* 0x0002a40000000c00 */
[----:B-1----:R-:W-:Y:S01]  /*1250*/  SEL R92, RZ, 0x1, P2 ;  /* 0x00000001ff5c7807 */ /* 0x002fe20001000000 */
[----:B0-----:R-:W-:Y:S02]  /*1260*/  FADD.FTZ R117, RZ, R16 ;  /* 0x00000010ff757221 */ /* 0x001fe40000010000 */
[----:B------:R-:W-:Y:S02]  /*1270*/  FADD.FTZ R16, RZ, R17 ;  /* 0x00000011ff107221 */ /* 0x000fe40000010000 */
[----:B------:R-:W-:-:S02]  /*1280*/  FADD.FTZ R117, R18, R117 ;  /* 0x0000007512757221 */ /* 0x000fc40000010000 */
[----:B------:R-:W-:Y:S02]  /*1290*/  FADD.FTZ R16, R19, R16 ;  /* 0x0000001013107221 */ /* 0x000fe40000010000 */
[----:B--2---:R-:W-:Y:S02]  /*12a0*/  FADD.FTZ R117, R117, R20 ;  /* 0x0000001475757221 */ /* 0x004fe40000010000 */
[----:B------:R-:W-:Y:S02]  /*12b0*/  FADD.FTZ R16, R16, R21 ;  /* 0x0000001510107221 */ /* 0x000fe40000010000 */
[----:B------:R-:W-:Y:S02]  /*12c0*/  FADD.FTZ R22, R22, R117 ;  /* 0x0000007516167221 */ /* 0x000fe40000010000 */
[----:B------:R-:W-:Y:S02]  /*12d0*/  FADD.FTZ R16, R23, R16 ;  /* 0x0000001017107221 */ /* 0x000fe40000010000 */
[----:B------:R-:W-:-:S02]  /*12e0*/  FMUL.FTZ R22, R22, c[0x0][0x1e0] ;  /* 0x0000780016167a20 */ /* 0x000fc40000410000 */
[----:B------:R-:W-:Y:S01]  /*12f0*/  FMUL.FTZ R18, R16, c[0x0][0x1e0] ;  /* 0x0000780010127a20 */ /* 0x000fe20000410000 */
[----:B------:R-:W-:Y:S02]  /*1300*/  MOV R16, R2 ;  /* 0x0000000200107202 */ /* 0x000fe40000000f00 */
[----:B------:R-:W-:Y:S02]  /*1310*/  FSEL R117, R22, RZ, !P0 ;  /* 0x000000ff16757208 */ /* 0x000fe40004000000 */
[----:B------:R-:W-:Y:S02]  /*1320*/  LOP3.LUT P6, RZ, R16, 0xff, RZ, 0xc0, !PT ;  /* 0x000000ff10ff7812 */ /* 0x000fe400078cc0ff */
[----:B------:R-:W-:Y:S01]  /*1330*/  @P1 PRMT R16, RZ, 0x5410, R4 ;  /* 0x00005410ff101816 */ /* 0x000fe20000000004 */
[-CC-:B------:R-:W-:Y:S01]  /*1340*/  FFMA.FTZ R102, R102, R18.reuse, R117.reuse ;  /* 0x0000001266667223 */ /* 0x180fe20000010075 */
[----:B------:R-:W-:Y:S01]  /*1350*/  LOP3.LUT P0, RZ, R3, 0xff, RZ, 0xc0, !PT ;  /* 0x000000ff03ff7812 */ /* 0x000fe2000780c0ff */
[----:B------:R-:W-:-:S02]  /*1360*/  FFMA.FTZ R103, R103, R18, R117 ;  /* 0x0000001267677223 */ /* 0x000fc40000010075 */
[----:B------:R-:W-:Y:S02]  /*1370*/  FADD.FTZ R102, R101, -R102 ;  /* 0x8000006665667221 */ /* 0x000fe40000010000 */
[----:B------:R-:W-:Y:S02]  /*1380*/  FADD.FTZ R98, R98, -R103 ;  /* 0x8000006762627221 */ /* 0x000fe40000010000 */
[----:B------:R-:W-:Y:S02]  /*1390*/  FMUL.FTZ R17, R93, R102 ;  /* 0x000000665d117220 */ /* 0x000fe40000410000 */
[----:B------:R-:W-:Y:S02]  /*13a0*/  FFMA.FTZ R100, R100, R18, R117 ;  /* 0x0000001264647223 */ /* 0x000fe40000010075 */
[----:B------:R-:W-:Y:S01]  /*13b0*/  @P1 FADD.FTZ R17, R17, R16 ;  /* 0x0000001011111221 */ /* 0x000fe20000010000 */
[----:B------:R-:W-:Y:S01]  /*13c0*/  @P1 PRMT R16, RZ, 0x7610, R4 ;  /* 0x00007610ff101816 */ /* 0x000fe20000000004 */
[----:B------:R-:W-:-:S02]  /*13d0*/  FMUL.FTZ R23, R93, R98 ;  /* 0x000000625d177220 */ /* 0x000fc40000410000 */
[----:B------:R-:W-:Y:S02]  /*13e0*/  FADD.FTZ R100, R97, -R100 ;  /* 0x8000006461647221 */ /* 0x000fe40000010000 */
[----:B------:R-:W-:Y:S02]  /*13f0*/  FFMA.FTZ R99, R99, R18, R117 ;  /* 0x0000001263637223 */ /* 0x000fe40000010075 */
[----:B------:R-:W-:Y:S01]  /*1400*/  @P1 FADD.FTZ R23, R23, R16 ;  /* 0x0000001017171221 */ /* 0x000fe20000010000 */
[----:B------:R-:W-:Y:S01]  /*1410*/  @P1 PRMT R16, RZ, 0x5410, R5 ;  /* 0x00005410ff101816 */ /* 0x000fe20000000005 */
[----:B------:R-:W-:Y:S02]  /*1420*/  FMUL.FTZ R19, R93, R100 ;  /* 0x000000645d137220 */ /* 0x000fe40000410000 */
[----:B------:R-:W-:Y:S02]  /*1430*/  FADD.FTZ R94, R94, -R99 ;  /* 0x800000635e5e7221 */ /* 0x000fe40000010000 */
[----:B------:R-:W-:Y:S01]  /*1440*/  @P1 FADD.FTZ R19, R19, R16 ;  /* 0x0000001013131221 */ /* 0x000fe20000010000 */
[----:B------:R-:W-:Y:S01]  /*1450*/  @P1 PRMT R16, RZ, 0x7610, R5 ;  /* 0x00007610ff101816 */ /* 0x000fe20000000005 */
[----:B------:R-:W-:-:S02]  /*1460*/  FMUL.FTZ R25, R93, R94 ;  /* 0x0000005e5d197220 */ /* 0x000fc40000410000 */
[-C--:B------:R-:W-:Y:S02]  /*1470*/  FMUL.FTZ R2, R23, R26.reuse ;  /* 0x0000001a17027220 */ /* 0x080fe40000410000 */
[----:B------:R-:W-:Y:S02]  /*1480*/  @P1 FADD.FTZ R25, R25, R16 ;  /* 0x0000001019191221 */ /* 0x000fe40000010000 */
[-C--:B------:R-:W-:Y:S02]  /*1490*/  FMUL.FTZ R16, R17, R26.reuse ;  /* 0x0000001a11107220 */ /* 0x080fe40000410000 */
[----:B------:R-:W-:Y:S02]  /*14a0*/  FMUL.FTZ R20, R19, R26 ;  /* 0x0000001a13147220 */ /* 0x000fe40000410000 */
[----:B------:R-:W-:Y:S02]  /*14b0*/  FMUL.FTZ R16, R16, c[0x0][0x1e8] ;  /* 0x00007a0010107a20 */ /* 0x000fe40000410000 */
[----:B------:R-:W-:-:S02]  /*14c0*/  FMUL.FTZ R2, R2, c[0x0][0x1e8] ;  /* 0x00007a0002027a20 */ /* 0x000fc40000410000 */
[----:B------:R-:W-:Y:S01]  /*14d0*/  FMUL.FTZ R20, R20, c[0x0][0x1e8] ;  /* 0x00007a0014147a20 */ /* 0x000fe20000410000 */
[----:B------:R-:W-:Y:S01]  /*14e0*/  FSEL R21, R16, RZ, P6 ;  /* 0x000000ff10157208 */ /* 0x000fe20003000000 */
[-CC-:B------:R-:W-:Y:S01]  /*14f0*/  FFMA.FTZ R96, R96, R18.reuse, R117.reuse ;  /* 0x0000001260607223 */ /* 0x180fe20000010075 */
[----:B------:R-:W-:Y:S01]  /*1500*/  FSEL R16, R2, RZ, P5 ;  /* 0x000000ff02107208 */ /* 0x000fe20002800000 */
[-CC-:B------:R-:W-:Y:S01]  /*1510*/  FFMA.FTZ R95, R95, R18.reuse, R117.reuse ;  /* 0x000000125f5f7223 */ /* 0x180fe20000010075 */
[----:B------:R-:W-:Y:S01]  /*1520*/  FSEL R2, R20, RZ, P3 ;  /* 0x000000ff14027208 */ /* 0x000fe20001800000 */
[-CC-:B------:R-:W-:Y:S01]  /*1530*/  FFMA.FTZ R37, R37, R18.reuse, R117.reuse ;  /* 0x0000001225257223 */ /* 0x180fe20000010075 */
[----:B------:R-:W-:Y:S01]  /*1540*/  LOP3.LUT P6, RZ, R3, 0xff00, RZ, 0xc0, !PT ;  /* 0x0000ff0003ff7812 */ /* 0x000fe200078cc0ff */
[-CC-:B------:R-:W-:Y:S01]  /*1550*/  FFMA.FTZ R20, R35, R18.reuse, R117.reuse ;  /* 0x0000001223147223 */ /* 0x180fe20000010075 */
[C---:B------:R-:W-:Y:S01]  /*1560*/  LOP3.LUT P5, RZ, R3.reuse, 0xff0000, RZ, 0xc0, !PT ;  /* 0x00ff000003ff7812 */ /* 0x040fe200078ac0ff */
[-CC-:B------:R-:W-:Y:S01]  /*1570*/  FFMA.FTZ R30, R30, R18.reuse, R117.reuse ;  /* 0x000000121e1e7223 */ /* 0x180fe20000010075 */
[----:B------:R-:W-:Y:S01]  /*1580*/  LOP3.LUT P3, RZ, R3, 0xff000000, RZ, 0xc0, !PT ;  /* 0xff00000003ff7812 */ /* 0x000fe2000786c0ff */
[-CC-:B------:R-:W-:Y:S01]  /*1590*/  FFMA.FTZ R28, R28, R18.reuse, R117.reuse ;  /* 0x000000121c1c7223 */ /* 0x180fe20000010075 */
[----:B------:R-:W-:Y:S01]  /*15a0*/  F2FP.BF16.PACK_AB R16, R16, R21 ;  /* 0x000000151010723e */ /* 0x000fe200000010ff */
[----:B------:R-:W-:-:S02]  /*15b0*/  FFMA.FTZ R104, R104, R18, R117 ;  /* 0x0000001268687223 */ /* 0x000fc40000010075 */
[-CC-:B------:R-:W-:Y:S02]  /*15c0*/  FFMA.FTZ R107, R107, R18.reuse, R117.reuse ;  /* 0x000000126b6b7223 */ /* 0x180fe40000010075 */
[-CC-:B------:R-:W-:Y:S02]  /*15d0*/  FFMA.FTZ R108, R108, R18.reuse, R117.reuse ;  /* 0x000000126c6c7223 */ /* 0x180fe40000010075 */
[-CC-:B------:R-:W-:Y:S02]  /*15e0*/  FFMA.FTZ R110, R110, R18.reuse, R117.reuse ;  /* 0x000000126e6e7223 */ /* 0x180fe40000010075 */
[-CC-:B------:R-:W-:Y:S02]  /*15f0*/  FFMA.FTZ R112, R112, R18.reuse, R117.reuse ;  /* 0x0000001270707223 */ /* 0x180fe40000010075 */
[----:B------:R-:W-:Y:S02]  /*1600*/  FFMA.FTZ R18, R114, R18, R117 ;  /* 0x0000001272127223 */ /* 0x000fe40000010075 */
[----:B------:R-:W-:-:S02]  /*1610*/  FADD.FTZ R96, R69, -R96 ;  /* 0x8000006045607221 */ /* 0x000fc40000010000 */
[----:B------:R-:W-:Y:S02]  /*1620*/  FADD.FTZ R36, R36, -R95 ;  /* 0x8000005f24247221 */ /* 0x000fe40000010000 */
[----:B------:R-:W-:Y:S02]  /*1630*/  FADD.FTZ R34, R34, -R37 ;  /* 0x8000002522227221 */ /* 0x000fe40000010000 */
[----:B------:R-:W-:Y:S02]  /*1640*/  FADD.FTZ R20, R31, -R20 ;  /* 0x800000141f147221 */ /* 0x000fe40000010000 */
[----:B------:R-:W-:Y:S02]  /*1650*/  FADD.FTZ R30, R29, -R30 ;  /* 0x8000001e1d1e7221 */ /* 0x000fe40000010000 */
[----:B------:R-:W-:Y:S02]  /*1660*/  FADD.FTZ R28, R27, -R28 ;  /* 0x8000001c1b1c7221 */ /* 0x000fe40000010000 */
[----:B------:R-:W-:-:S02]  /*1670*/  FADD.FTZ R104, R105, -R104 ;  /* 0x8000006869687221 */ /* 0x000fc40000010000 */
[----:B------:R-:W-:Y:S02]  /*1680*/  FADD.FTZ R106, R106, -R107 ;  /* 0x8000006b6a6a7221 */ /* 0x000fe40000010000 */
[----:B------:R-:W-:Y:S02]  /*1690*/  FADD.FTZ R108, R109, -R108 ;  /* 0x8000006c6d6c7221 */ /* 0x000fe40000010000 */
[----:B------:R-:W-:Y:S02]  /*16a0*/  FADD.FTZ R110, R111, -R110 ;  /* 0x8000006e6f6e7221 */ /* 0x000fe40000010000 */
[----:B------:R-:W-:Y:S02]  /*16b0*/  FADD.FTZ R112, R115, -R112 ;  /* 0x8000007073707221 */ /* 0x000fe40000010000 */
[----:B------:R-:W-:Y:S02]  /*16c0*/  FADD.FTZ R18, R113, -R18 ;  /* 0x8000001271127221 */ /* 0x000fe40000010000 */
[----:B------:R-:W-:-:S02]  /*16d0*/  FMUL.FTZ R97, R93, R96 ;  /* 0x000000605d617220 */ /* 0x000fc40000410000 */
[C---:B------:R-:W-:Y:S02]  /*16e0*/  FMUL.FTZ R103, R93.reuse, R36 ;  /* 0x000000245d677220 */ /* 0x040fe40000410000 */
[C---:B------:R-:W-:Y:S02]  /*16f0*/  FMUL.FTZ R99, R93.reuse, R34 ;  /* 0x000000225d637220 */ /* 0x040fe40000410000 */
[C---:B------:R-:W-:Y:S01]  /*1700*/  FMUL.FTZ R101, R93.reuse, R20 ;  /* 0x000000145d657220 */ /* 0x040fe20000410000 */
[----:B------:R-:W-:Y:S01]  /*1710*/  @P1 PRMT R20, RZ, 0x5410, R11 ;  /* 0x00005410ff141816 */ /* 0x000fe2000000000b */
[C---:B------:R-:W-:Y:S02]  /*1720*/  FMUL.FTZ R95, R93.reuse, R30 ;  /* 0x0000001e5d5f7220 */ /* 0x040fe40000410000 */
[C---:B------:R-:W-:Y:S02]  /*1730*/  FMUL.FTZ R37, R93.reuse, R28 ;  /* 0x0000001c5d257220 */ /* 0x040fe40000410000 */
[----:B------:R-:W-:-:S02]  /*1740*/  FMUL.FTZ R69, R93, R104 ;  /* 0x000000685d457220 */ /* 0x000fc40000410000 */
[C---:B------:R-:W-:Y:S02]  /*1750*/  FMUL.FTZ R31, R93.reuse, R106 ;  /* 0x0000006a5d1f7220 */ /* 0x040fe40000410000 */
[C---:B------:R-:W-:Y:S02]  /*1760*/  FMUL.FTZ R35, R93.reuse, R108 ;  /* 0x0000006c5d237220 */ /* 0x040fe40000410000 */
[C---:B------:R-:W-:Y:S02]  /*1770*/  FMUL.FTZ R27, R93.reuse, R110 ;  /* 0x0000006e5d1b7220 */ /* 0x040fe40000410000 */
[C---:B------:R-:W-:Y:S02]  /*1780*/  FMUL.FTZ R29, R93.reuse, R112 ;  /* 0x000000705d1d7220 */ /* 0x040fe40000410000 */
[----:B------:R-:W-:Y:S01]  /*1790*/  FMUL.FTZ R93, R93, R18 ;  /* 0x000000125d5d7220 */ /* 0x000fe20000410000 */
[----:B------:R-:W-:Y:S01]  /*17a0*/  @P1 PRMT R18, RZ, 0x5410, R6 ;  /* 0x00005410ff121816 */ /* 0x000fe20000000006 */
[----:B------:R-:W-:-:S02]  /*17b0*/  FMUL.FTZ R22, R25, R26 ;  /* 0x0000001a19167220 */ /* 0x000fc40000410000 */
[----:B------:R-:W-:Y:S02]  /*17c0*/  @P1 FADD.FTZ R29, R29, R20 ;  /* 0x000000141d1d1221 */ /* 0x000fe40000010000 */
[----:B------:R-:W-:Y:S01]  /*17d0*/  @P1 FADD.FTZ R97, R97, R18 ;  /* 0x0000001261611221 */ /* 0x000fe20000010000 */
[----:B------:R-:W-:Y:S01]  /*17e0*/  @P1 PRMT R18, RZ, 0x7610, R6 ;  /* 0x00007610ff121816 */ /* 0x000fe20000000006 */
[----:B------:R-:W-:-:S04]  /*17f0*/  FMUL.FTZ R22, R22, c[0x0][0x1e8] ;  /* 0x00007a0016167a20 */ /* 0x000fc80000410000 */
[----:B------:R-:W-:Y:S01]  /*1800*/  @P1 FADD.FTZ R103, R103, R18 ;  /* 0x0000001267671221 */ /* 0x000fe20000010000 */
[--C-:B------:R-:W-:Y:S02]  /*1810*/  @P1 PRMT R18, RZ, 0x5410, R7.reuse ;  /* 0x00005410ff121816 */ /* 0x100fe40000000007 */
[----:B------:R-:W-:Y:S01]  /*1820*/  FSEL R3, R22, RZ, P4 ;  /* 0x000000ff16037208 */ /* 0x000fe20002000000 */
[-C--:B------:R-:W-:Y:S01]  /*1830*/  FMUL.FTZ R20, R103, R26.reuse ;  /* 0x0000001a67147220 */ /* 0x080fe20000410000 */
[----:B------:R-:W-:Y:S01]  /*1840*/  LOP3.LUT P4, RZ, R24, 0xff, RZ, 0xc0, !PT ;  /* 0x000000ff18ff7812 */ /* 0x000fe2000788c0ff */
[----:B------:R-:W-:Y:S01]  /*1850*/  @P1 FADD.FTZ R99, R99, R18 ;  /* 0x0000001263631221 */ /* 0x000fe20000010000 */
[----:B------:R-:W-:Y:S01]  /*1860*/  @P1 PRMT R18, RZ, 0x7610, R7 ;  /* 0x00007610ff121816 */ /* 0x000fe20000000007 */
[----:B------:R-:W-:Y:S01]  /*1870*/  FMUL.FTZ R20, R20, c[0x0][0x1e8] ;  /* 0x00007a0014147a20 */ /* 0x000fe20000410000 */
[----:B------:R-:W-:Y:S01]  /*1880*/  @P1 PRMT R24, RZ, 0x7610, R11 ;  /* 0x00007610ff181816 */ /* 0x000fe2000000000b */
[----:B------:R-:W-:-:S02]  /*1890*/  FMUL.FTZ R22, R99, R26 ;  /* 0x0000001a63167220 */ /* 0x000fc40000410000 */
[----:B------:R-:W-:Y:S01]  /*18a0*/  @P1 FADD.FTZ R101, R101, R18 ;  /* 0x0000001265651221 */ /* 0x000fe20000010000 */
[----:B------:R-:W-:Y:S01]  /*18b0*/  @P1 PRMT R18, RZ, 0x5410, R8 ;  /* 0x00005410ff121816 */ /* 0x000fe20000000008 */
[----:B------:R-:W-:Y:S01]  /*18c0*/  FMUL.FTZ R22, R22, c[0x0][0x1e8] ;  /* 0x00007a0016167a20 */ /* 0x000fe20000410000 */
[----:B------:R-:W-:Y:S01]  /*18d0*/  FSEL R105, R20, RZ, P6 ;  /* 0x000000ff14697208 */ /* 0x000fe20003000000 */
[----:B------:R-:W-:Y:S01]  /*18e0*/  @P1 FADD.FTZ R93, R93, R24 ;  /* 0x000000185d5d1221 */ /* 0x000fe20000010000 */
[----:B------:R-:W-:Y:S01]  /*18f0*/  LOP3.LUT P6, RZ, R33, 0xff, RZ, 0xc0, !PT ;  /* 0x000000ff21ff7812 */ /* 0x000fe200078cc0ff */
[----:B------:R-:W-:Y:S01]  /*1900*/  @P1 FADD.FTZ R95, R95, R18 ;  /* 0x000000125f5f1221 */ /* 0x000fe20000010000 */
[----:B------:R-:W-:Y:S02]  /*1910*/  @P1 PRMT R18, RZ, 0x7610, R8 ;  /* 0x00007610ff121816 */ /* 0x000fe40000000008 */
[----:B------:R-:W-:Y:S01]  /*1920*/  FSEL R34, R22, RZ, P5 ;  /* 0x000000ff16227208 */ /* 0x000fe20002800000 */
[----:B------:R-:W-:Y:S01]  /*1930*/  FMUL.FTZ R20, R95, R26 ;  /* 0x0000001a5f147220 */ /* 0x000fe20000410000 */
[----:B------:R-:W-:Y:S01]  /*1940*/  LOP3.LUT P5, RZ, R32, 0xff0000, RZ, 0xc0, !PT ;  /* 0x00ff000020ff7812 */ /* 0x000fe200078ac0ff */
[----:B------:R-:W-:Y:S01]  /*1950*/  @P1 FADD.FTZ R37, R37, R18 ;  /* 0x0000001225251221 */ /* 0x000fe20000010000 */
[----:B------:R-:W-:Y:S01]  /*1960*/  @P1 PRMT R18, RZ, 0x5410, R9 ;  /* 0x00005410ff121816 */ /* 0x000fe20000000009 */
[----:B------:R-:W-:-:S04]  /*1970*/  FMUL.FTZ R20, R20, c[0x0][0x1e8] ;  /* 0x00007a0014147a20 */ /* 0x000fc80000410000 */
[----:B------:R-:W-:Y:S01]  /*1980*/  @P1 FADD.FTZ R69, R69, R18 ;  /* 0x0000001245451221 */ /* 0x000fe20000010000 */
[----:B------:R-:W-:-:S03]  /*1990*/  @P1 PRMT R18, RZ, 0x7610, R9 ;  /* 0x00007610ff121816 */ /* 0x000fc60000000009 */
[-C--:B------:R-:W-:Y:S02]  /*19a0*/  FMUL.FTZ R22, R69, R26.reuse ;  /* 0x0000001a45167220 */ /* 0x080fe40000410000 */
[----:B------:R-:W-:Y:S01]  /*19b0*/  @P1 FADD.FTZ R31, R31, R18 ;  /* 0x000000121f1f1221 */ /* 0x000fe20000010000 */
[----:B------:R-:W-:Y:S01]  /*19c0*/  @P1 PRMT R18, RZ, 0x5410, R10 ;  /* 0x00005410ff121816 */ /* 0x000fe2000000000a */
[----:B------:R-:W-:Y:S01]  /*19d0*/  FMUL.FTZ R24, R22, c[0x0][0x1e8] ;  /* 0x00007a0016187a20 */ /* 0x000fe20000410000 */
[----:B------:R-:W-:Y:S02]  /*19e0*/  FSEL R22, R20, RZ, P4 ;  /* 0x000000ff14167208 */ /* 0x000fe40002000000 */
[----:B------:R-:W-:Y:S01]  /*19f0*/  LOP3.LUT P4, RZ, R33, 0xff00, RZ, 0xc0, !PT ;  /* 0x0000ff0021ff7812 */ /* 0x000fe2000788c0ff */
[----:B------:R-:W-:Y:S01]  /*1a00*/  @P1 FADD.FTZ R35, R35, R18 ;  /* 0x0000001223231221 */ /* 0x000fe20000010000 */
[----:B------:R-:W-:Y:S02]  /*1a10*/  @P1 PRMT R18, RZ, 0x7610, R10 ;  /* 0x00007610ff121816 */ /* 0x000fe4000000000a */
[----:B------:R-:W-:Y:S01]  /*1a20*/  FSEL R24, R24, RZ, P5 ;  /* 0x000000ff18187208 */ /* 0x000fe20002800000 */
[-C--:B------:R-:W-:Y:S01]  /*1a30*/  FMUL.FTZ R28, R35, R26.reuse ;  /* 0x0000001a231c7220 */ /* 0x080fe20000410000 */
[----:B------:R-:W-:Y:S01]  /*1a40*/  LOP3.LUT P5, RZ, R33, 0xff0000, RZ, 0xc0, !PT ;  /* 0x00ff000021ff7812 */ /* 0x000fe200078ac0ff */
[----:B------:R-:W-:Y:S01]  /*1a50*/  @P1 FADD.FTZ R27, R27, R18 ;  /* 0x000000121b1b1221 */ /* 0x000fe20000010000 */
[----:B------:R-:W-:Y:S01]  /*1a60*/  LOP3.LUT P1, RZ, R32, 0xff00, RZ, 0xc0, !PT ;  /* 0x0000ff0020ff7812 */ /* 0x000fe2000782c0ff */
[----:B------:R-:W-:-:S02]  /*1a70*/  FMUL.FTZ R18, R97, R26 ;  /* 0x0000001a61127220 */ /* 0x000fc40000410000 */
[----:B------:R-:W-:Y:S02]  /*1a80*/  FMUL.FTZ R28, R28, c[0x0][0x1e8] ;  /* 0x00007a001c1c7a20 */ /* 0x000fe40000410000 */
[----:B------:R-:W-:-:S03]  /*1a90*/  FMUL.FTZ R18, R18, c[0x0][0x1e8] ;  /* 0x00007a0012127a20 */ /* 0x000fc60000410000 */
[----:B------:R-:W-:Y:S02]  /*1aa0*/  FSEL R28, R28, RZ, P6 ;  /* 0x000000ff1c1c7208 */ /* 0x000fe40003000000 */
[----:B------:R-:W-:Y:S01]  /*1ab0*/  FSEL R30, R18, RZ, P0 ;  /* 0x000000ff121e7208 */ /* 0x000fe20000000000 */
[----:B------:R-:W-:Y:S01]  /*1ac0*/  FMUL.FTZ R18, R101, R26 ;  /* 0x0000001a65127220 */ /* 0x000fe20000410000 */
[----:B------:R-:W-:Y:S02]  /*1ad0*/  ISETP.NE.U32.AND P0, PT, RZ, c[0x0][0x258], PT ;  /* 0x00009600ff007a0c */ /* 0x000fe40003f05070 */
[----:B------:R-:W-:Y:S01]  /*1ae0*/  LOP3.LUT P6, RZ, R33, 0xff000000, RZ, 0xc0, !PT ;  /* 0xff00000021ff7812 */ /* 0x000fe200078cc0ff */
[----:B------:R-:W-:Y:S01]  /*1af0*/  FMUL.FTZ R18, R18, c[0x0][0x1e8] ;  /* 0x00007a0012127a20 */ /* 0x000fe20000410000 */
[----:B------:R-:W-:-:S04]  /*1b00*/  ISETP.NE.AND.EX P0, PT, RZ, c[0x0][0x25c], PT, P0 ;  /* 0x00009700ff007a0c */ /* 0x000fc80003f05300 */
[----:B------:R-:W-:Y:S02]  /*1b10*/  FSEL R107, R18, RZ, P3 ;  /* 0x000000ff126b7208 */ /* 0x000fe40001800000 */
[----:B------:R-:W-:Y:S02]  /*1b20*/  F2FP.BF16.PACK_AB R18, R105, R30 ;  /* 0x0000001e6912723e */ /* 0x000fe400000010ff */
[----:B------:R-:W-:-:S05]  /*1b30*/  LOP3.LUT P3, RZ, R32, 0xff000000, RZ, 0xc0, !PT ;  /* 0xff00000020ff7812 */ /* 0x000fca000786c0ff */
[----:B------:R-:W-:Y:S02]  /*1b40*/  @P0 F2FP.BF16.PACK_AB R17, RZ, R17 ;  /* 0x00000011ff11023e */ /* 0x000fe400000010ff */
[----:B------:R-:W-:Y:S02]  /*1b50*/  @P0 F2FP.BF16.PACK_AB R23, RZ, R23 ;  /* 0x00000017ff17023e */ /* 0x000fe400000010ff */
[----:B------:R-:W-:Y:S02]  /*1b60*/  @P0 PRMT R12, R17, 0x7610, R12 ;  /* 0x00007610110c0816 */ /* 0x000fe4000000000c */
[----:B------:R-:W-:Y:S02]  /*1b70*/  @P0 F2FP.BF16.PACK_AB R19, RZ, R19 ;  /* 0x00000013ff13023e */ /* 0x000fe400000010ff */
[----:B------:R-:W-:Y:S01]  /*1b80*/  @P0 PRMT R12, R12, 0x5410, R23 ;  /* 0x000054100c0c0816 */ /* 0x000fe20000000017 */
[----:B------:R-:W-:Y:S01]  /*1b90*/  HFMA2.MMA R23, -RZ, RZ, 0, 9.5367431640625e-07 ;  /* 0x00000010ff177435 */ /* 0x000fe200000001ff */
[----:B------:R-:W-:-:S02]  /*1ba0*/  @P0 F2FP.BF16.PACK_AB R97, RZ, R97 ;  /* 0x00000061ff61023e */ /* 0x000fc400000010ff */
[----:B------:R-:W-:Y:S02]  /*1bb0*/  @P0 F2FP.BF16.PACK_AB R99, RZ, R99 ;  /* 0x00000063ff63023e */ /* 0x000fe400000010ff */
[----:B------:R-:W-:Y:S02]  /*1bc0*/  @P0 F2FP.BF16.PACK_AB R25, RZ, R25 ;  /* 0x00000019ff19023e */ /* 0x000fe400000010ff */
[----:B------:R-:W-:Y:S02]  /*1bd0*/  @P0 F2FP.BF16.PACK_AB R103, RZ, R103 ;  /* 0x00000067ff67023e */ /* 0x000fe400000010ff */
[----:B------:R-:W-:Y:S01]  /*1be0*/  @P0 F2FP.BF16.PACK_AB R101, RZ, R101 ;  /* 0x00000065ff65023e */ /* 0x000fe200000010ff */
[----:B------:R-:W-:Y:S01]  /*1bf0*/  IMAD.WIDE.U32 R20, R90, R23, c[0x0][0x248] ;  /* 0x000092005a147625 */ /* 0x000fe200078e0017 */
[----:B------:R-:W-:Y:S02]  /*1c00*/  @P0 PRMT R13, R19, 0x7610, R13 ;  /* 0x00007610130d0816 */ /* 0x000fe4000000000d */
[----:B------:R-:W-:-:S02]  /*1c10*/  @P0 PRMT R14, R97, 0x7610, R14 ;  /* 0x00007610610e0816 */ /* 0x000fc4000000000e */
[----:B------:R-:W-:Y:S02]  /*1c20*/  @P0 PRMT R15, R99, 0x7610, R15 ;  /* 0x00007610630f0816 */ /* 0x000fe4000000000f */
[----:B------:R-:W-:Y:S01]  /*1c30*/  F2FP.BF16.PACK_AB R17, R3, R2 ;  /* 0x000000020311723e */ /* 0x000fe200000010ff */
[----:B------:R-:W-:Y:S01]  /*1c40*/  @P0 IMAD.WIDE.U32 R2, R90, R23, c[0x0][0x258] ;  /* 0x000096005a020625 */ /* 0x000fe200078e0017 */
[----:B------:R-:W-:Y:S02]  /*1c50*/  @P0 PRMT R13, R13, 0x5410, R25 ;  /* 0x000054100d0d0816 */ /* 0x000fe40000000019 */
[----:B------:R-:W-:Y:S02]  /*1c60*/  @P0 PRMT R14, R14, 0x5410, R103 ;  /* 0x000054100e0e0816 */ /* 0x000fe40000000067 */
[----:B------:R-:W-:Y:S02]  /*1c70*/  @P0 PRMT R15, R15, 0x5410, R101 ;  /* 0x000054100f0f0816 */ /* 0x000fe40000000065 */
[----:B------:R-:W-:Y:S01]  /*1c80*/  @P0 F2FP.BF16.PACK_AB R25, RZ, R31 ;  /* 0x0000001fff19023e */ /* 0x000fe200000010ff */
[-C--:B------:R-:W-:Y:S01]  /*1c90*/  FMUL.FTZ R31, R31, R26.reuse ;  /* 0x0000001a1f1f7220 */ /* 0x080fe20000410000 */
[----:B------:R-:W-:Y:S01]  /*1ca0*/  @P0 F2FP.BF16.PACK_AB R30, RZ, R27 ;  /* 0x0000001bff1e023e */ /* 0x000fe200000010ff */
[----:B------:R0:W-:Y:S01]  /*1cb0*/  @P0 STG.E.128 [R2.64], R12 ;  /* 0x0000000c02000986 */ /* 0x0001e2000c101d04 */
[----:B------:R-:W-:Y:S01]  /*1cc0*/  FMUL.FTZ R27, R27, R26 ;  /* 0x0000001a1b1b7220 */ /* 0x000fe20000410000 */
[----:B------:R-:W-:Y:S01]  /*1cd0*/  F2FP.BF16.PACK_AB R19, R107, R34 ;  /* 0x000000226b13723e */ /* 0x000fe200000010ff */
[----:B------:R-:W-:Y:S01]  /*1ce0*/  FMUL.FTZ R31, R31, c[0x0][0x1e8] ;  /* 0x00007a001f1f7a20 */ /* 0x000fe20000410000 */
[----:B------:R-:W-:Y:S01]  /*1cf0*/  @P0 F2FP.BF16.PACK_AB R95, RZ, R95 ;  /* 0x0000005fff5f023e */ /* 0x000fe200000010ff */
[----:B------:R-:W-:Y:S01]  /*1d00*/  FMUL.FTZ R27, R27, c[0x0][0x1e8] ;  /* 0x00007a001b1b7a20 */ /* 0x000fe20000410000 */
[----:B------:R-:W-:Y:S01]  /*1d10*/  @P0 F2FP.BF16.PACK_AB R69, RZ, R69 ;  /* 0x00000045ff45023e */ /* 0x000fe200000010ff */
[----:B------:R1:W-:Y:S01]  /*1d20*/  STG.E.128 [R20.64], R16 ;  /* 0x0000001014007986 */ /* 0x0003e2000c101d04 */
[----:B------:R-:W-:-:S02]  /*1d30*/  @P0 F2FP.BF16.PACK_AB R35, RZ, R35 ;  /* 0x00000023ff23023e */ /* 0x000fc400000010ff */
[----:B------:R-:W-:Y:S02]  /*1d40*/  FSEL R27, R27, RZ, P4 ;  /* 0x000000ff1b1b7208 */ /* 0x000fe40002000000 */
[----:B0-----:R-:W-:Y:S01]  /*1d50*/  @P0 F2FP.BF16.PACK_AB R3, RZ, R37 ;  /* 0x00000025ff03023e */ /* 0x001fe200000010ff */
[-C--:B------:R-:W-:Y:S01]  /*1d60*/  FMUL.FTZ R37, R37, R26.reuse ;  /* 0x0000001a25257220 */ /* 0x080fe20000410000 */
[----:B------:R-:W-:Y:S01]  /*1d70*/  @P0 PRMT R12, R95, 0x7610, R12 ;  /* 0x000076105f0c0816 */ /* 0x000fe2000000000c */
[-C--:B------:R-:W-:Y:S01]  /*1d80*/  FMUL.FTZ R2, R29, R26.reuse ;  /* 0x0000001a1d027220 */ /* 0x080fe20000410000 */
[----:B------:R-:W-:Y:S01]  /*1d90*/  @P0 F2FP.BF16.PACK_AB R29, RZ, R29 ;  /* 0x0000001dff1d023e */ /* 0x000fe200000010ff */
[----:B------:R-:W-:Y:S01]  /*1da0*/  FMUL.FTZ R26, R93, R26 ;  /* 0x0000001a5d1a7220 */ /* 0x000fe20000410000 */
[----:B------:R-:W-:Y:S01]  /*1db0*/  @P0 F2FP.BF16.PACK_AB R93, RZ, R93 ;  /* 0x0000005dff5d023e */ /* 0x000fe200000010ff */
[----:B------:R-:W-:Y:S01]  /*1dc0*/  FMUL.FTZ R2, R2, c[0x0][0x1e8] ;  /* 0x00007a0002027a20 */ /* 0x000fe20000410000 */
[----:B------:R-:W-:Y:S01]  /*1dd0*/  @P0 PRMT R13, R69, 0x7610, R13 ;  /* 0x00007610450d0816 */ /* 0x000fe2000000000d */
[----:B------:R-:W-:Y:S01]  /*1de0*/  FMUL.FTZ R26, R26, c[0x0][0x1e8] ;  /* 0x00007a001a1a7a20 */ /* 0x000fe20000410000 */
[----:B-1----:R-:W-:Y:S01]  /*1df0*/  IADD3 R20, R90, 0x80, RZ ;  /* 0x000000805a147810 */ /* 0x002fe20007ffe0ff */
[----:B------:R-:W-:Y:S01]  /*1e00*/  FMUL.FTZ R37, R37, c[0x0][0x1e8] ;  /* 0x00007a0025257a20 */ /* 0x000fe20000410000 */
[----:B------:R-:W-:-:S02]  /*1e10*/  FSEL R2, R2, RZ, P5 ;  /* 0x000000ff02027208 */ /* 0x000fc40002800000 */
[----:B------:R-:W-:Y:S01]  /*1e20*/  FSEL R19, R26, RZ, P6 ;  /* 0x000000ff1a137208 */ /* 0x000fe20003000000 */
[----:B------:R-:W-:Y:S01]  /*1e30*/  IMAD.WIDE.U32 R20, R23, R20, c[0x0][0x248] ;  /* 0x0000920017147625 */ /* 0x000fe200078e0014 */
[----:B------:R-:W-:Y:S02]  /*1e40*/  @P0 PRMT R14, R35, 0x7610, R14 ;  /* 0x00007610230e0816 */ /* 0x000fe4000000000e */
[----:B------:R-:W-:Y:S02]  /*1e50*/  @P0 PRMT R15, R29, 0x7610, R15 ;  /* 0x000076101d0f0816 */ /* 0x000fe4000000000f */
[----:B------:R-:W-:Y:S02]  /*1e60*/  FSEL R17, R31, RZ, P3 ;  /* 0x000000ff1f117208 */ /* 0x000fe40001800000 */
[----:B------:R-:W-:Y:S02]  /*1e70*/  FSEL R37, R37, RZ, P1 ;  /* 0x000000ff25257208 */ /* 0x000fe40000800000 */
[----:B------:R-:W-:-:S02]  /*1e80*/  F2FP.BF16.PACK_AB R19, R19, R2 ;  /* 0x000000021313723e */ /* 0x000fc400000010ff */
[----:B------:R-:W-:Y:S01]  /*1e90*/  @P0 PRMT R12, R12, 0x5410, R3 ;  /* 0x000054100c0c0816 */ /* 0x000fe20000000003 */
[----:B------:R-:W-:Y:S01]  /*1ea0*/  @P0 IMAD.WIDE.U32 R2, R91, R23, c[0x0][0x258] ;  /* 0x000096005b020625 */ /* 0x000fe200078e0017 */
[----:B------:R-:W-:Y:S02]  /*1eb0*/  @P0 PRMT R13, R13, 0x5410, R25 ;  /* 0x000054100d0d0816 */ /* 0x000fe40000000019 */
        /* <DEDUP_REMOVED lines=10> */
.L_x_329:
        /* <DEDUP_REMOVED lines=32> */
.L_x_326:
        /* <DEDUP_REMOVED lines=16> */
.L_x_327:
[----:B------:R-:W-:Y:S01]  /*2260*/  HFMA2.MMA R20, -RZ, RZ, 0, 9.5367431640625e-07 ;  /* 0x00000010ff147435 */ /* 0x000fe200000001ff */
[----:B------:R-:W-:Y:S01]  /*2270*/  MOV R19, R21 ;  /* 0x0000001500137202 */ /* 0x000fe20000000f00 */
[----:B------:R-:W-:Y:S01]  /*2280*/  IMAD.MOV.U32 R22, RZ, RZ, 0x1f ;  /* 0x0000001fff167424 */ /* 0x000fe200078e00ff */
[----:B------:R-:W-:-:S02]  /*2290*/  MOV R25, 0xffffffff ;  /* 0xffffffff00197802 */ /* 0x000fc40000000f00 */
[----:B------:R-:W-:Y:S02]  /*22a0*/  MOV R16, 0x22c0 ;  /* 0x000022c000107802 */ /* 0x000fe40000000f00 */
[----:B-----5:R-:W-:Y:S05]  /*22b0*/  CALL.REL.NOINC `($__internal_9_$__cuda_sm70_shflsync_down_p) ;  /* 0x0000046000007944 */ /* 0x020fea0003c00000 */
[----:B-1----:R-:W-:Y:S01]  /*22c0*/  MOV R18, R19 ;  /* 0x0000001300127202 */ /* 0x002fe20000000f00 */
[----:B0-----:R-:W-:Y:S05]  /*22d0*/  BRA `(.L_x_331) ;  /* 0xffffecd000007947 */ /* 0x001fea000383ffff */
.L_x_328:
[----:B------:R-:W-:Y:S01]  /*22e0*/  HFMA2.MMA R20, -RZ, RZ, 0, 9.5367431640625e-07 ;  /* 0x00000010ff147435 */ /* 0x000fe200000001ff */
[----:B------:R-:W-:Y:S02]  /*22f0*/  MOV R19, R23 ;  /* 0x0000001700137202 */ /* 0x000fe40000000f00 */
[----:B------:R-:W-:Y:S02]  /*2300*/  MOV R22, 0x1f ;  /* 0x0000001f00167802 */ /* 0x000fe40000000f00 */
[----:B------:R-:W-:Y:S02]  /*2310*/  MOV R25, 0xffffffff ;  /* 0xffffffff00197802 */ /* 0x000fe40000000f00 */
[----:B------:R-:W-:Y:S02]  /*2320*/  MOV R16, 0x2340 ;  /* 0x0000234000107802 */ /* 0x000fe40000000f00 */
[----:B01---5:R-:W-:Y:S05]  /*2330*/  CALL.REL.NOINC `($__internal_9_$__cuda_sm70_shflsync_down_p) ;  /* 0x000003e000007944 */ /* 0x023fea0003c00000 */
[----:B------:R-:W-:Y:S01]  /*2340*/  FADD.FTZ R21, R21, R18 ;  /* 0x0000001215157221 */ /* 0x000fe20000010000 */
[----:B0-----:R-:W-:Y:S01]  /*2350*/  HFMA2.MMA R20, -RZ, RZ, 0, 4.76837158203125e-07 ;  /* 0x00000008ff147435 */ /* 0x001fe200000001ff */
[----:B-1----:R-:W-:Y:S01]  /*2360*/  FADD.FTZ R24, R23, R19 ;  /* 0x0000001317187221 */ /* 0x002fe20000010000 */
[----:B------:R-:W-:Y:S01]  /*2370*/  MOV R22, 0x1f ;  /* 0x0000001f00167802 */ /* 0x000fe20000000f00 */
[----:B------:R-:W-:Y:S01]  /*2380*/  IMAD.MOV.U32 R25, RZ, RZ, -0x1 ;  /* 0xffffffffff197424 */ /* 0x000fe200078e00ff */
[----:B------:R-:W-:-:S02]  /*2390*/  MOV R19, R21 ;  /* 0x0000001500137202 */ /* 0x000fc40000000f00 */
[----:B------:R-:W-:Y:S02]  /*23a0*/  MOV R16, 0x23c0 ;  /* 0x000023c000107802 */ /* 0x000fe40000000f00 */
[----:B------:R-:W-:Y:S05]  /*23b0*/  CALL.REL.NOINC `($__internal_9_$__cuda_sm70_shflsync_down_p) ;  /* 0x0000036000007944 */ /* 0x000fea0003c00000 */
[----:B0-----:R-:W-:Y:S01]  /*23c0*/  HFMA2.MMA R20, -RZ, RZ, 0, 4.76837158203125e-07 ;  /* 0x00000008ff147435 */ /* 0x001fe200000001ff */
[----:B-1----:R-:W-:Y:S02]  /*23d0*/  MOV R18, R19 ;  /* 0x0000001300127202 */ /* 0x002fe40000000f00 */
[----:B------:R-:W-:Y:S02]  /*23e0*/  MOV R19, R24 ;  /* 0x0000001800137202 */ /* 0x000fe40000000f00 */
[----:B------:R-:W-:Y:S02]  /*23f0*/  MOV R22, 0x1f ;  /* 0x0000001f00167802 */ /* 0x000fe40000000f00 */
[----:B------:R-:W-:Y:S02]  /*2400*/  MOV R25, 0xffffffff ;  /* 0xffffffff00197802 */ /* 0x000fe40000000f00 */
[----:B------:R-:W-:Y:S02]  /*2410*/  MOV R16, 0x2430 ;  /* 0x0000243000107802 */ /* 0x000fe40000000f00 */
[----:B------:R-:W-:Y:S05]  /*2420*/  CALL.REL.NOINC `($__internal_9_$__cuda_sm70_shflsync_down_p) ;  /* 0x000002f000007944 */ /* 0x000fea0003c00000 */
[----:B------:R-:W-:Y:S01]  /*2430*/  FADD.FTZ R21, R18, R21 ;  /* 0x0000001512157221 */ /* 0x000fe20000010000 */
[----:B0-----:R-:W-:Y:S01]  /*2440*/  HFMA2.MMA R20, -RZ, RZ, 0, 2.384185791015625e-07 ;  /* 0x00000004ff147435 */ /* 0x001fe200000001ff */
[----:B-1----:R-:W-:Y:S01]  /*2450*/  FADD.FTZ R24, R24, R19 ;  /* 0x0000001318187221 */ /* 0x002fe20000010000 */
[----:B------:R-:W-:Y:S01]  /*2460*/  MOV R22, 0x1f ;  /* 0x0000001f00167802 */ /* 0x000fe20000000f00 */
[----:B------:R-:W-:Y:S01]  /*2470*/  IMAD.MOV.U32 R25, RZ, RZ, -0x1 ;  /* 0xffffffffff197424 */ /* 0x000fe200078e00ff */
[----:B------:R-:W-:-:S02]  /*2480*/  MOV R19, R21 ;  /* 0x0000001500137202 */ /* 0x000fc40000000f00 */
[----:B------:R-:W-:Y:S02]  /*2490*/  MOV R16, 0x24b0 ;  /* 0x000024b000107802 */ /* 0x000fe40000000f00 */
[----:B------:R-:W-:Y:S05]  /*24a0*/  CALL.REL.NOINC `($__internal_9_$__cuda_sm70_shflsync_down_p) ;  /* 0x0000027000007944 */ /* 0x000fea0003c00000 */
[----:B0-----:R-:W-:Y:S01]  /*24b0*/  HFMA2.MMA R20, -RZ, RZ, 0, 2.384185791015625e-07 ;  /* 0x00000004ff147435 */ /* 0x001fe200000001ff */
[----:B-1----:R-:W-:Y:S02]  /*24c0*/  MOV R18, R19 ;  /* 0x0000001300127202 */ /* 0x002fe40000000f00 */
[----:B------:R-:W-:Y:S02]  /*24d0*/  MOV R19, R24 ;  /* 0x0000001800137202 */ /* 0x000fe40000000f00 */
[----:B------:R-:W-:Y:S02]  /*24e0*/  MOV R22, 0x1f ;  /* 0x0000001f00167802 */ /* 0x000fe40000000f00 */
[----:B------:R-:W-:Y:S02]  /*24f0*/  MOV R25, 0xffffffff ;  /* 0xffffffff00197802 */ /* 0x000fe40000000f00 */
[----:B------:R-:W-:Y:S02]  /*2500*/  MOV R16, 0x2520 ;  /* 0x0000252000107802 */ /* 0x000fe40000000f00 */
[----:B------:R-:W-:Y:S05]  /*2510*/  CALL.REL.NOINC `($__internal_9_$__cuda_sm70_shflsync_down_p) ;  /* 0x0000020000007944 */ /* 0x000fea0003c00000 */
[----:B------:R-:W-:Y:S01]  /*2520*/  FADD.FTZ R21, R18, R21 ;  /* 0x0000001512157221 */ /* 0x000fe20000010000 */
[----:B0-----:R-:W-:Y:S01]  /*2530*/  HFMA2.MMA R20, -RZ, RZ, 0, 1.1920928955078125e-07 ;  /* 0x00000002ff147435 */ /* 0x001fe200000001ff */
[----:B-1----:R-:W-:Y:S01]  /*2540*/  FADD.FTZ R68, R24, R19 ;  /* 0x0000001318447221 */ /* 0x002fe20000010000 */
[----:B------:R-:W-:Y:S01]  /*2550*/  MOV R22, 0x1f ;  /* 0x0000001f00167802 */ /* 0x000fe20000000f00 */
[----:B------:R-:W-:Y:S01]  /*2560*/  IMAD.MOV.U32 R25, RZ, RZ, -0x1 ;  /* 0xffffffffff197424 */ /* 0x000fe200078e00ff */
[----:B------:R-:W-:-:S02]  /*2570*/  MOV R19, R21 ;  /* 0x0000001500137202 */ /* 0x000fc40000000f00 */
[----:B------:R-:W-:Y:S02]  /*2580*/  MOV R16, 0x25a0 ;  /* 0x000025a000107802 */ /* 0x000fe40000000f00 */
[----:B------:R-:W-:Y:S05]  /*2590*/  CALL.REL.NOINC `($__internal_9_$__cuda_sm70_shflsync_down_p) ;  /* 0x0000018000007944 */ /* 0x000fea0003c00000 */
[----:B0-----:R-:W-:Y:S01]  /*25a0*/  HFMA2.MMA R20, -RZ, RZ, 0, 1.1920928955078125e-07 ;  /* 0x00000002ff147435 */ /* 0x001fe200000001ff */
[----:B-1----:R-:W-:Y:S02]  /*25b0*/  MOV R18, R19 ;  /* 0x0000001300127202 */ /* 0x002fe40000000f00 */
[----:B------:R-:W-:Y:S02]  /*25c0*/  MOV R19, R68 ;  /* 0x0000004400137202 */ /* 0x000fe40000000f00 */
[----:B------:R-:W-:Y:S02]  /*25d0*/  MOV R22, 0x1f ;  /* 0x0000001f00167802 */ /* 0x000fe40000000f00 */
[----:B------:R-:W-:Y:S02]  /*25e0*/  MOV R25, 0xffffffff ;  /* 0xffffffff00197802 */ /* 0x000fe40000000f00 */
[----:B------:R-:W-:Y:S02]  /*25f0*/  MOV R16, 0x2610 ;  /* 0x0000261000107802 */ /* 0x000fe40000000f00 */
[----:B------:R-:W-:Y:S05]  /*2600*/  CALL.REL.NOINC `($__internal_9_$__cuda_sm70_shflsync_down_p) ;  /* 0x0000011000007944 */ /* 0x000fea0003c00000 */
[----:B------:R-:W-:Y:S01]  /*2610*/  FADD.FTZ R24, R18, R21 ;  /* 0x0000001512187221 */ /* 0x000fe20000010000 */
[----:B0-----:R-:W-:Y:S01]  /*2620*/  HFMA2.MMA R20, -RZ, RZ, 0, 5.9604644775390625e-08 ;  /* 0x00000001ff147435 */ /* 0x001fe200000001ff */
[----:B-1----:R-:W-:Y:S01]  /*2630*/  FADD.FTZ R23, R68, R19 ;  /* 0x0000001344177221 */ /* 0x002fe20000010000 */
[----:B------:R-:W-:Y:S01]  /*2640*/  MOV R22, 0x1f ;  /* 0x0000001f00167802 */ /* 0x000fe20000000f00 */
[----:B------:R-:W-:Y:S01]  /*2650*/  IMAD.MOV.U32 R25, RZ, RZ, -0x1 ;  /* 0xffffffffff197424 */ /* 0x000fe200078e00ff */
[----:B------:R-:W-:-:S02]  /*2660*/  MOV R19, R24 ;  /* 0x0000001800137202 */ /* 0x000fc40000000f00 */
[----:B------:R-:W-:Y:S02]  /*2670*/  MOV R16, 0x2690 ;  /* 0x0000269000107802 */ /* 0x000fe40000000f00 */
[----:B------:R-:W-:Y:S05]  /*2680*/  CALL.REL.NOINC `($__internal_9_$__cuda_sm70_shflsync_down_p) ;  /* 0x0000009000007944 */ /* 0x000fea0003c00000 */
[----:B0-----:R-:W-:Y:S01]  /*2690*/  HFMA2.MMA R20, -RZ, RZ, 0, 5.9604644775390625e-08 ;  /* 0x00000001ff147435 */ /* 0x001fe200000001ff */
[----:B-1----:R-:W-:Y:S02]  /*26a0*/  MOV R21, R19 ;  /* 0x0000001300157202 */ /* 0x002fe40000000f00 */
[----:B------:R-:W-:Y:S02]  /*26b0*/  MOV R19, R23 ;  /* 0x0000001700137202 */ /* 0x000fe40000000f00 */
[----:B------:R-:W-:Y:S02]  /*26c0*/  MOV R22, 0x1f ;  /* 0x0000001f00167802 */ /* 0x000fe40000000f00 */
[----:B------:R-:W-:Y:S02]  /*26d0*/  MOV R25, 0xffffffff ;  /* 0xffffffff00197802 */ /* 0x000fe40000000f00 */
[----:B------:R-:W-:Y:S02]  /*26e0*/  MOV R16, 0x2700 ;  /* 0x0000270000107802 */ /* 0x000fe40000000f00 */
[----:B------:R-:W-:Y:S05]  /*26f0*/  CALL.REL.NOINC `($__internal_9_$__cuda_sm70_shflsync_down_p) ;  /* 0x0000002000007944 */ /* 0x000fea0003c00000 */
[----:B-1----:R-:W-:Y:S01]  /*2700*/  MOV R16, R19 ;  /* 0x0000001300107202 */ /* 0x002fe20000000f00 */
[----:B0-----:R-:W-:Y:S05]  /*2710*/  BRA `(.L_x_332) ;  /* 0xffffe9b000007947 */ /* 0x001fea000383ffff */
        .weak           $__internal_9_$__cuda_sm70_shflsync_down_p
        .type           $__internal_9_$__cuda_sm70_shflsync_down_p,@function
        .size           $__internal_9_$__cuda_sm70_shflsync_down_p,(.L_x_6811 - $__internal_9_$__cuda_sm70_shflsync_down_p)
$__internal_9_$__cuda_sm70_shflsync_down_p:
[----:B------:R-:W-:Y:S01]  /*2720*/  HFMA2.MMA R17, -RZ, RZ, 0, 0 ;  /* 0x00000000ff117435 */ /* 0x000fe200000001ff */
[----:B------:R-:W-:Y:S04]  /*2730*/  WARPSYNC R25 ;  /* 0x0000001900007348 */ /* 0x000fe80003800000 */
[----:B------:R0:W1:Y:S01]  /*2740*/  SHFL.DOWN PT, R19, R19, R20, R22 ;  /* 0x0800001413137389 */ /* 0x00006200000e0016 */
[----:B------:R-:W-:Y:S05]  /*2750*/  RET.REL.NODEC R16 `(_ZN10layer_norm13ln_bwd_kernelINS_13Kernel_traitsI13__nv_bfloat16S2_S2_S2_fjLj2048ELj1ELj1ELj4ELj16ENS_18Kernel_traits_baseILj2048ES2_S2_S2_S2_fjLj128EEEEELb1ELb0ELb0ELb1EEEvNS_9BwdParamsE) ;  /* 0xffffd8a010007950 */ /* 0x000fea0003c3ffff */
.L_x_333:
        /* <DEDUP_REMOVED lines=10> */
.L_x_6811:


//--------------------- .text._ZN10layer_norm22ln_bwd_finalize_kernelINS_22Kernel_traits_finalizeILj2048E13__nv_bfloat16S2_S2_S2_fjLb0ELj1024ELj4ENS_18Kernel_traits_baseILj2048ES2_S2_S2_S2_fjLj1024EEEEELb0ELb0EEEvNS_9BwdParamsE --------------------------
	.section	.text._ZN10layer_norm22ln_bwd_finalize_kernelINS_22Kernel_traits_finalizeILj2048E13__nv_bfloat16S2_S2_S2_fjLb0ELj1024ELj4ENS_18Kernel_traits_baseILj2048ES2_S2_S2_S2_fjLj1024EEEEELb0ELb0EEEvNS_9BwdParamsE,"ax",@progbits
	.sectioninfo	@"SHI_REGISTERS=30"
	.align	128
        .global         _ZN10layer_norm22ln_bwd_finalize_kernelINS_22Kernel_traits_finalizeILj2048E13__nv_bfloat16S2_S2_S2_fjLb0ELj1024ELj4ENS_18Kernel_traits_baseILj2048ES2_S2_S2_S2_fjLj1024EEEEELb0ELb0EEEvNS_9BwdParamsE
        .type           _ZN10layer_norm22ln_bwd_finalize_kernelINS_22Kernel_traits_finalizeILj2048E13__nv_bfloat16S2_S2_S2_fjLb0ELj1024ELj4ENS_18Kernel_traits_baseILj2048ES2_S2_S2_S2_fjLj1024EEEEELb0ELb0EEEvNS_9BwdParamsE,@function
        .size           _ZN10layer_norm22ln_bwd_finalize_kernelINS_22Kernel_traits_finalizeILj2048E13__nv_bfloat16S2_S2_S2_fjLb0ELj1024ELj4ENS_18Kernel_traits_baseILj2048ES2_S2_S2_S2_fjLj1024EEEEELb0ELb0EEEvNS_9BwdParamsE,(.L_x_6812 - _ZN10layer_norm22ln_bwd_finalize_kernelINS_22Kernel_traits_finalizeILj2048E13__nv_bfloat16S2_S2_S2_fjLb0ELj1024ELj4ENS_18Kernel_traits_baseILj2048ES2_S2_S2_S2_fjLj1024EEEEELb0ELb0EEEvNS_9BwdParamsE)
        .other          _ZN10layer_norm22ln_bwd_finalize_kernelINS_22Kernel_traits_finalizeILj2048E13__nv_bfloat16S2_S2_S2_fjLb0ELj1024ELj4ENS_18Kernel_traits_baseILj2048ES2_S2_S2_S2_fjLj1024EEEEELb0ELb0EEEvNS_9BwdParamsE,@"STO_CUDA_ENTRY STV_DEFAULT"
_ZN10layer_norm22ln_bwd_finalize_kernelINS_22Kernel_traits_finalizeILj2048E13__nv_bfloat16S2_S2_S2_fjLb0ELj1024ELj4ENS_18Kernel_traits_baseILj2048ES2_S2_S2_S2_fjLj1024EEEEELb0ELb0EEEvNS_9BwdParamsE:
.text._ZN10layer_norm22ln_bwd_finalize_kernelINS_22Kernel_traits_finalizeILj2048E13__nv_bfloat16S2_S2_S2_fjLb0ELj1024ELj4ENS_18Kernel_traits_baseILj2048ES2_S2_S2_S2_fjLj1024EEEEELb0ELb0EEEvNS_9BwdParamsE:
[----:B------:R-:W-:Y:S02]  /*0000*/  MOV R1, c[0x0][0x28] ;  /* 0x00000a0000017a02 */ /* 0x000fe40000000f00 */
[----:B------:R-:W0:Y:S04]  /*0010*/  S2R R2, SR_CTAID.X ;  /* 0x0000000000027919 */ /* 0x000e280000002500 */
[----:B------:R-:W1:Y:S01]  /*0020*/  S2R R0, SR_TID.X ;  /* 0x0000000000007919 */ /* 0x000e620000002100 */
[----:B0-----:R-:W-:Y:S01]  /*0030*/  IMAD.SHL.U32 R3, R2, 0x20, RZ ;  /* 0x0000002002037824 */ /* 0x001fe200078e00ff */
[----:B-1----:R-:W-:-:S04]  /*0040*/  LOP3.LUT R16, R0, 0x1f, RZ, 0xc0, !PT ;  /* 0x0000001f00107812 */ /* 0x002fc800078ec0ff */
[----:B------:R-:W-:-:S04]  /*0050*/  LOP3.LUT R18, R3, 0xffffffe0, R16, 0xe2, !PT ;  /* 0xffffffe003127812 */ /* 0x000fc800078ee210 */
[----:B------:R-:W-:-:S13]  /*0060*/  ISETP.GT.U32.AND P0, PT, R18, 0x7ff, PT ;  /* 0x000007ff1200780c */ /* 0x000fda0003f04070 */
[----:B------:R-:W-:Y:S05]  /*0070*/  @P0 EXIT ;  /* 0x000000000000094d */ /* 0x000fea0003800000 */
[--C-:B------:R-:W-:Y:S01]  /*0080*/  SHF.R.U32.HI R17, RZ, 0x5, R0.reuse ;  /* 0x00000005ff117819 */ /* 0x100fe20000011600 */
[----:B------:R-:W-:Y:S01]  /*0090*/  ULDC.64 UR4, c[0x0][0x118] ;  /* 0x0000460000047ab9 */ /* 0x000fe20000000a00 */
[----:B------:R-:W-:Y:S02]  /*00a0*/  SHF.L.U32 R2, R2, 0x4, RZ ;  /* 0x0000000402027819 */ /* 0x000fe400000006ff */
[----:B------:R-:W-:Y:S02]  /*00b0*/  LOP3.LUT R20, R0, 0x3fffffe0, RZ, 0xc0, !PT ;  /* 0x3fffffe000147812 */ /* 0x000fe400078ec0ff */
[----:B------:R-:W-:Y:S02]  /*00c0*/  LOP3.LUT R19, R2, 0x7ffffff0, RZ, 0xc0, !PT ;  /* 0x7ffffff002137812 */ /* 0x000fe400078ec0ff */
[C---:B------:R-:W-:Y:S02]  /*00d0*/  LOP3.LUT R21, R17.reuse, 0x1f, R0, 0x78, !PT ;  /* 0x0000001f11157812 */ /* 0x040fe400078e7800 */
[----:B------:R-:W-:Y:S01]  /*00e0*/  ISETP.NE.AND P0, PT, R17, 0x1f, PT ;  /* 0x0000001f1100780c */ /* 0x000fe20003f05270 */
[----:B------:R-:W-:Y:S01]  /*00f0*/  IMAD.IADD R19, R16, 0x1, R19 ;  /* 0x0000000110137824 */ /* 0x000fe200078e0213 */
[----:B------:R-:W-:Y:S01]  /*0100*/  IADD3 R20, R20, R21, RZ ;  /* 0x0000001514147210 */ /* 0x000fe20007ffe0ff */
[C---:B------:R-:W-:Y:S01]  /*0110*/  IMAD R21, R16.reuse, 0x20, R21 ;  /* 0x0000002010157824 */ /* 0x040fe200078e0215 */
[----:B------:R-:W-:-:S02]  /*0120*/  ISETP.GT.U32.OR P0, PT, R16, 0xf, P0 ;  /* 0x0000000f1000780c */ /* 0x000fc40000704470 */
.L_x_347:
[----:B------:R-:W-:Y:S01]  /*0130*/  ISETP.GE.U32.AND P1, PT, R17, c[0x0][0x160], PT ;  /* 0x0000580011007a0c */ /* 0x000fe20003f26070 */
[----:B------:R-:W-:Y:S01]  /*0140*/  BSSY B0, `(.L_x_334) ;  /* 0x0000063000007945 */ /* 0x000fe20003800000 */
[----:B------:R-:W-:Y:S01]  /*0150*/  HFMA2.MMA R24, -RZ, RZ, 0, 0 ;  /* 0x00000000ff187435 */ /* 0x000fe200000001ff */
[----:B------:R-:W-:Y:S01]  /*0160*/  IMAD.MOV.U32 R23, RZ, RZ, RZ ;  /* 0x000000ffff177224 */ /* 0x000fe200078e00ff */
[----:B------:R-:W-:-:S13]  /*0170*/  ISETP.GE.U32.OR P1, PT, R18, c[0x0][0x168], P1 ;  /* 0x00005a0012007a0c */ /* 0x000fda0000f26470 */
[----:B------:R-:W-:Y:S05]  /*0180*/  @P1 BRA `(.L_x_335) ;  /* 0x000005e000001947 */ /* 0x000fea0003800000 */
[----:B------:R-:W-:Y:S02]  /*0190*/  ISETP.GE.U32.AND P2, PT, R17, c[0x0][0x160], PT ;  /* 0x0000580011007a0c */ /* 0x000fe40003f46070 */
[----:B------:R-:W-:-:S11]  /*01a0*/  MOV R25, R17 ;  /* 0x0000001100197202 */ /* 0x000fd60000000f00 */
[----:B------:R-:W-:Y:S02]  /*01b0*/  @P2 IMAD.MOV.U32 R3, RZ, RZ, 0x4 ;  /* 0x00000004ff032424 */ /* 0x000fe400078e00ff */
[----:B------:R-:W-:-:S04]  /*01c0*/  @P2 IMAD R2, R25, c[0x0][0x168], R18 ;  /* 0x00005a0019022a24 */ /* 0x000fc800078e0212 */
[----:B------:R-:W-:-:S04]  /*01d0*/  @P2 IMAD.WIDE.U32 R4, R2, R3, c[0x0][0x228] ;  /* 0x00008a0002042625 */ /* 0x000fc800078e0003 */
[----:B------:R-:W-:Y:S02]  /*01e0*/  @P2 IMAD.WIDE.U32 R2, R2, R3, c[0x0][0x220] ;  /* 0x0000880002022625 */ /* 0x000fe400078e0003 */
[----:B------:R-:W2:Y:S04]  /*01f0*/  @P2 LDG.E R5, [R4.64] ;  /* 0x0000000404052981 */ /* 0x000ea8000c1e1900 */
[----:B------:R-:W3:Y:S01]  /*0200*/  @P2 LDG.E R2, [R2.64] ;  /* 0x0000000402022981 */ /* 0x000ee2000c1e1900 */
[----:B------:R-:W-:Y:S01]  /*0210*/  @P2 IADD3 R25, R25, 0x20, RZ ;  /* 0x0000002019192810 */ /* 0x000fe20007ffe0ff */
[----:B------:R-:W-:Y:S01]  /*0220*/  IMAD.MOV.U32 R23, RZ, RZ, RZ ;  /* 0x000000ffff177224 */ /* 0x000fe200078e00ff */
[----:B------:R-:W-:Y:S01]  /*0230*/  MOV R24, RZ ;  /* 0x000000ff00187202 */ /* 0x000fe20000000f00 */
[----:B------:R-:W-:Y:S01]  /*0240*/  BSSY B1, `(.L_x_336) ;  /* 0x000002e000017945 */ /* 0x000fe20003800000 */
[----:B------:R-:W-:-:S02]  /*0250*/  ISETP.GE.U32.AND P1, PT, R25, c[0x0][0x160], PT ;  /* 0x0000580019007a0c */ /* 0x000fc40003f26070 */
[----:B------:R-:W-:-:S04]  /*0260*/  IADD3 R6, -R25, c[0x0][0x160], RZ ;  /* 0x0000580019067a10 */ /* 0x000fc80007ffe1ff */
[----:B------:R-:W-:Y:S01]  /*0270*/  ISETP.LE.U32.OR P1, PT, R6, 0x60, P1 ;  /* 0x000000600600780c */ /* 0x000fe20000f23470 */
[----:B--2---:R-:W-:Y:S02]  /*0280*/  @P2 FADD.FTZ R24, R24, R5 ;  /* 0x0000000518182221 */ /* 0x004fe40000010000 */
[----:B---3--:R-:W-:Y:S01]  /*0290*/  @P2 FADD.FTZ R23, R23, R2 ;  /* 0x0000000217172221 */ /* 0x008fe20000010000 */
[----:B------:R-:W-:-:S09]  /*02a0*/  PLOP3.LUT P2, PT, P2, PT, PT, 0x8, 0x0 ;  /* 0x000000000000781c */ /* 0x000fd2000174e170 */
[----:B------:R-:W-:Y:S05]  /*02b0*/  @P1 BRA `(.L_x_337) ;  /* 0x0000026000001947 */ /* 0x000fea0003800000 */
[----:B------:R-:W-:Y:S02]  /*02c0*/  MOV R22, c[0x0][0x160] ;  /* 0x0000580000167a02 */ /* 0x000fe40000000f00 */
[----:B------:R-:W-:Y:S02]  /*02d0*/  PLOP3.LUT P2, PT, PT, PT, PT, 0x8, 0x0 ;  /* 0x000000000000781c */ /* 0x000fe40003f4e170 */
[----:B------:R-:W-:Y:S02]  /*02e0*/  IADD3 R22, R22, -0x60, RZ ;  /* 0xffffffa016167810 */ /* 0x000fe40007ffe0ff */
.L_x_338:
[----:B------:R-:W-:Y:S01]  /*02f0*/  IMAD.MOV.U32 R14, RZ, RZ, 0x4 ;  /* 0x00000004ff0e7424 */ /* 0x000fe200078e00ff */
[C---:B------:R-:W-:Y:S01]  /*0300*/  IADD3 R3, R25.reuse, 0x20, RZ ;  /* 0x0000002019037810 */ /* 0x040fe20007ffe0ff */
[C---:B------:R-:W-:Y:S01]  /*0310*/  IMAD R13, R25.reuse, c[0x0][0x168], R18 ;  /* 0x00005a00190d7a24 */ /* 0x040fe200078e0212 */
[----:B------:R-:W-:-:S03]  /*0320*/  IADD3 R5, R25, 0x40, RZ ;  /* 0x0000004019057810 */ /* 0x000fc60007ffe0ff */
[----:B------:R-:W-:Y:S01]  /*0330*/  IMAD.WIDE.U32 R26, R13, R14, c[0x0][0x220] ;  /* 0x000088000d1a7625 */ /* 0x000fe200078e000e */
[----:B------:R-:W-:-:S03]  /*0340*/  IADD3 R15, R25, 0x60, RZ ;  /* 0x00000060190f7810 */ /* 0x000fc60007ffe0ff */
[--C-:B------:R-:W-:Y:S02]  /*0350*/  IMAD R3, R3, c[0x0][0x168], R18.reuse ;  /* 0x00005a0003037a24 */ /* 0x100fe400078e0212 */
[-C--:B------:R-:W-:Y:S01]  /*0360*/  IMAD.WIDE.U32 R12, R13, R14.reuse, c[0x0][0x228] ;  /* 0x00008a000d0c7625 */ /* 0x080fe200078e000e */
[----:B------:R-:W2:Y:S03]  /*0370*/  LDG.E R26, [R26.64] ;  /* 0x000000041a1a7981 */ /* 0x000ea6000c1e1900 */
[----:B------:R-:W-:Y:S02]  /*0380*/  IMAD R11, R5, c[0x0][0x168], R18 ;  /* 0x00005a00050b7a24 */ /* 0x000fe400078e0212 */
[CC--:B------:R-:W-:Y:S01]  /*0390*/  IMAD.WIDE.U32 R4, R3.reuse, R14.reuse, c[0x0][0x220] ;  /* 0x0000880003047625 */ /* 0x0c0fe200078e000e */
[----:B------:R-:W3:Y:S03]  /*03a0*/  LDG.E R13, [R12.64] ;  /* 0x000000040c0d7981 */ /* 0x000ee6000c1e1900 */
[----:B------:R-:W-:-:S02]  /*03b0*/  IMAD.WIDE.U32 R6, R3, R14, c[0x0][0x228] ;  /* 0x00008a0003067625 */ /* 0x000fc400078e000e */
[----:B------:R-:W4:Y:S02]  /*03c0*/  LDG.E R4, [R4.64] ;  /* 0x0000000404047981 */ /* 0x000f24000c1e1900 */
[----:B------:R-:W-:Y:S02]  /*03d0*/  IMAD R15, R15, c[0x0][0x168], R18 ;  /* 0x00005a000f0f7a24 */ /* 0x000fe400078e0212 */
[CC--:B------:R-:W-:Y:S01]  /*03e0*/  IMAD.WIDE.U32 R8, R11.reuse, R14.reuse, c[0x0][0x220] ;  /* 0x000088000b087625 */ /* 0x0c0fe200078e000e */
[----:B------:R-:W5:Y:S03]  /*03f0*/  LDG.E R6, [R6.64] ;  /* 0x0000000406067981 */ /* 0x000f66000c1e1900 */
[-C--:B------:R-:W-:Y:S02]  /*0400*/  IMAD.WIDE.U32 R2, R11, R14.reuse, c[0x0][0x228] ;  /* 0x00008a000b027625 */ /* 0x080fe400078e000e */
[----:B------:R-:W5:Y:S02]  /*0410*/  LDG.E R8, [R8.64] ;  /* 0x0000000408087981 */ /* 0x000f64000c1e1900 */
[----:B------:R-:W-:-:S02]  /*0420*/  IMAD.WIDE.U32 R10, R15, R14, c[0x0][0x220] ;  /* 0x000088000f0a7625 */ /* 0x000fc400078e000e */
[----:B------:R-:W5:Y:S02]  /*0430*/  LDG.E R3, [R2.64] ;  /* 0x0000000402037981 */ /* 0x000f64000c1e1900 */
[----:B------:R-:W-:Y:S02]  /*0440*/  IMAD.WIDE.U32 R14, R15, R14, c[0x0][0x228] ;  /* 0x00008a000f0e7625 */ /* 0x000fe400078e000e */
[----:B------:R-:W5:Y:S04]  /*0450*/  LDG.E R10, [R10.64] ;  /* 0x000000040a0a7981 */ /* 0x000f68000c1e1900 */
[----:B------:R-:W5:Y:S01]  /*0460*/  LDG.E R15, [R14.64] ;  /* 0x000000040e0f7981 */ /* 0x000f62000c1e1900 */
[----:B------:R-:W-:-:S04]  /*0470*/  IADD3 R25, R25, 0x80, RZ ;  /* 0x0000008019197810 */ /* 0x000fc80007ffe0ff */
[----:B------:R-:W-:Y:S01]  /*0480*/  ISETP.GE.U32.AND P1, PT, R25, R22, PT ;  /* 0x000000161900720c */ /* 0x000fe20003f26070 */
[----:B--2---:R-:W-:Y:S02]  /*0490*/  FADD.FTZ R23, R26, R23 ;  /* 0x000000171a177221 */ /* 0x004fe40000010000 */
[----:B---3--:R-:W-:Y:S02]  /*04a0*/  FADD.FTZ R13, R13, R24 ;  /* 0x000000180d0d7221 */ /* 0x008fe40000010000 */
[----:B----4-:R-:W-:Y:S02]  /*04b0*/  FADD.FTZ R23, R23, R4 ;  /* 0x0000000417177221 */ /* 0x010fe40000010000 */
[----:B-----5:R-:W-:Y:S02]  /*04c0*/  FADD.FTZ R6, R13, R6 ;  /* 0x000000060d067221 */ /* 0x020fe40000010000 */
[----:B------:R-:W-:Y:S02]  /*04d0*/  FADD.FTZ R23, R23, R8 ;  /* 0x0000000817177221 */ /* 0x000fe40000010000 */
[----:B------:R-:W-:-:S02]  /*04e0*/  FADD.FTZ R6, R6, R3 ;  /* 0x0000000306067221 */ /* 0x000fc40000010000 */
[----:B------:R-:W-:Y:S02]  /*04f0*/  FADD.FTZ R23, R23, R10 ;  /* 0x0000000a17177221 */ /* 0x000fe40000010000 */
[----:B------:R-:W-:Y:S01]  /*0500*/  FADD.FTZ R24, R6, R15 ;  /* 0x0000000f06187221 */ /* 0x000fe20000010000 */
[----:B------:R-:W-:Y:S05]  /*0510*/  @!P1 BRA `(.L_x_338) ;  /* 0xfffffdd000009947 */ /* 0x000fea000383ffff */
.L_x_337:
[----:B------:R-:W-:Y:S05]  /*0520*/  BSYNC B1 ;  /* 0x0000000000017941 */ /* 0x000fea0003800000 */
.L_x_336:
[C---:B------:R-:W-:Y:S01]  /*0530*/  ISETP.GE.U32.AND P1, PT, R25.reuse, c[0x0][0x160], PT ;  /* 0x0000580019007a0c */ /* 0x040fe20003f26070 */
[----:B------:R-:W-:Y:S01]  /*0540*/  BSSY B1, `(.L_x_339) ;  /* 0x0000016000017945 */ /* 0x000fe20003800000 */
[----:B------:R-:W-:-:S04]  /*0550*/  IADD3 R2, -R25, c[0x0][0x160], RZ ;  /* 0x0000580019027a10 */ /* 0x000fc80007ffe1ff */
[----:B------:R-:W-:-:S13]  /*0560*/  ISETP.LE.U32.OR P1, PT, R2, 0x20, P1 ;  /* 0x000000200200780c */ /* 0x000fda0000f23470 */
[----:B------:R-:W-:Y:S05]  /*0570*/  @P1 BRA `(.L_x_340) ;  /* 0x0000012000001947 */ /* 0x000fea0003800000 */
[----:B------:R-:W-:Y:S01]  /*0580*/  HFMA2.MMA R7, -RZ, RZ, 0, 2.384185791015625e-07 ;  /* 0x00000004ff077435 */ /* 0x000fe200000001ff */
[C---:B------:R-:W-:Y:S01]  /*0590*/  IADD3 R3, R25.reuse, 0x20, RZ ;  /* 0x0000002019037810 */ /* 0x040fe20007ffe0ff */
[----:B------:R-:W-:-:S04]  /*05a0*/  IMAD R2, R25, c[0x0][0x168], R18 ;  /* 0x00005a0019027a24 */ /* 0x000fc800078e0212 */
[----:B------:R-:W-:-:S04]  /*05b0*/  IMAD R6, R3, c[0x0][0x168], R18 ;  /* 0x00005a0003067a24 */ /* 0x000fc800078e0212 */
[----:B------:R-:W-:-:S04]  /*05c0*/  IMAD.WIDE.U32 R8, R2, R7, c[0x0][0x220] ;  /* 0x0000880002087625 */ /* 0x000fc800078e0007 */
[-C--:B------:R-:W-:Y:S02]  /*05d0*/  IMAD.WIDE.U32 R2, R2, R7.reuse, c[0x0][0x228] ;  /* 0x00008a0002027625 */ /* 0x080fe400078e0007 */
[----:B------:R-:W2:Y:S02]  /*05e0*/  LDG.E R8, [R8.64] ;  /* 0x0000000408087981 */ /* 0x000ea4000c1e1900 */
[CC--:B------:R-:W-:Y:S02]  /*05f0*/  IMAD.WIDE.U32 R4, R6.reuse, R7.reuse, c[0x0][0x220] ;  /* 0x0000880006047625 */ /* 0x0c0fe400078e0007 */
[----:B------:R-:W3:Y:S02]  /*0600*/  LDG.E R3, [R2.64] ;  /* 0x0000000402037981 */ /* 0x000ee4000c1e1900 */
[----:B------:R-:W-:Y:S02]  /*0610*/  IMAD.WIDE.U32 R6, R6, R7, c[0x0][0x228] ;  /* 0x00008a0006067625 */ /* 0x000fe400078e0007 */
[----:B------:R-:W4:Y:S04]  /*0620*/  LDG.E R4, [R4.64] ;  /* 0x0000000404047981 */ /* 0x000f28000c1e1900 */
[----:B------:R-:W5:Y:S01]  /*0630*/  LDG.E R7, [R6.64] ;  /* 0x0000000406077981 */ /* 0x000f62000c1e1900 */
[----:B------:R-:W-:-:S02]  /*0640*/  PLOP3.LUT P2, PT, PT, PT, PT, 0x8, 0x0 ;  /* 0x000000000000781c */ /* 0x000fc40003f4e170 */
[----:B------:R-:W-:Y:S01]  /*0650*/  IADD3 R25, R25, 0x40, RZ ;  /* 0x0000004019197810 */ /* 0x000fe20007ffe0ff */
[----:B--2---:R-:W-:Y:S02]  /*0660*/  FADD.FTZ R23, R23, R8 ;  /* 0x0000000817177221 */ /* 0x004fe40000010000 */
[----:B---3--:R-:W-:Y:S02]  /*0670*/  FADD.FTZ R24, R24, R3 ;  /* 0x0000000318187221 */ /* 0x008fe40000010000 */
[----:B----4-:R-:W-:Y:S02]  /*0680*/  FADD.FTZ R23, R23, R4 ;  /* 0x0000000417177221 */ /* 0x010fe40000010000 */
[----:B-----5:R-:W-:Y:S02]  /*0690*/  FADD.FTZ R24, R24, R7 ;  /* 0x0000000718187221 */ /* 0x020fe40000010000 */
.L_x_340:
[----:B------:R-:W-:Y:S05]  /*06a0*/  BSYNC B1 ;  /* 0x0000000000017941 */ /* 0x000fea0003800000 */
.L_x_339:
[----:B------:R-:W-:Y:S01]  /*06b0*/  ISETP.LT.U32.OR P2, PT, R25, c[0x0][0x160], P2 ;  /* 0x0000580019007a0c */ /* 0x000fe20001741470 */
[----:B------:R-:W-:-:S12]  /*06c0*/  BSSY B1, `(.L_x_335) ;  /* 0x000000a000017945 */ /* 0x000fd80003800000 */
[----:B------:R-:W-:Y:S05]  /*06d0*/  @!P2 BRA `(.L_x_341) ;  /* 0x000000800000a947 */ /* 0x000fea0003800000 */
[----:B------:R-:W-:Y:S02]  /*06e0*/  IMAD.MOV.U32 R3, RZ, RZ, 0x4 ;  /* 0x00000004ff037424 */ /* 0x000fe400078e00ff */
[----:B------:R-:W-:-:S04]  /*06f0*/  IMAD R2, R25, c[0x0][0x168], R18 ;  /* 0x00005a0019027a24 */ /* 0x000fc800078e0212 */
[----:B------:R-:W-:-:S04]  /*0700*/  IMAD.WIDE.U32 R4, R2, R3, c[0x0][0x228] ;  /* 0x00008a0002047625 */ /* 0x000fc800078e0003 */
[----:B------:R-:W-:Y:S02]  /*0710*/  IMAD.WIDE.U32 R2, R2, R3, c[0x0][0x220] ;  /* 0x0000880002027625 */ /* 0x000fe400078e0003 */
[----:B------:R-:W2:Y:S04]  /*0720*/  LDG.E R5, [R4.64] ;  /* 0x0000000404057981 */ /* 0x000ea8000c1e1900 */
[----:B------:R-:W3:Y:S01]  /*0730*/  LDG.E R2, [R2.64] ;  /* 0x0000000402027981 */ /* 0x000ee2000c1e1900 */
[----:B--2---:R-:W-:Y:S02]  /*0740*/  FADD.FTZ R24, R24, R5 ;  /* 0x0000000518187221 */ /* 0x004fe40000010000 */
[----:B---3--:R-:W-:Y:S02]  /*0750*/  FADD.FTZ R23, R23, R2 ;  /* 0x0000000217177221 */ /* 0x008fe40000010000 */
.L_x_341:
[----:B------:R-:W-:Y:S05]  /*0760*/  BSYNC B1 ;  /* 0x0000000000017941 */ /* 0x000fea0003800000 */
.L_x_335:
[----:B------:R-:W-:Y:S05]  /*0770*/  BSYNC B0 ;  /* 0x0000000000007941 */ /* 0x000fea0003800000 */
.L_x_334:
[----:B------:R-:W-:Y:S01]  /*0780*/  ISETP.GT.U32.AND P1, PT, R0, 0x3ff, PT ;  /* 0x000003ff0000780c */ /* 0x000fe20003f24070 */
[----:B------:R0:W-:Y:S01]  /*0790*/  STS [R20.X4], R24 ;  /* 0x0000001814007388 */ /* 0x0001e20000004800 */
[----:B------:R-:W-:Y:S03]  /*07a0*/  WARPSYNC 0xffffffff ;  /* 0xffffffff00007948 */ /* 0x000fe60003800000 */
[----:B------:R0:W-:Y:S04]  /*07b0*/  STS [R20.X4+0x1000], R23 ;  /* 0x0010001714007388 */ /* 0x0001e80000004800 */
[----:B------:R-:W-:Y:S06]  /*07c0*/  BAR.SYNC.DEFER_BLOCKING 0x0 ;  /* 0x0000000000007b1d */ /* 0x000fec0000010000 */
[----:B------:R-:W-:Y:S05]  /*07d0*/  @P1 BRA `(.L_x_342) ;  /* 0x000001b000001947 */ /* 0x000fea0003800000 */
[----:B0-----:R0:W1:Y:S01]  /*07e0*/  LDS R4, [R21.X4] ;  /* 0x0000000015047984 */ /* 0x0010620000004800 */
[----:B------:R-:W-:-:S03]  /*07f0*/  ISETP.NE.AND P1, PT, R16, RZ, PT ;  /* 0x000000ff1000720c */ /* 0x000fc60003f25270 */
[----:B------:R0:W2:Y:S01]  /*0800*/  LDS R5, [R21.X4+0x1000] ;  /* 0x0010000015057984 */ /* 0x0000a20000004800 */
[----:B------:R-:W-:Y:S07]  /*0810*/  BRA.DIV ~URZ, `(.L_x_343) ;  /* 0x000002e27f007947 */ /* 0x000fee000b800000 */
[----:B--2---:R2:W3:Y:S02]  /*0820*/  SHFL.BFLY PT, R2, R5, 0x1, 0x1f ;  /* 0x0c201f0005027f89 */ /* 0x0044e400000e0000 */
.L_x_348:
[----:B---3--:R-:W-:Y:S01]  /*0830*/  FADD.FTZ R9, R5, R2 ;  /* 0x0000000205097221 */ /* 0x008fe20000010000 */
[----:B------:R-:W-:Y:S05]  /*0840*/  BRA.DIV ~URZ, `(.L_x_344) ;  /* 0x000003327f007947 */ /* 0x000fea000b800000 */
[----:B-1----:R-:W1:Y:S04]  /*0850*/  SHFL.BFLY PT, R3, R4, 0x1, 0x1f ;  /* 0x0c201f0004037f89 */ /* 0x002e6800000e0000 */
[----:B------:R-:W3:Y:S01]  /*0860*/  SHFL.BFLY PT, R2, R9, 0x2, 0x1f ;  /* 0x0c401f0009027f89 */ /* 0x000ee200000e0000 */
[----:B-12---:R-:W-:Y:S02]  /*0870*/  FADD.FTZ R5, R4, R3 ;  /* 0x0000000304057221 */ /* 0x006fe40000010000 */
[----:B---3--:R-:W-:-:S03]  /*0880*/  FADD.FTZ R2, R9, R2 ;  /* 0x0000000209027221 */ /* 0x008fc60000010000 */
[----:B------:R-:W1:Y:S04]  /*0890*/  SHFL.BFLY PT, R6, R5, 0x2, 0x1f ;  /* 0x0c401f0005067f89 */ /* 0x000e6800000e0000 */
[----:B------:R-:W2:Y:S01]  /*08a0*/  SHFL.BFLY PT, R3, R2, 0x4, 0x1f ;  /* 0x0c801f0002037f89 */ /* 0x000ea200000e0000 */
[----:B-1----:R-:W-:Y:S02]  /*08b0*/  FADD.FTZ R7, R5, R6 ;  /* 0x0000000605077221 */ /* 0x002fe40000010000 */
[----:B--2---:R-:W-:-:S03]  /*08c0*/  FADD.FTZ R3, R2, R3 ;  /* 0x0000000302037221 */ /* 0x004fc60000010000 */
[----:B------:R-:W1:Y:S02]  /*08d0*/  SHFL.BFLY PT, R6, R7, 0x4, 0x1f ;  /* 0x0c801f0007067f89 */ /* 0x000e6400000e0000 */
[----:B-1----:R-:W-:Y:S02]  /*08e0*/  FADD.FTZ R8, R7, R6 ;  /* 0x0000000607087221 */ /* 0x002fe40000010000 */
[----:B------:R-:W1:Y:S04]  /*08f0*/  SHFL.BFLY PT, R6, R3, 0x8, 0x1f ;  /* 0x0d001f0003067f89 */ /* 0x000e6800000e0000 */
[----:B------:R-:W2:Y:S01]  /*0900*/  SHFL.BFLY PT, R9, R8, 0x8, 0x1f ;  /* 0x0d001f0008097f89 */ /* 0x000ea200000e0000 */
[----:B-1----:R-:W-:Y:S02]  /*0910*/  FADD.FTZ R6, R3, R6 ;  /* 0x0000000603067221 */ /* 0x002fe40000010000 */
[----:B--2---:R-:W-:-:S03]  /*0920*/  FADD.FTZ R9, R8, R9 ;  /* 0x0000000908097221 */ /* 0x004fc60000010000 */
[----:B------:R1:W2:Y:S04]  /*0930*/  SHFL.BFLY PT, R5, R6, 0x10, 0x1f ;  /* 0x0e001f0006057f89 */ /* 0x0002a800000e0000 */
[----:B------:R1:W3:Y:S02]  /*0940*/  SHFL.BFLY PT, R4, R9, 0x10, 0x1f ;  /* 0x0e001f0009047f89 */ /* 0x0002e400000e0000 */
.L_x_349:
[----:B---3--:R-:W-:Y:S02]  /*0950*/  FADD.FTZ R4, R4, R9 ;  /* 0x0000000904047221 */ /* 0x008fe40000010000 */
[----:B-12---:R-:W-:-:S03]  /*0960*/  FADD.FTZ R6, R5, R6 ;  /* 0x0000000605067221 */ /* 0x006fc60000010000 */
[----:B------:R1:W-:Y:S04]  /*0970*/  @!P1 STS [R17.X4+0x2000], R4 ;  /* 0x0020000411009388 */ /* 0x0003e80000004800 */
[----:B------:R1:W-:Y:S02]  /*0980*/  @!P1 STS [R17.X4+0x2080], R6 ;  /* 0x0020800611009388 */ /* 0x0003e40000004800 */
.L_x_342:
[----:B0-----:R-:W-:Y:S01]  /*0990*/  SHF.L.U32 R2, R19, 0x1, RZ ;  /* 0x0000000113027819 */ /* 0x001fe200000006ff */
[----:B------:R-:W-:Y:S01]  /*09a0*/  WARPSYNC 0xffffffff ;  /* 0xffffffff00007948 */ /* 0x000fe20003800000 */
[----:B------:R-:W-:Y:S02]  /*09b0*/  BAR.SYNC.DEFER_BLOCKING 0x0 ;  /* 0x0000000000007b1d */ /* 0x000fe40000010000 */
[----:B------:R-:W-:-:S04]  /*09c0*/  ISETP.GE.U32.OR P1, PT, R2, c[0x0][0x168], P0 ;  /* 0x00005a0002007a0c */ /* 0x000fc80000726470 */
[----:B------:R-:W-:Y:S09]  /*09d0*/  BSSY B0, `(.L_x_345) ;  /* 0x000000d000007945 */ /* 0x000ff20003800000 */
[----:B------:R-:W-:Y:S05]  /*09e0*/  @P1 BRA `(.L_x_346) ;  /* 0x000000b000001947 */ /* 0x000fea0003800000 */
[----:B------:R-:W-:Y:S01]  /*09f0*/  IMAD.SHL.U32 R2, R0, 0x8, RZ ;  /* 0x0000000800027824 */ /* 0x000fe200078e00ff */
[----:B------:R-:W-:-:S04]  /*0a00*/  HFMA2.MMA R10, -RZ, RZ, 0, 2.384185791015625e-07 ;  /* 0x00000004ff0a7435 */ /* 0x000fc800000001ff */
[----:B-1----:R-:W-:-:S05]  /*0a10*/  LOP3.LUT R6, R2, 0xf8, RZ, 0xc0, !PT ;  /* 0x000000f802067812 */ /* 0x002fca00078ec0ff */
[----:B------:R-:W0:Y:S01]  /*0a20*/  LDS.64 R4, [R6+0x2000] ;  /* 0x0020000006047984 */ /* 0x000e220000000a00 */
[----:B------:R-:W-:-:S03]  /*0a30*/  IMAD.WIDE.U32 R2, R19, R10, c[0x0][0x268] ;  /* 0x00009a0013027625 */ /* 0x000fc600078e000a */
[----:B------:R-:W1:Y:S01]  /*0a40*/  LDS.64 R8, [R6+0x2080] ;  /* 0x0020800006087984 */ /* 0x000e620000000a00 */
[----:B0-----:R-:W-:Y:S01]  /*0a50*/  F2FP.BF16.PACK_AB R7, R5, R4 ;  /* 0x000000040507723e */ /* 0x001fe200000010ff */
[----:B------:R-:W-:Y:S01]  /*0a60*/  IMAD.WIDE.U32 R4, R19, R10, c[0x0][0x260] ;  /* 0x0000980013047625 */ /* 0x000fe200078e000a */
[----:B-1----:R-:W-:-:S03]  /*0a70*/  F2FP.BF16.PACK_AB R9, R9, R8 ;  /* 0x000000080909723e */ /* 0x002fc600000010ff */
[----:B------:R0:W-:Y:S04]  /*0a80*/  STG.E [R2.64], R7 ;  /* 0x0000000702007986 */ /* 0x0001e8000c101904 */
[----:B------:R0:W-:Y:S02]  /*0a90*/  STG.E [R4.64], R9 ;  /* 0x0000000904007986 */ /* 0x0001e4000c101904 */
.L_x_346:
[----:B------:R-:W-:Y:S05]  /*0aa0*/  BSYNC B0 ;  /* 0x0000000000007941 */ /* 0x000fea0003800000 */
.L_x_345:
[C---:B------:R-:W-:Y:S02]  /*0ab0*/  ISETP.GT.U32.AND P1, PT, R18.reuse, -0x801, PT ;  /* 0xfffff7ff1200780c */ /* 0x040fe40003f24070 */
[----:B------:R-:W-:Y:S02]  /*0ac0*/  IADD3 R18, R18, 0x800, RZ ;  /* 0x0000080012127810 */ /* 0x000fe40007ffe0ff */
[----:B------:R-:W-:-:S09]  /*0ad0*/  IADD3 R19, R19, 0x400, RZ ;  /* 0x0000040013137810 */ /* 0x000fd20007ffe0ff */
[----:B01----:R-:W-:Y:S05]  /*0ae0*/  @P1 BRA `(.L_x_347) ;  /* 0xfffff64000001947 */ /* 0x003fea000383ffff */
[----:B------:R-:W-:Y:S05]  /*0af0*/  EXIT ;  /* 0x000000000000794d */ /* 0x000fea0003800000 */
.L_x_343:
[----:B--2---:R-:W-:Y:S01]  /*0b00*/  IMAD.MOV.U32 R9, RZ, RZ, R5 ;  /* 0x000000ffff097224 */ /* 0x004fe200078e0005 */
[----:B------:R-:W-:Y:S01]  /*0b10*/  MOV R8, 0x1 ;  /* 0x0000000100087802 */ /* 0x000fe20000000f00 */
[----:B------:R-:W-:Y:S01]  /*0b20*/  IMAD.MOV.U32 R7, RZ, RZ, 0x1f ;  /* 0x0000001fff077424 */ /* 0x000fe200078e00ff */
[----:B------:R-:W-:Y:S02]  /*0b30*/  MOV R10, 0xffffffff ;  /* 0xffffffff000a7802 */ /* 0x000fe40000000f00 */
[----:B------:R-:W-:Y:S02]  /*0b40*/  MOV R2, 0xb60 ;  /* 0x00000b6000027802 */ /* 0x000fe40000000f00 */
[----:B01----:R-:W-:Y:S05]  /*0b50*/  CALL.REL.NOINC `($__internal_10_$__cuda_sm70_shflsync_bfly_p) ;  /* 0x000003b000007944 */ /* 0x003fea0003c00000 */
[----:B-1----:R-:W-:Y:S01]  /*0b60*/  IMAD.MOV.U32 R2, RZ, RZ, R7 ;  /* 0x000000ffff027224 */ /* 0x002fe200078e0007 */
[----:B0-----:R-:W-:Y:S05]  /*0b70*/  BRA `(.L_x_348) ;  /* 0xfffffcb000007947 */ /* 0x001fea000383ffff */
.L_x_344:
[----:B------:R-:W-:Y:S01]  /*0b80*/  HFMA2.MMA R8, -RZ, RZ, 0, 1.1920928955078125e-07 ;  /* 0x00000002ff087435 */ /* 0x000fe200000001ff */
[----:B------:R-:W-:Y:S01]  /*0b90*/  IMAD.MOV.U32 R7, RZ, RZ, 0x1f ;  /* 0x0000001fff077424 */ /* 0x000fe200078e00ff */
[----:B------:R-:W-:Y:S02]  /*0ba0*/  MOV R10, 0xffffffff ;  /* 0xffffffff000a7802 */ /* 0x000fe40000000f00 */
[----:B------:R-:W-:-:S02]  /*0bb0*/  MOV R2, 0xbd0 ;  /* 0x00000bd000027802 */ /* 0x000fc40000000f00 */
[----:B012---:R-:W-:Y:S05]  /*0bc0*/  CALL.REL.NOINC `($__internal_10_$__cuda_sm70_shflsync_bfly_p) ;  /* 0x0000034000007944 */ /* 0x007fea0003c00000 */
[----:B01----:R-:W-:Y:S01]  /*0bd0*/  FADD.FTZ R9, R9, R7 ;  /* 0x0000000709097221 */ /* 0x003fe20000010000 */
[----:B------:R-:W-:Y:S01]  /*0be0*/  HFMA2.MMA R7, -RZ, RZ, 0, 1.847743988037109375e-06 ;  /* 0x0000001fff077435 */ /* 0x000fe200000001ff */
[----:B------:R-:W-:Y:S01]  /*0bf0*/  IMAD.MOV.U32 R8, RZ, RZ, 0x4 ;  /* 0x00000004ff087424 */ /* 0x000fe200078e00ff */
[----:B------:R-:W-:Y:S01]  /*0c00*/  MOV R2, 0xc30 ;  /* 0x00000c3000027802 */ /* 0x000fe20000000f00 */
[----:B------:R-:W-:-:S03]  /*0c10*/  IMAD.MOV.U32 R10, RZ, RZ, -0x1 ;  /* 0xffffffffff0a7424 */ /* 0x000fc600078e00ff */
[----:B------:R-:W-:Y:S05]  /*0c20*/  CALL.REL.NOINC `($__internal_10_$__cuda_sm70_shflsync_bfly_p) ;  /* 0x000002e000007944 */ /* 0x000fea0003c00000 */
[----:B01----:R-:W-:Y:S01]  /*0c30*/  FADD.FTZ R9, R9, R7 ;  /* 0x0000000709097221 */ /* 0x003fe20000010000 */
[----:B------:R-:W-:Y:S01]  /*0c40*/  HFMA2.MMA R7, -RZ, RZ, 0, 1.847743988037109375e-06 ;  /* 0x0000001fff077435 */ /* 0x000fe200000001ff */
[----:B------:R-:W-:Y:S01]  /*0c50*/  MOV R8, 0x8 ;  /* 0x0000000800087802 */ /* 0x000fe20000000f00 */
[----:B------:R-:W-:Y:S01]  /*0c60*/  IMAD.MOV.U32 R10, RZ, RZ, -0x1 ;  /* 0xffffffffff0a7424 */ /* 0x000fe200078e00ff */
[----:B------:R-:W-:-:S03]  /*0c70*/  MOV R2, 0xc90 ;  /* 0x00000c9000027802 */ /* 0x000fc60000000f00 */
[----:B------:R-:W-:Y:S05]  /*0c80*/  CALL.REL.NOINC `($__internal_10_$__cuda_sm70_shflsync_bfly_p) ;  /* 0x0000028000007944 */ /* 0x000fea0003c00000 */
[----:B-1----:R-:W-:Y:S01]  /*0c90*/  FADD.FTZ R6, R9, R7 ;  /* 0x0000000709067221 */ /* 0x002fe20000010000 */
[----:B------:R-:W-:Y:S01]  /*0ca0*/  HFMA2.MMA R7, -RZ, RZ, 0, 1.847743988037109375e-06 ;  /* 0x0000001fff077435 */ /* 0x000fe200000001ff */
[----:B0-----:R-:W-:Y:S01]  /*0cb0*/  MOV R8, 0x10 ;  /* 0x0000001000087802 */ /* 0x001fe20000000f00 */
[----:B------:R-:W-:Y:S01]  /*0cc0*/  IMAD.MOV.U32 R10, RZ, RZ, -0x1 ;  /* 0xffffffffff0a7424 */ /* 0x000fe200078e00ff */
[----:B------:R-:W-:-:S02]  /*0cd0*/  MOV R2, 0xd00 ;  /* 0x00000d0000027802 */ /* 0x000fc40000000f00 */
[----:B------:R-:W-:Y:S02]  /*0ce0*/  MOV R9, R6 ;  /* 0x0000000600097202 */ /* 0x000fe40000000f00 */
[----:B------:R-:W-:Y:S05]  /*0cf0*/  CALL.REL.NOINC `($__internal_10_$__cuda_sm70_shflsync_bfly_p) ;  /* 0x0000021000007944 */ /* 0x000fea0003c00000 */
[----:B0-----:R-:W-:Y:S01]  /*0d00*/  HFMA2.MMA R8, -RZ, RZ, 0, 5.9604644775390625e-08 ;  /* 0x00000001ff087435 */ /* 0x001fe200000001ff */
[----:B-1----:R-:W-:Y:S01]  /*0d10*/  MOV R5, R7 ;  /* 0x0000000700057202 */ /* 0x002fe20000000f00 */
[----:B------:R-:W-:Y:S01]  /*0d20*/  IMAD.MOV.U32 R9, RZ, RZ, R4 ;  /* 0x000000ffff097224 */ /* 0x000fe200078e0004 */
[----:B------:R-:W-:Y:S01]  /*0d30*/  MOV R7, 0x1f ;  /* 0x0000001f00077802 */ /* 0x000fe20000000f00 */
[----:B------:R-:W-:Y:S01]  /*0d40*/  IMAD.MOV.U32 R10, RZ, RZ, -0x1 ;  /* 0xffffffffff0a7424 */ /* 0x000fe200078e00ff */
[----:B------:R-:W-:Y:S02]  /*0d50*/  MOV R2, 0xd70 ;  /* 0x00000d7000027802 */ /* 0x000fe40000000f00 */
[----:B------:R-:W-:Y:S05]  /*0d60*/  CALL.REL.NOINC `($__internal_10_$__cuda_sm70_shflsync_bfly_p) ;  /* 0x000001a000007944 */ /* 0x000fea0003c00000 */
[----:B0-----:R-:W-:Y:S01]  /*0d70*/  HFMA2.MMA R8, -RZ, RZ, 0, 1.1920928955078125e-07 ;  /* 0x00000002ff087435 */ /* 0x001fe200000001ff */
[----:B-1----:R-:W-:Y:S01]  /*0d80*/  FADD.FTZ R9, R4, R7 ;  /* 0x0000000704097221 */ /* 0x002fe20000010000 */
[----:B------:R-:W-:Y:S01]  /*0d90*/  MOV R7, 0x1f ;  /* 0x0000001f00077802 */ /* 0x000fe20000000f00 */
[----:B------:R-:W-:Y:S01]  /*0da0*/  IMAD.MOV.U32 R10, RZ, RZ, -0x1 ;  /* 0xffffffffff0a7424 */ /* 0x000fe200078e00ff */
[----:B------:R-:W-:Y:S02]  /*0db0*/  MOV R2, 0xdd0 ;  /* 0x00000dd000027802 */ /* 0x000fe40000000f00 */
[----:B------:R-:W-:Y:S05]  /*0dc0*/  CALL.REL.NOINC `($__internal_10_$__cuda_sm70_shflsync_bfly_p) ;  /* 0x0000014000007944 */ /* 0x000fea0003c00000 */
[----:B0-----:R-:W-:Y:S01]  /*0dd0*/  HFMA2.MMA R8, -RZ, RZ, 0, 2.384185791015625e-07 ;  /* 0x00000004ff087435 */ /* 0x001fe200000001ff */
[----:B-1----:R-:W-:Y:S01]  /*0de0*/  FADD.FTZ R9, R9, R7 ;  /* 0x0000000709097221 */ /* 0x002fe20000010000 */
[----:B------:R-:W-:Y:S01]  /*0df0*/  MOV R7, 0x1f ;  /* 0x0000001f00077802 */ /* 0x000fe20000000f00 */
[----:B------:R-:W-:Y:S01]  /*0e00*/  IMAD.MOV.U32 R10, RZ, RZ, -0x1 ;  /* 0xffffffffff0a7424 */ /* 0x000fe200078e00ff */
[----:B------:R-:W-:-:S02]  /*0e10*/  MOV R2, 0xe30 ;  /* 0x00000e3000027802 */ /* 0x000fc40000000f00 */
[----:B------:R-:W-:Y:S05]  /*0e20*/  CALL.REL.NOINC `($__internal_10_$__cuda_sm70_shflsync_bfly_p) ;  /* 0x000000e000007944 */ /* 0x000fea0003c00000 */
[----:B0-----:R-:W-:Y:S01]  /*0e30*/  HFMA2.MMA R8, -RZ, RZ, 0, 4.76837158203125e-07 ;  /* 0x00000008ff087435 */ /* 0x001fe200000001ff */
[----:B-1----:R-:W-:Y:S01]  /*0e40*/  FADD.FTZ R9, R9, R7 ;  /* 0x0000000709097221 */ /* 0x002fe20000010000 */
[----:B------:R-:W-:Y:S01]  /*0e50*/  MOV R7, 0x1f ;  /* 0x0000001f00077802 */ /* 0x000fe20000000f00 */
[----:B------:R-:W-:Y:S01]  /*0e60*/  IMAD.MOV.U32 R10, RZ, RZ, -0x1 ;  /* 0xffffffffff0a7424 */ /* 0x000fe200078e00ff */
[----:B------:R-:W-:-:S02]  /*0e70*/  MOV R2, 0xe90 ;  /* 0x00000e9000027802 */ /* 0x000fc40000000f00 */
[----:B------:R-:W-:Y:S05]  /*0e80*/  CALL.REL.NOINC `($__internal_10_$__cuda_sm70_shflsync_bfly_p) ;  /* 0x0000008000007944 */ /* 0x000fea0003c00000 */
[----:B0-----:R-:W-:Y:S01]  /*0e90*/  HFMA2.MMA R8, -RZ, RZ, 0, 9.5367431640625e-07 ;  /* 0x00000010ff087435 */ /* 0x001fe200000001ff */
[----:B-1----:R-:W-:Y:S01]  /*0ea0*/  FADD.FTZ R9, R9, R7 ;  /* 0x0000000709097221 */ /* 0x002fe20000010000 */
[----:B------:R-:W-:Y:S01]  /*0eb0*/  MOV R7, 0x1f ;  /* 0x0000001f00077802 */ /* 0x000fe20000000f00 */
[----:B------:R-:W-:Y:S01]  /*0ec0*/  IMAD.MOV.U32 R10, RZ, RZ, -0x1 ;  /* 0xffffffffff0a7424 */ /* 0x000fe200078e00ff */
[----:B------:R-:W-:-:S02]  /*0ed0*/  MOV R2, 0xef0 ;  /* 0x00000ef000027802 */ /* 0x000fc40000000f00 */
[----:B------:R-:W-:Y:S05]  /*0ee0*/  CALL.REL.NOINC `($__internal_10_$__cuda_sm70_shflsync_bfly_p) ;  /* 0x0000002000007944 */ /* 0x000fea0003c00000 */
[----:B-1----:R-:W-:Y:S01]  /*0ef0*/  MOV R4, R7 ;  /* 0x0000000700047202 */ /* 0x002fe20000000f00 */
[----:B0-----:R-:W-:Y:S05]  /*0f00*/  BRA `(.L_x_349) ;  /* 0xfffffa4000007947 */ /* 0x001fea000383ffff */
        .weak           $__internal_10_$__cuda_sm70_shflsync_bfly_p
        .type           $__internal_10_$__cuda_sm70_shflsync_bfly_p,@function
        .size           $__internal_10_$__cuda_sm70_shflsync_bfly_p,(.L_x_6812 - $__internal_10_$__cuda_sm70_shflsync_bfly_p)
$__internal_10_$__cuda_sm70_shflsync_bfly_p:
[----:B------:R-:W-:Y:S01]  /*0f10*/  HFMA2.MMA R3, -RZ, RZ, 0, 0 ;  /* 0x00000000ff037435 */ /* 0x000fe200000001ff */
[----:B------:R-:W-:Y:S04]  /*0f20*/  WARPSYNC R10 ;  /* 0x0000000a00007348 */ /* 0x000fe80003800000 */
[----:B------:R0:W1:Y:S01]  /*0f30*/  SHFL.BFLY PT, R7, R9, R8, R7 ;  /* 0x0c00000809077389 */ /* 0x00006200000e0007 */
[----:B------:R-:W-:Y:S05]  /*0f40*/  RET.REL.NODEC R2 `(_ZN10layer_norm22ln_bwd_finalize_kernelINS_22Kernel_traits_finalizeILj2048E13__nv_bfloat16S2_S2_S2_fjLb0ELj1024ELj4ENS_18Kernel_traits_baseILj2048ES2_S2_S2_S2_fjLj1024EEEEELb0ELb0EEEvNS_9BwdParamsE) ;  /* 0xfffff0b002007950 */ /* 0x000fea0003c3ffff */
.L_x_350:
        /* <DEDUP_REMOVED lines=11> */
.L_x_6812:


//--------------------- .text._ZN10layer_norm13ln_bwd_kernelINS_13Kernel_traitsI13__nv_bfloat16S2_S2_S2_fjLj2048ELj1ELj1ELj4ELj16ENS_18Kernel_traits_baseILj2048ES2_S2_S2_S2_fjLj128EEEEELb1ELb0ELb1ELb0EEEvNS_9BwdParamsE --------------------------
	.section	.text._ZN10layer_norm13ln_bwd_kernelINS_13Kernel_traitsI13__nv_bfloat16S2_S2_S2_fjLj2048ELj1ELj1ELj4ELj16ENS_18Kernel_traits_baseILj2048ES2_S2_S2_S2_fjLj128EEEEELb1ELb0ELb1ELb0EEEvNS_9BwdParamsE,"ax",@progbits
	.sectioninfo	@"SHI_REGISTERS=128"
	.align	128
        .global         _ZN10layer_norm13ln_bwd_kernelINS_13Kernel_traitsI13__nv_bfloat16S2_S2_S2_fjLj2048ELj1ELj1ELj4ELj16ENS_18Kernel_traits_baseILj2048ES2_S2_S2_S2_fjLj128EEEEELb1ELb0ELb1ELb0EEEvNS_9BwdParamsE
        .type           _ZN10layer_norm13ln_bwd_kernelINS_13Kernel_traitsI13__nv_bfloat16S2_S2_S2_fjLj2048ELj1ELj1ELj4ELj16ENS_18Kernel_traits_baseILj2048ES2_S2_S2_S2_fjLj128EEEEELb1ELb0ELb1ELb0EEEvNS_9BwdParamsE,@function
        .size           _ZN10layer_norm13ln_bwd_kernelINS_13Kernel_traitsI13__nv_bfloat16S2_S2_S2_fjLj2048ELj1ELj1ELj4ELj16ENS_18Kernel_traits_baseILj2048ES2_S2_S2_S2_fjLj128EEEEELb1ELb0ELb1ELb0EEEvNS_9BwdParamsE,(.L_x_6813 - _ZN10layer_norm13ln_bwd_kernelINS_13Kernel_traitsI13__nv_bfloat16S2_S2_S2_fjLj2048ELj1ELj1ELj4ELj16ENS_18Kernel_traits_baseILj2048ES2_S2_S2_S2_fjLj128EEEEELb1ELb0ELb1ELb0EEEvNS_9BwdParamsE)
        .other          _ZN10layer_norm13ln_bwd_kernelINS_13Kernel_traitsI13__nv_bfloat16S2_S2_S2_fjLj2048ELj1ELj1ELj4ELj16ENS_18Kernel_traits_baseILj2048ES2_S2_S2_S2_fjLj128EEEEELb1ELb0ELb1ELb0EEEvNS_9BwdParamsE,@"STO_CUDA_ENTRY STV_DEFAULT"
_ZN10layer_norm13ln_bwd_kernelINS_13Kernel_traitsI13__nv_bfloat16S2_S2_S2_fjLj2048ELj1ELj1ELj4ELj16ENS_18Kernel_traits_baseILj2048ES2_S2_S2_S2_fjLj128EEEEELb1ELb0ELb1ELb0EEEvNS_9BwdParamsE:
.text._ZN10layer_norm13ln_bwd_kernelINS_13Kernel_traitsI13__nv_bfloat16S2_S2_S2_fjLj2048ELj1ELj1ELj4ELj16ENS_18Kernel_traits_baseILj2048ES2_S2_S2_S2_fjLj128EEEEELb1ELb0ELb1ELb0EEEvNS_9BwdParamsE:
[----:B------:R-:W-:Y:S02]  /*0000*/  IMAD.MOV.U32 R1, RZ, RZ, c[0x0][0x28] ;  /* 0x00000a00ff017624 */ /* 0x000fe400078e00ff */
        /* <DEDUP_REMOVED lines=38> */
[----:B------:R-:W-:Y:S01]  /*0270*/  HFMA2.MMA R25, -RZ, RZ, 0, 0 ;  /* 0x00000000ff197435 */ /* 0x000fe200000001ff */
[--C-:B-----5:R-:W-:Y:S01]  /*0280*/  PRMT R19, RZ, 0x5410, R4.reuse ;  /* 0x00005410ff137816 */ /* 0x120fe20000000004 */
[----:B------:R-:W-:Y:S01]  /*0290*/  IMAD.MOV.U32 R10, RZ, RZ, 0x1 ;  /* 0x00000001ff0a7424 */ /* 0x000fe200078e00ff */
        /* <DEDUP_REMOVED lines=15> */
.L_x_413:
[----:B------:R-:W-:-:S04]  /*0390*/  IMAD.MOV.U32 R118, RZ, RZ, 0x4 ;  /* 0x00000004ff767424 */ /* 0x000fc800078e00ff */
        /* <DEDUP_REMOVED lines=16> */
[----:B0----5:R-:W-:Y:S01]  /*04a0*/  ISETP.GE.AND P0, PT, R0, 0x1, PT ;  /* 0x000000010000780c */ /* 0x021fe20003f06270 */
[----:B------:R-:W-:-:S12]  /*04b0*/  BSSY B1, `(.L_x_354) ;  /* 0x0000011000017945 */ /* 0x000fd80003800000 */
[----:B------:R-:W-:-:S05]  /*04c0*/  @P0 IADD3 R68, R0, -0x1, RZ ;  /* 0xffffffff00440810 */ /* 0x000fca0007ffe0ff */
[----:B------:R-:W-:-:S05]  /*04d0*/  @P0 IMAD R68, R68, c[0x0][0x168], RZ ;  /* 0x00005a0044440a24 */ /* 0x000fca00078e02ff */
[----:B------:R-:W-:-:S04]  /*04e0*/  @P0 SHF.R.S32.HI R69, RZ, 0x1f, R68 ;  /* 0x0000001fff450819 */ /* 0x000fc80000011444 */
[----:B------:R-:W-:Y:S01]  /*04f0*/  @P0 LEA.HI R70, R69, R68, RZ, 0x3 ;  /* 0x0000004445460211 */ /* 0x000fe200078f18ff */
[----:B------:R-:W-:Y:S01]  /*0500*/  IMAD.MOV.U32 R69, RZ, RZ, R79 ;  /* 0x000000ffff457224 */ /* 0x000fe200078e004f */
[----:B------:R-:W-:Y:S02]  /*0510*/  MOV R68, RZ ;  /* 0x000000ff00447202 */ /* 0x000fe40000000f00 */
[----:B------:R-:W-:Y:S01]  /*0520*/  @P0 LEA.HI.SX32 R68, R70, R119, 0x1d ;  /* 0x0000007746440211 */ /* 0x000fe200078feaff */
[----:B------:R-:W-:Y:S05]  /*0530*/  @!P1 BRA `(.L_x_355) ;  /* 0x0000008000009947 */ /* 0x000fea0003800000 */
[----:B------:R-:W-:Y:S01]  /*0540*/  ISETP.NE.U32.AND P0, PT, RZ, c[0x0][0x218], PT ;  /* 0x00008600ff007a0c */ /* 0x000fe20003f05070 */
[----:B------:R-:W-:-:S03]  /*0550*/  IMAD.MOV.U32 R83, RZ, RZ, 0x8 ;  /* 0x00000008ff537424 */ /* 0x000fc600078e00ff */
[----:B------:R-:W-:Y:S01]  /*0560*/  ISETP.NE.AND.EX P0, PT, RZ, c[0x0][0x21c], PT, P0 ;  /* 0x00008700ff007a0c */ /* 0x000fe20003f05300 */
[----:B------:R-:W-:-:S06]  /*0570*/  IMAD.WIDE.U32 R82, R68, R83, c[0x0][0x190] ;  /* 0x0000640044527625 */ /* 0x000fcc00078e0053 */
[----:B------:R-:W5:Y:S06]  /*0580*/  LDG.E.64 R82, [R82.64] ;  /* 0x0000000452527981 */ /* 0x000f6c000c1e1b00 */
[----:B------:R0:W5:Y:S01]  /*0590*/  @P0 LDG.E.128 R52, [R120.64] ;  /* 0x0000000478340981 */ /* 0x000162000c1e1d00 */
[----:B------:R-:W-:Y:S02]  /*05a0*/  IADD3 R69, R79, 0x80, RZ ;  /* 0x000000804f457810 */ /* 0x000fe40007ffe0ff */
[----:B------:R-:W-:Y:S02]  /*05b0*/  IADD3 R68, R68, 0x80, RZ ;  /* 0x0000008044447810 */ /* 0x000fe40007ffe0ff */
.L_x_355:
[----:B------:R-:W-:Y:S05]  /*05c0*/  BSYNC B1 ;  /* 0x0000000000017941 */ /* 0x000fea0003800000 */
.L_x_354:
[----:B------:R-:W-:Y:S01]  /*05d0*/  CS2R R122, SRZ ;  /* 0x00000000007a7805 */ /* 0x000fe2000001ff00 */
[----:B------:R-:W-:Y:S05]  /*05e0*/  @!P2 BRA `(.L_x_356) ;  /* 0x00000c700000a947 */ /* 0x000fea0003800000 */
[----:B------:R-:W-:Y:S01]  /*05f0*/  ISETP.NE.U32.AND P0, PT, RZ, c[0x0][0x218], PT ;  /* 0x00008600ff007a0c */ /* 0x000fe20003f05070 */
[----:B------:R-:W-:-:S03]  /*0600*/  HFMA2.MMA R81, -RZ, RZ, 0, 4.76837158203125e-07 ;  /* 0x00000008ff517435 */ /* 0x000fc600000001ff */
[----:B------:R-:W-:-:S07]  /*0610*/  ISETP.NE.AND.EX P0, PT, RZ, c[0x0][0x21c], PT, P0 ;  /* 0x00008700ff007a0c */ /* 0x000fce0003f05300 */
[----:B------:R-:W-:-:S06]  /*0620*/  IMAD.WIDE.U32 R80, R68, R81, c[0x0][0x190] ;  /* 0x0000640044507625 */ /* 0x000fcc00078e0051 */
[----:B------:R-:W-:Y:S01]  /*0630*/  @P0 IMAD.WIDE.U32 R96, R69, R96, c[0x0][0x218] ;  /* 0x0000860045600625 */ /* 0x000fe200078e0060 */
[----:B------:R-:W5:Y:S04]  /*0640*/  LDG.E.64 R80, [R80.64] ;  /* 0x0000000450507981 */ /* 0x000f68000c1e1b00 */
[----:B------:R1:W5:Y:S01]  /*0650*/  @P0 LDG.E.128 R20, [R96.64] ;  /* 0x0000000460140981 */ /* 0x000362000c1e1d00 */
[----:B------:R-:W-:Y:S01]  /*0660*/  IMAD.MOV.U32 R122, RZ, RZ, RZ ;  /* 0x000000ffff7a7224 */ /* 0x000fe200078e00ff */
[----:B------:R-:W-:Y:S05]  /*0670*/  BRA `(.L_x_356) ;  /* 0x00000be000007947 */ /* 0x000fea0003800000 */
.L_x_353:
[----:B0-----:R-:W-:-:S06]  /*0680*/  IMAD.WIDE R68, R77, R118, c[0x0][0x1a0] ;  /* 0x000068004d447625 */ /* 0x001fcc00078e0276 */
[----:B------:R-:W2:Y:S01]  /*0690*/  LDG.E R68, [R68.64] ;  /* 0x0000000444447981 */ /* 0x000ea2000c1e1900 */
[----:B-----5:R-:W-:Y:S01]  /*06a0*/  ISETP.GE.AND P0, PT, R0, 0x1, PT ;  /* 0x000000010000780c */ /* 0x020fe20003f06270 */
[----:B------:R-:W-:Y:S01]  /*06b0*/  IMAD.MOV.U32 R118, RZ, RZ, RZ ;  /* 0x000000ffff767224 */ /* 0x000fe200078e00ff */
[----:B------:R-:W-:Y:S01]  /*06c0*/  IADD3 R72, R72, -0x1, RZ ;  /* 0xffffffff48487810 */ /* 0x000fe20007ffe0ff */
[----:B------:R-:W-:Y:S01]  /*06d0*/  BSSY B1, `(.L_x_357) ;  /* 0x0000064000017945 */ /* 0x000fe20003800000 */
[----:B------:R-:W-:Y:S01]  /*06e0*/  CS2R R122, SRZ ;  /* 0x00000000007a7805 */ /* 0x000fe2000001ff00 */
[----:B------:R-:W-:Y:S02]  /*06f0*/  MOV R125, R79 ;  /* 0x0000004f007d7202 */ /* 0x000fe40000000f00 */
[----:B------:R-:W-:-:S06]  /*0700*/  IMAD R72, R72, c[0x0][0x168], RZ ;  /* 0x00005a0048487a24 */ /* 0x000fcc00078e02ff */
[----:B------:R-:W-:-:S05]  /*0710*/  @P0 IADD3 R70, R0, -0x1, RZ ;  /* 0xffffffff00460810 */ /* 0x000fca0007ffe0ff */
[----:B------:R-:W-:-:S05]  /*0720*/  @P0 IMAD R70, R70, c[0x0][0x168], RZ ;  /* 0x00005a0046460a24 */ /* 0x000fca00078e02ff */
[----:B------:R-:W-:-:S04]  /*0730*/  @P0 SHF.R.S32.HI R71, RZ, 0x1f, R70 ;  /* 0x0000001fff470819 */ /* 0x000fc80000011446 */
[----:B------:R-:W-:Y:S02]  /*0740*/  @P0 LEA.HI R70, R71, R70, RZ, 0x3 ;  /* 0x0000004647460211 */ /* 0x000fe400078f18ff */
[----:B------:R-:W-:Y:S02]  /*0750*/  SHF.R.S32.HI R71, RZ, 0x1f, R72 ;  /* 0x0000001fff477819 */ /* 0x000fe40000011448 */
[-C--:B------:R-:W-:Y:S02]  /*0760*/  @P0 LEA.HI.SX32 R118, R70, R119.reuse, 0x1d ;  /* 0x0000007746760211 */ /* 0x080fe400078feaff */
[----:B------:R-:W-:Y:S02]  /*0770*/  LEA.HI R72, R71, R72, RZ, 0x3 ;  /* 0x0000004847487211 */ /* 0x000fe400078f18ff */
[----:B------:R-:W-:Y:S02]  /*0780*/  ISETP.NE.AND P0, PT, R76, RZ, PT ;  /* 0x000000ff4c00720c */ /* 0x000fe40003f05270 */
[----:B------:R-:W-:-:S02]  /*0790*/  LEA.HI.SX32 R119, R72, R119, 0x1d ;  /* 0x0000007748777211 */ /* 0x000fc400078feaff */
[----:B--2---:R-:W-:Y:S01]  /*07a0*/  FSEL R97, R68, RZ, !P0 ;  /* 0x000000ff44617208 */ /* 0x004fe20004000000 */
[----:B------:R-:W-:Y:S05]  /*07b0*/  @!P1 BRA `(.L_x_358) ;  /* 0x0000055000009947 */ /* 0x000fea0003800000 */
[----:B------:R-:W-:-:S04]  /*07c0*/  IMAD.WIDE.U32 R68, R79, R96, c[0x0][0x188] ;  /* 0x000062004f447625 */ /* 0x000fc800078e0060 */
[----:B------:R-:W-:Y:S02]  /*07d0*/  IMAD.WIDE.U32 R72, R119, R96, c[0x0][0x208] ;  /* 0x0000820077487625 */ /* 0x000fe400078e0060 */
[----:B------:R-:W2:Y:S04]  /*07e0*/  LDG.E.128 R68, [R68.64] ;  /* 0x0000000444447981 */ /* 0x000ea8000c1e1d00 */
[----:B------:R-:W3:Y:S01]  /*07f0*/  LDG.E.128 R72, [R72.64] ;  /* 0x0000000448487981 */ /* 0x000ee2000c1e1d00 */
[----:B------:R-:W-:Y:S01]  /*0800*/  IMAD.MOV.U32 R83, RZ, RZ, 0x8 ;  /* 0x00000008ff537424 */ /* 0x000fe200078e00ff */
[----:B------:R-:W-:-:S03]  /*0810*/  ISETP.NE.U32.AND P0, PT, RZ, c[0x0][0x218], PT ;  /* 0x00008600ff007a0c */ /* 0x000fc60003f05070 */
[----:B------:R-:W-:Y:S01]  /*0820*/  IMAD.WIDE.U32 R82, R118, R83, c[0x0][0x190] ;  /* 0x0000640076527625 */ /* 0x000fe200078e0053 */
[----:B------:R-:W-:-:S05]  /*0830*/  ISETP.NE.AND.EX P0, PT, RZ, c[0x0][0x21c], PT, P0 ;  /* 0x00008700ff007a0c */ /* 0x000fca0003f05300 */
[----:B------:R-:W5:Y:S08]  /*0840*/  LDG.E.64 R82, [R82.64] ;  /* 0x0000000452527981 */ /* 0x000f70000c1e1b00 */
[----:B------:R0:W5:Y:S01]  /*0850*/  @P0 LDG.E.128 R52, [R120.64] ;  /* 0x0000000478340981 */ /* 0x000162000c1e1d00 */
[----:B------:R-:W-:Y:S02]  /*0860*/  IADD3 R119, R119, 0x80, RZ ;  /* 0x0000008077777810 */ /* 0x000fe40007ffe0ff */
[----:B------:R-:W-:-:S02]  /*0870*/  IADD3 R118, R118, 0x80, RZ ;  /* 0x0000008076767810 */ /* 0x000fc40007ffe0ff */
[----:B------:R-:W-:Y:S02]  /*0880*/  IADD3 R125, R79, 0x80, RZ ;  /* 0x000000804f7d7810 */ /* 0x000fe40007ffe0ff */
[--C-:B--2---:R-:W-:Y:S02]  /*0890*/  PRMT R84, RZ, 0x5410, R68.reuse ;  /* 0x00005410ff547816 */ /* 0x104fe40000000044 */
[----:B------:R-:W-:-:S03]  /*08a0*/  PRMT R68, RZ, 0x7610, R68 ;  /* 0x00007610ff447816 */ /* 0x000fc60000000044 */
[C---:B------:R-:W-:Y:S01]  /*08b0*/  FADD.FTZ R117, -R97.reuse, R84 ;  /* 0x0000005461757221 */ /* 0x040fe20000010100 */
[----:B------:R-:W-:Y:S02]  /*08c0*/  PRMT R88, RZ, 0x5410, R69 ;  /* 0x00005410ff587816 */ /* 0x000fe40000000045 */
[----:B---3--:R-:W-:Y:S01]  /*08d0*/  PRMT R86, RZ, 0x5410, R72 ;  /* 0x00005410ff567816 */ /* 0x008fe20000000048 */
[----:B------:R-:W-:Y:S01]  /*08e0*/  FMUL.FTZ R117, R2, R117 ;  /* 0x0000007502757220 */ /* 0x000fe20000410000 */
[----:B------:R-:W-:Y:S01]  /*08f0*/  PRMT R100, RZ, 0x5410, R70 ;  /* 0x00005410ff647816 */ /* 0x000fe20000000046 */
[C---:B------:R-:W-:Y:S01]  /*0900*/  FADD.FTZ R87, -R97.reuse, R68 ;  /* 0x0000004461577221 */ /* 0x040fe20000010100 */
[----:B------:R-:W-:Y:S01]  /*0910*/  PRMT R70, RZ, 0x7610, R70 ;  /* 0x00007610ff467816 */ /* 0x000fe20000000046 */
[----:B------:R-:W-:Y:S01]  /*0920*/  FADD.FTZ R89, -R97, R88 ;  /* 0x0000005861597221 */ /* 0x000fe20000010100 */
[----:B------:R-:W-:Y:S01]  /*0930*/  PRMT R72, RZ, 0x7610, R72 ;  /* 0x00007610ff487816 */ /* 0x000fe20000000048 */
[----:B------:R-:W-:-:S02]  /*0940*/  FADD.FTZ R40, R40, R86 ;  /* 0x0000005628287221 */ /* 0x000fc40000010000 */
[-C--:B------:R-:W-:Y:S01]  /*0950*/  FFMA.FTZ R24, R117, R86.reuse, R24 ;  /* 0x0000005675187223 */ /* 0x080fe20000010018 */
[----:B------:R-:W-:Y:S01]  /*0960*/  PRMT R94, RZ, 0x7610, R69 ;  /* 0x00007610ff5e7816 */ /* 0x000fe20000000045 */
[----:B------:R-:W-:Y:S01]  /*0970*/  FMUL.FTZ R86, R19, R86 ;  /* 0x0000005613567220 */ /* 0x000fe20000410000 */
[--C-:B0-----:R-:W-:Y:S01]  /*0980*/  PRMT R120, RZ, 0x5410, R71.reuse ;  /* 0x00005410ff787816 */ /* 0x101fe20000000047 */
[C---:B------:R-:W-:Y:S01]  /*0990*/  FMUL.FTZ R84, R2.reuse, R87 ;  /* 0x0000005702547220 */ /* 0x040fe20000410000 */
[----:B------:R-:W-:Y:S01]  /*09a0*/  PRMT R122, RZ, 0x7610, R71 ;  /* 0x00007610ff7a7816 */ /* 0x000fe20000000047 */
[----:B------:R-:W-:Y:S01]  /*09b0*/  FADD.FTZ R71, -R97, R70 ;  /* 0x0000004661477221 */ /* 0x000fe20000010100 */
[----:B------:R-:W-:Y:S01]  /*09c0*/  PRMT R90, RZ, 0x5410, R73 ;  /* 0x00005410ff5a7816 */ /* 0x000fe20000000049 */
[----:B------:R-:W-:Y:S02]  /*09d0*/  FMUL.FTZ R87, R2, R89 ;  /* 0x0000005902577220 */ /* 0x000fe40000410000 */
[----:B------:R-:W-:-:S02]  /*09e0*/  FMUL.FTZ R89, R18, R72 ;  /* 0x0000004812597220 */ /* 0x000fc40000410000 */
[----:B------:R-:W-:Y:S02]  /*09f0*/  FADD.FTZ R68, RZ, R86 ;  /* 0x00000056ff447221 */ /* 0x000fe40000010000 */
[----:B------:R-:W-:Y:S01]  /*0a00*/  FFMA.FTZ R70, R117, R86, RZ ;  /* 0x0000005675467223 */ /* 0x000fe200000100ff */
[----:B------:R-:W-:Y:S01]  /*0a10*/  PRMT R73, RZ, 0x7610, R73 ;  /* 0x00007610ff497816 */ /* 0x000fe20000000049 */
[C---:B------:R-:W-:Y:S02]  /*0a20*/  FADD.FTZ R91, -R97.reuse, R94 ;  /* 0x0000005e615b7221 */ /* 0x040fe40000010100 */
[----:B------:R-:W-:Y:S02]  /*0a30*/  FADD.FTZ R93, -R97, R100 ;  /* 0x00000064615d7221 */ /* 0x000fe40000010100 */
[----:B------:R-:W-:Y:S02]  /*0a40*/  FADD.FTZ R42, R42, R90 ;  /* 0x0000005a2a2a7221 */ /* 0x000fe40000010000 */
[----:B------:R-:W-:-:S02]  /*0a50*/  FFMA.FTZ R26, R87, R90, R26 ;  /* 0x0000005a571a7223 */ /* 0x000fc4000001001a */
[----:B------:R-:W-:Y:S02]  /*0a60*/  FMUL.FTZ R94, R2, R71 ;  /* 0x00000047025e7220 */ /* 0x000fe40000410000 */
[----:B------:R-:W-:Y:S02]  /*0a70*/  FMUL.FTZ R90, R17, R90 ;  /* 0x0000005a115a7220 */ /* 0x000fe40000410000 */
[----:B------:R-:W-:Y:S02]  /*0a80*/  FADD.FTZ R71, R68, R89 ;  /* 0x0000005944477221 */ /* 0x000fe40000010000 */
[----:B------:R-:W-:Y:S01]  /*0a90*/  FFMA.FTZ R70, R84, R89, R70 ;  /* 0x0000005954467223 */ /* 0x000fe20000010046 */
[----:B------:R-:W-:Y:S01]  /*0aa0*/  PRMT R92, RZ, 0x5410, R74 ;  /* 0x00005410ff5c7816 */ /* 0x000fe2000000004a */
[C---:B------:R-:W-:Y:S02]  /*0ab0*/  FMUL.FTZ R88, R2.reuse, R91 ;  /* 0x0000005b02587220 */ /* 0x040fe40000410000 */
[----:B------:R-:W-:-:S02]  /*0ac0*/  FMUL.FTZ R91, R2, R93 ;  /* 0x0000005d025b7220 */ /* 0x000fc40000410000 */
[----:B------:R-:W-:Y:S02]  /*0ad0*/  FMUL.FTZ R93, R16, R73 ;  /* 0x00000049105d7220 */ /* 0x000fe40000410000 */
[----:B------:R-:W-:Y:S02]  /*0ae0*/  FADD.FTZ R68, R71, R90 ;  /* 0x0000005a47447221 */ /* 0x000fe40000010000 */
[----:B------:R-:W-:Y:S01]  /*0af0*/  FFMA.FTZ R70, R87, R90, R70 ;  /* 0x0000005a57467223 */ /* 0x000fe20000010046 */
[----:B------:R-:W-:Y:S01]  /*0b00*/  PRMT R74, RZ, 0x7610, R74 ;  /* 0x00007610ff4a7816 */ /* 0x000fe2000000004a */
[----:B------:R-:W-:Y:S02]  /*0b10*/  FADD.FTZ R99, -R97, R120 ;  /* 0x0000007861637221 */ /* 0x000fe40000010100 */
[----:B------:R-:W-:Y:S02]  /*0b20*/  FADD.FTZ R44, R44, R92 ;  /* 0x0000005c2c2c7221 */ /* 0x000fe40000010000 */
[----:B------:R-:W-:-:S02]  /*0b30*/  FFMA.FTZ R28, R91, R92, R28 ;  /* 0x0000005c5b1c7223 */ /* 0x000fc4000001001c */
[----:B------:R-:W-:Y:S02]  /*0b40*/  FMUL.FTZ R92, R15, R92 ;  /* 0x0000005c0f5c7220 */ /* 0x000fe40000410000 */
[----:B------:R-:W-:Y:S02]  /*0b50*/  FADD.FTZ R71, R68, R93 ;  /* 0x0000005d44477221 */ /* 0x000fe40000010000 */
[----:B------:R-:W-:Y:S01]  /*0b60*/  FFMA.FTZ R70, R88, R93, R70 ;  /* 0x0000005d58467223 */ /* 0x000fe20000010046 */
[----:B------:R-:W-:Y:S01]  /*0b70*/  PRMT R98, RZ, 0x5410, R75 ;  /* 0x00005410ff627816 */ /* 0x000fe2000000004b */
[----:B------:R-:W-:Y:S02]  /*0b80*/  FADD.FTZ R69, -R97, R122 ;  /* 0x0000007a61457221 */ /* 0x000fe40000010100 */
        /* <DEDUP_REMOVED lines=22> */
[----:B------:R-:W-:Y:S02]  /*0cf0*/  FADD.FTZ R123, R68, R101 ;  /* 0x00000065447b7221 */ /* 0x000fe40000010000 */
[----:B------:R-:W-:Y:S02]  /*0d00*/  FFMA.FTZ R122, R100, R101, R70 ;  /* 0x00000065647a7223 */ /* 0x000fe40000010046 */
.L_x_358:
[----:B------:R-:W-:Y:S05]  /*0d10*/  BSYNC B1 ;  /* 0x0000000000017941 */ /* 0x000fea0003800000 */
.L_x_357:
        /* <DEDUP_REMOVED lines=10> */
[----:B------:R-:W-:-:S05]  /*0dc0*/  @P0 IMAD.WIDE.U32 R102, R125, R96, c[0x0][0x218] ;  /* 0x000086007d660625 */ /* 0x000fca00078e0060 */
[----:B------:R0:W5:Y:S01]  /*0dd0*/  @P0 LDG.E.128 R20, [R102.64] ;  /* 0x0000000466140981 */ /* 0x000162000c1e1d00 */
[--C-:B--2---:R-:W-:Y:S02]  /*0de0*/  PRMT R96, RZ, 0x5410, R68.reuse ;  /* 0x00005410ff607816 */ /* 0x104fe40000000044 */
[----:B------:R-:W-:Y:S02]  /*0df0*/  PRMT R68, RZ, 0x7610, R68 ;  /* 0x00007610ff447816 */ /* 0x000fe40000000044 */
[--C-:B------:R-:W-:Y:S02]  /*0e00*/  PRMT R104, RZ, 0x7610, R69.reuse ;  /* 0x00007610ff687816 */ /* 0x100fe40000000045 */
[----:B0-----:R-:W-:Y:S01]  /*0e10*/  PRMT R102, RZ, 0x5410, R69 ;  /* 0x00005410ff667816 */ /* 0x001fe20000000045 */
[C---:B------:R-:W-:Y:S01]  /*0e20*/  FADD.FTZ R85, -R97.reuse, R96 ;  /* 0x0000006061557221 */ /* 0x040fe20000010100 */
[----:B------:R-:W-:Y:S01]  /*0e30*/  PRMT R106, RZ, 0x5410, R70 ;  /* 0x00005410ff6a7816 */ /* 0x000fe20000000046 */
[C---:B------:R-:W-:Y:S01]  /*0e40*/  FADD.FTZ R103, -R97.reuse, R68 ;  /* 0x0000004461677221 */ /* 0x040fe20000010100 */
[----:B------:R-:W-:Y:S01]  /*0e50*/  PRMT R70, RZ, 0x7610, R70 ;  /* 0x00007610ff467816 */ /* 0x000fe20000000046 */
[C---:B------:R-:W-:Y:S01]  /*0e60*/  FADD.FTZ R111, -R97.reuse, R104 ;  /* 0x00000068616f7221 */ /* 0x040fe20000010100 */
[----:B---3--:R-:W-:Y:S01]  /*0e70*/  PRMT R104, RZ, 0x5410, R72 ;  /* 0x00005410ff687816 */ /* 0x008fe20000000048 */
[C---:B------:R-:W-:Y:S01]  /*0e80*/  FADD.FTZ R105, -R97.reuse, R102 ;  /* 0x0000006661697221 */ /* 0x040fe20000010100 */
[----:B------:R-:W-:Y:S01]  /*0e90*/  PRMT R108, RZ, 0x5410, R71 ;  /* 0x00005410ff6c7816 */ /* 0x000fe20000000047 */
[C---:B------:R-:W-:Y:S01]  /*0ea0*/  FMUL.FTZ R85, R2.reuse, R85 ;  /* 0x0000005502557220 */ /* 0x040fe20000410000 */
[--C-:B------:R-:W-:Y:S01]  /*0eb0*/  PRMT R107, RZ, 0x5410, R73.reuse ;  /* 0x00005410ff6b7816 */ /* 0x100fe20000000049 */
[C---:B------:R-:W-:Y:S01]  /*0ec0*/  FADD.FTZ R69, -R97.reuse, R70 ;  /* 0x0000004661457221 */ /* 0x040fe20000010100 */
[----:B------:R-:W-:Y:S01]  /*0ed0*/  PRMT R70, RZ, 0x7610, R73 ;  /* 0x00007610ff467816 */ /* 0x000fe20000000049 */
[----:B------:R-:W-:Y:S01]  /*0ee0*/  FMUL.FTZ R102, R2, R103 ;  /* 0x0000006702667220 */ /* 0x000fe20000410000 */
[----:B------:R-:W-:Y:S01]  /*0ef0*/  PRMT R72, RZ, 0x7610, R72 ;  /* 0x00007610ff487816 */ /* 0x000fe20000000048 */
[----:B------:R-:W-:-:S02]  /*0f00*/  FADD.FTZ R109, -R97, R106 ;  /* 0x0000006a616d7221 */ /* 0x000fc40000010100 */
[----:B------:R-:W-:Y:S02]  /*0f10*/  FMUL.FTZ R103, R2, R105 ;  /* 0x0000006902677220 */ /* 0x000fe40000410000 */
[----:B------:R-:W-:Y:S02]  /*0f20*/  FADD.FTZ R32, R32, R104 ;  /* 0x0000006820207221 */ /* 0x000fe40000010000 */
[-C--:B------:R-:W-:Y:S02]  /*0f30*/  FFMA.FTZ R60, R85, R104.reuse, R60 ;  /* 0x00000068553c7223 */ /* 0x080fe4000001003c */
[----:B------:R-:W-:Y:S01]  /*0f40*/  FMUL.FTZ R106, R2, R111 ;  /* 0x0000006f026a7220 */ /* 0x000fe20000410000 */
[----:B------:R-:W-:Y:S01]  /*0f50*/  PRMT R110, RZ, 0x7610, R71 ;  /* 0x00007610ff6e7816 */ /* 0x000fe20000000047 */
[----:B------:R-:W-:Y:S01]  /*0f60*/  FMUL.FTZ R104, R11, R104 ;  /* 0x000000680b687220 */ /* 0x000fe20000410000 */
[----:B------:R-:W-:Y:S01]  /*0f70*/  PRMT R73, RZ, 0x5410, R74 ;  /* 0x00005410ff497816 */ /* 0x000fe2000000004a */
[----:B------:R-:W-:-:S02]  /*0f80*/  FADD.FTZ R113, -R97, R108 ;  /* 0x0000006c61717221 */ /* 0x000fc40000010100 */
[----:B------:R-:W-:Y:S02]  /*0f90*/  FADD.FTZ R34, R34, R107 ;  /* 0x0000006b22227221 */ /* 0x000fe40000010000 */
[-C--:B------:R-:W-:Y:S02]  /*0fa0*/  FFMA.FTZ R62, R103, R107.reuse, R62 ;  /* 0x0000006b673e7223 */ /* 0x080fe4000001003e */
[----:B------:R-:W-:Y:S02]  /*0fb0*/  FMUL.FTZ R108, R8, R107 ;  /* 0x0000006b086c7220 */ /* 0x000fe40000410000 */
[----:B------:R-:W-:Y:S02]  /*0fc0*/  FADD.FTZ R35, R35, R70 ;  /* 0x0000004623237221 */ /* 0x000fe40000010000 */
[-C--:B------:R-:W-:Y:S02]  /*0fd0*/  FFMA.FTZ R63, R106, R70.reuse, R63 ;  /* 0x000000466a3f7223 */ /* 0x080fe4000001003f */
        /* <DEDUP_REMOVED lines=11> */
[----:B------:R-:W-:Y:S02]  /*1090*/  FADD.FTZ R70, R73, R108 ;  /* 0x0000006c49467221 */ /* 0x000fe40000010000 */
[----:B------:R-:W-:Y:S01]  /*10a0*/  FFMA.FTZ R122, R103, R108, R122 ;  /* 0x0000006c677a7223 */ /* 0x000fe2000001007a */
[----:B------:R-:W-:Y:S01]  /*10b0*/  PRMT R74, RZ, 0x7610, R74 ;  /* 0x00007610ff4a7816 */ /* 0x000fe2000000004a */
[----:B------:R-:W-:-:S02]  /*10c0*/  FMUL.FTZ R112, R2, R69 ;  /* 0x0000004502707220 */ /* 0x000fc40000410000 */
[----:B------:R-:W-:Y:S02]  /*10d0*/  FADD.FTZ R69, R70, R107 ;  /* 0x0000006b46457221 */ /* 0x000fe40000010000 */
[----:B------:R-:W-:Y:S01]  /*10e0*/  FFMA.FTZ R122, R106, R107, R122 ;  /* 0x0000006b6a7a7223 */ /* 0x000fe2000001007a */
[--C-:B------:R-:W-:Y:S01]  /*10f0*/  PRMT R71, RZ, 0x5410, R75.reuse ;  /* 0x00005410ff477816 */ /* 0x100fe2000000004b */
[----:B------:R-:W-:Y:S02]  /*1100*/  FMUL.FTZ R111, R5, R74 ;  /* 0x0000004a056f7220 */ /* 0x000fe40000410000 */
[----:B------:R-:W-:Y:S02]  /*1110*/  FADD.FTZ R70, R69, R110 ;  /* 0x0000006e45467221 */ /* 0x000fe40000010000 */
[----:B------:R-:W-:Y:S01]  /*1120*/  FFMA.FTZ R122, R109, R110, R122 ;  /* 0x0000006e6d7a7223 */ /* 0x000fe2000001007a */
[----:B------:R-:W-:Y:S01]  /*1130*/  PRMT R68, RZ, 0x7610, R75 ;  /* 0x00007610ff447816 */ /* 0x000fe2000000004b */
[----:B------:R-:W-:-:S02]  /*1140*/  FMUL.FTZ R113, R2, R113 ;  /* 0x0000007102717220 */ /* 0x000fc40000410000 */
[----:B------:R-:W-:Y:S02]  /*1150*/  FMUL.FTZ R114, R4, R71 ;  /* 0x0000004704727220 */ /* 0x000fe40000410000 */
[----:B------:R-:W-:Y:S02]  /*1160*/  FADD.FTZ R69, R70, R111 ;  /* 0x0000006f46457221 */ /* 0x000fe40000010000 */
[----:B------:R-:W-:Y:S02]  /*1170*/  FFMA.FTZ R122, R112, R111, R122 ;  /* 0x0000006f707a7223 */ /* 0x000fe4000001007a */
[----:B------:R-:W-:Y:S02]  /*1180*/  FMUL.FTZ R115, R3, R68 ;  /* 0x0000004403737220 */ /* 0x000fe40000410000 */
[----:B------:R-:W-:Y:S02]  /*1190*/  FMUL.FTZ R116, R2, R97 ;  /* 0x0000006102747220 */ /* 0x000fe40000410000 */
        /* <DEDUP_REMOVED lines=12> */
.L_x_356:
[----:B------:R-:W-:Y:S05]  /*1260*/  BSYNC B0 ;  /* 0x0000000000007941 */ /* 0x000fea0003800000 */
.L_x_352:
[----:B------:R-:W-:Y:S02]  /*1270*/  LOP3.LUT P4, RZ, R10, 0xff, RZ, 0xc0, !PT ;  /* 0x000000ff0aff7812 */ /* 0x000fe4000788c0ff */
[----:B------:R-:W-:-:S02]  /*1280*/  SHF.R.U32.HI R70, RZ, 0x5, R78 ;  /* 0x00000005ff467819 */ /* 0x000fc4000001164e */
[----:B------:R-:W-:Y:S02]  /*1290*/  LOP3.LUT P0, RZ, R78, 0x1f, RZ, 0xc0, !PT ;  /* 0x0000001f4eff7812 */ /* 0x000fe4000780c0ff */
[----:B------:R-:W-:-:S07]  /*12a0*/  LOP3.LUT R118, R70, 0x7fffffc, RZ, 0xc0, !PT ;  /* 0x07fffffc46767812 */ /* 0x000fce00078ec0ff */
[----:B------:R-:W-:Y:S01]  /*12b0*/  @!P4 IADD3 R118, R118, 0x4, RZ ;  /* 0x000000047676c810 */ /* 0x000fe20007ffe0ff */
[----:B------:R-:W-:Y:S05]  /*12c0*/  BRA.DIV ~URZ, `(.L_x_359) ;  /* 0x00001d227f007947 */ /* 0x000fea000b800000 */
[----:B-1----:R1:W2:Y:S02]  /*12d0*/  SHFL.DOWN PT, R96, R123, 0x10, 0x1f ;  /* 0x0a001f007b607f89 */ /* 0x0022a400000e0000 */
.L_x_414:
        /* <DEDUP_REMOVED lines=15> */
[----:B------:R1:W3:Y:S01]  /*13d0*/  SHFL.DOWN PT, R75, R96, 0x1, 0x1f ;  /* 0x08201f00604b7f89 */ /* 0x0002e200000e0000 */
[----:B--2---:R-:W-:-:S05]  /*13e0*/  FADD.FTZ R97, R73, R74 ;  /* 0x0000004a49617221 */ /* 0x004fca0000010000 */
[----:B------:R1:W2:Y:S02]  /*13f0*/  SHFL.DOWN PT, R74, R97, 0x1, 0x1f ;  /* 0x08201f00614a7f89 */ /* 0x0002a400000e0000 */
.L_x_415:
[----:B------:R-:W-:Y:S01]  /*1400*/  @!P0 LOP3.LUT R69, R70, 0x3, RZ, 0xc0, !PT ;  /* 0x0000000346458812 */ /* 0x000fe200078ec0ff */
[----:B-1-3--:R-:W-:Y:S01]  /*1410*/  FADD.FTZ R96, R75, R96 ;  /* 0x000000604b607221 */ /* 0x00afe20000010000 */
[----:B------:R-:W-:Y:S01]  /*1420*/  WARPSYNC 0xffffffff ;  /* 0xffffffff00007948 */ /* 0x000fe20003800000 */
[----:B--2---:R-:W-:Y:S01]  /*1430*/  FADD.FTZ R97, R74, R97 ;  /* 0x000000614a617221 */ /* 0x004fe20000010000 */
[----:B------:R-:W-:Y:S01]  /*1440*/  @!P0 IADD3 R119, R118, R69, RZ ;  /* 0x0000004576778210 */ /* 0x000fe20007ffe0ff */
[----:B------:R-:W-:Y:S01]  /*1450*/  BSSY B0, `(.L_x_361) ;  /* 0x00000da000007945 */ /* 0x000fe20003800000 */
[----:B------:R-:W-:-:S03]  /*1460*/  ISETP.GE.AND P4, PT, R0, 0x1, PT ;  /* 0x000000010000780c */ /* 0x000fc60003f86270 */
[----:B------:R-:W-:Y:S04]  /*1470*/  @!P0 STS.64 [R119.X8+0x2000], R96 ;  /* 0x0020006077008388 */ /* 0x000fe80000008a00 */
[----:B------:R-:W-:Y:S06]  /*1480*/  BAR.SYNC.DEFER_BLOCKING 0x0 ;  /* 0x0000000000007b1d */ /* 0x000fec0000010000 */
[----:B------:R-:W1:Y:S04]  /*1490*/  LDS.128 R68, [R118.X8+0x2000] ;  /* 0x0020000076447984 */ /* 0x000e680000008c00 */
[----:B------:R-:W2:Y:S01]  /*14a0*/  LDS.128 R72, [R118.X8+0x2010] ;  /* 0x0020100076487984 */ /* 0x000ea20000008c00 */
[----:B01----:R-:W-:Y:S01]  /*14b0*/  FADD.FTZ R121, RZ, R68 ;  /* 0x00000044ff797221 */ /* 0x003fe20000010000 */
[----:B------:R-:W-:Y:S01]  /*14c0*/  @P4 IADD3 R68, R0, -0x1, RZ ;  /* 0xffffffff00444810 */ /* 0x000fe20007ffe0ff */
[----:B------:R-:W-:-:S02]  /*14d0*/  FADD.FTZ R0, RZ, R69 ;  /* 0x00000045ff007221 */ /* 0x000fc40000010000 */
[----:B------:R-:W-:Y:S02]  /*14e0*/  FADD.FTZ R121, R70, R121 ;  /* 0x0000007946797221 */ /* 0x000fe40000010000 */
[----:B------:R-:W-:Y:S02]  /*14f0*/  @P4 IMAD R68, R68, c[0x0][0x168], RZ ;  /* 0x00005a0044444a24 */ /* 0x000fe400078e02ff */
[----:B------:R-:W-:Y:S02]  /*1500*/  FADD.FTZ R0, R71, R0 ;  /* 0x0000000047007221 */ /* 0x000fe40000010000 */
[----:B--2---:R-:W-:Y:S01]  /*1510*/  FADD.FTZ R121, R121, R72 ;  /* 0x0000004879797221 */ /* 0x004fe20000010000 */
[----:B------:R-:W-:-:S03]  /*1520*/  @P4 SHF.R.S32.HI R69, RZ, 0x1f, R68 ;  /* 0x0000001fff454819 */ /* 0x000fc60000011444 */
[----:B------:R-:W-:Y:S01]  /*1530*/  FADD.FTZ R72, R74, R121 ;  /* 0x000000794a487221 */ /* 0x000fe20000010000 */
[----:B------:R-:W-:Y:S01]  /*1540*/  @P4 LEA.HI R70, R69, R68, RZ, 0x3 ;  /* 0x0000004445464211 */ /* 0x000fe200078f18ff */
[----:B------:R-:W-:Y:S01]  /*1550*/  FADD.FTZ R68, R0, R73 ;  /* 0x0000004900447221 */ /* 0x000fe20000010000 */
[----:B------:R-:W-:Y:S01]  /*1560*/  @P4 LOP3.LUT R69, R78, 0x7f, RZ, 0xc0, !PT ;  /* 0x0000007f4e454812 */ /* 0x000fe200078ec0ff */
[----:B------:R-:W-:Y:S02]  /*1570*/  IMAD.MOV.U32 R0, RZ, RZ, RZ ;  /* 0x000000ffff007224 */ /* 0x000fe400078e00ff */
[----:B------:R-:W-:Y:S01]  /*1580*/  FADD.FTZ R68, R75, R68 ;  /* 0x000000444b447221 */ /* 0x000fe20000010000 */
[----:B------:R-:W-:Y:S01]  /*1590*/  @P4 LEA.HI.SX32 R0, R70, R69, 0x1d ;  /* 0x0000004546004211 */ /* 0x000fe200078feaff */
[----:B------:R-:W-:Y:S02]  /*15a0*/  FMUL.FTZ R72, R72, c[0x0][0x1e0] ;  /* 0x0000780048487a20 */ /* 0x000fe40000410000 */
[----:B------:R-:W-:Y:S01]  /*15b0*/  FMUL.FTZ R73, R68, c[0x0][0x1e0] ;  /* 0x0000780044497a20 */ /* 0x000fe20000410000 */
        /* <DEDUP_REMOVED lines=9> */
[----:B-----5:R-:W-:Y:S01]  /*1650*/  PRMT R69, RZ, 0x5410, R52 ;  /* 0x00005410ff457816 */ /* 0x020fe20000000034 */
[----:B------:R-:W-:Y:S05]  /*1660*/  BRA `(.L_x_365) ;  /* 0x000000b000007947 */ /* 0x000fea0003800000 */
.L_x_364:
        /* <DEDUP_REMOVED lines=9> */
[----:B-----5:R-:W-:-:S05]  /*1700*/  @P5 PRMT R68, RZ, 0x5410, R52 ;  /* 0x00005410ff445816 */ /* 0x020fca0000000034 */
[----:B------:R-:W-:Y:S02]  /*1710*/  @P5 FADD.FTZ R69, R69, R68 ;  /* 0x0000004445455221 */ /* 0x000fe40000010000 */
.L_x_365:
[----:B------:R-:W-:Y:S05]  /*1720*/  BSYNC B1 ;  /* 0x0000000000017941 */ /* 0x000fea0003800000 */
.L_x_363:
[----:B------:R-:W-:Y:S01]  /*1730*/  ISETP.NE.U32.AND P0, PT, RZ, c[0x0][0x258], PT ;  /* 0x00009600ff007a0c */ /* 0x000fe20003f05070 */
[----:B------:R-:W-:Y:S01]  /*1740*/  @P4 FMUL.FTZ R68, R69, c[0x0][0x1ec] ;  /* 0x00007b0045444a20 */ /* 0x000fe20000410000 */
[----:B-----5:R-:W-:Y:S01]  /*1750*/  @P4 LOP3.LUT P6, RZ, R82, 0xff, RZ, 0xc0, !PT ;  /* 0x000000ff52ff4812 */ /* 0x020fe200078cc0ff */
[----:B------:R-:W-:Y:S01]  /*1760*/  BSSY B1, `(.L_x_366) ;  /* 0x0000014000017945 */ /* 0x000fe20003800000 */
[----:B------:R-:W-:Y:S01]  /*1770*/  ISETP.NE.AND.EX P0, PT, RZ, c[0x0][0x25c], PT, P0 ;  /* 0x00009700ff007a0c */ /* 0x000fe20003f05300 */
[----:B------:R-:W-:-:S05]  /*1780*/  @P4 FMUL.FTZ R68, R68, c[0x0][0x1e8] ;  /* 0x00007a0044444a20 */ /* 0x000fca0000410000 */
[----:B------:R-:W-:-:S04]  /*1790*/  @P4 FSEL R68, R68, RZ, P6 ;  /* 0x000000ff44444208 */ /* 0x000fc80003000000 */
[----:B------:R-:W-:-:S03]  /*17a0*/  @P4 F2FP.BF16.PACK_AB R68, RZ, R68 ;  /* 0x00000044ff44423e */ /* 0x000fc600000010ff */
        /* <DEDUP_REMOVED lines=8> */
.L_x_367:
[----:B------:R-:W-:-:S04]  /*1830*/  ISETP.NE.AND P6, PT, R76, RZ, PT ;  /* 0x000000ff4c00720c */ /* 0x000fc80003fc5270 */
[----:B------:R-:W-:-:S05]  /*1840*/  FSEL R68, R72, RZ, !P6 ;  /* 0x000000ff48447208 */ /* 0x000fca0007000000 */
[----:B------:R-:W-:-:S04]  /*1850*/  FFMA.FTZ R68, R84, R73, R68 ;  /* 0x0000004954447223 */ /* 0x000fc80000010044 */
[----:B------:R-:W-:Y:S01]  /*1860*/  FADD.FTZ R69, R89, -R68 ;  /* 0x8000004459457221 */ /* 0x000fe20000010000 */
[----:B------:R-:W-:-:S03]  /*1870*/  @P5 PRMT R68, RZ, 0x7610, R52 ;  /* 0x00007610ff445816 */ /* 0x000fc60000000034 */
[----:B------:R-:W-:-:S04]  /*1880*/  FMUL.FTZ R69, R2, R69 ;  /* 0x0000004502457220 */ /* 0x000fc80000410000 */
[----:B------:R-:W-:Y:S02]  /*1890*/  @P5 FADD.FTZ R69, R69, R68 ;  /* 0x0000004445455221 */ /* 0x000fe40000010000 */
.L_x_368:
[----:B------:R-:W-:Y:S05]  /*18a0*/  BSYNC B1 ;  /* 0x0000000000017941 */ /* 0x000fea0003800000 */
.L_x_366:
[----:B------:R-:W-:Y:S01]  /*18b0*/  @P4 FMUL.FTZ R68, R69, c[0x0][0x1ec] ;  /* 0x00007b0045444a20 */ /* 0x000fe20000410000 */
[----:B------:R-:W-:Y:S01]  /*18c0*/  @P4 LOP3.LUT P6, RZ, R82, 0xff00, RZ, 0xc0, !PT ;  /* 0x0000ff0052ff4812 */ /* 0x000fe200078cc0ff */
[----:B------:R-:W-:Y:S01]  /*18d0*/  BSSY B1, `(.L_x_369) ;  /* 0x0000013000017945 */ /* 0x000fe20003800000 */
[----:B------:R-:W-:Y:S01]  /*18e0*/  @P0 F2FP.BF16.PACK_AB R69, RZ, R69 ;  /* 0x00000045ff45023e */ /* 0x000fe200000010ff */
[----:B------:R-:W-:-:S03]  /*18f0*/  @P4 FMUL.FTZ R68, R68, c[0x0][0x1e8] ;  /* 0x00007a0044444a20 */ /* 0x000fc60000410000 */
[----:B------:R-:W-:Y:S02]  /*1900*/  @P0 PRMT R56, R56, 0x5410, R69 ;  /* 0x0000541038380816 */ /* 0x000fe40000000045 */
[----:B------:R-:W-:-:S04]  /*1910*/  @P4 FSEL R68, R68, RZ, P6 ;  /* 0x000000ff44444208 */ /* 0x000fc80003000000 */
[----:B------:R-:W-:-:S04]  /*1920*/  @P4 F2FP.BF16.PACK_AB R68, RZ, R68 ;  /* 0x00000044ff44423e */ /* 0x000fc800000010ff */
[----:B------:R-:W-:Y:S01]  /*1930*/  @P4 PRMT R36, R36, 0x5410, R68 ;  /* 0x0000541024244816 */ /* 0x000fe20000000044 */
[----:B------:R-:W-:Y:S05]  /*1940*/  @P3 BRA `(.L_x_370) ;  /* 0x0000004000003947 */ /* 0x000fea0003800000 */
[----:B------:R-:W-:Y:S01]  /*1950*/  IMAD.MOV.U32 R69, RZ, RZ, RZ ;  /* 0x000000ffff457224 */ /* 0x000fe200078e00ff */
[----:B------:R-:W-:Y:S05]  /*1960*/  @!P5 BRA `(.L_x_371) ;  /* 0x000000900000d947 */ /* 0x000fea0003800000 */
[----:B------:R-:W-:Y:S01]  /*1970*/  PRMT R69, RZ, 0x5410, R53 ;  /* 0x00005410ff457816 */ /* 0x000fe20000000035 */
[----:B------:R-:W-:Y:S05]  /*1980*/  BRA `(.L_x_371) ;  /* 0x0000007000007947 */ /* 0x000fea0003800000 */
.L_x_370:
[----:B------:R-:W-:-:S04]  /*1990*/  ISETP.NE.AND P6, PT, R76, RZ, PT ;  /* 0x000000ff4c00720c */ /* 0x000fc80003fc5270 */
[----:B------:R-:W-:-:S05]  /*19a0*/  FSEL R68, R72, RZ, !P6 ;  /* 0x000000ff48447208 */ /* 0x000fca0007000000 */
[----:B------:R-:W-:Y:S01]  /*19b0*/  FFMA.FTZ R69, R87, R73, R68 ;  /* 0x0000004957457223 */ /* 0x000fe20000010044 */
[----:B------:R-:W-:-:S03]  /*19c0*/  @P5 PRMT R68, RZ, 0x5410, R53 ;  /* 0x00005410ff445816 */ /* 0x000fc60000000035 */
[----:B------:R-:W-:-:S04]  /*19d0*/  FADD.FTZ R69, R90, -R69 ;  /* 0x800000455a457221 */ /* 0x000fc80000010000 */
[----:B------:R-:W-:-:S04]  /*19e0*/  FMUL.FTZ R69, R2, R69 ;  /* 0x0000004502457220 */ /* 0x000fc80000410000 */
[----:B------:R-:W-:Y:S02]  /*19f0*/  @P5 FADD.FTZ R69, R69, R68 ;  /* 0x0000004445455221 */ /* 0x000fe40000010000 */
.L_x_371:
[----:B------:R-:W-:Y:S05]  /*1a00*/  BSYNC B1 ;  /* 0x0000000000017941 */ /* 0x000fea0003800000 */
.L_x_369:
        /* <DEDUP_REMOVED lines=14> */
.L_x_373:
[----:B------:R-:W-:-:S04]  /*1af0*/  ISETP.NE.AND P6, PT, R76, RZ, PT ;  /* 0x000000ff4c00720c */ /* 0x000fc80003fc5270 */
[----:B------:R-:W-:-:S05]  /*1b00*/  FSEL R68, R72, RZ, !P6 ;  /* 0x000000ff48447208 */ /* 0x000fca0007000000 */
[----:B------:R-:W-:-:S04]  /*1b10*/  FFMA.FTZ R68, R88, R73, R68 ;  /* 0x0000004958447223 */ /* 0x000fc80000010044 */
[----:B------:R-:W-:Y:S01]  /*1b20*/  FADD.FTZ R69, R93, -R68 ;  /* 0x800000445d457221 */ /* 0x000fe20000010000 */
[----:B------:R-:W-:-:S03]  /*1b30*/  @P5 PRMT R68, RZ, 0x7610, R53 ;  /* 0x00007610ff445816 */ /* 0x000fc60000000035 */
[----:B------:R-:W-:-:S04]  /*1b40*/  FMUL.FTZ R69, R2, R69 ;  /* 0x0000004502457220 */ /* 0x000fc80000410000 */
[----:B------:R-:W-:Y:S02]  /*1b50*/  @P5 FADD.FTZ R69, R69, R68 ;  /* 0x0000004445455221 */ /* 0x000fe40000010000 */
.L_x_374:
[----:B------:R-:W-:Y:S05]  /*1b60*/  BSYNC B1 ;  /* 0x0000000000017941 */ /* 0x000fea0003800000 */
.L_x_372:
        /* <DEDUP_REMOVED lines=10> */
[----:B------:R-:W-:Y:S01]  /*1c10*/  MOV R69, RZ ;  /* 0x000000ff00457202 */ /* 0x000fe20000000f00 */
[----:B------:R-:W-:Y:S05]  /*1c20*/  @!P5 BRA `(.L_x_377) ;  /* 0x000000900000d947 */ /* 0x000fea0003800000 */
[----:B------:R-:W-:Y:S01]  /*1c30*/  PRMT R69, RZ, 0x5410, R54 ;  /* 0x00005410ff457816 */ /* 0x000fe20000000036 */
[----:B------:R-:W-:Y:S05]  /*1c40*/  BRA `(.L_x_377) ;  /* 0x0000007000007947 */ /* 0x000fea0003800000 */
.L_x_376:
[----:B------:R-:W-:-:S04]  /*1c50*/  ISETP.NE.AND P6, PT, R76, RZ, PT ;  /* 0x000000ff4c00720c */ /* 0x000fc80003fc5270 */
[----:B------:R-:W-:-:S05]  /*1c60*/  FSEL R68, R72, RZ, !P6 ;  /* 0x000000ff48447208 */ /* 0x000fca0007000000 */
[----:B------:R-:W-:Y:S01]  /*1c70*/  FFMA.FTZ R69, R91, R73, R68 ;  /* 0x000000495b457223 */ /* 0x000fe20000010044 */
[----:B------:R-:W-:-:S03]  /*1c80*/  @P5 PRMT R68, RZ, 0x5410, R54 ;  /* 0x00005410ff445816 */ /* 0x000fc60000000036 */
[----:B------:R-:W-:-:S04]  /*1c90*/  FADD.FTZ R69, R92, -R69 ;  /* 0x800000455c457221 */ /* 0x000fc80000010000 */
[----:B------:R-:W-:-:S04]  /*1ca0*/  FMUL.FTZ R69, R2, R69 ;  /* 0x0000004502457220 */ /* 0x000fc80000410000 */
[----:B------:R-:W-:Y:S02]  /*1cb0*/  @P5 FADD.FTZ R69, R69, R68 ;  /* 0x0000004445455221 */ /* 0x000fe40000010000 */
.L_x_377:
[----:B------:R-:W-:Y:S05]  /*1cc0*/  BSYNC B1 ;  /* 0x0000000000017941 */ /* 0x000fea0003800000 */
.L_x_375:
        /* <DEDUP_REMOVED lines=14> */
.L_x_379:
[----:B------:R-:W-:-:S04]  /*1db0*/  ISETP.NE.AND P6, PT, R76, RZ, PT ;  /* 0x000000ff4c00720c */ /* 0x000fc80003fc5270 */
[----:B------:R-:W-:-:S05]  /*1dc0*/  FSEL R68, R72, RZ, !P6 ;  /* 0x000000ff48447208 */ /* 0x000fca0007000000 */
[----:B------:R-:W-:-:S04]  /*1dd0*/  FFMA.FTZ R68, R94, R73, R68 ;  /* 0x000000495e447223 */ /* 0x000fc80000010044 */
[----:B------:R-:W-:Y:S01]  /*1de0*/  FADD.FTZ R69, R95, -R68 ;  /* 0x800000445f457221 */ /* 0x000fe20000010000 */
[----:B------:R-:W-:-:S03]  /*1df0*/  @P5 PRMT R68, RZ, 0x7610, R54 ;  /* 0x00007610ff445816 */ /* 0x000fc60000000036 */
[----:B------:R-:W-:-:S04]  /*1e00*/  FMUL.FTZ R69, R2, R69 ;  /* 0x0000004502457220 */ /* 0x000fc80000410000 */
[----:B------:R-:W-:Y:S02]  /*1e10*/  @P5 FADD.FTZ R69, R69, R68 ;  /* 0x0000004445455221 */ /* 0x000fe40000010000 */
.L_x_380:
[----:B------:R-:W-:Y:S05]  /*1e20*/  BSYNC B1 ;  /* 0x0000000000017941 */ /* 0x000fea0003800000 */
.L_x_378:
        /* <DEDUP_REMOVED lines=14> */
.L_x_382:
[----:B------:R-:W-:-:S04]  /*1f10*/  ISETP.NE.AND P6, PT, R76, RZ, PT ;  /* 0x000000ff4c00720c */ /* 0x000fc80003fc5270 */
[----:B------:R-:W-:-:S05]  /*1f20*/  FSEL R68, R72, RZ, !P6 ;  /* 0x000000ff48447208 */ /* 0x000fca0007000000 */
[----:B------:R-:W-:Y:S01]  /*1f30*/  FFMA.FTZ R69, R99, R73, R68 ;  /* 0x0000004963457223 */ /* 0x000fe20000010044 */
[----:B------:R-:W-:-:S03]  /*1f40*/  @P5 PRMT R68, RZ, 0x5410, R55 ;  /* 0x00005410ff445816 */ /* 0x000fc60000000037 */
[----:B------:R-:W-:-:S04]  /*1f50*/  FADD.FTZ R69, R98, -R69 ;  /* 0x8000004562457221 */ /* 0x000fc80000010000 */
[----:B------:R-:W-:-:S04]  /*1f60*/  FMUL.FTZ R69, R2, R69 ;  /* 0x0000004502457220 */ /* 0x000fc80000410000 */
[----:B------:R-:W-:Y:S02]  /*1f70*/  @P5 FADD.FTZ R69, R69, R68 ;  /* 0x0000004445455221 */ /* 0x000fe40000010000 */
.L_x_383:
[----:B------:R-:W-:Y:S05]  /*1f80*/  BSYNC B1 ;  /* 0x0000000000017941 */ /* 0x000fea0003800000 */
.L_x_381:
        /* <DEDUP_REMOVED lines=10> */
[----:B------:R-:W-:Y:S01]  /*2030*/  HFMA2.MMA R69, -RZ, RZ, 0, 0 ;  /* 0x00000000ff457435 */ /* 0x000fe200000001ff */
[----:B------:R-:W-:Y:S05]  /*2040*/  @!P5 BRA `(.L_x_386) ;  /* 0x000000900000d947 */ /* 0x000fea0003800000 */
[----:B------:R-:W-:Y:S01]  /*2050*/  PRMT R69, RZ, 0x7610, R55 ;  /* 0x00007610ff457816 */ /* 0x000fe20000000037 */
[----:B------:R-:W-:Y:S05]  /*2060*/  BRA `(.L_x_386) ;  /* 0x0000007000007947 */ /* 0x000fea0003800000 */
.L_x_385:
[----:B------:R-:W-:-:S04]  /*2070*/  ISETP.NE.AND P6, PT, R76, RZ, PT ;  /* 0x000000ff4c00720c */ /* 0x000fc80003fc5270 */
[----:B------:R-:W-:-:S05]  /*2080*/  FSEL R68, R72, RZ, !P6 ;  /* 0x000000ff48447208 */ /* 0x000fca0007000000 */
[----:B------:R-:W-:-:S04]  /*2090*/  FFMA.FTZ R68, R100, R73, R68 ;  /* 0x0000004964447223 */ /* 0x000fc80000010044 */
[----:B------:R-:W-:Y:S01]  /*20a0*/  FADD.FTZ R69, R101, -R68 ;  /* 0x8000004465457221 */ /* 0x000fe20000010000 */
[----:B------:R-:W-:-:S03]  /*20b0*/  @P5 PRMT R68, RZ, 0x7610, R55 ;  /* 0x00007610ff445816 */ /* 0x000fc60000000037 */
[----:B------:R-:W-:-:S04]  /*20c0*/  FMUL.FTZ R69, R2, R69 ;  /* 0x0000004502457220 */ /* 0x000fc80000410000 */
[----:B------:R-:W-:Y:S02]  /*20d0*/  @P5 FADD.FTZ R69, R69, R68 ;  /* 0x0000004445455221 */ /* 0x000fe40000010000 */
.L_x_386:
[----:B------:R-:W-:Y:S05]  /*20e0*/  BSYNC B1 ;  /* 0x0000000000017941 */ /* 0x000fea0003800000 */
.L_x_384:
[----:B------:R-:W-:Y:S01]  /*20f0*/  @P4 FMUL.FTZ R68, R69, c[0x0][0x1ec] ;  /* 0x00007b0045444a20 */ /* 0x000fe20000410000 */
[----:B------:R-:W-:Y:S01]  /*2100*/  @P4 LOP3.LUT P5, RZ, R83, 0xff000000, RZ, 0xc0, !PT ;  /* 0xff00000053ff4812 */ /* 0x000fe200078ac0ff */
[----:B------:R-:W-:Y:S01]  /*2110*/  @P0 IMAD.MOV.U32 R70, RZ, RZ, 0x10 ;  /* 0x00000010ff460424 */ /* 0x000fe200078e00ff */
[----:B------:R-:W-:Y:S01]  /*2120*/  @P0 F2FP.BF16.PACK_AB R74, RZ, R69 ;  /* 0x00000045ff4a023e */ /* 0x000fe200000010ff */
[----:B------:R-:W-:Y:S02]  /*2130*/  @P4 FMUL.FTZ R68, R68, c[0x0][0x1e8] ;  /* 0x00007a0044444a20 */ /* 0x000fe40000410000 */
[----:B------:R-:W-:Y:S01]  /*2140*/  @P4 IMAD.MOV.U32 R69, RZ, RZ, 0x10 ;  /* 0x00000010ff454424 */ /* 0x000fe200078e00ff */
[----:B------:R-:W-:Y:S01]  /*2150*/  @P0 PRMT R59, R59, 0x5410, R74 ;  /* 0x000054103b3b0816 */ /* 0x000fe2000000004a */
[C---:B------:R-:W-:Y:S01]  /*2160*/  @P0 IMAD.WIDE.U32 R70, R79.reuse, R70, c[0x0][0x258] ;  /* 0x000096004f460625 */ /* 0x040fe200078e0046 */
[----:B------:R-:W-:Y:S02]  /*2170*/  @P4 FSEL R68, R68, RZ, P5 ;  /* 0x000000ff44444208 */ /* 0x000fe40002800000 */
[----:B------:R-:W-:-:S02]  /*2180*/  IADD3 R79, R79, 0x80, RZ ;  /* 0x000000804f4f7810 */ /* 0x000fc40007ffe0ff */
[----:B------:R-:W-:Y:S01]  /*2190*/  @P4 F2FP.BF16.PACK_AB R75, RZ, R68 ;  /* 0x00000044ff4b423e */ /* 0x000fe200000010ff */
[C---:B------:R-:W-:Y:S01]  /*21a0*/  @P4 IMAD.WIDE.U32 R68, R0.reuse, R69, c[0x0][0x248] ;  /* 0x0000920000444625 */ /* 0x040fe200078e0045 */
[----:B------:R0:W-:Y:S01]  /*21b0*/  @P0 STG.E.128 [R70.64], R56 ;  /* 0x0000003846000986 */ /* 0x0001e2000c101d04 */
[----:B------:R-:W-:Y:S02]  /*21c0*/  IADD3 R0, R0, 0x80, RZ ;  /* 0x0000008000007810 */ /* 0x000fe40007ffe0ff */
[----:B------:R-:W-:-:S05]  /*21d0*/  @P4 PRMT R39, R39, 0x5410, R75 ;  /* 0x0000541027274816 */ /* 0x000fca000000004b */
[----:B------:R0:W-:Y:S02]  /*21e0*/  @P4 STG.E.128 [R68.64], R36 ;  /* 0x0000002444004986 */ /* 0x0001e4000c101d04 */
.L_x_362:
[----:B------:R-:W-:Y:S05]  /*21f0*/  BSYNC B0 ;  /* 0x0000000000007941 */ /* 0x000fea0003800000 */
.L_x_361:
[----:B------:R-:W-:Y:S01]  /*2200*/  BSSY B0, `(.L_x_387) ;  /* 0x00000c2000007945 */ /* 0x000fe20003800000 */
[----:B------:R-:W-:Y:S05]  /*2210*/  @!P2 BRA `(.L_x_388) ;  /* 0x00000c000000a947 */ /* 0x000fea0003800000 */
[----:B------:R-:W-:Y:S01]  /*2220*/  BSSY B1, `(.L_x_389) ;  /* 0x0000015000017945 */ /* 0x000fe20003800000 */
[----:B------:R-:W-:Y:S05]  /*2230*/  @P3 BRA `(.L_x_390) ;  /* 0x0000008000003947 */ /* 0x000fea0003800000 */
[----:B------:R-:W-:Y:S01]  /*2240*/  ULDC.64 UR6, c[0x0][0x218] ;  /* 0x0000860000067ab9 */ /* 0x000fe20000000a00 */
[----:B0-----:R-:W-:Y:S01]  /*2250*/  MOV R69, RZ ;  /* 0x000000ff00457202 */ /* 0x001fe20000000f00 */
[----:B------:R-:W-:-:S04]  /*2260*/  UISETP.NE.U32.AND UP0, UPT, URZ, UR6, UPT ;  /* 0x000000063f00728c */ /* 0x000fc8000bf05070 */
[----:B------:R-:W-:-:S06]  /*2270*/  UISETP.NE.AND.EX UP0, UPT, URZ, UR7, UPT, UP0 ;  /* 0x000000073f00728c */ /* 0x000fcc000bf05300 */
[----:B------:R-:W-:-:S13]  /*2280*/  PLOP3.LUT P5, PT, PT, PT, UP0, 0x80, 0x0 ;  /* 0x000000000000781c */ /* 0x000fda0003faf008 */
[----:B------:R-:W-:Y:S05]  /*2290*/  @!P5 BRA `(.L_x_391) ;  /* 0x000000d00000d947 */ /* 0x000fea0003800000 */
[----:B-----5:R-:W-:Y:S01]  /*22a0*/  PRMT R69, RZ, 0x5410, R20 ;  /* 0x00005410ff457816 */ /* 0x020fe20000000014 */
[----:B------:R-:W-:Y:S05]  /*22b0*/  BRA `(.L_x_391) ;  /* 0x000000b000007947 */ /* 0x000fea0003800000 */
.L_x_390:
[----:B------:R-:W-:Y:S01]  /*22c0*/  ULDC.64 UR6, c[0x0][0x218] ;  /* 0x0000860000067ab9 */ /* 0x000fe20000000a00 */
[----:B------:R-:W-:Y:S01]  /*22d0*/  ISETP.NE.AND P0, PT, R76, RZ, PT ;  /* 0x000000ff4c00720c */ /* 0x000fe20003f05270 */
[----:B------:R-:W-:-:S03]  /*22e0*/  UISETP.NE.U32.AND UP0, UPT, URZ, UR6, UPT ;  /* 0x000000063f00728c */ /* 0x000fc6000bf05070 */
[----:B0-----:R-:W-:Y:S01]  /*22f0*/  FSEL R68, R72, RZ, !P0 ;  /* 0x000000ff48447208 */ /* 0x001fe20004000000 */
[----:B------:R-:W-:-:S04]  /*2300*/  UISETP.NE.AND.EX UP0, UPT, URZ, UR7, UPT, UP0 ;  /* 0x000000073f00728c */ /* 0x000fc8000bf05300 */
[----:B------:R-:W-:Y:S02]  /*2310*/  FFMA.FTZ R69, R85, R73, R68 ;  /* 0x0000004955457223 */ /* 0x000fe40000010044 */
[----:B------:R-:W-:Y:S02]  /*2320*/  PLOP3.LUT P5, PT, PT, PT, UP0, 0x80, 0x0 ;  /* 0x000000000000781c */ /* 0x000fe40003faf008 */
[----:B------:R-:W-:-:S04]  /*2330*/  FADD.FTZ R69, R104, -R69 ;  /* 0x8000004568457221 */ /* 0x000fc80000010000 */
[----:B------:R-:W-:-:S07]  /*2340*/  FMUL.FTZ R69, R2, R69 ;  /* 0x0000004502457220 */ /* 0x000fce0000410000 */
[----:B-----5:R-:W-:-:S05]  /*2350*/  @P5 PRMT R68, RZ, 0x5410, R20 ;  /* 0x00005410ff445816 */ /* 0x020fca0000000014 */
[----:B------:R-:W-:Y:S02]  /*2360*/  @P5 FADD.FTZ R69, R69, R68 ;  /* 0x0000004445455221 */ /* 0x000fe40000010000 */
.L_x_391:
[----:B------:R-:W-:Y:S05]  /*2370*/  BSYNC B1 ;  /* 0x0000000000017941 */ /* 0x000fea0003800000 */
.L_x_389:
        /* <DEDUP_REMOVED lines=16> */
.L_x_393:
[----:B------:R-:W-:-:S04]  /*2480*/  ISETP.NE.AND P6, PT, R76, RZ, PT ;  /* 0x000000ff4c00720c */ /* 0x000fc80003fc5270 */
[----:B------:R-:W-:-:S05]  /*2490*/  FSEL R68, R72, RZ, !P6 ;  /* 0x000000ff48447208 */ /* 0x000fca0007000000 */
[----:B------:R-:W-:-:S04]  /*24a0*/  FFMA.FTZ R68, R102, R73, R68 ;  /* 0x0000004966447223 */ /* 0x000fc80000010044 */
[----:B------:R-:W-:Y:S01]  /*24b0*/  FADD.FTZ R69, R105, -R68 ;  /* 0x8000004469457221 */ /* 0x000fe20000010000 */
[----:B------:R-:W-:-:S03]  /*24c0*/  @P5 PRMT R68, RZ, 0x7610, R20 ;  /* 0x00007610ff445816 */ /* 0x000fc60000000014 */
[----:B------:R-:W-:-:S04]  /*24d0*/  FMUL.FTZ R69, R2, R69 ;  /* 0x0000004502457220 */ /* 0x000fc80000410000 */
[----:B------:R-:W-:Y:S02]  /*24e0*/  @P5 FADD.FTZ R69, R69, R68 ;  /* 0x0000004445455221 */ /* 0x000fe40000010000 */
.L_x_394:
[----:B------:R-:W-:Y:S05]  /*24f0*/  BSYNC B1 ;  /* 0x0000000000017941 */ /* 0x000fea0003800000 */
.L_x_392:
        /* <DEDUP_REMOVED lines=14> */
.L_x_396:
[----:B------:R-:W-:-:S04]  /*25e0*/  ISETP.NE.AND P6, PT, R76, RZ, PT ;  /* 0x000000ff4c00720c */ /* 0x000fc80003fc5270 */
[----:B------:R-:W-:-:S05]  /*25f0*/  FSEL R68, R72, RZ, !P6 ;  /* 0x000000ff48447208 */ /* 0x000fca0007000000 */
[----:B------:R-:W-:Y:S01]  /*2600*/  FFMA.FTZ R69, R103, R73, R68 ;  /* 0x0000004967457223 */ /* 0x000fe20000010044 */
[----:B------:R-:W-:-:S03]  /*2610*/  @P5 PRMT R68, RZ, 0x5410, R21 ;  /* 0x00005410ff445816 */ /* 0x000fc60000000015 */
[----:B------:R-:W-:-:S04]  /*2620*/  FADD.FTZ R69, R108, -R69 ;  /* 0x800000456c457221 */ /* 0x000fc80000010000 */
[----:B------:R-:W-:-:S04]  /*2630*/  FMUL.FTZ R69, R2, R69 ;  /* 0x0000004502457220 */ /* 0x000fc80000410000 */
[----:B------:R-:W-:Y:S02]  /*2640*/  @P5 FADD.FTZ R69, R69, R68 ;  /* 0x0000004445455221 */ /* 0x000fe40000010000 */
.L_x_397:
[----:B------:R-:W-:Y:S05]  /*2650*/  BSYNC B1 ;  /* 0x0000000000017941 */ /* 0x000fea0003800000 */
.L_x_395:
        /* <DEDUP_REMOVED lines=14> */
.L_x_399:
[----:B------:R-:W-:-:S04]  /*2740*/  ISETP.NE.AND P6, PT, R76, RZ, PT ;  /* 0x000000ff4c00720c */ /* 0x000fc80003fc5270 */
[----:B------:R-:W-:-:S05]  /*2750*/  FSEL R68, R72, RZ, !P6 ;  /* 0x000000ff48447208 */ /* 0x000fca0007000000 */
[----:B------:R-:W-:-:S04]  /*2760*/  FFMA.FTZ R68, R106, R73, R68 ;  /* 0x000000496a447223 */ /* 0x000fc80000010044 */
[----:B------:R-:W-:Y:S01]  /*2770*/  FADD.FTZ R69, R107, -R68 ;  /* 0x800000446b457221 */ /* 0x000fe20000010000 */
[----:B------:R-:W-:-:S03]  /*2780*/  @P5 PRMT R68, RZ, 0x7610, R21 ;  /* 0x00007610ff445816 */ /* 0x000fc60000000015 */
[----:B------:R-:W-:-:S04]  /*2790*/  FMUL.FTZ R69, R2, R69 ;  /* 0x0000004502457220 */ /* 0x000fc80000410000 */
[----:B------:R-:W-:Y:S02]  /*27a0*/  @P5 FADD.FTZ R69, R69, R68 ;  /* 0x0000004445455221 */ /* 0x000fe40000010000 */
.L_x_400:
[----:B------:R-:W-:Y:S05]  /*27b0*/  BSYNC B1 ;  /* 0x0000000000017941 */ /* 0x000fea0003800000 */
.L_x_398:
        /* <DEDUP_REMOVED lines=14> */
.L_x_402:
[----:B------:R-:W-:-:S04]  /*28a0*/  ISETP.NE.AND P6, PT, R76, RZ, PT ;  /* 0x000000ff4c00720c */ /* 0x000fc80003fc5270 */
[----:B------:R-:W-:-:S05]  /*28b0*/  FSEL R68, R72, RZ, !P6 ;  /* 0x000000ff48447208 */ /* 0x000fca0007000000 */
[----:B------:R-:W-:Y:S01]  /*28c0*/  FFMA.FTZ R69, R109, R73, R68 ;  /* 0x000000496d457223 */ /* 0x000fe20000010044 */
[----:B------:R-:W-:-:S03]  /*28d0*/  @P5 PRMT R68, RZ, 0x5410, R22 ;  /* 0x00005410ff445816 */ /* 0x000fc60000000016 */
[----:B------:R-:W-:-:S04]  /*28e0*/  FADD.FTZ R69, R110, -R69 ;  /* 0x800000456e457221 */ /* 0x000fc80000010000 */
[----:B------:R-:W-:-:S04]  /*28f0*/  FMUL.FTZ R69, R2, R69 ;  /* 0x0000004502457220 */ /* 0x000fc80000410000 */
[----:B------:R-:W-:Y:S02]  /*2900*/  @P5 FADD.FTZ R69, R69, R68 ;  /* 0x0000004445455221 */ /* 0x000fe40000010000 */
.L_x_403:
[----:B------:R-:W-:Y:S05]  /*2910*/  BSYNC B1 ;  /* 0x0000000000017941 */ /* 0x000fea0003800000 */
.L_x_401:
        /* <DEDUP_REMOVED lines=14> */
.L_x_405:
[----:B------:R-:W-:-:S04]  /*2a00*/  ISETP.NE.AND P6, PT, R76, RZ, PT ;  /* 0x000000ff4c00720c */ /* 0x000fc80003fc5270 */
[----:B------:R-:W-:-:S05]  /*2a10*/  FSEL R68, R72, RZ, !P6 ;  /* 0x000000ff48447208 */ /* 0x000fca0007000000 */
[----:B------:R-:W-:-:S04]  /*2a20*/  FFMA.FTZ R68, R112, R73, R68 ;  /* 0x0000004970447223 */ /* 0x000fc80000010044 */
[----:B------:R-:W-:Y:S01]  /*2a30*/  FADD.FTZ R69, R111, -R68 ;  /* 0x800000446f457221 */ /* 0x000fe20000010000 */
[----:B------:R-:W-:-:S03]  /*2a40*/  @P5 PRMT R68, RZ, 0x7610, R22 ;  /* 0x00007610ff445816 */ /* 0x000fc60000000016 */
[----:B------:R-:W-:-:S04]  /*2a50*/  FMUL.FTZ R69, R2, R69 ;  /* 0x0000004502457220 */ /* 0x000fc80000410000 */
[----:B------:R-:W-:Y:S02]  /*2a60*/  @P5 FADD.FTZ R69, R69, R68 ;  /* 0x0000004445455221 */ /* 0x000fe40000010000 */
.L_x_406:
[----:B------:R-:W-:Y:S05]  /*2a70*/  BSYNC B1 ;  /* 0x0000000000017941 */ /* 0x000fea0003800000 */
.L_x_404:
        /* <DEDUP_REMOVED lines=14> */
.L_x_408:
[----:B------:R-:W-:-:S04]  /*2b60*/  ISETP.NE.AND P6, PT, R76, RZ, PT ;  /* 0x000000ff4c00720c */ /* 0x000fc80003fc5270 */
[----:B------:R-:W-:-:S05]  /*2b70*/  FSEL R68, R72, RZ, !P6 ;  /* 0x000000ff48447208 */ /* 0x000fca0007000000 */
[----:B------:R-:W-:Y:S01]  /*2b80*/  FFMA.FTZ R69, R113, R73, R68 ;  /* 0x0000004971457223 */ /* 0x000fe20000010044 */
[----:B------:R-:W-:-:S03]  /*2b90*/  @P5 PRMT R68, RZ, 0x5410, R23 ;  /* 0x00005410ff445816 */ /* 0x000fc60000000017 */
[----:B------:R-:W-:-:S04]  /*2ba0*/  FADD.FTZ R69, R114, -R69 ;  /* 0x8000004572457221 */ /* 0x000fc80000010000 */
[----:B------:R-:W-:-:S04]  /*2bb0*/  FMUL.FTZ R69, R2, R69 ;  /* 0x0000004502457220 */ /* 0x000fc80000410000 */
[----:B------:R-:W-:Y:S02]  /*2bc0*/  @P5 FADD.FTZ R69, R69, R68 ;  /* 0x0000004445455221 */ /* 0x000fe40000010000 */
.L_x_409:
[----:B------:R-:W-:Y:S05]  /*2bd0*/  BSYNC B1 ;  /* 0x0000000000017941 */ /* 0x000fea0003800000 */
.L_x_407:
        /* <DEDUP_REMOVED lines=14> */
.L_x_411:
[----:B------:R-:W-:-:S04]  /*2cc0*/  ISETP.NE.AND P3, PT, R76, RZ, PT ;  /* 0x000000ff4c00720c */ /* 0x000fc80003f65270 */
[----:B------:R-:W-:-:S05]  /*2cd0*/  FSEL R68, R72, RZ, !P3 ;  /* 0x000000ff48447208 */ /* 0x000fca0005800000 */
[----:B------:R-:W-:-:S04]  /*2ce0*/  FFMA.FTZ R68, R116, R73, R68 ;  /* 0x0000004974447223 */ /* 0x000fc80000010044 */
[----:B------:R-:W-:-:S04]  /*2cf0*/  FADD.FTZ R69, R115, -R68 ;  /* 0x8000004473457221 */ /* 0x000fc80000010000 */
[----:B------:R-:W-:Y:S01]  /*2d00*/  FMUL.FTZ R2, R2, R69 ;  /* 0x0000004502027220 */ /* 0x000fe20000410000 */
[----:B------:R-:W-:-:S05]  /*2d10*/  @P5 PRMT R69, RZ, 0x7610, R23 ;  /* 0x00007610ff455816 */ /* 0x000fca0000000017 */
[----:B------:R-:W-:Y:S02]  /*2d20*/  @P5 FADD.FTZ R2, R2, R69 ;  /* 0x0000004502025221 */ /* 0x000fe40000010000 */
.L_x_412:
[----:B------:R-:W-:Y:S05]  /*2d30*/  BSYNC B1 ;  /* 0x0000000000017941 */ /* 0x000fea0003800000 */
.L_x_410:
[----:B------:R-:W-:Y:S01]  /*2d40*/  @P4 FMUL.FTZ R68, R2, c[0x0][0x1ec] ;  /* 0x00007b0002444a20 */ /* 0x000fe20000410000 */
[----:B------:R-:W-:Y:S01]  /*2d50*/  @P4 LOP3.LUT P3, RZ, R81, 0xff000000, RZ, 0xc0, !PT ;  /* 0xff00000051ff4812 */ /* 0x000fe2000786c0ff */
[----:B------:R-:W-:Y:S01]  /*2d60*/  @P0 IMAD.MOV.U32 R70, RZ, RZ, 0x10 ;  /* 0x00000010ff460424 */ /* 0x000fe200078e00ff */
[----:B------:R-:W-:Y:S01]  /*2d70*/  @P4 MOV R69, 0x10 ;  /* 0x0000001000454802 */ /* 0x000fe20000000f00 */
[----:B------:R-:W-:Y:S01]  /*2d80*/  @P4 FMUL.FTZ R68, R68, c[0x0][0x1e8] ;  /* 0x00007a0044444a20 */ /* 0x000fe20000410000 */
[----:B------:R-:W-:Y:S01]  /*2d90*/  @P0 F2FP.BF16.PACK_AB R2, RZ, R2 ;  /* 0x00000002ff02023e */ /* 0x000fe200000010ff */
[----:B------:R-:W-:-:S03]  /*2da0*/  @P0 IMAD.WIDE.U32 R70, R79, R70, c[0x0][0x258] ;  /* 0x000096004f460625 */ /* 0x000fc600078e0046 */
[----:B------:R-:W-:Y:S02]  /*2db0*/  @P4 FSEL R68, R68, RZ, P3 ;  /* 0x000000ff44444208 */ /* 0x000fe40001800000 */
[----:B------:R-:W-:Y:S02]  /*2dc0*/  @P0 PRMT R59, R59, 0x5410, R2 ;  /* 0x000054103b3b0816 */ /* 0x000fe40000000002 */
[----:B------:R-:W-:Y:S01]  /*2dd0*/  @P4 F2FP.BF16.PACK_AB R72, RZ, R68 ;  /* 0x00000044ff48423e */ /* 0x000fe200000010ff */
[----:B------:R-:W-:Y:S02]  /*2de0*/  @P4 IMAD.WIDE.U32 R68, R0, R69, c[0x0][0x248] ;  /* 0x0000920000444625 */ /* 0x000fe400078e0045 */
[----:B------:R0:W-:Y:S01]  /*2df0*/  @P0 STG.E.128 [R70.64], R56 ;  /* 0x0000003846000986 */ /* 0x0001e2000c101d04 */
[----:B------:R-:W-:-:S05]  /*2e00*/  @P4 PRMT R39, R39, 0x5410, R72 ;  /* 0x0000541027274816 */ /* 0x000fca0000000048 */
[----:B------:R0:W-:Y:S02]  /*2e10*/  @P4 STG.E.128 [R68.64], R36 ;  /* 0x0000002444004986 */ /* 0x0001e4000c101d04 */
.L_x_388:
[----:B------:R-:W-:Y:S05]  /*2e20*/  BSYNC B0 ;  /* 0x0000000000007941 */ /* 0x000fea0003800000 */
.L_x_387:
[----:B------:R-:W-:Y:S02]  /*2e30*/  IADD3 R77, R77, c[0x0][0x160], RZ ;  /* 0x000058004d4d7a10 */ /* 0x000fe40007ffe0ff */
[----:B------:R-:W-:Y:S02]  /*2e40*/  LOP3.LUT P3, RZ, R10, 0xff, RZ, 0xc0, !PT ;  /* 0x000000ff0aff7812 */ /* 0x000fe4000786c0ff */
[----:B------:R-:W-:Y:S02]  /*2e50*/  ISETP.GE.AND P0, PT, R77, c[0x0][0x164], PT ;  /* 0x000059004d007a0c */ /* 0x000fe40003f06270 */
[----:B------:R-:W-:-:S11]  /*2e60*/  SEL R10, RZ, 0x1, P3 ;  /* 0x00000001ff0a7807 */ /* 0x000fd60001800000 */
[----:B0----5:R-:W-:Y:S01]  /*2e70*/  @P0 CALL.REL.NOINC `(.L_x_351) ;  /* 0x0000001000000944 */ /* 0x021fe20003c00000 */
[----:B------:R-:W-:Y:S05]  /*2e80*/  BRA `(.L_x_413) ;  /* 0xffffd50000007947 */ /* 0x000fea000383ffff */
.L_x_351:
[----:B0-----:R-:W0:Y:S01]  /*2e90*/  S2UR UR6, SR_CTAID.X ;  /* 0x00000000000679c3 */ /* 0x001e220000002500 */
[C---:B------:R-:W-:Y:S01]  /*2ea0*/  LOP3.LUT R3, R78.reuse, 0x7f, RZ, 0xc0, !PT ;  /* 0x0000007f4e037812 */ /* 0x040fe200078ec0ff */
[----:B-----5:R-:W-:Y:S01]  /*2eb0*/  @P1 IMAD.MOV.U32 R5, RZ, RZ, 0x20 ;  /* 0x00000020ff051424 */ /* 0x020fe200078e00ff */
        /* <DEDUP_REMOVED lines=19> */
.L_x_359:
[----:B------:R-:W-:Y:S01]  /*2ff0*/  MOV R74, R123 ;  /* 0x0000007b004a7202 */ /* 0x000fe20000000f00 */
[----:B------:R-:W-:Y:S01]  /*3000*/  IMAD.MOV.U32 R73, RZ, RZ, 0x10 ;  /* 0x00000010ff497424 */ /* 0x000fe200078e00ff */
[----:B------:R-:W-:Y:S01]  /*3010*/  MOV R71, 0xffffffff ;  /* 0xffffffff00477802 */ /* 0x000fe20000000f00 */
[----:B------:R-:W-:Y:S01]  /*3020*/  IMAD.MOV.U32 R72, RZ, RZ, 0x1f ;  /* 0x0000001fff487424 */ /* 0x000fe200078e00ff */
[----:B------:R-:W-:-:S02]  /*3030*/  MOV R68, 0x3050 ;  /* 0x0000305000447802 */ /* 0x000fc40000000f00 */
[----:B01---5:R-:W-:Y:S05]  /*3040*/  CALL.REL.NOINC `($__internal_11_$__cuda_sm70_shflsync_down_p) ;  /* 0x0000046000007944 */ /* 0x023fea0003c00000 */
[----:B-1----:R-:W-:Y:S01]  /*3050*/  IMAD.MOV.U32 R96, RZ, RZ, R71 ;  /* 0x000000ffff607224 */ /* 0x002fe200078e0047 */
[----:B0-----:R-:W-:Y:S05]  /*3060*/  BRA `(.L_x_414) ;  /* 0xffffe27000007947 */ /* 0x001fea000383ffff */
.L_x_360:
[----:B------:R-:W-:Y:S01]  /*3070*/  HFMA2.MMA R73, -RZ, RZ, 0, 9.5367431640625e-07 ;  /* 0x00000010ff497435 */ /* 0x000fe200000001ff */
[----:B------:R-:W-:Y:S01]  /*3080*/  IMAD.MOV.U32 R74, RZ, RZ, R122 ;  /* 0x000000ffff4a7224 */ /* 0x000fe200078e007a */
[----:B------:R-:W-:Y:S01]  /*3090*/  MOV R68, 0x30d0 ;  /* 0x000030d000447802 */ /* 0x000fe20000000f00 */
[----:B------:R-:W-:-:S02]  /*30a0*/  IMAD.MOV.U32 R72, RZ, RZ, 0x1f ;  /* 0x0000001fff487424 */ /* 0x000fc400078e00ff */
[----:B------:R-:W-:Y:S02]  /*30b0*/  IMAD.MOV.U32 R71, RZ, RZ, -0x1 ;  /* 0xffffffffff477424 */ /* 0x000fe400078e00ff */
[----:B012--5:R-:W-:Y:S05]  /*30c0*/  CALL.REL.NOINC `($__internal_11_$__cuda_sm70_shflsync_down_p) ;  /* 0x000003e000007944 */ /* 0x027fea0003c00000 */
[----:B------:R-:W-:Y:S01]  /*30d0*/  FADD.FTZ R96, R96, R123 ;  /* 0x0000007b60607221 */ /* 0x000fe20000010000 */
[----:B0-----:R-:W-:Y:S01]  /*30e0*/  MOV R73, 0x8 ;  /* 0x0000000800497802 */ /* 0x001fe20000000f00 */
[----:B-1----:R-:W-:Y:S01]  /*30f0*/  FADD.FTZ R122, R122, R71 ;  /* 0x000000477a7a7221 */ /* 0x002fe20000010000 */
[----:B------:R-:W-:Y:S01]  /*3100*/  MOV R68, 0x3150 ;  /* 0x0000315000447802 */ /* 0x000fe20000000f00 */
[----:B------:R-:W-:Y:S01]  /*3110*/  IMAD.MOV.U32 R72, RZ, RZ, 0x1f ;  /* 0x0000001fff487424 */ /* 0x000fe200078e00ff */
[----:B------:R-:W-:Y:S01]  /*3120*/  MOV R74, R96 ;  /* 0x00000060004a7202 */ /* 0x000fe20000000f00 */
[----:B------:R-:W-:Y:S02]  /*3130*/  IMAD.MOV.U32 R71, RZ, RZ, -0x1 ;  /* 0xffffffffff477424 */ /* 0x000fe400078e00ff */
[----:B------:R-:W-:Y:S05]  /*3140*/  CALL.REL.NOINC `($__internal_11_$__cuda_sm70_shflsync_down_p) ;  /* 0x0000036000007944 */ /* 0x000fea0003c00000 */
[----:B0-----:R-:W-:Y:S01]  /*3150*/  HFMA2.MMA R73, -RZ, RZ, 0, 4.76837158203125e-07 ;  /* 0x00000008ff497435 */ /* 0x001fe200000001ff */
[----:B-1----:R-:W-:Y:S01]  /*3160*/  IMAD.MOV.U32 R75, RZ, RZ, R71 ;  /* 0x000000ffff4b7224 */ /* 0x002fe200078e0047 */
[----:B------:R-:W-:Y:S01]  /*3170*/  MOV R68, 0x31c0 ;  /* 0x000031c000447802 */ /* 0x000fe20000000f00 */
[----:B------:R-:W-:Y:S02]  /*3180*/  IMAD.MOV.U32 R74, RZ, RZ, R122 ;  /* 0x000000ffff4a7224 */ /* 0x000fe400078e007a */
[----:B------:R-:W-:-:S02]  /*3190*/  IMAD.MOV.U32 R72, RZ, RZ, 0x1f ;  /* 0x0000001fff487424 */ /* 0x000fc400078e00ff */
[----:B------:R-:W-:Y:S02]  /*31a0*/  IMAD.MOV.U32 R71, RZ, RZ, -0x1 ;  /* 0xffffffffff477424 */ /* 0x000fe400078e00ff */
[----:B------:R-:W-:Y:S05]  /*31b0*/  CALL.REL.NOINC `($__internal_11_$__cuda_sm70_shflsync_down_p) ;  /* 0x000002f000007944 */ /* 0x000fea0003c00000 */
        /* <DEDUP_REMOVED lines=8> */
[----:B0-----:R-:W-:Y:S01]  /*3240*/  HFMA2.MMA R73, -RZ, RZ, 0, 2.384185791015625e-07 ;  /* 0x00000004ff497435 */ /* 0x001fe200000001ff */
[----:B-1----:R-:W-:Y:S01]  /*3250*/  IMAD.MOV.U32 R75, RZ, RZ, R71 ;  /* 0x000000ffff4b7224 */ /* 0x002fe200078e0047 */
[----:B------:R-:W-:Y:S01]  /*3260*/  MOV R71, 0xffffffff ;  /* 0xffffffff00477802 */ /* 0x000fe20000000f00 */
[----:B------:R-:W-:Y:S01]  /*3270*/  IMAD.MOV.U32 R74, RZ, RZ, R122 ;  /* 0x000000ffff4a7224 */ /* 0x000fe200078e007a */
[----:B------:R-:W-:Y:S01]  /*3280*/  MOV R68, 0x32b0 ;  /* 0x000032b000447802 */ /* 0x000fe20000000f00 */
[----:B------:R-:W-:-:S02]  /*3290*/  IMAD.MOV.U32 R72, RZ, RZ, 0x1f ;  /* 0x0000001fff487424 */ /* 0x000fc400078e00ff */
[----:B------:R-:W-:Y:S05]  /*32a0*/  CALL.REL.NOINC `($__internal_11_$__cuda_sm70_shflsync_down_p) ;  /* 0x0000020000007944 */ /* 0x000fea0003c00000 */
[----:B------:R-:W-:Y:S01]  /*32b0*/  FADD.FTZ R96, R75, R96 ;  /* 0x000000604b607221 */ /* 0x000fe20000010000 */
[----:B0-----:R-:W-:Y:S01]  /*32c0*/  HFMA2.MMA R72, -RZ, RZ, 0, 1.847743988037109375e-06 ;  /* 0x0000001fff487435 */ /* 0x001fe200000001ff */
[----:B-1----:R-:W-:Y:S01]  /*32d0*/  FADD.FTZ R122, R122, R71 ;  /* 0x000000477a7a7221 */ /* 0x002fe20000010000 */
[----:B------:R-:W-:Y:S01]  /*32e0*/  MOV R68, 0x3330 ;  /* 0x0000333000447802 */ /* 0x000fe20000000f00 */
[----:B------:R-:W-:Y:S01]  /*32f0*/  IMAD.MOV.U32 R73, RZ, RZ, 0x2 ;  /* 0x00000002ff497424 */ /* 0x000fe200078e00ff */
[----:B------:R-:W-:Y:S01]  /*3300*/  MOV R74, R96 ;  /* 0x00000060004a7202 */ /* 0x000fe20000000f00 */
[----:B------:R-:W-:-:S02]  /*3310*/  IMAD.MOV.U32 R71, RZ, RZ, -0x1 ;  /* 0xffffffffff477424 */ /* 0x000fc400078e00ff */
[----:B------:R-:W-:Y:S05]  /*3320*/  CALL.REL.NOINC `($__internal_11_$__cuda_sm70_shflsync_down_p) ;  /* 0x0000018000007944 */ /* 0x000fea0003c00000 */
[----:B0-----:R-:W-:Y:S01]  /*3330*/  HFMA2.MMA R72, -RZ, RZ, 0, 1.847743988037109375e-06 ;  /* 0x0000001fff487435 */ /* 0x001fe200000001ff */
[----:B-1----:R-:W-:Y:S01]  /*3340*/  IMAD.MOV.U32 R75, RZ, RZ, R71 ;  /* 0x000000ffff4b7224 */ /* 0x002fe200078e0047 */
[----:B------:R-:W-:Y:S01]  /*3350*/  MOV R74, R122 ;  /* 0x0000007a004a7202 */ /* 0x000fe20000000f00 */
[----:B------:R-:W-:Y:S01]  /*3360*/  IMAD.MOV.U32 R73, RZ, RZ, 0x2 ;  /* 0x00000002ff497424 */ /* 0x000fe200078e00ff */
[----:B------:R-:W-:Y:S01]  /*3370*/  MOV R68, 0x33a0 ;  /* 0x000033a000447802 */ /* 0x000fe20000000f00 */
[----:B------:R-:W-:-:S02]  /*3380*/  IMAD.MOV.U32 R71, RZ, RZ, -0x1 ;  /* 0xffffffffff477424 */ /* 0x000fc400078e00ff */
[----:B------:R-:W-:Y:S05]  /*3390*/  CALL.REL.NOINC `($__internal_11_$__cuda_sm70_shflsync_down_p) ;  /* 0x0000011000007944 */ /* 0x000fea0003c00000 */
[----:B------:R-:W-:Y:S01]  /*33a0*/  FADD.FTZ R96, R75, R96 ;  /* 0x000000604b607221 */ /* 0x000fe20000010000 */
[----:B0-----:R-:W-:Y:S01]  /*33b0*/  MOV R73, 0x1 ;  /* 0x0000000100497802 */ /* 0x001fe20000000f00 */
[----:B-1----:R-:W-:Y:S01]  /*33c0*/  FADD.FTZ R97, R122, R71 ;  /* 0x000000477a617221 */ /* 0x002fe20000010000 */
[----:B------:R-:W-:Y:S01]  /*33d0*/  MOV R71, 0xffffffff ;  /* 0xffffffff00477802 */ /* 0x000fe20000000f00 */
[----:B------:R-:W-:Y:S01]  /*33e0*/  IMAD.MOV.U32 R72, RZ, RZ, 0x1f ;  /* 0x0000001fff487424 */ /* 0x000fe200078e00ff */
[----:B------:R-:W-:Y:S01]  /*33f0*/  MOV R68, 0x3420 ;  /* 0x0000342000447802 */ /* 0x000fe20000000f00 */
[----:B------:R-:W-:-:S02]  /*3400*/  IMAD.MOV.U32 R74, RZ, RZ, R96 ;  /* 0x000000ffff4a7224 */ /* 0x000fc400078e0060 */
[----:B------:R-:W-:Y:S05]  /*3410*/  CALL.REL.NOINC `($__internal_11_$__cuda_sm70_shflsync_down_p) ;  /* 0x0000009000007944 */ /* 0x000fea0003c00000 */
[----:B0-----:R-:W-:Y:S01]  /*3420*/  HFMA2.MMA R73, -RZ, RZ, 0, 5.9604644775390625e-08 ;  /* 0x00000001ff497435 */ /* 0x001fe200000001ff */
[----:B-1----:R-:W-:Y:S01]  /*3430*/  MOV R75, R71 ;  /* 0x00000047004b7202 */ /* 0x002fe20000000f00 */
[----:B------:R-:W-:Y:S01]  /*3440*/  IMAD.MOV.U32 R74, RZ, RZ, R97 ;  /* 0x000000ffff4a7224 */ /* 0x000fe200078e0061 */
[----:B------:R-:W-:Y:S01]  /*3450*/  MOV R71, 0xffffffff ;  /* 0xffffffff00477802 */ /* 0x000fe20000000f00 */
[----:B------:R-:W-:Y:S01]  /*3460*/  IMAD.MOV.U32 R72, RZ, RZ, 0x1f ;  /* 0x0000001fff487424 */ /* 0x000fe200078e00ff */
[----:B------:R-:W-:-:S02]  /*3470*/  MOV R68, 0x3490 ;  /* 0x0000349000447802 */ /* 0x000fc40000000f00 */
[----:B------:R-:W-:Y:S05]  /*3480*/  CALL.REL.NOINC `($__internal_11_$__cuda_sm70_shflsync_down_p) ;  /* 0x0000002000007944 */ /* 0x000fea0003c00000 */
[----:B01----:R-:W-:Y:S01]  /*3490*/  IMAD.MOV.U32 R74, RZ, RZ, R71 ;  /* 0x000000ffff4a7224 */ /* 0x003fe200078e0047 */
[----:B------:R-:W-:Y:S05]  /*34a0*/  BRA `(.L_x_415) ;  /* 0xffffdf5000007947 */ /* 0x000fea000383ffff */
        .weak           $__internal_11_$__cuda_sm70_shflsync_down_p
        .type           $__internal_11_$__cuda_sm70_shflsync_down_p,@function
        .size           $__internal_11_$__cuda_sm70_shflsync_down_p,(.L_x_6813 - $__internal_11_$__cuda_sm70_shflsync_down_p)
$__internal_11_$__cuda_sm70_shflsync_down_p:
[----:B------:R-:W-:Y:S01]  /*34b0*/  HFMA2.MMA R69, -RZ, RZ, 0, 0 ;  /* 0x00000000ff457435 */ /* 0x000fe200000001ff */
[----:B------:R-:W-:Y:S04]  /*34c0*/  WARPSYNC R71 ;  /* 0x0000004700007348 */ /* 0x000fe80003800000 */
[----:B------:R0:W1:Y:S01]  /*34d0*/  SHFL.DOWN PT, R71, R74, R73, R72 ;  /* 0x080000494a477389 */ /* 0x00006200000e0048 */
[----:B------:R-:W-:Y:S05]  /*34e0*/  RET.REL.NODEC R68 `(_ZN10layer_norm13ln_bwd_kernelINS_13Kernel_traitsI13__nv_bfloat16S2_S2_S2_fjLj2048ELj1ELj1ELj4ELj16ENS_18Kernel_traits_baseILj2048ES2_S2_S2_S2_fjLj128EEEEELb1ELb0ELb1ELb0EEEvNS_9BwdParamsE) ;  /* 0xffffcb1044007950 */ /* 0x000fea0003c3ffff */
.L_x_416:
        /* <DEDUP_REMOVED lines=9> */
.L_x_6813:


//--------------------- .text._ZN10layer_norm22ln_bwd_finalize_kernelINS_22Kernel_traits_finalizeILj2048E13__nv_bfloat16S2_S2_S2_fjLb0ELj1024ELj4ENS_18Kernel_traits_baseILj2048ES2_S2_S2_S2_fjLj1024EEEEELb0ELb1EEEvNS_9BwdParamsE --------------------------
	.section	.text._ZN10layer_norm22ln_bwd_finalize_kernelINS_22Kernel_traits_finalizeILj2048E13__nv_bfloat16S2_S2_S2_fjLb0ELj1024ELj4ENS_18Kernel_traits_baseILj2048ES2_S2_S2_S2_fjLj1024EEEEELb0ELb1EEEvNS_9BwdParamsE,"ax",@progbits
	.sectioninfo	@"SHI_REGISTERS=32"
	.align	128
        .global         _ZN10layer_norm22ln_bwd_finalize_kernelINS_22Kernel_traits_finalizeILj2048E13__nv_bfloat16S2_S2_S2_fjLb0ELj1024ELj4ENS_18Kernel_traits_baseILj2048ES2_S2_S2_S2_fjLj1024EEEEELb0ELb1EEEvNS_9BwdParamsE
        .type           _ZN10layer_norm22ln_bwd_finalize_kernelINS_22Kernel_traits_finalizeILj2048E13__nv_bfloat16S2_S2_S2_fjLb0ELj1024ELj4ENS_18Kernel_traits_baseILj2048ES2_S2_S2_S2_fjLj1024EEEEELb0ELb1EEEvNS_9BwdParamsE,@function
        .size           _ZN10layer_norm22ln_bwd_finalize_kernelINS_22Kernel_traits_finalizeILj2048E13__nv_bfloat16S2_S2_S2_fjLb0ELj1024ELj4ENS_18Kernel_traits_baseILj2048ES2_S2_S2_S2_fjLj1024EEEEELb0ELb1EEEvNS_9BwdParamsE,(.L_x_6814 - _ZN10layer_norm22ln_bwd_finalize_kernelINS_22Kernel_traits_finalizeILj2048E13__nv_bfloat16S2_S2_S2_fjLb0ELj1024ELj4ENS_18Kernel_traits_baseILj2048ES2_S2_S2_S2_fjLj1024EEEEELb0ELb1EEEvNS_9BwdParamsE)
        .other          _ZN10layer_norm22ln_bwd_finalize_kernelINS_22Kernel_traits_finalizeILj2048E13__nv_bfloat16S2_S2_S2_fjLb0ELj1024ELj4ENS_18Kernel_traits_baseILj2048ES2_S2_S2_S2_fjLj1024EEEEELb0ELb1EEEvNS_9BwdParamsE,@"STO_CUDA_ENTRY STV_DEFAULT"
_ZN10layer_norm22ln_bwd_finalize_kernelINS_22Kernel_traits_finalizeILj2048E13__nv_bfloat16S2_S2_S2_fjLb0ELj1024ELj4ENS_18Kernel_traits_baseILj2048ES2_S2_S2_S2_fjLj1024EEEEELb0ELb1EEEvNS_9BwdParamsE:
.text._ZN10layer_norm22ln_bwd_finalize_kernelINS_22Kernel_traits_finalizeILj2048E13__nv_bfloat16S2_S2_S2_fjLb0ELj1024ELj4ENS_18Kernel_traits_baseILj2048ES2_S2_S2_S2_fjLj1024EEEEELb0ELb1EEEvNS_9BwdParamsE:
        /* <DEDUP_REMOVED lines=8> */
[----:B------:R-:W-:Y:S01]  /*0080*/  SHF.L.U32 R2, R2, 0x4, RZ ;  /* 0x0000000402027819 */ /* 0x000fe200000006ff */
[----:B------:R-:W-:Y:S01]  /*0090*/  ULDC.64 UR4, c[0x0][0x118] ;  /* 0x0000460000047ab9 */ /* 0x000fe20000000a00 */
[--C-:B------:R-:W-:Y:S02]  /*00a0*/  SHF.R.U32.HI R17, RZ, 0x5, R0.reuse ;  /* 0x00000005ff117819 */ /* 0x100fe40000011600 */
[----:B------:R-:W-:Y:S02]  /*00b0*/  LOP3.LUT R20, R0, 0x3fffffe0, RZ, 0xc0, !PT ;  /* 0x3fffffe000147812 */ /* 0x000fe400078ec0ff */
[----:B------:R-:W-:Y:S02]  /*00c0*/  LOP3.LUT R19, R2, 0x7ffffff0, RZ, 0xc0, !PT ;  /* 0x7ffffff002137812 */ /* 0x000fe400078ec0ff */
[C---:B------:R-:W-:Y:S02]  /*00d0*/  LOP3.LUT R21, R17.reuse, 0x1f, R0, 0x78, !PT ;  /* 0x0000001f11157812 */ /* 0x040fe400078e7800 */
[C---:B------:R-:W-:Y:S01]  /*00e0*/  ISETP.GE.U32.AND P0, PT, R16.reuse, 0x10, PT ;  /* 0x000000101000780c */ /* 0x040fe20003f06070 */
[----:B------:R-:W-:Y:S01]  /*00f0*/  IMAD.IADD R19, R16, 0x1, R19 ;  /* 0x0000000110137824 */ /* 0x000fe200078e0213 */
[----:B------:R-:W-:Y:S01]  /*0100*/  IADD3 R20, R20, R21, RZ ;  /* 0x0000001514147210 */ /* 0x000fe20007ffe0ff */
[----:B------:R-:W-:Y:S01]  /*0110*/  IMAD R21, R16, 0x20, R21 ;  /* 0x0000002010157824 */ /* 0x000fe200078e0215 */
[----:B------:R-:W-:-:S02]  /*0120*/  ISETP.EQ.AND P0, PT, R17, 0x1f, !P0 ;  /* 0x0000001f1100780c */ /* 0x000fc40004702270 */
.L_x_429:
[----:B------:R-:W-:Y:S01]  /*0130*/  ISETP.GE.U32.AND P1, PT, R17, c[0x0][0x160], PT ;  /* 0x0000580011007a0c */ /* 0x000fe20003f26070 */
[----:B------:R-:W-:Y:S01]  /*0140*/  BSSY B0, `(.L_x_417) ;  /* 0x0000060000007945 */ /* 0x000fe20003800000 */
[----:B------:R-:W-:Y:S01]  /*0150*/  HFMA2.MMA R27, -RZ, RZ, 0, 0 ;  /* 0x00000000ff1b7435 */ /* 0x000fe200000001ff */
[----:B------:R-:W-:-:S10]  /*0160*/  IMAD.MOV.U32 R23, RZ, RZ, RZ ;  /* 0x000000ffff177224 */ /* 0x000fd400078e00ff */
        /* <DEDUP_REMOVED lines=23> */
.L_x_421:
[----:B------:R-:W-:Y:S01]  /*02e0*/  IMAD.MOV.U32 R14, RZ, RZ, 0x4 ;  /* 0x00000004ff0e7424 */ /* 0x000fe200078e00ff */
[C---:B------:R-:W-:Y:S01]  /*02f0*/  IADD3 R3, R25.reuse, 0x20, RZ ;  /* 0x0000002019037810 */ /* 0x040fe20007ffe0ff */
[C---:B------:R-:W-:Y:S01]  /*0300*/  IMAD R13, R25.reuse, c[0x0][0x168], R18 ;  /* 0x00005a00190d7a24 */ /* 0x040fe200078e0212 */
[----:B------:R-:W-:-:S03]  /*0310*/  IADD3 R5, R25, 0x40, RZ ;  /* 0x0000004019057810 */ /* 0x000fc60007ffe0ff */
[----:B------:R-:W-:Y:S01]  /*0320*/  IMAD.WIDE.U32 R10, R13, R14, c[0x0][0x220] ;  /* 0x000088000d0a7625 */ /* 0x000fe200078e000e */
[----:B------:R-:W-:-:S03]  /*0330*/  IADD3 R29, R25, 0x60, RZ ;  /* 0x00000060191d7810 */ /* 0x000fc60007ffe0ff */
[----:B------:R-:W-:Y:S01]  /*0340*/  IMAD R3, R3, c[0x0][0x168], R18 ;  /* 0x00005a0003037a24 */ /* 0x000fe200078e0212 */
[----:B------:R0:W2:Y:S01]  /*0350*/  LDG.E R24, [R10.64] ;  /* 0x000000040a187981 */ /* 0x0000a2000c1e1900 */
[----:B------:R-:W-:-:S04]  /*0360*/  IMAD.WIDE.U32 R12, R13, R14, c[0x0][0x228] ;  /* 0x00008a000d0c7625 */ /* 0x000fc800078e000e */
[--C-:B------:R-:W-:Y:S02]  /*0370*/  IMAD R15, R5, c[0x0][0x168], R18.reuse ;  /* 0x00005a00050f7a24 */ /* 0x100fe400078e0212 */
[CC--:B------:R-:W-:Y:S01]  /*0380*/  IMAD.WIDE.U32 R4, R3.reuse, R14.reuse, c[0x0][0x220] ;  /* 0x0000880003047625 */ /* 0x0c0fe200078e000e */
[----:B------:R-:W3:Y:S03]  /*0390*/  LDG.E R12, [R12.64] ;  /* 0x000000040c0c7981 */ /* 0x000ee6000c1e1900 */
[----:B------:R-:W-:Y:S02]  /*03a0*/  IMAD.WIDE.U32 R6, R3, R14, c[0x0][0x228] ;  /* 0x00008a0003067625 */ /* 0x000fe400078e000e */
[----:B------:R-:W4:Y:S02]  /*03b0*/  LDG.E R4, [R4.64] ;  /* 0x0000000404047981 */ /* 0x000f24000c1e1900 */
[----:B------:R-:W-:-:S02]  /*03c0*/  IMAD R29, R29, c[0x0][0x168], R18 ;  /* 0x00005a001d1d7a24 */ /* 0x000fc400078e0212 */
[CC--:B------:R-:W-:Y:S01]  /*03d0*/  IMAD.WIDE.U32 R8, R15.reuse, R14.reuse, c[0x0][0x220] ;  /* 0x000088000f087625 */ /* 0x0c0fe200078e000e */
[----:B------:R-:W5:Y:S03]  /*03e0*/  LDG.E R6, [R6.64] ;  /* 0x0000000406067981 */ /* 0x000f66000c1e1900 */
[-C--:B------:R-:W-:Y:S02]  /*03f0*/  IMAD.WIDE.U32 R2, R15, R14.reuse, c[0x0][0x228] ;  /* 0x00008a000f027625 */ /* 0x080fe400078e000e */
[----:B------:R-:W5:Y:S02]  /*0400*/  LDG.E R8, [R8.64] ;  /* 0x0000000408087981 */ /* 0x000f64000c1e1900 */
[CC--:B0-----:R-:W-:Y:S02]  /*0410*/  IMAD.WIDE.U32 R10, R29.reuse, R14.reuse, c[0x0][0x220] ;  /* 0x000088001d0a7625 */ /* 0x0c1fe400078e000e */
[----:B------:R-:W5:Y:S02]  /*0420*/  LDG.E R3, [R2.64] ;  /* 0x0000000402037981 */ /* 0x000f64000c1e1900 */
[----:B------:R-:W-:-:S02]  /*0430*/  IMAD.WIDE.U32 R14, R29, R14, c[0x0][0x228] ;  /* 0x00008a001d0e7625 */ /* 0x000fc400078e000e */
        /* <DEDUP_REMOVED lines=13> */
.L_x_420:
[----:B------:R-:W-:Y:S05]  /*0510*/  BSYNC B1 ;  /* 0x0000000000017941 */ /* 0x000fea0003800000 */
.L_x_419:
        /* <DEDUP_REMOVED lines=23> */
.L_x_423:
[----:B------:R-:W-:Y:S05]  /*0690*/  BSYNC B1 ;  /* 0x0000000000017941 */ /* 0x000fea0003800000 */
.L_x_422:
[----:B------:R-:W-:-:S13]  /*06a0*/  ISETP.LT.U32.OR P2, PT, R25, c[0x0][0x160], P2 ;  /* 0x0000580019007a0c */ /* 0x000fda0001741470 */
        /* <DEDUP_REMOVED lines=9> */
.L_x_418:
[----:B------:R-:W-:Y:S05]  /*0740*/  BSYNC B0 ;  /* 0x0000000000007941 */ /* 0x000fea0003800000 */
.L_x_417:
        /* <DEDUP_REMOVED lines=11> */
.L_x_430:
[----:B---3--:R-:W-:Y:S01]  /*0800*/  FADD.FTZ R13, R4, R3 ;  /* 0x00000003040d7221 */ /* 0x008fe20000010000 */
[----:B------:R-:W-:Y:S05]  /*0810*/  BRA.DIV ~URZ, `(.L_x_426) ;  /* 0x000003127f007947 */ /* 0x000fea000b800000 */
[----:B-1----:R-:W1:Y:S02]  /*0820*/  SHFL.BFLY PT, R2, R5, 0x1, 0x1f ;  /* 0x0c201f0005027f89 */ /* 0x002e6400000e0000 */
[----:B-1----:R-:W-:Y:S02]  /*0830*/  FADD.FTZ R6, R5, R2 ;  /* 0x0000000205067221 */ /* 0x002fe40000010000 */
[----:B------:R-:W1:Y:S04]  /*0840*/  SHFL.BFLY PT, R2, R13, 0x2, 0x1f ;  /* 0x0c401f000d027f89 */ /* 0x000e6800000e0000 */
[----:B------:R-:W3:Y:S01]  /*0850*/  SHFL.BFLY PT, R3, R6, 0x2, 0x1f ;  /* 0x0c401f0006037f89 */ /* 0x000ee200000e0000 */
[----:B-1----:R-:W-:-:S02]  /*0860*/  FADD.FTZ R2, R13, R2 ;  /* 0x000000020d027221 */ /* 0x002fc40000010000 */
[----:B---3--:R-:W-:-:S03]  /*0870*/  FADD.FTZ R8, R6, R3 ;  /* 0x0000000306087221 */ /* 0x008fc60000010000 */
[----:B------:R-:W1:Y:S04]  /*0880*/  SHFL.BFLY PT, R3, R2, 0x4, 0x1f ;  /* 0x0c801f0002037f89 */ /* 0x000e6800000e0000 */
[----:B------:R-:W3:Y:S01]  /*0890*/  SHFL.BFLY PT, R7, R8, 0x4, 0x1f ;  /* 0x0c801f0008077f89 */ /* 0x000ee200000e0000 */
[----:B-1----:R-:W-:Y:S02]  /*08a0*/  FADD.FTZ R3, R2, R3 ;  /* 0x0000000302037221 */ /* 0x002fe40000010000 */
[----:B---3--:R-:W-:-:S03]  /*08b0*/  FADD.FTZ R9, R8, R7 ;  /* 0x0000000708097221 */ /* 0x008fc60000010000 */
[----:B--2---:R-:W1:Y:S04]  /*08c0*/  SHFL.BFLY PT, R4, R3, 0x8, 0x1f ;  /* 0x0d001f0003047f89 */ /* 0x004e6800000e0000 */
[----:B------:R-:W2:Y:S01]  /*08d0*/  SHFL.BFLY PT, R10, R9, 0x8, 0x1f ;  /* 0x0d001f00090a7f89 */ /* 0x000ea200000e0000 */
[----:B-1----:R-:W-:Y:S02]  /*08e0*/  FADD.FTZ R4, R3, R4 ;  /* 0x0000000403047221 */ /* 0x002fe40000010000 */
[----:B--2---:R-:W-:-:S03]  /*08f0*/  FADD.FTZ R10, R9, R10 ;  /* 0x0000000a090a7221 */ /* 0x004fc60000010000 */
[----:B------:R1:W2:Y:S04]  /*0900*/  SHFL.BFLY PT, R7, R4, 0x10, 0x1f ;  /* 0x0e001f0004077f89 */ /* 0x0002a800000e0000 */
[----:B------:R1:W3:Y:S02]  /*0910*/  SHFL.BFLY PT, R5, R10, 0x10, 0x1f ;  /* 0x0e001f000a057f89 */ /* 0x0002e400000e0000 */
.L_x_431:
[----:B------:R-:W-:Y:S01]  /*0920*/  @!P1 SHF.R.U32.HI R2, RZ, 0x3, R0 ;  /* 0x00000003ff029819 */ /* 0x000fe20000011600 */
[----:B---3--:R-:W-:Y:S02]  /*0930*/  FADD.FTZ R5, R5, R10 ;  /* 0x0000000a05057221 */ /* 0x008fe40000010000 */
[----:B--2---:R-:W-:Y:S01]  /*0940*/  FADD.FTZ R7, R7, R4 ;  /* 0x0000000407077221 */ /* 0x004fe20000010000 */
[----:B------:R-:W-:-:S05]  /*0950*/  @!P1 LOP3.LUT R2, R2, 0x1ffffffc, RZ, 0xc0, !PT ;  /* 0x1ffffffc02029812 */ /* 0x000fca00078ec0ff */
[----:B------:R2:W-:Y:S04]  /*0960*/  @!P1 STS [R2+0x2000], R5 ;  /* 0x0020000502009388 */ /* 0x0005e80000000800 */
[----:B------:R2:W-:Y:S02]  /*0970*/  @!P1 STS [R2+0x2080], R7 ;  /* 0x0020800702009388 */ /* 0x0005e40000000800 */
.L_x_424:
[----:B0-----:R-:W-:Y:S01]  /*0980*/  WARPSYNC 0xffffffff ;  /* 0xffffffff00007948 */ /* 0x001fe20003800000 */
[----:B------:R-:W-:Y:S06]  /*0990*/  BAR.SYNC.DEFER_BLOCKING 0x0 ;  /* 0x0000000000007b1d */ /* 0x000fec0000010000 */
[----:B------:R-:W-:Y:S01]  /*09a0*/  BSSY B0, `(.L_x_427) ;  /* 0x000000b000007945 */ /* 0x000fe20003800000 */
[----:B------:R-:W-:Y:S05]  /*09b0*/  @!P0 BRA `(.L_x_428) ;  /* 0x0000009000008947 */ /* 0x000fea0003800000 */
[----:B--2---:R-:W0:Y:S01]  /*09c0*/  LDS.64 R2, [R16.X8+0x2000] ;  /* 0x0020000010027984 */ /* 0x004e220000008a00 */
[----:B------:R-:W-:-:S03]  /*09d0*/  HFMA2.MMA R6, -RZ, RZ, 0, 2.384185791015625e-07 ;  /* 0x00000004ff067435 */ /* 0x000fc600000001ff */
[----:B-1----:R-:W1:Y:S01]  /*09e0*/  LDS.64 R4, [R16.X8+0x2080] ;  /* 0x0020800010047984 */ /* 0x002e620000008a00 */
[----:B0-----:R-:W-:-:S06]  /*09f0*/  F2FP.BF16.PACK_AB R7, R3, R2 ;  /* 0x000000020307723e */ /* 0x001fcc00000010ff */
[----:B------:R-:W-:Y:S01]  /*0a00*/  IMAD.WIDE.U32 R2, R19, R6, c[0x0][0x268] ;  /* 0x00009a0013027625 */ /* 0x000fe200078e0006 */
[----:B-1----:R-:W-:-:S03]  /*0a10*/  F2FP.BF16.PACK_AB R9, R5, R4 ;  /* 0x000000040509723e */ /* 0x002fc600000010ff */
[----:B------:R-:W-:Y:S01]  /*0a20*/  IMAD.WIDE.U32 R4, R19, R6, c[0x0][0x260] ;  /* 0x0000980013047625 */ /* 0x000fe200078e0006 */
[----:B------:R0:W-:Y:S04]  /*0a30*/  STG.E [R2.64], R7 ;  /* 0x0000000702007986 */ /* 0x0001e8000c101904 */
[----:B------:R0:W-:Y:S02]  /*0a40*/  STG.E [R4.64], R9 ;  /* 0x0000000904007986 */ /* 0x0001e4000c101904 */
.L_x_428:
[----:B------:R-:W-:Y:S05]  /*0a50*/  BSYNC B0 ;  /* 0x0000000000007941 */ /* 0x000fea0003800000 */
.L_x_427:
[C---:B------:R-:W-:Y:S02]  /*0a60*/  ISETP.GT.U32.AND P1, PT, R18.reuse, -0x801, PT ;  /* 0xfffff7ff1200780c */ /* 0x040fe40003f24070 */
[----:B------:R-:W-:Y:S02]  /*0a70*/  IADD3 R18, R18, 0x800, RZ ;  /* 0x0000080012127810 */ /* 0x000fe40007ffe0ff */
[----:B------:R-:W-:-:S09]  /*0a80*/  IADD3 R19, R19, 0x400, RZ ;  /* 0x0000040013137810 */ /* 0x000fd20007ffe0ff */
[----:B012---:R-:W-:Y:S05]  /*0a90*/  @P1 BRA `(.L_x_429) ;  /* 0xfffff69000001947 */ /* 0x007fea000383ffff */
[----:B------:R-:W-:Y:S05]  /*0aa0*/  EXIT ;  /* 0x000000000000794d */ /* 0x000fea0003800000 */
.L_x_425:
[----:B--2---:R-:W-:Y:S01]  /*0ab0*/  IMAD.MOV.U32 R10, RZ, RZ, R4 ;  /* 0x000000ffff0a7224 */ /* 0x004fe200078e0004 */
[----:B------:R-:W-:Y:S01]  /*0ac0*/  MOV R9, 0x1 ;  /* 0x0000000100097802 */ /* 0x000fe20000000f00 */
[----:B------:R-:W-:Y:S01]  /*0ad0*/  IMAD.MOV.U32 R6, RZ, RZ, 0x1f ;  /* 0x0000001fff067424 */ /* 0x000fe200078e00ff */
[----:B------:R-:W-:Y:S02]  /*0ae0*/  MOV R11, 0xffffffff ;  /* 0xffffffff000b7802 */ /* 0x000fe40000000f00 */
[----:B------:R-:W-:Y:S02]  /*0af0*/  MOV R2, 0xb10 ;  /* 0x00000b1000027802 */ /* 0x000fe40000000f00 */
[----:B01----:R-:W-:Y:S05]  /*0b00*/  CALL.REL.NOINC `($__internal_12_$__cuda_sm70_shflsync_bfly_p) ;  /* 0x000003c000007944 */ /* 0x003fea0003c00000 */
[----:B-1----:R-:W-:Y:S01]  /*0b10*/  IMAD.MOV.U32 R3, RZ, RZ, R6 ;  /* 0x000000ffff037224 */ /* 0x002fe200078e0006 */
[----:B0-----:R-:W-:Y:S05]  /*0b20*/  BRA `(.L_x_430) ;  /* 0xfffffcd000007947 */ /* 0x001fea000383ffff */
.L_x_426:
[----:B------:R-:W-:Y:S01]  /*0b30*/  HFMA2.MMA R6, -RZ, RZ, 0, 1.847743988037109375e-06 ;  /* 0x0000001fff067435 */ /* 0x000fe200000001ff */
[----:B------:R-:W-:Y:S01]  /*0b40*/  MOV R10, R13 ;  /* 0x0000000d000a7202 */ /* 0x000fe20000000f00 */
[----:B------:R-:W-:Y:S01]  /*0b50*/  IMAD.MOV.U32 R9, RZ, RZ, 0x2 ;  /* 0x00000002ff097424 */ /* 0x000fe200078e00ff */
[----:B------:R-:W-:Y:S01]  /*0b60*/  MOV R2, 0xb90 ;  /* 0x00000b9000027802 */ /* 0x000fe20000000f00 */
[----:B------:R-:W-:-:S02]  /*0b70*/  IMAD.MOV.U32 R11, RZ, RZ, -0x1 ;  /* 0xffffffffff0b7424 */ /* 0x000fc400078e00ff */
[----:B012---:R-:W-:Y:S05]  /*0b80*/  CALL.REL.NOINC `($__internal_12_$__cuda_sm70_shflsync_bfly_p) ;  /* 0x0000034000007944 */ /* 0x007fea0003c00000 */
[----:B01----:R-:W-:Y:S01]  /*0b90*/  FADD.FTZ R10, R13, R6 ;  /* 0x000000060d0a7221 */ /* 0x003fe20000010000 */
[----:B------:R-:W-:Y:S01]  /*0ba0*/  HFMA2.MMA R6, -RZ, RZ, 0, 1.847743988037109375e-06 ;  /* 0x0000001fff067435 */ /* 0x000fe200000001ff */
[----:B------:R-:W-:Y:S01]  /*0bb0*/  MOV R9, 0x4 ;  /* 0x0000000400097802 */ /* 0x000fe20000000f00 */
[----:B------:R-:W-:Y:S01]  /*0bc0*/  IMAD.MOV.U32 R11, RZ, RZ, -0x1 ;  /* 0xffffffffff0b7424 */ /* 0x000fe200078e00ff */
[----:B------:R-:W-:-:S03]  /*0bd0*/  MOV R2, 0xbf0 ;  /* 0x00000bf000027802 */ /* 0x000fc60000000f00 */
[----:B------:R-:W-:Y:S05]  /*0be0*/  CALL.REL.NOINC `($__internal_12_$__cuda_sm70_shflsync_bfly_p) ;  /* 0x000002e000007944 */ /* 0x000fea0003c00000 */
[----:B01----:R-:W-:Y:S01]  /*0bf0*/  FADD.FTZ R10, R10, R6 ;  /* 0x000000060a0a7221 */ /* 0x003fe20000010000 */
[----:B------:R-:W-:Y:S01]  /*0c00*/  HFMA2.MMA R6, -RZ, RZ, 0, 1.847743988037109375e-06 ;  /* 0x0000001fff067435 */ /* 0x000fe200000001ff */
[----:B------:R-:W-:Y:S01]  /*0c10*/  MOV R9, 0x8 ;  /* 0x0000000800097802 */ /* 0x000fe20000000f00 */
[----:B------:R-:W-:Y:S01]  /*0c20*/  IMAD.MOV.U32 R11, RZ, RZ, -0x1 ;  /* 0xffffffffff0b7424 */ /* 0x000fe200078e00ff */
[----:B------:R-:W-:-:S03]  /*0c30*/  MOV R2, 0xc50 ;  /* 0x00000c5000027802 */ /* 0x000fc60000000f00 */
[----:B------:R-:W-:Y:S05]  /*0c40*/  CALL.REL.NOINC `($__internal_12_$__cuda_sm70_shflsync_bfly_p) ;  /* 0x0000028000007944 */ /* 0x000fea0003c00000 */
[----:B-1----:R-:W-:Y:S01]  /*0c50*/  FADD.FTZ R4, R10, R6 ;  /* 0x000000060a047221 */ /* 0x002fe20000010000 */
[----:B------:R-:W-:Y:S01]  /*0c60*/  HFMA2.MMA R6, -RZ, RZ, 0, 1.847743988037109375e-06 ;  /* 0x0000001fff067435 */ /* 0x000fe200000001ff */
[----:B0-----:R-:W-:Y:S01]  /*0c70*/  MOV R9, 0x10 ;  /* 0x0000001000097802 */ /* 0x001fe20000000f00 */
[----:B------:R-:W-:Y:S01]  /*0c80*/  IMAD.MOV.U32 R11, RZ, RZ, -0x1 ;  /* 0xffffffffff0b7424 */ /* 0x000fe200078e00ff */
[----:B------:R-:W-:-:S02]  /*0c90*/  MOV R2, 0xcc0 ;  /* 0x00000cc000027802 */ /* 0x000fc40000000f00 */
[----:B------:R-:W-:Y:S02]  /*0ca0*/  MOV R10, R4 ;  /* 0x00000004000a7202 */ /* 0x000fe40000000f00 */
[----:B------:R-:W-:Y:S05]  /*0cb0*/  CALL.REL.NOINC `($__internal_12_$__cuda_sm70_shflsync_bfly_p) ;  /* 0x0000021000007944 */ /* 0x000fea0003c00000 */
[----:B0-----:R-:W-:Y:S01]  /*0cc0*/  HFMA2.MMA R9, -RZ, RZ, 0, 5.9604644775390625e-08 ;  /* 0x00000001ff097435 */ /* 0x001fe200000001ff */
[----:B-1----:R-:W-:Y:S01]  /*0cd0*/  MOV R7, R6 ;  /* 0x0000000600077202 */ /* 0x002fe20000000f00 */
[----:B------:R-:W-:Y:S01]  /*0ce0*/  IMAD.MOV.U32 R10, RZ, RZ, R5 ;  /* 0x000000ffff0a7224 */ /* 0x000fe200078e0005 */
[----:B------:R-:W-:Y:S01]  /*0cf0*/  MOV R6, 0x1f ;  /* 0x0000001f00067802 */ /* 0x000fe20000000f00 */
[----:B------:R-:W-:Y:S01]  /*0d00*/  IMAD.MOV.U32 R11, RZ, RZ, -0x1 ;  /* 0xffffffffff0b7424 */ /* 0x000fe200078e00ff */
[----:B------:R-:W-:Y:S02]  /*0d10*/  MOV R2, 0xd30 ;  /* 0x00000d3000027802 */ /* 0x000fe40000000f00 */
[----:B------:R-:W-:Y:S05]  /*0d20*/  CALL.REL.NOINC `($__internal_12_$__cuda_sm70_shflsync_bfly_p) ;  /* 0x000001a000007944 */ /* 0x000fea0003c00000 */
[----:B0-----:R-:W-:Y:S01]  /*0d30*/  HFMA2.MMA R9, -RZ, RZ, 0, 1.1920928955078125e-07 ;  /* 0x00000002ff097435 */ /* 0x001fe200000001ff */
[----:B-1----:R-:W-:Y:S01]  /*0d40*/  FADD.FTZ R10, R5, R6 ;  /* 0x00000006050a7221 */ /* 0x002fe20000010000 */
[----:B------:R-:W-:Y:S01]  /*0d50*/  MOV R6, 0x1f ;  /* 0x0000001f00067802 */ /* 0x000fe20000000f00 */
[----:B------:R-:W-:Y:S01]  /*0d60*/  IMAD.MOV.U32 R11, RZ, RZ, -0x1 ;  /* 0xffffffffff0b7424 */ /* 0x000fe200078e00ff */
[----:B------:R-:W-:Y:S02]  /*0d70*/  MOV R2, 0xd90 ;  /* 0x00000d9000027802 */ /* 0x000fe40000000f00 */
[----:B------:R-:W-:Y:S05]  /*0d80*/  CALL.REL.NOINC `($__internal_12_$__cuda_sm70_shflsync_bfly_p) ;  /* 0x0000014000007944 */ /* 0x000fea0003c00000 */
[----:B0-----:R-:W-:Y:S01]  /*0d90*/  HFMA2.MMA R9, -RZ, RZ, 0, 2.384185791015625e-07 ;  /* 0x00000004ff097435 */ /* 0x001fe200000001ff */
[----:B-1----:R-:W-:Y:S01]  /*0da0*/  FADD.FTZ R10, R10, R6 ;  /* 0x000000060a0a7221 */ /* 0x002fe20000010000 */
[----:B------:R-:W-:Y:S01]  /*0db0*/  MOV R6, 0x1f ;  /* 0x0000001f00067802 */ /* 0x000fe20000000f00 */
[----:B------:R-:W-:Y:S01]  /*0dc0*/  IMAD.MOV.U32 R11, RZ, RZ, -0x1 ;  /* 0xffffffffff0b7424 */ /* 0x000fe200078e00ff */
[----:B------:R-:W-:-:S02]  /*0dd0*/  MOV R2, 0xdf0 ;  /* 0x00000df000027802 */ /* 0x000fc40000000f00 */
[----:B------:R-:W-:Y:S05]  /*0de0*/  CALL.REL.NOINC `($__internal_12_$__cuda_sm70_shflsync_bfly_p) ;  /* 0x000000e000007944 */ /* 0x000fea0003c00000 */
[----:B0-----:R-:W-:Y:S01]  /*0df0*/  HFMA2.MMA R9, -RZ, RZ, 0, 4.76837158203125e-07 ;  /* 0x00000008ff097435 */ /* 0x001fe200000001ff */
[----:B-1----:R-:W-:Y:S01]  /*0e00*/  FADD.FTZ R10, R10, R6 ;  /* 0x000000060a0a7221 */ /* 0x002fe20000010000 */
[----:B------:R-:W-:Y:S01]  /*0e10*/  MOV R6, 0x1f ;  /* 0x0000001f00067802 */ /* 0x000fe20000000f00 */
[----:B------:R-:W-:Y:S01]  /*0e20*/  IMAD.MOV.U32 R11, RZ, RZ, -0x1 ;  /* 0xffffffffff0b7424 */ /* 0x000fe200078e00ff */
[----:B------:R-:W-:-:S02]  /*0e30*/  MOV R2, 0xe50 ;  /* 0x00000e5000027802 */ /* 0x000fc40000000f00 */
[----:B------:R-:W-:Y:S05]  /*0e40*/  CALL.REL.NOINC `($__internal_12_$__cuda_sm70_shflsync_bfly_p) ;  /* 0x0000008000007944 */ /* 0x000fea0003c00000 */
[----:B0-----:R-:W-:Y:S01]  /*0e50*/  HFMA2.MMA R9, -RZ, RZ, 0, 9.5367431640625e-07 ;  /* 0x00000010ff097435 */ /* 0x001fe200000001ff */
[----:B-1----:R-:W-:Y:S01]  /*0e60*/  FADD.FTZ R10, R10, R6 ;  /* 0x000000060a0a7221 */ /* 0x002fe20000010000 */
[----:B------:R-:W-:Y:S01]  /*0e70*/  MOV R6, 0x1f ;  /* 0x0000001f00067802 */ /* 0x000fe20000000f00 */
[----:B------:R-:W-:Y:S01]  /*0e80*/  IMAD.MOV.U32 R11, RZ, RZ, -0x1 ;  /* 0xffffffffff0b7424 */ /* 0x000fe200078e00ff */
[----:B------:R-:W-:-:S02]  /*0e90*/  MOV R2, 0xeb0 ;  /* 0x00000eb000027802 */ /* 0x000fc40000000f00 */
[----:B------:R-:W-:Y:S05]  /*0ea0*/  CALL.REL.NOINC `($__internal_12_$__cuda_sm70_shflsync_bfly_p) ;  /* 0x0000002000007944 */ /* 0x000fea0003c00000 */
[----:B-1----:R-:W-:Y:S01]  /*0eb0*/  MOV R5, R6 ;  /* 0x0000000600057202 */ /* 0x002fe20000000f00 */
[----:B0-----:R-:W-:Y:S05]  /*0ec0*/  BRA `(.L_x_431) ;  /* 0xfffffa5000007947 */ /* 0x001fea000383ffff */
        .weak           $__internal_12_$__cuda_sm70_shflsync_bfly_p
        .type           $__internal_12_$__cuda_sm70_shflsync_bfly_p,@function
        .size           $__internal_12_$__cuda_sm70_shflsync_bfly_p,(.L_x_6814 - $__internal_12_$__cuda_sm70_shflsync_bfly_p)
$__internal_12_$__cuda_sm70_shflsync_bfly_p:
[----:B------:R-:W-:Y:S01]  /*0ed0*/  HFMA2.MMA R3, -RZ, RZ, 0, 0 ;  /* 0x00000000ff037435 */ /* 0x000fe200000001ff */
[----:B------:R-:W-:Y:S04]  /*0ee0*/  WARPSYNC R11 ;  /* 0x0000000b00007348 */ /* 0x000fe80003800000 */
[----:B------:R0:W1:Y:S01]  /*0ef0*/  SHFL.BFLY PT, R6, R10, R9, R6 ;  /* 0x0c0000090a067389 */ /* 0x00006200000e0006 */
[----:B------:R-:W-:Y:S05]  /*0f00*/  RET.REL.NODEC R2 `(_ZN10layer_norm22ln_bwd_finalize_kernelINS_22Kernel_traits_finalizeILj2048E13__nv_bfloat16S2_S2_S2_fjLb0ELj1024ELj4ENS_18Kernel_traits_baseILj2048ES2_S2_S2_S2_fjLj1024EEEEELb0ELb1EEEvNS_9BwdParamsE) ;  /* 0xfffff0f002007950 */ /* 0x000fea0003c3ffff */
.L_x_432:
        /* <DEDUP_REMOVED lines=15> */
.L_x_6814:


//--------------------- .text._ZN10layer_norm13ln_bwd_kernelINS_13Kernel_traitsI13__nv_bfloat16S2_S2_S2_fjLj2048ELj1ELj1ELj4ELj16ENS_18Kernel_traits_baseILj2048ES2_S2_S2_S2_fjLj128EEEEELb1ELb0ELb1ELb1EEEvNS_9BwdParamsE --------------------------
	.section	.text._ZN10layer_norm13ln_bwd_kernelINS_13Kernel_traitsI13__nv_bfloat16S2_S2_S2_fjLj2048ELj1ELj1ELj4ELj16ENS_18Kernel_traits_baseILj2048ES2_S2_S2_S2_fjLj128EEEEELb1ELb0ELb1ELb1EEEvNS_9BwdParamsE,"ax",@progbits
	.sectioninfo	@"SHI_REGISTERS=128"
	.align	128
        .global         _ZN10layer_norm13ln_bwd_kernelINS_13Kernel_traitsI13__nv_bfloat16S2_S2_S2_fjLj2048ELj1ELj1ELj4ELj16ENS_18Kernel_traits_baseILj2048ES2_S2_S2_S2_fjLj128EEEEELb1ELb0ELb1ELb1EEEvNS_9BwdParamsE
        .type           _ZN10layer_norm13ln_bwd_kernelINS_13Kernel_traitsI13__nv_bfloat16S2_S2_S2_fjLj2048ELj1ELj1ELj4ELj16ENS_18Kernel_traits_baseILj2048ES2_S2_S2_S2_fjLj128EEEEELb1ELb0ELb1ELb1EEEvNS_9BwdParamsE,@function
        .size           _ZN10layer_norm13ln_bwd_kernelINS_13Kernel_traitsI13__nv_bfloat16S2_S2_S2_fjLj2048ELj1ELj1ELj4ELj16ENS_18Kernel_traits_baseILj2048ES2_S2_S2_S2_fjLj128EEEEELb1ELb0ELb1ELb1EEEvNS_9BwdParamsE,(.L_x_6815 - _ZN10layer_norm13ln_bwd_kernelINS_13Kernel_traitsI13__nv_bfloat16S2_S2_S2_fjLj2048ELj1ELj1ELj4ELj16ENS_18Kernel_traits_baseILj2048ES2_S2_S2_S2_fjLj128EEEEELb1ELb0ELb1ELb1EEEvNS_9BwdParamsE)
        .other          _ZN10layer_norm13ln_bwd_kernelINS_13Kernel_traitsI13__nv_bfloat16S2_S2_S2_fjLj2048ELj1ELj1ELj4ELj16ENS_18Kernel_traits_baseILj2048ES2_S2_S2_S2_fjLj128EEEEELb1ELb0ELb1ELb1EEEvNS_9BwdParamsE,@"STO_CUDA_ENTRY STV_DEFAULT"
_ZN10layer_norm13ln_bwd_kernelINS_13Kernel_traitsI13__nv_bfloat16S2_S2_S2_fjLj2048ELj1ELj1ELj4ELj16ENS_18Kernel_traits_baseILj2048ES2_S2_S2_S2_fjLj128EEEEELb1ELb0ELb1ELb1EEEvNS_9BwdParamsE:
.text._ZN10layer_norm13ln_bwd_kernelINS_13Kernel_traitsI13__nv_bfloat16S2_S2_S2_fjLj2048ELj1ELj1ELj4ELj16ENS_18Kernel_traits_baseILj2048ES2_S2_S2_S2_fjLj128EEEEELb1ELb0ELb1ELb1EEEvNS_9BwdParamsE:
[----:B------:R-:W-:Y:S02]  /*0000*/  IMAD.MOV.U32 R1, RZ, RZ, c[0x0][0x28] ;  /* 0x00000a00ff017624 */ /* 0x000fe400078e00ff */
        /* <DEDUP_REMOVED lines=23> */
.L_x_433:
[----:B------:R-:W-:-:S05]  /*0180*/  IMAD.SHL.U32 R0, R88, 0x10, RZ ;  /* 0x0000001058007824 */ /* 0x000fca00078e00ff */
[----:B------:R-:W-:-:S04]  /*0190*/  LOP3.LUT R0, R0, 0x7f0, RZ, 0xc0, !PT ;  /* 0x000007f000007812 */ /* 0x000fc800078ec0ff */
[----:B------:R-:W-:-:S04]  /*01a0*/  IADD3 R2, P0, R0, c[0x0][0x1b0], RZ ;  /* 0x00006c0000027a10 */ /* 0x000fc80007f1e0ff */
[----:B------:R-:W-:-:S05]  /*01b0*/  IADD3.X R3, RZ, c[0x0][0x1b4], RZ, P0, !PT ;  /* 0x00006d00ff037a10 */ /* 0x000fca00007fe4ff */
[----:B------:R-:W2:Y:S04]  /*01c0*/  LDG.E.128 R12, [R2.64] ;  /* 0x00000004020c7981 */ /* 0x000ea8000c1e1d00 */
[----:B------:R-:W3:Y:S01]  /*01d0*/  LDG.E.128 R48, [R2.64+0x800] ;  /* 0x0008000402307981 */ /* 0x000ee2000c1e1d00 */
        /* <DEDUP_REMOVED lines=18> */
[----:B------:R-:W0:Y:S01]  /*0300*/  LDC.U8 R14, c[0x0][0x1f0] ;  /* 0x00007c00ff0e7b82 */ /* 0x000e220000000000 */
[--C-:B------:R-:W-:Y:S02]  /*0310*/  PRMT R86, RZ, 0x5410, R12.reuse ;  /* 0x00005410ff567816 */ /* 0x100fe4000000000c */
[----:B------:R-:W-:Y:S02]  /*0320*/  PRMT R85, RZ, 0x7610, R12 ;  /* 0x00007610ff557816 */ /* 0x000fe4000000000c */
[--C-:B------:R-:W-:Y:S02]  /*0330*/  PRMT R84, RZ, 0x5410, R13.reuse ;  /* 0x00005410ff547816 */ /* 0x100fe4000000000d */
[----:B------:R-:W-:Y:S01]  /*0340*/  PRMT R83, RZ, 0x7610, R13 ;  /* 0x00007610ff537816 */ /* 0x000fe2000000000d */
[----:B------:R-:W-:Y:S01]  /*0350*/  IMAD.MOV.U32 R13, RZ, RZ, 0x1 ;  /* 0x00000001ff0d7424 */ /* 0x000fe200078e00ff */
        /* <DEDUP_REMOVED lines=10> */
.L_x_488:
[----:B------:R-:W-:-:S04]  /*0400*/  IMAD.MOV.U32 R90, RZ, RZ, 0x4 ;  /* 0x00000004ff5a7424 */ /* 0x000fc800078e00ff */
[----:B------:R-:W-:-:S06]  /*0410*/  IMAD.WIDE R68, R87, R90, c[0x0][0x1d8] ;  /* 0x0000760057447625 */ /* 0x000fcc00078e025a */
[----:B------:R-:W2:Y:S01]  /*0420*/  LDG.E R68, [R68.64] ;  /* 0x0000000444447981 */ /* 0x000ea2000c1e1900 */
[----:B------:R-:W-:-:S04]  /*0430*/  IMAD.WIDE R66, R87, R90, c[0x0][0x1a8] ;  /* 0x00006a0057427625 */ /* 0x000fc800078e025a */
[CC--:B------:R-:W-:Y:S01]  /*0440*/  IMAD.WIDE R64, R87.reuse, R90.reuse, c[0x0][0x1d0] ;  /* 0x0000740057407625 */ /* 0x0c0fe200078e025a */
[----:B------:R0:W5:Y:S04]  /*0450*/  LDG.E R4, [R66.64] ;  /* 0x0000000442047981 */ /* 0x000168000c1e1900 */
[----:B------:R0:W5:Y:S01]  /*0460*/  LDG.E R3, [R64.64] ;  /* 0x0000000440037981 */ /* 0x000162000c1e1900 */
[C---:B------:R-:W-:Y:S01]  /*0470*/  IMAD R0, R87.reuse, c[0x0][0x168], RZ ;  /* 0x00005a0057007a24 */ /* 0x040fe200078e02ff */
[----:B------:R-:W-:Y:S01]  /*0480*/  LOP3.LUT R89, R88, 0x7f, RZ, 0xc0, !PT ;  /* 0x0000007f58597812 */ /* 0x000fe200078ec0ff */
[----:B------:R-:W-:Y:S01]  /*0490*/  HFMA2.MMA R93, -RZ, RZ, 0, 9.5367431640625e-07 ;  /* 0x00000010ff5d7435 */ /* 0x000fe200000001ff */
[C---:B------:R-:W-:Y:S01]  /*04a0*/  IMAD.WIDE R90, R87.reuse, R90, c[0x0][0x1a0] ;  /* 0x00006800575a7625 */ /* 0x040fe200078e025a */
[----:B------:R-:W-:Y:S01]  /*04b0*/  IADD3 R87, R87, c[0x0][0x160], RZ ;  /* 0x0000580057577a10 */ /* 0x000fe20007ffe0ff */
[----:B------:R-:W-:Y:S01]  /*04c0*/  BSSY B0, `(.L_x_435) ;  /* 0x00000d0000007945 */ /* 0x000fe20003800000 */
[----:B------:R-:W-:-:S02]  /*04d0*/  SHF.R.S32.HI R71, RZ, 0x1f, R0 ;  /* 0x0000001fff477819 */ /* 0x000fc40000011400 */
[----:B------:R-:W-:Y:S02]  /*04e0*/  ISETP.GE.AND P1, PT, R87, c[0x0][0x164], PT ;  /* 0x0000590057007a0c */ /* 0x000fe40003f26270 */
[----:B------:R-:W-:-:S04]  /*04f0*/  LEA.HI R2, R71, R0, RZ, 0x3 ;  /* 0x0000000047027211 */ /* 0x000fc800078f18ff */
[----:B------:R-:W-:-:S04]  /*0500*/  LEA.HI.SX32 R2, R2, R89, 0x1d ;  /* 0x0000005902027211 */ /* 0x000fc800078feaff */
[C---:B------:R-:W-:Y:S01]  /*0510*/  IADD3 R0, R2.reuse, 0x80, RZ ;  /* 0x0000008002007810 */ /* 0x040fe20007ffe0ff */
[----:B------:R-:W-:-:S04]  /*0520*/  IMAD.WIDE.U32 R96, R2, R93, c[0x0][0x218] ;  /* 0x0000860002607625 */ /* 0x000fc800078e005d */
[----:B------:R-:W-:Y:S01]  /*0530*/  IMAD.WIDE.U32 R94, R0, R93, c[0x0][0x218] ;  /* 0x00008600005e7625 */ /* 0x000fe200078e005d */
[----:B--2---:R-:W-:-:S13]  /*0540*/  ISETP.GT.AND P2, PT, R68, RZ, PT ;  /* 0x000000ff4400720c */ /* 0x004fda0003f44270 */
[----:B------:R-:W-:Y:S05]  /*0550*/  @P2 BRA `(.L_x_436) ;  /* 0x0000014000002947 */ /* 0x000fea0003800000 */
[----:B0----5:R-:W-:Y:S01]  /*0560*/  ISETP.GE.AND P3, PT, R3, 0x1, PT ;  /* 0x000000010300780c */ /* 0x021fe20003f66270 */
[----:B------:R-:W-:Y:S01]  /*0570*/  IMAD.MOV.U32 R92, RZ, RZ, RZ ;  /* 0x000000ffff5c7224 */ /* 0x000fe200078e00ff */
[----:B------:R-:W-:Y:S01]  /*0580*/  ISETP.NE.U32.AND P0, PT, RZ, c[0x0][0x218], PT ;  /* 0x00008600ff007a0c */ /* 0x000fe20003f05070 */
[----:B------:R-:W-:-:S03]  /*0590*/  IMAD.MOV.U32 R91, RZ, RZ, 0x8 ;  /* 0x00000008ff5b7424 */ /* 0x000fc600078e00ff */
[----:B------:R-:W-:-:S07]  /*05a0*/  ISETP.NE.AND.EX P0, PT, RZ, c[0x0][0x21c], PT, P0 ;  /* 0x00008700ff007a0c */ /* 0x000fce0003f05300 */
[----:B------:R-:W-:-:S05]  /*05b0*/  @P3 IADD3 R64, R3, -0x1, RZ ;  /* 0xffffffff03403810 */ /* 0x000fca0007ffe0ff */
[----:B------:R-:W-:Y:S01]  /*05c0*/  @P3 IMAD R64, R64, c[0x0][0x168], RZ ;  /* 0x00005a0040403a24 */ /* 0x000fe200078e02ff */
[----:B------:R0:W5:Y:S04]  /*05d0*/  @P0 LDG.E.128 R48, [R96.64] ;  /* 0x0000000460300981 */ /* 0x000168000c1e1d00 */
[----:B------:R-:W-:Y:S01]  /*05e0*/  @P3 SHF.R.S32.HI R65, RZ, 0x1f, R64 ;  /* 0x0000001fff413819 */ /* 0x000fe20000011440 */
[----:B------:R0:W5:Y:S03]  /*05f0*/  @P0 LDG.E.128 R52, [R94.64] ;  /* 0x000000045e340981 */ /* 0x000166000c1e1d00 */
[----:B------:R-:W-:-:S04]  /*0600*/  @P3 LEA.HI R64, R65, R64, RZ, 0x3 ;  /* 0x0000004041403211 */ /* 0x000fc800078f18ff */
[----:B------:R-:W-:-:S04]  /*0610*/  @P3 LEA.HI.SX32 R92, R64, R89, 0x1d ;  /* 0x00000059405c3211 */ /* 0x000fc800078feaff */
[C---:B------:R-:W-:Y:S01]  /*0620*/  IADD3 R90, R92.reuse, 0x80, RZ ;  /* 0x000000805c5a7810 */ /* 0x040fe20007ffe0ff */
[----:B------:R-:W-:-:S04]  /*0630*/  IMAD.WIDE.U32 R92, R92, R91, c[0x0][0x190] ;  /* 0x000064005c5c7625 */ /* 0x000fc800078e005b */
[----:B------:R-:W-:Y:S02]  /*0640*/  IMAD.WIDE.U32 R90, R90, R91, c[0x0][0x190] ;  /* 0x000064005a5a7625 */ /* 0x000fe400078e005b */
[----:B------:R-:W5:Y:S04]  /*0650*/  LDG.E.64 R92, [R92.64] ;  /* 0x000000045c5c7981 */ /* 0x000f68000c1e1b00 */
[----:B------:R-:W5:Y:S01]  /*0660*/  LDG.E.64 R90, [R90.64] ;  /* 0x000000045a5a7981 */ /* 0x000f62000c1e1b00 */
[----:B------:R-:W-:Y:S01]  /*0670*/  MOV R122, RZ ;  /* 0x000000ff007a7202 */ /* 0x000fe20000000f00 */
[----:B------:R-:W-:Y:S01]  /*0680*/  IMAD.MOV.U32 R67, RZ, RZ, RZ ;  /* 0x000000ffff437224 */ /* 0x000fe200078e00ff */
[----:B------:R-:W-:Y:S05]  /*0690*/  BRA `(.L_x_437) ;  /* 0x00000b2000007947 */ /* 0x000fea0003800000 */
.L_x_436:
[----:B0-----:R-:W-:Y:S01]  /*06a0*/  IADD3 R64, R68, -0x1, RZ ;  /* 0xffffffff44407810 */ /* 0x001fe20007ffe0ff */
[----:B------:R-:W-:Y:S01]  /*06b0*/  IMAD.WIDE.U32 R72, R0, R93, c[0x0][0x188] ;  /* 0x0000620000487625 */ /* 0x000fe200078e005d */
[----:B------:R0:W2:Y:S03]  /*06c0*/  LDG.E R98, [R90.64] ;  /* 0x000000045a627981 */ /* 0x0000a6000c1e1900 */
[----:B------:R-:W-:-:S02]  /*06d0*/  IMAD R66, R64, c[0x0][0x168], RZ ;  /* 0x00005a0040427a24 */ /* 0x000fc400078e02ff */
[----:B------:R-:W-:Y:S01]  /*06e0*/  IMAD.WIDE.U32 R64, R2, R93, c[0x0][0x188] ;  /* 0x0000620002407625 */ /* 0x000fe200078e005d */
[----:B------:R-:W3:Y:S02]  /*06f0*/  LDG.E.128 R72, [R72.64] ;  /* 0x0000000448487981 */ /* 0x000ee4000c1e1d00 */
[----:B------:R-:W-:-:S04]  /*0700*/  SHF.R.S32.HI R67, RZ, 0x1f, R66 ;  /* 0x0000001fff437819 */ /* 0x000fc80000011442 */
[----:B------:R-:W-:-:S04]  /*0710*/  LEA.HI R66, R67, R66, RZ, 0x3 ;  /* 0x0000004243427211 */ /* 0x000fc800078f18ff */
[----:B------:R-:W-:Y:S02]  /*0720*/  LEA.HI.SX32 R76, R66, R89, 0x1d ;  /* 0x00000059424c7211 */ /* 0x000fe400078feaff */
[----:B------:R-:W4:Y:S03]  /*0730*/  LDG.E.128 R64, [R64.64] ;  /* 0x0000000440407981 */ /* 0x000f26000c1e1d00 */
[C---:B------:R-:W-:Y:S01]  /*0740*/  IMAD.WIDE.U32 R68, R76.reuse, R93, c[0x0][0x208] ;  /* 0x000082004c447625 */ /* 0x040fe200078e005d */
[----:B------:R-:W-:-:S05]  /*0750*/  IADD3 R76, R76, 0x80, RZ ;  /* 0x000000804c4c7810 */ /* 0x000fca0007ffe0ff */
[----:B------:R-:W-:Y:S01]  /*0760*/  IMAD.WIDE.U32 R76, R76, R93, c[0x0][0x208] ;  /* 0x000082004c4c7625 */ /* 0x000fe200078e005d */
[----:B------:R-:W4:Y:S05]  /*0770*/  LDG.E.128 R68, [R68.64] ;  /* 0x0000000444447981 */ /* 0x000f2a000c1e1d00 */
[----:B------:R-:W4:Y:S01]  /*0780*/  LDG.E.128 R76, [R76.64] ;  /* 0x000000044c4c7981 */ /* 0x000f22000c1e1d00 */
[----:B-----5:R-:W-:-:S13]  /*0790*/  ISETP.GE.AND P3, PT, R3, 0x1, PT ;  /* 0x000000010300780c */ /* 0x020fda0003f66270 */
[----:B------:R-:W-:-:S05]  /*07a0*/  @P3 IADD3 R92, R3, -0x1, RZ ;  /* 0xffffffff035c3810 */ /* 0x000fca0007ffe0ff */
[----:B------:R-:W-:-:S05]  /*07b0*/  @P3 IMAD R92, R92, c[0x0][0x168], RZ ;  /* 0x00005a005c5c3a24 */ /* 0x000fca00078e02ff */
[----:B------:R-:W-:-:S04]  /*07c0*/  @P3 SHF.R.S32.HI R93, RZ, 0x1f, R92 ;  /* 0x0000001fff5d3819 */ /* 0x000fc8000001145c */
[----:B------:R-:W-:Y:S01]  /*07d0*/  @P3 LEA.HI R100, R93, R92, RZ, 0x3 ;  /* 0x0000005c5d643211 */ /* 0x000fe200078f18ff */
[----:B------:R-:W-:-:S03]  /*07e0*/  IMAD.MOV.U32 R92, RZ, RZ, RZ ;  /* 0x000000ffff5c7224 */ /* 0x000fc600078e00ff */
[----:B------:R-:W-:Y:S02]  /*07f0*/  @P3 LEA.HI.SX32 R92, R100, R89, 0x1d ;  /* 0x00000059645c3211 */ /* 0x000fe400078feaff */
[----:B0-----:R-:W-:Y:S02]  /*0800*/  MOV R91, 0x8 ;  /* 0x00000008005b7802 */ /* 0x001fe40000000f00 */
[----:B------:R-:W-:-:S03]  /*0810*/  IADD3 R90, R92, 0x80, RZ ;  /* 0x000000805c5a7810 */ /* 0x000fc60007ffe0ff */
[----:B------:R-:W-:-:S04]  /*0820*/  IMAD.WIDE.U32 R92, R92, R91, c[0x0][0x190] ;  /* 0x000064005c5c7625 */ /* 0x000fc800078e005b */
[----:B------:R-:W-:Y:S02]  /*0830*/  IMAD.WIDE.U32 R90, R90, R91, c[0x0][0x190] ;  /* 0x000064005a5a7625 */ /* 0x000fe400078e005b */
[----:B------:R-:W5:Y:S04]  /*0840*/  LDG.E.64 R92, [R92.64] ;  /* 0x000000045c5c7981 */ /* 0x000f68000c1e1b00 */
[----:B------:R-:W5:Y:S01]  /*0850*/  LDG.E.64 R90, [R90.64] ;  /* 0x000000045a5a7981 */ /* 0x000f62000c1e1b00 */
[----:B------:R-:W-:-:S04]  /*0860*/  ISETP.NE.U32.AND P0, PT, RZ, c[0x0][0x218], PT ;  /* 0x00008600ff007a0c */ /* 0x000fc80003f05070 */
[----:B------:R-:W-:-:S13]  /*0870*/  ISETP.NE.AND.EX P0, PT, RZ, c[0x0][0x21c], PT, P0 ;  /* 0x00008700ff007a0c */ /* 0x000fda0003f05300 */
[----:B------:R0:W5:Y:S04]  /*0880*/  @P0 LDG.E.128 R48, [R96.64] ;  /* 0x0000000460300981 */ /* 0x000168000c1e1d00 */
[----:B------:R1:W5:Y:S01]  /*0890*/  @P0 LDG.E.128 R52, [R94.64] ;  /* 0x000000045e340981 */ /* 0x000362000c1e1d00 */
[----:B------:R-:W-:-:S04]  /*08a0*/  ISETP.NE.AND P0, PT, R14, RZ, PT ;  /* 0x000000ff0e00720c */ /* 0x000fc80003f05270 */
[----:B--2---:R-:W-:Y:S02]  /*08b0*/  FSEL R98, R98, RZ, !P0 ;  /* 0x000000ff62627208 */ /* 0x004fe40004000000 */
[--C-:B---3--:R-:W-:Y:S02]  /*08c0*/  PRMT R121, RZ, 0x5410, R73.reuse ;  /* 0x00005410ff797816 */ /* 0x108fe40000000049 */
[----:B------:R-:W-:Y:S02]  /*08d0*/  PRMT R123, RZ, 0x7610, R73 ;  /* 0x00007610ff7b7816 */ /* 0x000fe40000000049 */
[----:B------:R-:W-:Y:S02]  /*08e0*/  PRMT R125, RZ, 0x5410, R74 ;  /* 0x00005410ff7d7816 */ /* 0x000fe4000000004a */
[----:B----4-:R-:W-:Y:S02]  /*08f0*/  PRMT R101, RZ, 0x7610, R65 ;  /* 0x00007610ff657816 */ /* 0x010fe40000000041 */
[----:B------:R-:W-:-:S02]  /*0900*/  PRMT R103, RZ, 0x5410, R66 ;  /* 0x00005410ff677816 */ /* 0x000fc40000000042 */
[----:B-1----:R-:W-:Y:S02]  /*0910*/  PRMT R94, RZ, 0x5410, R64 ;  /* 0x00005410ff5e7816 */ /* 0x002fe40000000040 */
[----:B------:R-:W-:Y:S01]  /*0920*/  PRMT R109, RZ, 0x5410, R67 ;  /* 0x00005410ff6d7816 */ /* 0x000fe20000000043 */
[C---:B------:R-:W-:Y:S01]  /*0930*/  FADD.FTZ R101, -R98.reuse, R101 ;  /* 0x0000006562657221 */ /* 0x040fe20000010100 */
[----:B------:R-:W-:Y:S01]  /*0940*/  PRMT R107, RZ, 0x7610, R66 ;  /* 0x00007610ff6b7816 */ /* 0x000fe20000000042 */
[C---:B------:R-:W-:Y:S01]  /*0950*/  FADD.FTZ R103, -R98.reuse, R103 ;  /* 0x0000006762677221 */ /* 0x040fe20000010100 */
[----:B------:R-:W-:Y:S02]  /*0960*/  PRMT R64, RZ, 0x7610, R64 ;  /* 0x00007610ff407816 */ /* 0x000fe40000000040 */
[----:B0-----:R-:W-:Y:S01]  /*0970*/  PRMT R97, RZ, 0x5410, R68 ;  /* 0x00005410ff617816 */ /* 0x001fe20000000044 */
[C---:B------:R-:W-:Y:S01]  /*0980*/  FADD.FTZ R73, -R98.reuse, R94 ;  /* 0x0000005e62497221 */ /* 0x040fe20000010100 */
[----:B------:R-:W-:Y:S01]  /*0990*/  PRMT R96, RZ, 0x7610, R68 ;  /* 0x00007610ff607816 */ /* 0x000fe20000000044 */
[C---:B------:R-:W-:Y:S01]  /*09a0*/  FADD.FTZ R109, -R98.reuse, R109 ;  /* 0x0000006d626d7221 */ /* 0x040fe20000010100 */
[----:B------:R-:W-:Y:S01]  /*09b0*/  PRMT R99, RZ, 0x5410, R65 ;  /* 0x00005410ff637816 */ /* 0x000fe20000000041 */
[----:B------:R-:W-:Y:S01]  /*09c0*/  FADD.FTZ R107, -R98, R107 ;  /* 0x0000006b626b7221 */ /* 0x000fe20000010100 */
[----:B------:R-:W-:-:S02]  /*09d0*/  PRMT R89, RZ, 0x5410, R69 ;  /* 0x00005410ff597816 */ /* 0x000fc40000000045 */
[----:B------:R-:W-:Y:S02]  /*09e0*/  PRMT R68, RZ, 0x7610, R69 ;  /* 0x00007610ff447816 */ /* 0x000fe40000000045 */
[----:B------:R-:W-:Y:S01]  /*09f0*/  PRMT R102, RZ, 0x7610, R74 ;  /* 0x00007610ff667816 */ /* 0x000fe2000000004a */
[----:B------:R-:W-:Y:S01]  /*0a00*/  FMUL.FTZ R74, R4, R101 ;  /* 0x00000065044a7220 */ /* 0x000fe20000410000 */
[----:B------:R-:W-:Y:S01]  /*0a10*/  PRMT R111, RZ, 0x7610, R67 ;  /* 0x00007610ff6f7816 */ /* 0x000fe20000000043 */
[----:B------:R-:W-:Y:S01]  /*0a20*/  FMUL.FTZ R104, R86, R97 ;  /* 0x0000006156687220 */ /* 0x000fe20000410000 */
[----:B------:R-:W-:Y:S02]  /*0a30*/  PRMT R69, RZ, 0x5410, R70 ;  /* 0x00005410ff457816 */ /* 0x000fe40000000046 */
[--C-:B------:R-:W-:Y:S02]  /*0a40*/  PRMT R105, RZ, 0x5410, R75.reuse ;  /* 0x00005410ff697816 */ /* 0x100fe4000000004b */
[----:B------:R-:W-:Y:S01]  /*0a50*/  PRMT R65, RZ, 0x7610, R75 ;  /* 0x00007610ff417816 */ /* 0x000fe2000000004b */
[----:B------:R-:W-:Y:S01]  /*0a60*/  FADD.FTZ R75, -R98, R64 ;  /* 0x00000040624b7221 */ /* 0x000fe20000010100 */
[----:B------:R-:W-:-:S02]  /*0a70*/  PRMT R117, RZ, 0x5410, R77 ;  /* 0x00005410ff757816 */ /* 0x000fc4000000004d */
[----:B------:R-:W-:Y:S01]  /*0a80*/  PRMT R116, RZ, 0x7610, R77 ;  /* 0x00007610ff747816 */ /* 0x000fe2000000004d */
[C---:B------:R-:W-:Y:S01]  /*0a90*/  FMUL.FTZ R77, R4.reuse, R103 ;  /* 0x00000067044d7220 */ /* 0x040fe20000410000 */
[--C-:B------:R-:W-:Y:S01]  /*0aa0*/  PRMT R67, RZ, 0x5410, R71.reuse ;  /* 0x00005410ff437816 */ /* 0x100fe20000000047 */
[C---:B------:R-:W-:Y:S01]  /*0ab0*/  FMUL.FTZ R73, R4.reuse, R73 ;  /* 0x0000004904497220 */ /* 0x040fe20000410000 */
[----:B------:R-:W-:Y:S02]  /*0ac0*/  PRMT R66, RZ, 0x7610, R71 ;  /* 0x00007610ff427816 */ /* 0x000fe40000000047 */
[--C-:B------:R-:W-:Y:S02]  /*0ad0*/  PRMT R71, RZ, 0x5410, R79.reuse ;  /* 0x00005410ff477816 */ /* 0x100fe4000000004f */
[----:B------:R-:W-:Y:S01]  /*0ae0*/  PRMT R64, RZ, 0x7610, R79 ;  /* 0x00007610ff407816 */ /* 0x000fe2000000004f */
[----:B------:R-:W-:Y:S01]  /*0af0*/  FMUL.FTZ R79, R4, R109 ;  /* 0x0000006d044f7220 */ /* 0x000fe20000410000 */
[--C-:B------:R-:W-:Y:S01]  /*0b00*/  PRMT R115, RZ, 0x5410, R76.reuse ;  /* 0x00005410ff737816 */ /* 0x100fe2000000004c */
[-C--:B------:R-:W-:Y:S01]  /*0b10*/  FFMA.FTZ R19, R74, R68.reuse, R19 ;  /* 0x000000444a137223 */ /* 0x080fe20000010013 */
[----:B------:R-:W-:Y:S01]  /*0b20*/  PRMT R114, RZ, 0x7610, R76 ;  /* 0x00007610ff727816 */ /* 0x000fe2000000004c */
[----:B------:R-:W-:Y:S01]  /*0b30*/  FMUL.FTZ R76, R4, R107 ;  /* 0x0000006b044c7220 */ /* 0x000fe20000410000 */
[----:B------:R-:W-:Y:S01]  /*0b40*/  PRMT R113, RZ, 0x5410, R72 ;  /* 0x00005410ff717816 */ /* 0x000fe20000000048 */
[----:B------:R-:W-:Y:S01]  /*0b50*/  FADD.FTZ R39, R39, R68 ;  /* 0x0000004427277221 */ /* 0x000fe20000010000 */
[----:B------:R-:W-:Y:S01]  /*0b60*/  PRMT R119, RZ, 0x7610, R72 ;  /* 0x00007610ff777816 */ /* 0x000fe20000000048 */
[----:B------:R-:W-:-:S02]  /*0b70*/  FMUL.FTZ R109, R83, R68 ;  /* 0x00000044536d7220 */ /* 0x000fc40000410000 */
[----:B------:R-:W-:Y:S02]  /*0b80*/  FMUL.FTZ R107, R85, R96 ;  /* 0x00000060556b7220 */ /* 0x000fe40000410000 */
[-C--:B------:R-:W-:Y:S02]  /*0b90*/  FFMA.FTZ R20, R77, R69.reuse, R20 ;  /* 0x000000454d147223 */ /* 0x080fe40000010014 */
[----:B------:R-:W-:Y:S02]  /*0ba0*/  FADD.FTZ R32, R32, R69 ;  /* 0x0000004520207221 */ /* 0x000fe40000010000 */
[----:B------:R-:W-:Y:S02]  /*0bb0*/  FMUL.FTZ R108, R82, R69 ;  /* 0x00000045526c7220 */ /* 0x000fe40000410000 */
[----:B------:R-:W-:Y:S02]  /*0bc0*/  FADD.FTZ R68, RZ, R104 ;  /* 0x00000068ff447221 */ /* 0x000fe40000010000 */
[----:B------:R-:W-:-:S02]  /*0bd0*/  FADD.FTZ R99, -R98, R99 ;  /* 0x0000006362637221 */ /* 0x000fc40000010100 */
[----:B------:R-:W-:Y:S02]  /*0be0*/  FMUL.FTZ R72, R4, R75 ;  /* 0x0000004b04487220 */ /* 0x000fe40000410000 */
[----:B------:R-:W-:Y:S02]  /*0bf0*/  FFMA.FTZ R69, R73, R104, RZ ;  /* 0x0000006849457223 */ /* 0x000fe400000100ff */
[-C--:B------:R-:W-:Y:S02]  /*0c00*/  FFMA.FTZ R22, R79, R67.reuse, R22 ;  /* 0x000000434f167223 */ /* 0x080fe40000010016 */
[----:B------:R-:W-:Y:S02]  /*0c10*/  FADD.FTZ R34, R34, R67 ;  /* 0x0000004322227221 */ /* 0x000fe40000010000 */
[----:B------:R-:W-:Y:S02]  /*0c20*/  FMUL.FTZ R110, R80, R67 ;  /* 0x00000043506e7220 */ /* 0x000fe40000410000 */
[----:B------:R-:W-:-:S02]  /*0c30*/  FMUL.FTZ R106, R84, R89 ;  /* 0x00000059546a7220 */ /* 0x000fc40000410000 */
[----:B------:R-:W-:Y:S02]  /*0c40*/  FADD.FTZ R67, R68, R107 ;  /* 0x0000006b44437221 */ /* 0x000fe40000010000 */
[----:B------:R-:W-:Y:S02]  /*0c50*/  FMUL.FTZ R75, R4, R99 ;  /* 0x00000063044b7220 */ /* 0x000fe40000410000 */
[----:B------:R-:W-:Y:S02]  /*0c60*/  FFMA.FTZ R69, R72, R107, R69 ;  /* 0x0000006b48457223 */ /* 0x000fe40000010045 */
[C---:B------:R-:W-:Y:S02]  /*0c70*/  FADD.FTZ R111, -R98.reuse, R111 ;  /* 0x0000006f626f7221 */ /* 0x040fe40000010100 */
[----:B------:R-:W-:Y:S01]  /*0c80*/  FADD.FTZ R68, R67, R106 ;  /* 0x0000006a43447221 */ /* 0x000fe20000010000 */
[--C-:B------:R-:W-:Y:S01]  /*0c90*/  PRMT R95, RZ, 0x5410, R78.reuse ;  /* 0x00005410ff5f7816 */ /* 0x100fe2000000004e */
[----:B------:R-:W-:Y:S01]  /*0ca0*/  FFMA.FTZ R69, R75, R106, R69 ;  /* 0x0000006a4b457223 */ /* 0x000fe20000010045 */
[----:B------:R-:W-:Y:S01]  /*0cb0*/  PRMT R94, RZ, 0x7610, R78 ;  /* 0x00007610ff5e7816 */ /* 0x000fe2000000004e */
[----:B------:R-:W-:Y:S01]  /*0cc0*/  FADD.FTZ R113, -R98, R113 ;  /* 0x0000007162717221 */ /* 0x000fe20000010100 */
[----:B------:R-:W-:Y:S01]  /*0cd0*/  PRMT R70, RZ, 0x7610, R70 ;  /* 0x00007610ff467816 */ /* 0x000fe20000000046 */
[----:B------:R-:W-:-:S02]  /*0ce0*/  FMUL.FTZ R78, R4, R111 ;  /* 0x0000006f044e7220 */ /* 0x000fc40000410000 */
[----:B------:R-:W-:Y:S02]  /*0cf0*/  FADD.FTZ R67, R68, R109 ;  /* 0x0000006d44437221 */ /* 0x000fe40000010000 */
[----:B------:R-:W-:Y:S02]  /*0d00*/  FFMA.FTZ R69, R74, R109, R69 ;  /* 0x0000006d4a457223 */ /* 0x000fe40000010045 */
[----:B------:R-:W-:Y:S02]  /*0d10*/  FMUL.FTZ R99, R4, R113 ;  /* 0x0000007104637220 */ /* 0x000fe40000410000 */
[-C--:B------:R-:W-:Y:S02]  /*0d20*/  FFMA.FTZ R23, R78, R66.reuse, R23 ;  /* 0x000000424e177223 */ /* 0x080fe40000010017 */
[----:B------:R-:W-:Y:S02]  /*0d30*/  FADD.FTZ R35, R35, R66 ;  /* 0x0000004223237221 */ /* 0x000fe40000010000 */
[----:B------:R-:W-:-:S02]  /*0d40*/  FMUL.FTZ R113, R15, R66 ;  /* 0x000000420f717220 */ /* 0x000fc40000410000 */
[----:B------:R-:W-:Y:S02]  /*0d50*/  FMUL.FTZ R111, R81, R70 ;  /* 0x00000046516f7220 */ /* 0x000fe40000410000 */
[----:B------:R-:W-:Y:S02]  /*0d60*/  FADD.FTZ R66, R67, R108 ;  /* 0x0000006c43427221 */ /* 0x000fe40000010000 */
[----:B------:R-:W-:Y:S02]  /*0d70*/  FFMA.FTZ R69, R77, R108, R69 ;  /* 0x0000006c4d457223 */ /* 0x000fe40000010045 */
[----:B------:R-:W-:Y:S02]  /*0d80*/  FADD.FTZ R67, R66, R111 ;  /* 0x0000006f42437221 */ /* 0x000fe40000010000 */
[----:B------:R-:W-:Y:S02]  /*0d90*/  FFMA.FTZ R69, R76, R111, R69 ;  /* 0x0000006f4c457223 */ /* 0x000fe40000010045 */
[----:B------:R-:W-:-:S02]  /*0da0*/  FADD.FTZ R66, R67, R110 ;  /* 0x0000006e43427221 */ /* 0x000fc40000010000 */
[----:B------:R-:W-:Y:S02]  /*0db0*/  FFMA.FTZ R69, R79, R110, R69 ;  /* 0x0000006e4f457223 */ /* 0x000fe40000010045 */
[----:B------:R-:W-:Y:S02]  /*0dc0*/  FADD.FTZ R119, -R98, R119 ;  /* 0x0000007762777221 */ /* 0x000fe40000010100 */
[----:B------:R-:W-:Y:S02]  /*0dd0*/  FMUL.FTZ R112, R12, R115 ;  /* 0x000000730c707220 */ /* 0x000fe40000410000 */
[----:B------:R-:W-:Y:S02]  /*0de0*/  FADD.FTZ R67, R66, R113 ;  /* 0x0000007142437221 */ /* 0x000fe40000010000 */
[----:B------:R-:W-:Y:S02]  /*0df0*/  FFMA.FTZ R69, R78, R113, R69 ;  /* 0x000000714e457223 */ /* 0x000fe40000010045 */
[----:B------:R-:W-:-:S02]  /*0e00*/  FADD.FTZ R121, -R98, R121 ;  /* 0x0000007962797221 */ /* 0x000fc40000010100 */
[C---:B------:R-:W-:Y:S02]  /*0e10*/  FADD.FTZ R123, -R98.reuse, R123 ;  /* 0x0000007b627b7221 */ /* 0x040fe40000010100 */
[C---:B------:R-:W-:Y:S02]  /*0e20*/  FADD.FTZ R125, -R98.reuse, R125 ;  /* 0x0000007d627d7221 */ /* 0x040fe40000010100 */
[C---:B------:R-:W-:Y:S02]  /*0e30*/  FADD.FTZ R102, -R98.reuse, R102 ;  /* 0x0000006662667221 */ /* 0x040fe40000010100 */
[C---:B------:R-:W-:Y:S02]  /*0e40*/  FADD.FTZ R105, -R98.reuse, R105 ;  /* 0x0000006962697221 */ /* 0x040fe40000010100 */
[----:B------:R-:W-:Y:S02]  /*0e50*/  FADD.FTZ R65, -R98, R65 ;  /* 0x0000004162417221 */ /* 0x000fe40000010100 */
[----:B------:R-:W-:-:S02]  /*0e60*/  FMUL.FTZ R98, R4, R119 ;  /* 0x0000007704627220 */ /* 0x000fc40000410000 */
[----:B------:R-:W-:Y:S02]  /*0e70*/  FFMA.FTZ R44, R99, R115, R44 ;  /* 0x00000073632c7223 */ /* 0x000fe4000001002c */
[----:B------:R-:W-:Y:S02]  /*0e80*/  FADD.FTZ R28, R28, R115 ;  /* 0x000000731c1c7221 */ /* 0x000fe40000010000 */
[----:B------:R-:W-:Y:S02]  /*0e90*/  FADD.FTZ R66, R67, R112 ;  /* 0x0000007043427221 */ /* 0x000fe40000010000 */
[----:B------:R-:W-:Y:S02]  /*0ea0*/  FMUL.FTZ R115, R11, R114 ;  /* 0x000000720b737220 */ /* 0x000fe40000410000 */
[----:B------:R-:W-:Y:S02]  /*0eb0*/  FFMA.FTZ R67, R99, R112, R69 ;  /* 0x0000007063437223 */ /* 0x000fe40000010045 */
[----:B------:R-:W-:-:S02]  /*0ec0*/  FMUL.FTZ R101, R4, R121 ;  /* 0x0000007904657220 */ /* 0x000fc40000410000 */
[----:B------:R-:W-:Y:S02]  /*0ed0*/  FFMA.FTZ R45, R98, R114, R45 ;  /* 0x00000072622d7223 */ /* 0x000fe4000001002d */
[----:B------:R-:W-:Y:S02]  /*0ee0*/  FADD.FTZ R29, R29, R114 ;  /* 0x000000721d1d7221 */ /* 0x000fe40000010000 */
[----:B------:R-:W-:Y:S02]  /*0ef0*/  FMUL.FTZ R114, R10, R117 ;  /* 0x000000750a727220 */ /* 0x000fe40000410000 */
[----:B------:R-:W-:Y:S02]  /*0f00*/  FADD.FTZ R69, R66, R115 ;  /* 0x0000007342457221 */ /* 0x000fe40000010000 */
[----:B------:R-:W-:Y:S02]  /*0f10*/  FFMA.FTZ R67, R98, R115, R67 ;  /* 0x0000007362437223 */ /* 0x000fe40000010043 */
[----:B------:R-:W-:-:S02]  /*0f20*/  FMUL.FTZ R100, R4, R123 ;  /* 0x0000007b04647220 */ /* 0x000fc40000410000 */
[----:B------:R-:W-:Y:S02]  /*0f30*/  FFMA.FTZ R46, R101, R117, R46 ;  /* 0x00000075652e7223 */ /* 0x000fe4000001002e */
[----:B------:R-:W-:Y:S02]  /*0f40*/  FADD.FTZ R30, R30, R117 ;  /* 0x000000751e1e7221 */ /* 0x000fe40000010000 */
[----:B------:R-:W-:Y:S02]  /*0f50*/  FMUL.FTZ R117, R9, R116 ;  /* 0x0000007409757220 */ /* 0x000fe40000410000 */
[----:B------:R-:W-:Y:S02]  /*0f60*/  FADD.FTZ R66, R69, R114 ;  /* 0x0000007245427221 */ /* 0x000fe40000010000 */
[----:B------:R-:W-:Y:S02]  /*0f70*/  FFMA.FTZ R67, R101, R114, R67 ;  /* 0x0000007265437223 */ /* 0x000fe40000010043 */
[----:B------:R-:W-:-:S02]  /*0f80*/  FFMA.FTZ R47, R100, R116, R47 ;  /* 0x00000074642f7223 */ /* 0x000fc4000001002f */
[----:B------:R-:W-:Y:S02]  /*0f90*/  FADD.FTZ R31, R31, R116 ;  /* 0x000000741f1f7221 */ /* 0x000fe40000010000 */
[----:B------:R-:W-:Y:S02]  /*0fa0*/  FMUL.FTZ R103, R4, R125 ;  /* 0x0000007d04677220 */ /* 0x000fe40000410000 */
[----:B------:R-:W-:Y:S02]  /*0fb0*/  FMUL.FTZ R116, R8, R95 ;  /* 0x0000005f08747220 */ /* 0x000fe40000410000 */
[----:B------:R-:W-:Y:S02]  /*0fc0*/  FADD.FTZ R69, R66, R117 ;  /* 0x0000007542457221 */ /* 0x000fe40000010000 */
[----:B------:R-:W-:Y:S02]  /*0fd0*/  FFMA.FTZ R67, R100, R117, R67 ;  /* 0x0000007564437223 */ /* 0x000fe40000010043 */
        /* <DEDUP_REMOVED lines=30> */
.L_x_437:
[----:B0-----:R-:W-:Y:S05]  /*11c0*/  BSYNC B0 ;  /* 0x0000000000007941 */ /* 0x001fea0003800000 */
.L_x_435:
[----:B------:R-:W-:Y:S01]  /*11d0*/  LOP3.LUT P3, RZ, R13, 0xff, RZ, 0xc0, !PT ;  /* 0x000000ff0dff7812 */ /* 0x000fe2000786c0ff */
[----:B-----5:R-:W-:Y:S01]  /*11e0*/  IMAD.MOV.U32 R64, RZ, RZ, R92 ;  /* 0x000000ffff407224 */ /* 0x020fe200078e005c */
[----:B------:R-:W-:Y:S01]  /*11f0*/  SHF.R.U32.HI R66, RZ, 0x5, R88 ;  /* 0x00000005ff427819 */ /* 0x000fe20000011658 */
[----:B------:R-:W-:Y:S01]  /*1200*/  IMAD.MOV.U32 R65, RZ, RZ, R90 ;  /* 0x000000ffff417224 */ /* 0x000fe200078e005a */
[----:B------:R-:W-:-:S02]  /*1210*/  LOP3.LUT P0, RZ, R88, 0x1f, RZ, 0xc0, !PT ;  /* 0x0000001f58ff7812 */ /* 0x000fc4000780c0ff */
[----:B------:R-:W-:Y:S02]  /*1220*/  LOP3.LUT R96, R66, 0x7fffffc, RZ, 0xc0, !PT ;  /* 0x07fffffc42607812 */ /* 0x000fe400078ec0ff */
[----:B------:R-:W-:Y:S02]  /*1230*/  PRMT R97, R64, 0x7610, R97 ;  /* 0x0000761040617816 */ /* 0x000fe40000000061 */
[----:B------:R-:W-:-:S03]  /*1240*/  PRMT R89, R65, 0x7610, R89 ;  /* 0x0000761041597816 */ /* 0x000fc60000000059 */
[----:B------:R-:W-:Y:S01]  /*1250*/  @!P3 IADD3 R96, R96, 0x4, RZ ;  /* 0x000000046060b810 */ /* 0x000fe20007ffe0ff */
[----:B------:R-:W-:Y:S05]  /*1260*/  BRA.DIV ~URZ, `(.L_x_438) ;  /* 0x00001ba27f007947 */ /* 0x000fea000b800000 */
[----:B------:R0:W1:Y:S02]  /*1270*/  SHFL.DOWN PT, R95, R122, 0x10, 0x1f ;  /* 0x0a001f007a5f7f89 */ /* 0x00006400000e0000 */
.L_x_489:
        /* <DEDUP_REMOVED lines=18> */
.L_x_490:
[----:B------:R-:W-:Y:S01]  /*13a0*/  @!P0 LOP3.LUT R65, R66, 0x3, RZ, 0xc0, !PT ;  /* 0x0000000342418812 */ /* 0x000fe200078ec0ff */
[----:B0-2---:R-:W-:Y:S01]  /*13b0*/  FADD.FTZ R94, R67, R94 ;  /* 0x0000005e435e7221 */ /* 0x005fe20000010000 */
[----:B------:R-:W-:Y:S01]  /*13c0*/  WARPSYNC 0xffffffff ;  /* 0xffffffff00007948 */ /* 0x000fe20003800000 */
[----:B-1----:R-:W-:Y:S01]  /*13d0*/  FADD.FTZ R95, R64, R95 ;  /* 0x0000005f405f7221 */ /* 0x002fe20000010000 */
[----:B------:R-:W-:Y:S01]  /*13e0*/  @!P0 IADD3 R122, R96, R65, RZ ;  /* 0x00000041607a8210 */ /* 0x000fe20007ffe0ff */
[----:B------:R-:W-:Y:S01]  /*13f0*/  BSSY B0, `(.L_x_440) ;  /* 0x000002b000007945 */ /* 0x000fe20003800000 */
[----:B------:R-:W-:-:S03]  /*1400*/  ISETP.GE.AND P3, PT, R3, 0x1, PT ;  /* 0x000000010300780c */ /* 0x000fc60003f66270 */
[----:B------:R-:W-:Y:S04]  /*1410*/  @!P0 STS.64 [R122.X8+0x2000], R94 ;  /* 0x0020005e7a008388 */ /* 0x000fe80000008a00 */
[----:B------:R-:W-:Y:S06]  /*1420*/  BAR.SYNC.DEFER_BLOCKING 0x0 ;  /* 0x0000000000007b1d */ /* 0x000fec0000010000 */
[----:B------:R-:W-:-:S05]  /*1430*/  @P3 IADD3 R3, R3, -0x1, RZ ;  /* 0xffffffff03033810 */ /* 0x000fca0007ffe0ff */
[----:B------:R-:W-:Y:S01]  /*1440*/  @P3 IMAD R3, R3, c[0x0][0x168], RZ ;  /* 0x00005a0003033a24 */ /* 0x000fe200078e02ff */
[----:B------:R-:W0:Y:S04]  /*1450*/  LDS.128 R64, [R96.X8+0x2000] ;  /* 0x0020000060407984 */ /* 0x000e280000008c00 */
[----:B------:R-:W1:Y:S01]  /*1460*/  LDS.128 R68, [R96.X8+0x2010] ;  /* 0x0020100060447984 */ /* 0x000e620000008c00 */
[----:B0-----:R-:W-:Y:S02]  /*1470*/  FADD.FTZ R123, RZ, R64 ;  /* 0x00000040ff7b7221 */ /* 0x001fe40000010000 */
[----:B------:R-:W-:Y:S02]  /*1480*/  FADD.FTZ R64, RZ, R65 ;  /* 0x00000041ff407221 */ /* 0x000fe40000010000 */
[----:B------:R-:W-:Y:S01]  /*1490*/  FADD.FTZ R123, R66, R123 ;  /* 0x0000007b427b7221 */ /* 0x000fe20000010000 */
[----:B------:R-:W-:Y:S01]  /*14a0*/  @P3 SHF.R.S32.HI R66, RZ, 0x1f, R3 ;  /* 0x0000001fff423819 */ /* 0x000fe20000011403 */
[----:B------:R-:W-:-:S02]  /*14b0*/  FADD.FTZ R64, R67, R64 ;  /* 0x0000004043407221 */ /* 0x000fc40000010000 */
[----:B-1----:R-:W-:Y:S01]  /*14c0*/  FADD.FTZ R123, R123, R68 ;  /* 0x000000447b7b7221 */ /* 0x002fe20000010000 */
[----:B------:R-:W-:Y:S01]  /*14d0*/  @P3 LEA.HI R68, R66, R3, RZ, 0x3 ;  /* 0x0000000342443211 */ /* 0x000fe200078f18ff */
[----:B------:R-:W-:Y:S01]  /*14e0*/  FADD.FTZ R64, R64, R69 ;  /* 0x0000004540407221 */ /* 0x000fe20000010000 */
[----:B------:R-:W-:Y:S01]  /*14f0*/  @P3 LOP3.LUT R3, R88, 0x7f, RZ, 0xc0, !PT ;  /* 0x0000007f58033812 */ /* 0x000fe200078ec0ff */
[----:B------:R-:W-:Y:S02]  /*1500*/  FADD.FTZ R67, R70, R123 ;  /* 0x0000007b46437221 */ /* 0x000fe40000010000 */
[----:B------:R-:W-:Y:S02]  /*1510*/  FADD.FTZ R64, R71, R64 ;  /* 0x0000004047407221 */ /* 0x000fe40000010000 */
[----:B------:R-:W-:Y:S01]  /*1520*/  IMAD.MOV.U32 R66, RZ, RZ, RZ ;  /* 0x000000ffff427224 */ /* 0x000fe200078e00ff */
[----:B------:R-:W-:Y:S01]  /*1530*/  @P3 LEA.HI.SX32 R66, R68, R3, 0x1d ;  /* 0x0000000344423211 */ /* 0x000fe200078feaff */
[----:B------:R-:W-:-:S02]  /*1540*/  FMUL.FTZ R67, R67, c[0x0][0x1e0] ;  /* 0x0000780043437a20 */ /* 0x000fc40000410000 */
[----:B------:R-:W-:Y:S01]  /*1550*/  FMUL.FTZ R68, R64, c[0x0][0x1e0] ;  /* 0x0000780040447a20 */ /* 0x000fe20000410000 */
        /* <DEDUP_REMOVED lines=9> */
.L_x_441:
        /* <DEDUP_REMOVED lines=11> */
.L_x_442:
[----:B------:R-:W-:Y:S05]  /*16a0*/  BSYNC B0 ;  /* 0x0000000000007941 */ /* 0x000fea0003800000 */
.L_x_440:
[----:B------:R-:W-:Y:S01]  /*16b0*/  ISETP.NE.U32.AND P0, PT, RZ, c[0x0][0x258], PT ;  /* 0x00009600ff007a0c */ /* 0x000fe20003f05070 */
[----:B------:R-:W-:Y:S01]  /*16c0*/  @P3 FMUL.FTZ R64, R3, c[0x0][0x1ec] ;  /* 0x00007b0003403a20 */ /* 0x000fe20000410000 */
[----:B------:R-:W-:Y:S01]  /*16d0*/  @P3 LOP3.LUT P5, RZ, R97, 0xff, RZ, 0xc0, !PT ;  /* 0x000000ff61ff3812 */ /* 0x000fe200078ac0ff */
        /* <DEDUP_REMOVED lines=13> */
.L_x_444:
[----:B------:R-:W-:-:S04]  /*17b0*/  ISETP.NE.AND P5, PT, R14, RZ, PT ;  /* 0x000000ff0e00720c */ /* 0x000fc80003fa5270 */
[----:B------:R-:W-:-:S05]  /*17c0*/  FSEL R3, R67, RZ, !P5 ;  /* 0x000000ff43037208 */ /* 0x000fca0006800000 */
[----:B------:R-:W-:-:S04]  /*17d0*/  FFMA.FTZ R64, R72, R68, R3 ;  /* 0x0000004448407223 */ /* 0x000fc80000010003 */
[----:B------:R-:W-:Y:S01]  /*17e0*/  FADD.FTZ R3, R107, -R64 ;  /* 0x800000406b037221 */ /* 0x000fe20000010000 */
[----:B------:R-:W-:-:S03]  /*17f0*/  @P4 PRMT R64, RZ, 0x7610, R48 ;  /* 0x00007610ff404816 */ /* 0x000fc60000000030 */
[----:B------:R-:W-:-:S04]  /*1800*/  FMUL.FTZ R3, R4, R3 ;  /* 0x0000000304037220 */ /* 0x000fc80000410000 */
[----:B------:R-:W-:Y:S02]  /*1810*/  @P4 FADD.FTZ R3, R3, R64 ;  /* 0x0000004003034221 */ /* 0x000fe40000010000 */
.L_x_445:
[----:B------:R-:W-:Y:S05]  /*1820*/  BSYNC B0 ;  /* 0x0000000000007941 */ /* 0x000fea0003800000 */
.L_x_443:
        /* <DEDUP_REMOVED lines=14> */
.L_x_447:
[----:B------:R-:W-:Y:S02]  /*1910*/  ISETP.NE.AND P5, PT, R14, RZ, PT ;  /* 0x000000ff0e00720c */ /* 0x000fe40003fa5270 */
[----:B------:R-:W-:Y:S02]  /*1920*/  @P4 PRMT R64, RZ, 0x5410, R49 ;  /* 0x00005410ff404816 */ /* 0x000fe40000000031 */
[----:B------:R-:W-:-:S05]  /*1930*/  FSEL R3, R67, RZ, !P5 ;  /* 0x000000ff43037208 */ /* 0x000fca0006800000 */
[----:B------:R-:W-:-:S04]  /*1940*/  FFMA.FTZ R3, R75, R68, R3 ;  /* 0x000000444b037223 */ /* 0x000fc80000010003 */
[----:B------:R-:W-:-:S04]  /*1950*/  FADD.FTZ R3, R106, -R3 ;  /* 0x800000036a037221 */ /* 0x000fc80000010000 */
[----:B------:R-:W-:-:S04]  /*1960*/  FMUL.FTZ R3, R4, R3 ;  /* 0x0000000304037220 */ /* 0x000fc80000410000 */
[----:B------:R-:W-:Y:S02]  /*1970*/  @P4 FADD.FTZ R3, R3, R64 ;  /* 0x0000004003034221 */ /* 0x000fe40000010000 */
.L_x_448:
[----:B------:R-:W-:Y:S05]  /*1980*/  BSYNC B0 ;  /* 0x0000000000007941 */ /* 0x000fea0003800000 */
.L_x_446:
        /* <DEDUP_REMOVED lines=14> */
.L_x_450:
[----:B------:R-:W-:-:S04]  /*1a70*/  ISETP.NE.AND P5, PT, R14, RZ, PT ;  /* 0x000000ff0e00720c */ /* 0x000fc80003fa5270 */
[----:B------:R-:W-:-:S05]  /*1a80*/  FSEL R3, R67, RZ, !P5 ;  /* 0x000000ff43037208 */ /* 0x000fca0006800000 */
[----:B------:R-:W-:-:S04]  /*1a90*/  FFMA.FTZ R64, R74, R68, R3 ;  /* 0x000000444a407223 */ /* 0x000fc80000010003 */
[----:B------:R-:W-:Y:S01]  /*1aa0*/  FADD.FTZ R3, R109, -R64 ;  /* 0x800000406d037221 */ /* 0x000fe20000010000 */
[----:B------:R-:W-:-:S03]  /*1ab0*/  @P4 PRMT R64, RZ, 0x7610, R49 ;  /* 0x00007610ff404816 */ /* 0x000fc60000000031 */
[----:B------:R-:W-:-:S04]  /*1ac0*/  FMUL.FTZ R3, R4, R3 ;  /* 0x0000000304037220 */ /* 0x000fc80000410000 */
[----:B------:R-:W-:Y:S02]  /*1ad0*/  @P4 FADD.FTZ R3, R3, R64 ;  /* 0x0000004003034221 */ /* 0x000fe40000010000 */
.L_x_451:
[----:B------:R-:W-:Y:S05]  /*1ae0*/  BSYNC B0 ;  /* 0x0000000000007941 */ /* 0x000fea0003800000 */
.L_x_449:
        /* <DEDUP_REMOVED lines=14> */
.L_x_453:
[----:B------:R-:W-:Y:S02]  /*1bd0*/  ISETP.NE.AND P5, PT, R14, RZ, PT ;  /* 0x000000ff0e00720c */ /* 0x000fe40003fa5270 */
[----:B------:R-:W-:Y:S02]  /*1be0*/  @P4 PRMT R64, RZ, 0x5410, R50 ;  /* 0x00005410ff404816 */ /* 0x000fe40000000032 */
[----:B------:R-:W-:-:S05]  /*1bf0*/  FSEL R3, R67, RZ, !P5 ;  /* 0x000000ff43037208 */ /* 0x000fca0006800000 */
[----:B------:R-:W-:-:S04]  /*1c00*/  FFMA.FTZ R3, R77, R68, R3 ;  /* 0x000000444d037223 */ /* 0x000fc80000010003 */
[----:B------:R-:W-:-:S04]  /*1c10*/  FADD.FTZ R3, R108, -R3 ;  /* 0x800000036c037221 */ /* 0x000fc80000010000 */
[----:B------:R-:W-:-:S04]  /*1c20*/  FMUL.FTZ R3, R4, R3 ;  /* 0x0000000304037220 */ /* 0x000fc80000410000 */
[----:B------:R-:W-:Y:S02]  /*1c30*/  @P4 FADD.FTZ R3, R3, R64 ;  /* 0x0000004003034221 */ /* 0x000fe40000010000 */
.L_x_454:
[----:B------:R-:W-:Y:S05]  /*1c40*/  BSYNC B0 ;  /* 0x0000000000007941 */ /* 0x000fea0003800000 */
.L_x_452:
        /* <DEDUP_REMOVED lines=14> */
.L_x_456:
[----:B------:R-:W-:-:S04]  /*1d30*/  ISETP.NE.AND P5, PT, R14, RZ, PT ;  /* 0x000000ff0e00720c */ /* 0x000fc80003fa5270 */
[----:B------:R-:W-:-:S05]  /*1d40*/  FSEL R3, R67, RZ, !P5 ;  /* 0x000000ff43037208 */ /* 0x000fca0006800000 */
[----:B------:R-:W-:-:S04]  /*1d50*/  FFMA.FTZ R64, R76, R68, R3 ;  /* 0x000000444c407223 */ /* 0x000fc80000010003 */
[----:B------:R-:W-:Y:S01]  /*1d60*/  FADD.FTZ R3, R111, -R64 ;  /* 0x800000406f037221 */ /* 0x000fe20000010000 */
[----:B------:R-:W-:-:S03]  /*1d70*/  @P4 PRMT R64, RZ, 0x7610, R50 ;  /* 0x00007610ff404816 */ /* 0x000fc60000000032 */
[----:B------:R-:W-:-:S04]  /*1d80*/  FMUL.FTZ R3, R4, R3 ;  /* 0x0000000304037220 */ /* 0x000fc80000410000 */
[----:B------:R-:W-:Y:S02]  /*1d90*/  @P4 FADD.FTZ R3, R3, R64 ;  /* 0x0000004003034221 */ /* 0x000fe40000010000 */
.L_x_457:
[----:B------:R-:W-:Y:S05]  /*1da0*/  BSYNC B0 ;  /* 0x0000000000007941 */ /* 0x000fea0003800000 */
.L_x_455:
        /* <DEDUP_REMOVED lines=14> */
.L_x_459:
[----:B------:R-:W-:Y:S02]  /*1e90*/  ISETP.NE.AND P5, PT, R14, RZ, PT ;  /* 0x000000ff0e00720c */ /* 0x000fe40003fa5270 */
[----:B------:R-:W-:Y:S02]  /*1ea0*/  @P4 PRMT R64, RZ, 0x5410, R51 ;  /* 0x00005410ff404816 */ /* 0x000fe40000000033 */
[----:B------:R-:W-:-:S05]  /*1eb0*/  FSEL R3, R67, RZ, !P5 ;  /* 0x000000ff43037208 */ /* 0x000fca0006800000 */
[----:B------:R-:W-:-:S04]  /*1ec0*/  FFMA.FTZ R3, R79, R68, R3 ;  /* 0x000000444f037223 */ /* 0x000fc80000010003 */
[----:B------:R-:W-:-:S04]  /*1ed0*/  FADD.FTZ R3, R110, -R3 ;  /* 0x800000036e037221 */ /* 0x000fc80000010000 */
[----:B------:R-:W-:-:S04]  /*1ee0*/  FMUL.FTZ R3, R4, R3 ;  /* 0x0000000304037220 */ /* 0x000fc80000410000 */
[----:B------:R-:W-:Y:S02]  /*1ef0*/  @P4 FADD.FTZ R3, R3, R64 ;  /* 0x0000004003034221 */ /* 0x000fe40000010000 */
.L_x_460:
[----:B------:R-:W-:Y:S05]  /*1f00*/  BSYNC B0 ;  /* 0x0000000000007941 */ /* 0x000fea0003800000 */
.L_x_458:
        /* <DEDUP_REMOVED lines=14> */
.L_x_462:
[----:B------:R-:W-:-:S04]  /*1ff0*/  ISETP.NE.AND P5, PT, R14, RZ, PT ;  /* 0x000000ff0e00720c */ /* 0x000fc80003fa5270 */
[----:B------:R-:W-:-:S05]  /*2000*/  FSEL R3, R67, RZ, !P5 ;  /* 0x000000ff43037208 */ /* 0x000fca0006800000 */
[----:B------:R-:W-:-:S04]  /*2010*/  FFMA.FTZ R64, R78, R68, R3 ;  /* 0x000000444e407223 */ /* 0x000fc80000010003 */
[----:B------:R-:W-:Y:S01]  /*2020*/  FADD.FTZ R3, R113, -R64 ;  /* 0x8000004071037221 */ /* 0x000fe20000010000 */
[----:B------:R-:W-:-:S03]  /*2030*/  @P4 PRMT R64, RZ, 0x7610, R51 ;  /* 0x00007610ff404816 */ /* 0x000fc60000000033 */
[----:B------:R-:W-:-:S04]  /*2040*/  FMUL.FTZ R3, R4, R3 ;  /* 0x0000000304037220 */ /* 0x000fc80000410000 */
[----:B------:R-:W-:Y:S02]  /*2050*/  @P4 FADD.FTZ R3, R3, R64 ;  /* 0x0000004003034221 */ /* 0x000fe40000010000 */
.L_x_463:
[----:B------:R-:W-:Y:S05]  /*2060*/  BSYNC B0 ;  /* 0x0000000000007941 */ /* 0x000fea0003800000 */
.L_x_461:
[----:B------:R-:W-:Y:S01]  /*2070*/  @P3 FMUL.FTZ R64, R3, c[0x0][0x1ec] ;  /* 0x00007b0003403a20 */ /* 0x000fe20000410000 */
[----:B------:R-:W-:Y:S01]  /*2080*/  @P3 LOP3.LUT P5, RZ, R93, 0xff000000, RZ, 0xc0, !PT ;  /* 0xff0000005dff3812 */ /* 0x000fe200078ac0ff */
[----:B------:R-:W-:Y:S01]  /*2090*/  @P0 IMAD.MOV.U32 R65, RZ, RZ, 0x10 ;  /* 0x00000010ff410424 */ /* 0x000fe200078e00ff */
[----:B------:R-:W-:Y:S01]  /*20a0*/  @P0 F2FP.BF16.PACK_AB R69, RZ, R3 ;  /* 0x00000003ff45023e */ /* 0x000fe200000010ff */
[----:B------:R-:W-:Y:S01]  /*20b0*/  @P3 FMUL.FTZ R64, R64, c[0x0][0x1e8] ;  /* 0x00007a0040403a20 */ /* 0x000fe20000410000 */
[----:B------:R-:W-:Y:S01]  /*20c0*/  BSSY B0, `(.L_x_464) ;  /* 0x0000016000007945 */ /* 0x000fe20003800000 */
[----:B------:R-:W-:Y:S01]  /*20d0*/  @P3 IMAD.MOV.U32 R71, RZ, RZ, 0x10 ;  /* 0x00000010ff473424 */ /* 0x000fe200078e00ff */
[----:B------:R-:W-:Y:S02]  /*20e0*/  @P0 PRMT R59, R59, 0x5410, R69 ;  /* 0x000054103b3b0816 */ /* 0x000fe40000000045 */
[----:B------:R-:W-:Y:S01]  /*20f0*/  @P3 FSEL R70, R64, RZ, P5 ;  /* 0x000000ff40463208 */ /* 0x000fe20002800000 */
[----:B------:R-:W-:-:S03]  /*2100*/  @P0 IMAD.WIDE.U32 R64, R2, R65, c[0x0][0x258] ;  /* 0x0000960002400625 */ /* 0x000fc600078e0041 */
[----:B------:R-:W-:Y:S01]  /*2110*/  @P3 F2FP.BF16.PACK_AB R70, RZ, R70 ;  /* 0x00000046ff46323e */ /* 0x000fe200000010ff */
[----:B------:R-:W-:Y:S01]  /*2120*/  @P3 IMAD.WIDE.U32 R2, R66, R71, c[0x0][0x248] ;  /* 0x0000920042023625 */ /* 0x000fe200078e0047 */
[----:B------:R0:W-:Y:S02]  /*2130*/  @P0 STG.E.128 [R64.64], R56 ;  /* 0x0000003840000986 */ /* 0x0001e4000c101d04 */
[----:B------:R-:W-:-:S05]  /*2140*/  @P3 PRMT R63, R63, 0x5410, R70 ;  /* 0x000054103f3f3816 */ /* 0x000fca0000000046 */
[----:B------:R0:W-:Y:S01]  /*2150*/  @P3 STG.E.128 [R2.64], R60 ;  /* 0x0000003c02003986 */ /* 0x0001e2000c101d04 */
[----:B------:R-:W-:Y:S05]  /*2160*/  @P2 BRA `(.L_x_465) ;  /* 0x0000004000002947 */ /* 0x000fea0003800000 */
[----:B0-----:R-:W-:Y:S01]  /*2170*/  HFMA2.MMA R3, -RZ, RZ, 0, 0 ;  /* 0x00000000ff037435 */ /* 0x001fe200000001ff */
[----:B------:R-:W-:Y:S05]  /*2180*/  @!P4 BRA `(.L_x_466) ;  /* 0x000000900000c947 */ /* 0x000fea0003800000 */
[----:B------:R-:W-:Y:S01]  /*2190*/  PRMT R3, RZ, 0x5410, R52 ;  /* 0x00005410ff037816 */ /* 0x000fe20000000034 */
[----:B------:R-:W-:Y:S05]  /*21a0*/  BRA `(.L_x_466) ;  /* 0x0000007000007947 */ /* 0x000fea0003800000 */
.L_x_465:
[----:B------:R-:W-:Y:S02]  /*21b0*/  ISETP.NE.AND P5, PT, R14, RZ, PT ;  /* 0x000000ff0e00720c */ /* 0x000fe40003fa5270 */
[----:B0-----:R-:W-:Y:S02]  /*21c0*/  @P4 PRMT R2, RZ, 0x5410, R52 ;  /* 0x00005410ff024816 */ /* 0x001fe40000000034 */
[----:B------:R-:W-:-:S05]  /*21d0*/  FSEL R3, R67, RZ, !P5 ;  /* 0x000000ff43037208 */ /* 0x000fca0006800000 */
[----:B------:R-:W-:-:S04]  /*21e0*/  FFMA.FTZ R3, R99, R68, R3 ;  /* 0x0000004463037223 */ /* 0x000fc80000010003 */
[----:B------:R-:W-:-:S04]  /*21f0*/  FADD.FTZ R3, R112, -R3 ;  /* 0x8000000370037221 */ /* 0x000fc80000010000 */
[----:B------:R-:W-:-:S04]  /*2200*/  FMUL.FTZ R3, R4, R3 ;  /* 0x0000000304037220 */ /* 0x000fc80000410000 */
[----:B------:R-:W-:Y:S02]  /*2210*/  @P4 FADD.FTZ R3, R3, R2 ;  /* 0x0000000203034221 */ /* 0x000fe40000010000 */
.L_x_466:
[----:B------:R-:W-:Y:S05]  /*2220*/  BSYNC B0 ;  /* 0x0000000000007941 */ /* 0x000fea0003800000 */
.L_x_464:
        /* <DEDUP_REMOVED lines=14> */
.L_x_468:
[----:B------:R-:W-:-:S04]  /*2310*/  ISETP.NE.AND P5, PT, R14, RZ, PT ;  /* 0x000000ff0e00720c */ /* 0x000fc80003fa5270 */
[----:B------:R-:W-:-:S05]  /*2320*/  FSEL R3, R67, RZ, !P5 ;  /* 0x000000ff43037208 */ /* 0x000fca0006800000 */
[----:B------:R-:W-:-:S04]  /*2330*/  FFMA.FTZ R2, R98, R68, R3 ;  /* 0x0000004462027223 */ /* 0x000fc80000010003 */
[----:B------:R-:W-:Y:S01]  /*2340*/  FADD.FTZ R3, R115, -R2 ;  /* 0x8000000273037221 */ /* 0x000fe20000010000 */
[----:B------:R-:W-:-:S03]  /*2350*/  @P4 PRMT R2, RZ, 0x7610, R52 ;  /* 0x00007610ff024816 */ /* 0x000fc60000000034 */
[----:B------:R-:W-:-:S04]  /*2360*/  FMUL.FTZ R3, R4, R3 ;  /* 0x0000000304037220 */ /* 0x000fc80000410000 */
[----:B------:R-:W-:Y:S02]  /*2370*/  @P4 FADD.FTZ R3, R3, R2 ;  /* 0x0000000203034221 */ /* 0x000fe40000010000 */
.L_x_469:
[----:B------:R-:W-:Y:S05]  /*2380*/  BSYNC B0 ;  /* 0x0000000000007941 */ /* 0x000fea0003800000 */
.L_x_467:
        /* <DEDUP_REMOVED lines=14> */
.L_x_471:
[----:B------:R-:W-:Y:S02]  /*2470*/  ISETP.NE.AND P5, PT, R14, RZ, PT ;  /* 0x000000ff0e00720c */ /* 0x000fe40003fa5270 */
[----:B------:R-:W-:Y:S02]  /*2480*/  @P4 PRMT R2, RZ, 0x5410, R53 ;  /* 0x00005410ff024816 */ /* 0x000fe40000000035 */
[----:B------:R-:W-:-:S05]  /*2490*/  FSEL R3, R67, RZ, !P5 ;  /* 0x000000ff43037208 */ /* 0x000fca0006800000 */
[----:B------:R-:W-:-:S04]  /*24a0*/  FFMA.FTZ R3, R101, R68, R3 ;  /* 0x0000004465037223 */ /* 0x000fc80000010003 */
[----:B------:R-:W-:-:S04]  /*24b0*/  FADD.FTZ R3, R114, -R3 ;  /* 0x8000000372037221 */ /* 0x000fc80000010000 */
[----:B------:R-:W-:-:S04]  /*24c0*/  FMUL.FTZ R3, R4, R3 ;  /* 0x0000000304037220 */ /* 0x000fc80000410000 */
[----:B------:R-:W-:Y:S02]  /*24d0*/  @P4 FADD.FTZ R3, R3, R2 ;  /* 0x0000000203034221 */ /* 0x000fe40000010000 */
.L_x_472:
[----:B------:R-:W-:Y:S05]  /*24e0*/  BSYNC B0 ;  /* 0x0000000000007941 */ /* 0x000fea0003800000 */
.L_x_470:
        /* <DEDUP_REMOVED lines=14> */
.L_x_474:
[----:B------:R-:W-:-:S04]  /*25d0*/  ISETP.NE.AND P5, PT, R14, RZ, PT ;  /* 0x000000ff0e00720c */ /* 0x000fc80003fa5270 */
[----:B------:R-:W-:-:S05]  /*25e0*/  FSEL R3, R67, RZ, !P5 ;  /* 0x000000ff43037208 */ /* 0x000fca0006800000 */
[----:B------:R-:W-:-:S04]  /*25f0*/  FFMA.FTZ R2, R100, R68, R3 ;  /* 0x0000004464027223 */ /* 0x000fc80000010003 */
[----:B------:R-:W-:Y:S01]  /*2600*/  FADD.FTZ R3, R117, -R2 ;  /* 0x8000000275037221 */ /* 0x000fe20000010000 */
[----:B------:R-:W-:-:S03]  /*2610*/  @P4 PRMT R2, RZ, 0x7610, R53 ;  /* 0x00007610ff024816 */ /* 0x000fc60000000035 */
[----:B------:R-:W-:-:S04]  /*2620*/  FMUL.FTZ R3, R4, R3 ;  /* 0x0000000304037220 */ /* 0x000fc80000410000 */
[----:B------:R-:W-:Y:S02]  /*2630*/  @P4 FADD.FTZ R3, R3, R2 ;  /* 0x0000000203034221 */ /* 0x000fe40000010000 */
.L_x_475:
[----:B------:R-:W-:Y:S05]  /*2640*/  BSYNC B0 ;  /* 0x0000000000007941 */ /* 0x000fea0003800000 */
.L_x_473:
        /* <DEDUP_REMOVED lines=14> */
.L_x_477:
[----:B------:R-:W-:Y:S02]  /*2730*/  ISETP.NE.AND P5, PT, R14, RZ, PT ;  /* 0x000000ff0e00720c */ /* 0x000fe40003fa5270 */
[----:B------:R-:W-:Y:S02]  /*2740*/  @P4 PRMT R2, RZ, 0x5410, R54 ;  /* 0x00005410ff024816 */ /* 0x000fe40000000036 */
[----:B------:R-:W-:-:S05]  /*2750*/  FSEL R3, R67, RZ, !P5 ;  /* 0x000000ff43037208 */ /* 0x000fca0006800000 */
[----:B------:R-:W-:-:S04]  /*2760*/  FFMA.FTZ R3, R103, R68, R3 ;  /* 0x0000004467037223 */ /* 0x000fc80000010003 */
[----:B------:R-:W-:-:S04]  /*2770*/  FADD.FTZ R3, R116, -R3 ;  /* 0x8000000374037221 */ /* 0x000fc80000010000 */
[----:B------:R-:W-:-:S04]  /*2780*/  FMUL.FTZ R3, R4, R3 ;  /* 0x0000000304037220 */ /* 0x000fc80000410000 */
[----:B------:R-:W-:Y:S02]  /*2790*/  @P4 FADD.FTZ R3, R3, R2 ;  /* 0x0000000203034221 */ /* 0x000fe40000010000 */
.L_x_478:
[----:B------:R-:W-:Y:S05]  /*27a0*/  BSYNC B0 ;  /* 0x0000000000007941 */ /* 0x000fea0003800000 */
.L_x_476:
        /* <DEDUP_REMOVED lines=14> */
.L_x_480:
[----:B------:R-:W-:-:S04]  /*2890*/  ISETP.NE.AND P5, PT, R14, RZ, PT ;  /* 0x000000ff0e00720c */ /* 0x000fc80003fa5270 */
[----:B------:R-:W-:-:S05]  /*28a0*/  FSEL R3, R67, RZ, !P5 ;  /* 0x000000ff43037208 */ /* 0x000fca0006800000 */
[----:B------:R-:W-:-:S04]  /*28b0*/  FFMA.FTZ R2, R102, R68, R3 ;  /* 0x0000004466027223 */ /* 0x000fc80000010003 */
[----:B------:R-:W-:Y:S01]  /*28c0*/  FADD.FTZ R3, R119, -R2 ;  /* 0x8000000277037221 */ /* 0x000fe20000010000 */
[----:B------:R-:W-:-:S03]  /*28d0*/  @P4 PRMT R2, RZ, 0x7610, R54 ;  /* 0x00007610ff024816 */ /* 0x000fc60000000036 */
[----:B------:R-:W-:-:S04]  /*28e0*/  FMUL.FTZ R3, R4, R3 ;  /* 0x0000000304037220 */ /* 0x000fc80000410000 */
[----:B------:R-:W-:Y:S02]  /*28f0*/  @P4 FADD.FTZ R3, R3, R2 ;  /* 0x0000000203034221 */ /* 0x000fe40000010000 */
.L_x_481:
[----:B------:R-:W-:Y:S05]  /*2900*/  BSYNC B0 ;  /* 0x0000000000007941 */ /* 0x000fea0003800000 */
.L_x_479:
        /* <DEDUP_REMOVED lines=14> */
.L_x_483:
[----:B------:R-:W-:Y:S02]  /*29f0*/  ISETP.NE.AND P5, PT, R14, RZ, PT ;  /* 0x000000ff0e00720c */ /* 0x000fe40003fa5270 */
[----:B------:R-:W-:Y:S02]  /*2a00*/  @P4 PRMT R2, RZ, 0x5410, R55 ;  /* 0x00005410ff024816 */ /* 0x000fe40000000037 */
[----:B------:R-:W-:-:S05]  /*2a10*/  FSEL R3, R67, RZ, !P5 ;  /* 0x000000ff43037208 */ /* 0x000fca0006800000 */
[----:B------:R-:W-:-:S04]  /*2a20*/  FFMA.FTZ R3, R105, R68, R3 ;  /* 0x0000004469037223 */ /* 0x000fc80000010003 */
[----:B------:R-:W-:-:S04]  /*2a30*/  FADD.FTZ R3, R118, -R3 ;  /* 0x8000000376037221 */ /* 0x000fc80000010000 */
[----:B------:R-:W-:-:S04]  /*2a40*/  FMUL.FTZ R3, R4, R3 ;  /* 0x0000000304037220 */ /* 0x000fc80000410000 */
[----:B------:R-:W-:Y:S02]  /*2a50*/  @P4 FADD.FTZ R3, R3, R2 ;  /* 0x0000000203034221 */ /* 0x000fe40000010000 */
.L_x_484:
[----:B------:R-:W-:Y:S05]  /*2a60*/  BSYNC B0 ;  /* 0x0000000000007941 */ /* 0x000fea0003800000 */
.L_x_482:
        /* <DEDUP_REMOVED lines=14> */
.L_x_486:
[----:B------:R-:W-:Y:S02]  /*2b50*/  ISETP.NE.AND P2, PT, R14, RZ, PT ;  /* 0x000000ff0e00720c */ /* 0x000fe40003f45270 */
[----:B------:R-:W-:Y:S02]  /*2b60*/  @P4 PRMT R2, RZ, 0x7610, R55 ;  /* 0x00007610ff024816 */ /* 0x000fe40000000037 */
[----:B------:R-:W-:-:S05]  /*2b70*/  FSEL R67, R67, RZ, !P2 ;  /* 0x000000ff43437208 */ /* 0x000fca0005000000 */
[----:B------:R-:W-:-:S04]  /*2b80*/  FFMA.FTZ R68, R120, R68, R67 ;  /* 0x0000004478447223 */ /* 0x000fc80000010043 */
[----:B------:R-:W-:-:S04]  /*2b90*/  FADD.FTZ R3, R121, -R68 ;  /* 0x8000004479037221 */ /* 0x000fc80000010000 */
[----:B------:R-:W-:-:S04]  /*2ba0*/  FMUL.FTZ R3, R4, R3 ;  /* 0x0000000304037220 */ /* 0x000fc80000410000 */
[----:B------:R-:W-:Y:S02]  /*2bb0*/  @P4 FADD.FTZ R3, R3, R2 ;  /* 0x0000000203034221 */ /* 0x000fe40000010000 */
.L_x_487:
[----:B------:R-:W-:Y:S05]  /*2bc0*/  BSYNC B0 ;  /* 0x0000000000007941 */ /* 0x000fea0003800000 */
.L_x_485:
[----:B------:R-:W-:Y:S01]  /*2bd0*/  @P3 FMUL.FTZ R2, R3, c[0x0][0x1ec] ;  /* 0x00007b0003023a20 */ /* 0x000fe20000410000 */
[----:B------:R-:W-:Y:S01]  /*2be0*/  @P3 LOP3.LUT P2, RZ, R91, 0xff000000, RZ, 0xc0, !PT ;  /* 0xff0000005bff3812 */ /* 0x000fe2000784c0ff */
[----:B------:R-:W-:Y:S01]  /*2bf0*/  @P0 IMAD.MOV.U32 R65, RZ, RZ, 0x10 ;  /* 0x00000010ff410424 */ /* 0x000fe200078e00ff */
[----:B------:R-:W-:Y:S01]  /*2c00*/  @P3 IADD3 R66, R66, 0x80, RZ ;  /* 0x0000008042423810 */ /* 0x000fe20007ffe0ff */
[----:B------:R-:W-:Y:S01]  /*2c10*/  @P3 FMUL.FTZ R2, R2, c[0x0][0x1e8] ;  /* 0x00007a0002023a20 */ /* 0x000fe20000410000 */
[----:B------:R-:W-:Y:S01]  /*2c20*/  @P3 MOV R67, 0x10 ;  /* 0x0000001000433802 */ /* 0x000fe20000000f00 */
[----:B------:R-:W-:Y:S01]  /*2c30*/  @P0 IMAD.WIDE.U32 R64, R0, R65, c[0x0][0x258] ;  /* 0x0000960000400625 */ /* 0x000fe200078e0041 */
[----:B------:R-:W-:Y:S02]  /*2c40*/  @P0 F2FP.BF16.PACK_AB R4, RZ, R3 ;  /* 0x00000003ff04023e */ /* 0x000fe400000010ff */
[----:B------:R-:W-:Y:S02]  /*2c50*/  @P3 FSEL R2, R2, RZ, P2 ;  /* 0x000000ff02023208 */ /* 0x000fe40001000000 */
[----:B------:R-:W-:-:S02]  /*2c60*/  @P0 PRMT R59, R59, 0x5410, R4 ;  /* 0x000054103b3b0816 */ /* 0x000fc40000000004 */
[----:B------:R-:W-:Y:S01]  /*2c70*/  @P3 F2FP.BF16.PACK_AB R0, RZ, R2 ;  /* 0x00000002ff00323e */ /* 0x000fe200000010ff */
[----:B------:R-:W-:Y:S02]  /*2c80*/  @P3 IMAD.WIDE.U32 R2, R66, R67, c[0x0][0x248] ;  /* 0x0000920042023625 */ /* 0x000fe400078e0043 */
[----:B------:R0:W-:Y:S01]  /*2c90*/  @P0 STG.E.128 [R64.64], R56 ;  /* 0x0000003840000986 */ /* 0x0001e2000c101d04 */
[----:B------:R-:W-:Y:S02]  /*2ca0*/  @P3 PRMT R63, R63, 0x5410, R0 ;  /* 0x000054103f3f3816 */ /* 0x000fe40000000000 */
[----:B------:R-:W-:-:S03]  /*2cb0*/  LOP3.LUT P0, RZ, R13, 0xff, RZ, 0xc0, !PT ;  /* 0x000000ff0dff7812 */ /* 0x000fc6000780c0ff */
[----:B------:R0:W-:Y:S01]  /*2cc0*/  @P3 STG.E.128 [R2.64], R60 ;  /* 0x0000003c02003986 */ /* 0x0001e2000c101d04 */
[----:B------:R-:W-:Y:S01]  /*2cd0*/  SEL R13, RZ, 0x1, P0 ;  /* 0x00000001ff0d7807 */ /* 0x000fe20000000000 */
[----:B0-----:R-:W-:Y:S01]  /*2ce0*/  @P1 CALL.REL.NOINC `(.L_x_434) ;  /* 0x0000001000001944 */ /* 0x001fe20003c00000 */
[----:B------:R-:W-:Y:S05]  /*2cf0*/  BRA `(.L_x_488) ;  /* 0xffffd70000007947 */ /* 0x000fea000383ffff */
.L_x_434:
        /* <DEDUP_REMOVED lines=17> */
.L_x_438:
[----:B------:R-:W-:Y:S01]  /*2e10*/  HFMA2.MMA R69, -RZ, RZ, 0, 1.847743988037109375e-06 ;  /* 0x0000001fff457435 */ /* 0x000fe200000001ff */
[----:B------:R-:W-:Y:S01]  /*2e20*/  MOV R71, R122 ;  /* 0x0000007a00477202 */ /* 0x000fe20000000f00 */
[----:B------:R-:W-:Y:S01]  /*2e30*/  IMAD.MOV.U32 R70, RZ, RZ, 0x10 ;  /* 0x00000010ff467424 */ /* 0x000fe200078e00ff */
[----:B------:R-:W-:Y:S01]  /*2e40*/  MOV R64, 0x2e70 ;  /* 0x00002e7000407802 */ /* 0x000fe20000000f00 */
[----:B------:R-:W-:-:S02]  /*2e50*/  IMAD.MOV.U32 R68, RZ, RZ, -0x1 ;  /* 0xffffffffff447424 */ /* 0x000fc400078e00ff */
[----:B------:R-:W-:Y:S05]  /*2e60*/  CALL.REL.NOINC `($__internal_13_$__cuda_sm70_shflsync_down_p) ;  /* 0x0000046000007944 */ /* 0x000fea0003c00000 */
[----:B-1----:R-:W-:Y:S01]  /*2e70*/  MOV R95, R68 ;  /* 0x00000044005f7202 */ /* 0x002fe20000000f00 */
[----:B0-----:R-:W-:Y:S05]  /*2e80*/  BRA `(.L_x_489) ;  /* 0xffffe3f000007947 */ /* 0x001fea000383ffff */
.L_x_439:
[----:B------:R-:W-:Y:S01]  /*2e90*/  HFMA2.MMA R70, -RZ, RZ, 0, 9.5367431640625e-07 ;  /* 0x00000010ff467435 */ /* 0x000fe200000001ff */
[----:B------:R-:W-:Y:S01]  /*2ea0*/  IMAD.MOV.U32 R71, RZ, RZ, R67 ;  /* 0x000000ffff477224 */ /* 0x000fe200078e0043 */
[----:B------:R-:W-:Y:S01]  /*2eb0*/  MOV R68, 0xffffffff ;  /* 0xffffffff00447802 */ /* 0x000fe20000000f00 */
[----:B------:R-:W-:Y:S01]  /*2ec0*/  IMAD.MOV.U32 R69, RZ, RZ, 0x1f ;  /* 0x0000001fff457424 */ /* 0x000fe200078e00ff */
[----:B------:R-:W-:-:S02]  /*2ed0*/  MOV R64, 0x2ef0 ;  /* 0x00002ef000407802 */ /* 0x000fc40000000f00 */
[----:B01----:R-:W-:Y:S05]  /*2ee0*/  CALL.REL.NOINC `($__internal_13_$__cuda_sm70_shflsync_down_p) ;  /* 0x000003e000007944 */ /* 0x003fea0003c00000 */
[----:B------:R-:W-:Y:S01]  /*2ef0*/  FADD.FTZ R122, R95, R122 ;  /* 0x0000007a5f7a7221 */ /* 0x000fe20000010000 */
[----:B0-----:R-:W-:Y:S01]  /*2f00*/  HFMA2.MMA R69, -RZ, RZ, 0, 1.847743988037109375e-06 ;  /* 0x0000001fff457435 */ /* 0x001fe200000001ff */
[----:B-1----:R-:W-:Y:S01]  /*2f10*/  FADD.FTZ R67, R67, R68 ;  /* 0x0000004443437221 */ /* 0x002fe20000010000 */
[----:B------:R-:W-:Y:S01]  /*2f20*/  MOV R64, 0x2f70 ;  /* 0x00002f7000407802 */ /* 0x000fe20000000f00 */
[----:B------:R-:W-:Y:S01]  /*2f30*/  IMAD.MOV.U32 R70, RZ, RZ, 0x8 ;  /* 0x00000008ff467424 */ /* 0x000fe200078e00ff */
[----:B------:R-:W-:Y:S01]  /*2f40*/  MOV R71, R122 ;  /* 0x0000007a00477202 */ /* 0x000fe20000000f00 */
[----:B------:R-:W-:-:S02]  /*2f50*/  IMAD.MOV.U32 R68, RZ, RZ, -0x1 ;  /* 0xffffffffff447424 */ /* 0x000fc400078e00ff */
[----:B------:R-:W-:Y:S05]  /*2f60*/  CALL.REL.NOINC `($__internal_13_$__cuda_sm70_shflsync_down_p) ;  /* 0x0000036000007944 */ /* 0x000fea0003c00000 */
[----:B0-----:R-:W-:Y:S01]  /*2f70*/  HFMA2.MMA R69, -RZ, RZ, 0, 1.847743988037109375e-06 ;  /* 0x0000001fff457435 */ /* 0x001fe200000001ff */
[----:B-1----:R-:W-:Y:S01]  /*2f80*/  IMAD.MOV.U32 R95, RZ, RZ, R68 ;  /* 0x000000ffff5f7224 */ /* 0x002fe200078e0044 */
[----:B------:R-:W-:Y:S01]  /*2f90*/  MOV R71, R67 ;  /* 0x0000004300477202 */ /* 0x000fe20000000f00 */
[----:B------:R-:W-:Y:S01]  /*2fa0*/  IMAD.MOV.U32 R70, RZ, RZ, 0x8 ;  /* 0x00000008ff467424 */ /* 0x000fe200078e00ff */
[----:B------:R-:W-:Y:S01]  /*2fb0*/  MOV R64, 0x2fe0 ;  /* 0x00002fe000407802 */ /* 0x000fe20000000f00 */
[----:B------:R-:W-:-:S02]  /*2fc0*/  IMAD.MOV.U32 R68, RZ, RZ, -0x1 ;  /* 0xffffffffff447424 */ /* 0x000fc400078e00ff */
[----:B------:R-:W-:Y:S05]  /*2fd0*/  CALL.REL.NOINC `($__internal_13_$__cuda_sm70_shflsync_down_p) ;  /* 0x000002f000007944 */ /* 0x000fea0003c00000 */
[----:B------:R-:W-:Y:S01]  /*2fe0*/  FADD.FTZ R122, R95, R122 ;  /* 0x0000007a5f7a7221 */ /* 0x000fe20000010000 */
[----:B0-----:R-:W-:Y:S01]  /*2ff0*/  MOV R70, 0x4 ;  /* 0x0000000400467802 */ /* 0x001fe20000000f00 */
[----:B-1----:R-:W-:Y:S01]  /*3000*/  FADD.FTZ R67, R67, R68 ;  /* 0x0000004443437221 */ /* 0x002fe20000010000 */
[----:B------:R-:W-:Y:S01]  /*3010*/  MOV R68, 0xffffffff ;  /* 0xffffffff00447802 */ /* 0x000fe20000000f00 */
[----:B------:R-:W-:Y:S01]  /*3020*/  IMAD.MOV.U32 R69, RZ, RZ, 0x1f ;  /* 0x0000001fff457424 */ /* 0x000fe200078e00ff */
[----:B------:R-:W-:Y:S01]  /*3030*/  MOV R64, 0x3060 ;  /* 0x0000306000407802 */ /* 0x000fe20000000f00 */
[----:B------:R-:W-:-:S02]  /*3040*/  IMAD.MOV.U32 R71, RZ, RZ, R122 ;  /* 0x000000ffff477224 */ /* 0x000fc400078e007a */
[----:B------:R-:W-:Y:S05]  /*3050*/  CALL.REL.NOINC `($__internal_13_$__cuda_sm70_shflsync_down_p) ;  /* 0x0000027000007944 */ /* 0x000fea0003c00000 */
[----:B0-----:R-:W-:Y:S01]  /*3060*/  HFMA2.MMA R70, -RZ, RZ, 0, 2.384185791015625e-07 ;  /* 0x00000004ff467435 */ /* 0x001fe200000001ff */
[----:B-1----:R-:W-:Y:S01]  /*3070*/  MOV R95, R68 ;  /* 0x00000044005f7202 */ /* 0x002fe20000000f00 */
[----:B------:R-:W-:Y:S01]  /*3080*/  IMAD.MOV.U32 R71, RZ, RZ, R67 ;  /* 0x000000ffff477224 */ /* 0x000fe200078e0043 */
[----:B------:R-:W-:Y:S01]  /*3090*/  MOV R68, 0xffffffff ;  /* 0xffffffff00447802 */ /* 0x000fe20000000f00 */
[----:B------:R-:W-:Y:S01]  /*30a0*/  IMAD.MOV.U32 R69, RZ, RZ, 0x1f ;  /* 0x0000001fff457424 */ /* 0x000fe200078e00ff */
[----:B------:R-:W-:-:S02]  /*30b0*/  MOV R64, 0x30d0 ;  /* 0x000030d000407802 */ /* 0x000fc40000000f00 */
[----:B------:R-:W-:Y:S05]  /*30c0*/  CALL.REL.NOINC `($__internal_13_$__cuda_sm70_shflsync_down_p) ;  /* 0x0000020000007944 */ /* 0x000fea0003c00000 */
        /* <DEDUP_REMOVED lines=23> */
[----:B0-----:R-:W-:Y:S01]  /*3240*/  HFMA2.MMA R70, -RZ, RZ, 0, 5.9604644775390625e-08 ;  /* 0x00000001ff467435 */ /* 0x001fe200000001ff */
[----:B-1----:R-:W-:Y:S01]  /*3250*/  MOV R67, R68 ;  /* 0x0000004400437202 */ /* 0x002fe20000000f00 */
[----:B------:R-:W-:Y:S01]  /*3260*/  IMAD.MOV.U32 R71, RZ, RZ, R95 ;  /* 0x000000ffff477224 */ /* 0x000fe200078e005f */
[----:B------:R-:W-:Y:S01]  /*3270*/  MOV R68, 0xffffffff ;  /* 0xffffffff00447802 */ /* 0x000fe20000000f00 */
[----:B------:R-:W-:Y:S01]  /*3280*/  IMAD.MOV.U32 R69, RZ, RZ, 0x1f ;  /* 0x0000001fff457424 */ /* 0x000fe200078e00ff */
[----:B------:R-:W-:-:S02]  /*3290*/  MOV R64, 0x32b0 ;  /* 0x000032b000407802 */ /* 0x000fc40000000f00 */
[----:B------:R-:W-:Y:S05]  /*32a0*/  CALL.REL.NOINC `($__internal_13_$__cuda_sm70_shflsync_down_p) ;  /* 0x0000002000007944 */ /* 0x000fea0003c00000 */
[----:B-1----:R-:W-:Y:S01]  /*32b0*/  IMAD.MOV.U32 R64, RZ, RZ, R68 ;  /* 0x000000ffff407224 */ /* 0x002fe200078e0044 */
[----:B0-----:R-:W-:Y:S05]  /*32c0*/  BRA `(.L_x_490) ;  /* 0xffffe0d000007947 */ /* 0x001fea000383ffff */
        .weak           $__internal_13_$__cuda_sm70_shflsync_down_p
        .type           $__internal_13_$__cuda_sm70_shflsync_down_p,@function
        .size           $__internal_13_$__cuda_sm70_shflsync_down_p,(.L_x_6815 - $__internal_13_$__cuda_sm70_shflsync_down_p)
$__internal_13_$__cuda_sm70_shflsync_down_p:
[----:B------:R-:W-:Y:S01]  /*32d0*/  HFMA2.MMA R65, -RZ, RZ, 0, 0 ;  /* 0x00000000ff417435 */ /* 0x000fe200000001ff */
[----:B------:R-:W-:Y:S04]  /*32e0*/  WARPSYNC R68 ;  /* 0x0000004400007348 */ /* 0x000fe80003800000 */
[----:B------:R0:W1:Y:S01]  /*32f0*/  SHFL.DOWN PT, R68, R71, R70, R69 ;  /* 0x0800004647447389 */ /* 0x00006200000e0045 */
[----:B------:R-:W-:Y:S05]  /*3300*/  RET.REL.NODEC R64 `(_ZN10layer_norm13ln_bwd_kernelINS_13Kernel_traitsI13__nv_bfloat16S2_S2_S2_fjLj2048ELj1ELj1ELj4ELj16ENS_18Kernel_traits_baseILj2048ES2_S2_S2_S2_fjLj128EEEEELb1ELb0ELb1ELb1EEEvNS_9BwdParamsE) ;  /* 0xffffccf040007950 */ /* 0x000fea0003c3ffff */
.L_x_491:
        /* <DEDUP_REMOVED lines=15> */
.L_x_6815:


//--------------------- .text._ZN10layer_norm13ln_bwd_kernelINS_13Kernel_traitsI13__nv_bfloat16S2_S2_S2_fjLj2048ELj1ELj1ELj4ELj16ENS_18Kernel_traits_baseILj2048ES2_S2_S2_S2_fjLj128EEEEELb1ELb1ELb0ELb0EEEvNS_9BwdParamsE --------------------------
	.section	.text._ZN10layer_norm13ln_bwd_kernelINS_13Kernel_traitsI13__nv_bfloat16S2_S2_S2_fjLj2048ELj1ELj1ELj4ELj16ENS_18Kernel_traits_baseILj2048ES2_S2_S2_S2_fjLj128EEEEELb1ELb1ELb0ELb0EEEvNS_9BwdParamsE,"ax",@progbits
	.sectioninfo	@"SHI_REGISTERS=165"
	.align	128
        .global         _ZN10layer_norm13ln_bwd_kernelINS_13Kernel_traitsI13__nv_bfloat16S2_S2_S2_fjLj2048ELj1ELj1ELj4ELj16ENS_18Kernel_traits_baseILj2048ES2_S2_S2_S2_fjLj128EEEEELb1ELb1ELb0ELb0EEEvNS_9BwdParamsE
        .type           _ZN10layer_norm13ln_bwd_kernelINS_13Kernel_traitsI13__nv_bfloat16S2_S2_S2_fjLj2048ELj1ELj1ELj4ELj16ENS_18Kernel_traits_baseILj2048ES2_S2_S2_S2_fjLj128EEEEELb1ELb1ELb0ELb0EEEvNS_9BwdParamsE,@function
        .size           _ZN10layer_norm13ln_bwd_kernelINS_13Kernel_traitsI13__nv_bfloat16S2_S2_S2_fjLj2048ELj1ELj1ELj4ELj16ENS_18Kernel_traits_baseILj2048ES2_S2_S2_S2_fjLj128EEEEELb1ELb1ELb0ELb0EEEvNS_9BwdParamsE,(.L_x_6816 - _ZN10layer_norm13ln_bwd_kernelINS_13Kernel_traitsI13__nv_bfloat16S2_S2_S2_fjLj2048ELj1ELj1ELj4ELj16ENS_18Kernel_traits_baseILj2048ES2_S2_S2_S2_fjLj128EEEEELb1ELb1ELb0ELb0EEEvNS_9BwdParamsE)
        .other          _ZN10layer_norm13ln_bwd_kernelINS_13Kernel_traitsI13__nv_bfloat16S2_S2_S2_fjLj2048ELj1ELj1ELj4ELj16ENS_18Kernel_traits_baseILj2048ES2_S2_S2_S2_fjLj128EEEEELb1ELb1ELb0ELb0EEEvNS_9BwdParamsE,@"STO_CUDA_ENTRY STV_DEFAULT"
_ZN10layer_norm13ln_bwd_kernelINS_13Kernel_traitsI13__nv_bfloat16S2_S2_S2_fjLj2048ELj1ELj1ELj4ELj16ENS_18Kernel_traits_baseILj2048ES2_S2_S2_S2_fjLj128EEEEELb1ELb1ELb0ELb0EEEvNS_9BwdParamsE:
.text._ZN10layer_norm13ln_bwd_kernelINS_13Kernel_traitsI13__nv_bfloat16S2_S2_S2_fjLj2048ELj1ELj1ELj4ELj16ENS_18Kernel_traits_baseILj2048ES2_S2_S2_S2_fjLj128EEEEELb1ELb1ELb0ELb0EEEvNS_9BwdParamsE:
        /* <DEDUP_REMOVED lines=53> */
[----:B------:R-:W-:-:S02]  /*0350*/  PRMT R93, RZ, 0x7610, R16 ;  /* 0x00007610ff5d7816 */ /* 0x000fc40000000010 */
[--C-:B------:R-:W-:Y:S02]  /*0360*/  PRMT R92, RZ, 0x5410, R17.reuse ;  /* 0x00005410ff5c7816 */ /* 0x100fe40000000011 */
[----:B------:R-:W-:Y:S02]  /*0370*/  PRMT R23, RZ, 0x7610, R17 ;  /* 0x00007610ff177816 */ /* 0x000fe40000000011 */
[--C-:B------:R-:W-:Y:S02]  /*0380*/  PRMT R22, RZ, 0x5410, R18.reuse ;  /* 0x00005410ff167816 */ /* 0x100fe40000000012 */
[----:B------:R-:W-:Y:S02]  /*0390*/  PRMT R21, RZ, 0x7610, R18 ;  /* 0x00007610ff157816 */ /* 0x000fe40000000012 */
        /* <DEDUP_REMOVED lines=18> */
[----:B------:R-:W-:Y:S02]  /*04c0*/  PRMT R0, RZ, 0x5410, R24 ;  /* 0x00005410ff007816 */ /* 0x000fe40000000018 */
[----:B------:R-:W-:-:S02]  /*04d0*/  MOV R29, RZ ;  /* 0x000000ff001d7202 */ /* 0x000fc40000000f00 */
[----:B------:R-:W-:Y:S02]  /*04e0*/  PRMT R98, RZ, 0x7610, R24 ;  /* 0x00007610ff627816 */ /* 0x000fe40000000018 */
[--C-:B------:R-:W-:Y:S02]  /*04f0*/  PRMT R97, RZ, 0x5410, R25.reuse ;  /* 0x00005410ff617816 */ /* 0x100fe40000000019 */
[----:B------:R-:W-:Y:S02]  /*0500*/  PRMT R101, RZ, 0x7610, R25 ;  /* 0x00007610ff657816 */ /* 0x000fe40000000019 */
[--C-:B------:R-:W-:Y:S02]  /*0510*/  PRMT R100, RZ, 0x5410, R26.reuse ;  /* 0x00005410ff647816 */ /* 0x100fe4000000001a */
[----:B------:R-:W-:Y:S02]  /*0520*/  PRMT R103, RZ, 0x7610, R26 ;  /* 0x00007610ff677816 */ /* 0x000fe4000000001a */
[----:B------:R-:W-:-:S02]  /*0530*/  PRMT R102, RZ, 0x5410, R27 ;  /* 0x00005410ff667816 */ /* 0x000fc4000000001b */
[----:B0-----:R-:W-:Y:S02]  /*0540*/  PRMT R104, RZ, 0x7610, R27 ;  /* 0x00007610ff687816 */ /* 0x001fe4000000001b */
.L_x_503:
        /* <DEDUP_REMOVED lines=12> */
[----:B------:R-:W-:-:S04]  /*0610*/  SHF.R.S32.HI R91, RZ, 0x1f, R90 ;  /* 0x0000001fff5b7819 */ /* 0x000fc8000001145a */
[----:B------:R-:W-:Y:S02]  /*0620*/  LEA.HI R91, R91, R90, RZ, 0x3 ;  /* 0x0000005a5b5b7211 */ /* 0x000fe400078f18ff */
[----:B------:R-:W-:Y:S01]  /*0630*/  LOP3.LUT R90, R96, 0x7f, RZ, 0xc0, !PT ;  /* 0x0000007f605a7812 */ /* 0x000fe200078ec0ff */
[----:B------:R-:W-:Y:S01]  /*0640*/  BSSY B0, `(.L_x_493) ;  /* 0x0000060000007945 */ /* 0x000fe20003800000 */
[----:B------:R-:W-:Y:S02]  /*0650*/  ISETP.NE.AND P4, PT, R15, RZ, PT ;  /* 0x000000ff0f00720c */ /* 0x000fe40003f85270 */
[----:B------:R-:W-:Y:S01]  /*0660*/  LEA.HI.SX32 R105, R91, R90, 0x1d ;  /* 0x0000005a5b697211 */ /* 0x000fe200078feaff */
[----:B------:R-:W-:Y:S01]  /*0670*/  CS2R R148, SRZ ;  /* 0x0000000000947805 */ /* 0x000fe2000001ff00 */
[----:B------:R-:W-:Y:S02]  /*0680*/  LOP3.LUT P5, RZ, R99, 0xff, RZ, 0xc0, !PT ;  /* 0x000000ff63ff7812 */ /* 0x000fe400078ac0ff */
[----:B------:R-:W-:-:S02]  /*0690*/  SHF.R.U32.HI R146, RZ, 0x5, R96 ;  /* 0x00000005ff927819 */ /* 0x000fc40000011660 */
[----:B------:R-:W-:Y:S02]  /*06a0*/  MOV R150, R105 ;  /* 0x0000006900967202 */ /* 0x000fe40000000f00 */
[----:B--2---:R-:W-:Y:S01]  /*06b0*/  FSEL R141, R86, RZ, !P4 ;  /* 0x000000ff568d7208 */ /* 0x004fe20006000000 */
[----:B------:R-:W-:Y:S05]  /*06c0*/  @!P2 BRA `(.L_x_494) ;  /* 0x000005700000a947 */ /* 0x000fea0003800000 */
[----:B0-----:R-:W-:Y:S01]  /*06d0*/  HFMA2.MMA R88, -RZ, RZ, 0, 9.5367431640625e-07 ;  /* 0x00000010ff587435 */ /* 0x001fe200000001ff */
[----:B------:R-:W-:-:S04]  /*06e0*/  LEA R84, P1, R105, c[0x0][0x188], 0x4 ;  /* 0x0000620069547a11 */ /* 0x000fc800078220ff */
[----:B------:R-:W-:-:S05]  /*06f0*/  LEA.HI.X R85, R105, c[0x0][0x18c], RZ, 0x4, P1 ;  /* 0x0000630069557a11 */ /* 0x000fca00008f24ff */
[----:B------:R-:W-:Y:S01]  /*0700*/  IMAD.WIDE.U32 R88, R105, R88, c[0x0][0x208] ;  /* 0x0000820069587625 */ /* 0x000fe200078e0058 */
[----:B------:R-:W2:Y:S05]  /*0710*/  LDG.E.128 R84, [R84.64] ;  /* 0x0000000454547981 */ /* 0x000eaa000c1e1d00 */
        /* <DEDUP_REMOVED lines=10> */
[----:B--2---:R-:W-:Y:S02]  /*07c0*/  PRMT R108, RZ, 0x5410, R84 ;  /* 0x00005410ff6c7816 */ /* 0x004fe40000000054 */
[--C-:B------:R-:W-:Y:S02]  /*07d0*/  PRMT R112, RZ, 0x5410, R85.reuse ;  /* 0x00005410ff707816 */ /* 0x100fe40000000055 */
[----:B------:R-:W-:Y:S01]  /*07e0*/  PRMT R114, RZ, 0x7610, R85 ;  /* 0x00007610ff727816 */ /* 0x000fe20000000055 */
[C---:B------:R-:W-:Y:S01]  /*07f0*/  FADD.FTZ R107, -R141.reuse, R108 ;  /* 0x0000006c8d6b7221 */ /* 0x040fe20000010100 */
[----:B0-----:R-:W-:Y:S01]  /*0800*/  PRMT R110, RZ, 0x7610, R84 ;  /* 0x00007610ff6e7816 */ /* 0x001fe20000000054 */
[----:B------:R-:W-:Y:S01]  /*0810*/  FADD.FTZ R123, -R141, R112 ;  /* 0x000000708d7b7221 */ /* 0x000fe20000010100 */
[----:B---3--:R-:W-:-:S02]  /*0820*/  PRMT R85, RZ, 0x5410, R88 ;  /* 0x00005410ff557816 */ /* 0x008fc40000000058 */
[----:B------:R-:W-:Y:S02]  /*0830*/  PRMT R118, RZ, 0x5410, R86 ;  /* 0x00005410ff767816 */ /* 0x000fe40000000056 */
[--C-:B------:R-:W-:Y:S02]  /*0840*/  PRMT R148, RZ, 0x5410, R87.reuse ;  /* 0x00005410ff947816 */ /* 0x100fe40000000057 */
[----:B------:R-:W-:Y:S01]  /*0850*/  PRMT R84, RZ, 0x7610, R87 ;  /* 0x00007610ff547816 */ /* 0x000fe20000000057 */
[C---:B-----5:R-:W-:Y:S01]  /*0860*/  FMUL.FTZ R107, R106.reuse, R107 ;  /* 0x0000006b6a6b7220 */ /* 0x060fe20000410000 */
[----:B------:R-:W-:Y:S01]  /*0870*/  PRMT R87, RZ, 0x5410, R89 ;  /* 0x00005410ff577816 */ /* 0x000fe20000000059 */
[----:B------:R-:W-:Y:S01]  /*0880*/  FMUL.FTZ R123, R106, R123 ;  /* 0x0000007b6a7b7220 */ /* 0x000fe20000410000 */
[----:B------:R-:W-:Y:S01]  /*0890*/  PRMT R88, RZ, 0x7610, R88 ;  /* 0x00007610ff587816 */ /* 0x000fe20000000058 */
[C---:B------:R-:W-:Y:S02]  /*08a0*/  FADD.FTZ R125, -R141.reuse, R110 ;  /* 0x0000006e8d7d7221 */ /* 0x040fe40000010100 */
[----:B------:R-:W-:Y:S01]  /*08b0*/  FMUL.FTZ R124, R94, R85 ;  /* 0x000000555e7c7220 */ /* 0x000fe20000410000 */
[----:B------:R-:W-:Y:S01]  /*08c0*/  PRMT R120, RZ, 0x7610, R86 ;  /* 0x00007610ff787816 */ /* 0x000fe20000000056 */
[----:B------:R-:W-:-:S02]  /*08d0*/  FADD.FTZ R117, -R141, R118 ;  /* 0x000000768d757221 */ /* 0x000fc40000010100 */
[----:B------:R-:W-:Y:S02]  /*08e0*/  FADD.FTZ R44, R44, R85 ;  /* 0x000000552c2c7221 */ /* 0x000fe40000010000 */
[----:B------:R-:W-:Y:S02]  /*08f0*/  FFMA.FTZ R28, R107, R85, R28 ;  /* 0x000000556b1c7223 */ /* 0x000fe4000001001c */
[----:B------:R-:W-:Y:S02]  /*0900*/  FADD.FTZ R119, -R141, R114 ;  /* 0x000000728d777221 */ /* 0x000fe40000010100 */
[----:B------:R-:W-:Y:S02]  /*0910*/  FADD.FTZ R46, R46, R87 ;  /* 0x000000572e2e7221 */ /* 0x000fe40000010000 */
[-C--:B------:R-:W-:Y:S02]  /*0920*/  FFMA.FTZ R30, R123, R87.reuse, R30 ;  /* 0x000000577b1e7223 */ /* 0x080fe4000001001e */
[----:B------:R-:W-:-:S02]  /*0930*/  FMUL.FTZ R118, R92, R87 ;  /* 0x000000575c767220 */ /* 0x000fc40000410000 */
[C---:B------:R-:W-:Y:S02]  /*0940*/  FMUL.FTZ R125, R106.reuse, R125 ;  /* 0x0000007d6a7d7220 */ /* 0x040fe40000410000 */
[----:B------:R-:W-:Y:S02]  /*0950*/  FMUL.FTZ R122, R93, R88 ;  /* 0x000000585d7a7220 */ /* 0x000fe40000410000 */
[----:B------:R-:W-:Y:S02]  /*0960*/  FADD.FTZ R85, RZ, R124 ;  /* 0x0000007cff557221 */ /* 0x000fe40000010000 */
[----:B------:R-:W-:Y:S01]  /*0970*/  FFMA.FTZ R87, R107, R124, RZ ;  /* 0x0000007c6b577223 */ /* 0x000fe200000100ff */
[----:B------:R-:W-:Y:S01]  /*0980*/  PRMT R116, RZ, 0x7610, R89 ;  /* 0x00007610ff747816 */ /* 0x000fe20000000059 */
[----:B------:R-:W-:Y:S02]  /*0990*/  FMUL.FTZ R119, R106, R119 ;  /* 0x000000776a777220 */ /* 0x000fe40000410000 */
[----:B------:R-:W-:Y:S01]  /*09a0*/  FADD.FTZ R89, -R141, R120 ;  /* 0x000000788d597221 */ /* 0x000fe20000010100 */
[----:B------:R-:W-:Y:S01]  /*09b0*/  PRMT R115, RZ, 0x5410, R90 ;  /* 0x00005410ff737816 */ /* 0x000fe2000000005a */
[----:B------:R-:W-:-:S02]  /*09c0*/  FADD.FTZ R85, R85, R122 ;  /* 0x0000007a55557221 */ /* 0x000fc40000010000 */
[----:B------:R-:W-:Y:S01]  /*09d0*/  FFMA.FTZ R87, R125, R122, R87 ;  /* 0x0000007a7d577223 */ /* 0x000fe20000010057 */
[----:B------:R-:W-:Y:S01]  /*09e0*/  PRMT R90, RZ, 0x7610, R90 ;  /* 0x00007610ff5a7816 */ /* 0x000fe2000000005a */
        /* <DEDUP_REMOVED lines=16> */
[----:B------:R-:W-:Y:S01]  /*0af0*/  FFMA.FTZ R90, R119, R116, R87 ;  /* 0x00000074775a7223 */ /* 0x000fe20000010057 */
[----:B------:R-:W-:Y:S01]  /*0b00*/  PRMT R111, RZ, 0x5410, R91 ;  /* 0x00005410ff6f7816 */ /* 0x000fe2000000005b */
[----:B------:R-:W-:-:S02]  /*0b10*/  FADD.FTZ R113, -R141, R148 ;  /* 0x000000948d717221 */ /* 0x000fc40000010100 */
[----:B------:R-:W-:Y:S02]  /*0b20*/  FADD.FTZ R85, R88, R115 ;  /* 0x0000007358557221 */ /* 0x000fe40000010000 */
[----:B------:R-:W-:Y:S01]  /*0b30*/  FFMA.FTZ R87, R117, R115, R90 ;  /* 0x0000007375577223 */ /* 0x000fe2000001005a */
[----:B------:R-:W-:Y:S01]  /*0b40*/  PRMT R86, RZ, 0x7610, R91 ;  /* 0x00007610ff567816 */ /* 0x000fe2000000005b */
[----:B------:R-:W-:Y:S02]  /*0b50*/  FMUL.FTZ R113, R106, R113 ;  /* 0x000000716a717220 */ /* 0x000fe40000410000 */
[----:B------:R-:W-:Y:S02]  /*0b60*/  FMUL.FTZ R110, R20, R111 ;  /* 0x0000006f146e7220 */ /* 0x000fe40000410000 */
[----:B------:R-:W-:Y:S02]  /*0b70*/  FADD.FTZ R89, -R141, R84 ;  /* 0x000000548d597221 */ /* 0x000fe40000010100 */
        /* <DEDUP_REMOVED lines=12> */
.L_x_494:
[----:B0-----:R-:W-:Y:S05]  /*0c40*/  BSYNC B0 ;  /* 0x0000000000007941 */ /* 0x001fea0003800000 */
.L_x_493:
[----:B------:R-:W-:Y:S01]  /*0c50*/  BSSY B0, `(.L_x_495) ;  /* 0x0000058000007945 */ /* 0x000fe20003800000 */
        /* <DEDUP_REMOVED lines=15> */
[----:B--2---:R-:W-:Y:S02]  /*0d50*/  PRMT R120, RZ, 0x5410, R84 ;  /* 0x00005410ff787816 */ /* 0x004fe40000000054 */
[--C-:B------:R-:W-:Y:S02]  /*0d60*/  PRMT R126, RZ, 0x5410, R85.reuse ;  /* 0x00005410ff7e7816 */ /* 0x100fe40000000055 */
[----:B------:R-:W-:Y:S01]  /*0d70*/  PRMT R128, RZ, 0x7610, R85 ;  /* 0x00007610ff807816 */ /* 0x000fe20000000055 */
[C---:B------:R-:W-:Y:S01]  /*0d80*/  FADD.FTZ R109, -R141.reuse, R120 ;  /* 0x000000788d6d7221 */ /* 0x040fe20000010100 */
[----:B------:R-:W-:Y:S02]  /*0d90*/  PRMT R84, RZ, 0x7610, R84 ;  /* 0x00007610ff547816 */ /* 0x000fe40000000054 */
[----:B---3--:R-:W-:Y:S01]  /*0da0*/  PRMT R85, RZ, 0x5410, R88 ;  /* 0x00005410ff557816 */ /* 0x008fe20000000058 */
[C---:B------:R-:W-:Y:S01]  /*0db0*/  FADD.FTZ R131, -R141.reuse, R128 ;  /* 0x000000808d837221 */ /* 0x040fe20000010100 */
[--C-:B------:R-:W-:Y:S01]  /*0dc0*/  PRMT R132, RZ, 0x5410, R87.reuse ;  /* 0x00005410ff847816 */ /* 0x100fe20000000057 */
[----:B-----5:R-:W-:Y:S01]  /*0dd0*/  FMUL.FTZ R109, R106, R109 ;  /* 0x0000006d6a6d7220 */ /* 0x020fe20000410000 */
[----:B------:R-:W-:Y:S01]  /*0de0*/  PRMT R134, RZ, 0x7610, R87 ;  /* 0x00007610ff867816 */ /* 0x000fe20000000057 */
[C---:B------:R-:W-:Y:S01]  /*0df0*/  FADD.FTZ R87, -R141.reuse, R84 ;  /* 0x000000548d577221 */ /* 0x040fe20000010100 */
[----:B------:R-:W-:Y:S01]  /*0e00*/  PRMT R88, RZ, 0x7610, R88 ;  /* 0x00007610ff587816 */ /* 0x000fe20000000058 */
[----:B------:R-:W-:Y:S01]  /*0e10*/  FMUL.FTZ R128, R18, R85 ;  /* 0x0000005512807220 */ /* 0x000fe20000410000 */
[----:B------:R-:W-:Y:S01]  /*0e20*/  PRMT R130, RZ, 0x5410, R86 ;  /* 0x00005410ff827816 */ /* 0x000fe20000000056 */
[----:B------:R-:W-:Y:S01]  /*0e30*/  FADD.FTZ R127, -R141, R126 ;  /* 0x0000007e8d7f7221 */ /* 0x000fe20000010100 */
[----:B------:R-:W-:Y:S01]  /*0e40*/  PRMT R86, RZ, 0x7610, R86 ;  /* 0x00007610ff567816 */ /* 0x000fe20000000056 */
[----:B------:R-:W-:Y:S01]  /*0e50*/  FMUL.FTZ R126, R106, R87 ;  /* 0x000000576a7e7220 */ /* 0x000fe20000410000 */
[----:B------:R-:W-:Y:S01]  /*0e60*/  PRMT R121, RZ, 0x5410, R89 ;  /* 0x00005410ff797816 */ /* 0x000fe20000000059 */
[----:B------:R-:W-:-:S02]  /*0e70*/  FMUL.FTZ R129, R17, R88 ;  /* 0x0000005811817220 */ /* 0x000fc40000410000 */
[----:B------:R-:W-:Y:S02]  /*0e80*/  FADD.FTZ R84, R149, R128 ;  /* 0x0000008095547221 */ /* 0x000fe40000010000 */
[----:B------:R-:W-:Y:S01]  /*0e90*/  FFMA.FTZ R148, R109, R128, R148 ;  /* 0x000000806d947223 */ /* 0x000fe20000010094 */
[----:B------:R-:W-:Y:S01]  /*0ea0*/  PRMT R89, RZ, 0x7610, R89 ;  /* 0x00007610ff597816 */ /* 0x000fe20000000059 */
[C---:B------:R-:W-:Y:S02]  /*0eb0*/  FADD.FTZ R133, -R141.reuse, R130 ;  /* 0x000000828d857221 */ /* 0x040fe40000010100 */
[----:B------:R-:W-:Y:S02]  /*0ec0*/  FADD.FTZ R137, -R141, R132 ;  /* 0x000000848d897221 */ /* 0x000fe40000010100 */
[----:B------:R-:W-:Y:S02]  /*0ed0*/  FADD.FTZ R40, R40, R85 ;  /* 0x0000005528287221 */ /* 0x000fe40000010000 */
[----:B------:R-:W-:-:S02]  /*0ee0*/  FFMA.FTZ R76, R109, R85, R76 ;  /* 0x000000556d4c7223 */ /* 0x000fc4000001004c */
[C---:B------:R-:W-:Y:S02]  /*0ef0*/  FADD.FTZ R135, -R141.reuse, R86 ;  /* 0x000000568d877221 */ /* 0x040fe40000010100 */
[----:B------:R-:W-:Y:S02]  /*0f00*/  FMUL.FTZ R127, R106, R127 ;  /* 0x0000007f6a7f7220 */ /* 0x000fe40000410000 */
[----:B------:R-:W-:Y:S02]  /*0f10*/  FMUL.FTZ R132, R16, R121 ;  /* 0x0000007910847220 */ /* 0x000fe40000410000 */
[----:B------:R-:W-:Y:S02]  /*0f20*/  FADD.FTZ R85, R84, R129 ;  /* 0x0000008154557221 */ /* 0x000fe40000010000 */
[----:B------:R-:W-:Y:S02]  /*0f30*/  FFMA.FTZ R148, R126, R129, R148 ;  /* 0x000000817e947223 */ /* 0x000fe40000010094 */
[----:B------:R-:W-:Y:S01]  /*0f40*/  FADD.FTZ R141, -R141, R134 ;  /* 0x000000868d8d7221 */ /* 0x000fe20000010100 */
[----:B------:R-:W-:Y:S01]  /*0f50*/  PRMT R134, RZ, 0x5410, R90 ;  /* 0x00005410ff867816 */ /* 0x000fe2000000005a */
[----:B------:R-:W-:-:S02]  /*0f60*/  FMUL.FTZ R130, R106, R131 ;  /* 0x000000836a827220 */ /* 0x000fc40000410000 */
[----:B------:R-:W-:Y:S02]  /*0f70*/  FMUL.FTZ R133, R106, R133 ;  /* 0x000000856a857220 */ /* 0x000fe40000410000 */
[----:B------:R-:W-:Y:S02]  /*0f80*/  FMUL.FTZ R131, R14, R89 ;  /* 0x000000590e837220 */ /* 0x000fe40000410000 */
[----:B------:R-:W-:Y:S02]  /*0f90*/  FADD.FTZ R84, R85, R132 ;  /* 0x0000008455547221 */ /* 0x000fe40000010000 */
[----:B------:R-:W-:Y:S01]  /*0fa0*/  FFMA.FTZ R148, R127, R132, R148 ;  /* 0x000000847f947223 */ /* 0x000fe20000010094 */
[----:B------:R-:W-:Y:S01]  /*0fb0*/  PRMT R90, RZ, 0x7610, R90 ;  /* 0x00007610ff5a7816 */ /* 0x000fe2000000005a */
[----:B------:R-:W-:Y:S02]  /*0fc0*/  FADD.FTZ R80, R80, R134 ;  /* 0x0000008650507221 */ /* 0x000fe40000010000 */
[----:B------:R-:W-:-:S02]  /*0fd0*/  FFMA.FTZ R52, R133, R134, R52 ;  /* 0x0000008685347223 */ /* 0x000fc40000010034 */
[----:B------:R-:W-:Y:S02]  /*0fe0*/  FMUL.FTZ R134, R13, R134 ;  /* 0x000000860d867220 */ /* 0x000fe40000410000 */
[----:B------:R-:W-:Y:S02]  /*0ff0*/  FADD.FTZ R85, R84, R131 ;  /* 0x0000008354557221 */ /* 0x000fe40000010000 */
[----:B------:R-:W-:Y:S01]  /*1000*/  FFMA.FTZ R148, R130, R131, R148 ;  /* 0x0000008382947223 */ /* 0x000fe20000010094 */
[----:B------:R-:W-:Y:S01]  /*1010*/  PRMT R138, RZ, 0x5410, R91 ;  /* 0x00005410ff8a7816 */ /* 0x000fe2000000005b */
[C---:B------:R-:W-:Y:S02]  /*1020*/  FMUL.FTZ R136, R106.reuse, R135 ;  /* 0x000000876a887220 */ /* 0x040fe40000410000 */
        /* <DEDUP_REMOVED lines=26> */
.L_x_496:
[----:B------:R-:W-:Y:S05]  /*11d0*/  BSYNC B0 ;  /* 0x0000000000007941 */ /* 0x000fea0003800000 */
.L_x_495:
[----:B------:R-:W-:Y:S01]  /*11e0*/  HFMA2.MMA R141, -RZ, RZ, 1.875, 0 ;  /* 0x3f800000ff8d7435 */ /* 0x000fe200000001ff */
[----:B------:R-:W-:Y:S02]  /*11f0*/  LOP3.LUT R150, R146, 0x7fffffc, RZ, 0xc0, !PT ;  /* 0x07fffffc92967812 */ /* 0x000fe400078ec0ff */
[----:B------:R-:W-:-:S02]  /*1200*/  LOP3.LUT P1, RZ, R96, 0x1f, RZ, 0xc0, !PT ;  /* 0x0000001f60ff7812 */ /* 0x000fc4000782c0ff */
[----:B------:R-:W-:Y:S02]  /*1210*/  @!P5 IADD3 R150, R150, 0x4, RZ ;  /* 0x000000049696d810 */ /* 0x000fe40007ffe0ff */
[----:B-----5:R-:W-:Y:S01]  /*1220*/  @P0 PRMT R141, RZ, 0x5410, R147 ;  /* 0x00005410ff8d0816 */ /* 0x020fe20000000093 */
[----:B------:R-:W-:Y:S06]  /*1230*/  BRA.DIV ~URZ, `(.L_x_497) ;  /* 0x000017127f007947 */ /* 0x000fec000b800000 */
[----:B------:R0:W1:Y:S02]  /*1240*/  SHFL.DOWN PT, R86, R149, 0x10, 0x1f ;  /* 0x0a001f0095567f89 */ /* 0x00006400000e0000 */
.L_x_506:
        /* <DEDUP_REMOVED lines=18> */
.L_x_507:
[----:B------:R-:W-:Y:S01]  /*1370*/  @!P1 LOP3.LUT R85, R146, 0x3, RZ, 0xc0, !PT ;  /* 0x0000000392559812 */ /* 0x000fe200078ec0ff */
[----:B--2---:R-:W-:Y:S01]  /*1380*/  FADD.FTZ R120, R91, R88 ;  /* 0x000000585b787221 */ /* 0x004fe20000010000 */
[----:B------:R-:W-:Y:S01]  /*1390*/  WARPSYNC 0xffffffff ;  /* 0xffffffff00007948 */ /* 0x000fe20003800000 */
[----:B-1----:R-:W-:Y:S01]  /*13a0*/  FADD.FTZ R121, R121, R90 ;  /* 0x0000005a79797221 */ /* 0x002fe20000010000 */
[----:B------:R-:W-:Y:S01]  /*13b0*/  @!P1 IADD3 R146, R150, R85, RZ ;  /* 0x0000005596929210 */ /* 0x000fe20007ffe0ff */
[----:B------:R-:W-:Y:S04]  /*13c0*/  BSSY B0, `(.L_x_499) ;  /* 0x000009f000007945 */ /* 0x000fe80003800000 */
        /* <DEDUP_REMOVED lines=14> */
[----:B------:R-:W-:Y:S05]  /*14b0*/  @!P2 BRA `(.L_x_500) ;  /* 0x000008f00000a947 */ /* 0x000fea0003800000 */
[----:B------:R-:W-:-:S05]  /*14c0*/  MOV R148, 0x10 ;  /* 0x0000001000947802 */ /* 0x000fca0000000f00 */
[----:B------:R-:W-:-:S06]  /*14d0*/  IMAD.WIDE.U32 R84, R105, R148, c[0x0][0x170] ;  /* 0x00005c0069547625 */ /* 0x000fcc00078e0094 */
[----:B------:R-:W2:Y:S01]  /*14e0*/  LDG.E.128 R84, [R84.64] ;  /* 0x0000000454547981 */ /* 0x000ea2000c1e1d00 */
[----:B------:R-:W-:Y:S02]  /*14f0*/  ISETP.NE.U32.AND P0, PT, RZ, c[0x0][0x218], PT ;  /* 0x00008600ff007a0c */ /* 0x000fe40003f05070 */
[----:B------:R-:W-:Y:S02]  /*1500*/  FSEL R89, R120, RZ, !P4 ;  /* 0x000000ff78597208 */ /* 0x000fe40006000000 */
[----:B------:R-:W-:Y:S02]  /*1510*/  ISETP.NE.AND.EX P1, PT, RZ, c[0x0][0x21c], PT, P0 ;  /* 0x00008700ff007a0c */ /* 0x000fe40003f25300 */
[----:B------:R-:W-:Y:S01]  /*1520*/  ISETP.NE.U32.AND P0, PT, RZ, c[0x0][0x258], PT ;  /* 0x00009600ff007a0c */ /* 0x000fe20003f05070 */
[-CC-:B------:R-:W-:Y:S01]  /*1530*/  FFMA.FTZ R91, R107, R146.reuse, R89.reuse ;  /* 0x000000926b5b7223 */ /* 0x180fe20000010059 */
[----:B------:R-:W-:Y:S01]  /*1540*/  MOV R149, RZ ;  /* 0x000000ff00957202 */ /* 0x000fe20000000f00 */
[----:B------:R-:W-:Y:S01]  /*1550*/  FFMA.FTZ R121, R123, R146, R89 ;  /* 0x000000927b797223 */ /* 0x000fe20000010059 */
[----:B------:R-:W-:Y:S01]  /*1560*/  ISETP.NE.AND.EX P0, PT, RZ, c[0x0][0x25c], PT, P0 ;  /* 0x00009700ff007a0c */ /* 0x000fe20003f05300 */
[----:B------:R-:W-:Y:S01]  /*1570*/  FADD.FTZ R91, R124, -R91 ;  /* 0x8000005b7c5b7221 */ /* 0x000fe20000010000 */
[C---:B------:R-:W-:Y:S01]  /*1580*/  LOP3.LUT P5, RZ, R145.reuse, 0xff0000, RZ, 0xc0, !PT ;  /* 0x00ff000091ff7812 */ /* 0x040fe200078ac0ff */
[----:B------:R-:W-:Y:S01]  /*1590*/  FADD.FTZ R121, R118, -R121 ;  /* 0x8000007976797221 */ /* 0x000fe20000010000 */
[----:B------:R-:W-:Y:S01]  /*15a0*/  LOP3.LUT P6, RZ, R145, 0xff000000, RZ, 0xc0, !PT ;  /* 0xff00000091ff7812 */ /* 0x000fe200078cc0ff */
[----:B------:R-:W-:-:S02]  /*15b0*/  FMUL.FTZ R150, R106, R91 ;  /* 0x0000005b6a967220 */ /* 0x000fc40000410000 */
[----:B------:R-:W-:Y:S01]  /*15c0*/  @P1 PRMT R91, RZ, 0x5410, R72 ;  /* 0x00005410ff5b1816 */ /* 0x000fe20000000048 */
[----:B------:R-:W-:Y:S02]  /*15d0*/  FFMA.FTZ R88, R117, R146, R89 ;  /* 0x0000009275587223 */ /* 0x000fe40000010059 */
[----:B------:R-:W-:Y:S02]  /*15e0*/  FMUL.FTZ R152, R106, R121 ;  /* 0x000000796a987220 */ /* 0x000fe40000410000 */
[----:B------:R-:W-:Y:S01]  /*15f0*/  @P1 FADD.FTZ R150, R150, R91 ;  /* 0x0000005b96961221 */ /* 0x000fe20000010000 */
[----:B------:R-:W-:Y:S01]  /*1600*/  @P1 PRMT R91, RZ, 0x5410, R73 ;  /* 0x00005410ff5b1816 */ /* 0x000fe20000000049 */
[----:B------:R-:W-:-:S03]  /*1610*/  FADD.FTZ R147, R115, -R88 ;  /* 0x8000005873937221 */ /* 0x000fc60000010000 */
[----:B------:R-:W-:Y:S01]  /*1620*/  @P0 F2FP.BF16.PACK_AB R88, RZ, R150 ;  /* 0x00000096ff58023e */ /* 0x000fe200000010ff */
[----:B------:R-:W-:Y:S01]  /*1630*/  @P1 FADD.FTZ R152, R152, R91 ;  /* 0x0000005b98981221 */ /* 0x000fe20000010000 */
[----:B------:R-:W-:Y:S01]  /*1640*/  @P1 PRMT R91, RZ, 0x5410, R74 ;  /* 0x00005410ff5b1816 */ /* 0x000fe2000000004a */
[----:B------:R-:W-:Y:S01]  /*1650*/  FMUL.FTZ R90, R106, R147 ;  /* 0x000000936a5a7220 */ /* 0x000fe20000410000 */
[----:B------:R-:W-:Y:S01]  /*1660*/  @P0 PRMT R36, R88, 0x7610, R36 ;  /* 0x0000761058240816 */ /* 0x000fe20000000024 */
[----:B------:R-:W-:Y:S01]  /*1670*/  FFMA.FTZ R88, R108, R146, R89 ;  /* 0x000000926c587223 */ /* 0x000fe20000010059 */
[----:B------:R-:W-:Y:S01]  /*1680*/  @P0 F2FP.BF16.PACK_AB R121, RZ, R152 ;  /* 0x00000098ff79023e */ /* 0x000fe200000010ff */
[----:B------:R-:W-:Y:S02]  /*1690*/  @P1 FADD.FTZ R90, R90, R91 ;  /* 0x0000005b5a5a1221 */ /* 0x000fe40000010000 */
[-C--:B------:R-:W-:Y:S01]  /*16a0*/  FFMA.FTZ R91, R125, R146.reuse, R89 ;  /* 0x000000927d5b7223 */ /* 0x080fe20000010059 */
[----:B------:R-:W-:Y:S01]  /*16b0*/  @P0 PRMT R37, R121, 0x7610, R37 ;  /* 0x0000761079250816 */ /* 0x000fe20000000025 */
[----:B------:R-:W-:Y:S01]  /*16c0*/  FFMA.FTZ R121, R119, R146, R89 ;  /* 0x0000009277797223 */ /* 0x000fe20000010059 */
[----:B------:R-:W-:Y:S01]  /*16d0*/  @P0 F2FP.BF16.PACK_AB R147, RZ, R90 ;  /* 0x0000005aff93023e */ /* 0x000fe200000010ff */
[----:B------:R-:W-:-:S02]  /*16e0*/  FADD.FTZ R91, R122, -R91 ;  /* 0x8000005b7a5b7221 */ /* 0x000fc40000010000 */
[----:B------:R-:W-:Y:S01]  /*16f0*/  FADD.FTZ R121, R116, -R121 ;  /* 0x8000007974797221 */ /* 0x000fe20000010000 */
[----:B------:R-:W-:Y:S01]  /*1700*/  @P0 PRMT R38, R147, 0x7610, R38 ;  /* 0x0000761093260816 */ /* 0x000fe20000000026 */
[C---:B------:R-:W-:Y:S01]  /*1710*/  FMUL.FTZ R162, R106.reuse, R91 ;  /* 0x0000005b6aa27220 */ /* 0x040fe20000410000 */
[----:B------:R-:W-:Y:S01]  /*1720*/  @P1 PRMT R91, RZ, 0x7610, R72 ;  /* 0x00007610ff5b1816 */ /* 0x000fe20000000048 */
[----:B------:R-:W-:Y:S02]  /*1730*/  FFMA.FTZ R147, R113, R146, R89 ;  /* 0x0000009271937223 */ /* 0x000fe40000010059 */
[----:B------:R-:W-:Y:S02]  /*1740*/  FMUL.FTZ R156, R106, R121 ;  /* 0x000000796a9c7220 */ /* 0x000fe40000410000 */
[----:B------:R-:W-:Y:S01]  /*1750*/  @P1 FADD.FTZ R162, R162, R91 ;  /* 0x0000005ba2a21221 */ /* 0x000fe20000010000 */
[----:B------:R-:W-:Y:S01]  /*1760*/  @P1 PRMT R91, RZ, 0x7610, R73 ;  /* 0x00007610ff5b1816 */ /* 0x000fe20000000049 */
[----:B------:R-:W-:-:S02]  /*1770*/  FADD.FTZ R147, R110, -R147 ;  /* 0x800000936e937221 */ /* 0x000fc40000010000 */
[----:B------:R-:W-:Y:S02]  /*1780*/  FMUL.FTZ R150, R150, R141 ;  /* 0x0000008d96967220 */ /* 0x000fe40000410000 */
[----:B------:R-:W-:Y:S01]  /*1790*/  @P1 FADD.FTZ R156, R156, R91 ;  /* 0x0000005b9c9c1221 */ /* 0x000fe20000010000 */
[----:B------:R-:W-:Y:S01]  /*17a0*/  @P1 PRMT R91, RZ, 0x5410, R75 ;  /* 0x00005410ff5b1816 */ /* 0x000fe2000000004b */
[----:B------:R-:W-:Y:S02]  /*17b0*/  FMUL.FTZ R154, R106, R147 ;  /* 0x000000936a9a7220 */ /* 0x000fe40000410000 */
[----:B------:R-:W-:Y:S02]  /*17c0*/  FMUL.FTZ R150, R150, c[0x0][0x1e8] ;  /* 0x00007a0096967a20 */ /* 0x000fe40000410000 */
[----:B------:R-:W-:Y:S02]  /*17d0*/  @P1 FADD.FTZ R154, R154, R91 ;  /* 0x0000005b9a9a1221 */ /* 0x000fe40000010000 */
[----:B------:R-:W-:-:S02]  /*17e0*/  FFMA.FTZ R91, R114, R146, R89 ;  /* 0x00000092725b7223 */ /* 0x000fc40000010059 */
[----:B------:R-:W-:Y:S01]  /*17f0*/  FADD.FTZ R89, R111, -R88 ;  /* 0x800000586f597221 */ /* 0x000fe20000010000 */
[----:B------:R-:W-:Y:S01]  /*1800*/  @P0 F2FP.BF16.PACK_AB R88, RZ, R162 ;  /* 0x000000a2ff58023e */ /* 0x000fe200000010ff */
[----:B------:R-:W-:Y:S01]  /*1810*/  FADD.FTZ R91, R112, -R91 ;  /* 0x8000005b705b7221 */ /* 0x000fe20000010000 */
[----:B------:R-:W-:Y:S01]  /*1820*/  @P0 F2FP.BF16.PACK_AB R121, RZ, R154 ;  /* 0x0000009aff79023e */ /* 0x000fe200000010ff */
[C---:B------:R-:W-:Y:S01]  /*1830*/  FMUL.FTZ R160, R106.reuse, R89 ;  /* 0x000000596aa07220 */ /* 0x040fe20000410000 */
[----:B------:R-:W-:Y:S01]  /*1840*/  @P1 PRMT R89, RZ, 0x7610, R74 ;  /* 0x00007610ff591816 */ /* 0x000fe2000000004a */
[----:B------:R-:W-:Y:S01]  /*1850*/  FMUL.FTZ R158, R106, R91 ;  /* 0x0000005b6a9e7220 */ /* 0x000fe20000410000 */
[----:B------:R-:W-:Y:S01]  /*1860*/  @P0 PRMT R36, R36, 0x5410, R88 ;  /* 0x0000541024240816 */ /* 0x000fe20000000058 */
[----:B------:R-:W-:Y:S01]  /*1870*/  IMAD.MOV.U32 R88, RZ, RZ, R144 ;  /* 0x000000ffff587224 */ /* 0x000fe200078e0090 */
[----:B------:R-:W-:Y:S01]  /*1880*/  @P0 PRMT R39, R121, 0x7610, R39 ;  /* 0x0000761079270816 */ /* 0x000fe20000000027 */
[----:B------:R-:W-:Y:S01]  /*1890*/  @P1 FADD.FTZ R158, R158, R89 ;  /* 0x000000599e9e1221 */ /* 0x000fe20000010000 */
[----:B------:R-:W-:Y:S01]  /*18a0*/  @P1 PRMT R89, RZ, 0x7610, R75 ;  /* 0x00007610ff591816 */ /* 0x000fe2000000004b */
[----:B------:R-:W-:Y:S01]  /*18b0*/  HFMA2.MMA R121, -RZ, RZ, 0, 0 ;  /* 0x00000000ff797435 */ /* 0x000fe200000001ff */
[----:B------:R-:W-:-:S02]  /*18c0*/  FMUL.FTZ R162, R162, R141 ;  /* 0x0000008da2a27220 */ /* 0x000fc40000410000 */
[----:B------:R-:W-:Y:S01]  /*18d0*/  @P0 F2FP.BF16.PACK_AB R91, RZ, R158 ;  /* 0x0000009eff5b023e */ /* 0x000fe200000010ff */
[----:B------:R-:W-:Y:S01]  /*18e0*/  @P1 FADD.FTZ R160, R160, R89 ;  /* 0x00000059a0a01221 */ /* 0x000fe20000010000 */
[----:B------:R-:W-:Y:S01]  /*18f0*/  @P0 F2FP.BF16.PACK_AB R89, RZ, R156 ;  /* 0x0000009cff59023e */ /* 0x000fe200000010ff */
[-C--:B------:R-:W-:Y:S01]  /*1900*/  FMUL.FTZ R152, R152, R141.reuse ;  /* 0x0000008d98987220 */ /* 0x080fe20000410000 */
[----:B------:R-:W-:Y:S01]  /*1910*/  LOP3.LUT P1, RZ, R88, 0xff, RZ, 0xc0, !PT ;  /* 0x000000ff58ff7812 */ /* 0x000fe2000782c0ff */
[----:B------:R-:W-:Y:S01]  /*1920*/  FMUL.FTZ R156, R156, R141 ;  /* 0x0000008d9c9c7220 */ /* 0x000fe20000410000 */
[----:B------:R-:W-:Y:S01]  /*1930*/  @P0 F2FP.BF16.PACK_AB R147, RZ, R160 ;  /* 0x000000a0ff93023e */ /* 0x000fe200000010ff */
[----:B------:R-:W-:Y:S01]  /*1940*/  FMUL.FTZ R152, R152, c[0x0][0x1e8] ;  /* 0x00007a0098987a20 */ /* 0x000fe20000410000 */
[----:B------:R-:W-:Y:S01]  /*1950*/  @P0 PRMT R37, R37, 0x5410, R89 ;  /* 0x0000541025250816 */ /* 0x000fe20000000059 */
[----:B------:R-:W-:Y:S01]  /*1960*/  @P0 IMAD.WIDE.U32 R88, R105, R148, c[0x0][0x258] ;  /* 0x0000960069580625 */ /* 0x000fe200078e0094 */
[----:B------:R-:W-:-:S02]  /*1970*/  @P0 PRMT R38, R38, 0x5410, R91 ;  /* 0x0000541026260816 */ /* 0x000fc4000000005b */
[----:B------:R-:W-:Y:S01]  /*1980*/  @P0 PRMT R39, R39, 0x5410, R147 ;  /* 0x0000541027270816 */ /* 0x000fe20000000093 */
[----:B------:R-:W-:Y:S01]  /*1990*/  FMUL.FTZ R91, R162, c[0x0][0x1e8] ;  /* 0x00007a00a25b7a20 */ /* 0x000fe20000410000 */
[----:B------:R-:W-:Y:S01]  /*19a0*/  MOV R147, RZ ;  /* 0x000000ff00937202 */ /* 0x000fe20000000f00 */
[----:B------:R-:W-:Y:S02]  /*19b0*/  FMUL.FTZ R156, R156, c[0x0][0x1e8] ;  /* 0x00007a009c9c7a20 */ /* 0x000fe40000410000 */
[----:B------:R2:W-:Y:S01]  /*19c0*/  @P0 STG.E.128 [R88.64], R36 ;  /* 0x0000002458000986 */ /* 0x0005e2000c101d04 */
[----:B------:R-:W-:Y:S01]  /*19d0*/  LOP3.LUT P0, RZ, R144, 0xff00, RZ, 0xc0, !PT ;  /* 0x0000ff0090ff7812 */ /* 0x000fe2000780c0ff */
[----:B------:R-:W-:Y:S02]  /*19e0*/  @P1 FMUL.FTZ R147, R9, R150 ;  /* 0x0000009609931220 */ /* 0x000fe40000410000 */
[-C--:B------:R-:W-:Y:S01]  /*19f0*/  FMUL.FTZ R151, R158, R141.reuse ;  /* 0x0000008d9e977220 */ /* 0x080fe20000410000 */
[----:B------:R-:W-:Y:S01]  /*1a00*/  MOV R158, RZ ;  /* 0x000000ff009e7202 */ /* 0x000fe20000000f00 */
[----:B------:R-:W-:-:S02]  /*1a10*/  FMUL.FTZ R154, R154, R141 ;  /* 0x0000008d9a9a7220 */ /* 0x000fc40000410000 */
[----:B------:R-:W-:Y:S02]  /*1a20*/  FMUL.FTZ R153, R160, R141 ;  /* 0x0000008da0997220 */ /* 0x000fe40000410000 */
[----:B------:R-:W-:Y:S02]  /*1a30*/  FMUL.FTZ R151, R151, c[0x0][0x1e8] ;  /* 0x00007a0097977a20 */ /* 0x000fe40000410000 */
[----:B------:R-:W-:Y:S02]  /*1a40*/  FMUL.FTZ R154, R154, c[0x0][0x1e8] ;  /* 0x00007a009a9a7a20 */ /* 0x000fe40000410000 */
[----:B------:R-:W-:-:S04]  /*1a50*/  FMUL.FTZ R153, R153, c[0x0][0x1e8] ;  /* 0x00007a0099997a20 */ /* 0x000fc80000410000 */
[----:B------:R-:W-:Y:S01]  /*1a60*/  @P6 FMUL.FTZ R158, R2, R153 ;  /* 0x00000099029e6220 */ /* 0x000fe20000410000 */
[--C-:B--2---:R-:W-:Y:S02]  /*1a70*/  @P1 PRMT R88, RZ, 0x5410, R84.reuse ;  /* 0x00005410ff581816 */ /* 0x104fe40000000054 */
[----:B------:R-:W-:-:S03]  /*1a80*/  @P0 PRMT R84, RZ, 0x7610, R84 ;  /* 0x00007610ff540816 */ /* 0x000fc60000000054 */
[----:B------:R-:W-:Y:S01]  /*1a90*/  @P1 FMUL.FTZ R121, R150, R88 ;  /* 0x0000005896791220 */ /* 0x000fe20000410000 */
[----:B------:R-:W-:Y:S01]  /*1aa0*/  HFMA2.MMA R150, -RZ, RZ, 0, 0 ;  /* 0x00000000ff967435 */ /* 0x000fe200000001ff */
[----:B------:R-:W-:Y:S01]  /*1ab0*/  LOP3.LUT P1, RZ, R144, 0xff0000, RZ, 0xc0, !PT ;  /* 0x00ff000090ff7812 */ /* 0x000fe2000782c0ff */
[----:B------:R-:W-:Y:S01]  /*1ac0*/  CS2R R88, SRZ ;  /* 0x0000000000587805 */ /* 0x000fe2000001ff00 */
[----:B------:R-:W-:Y:S02]  /*1ad0*/  FADD.FTZ R56, R56, R121 ;  /* 0x0000007938387221 */ /* 0x000fe40000010000 */
[----:B------:R-:W-:Y:S02]  /*1ae0*/  @P0 FMUL.FTZ R88, R8, R91 ;  /* 0x0000005b08580220 */ /* 0x000fe40000410000 */
[----:B------:R-:W-:Y:S01]  /*1af0*/  @P0 FMUL.FTZ R150, R91, R84 ;  /* 0x000000545b960220 */ /* 0x000fe20000410000 */
[----:B------:R-:W-:Y:S02]  /*1b00*/  LOP3.LUT P0, RZ, R144, 0xff000000, RZ, 0xc0, !PT ;  /* 0xff00000090ff7812 */ /* 0x000fe4000780c0ff */
[----:B------:R-:W-:Y:S01]  /*1b10*/  F2FP.BF16.PACK_AB R88, R88, R147 ;  /* 0x000000935858723e */ /* 0x000fe200000010ff */
[----:B------:R-:W-:Y:S01]  /*1b20*/  HFMA2.MMA R147, -RZ, RZ, 0, 0 ;  /* 0x00000000ff937435 */ /* 0x000fe200000001ff */
[----:B------:R-:W-:-:S02]  /*1b30*/  FADD.FTZ R57, R57, R150 ;  /* 0x0000009639397221 */ /* 0x000fc40000010000 */
[----:B------:R-:W-:Y:S01]  /*1b40*/  @P1 PRMT R84, RZ, 0x5410, R85 ;  /* 0x00005410ff541816 */ /* 0x000fe20000000055 */
[----:B------:R-:W-:-:S04]  /*1b50*/  @P1 FMUL.FTZ R89, R7, R152 ;  /* 0x0000009807591220 */ /* 0x000fc80000410000 */
[----:B------:R-:W-:Y:S01]  /*1b60*/  @P1 FMUL.FTZ R149, R152, R84 ;  /* 0x0000005498951220 */ /* 0x000fe20000410000 */
[----:B------:R-:W-:Y:S01]  /*1b70*/  HFMA2.MMA R152, -RZ, RZ, 0, 0 ;  /* 0x00000000ff987435 */ /* 0x000fe200000001ff */
[----:B------:R-:W-:Y:S02]  /*1b80*/  @P0 PRMT R85, RZ, 0x7610, R85 ;  /* 0x00007610ff550816 */ /* 0x000fe40000000055 */
[C---:B------:R-:W-:Y:S01]  /*1b90*/  LOP3.LUT P1, RZ, R145.reuse, 0xff00, RZ, 0xc0, !PT ;  /* 0x0000ff0091ff7812 */ /* 0x040fe2000782c0ff */
[----:B------:R-:W-:Y:S02]  /*1ba0*/  FADD.FTZ R58, R58, R149 ;  /* 0x000000953a3a7221 */ /* 0x000fe40000010000 */
[----:B------:R-:W-:Y:S02]  /*1bb0*/  @P0 FMUL.FTZ R152, R156, R85 ;  /* 0x000000559c980220 */ /* 0x000fe40000410000 */
[----:B------:R-:W-:Y:S02]  /*1bc0*/  CS2R R84, SRZ ;  /* 0x0000000000547805 */ /* 0x000fe4000001ff00 */
[----:B------:R-:W-:Y:S01]  /*1bd0*/  @P0 FMUL.FTZ R84, R6, R156 ;  /* 0x0000009c06540220 */ /* 0x000fe20000410000 */
[----:B------:R-:W-:Y:S01]  /*1be0*/  LOP3.LUT P0, RZ, R145, 0xff, RZ, 0xc0, !PT ;  /* 0x000000ff91ff7812 */ /* 0x000fe2000780c0ff */
[----:B------:R-:W-:-:S02]  /*1bf0*/  FMUL.FTZ R156, R90, R141 ;  /* 0x0000008d5a9c7220 */ /* 0x000fc40000410000 */
[----:B------:R-:W-:Y:S01]  /*1c00*/  CS2R R90, SRZ ;  /* 0x00000000005a7805 */ /* 0x000fe2000001ff00 */
[----:B------:R-:W-:Y:S01]  /*1c10*/  F2FP.BF16.PACK_AB R89, R84, R89 ;  /* 0x000000595459723e */ /* 0x000fe200000010ff */
[----:B------:R-:W-:Y:S02]  /*1c20*/  FMUL.FTZ R156, R156, c[0x0][0x1e8] ;  /* 0x00007a009c9c7a20 */ /* 0x000fe40000410000 */
[----:B------:R-:W-:Y:S02]  /*1c30*/  @P1 FMUL.FTZ R85, R4, R151 ;  /* 0x0000009704551220 */ /* 0x000fe40000410000 */
[----:B------:R-:W-:Y:S02]  /*1c40*/  @P5 FMUL.FTZ R91, R3, R154 ;  /* 0x0000009a035b5220 */ /* 0x000fe40000410000 */
[----:B------:R-:W-:Y:S02]  /*1c50*/  FADD.FTZ R59, R59, R152 ;  /* 0x000000983b3b7221 */ /* 0x000fe40000010000 */
[----:B------:R-:W-:Y:S01]  /*1c60*/  @P0 FMUL.FTZ R90, R5, R156 ;  /* 0x0000009c055a0220 */ /* 0x000fe20000410000 */
[----:B------:R-:W-:-:S04]  /*1c70*/  F2FP.BF16.PACK_AB R91, R158, R91 ;  /* 0x0000005b9e5b723e */ /* 0x000fc800000010ff */
[----:B------:R-:W-:Y:S01]  /*1c80*/  F2FP.BF16.PACK_AB R90, R85, R90 ;  /* 0x0000005a555a723e */ /* 0x000fe200000010ff */
[C---:B------:R-:W-:Y:S01]  /*1c90*/  IMAD.WIDE.U32 R84, R105.reuse, R148, c[0x0][0x248] ;  /* 0x0000920069547625 */ /* 0x040fe200078e0094 */
[----:B------:R-:W-:Y:S02]  /*1ca0*/  MOV R148, RZ ;  /* 0x000000ff00947202 */ /* 0x000fe40000000f00 */
[----:B------:R-:W-:Y:S02]  /*1cb0*/  IADD3 R105, R105, 0x80, RZ ;  /* 0x0000008069697810 */ /* 0x000fe40007ffe0ff */
[----:B------:R0:W-:Y:S02]  /*1cc0*/  STG.E.128 [R84.64], R88 ;  /* 0x0000005854007986 */ /* 0x0001e4000c101d04 */
[--C-:B0-----:R-:W-:Y:S02]  /*1cd0*/  @P0 PRMT R85, RZ, 0x5410, R86.reuse ;  /* 0x00005410ff550816 */ /* 0x101fe40000000056 */
[----:B------:R-:W-:-:S02]  /*1ce0*/  @P1 PRMT R86, RZ, 0x7610, R86 ;  /* 0x00007610ff561816 */ /* 0x000fc40000000056 */
[--C-:B------:R-:W-:Y:S01]  /*1cf0*/  @P6 PRMT R84, RZ, 0x7610, R87.reuse ;  /* 0x00007610ff546816 */ /* 0x100fe20000000057 */
[----:B------:R-:W-:Y:S01]  /*1d00*/  @P0 FMUL.FTZ R147, R156, R85 ;  /* 0x000000559c930220 */ /* 0x000fe20000410000 */
[----:B------:R-:W-:Y:S01]  /*1d10*/  @P5 PRMT R85, RZ, 0x5410, R87 ;  /* 0x00005410ff555816 */ /* 0x000fe20000000057 */
[----:B------:R-:W-:Y:S01]  /*1d20*/  @P1 FMUL.FTZ R148, R151, R86 ;  /* 0x0000005697941220 */ /* 0x000fe20000410000 */
[----:B------:R-:W-:Y:S01]  /*1d30*/  HFMA2.MMA R151, -RZ, RZ, 0, 0 ;  /* 0x00000000ff977435 */ /* 0x000fe200000001ff */
[----:B------:R-:W-:Y:S01]  /*1d40*/  MOV R86, RZ ;  /* 0x000000ff00567202 */ /* 0x000fe20000000f00 */
[----:B------:R-:W-:Y:S02]  /*1d50*/  @P6 FMUL.FTZ R86, R153, R84 ;  /* 0x0000005499566220 */ /* 0x000fe40000410000 */
[----:B------:R-:W-:Y:S02]  /*1d60*/  FADD.FTZ R60, R60, R147 ;  /* 0x000000933c3c7221 */ /* 0x000fe40000010000 */
[----:B------:R-:W-:-:S02]  /*1d70*/  @P5 FMUL.FTZ R151, R154, R85 ;  /* 0x000000559a975220 */ /* 0x000fc40000410000 */
[----:B------:R-:W-:Y:S02]  /*1d80*/  FADD.FTZ R61, R61, R148 ;  /* 0x000000943d3d7221 */ /* 0x000fe40000010000 */
[----:B------:R-:W-:Y:S02]  /*1d90*/  FADD.FTZ R62, R62, R151 ;  /* 0x000000973e3e7221 */ /* 0x000fe40000010000 */
[----:B------:R-:W-:Y:S02]  /*1da0*/  FADD.FTZ R63, R63, R86 ;  /* 0x000000563f3f7221 */ /* 0x000fe40000010000 */
.L_x_500:
[----:B------:R-:W-:Y:S05]  /*1db0*/  BSYNC B0 ;  /* 0x0000000000007941 */ /* 0x000fea0003800000 */
.L_x_499:
[----:B------:R-:W-:Y:S01]  /*1dc0*/  BSSY B0, `(.L_x_501) ;  /* 0x0000093000007945 */ /* 0x000fe20003800000 */
[----:B------:R-:W-:Y:S05]  /*1dd0*/  @!P3 BRA `(.L_x_502) ;  /* 0x000009100000b947 */ /* 0x000fea0003800000 */
[----:B------:R-:W-:-:S10]  /*1de0*/  HFMA2.MMA R84, -RZ, RZ, 0, 9.5367431640625e-07 ;  /* 0x00000010ff547435 */ /* 0x000fd400000001ff */
[----:B------:R-:W-:-:S06]  /*1df0*/  IMAD.WIDE.U32 R84, R105, R84, c[0x0][0x170] ;  /* 0x00005c0069547625 */ /* 0x000fcc00078e0054 */
[----:B------:R-:W2:Y:S01]  /*1e00*/  LDG.E.128 R84, [R84.64] ;  /* 0x0000000454547981 */ /* 0x000ea2000c1e1d00 */
[----:B------:R-:W-:Y:S01]  /*1e10*/  ISETP.NE.U32.AND P1, PT, RZ, c[0x0][0x218], PT ;  /* 0x00008600ff007a0c */ /* 0x000fe20003f25070 */
[----:B------:R-:W-:Y:S01]  /*1e20*/  IMAD.MOV.U32 R88, RZ, RZ, R142 ;  /* 0x000000ffff587224 */ /* 0x000fe200078e008e */
[----:B------:R-:W-:Y:S02]  /*1e30*/  FSEL R121, R120, RZ, !P4 ;  /* 0x000000ff78797208 */ /* 0x000fe40006000000 */
[----:B------:R-:W-:Y:S02]  /*1e40*/  ISETP.NE.AND.EX P1, PT, RZ, c[0x0][0x21c], PT, P1 ;  /* 0x00008700ff007a0c */ /* 0x000fe40003f25310 */
[----:B------:R-:W-:Y:S01]  /*1e50*/  LOP3.LUT P5, RZ, R88, 0xff, RZ, 0xc0, !PT ;  /* 0x000000ff58ff7812 */ /* 0x000fe200078ac0ff */
[-CC-:B------:R-:W-:Y:S01]  /*1e60*/  FFMA.FTZ R89, R109, R146.reuse, R121.reuse ;  /* 0x000000926d597223 */ /* 0x180fe20000010079 */
[----:B------:R-:W-:Y:S01]  /*1e70*/  LOP3.LUT P4, RZ, R142, 0xff0000, RZ, 0xc0, !PT ;  /* 0x00ff00008eff7812 */ /* 0x000fe2000788c0ff */
[-C--:B------:R-:W-:Y:S01]  /*1e80*/  FFMA.FTZ R91, R127, R146.reuse, R121 ;  /* 0x000000927f5b7223 */ /* 0x080fe20000010079 */
[----:B------:R-:W-:Y:S01]  /*1e90*/  ISETP.NE.U32.AND P0, PT, RZ, c[0x0][0x258], PT ;  /* 0x00009600ff007a0c */ /* 0x000fe20003f05070 */
[----:B------:R-:W-:Y:S01]  /*1ea0*/  FADD.FTZ R89, R128, -R89 ;  /* 0x8000005980597221 */ /* 0x000fe20000010000 */
[----:B------:R-:W-:Y:S01]  /*1eb0*/  LOP3.LUT P6, RZ, R143, 0xff000000, RZ, 0xc0, !PT ;  /* 0xff0000008fff7812 */ /* 0x000fe200078cc0ff */
[----:B------:R-:W-:Y:S01]  /*1ec0*/  FFMA.FTZ R88, R126, R146, R121 ;  /* 0x000000927e587223 */ /* 0x000fe20000010079 */
[----:B------:R-:W-:Y:S01]  /*1ed0*/  ISETP.NE.AND.EX P0, PT, RZ, c[0x0][0x25c], PT, P0 ;  /* 0x00009700ff007a0c */ /* 0x000fe20003f05300 */
[----:B------:R-:W-:-:S02]  /*1ee0*/  FMUL.FTZ R150, R106, R89 ;  /* 0x000000596a967220 */ /* 0x000fc40000410000 */
[----:B------:R-:W-:Y:S01]  /*1ef0*/  @P1 PRMT R89, RZ, 0x5410, R24 ;  /* 0x00005410ff591816 */ /* 0x000fe20000000018 */
[-CC-:B------:R-:W-:Y:S02]  /*1f00*/  FFMA.FTZ R90, R130, R146.reuse, R121.reuse ;  /* 0x00000092825a7223 */ /* 0x180fe40000010079 */
[-CC-:B------:R-:W-:Y:S02]  /*1f10*/  FFMA.FTZ R147, R133, R146.reuse, R121.reuse ;  /* 0x0000009285937223 */ /* 0x180fe40000010079 */
[-CC-:B------:R-:W-:Y:S02]  /*1f20*/  FFMA.FTZ R120, R136, R146.reuse, R121.reuse ;  /* 0x0000009288787223 */ /* 0x180fe40000010079 */
[-C--:B------:R-:W-:Y:S02]  /*1f30*/  FFMA.FTZ R151, R137, R146.reuse, R121 ;  /* 0x0000009289977223 */ /* 0x080fe40000010079 */
[----:B------:R-:W-:Y:S02]  /*1f40*/  FADD.FTZ R91, R132, -R91 ;  /* 0x8000005b845b7221 */ /* 0x000fe40000010000 */
[----:B------:R-:W-:-:S02]  /*1f50*/  FFMA.FTZ R146, R140, R146, R121 ;  /* 0x000000928c927223 */ /* 0x000fc40000010079 */
[----:B------:R-:W-:Y:S02]  /*1f60*/  @P1 FADD.FTZ R150, R150, R89 ;  /* 0x0000005996961221 */ /* 0x000fe40000010000 */
[----:B------:R-:W-:Y:S01]  /*1f70*/  FADD.FTZ R89, R129, -R88 ;  /* 0x8000005881597221 */ /* 0x000fe20000010000 */
[----:B------:R-:W-:Y:S01]  /*1f80*/  HFMA2.MMA R88, -RZ, RZ, 0, 0 ;  /* 0x00000000ff587435 */ /* 0x000fe200000001ff */
[----:B------:R-:W-:Y:S02]  /*1f90*/  FADD.FTZ R121, R131, -R90 ;  /* 0x8000005a83797221 */ /* 0x000fe40000010000 */
[C---:B------:R-:W-:Y:S01]  /*1fa0*/  FMUL.FTZ R90, R106.reuse, R91 ;  /* 0x0000005b6a5a7220 */ /* 0x040fe20000410000 */
[----:B------:R-:W-:Y:S01]  /*1fb0*/  @P1 PRMT R91, RZ, 0x5410, R25 ;  /* 0x00005410ff5b1816 */ /* 0x000fe20000000019 */
[----:B------:R-:W-:Y:S02]  /*1fc0*/  FADD.FTZ R153, R139, -R146 ;  /* 0x800000928b997221 */ /* 0x000fe40000010000 */
[----:B------:R-:W-:-:S02]  /*1fd0*/  FMUL.FTZ R146, R106, R89 ;  /* 0x000000596a927220 */ /* 0x000fc40000410000 */
[----:B------:R-:W-:Y:S01]  /*1fe0*/  FMUL.FTZ R89, R150, R141 ;  /* 0x0000008d96597220 */ /* 0x000fe20000410000 */
[----:B------:R-:W-:Y:S01]  /*1ff0*/  @P0 F2FP.BF16.PACK_AB R150, RZ, R150 ;  /* 0x00000096ff96023e */ /* 0x000fe200000010ff */
[----:B------:R-:W-:Y:S02]  /*2000*/  @P1 FADD.FTZ R90, R90, R91 ;  /* 0x0000005b5a5a1221 */ /* 0x000fe40000010000 */
[----:B------:R-:W-:Y:S01]  /*2010*/  FADD.FTZ R147, R134, -R147 ;  /* 0x8000009386937221 */ /* 0x000fe20000010000 */
[----:B------:R-:W-:Y:S01]  /*2020*/  @P0 PRMT R36, R150, 0x7610, R36 ;  /* 0x0000761096240816 */ /* 0x000fe20000000024 */
[----:B------:R-:W-:Y:S02]  /*2030*/  FMUL.FTZ R91, R89, c[0x0][0x1e8] ;  /* 0x00007a00595b7a20 */ /* 0x000fe40000410000 */
[----:B------:R-:W-:Y:S01]  /*2040*/  FMUL.FTZ R154, R106, R147 ;  /* 0x000000936a9a7220 */ /* 0x000fe20000410000 */
[----:B------:R-:W-:Y:S01]  /*2050*/  MOV R147, RZ ;  /* 0x000000ff00937202 */ /* 0x000fe20000000f00 */
[----:B------:R-:W-:-:S02]  /*2060*/  @P5 FMUL.FTZ R88, R0, R91 ;  /* 0x0000005b00585220 */ /* 0x000fc40000410000 */
[----:B------:R-:W-:Y:S01]  /*2070*/  FMUL.FTZ R156, R106, R121 ;  /* 0x000000796a9c7220 */ /* 0x000fe20000410000 */
[----:B------:R-:W-:Y:S01]  /*2080*/  MOV R121, RZ ;  /* 0x000000ff00797202 */ /* 0x000fe20000000f00 */
[----:B------:R-:W-:Y:S02]  /*2090*/  FADD.FTZ R149, R135, -R120 ;  /* 0x8000007887957221 */ /* 0x000fe40000010000 */
[----:B------:R-:W-:Y:S02]  /*20a0*/  FADD.FTZ R151, R138, -R151 ;  /* 0x800000978a977221 */ /* 0x000fe40000010000 */
[C---:B------:R-:W-:Y:S02]  /*20b0*/  FMUL.FTZ R152, R106.reuse, R149 ;  /* 0x000000956a987220 */ /* 0x040fe40000410000 */
[C---:B------:R-:W-:Y:S02]  /*20c0*/  FMUL.FTZ R120, R106.reuse, R151 ;  /* 0x000000976a787220 */ /* 0x040fe40000410000 */
[----:B------:R-:W-:Y:S01]  /*20d0*/  FMUL.FTZ R148, R106, R153 ;  /* 0x000000996a947220 */ /* 0x000fe20000410000 */
[----:B--2---:R-:W-:-:S05]  /*20e0*/  @P5 PRMT R89, RZ, 0x5410, R84 ;  /* 0x00005410ff595816 */ /* 0x004fca0000000054 */
[----:B------:R-:W-:Y:S01]  /*20f0*/  @P5 FMUL.FTZ R147, R91, R89 ;  /* 0x000000595b935220 */ /* 0x000fe20000410000 */
[----:B------:R-:W-:Y:S01]  /*2100*/  @P1 PRMT R91, RZ, 0x7610, R25 ;  /* 0x00007610ff5b1816 */ /* 0x000fe20000000019 */
[----:B------:R-:W-:Y:S01]  /*2110*/  FMUL.FTZ R89, R90, R141 ;  /* 0x0000008d5a597220 */ /* 0x000fe20000410000 */
[----:B------:R-:W-:Y:S01]  /*2120*/  LOP3.LUT P5, RZ, R142, 0xff000000, RZ, 0xc0, !PT ;  /* 0xff0000008eff7812 */ /* 0x000fe200078ac0ff */
[----:B------:R-:W-:Y:S02]  /*2130*/  FADD.FTZ R64, R64, R147 ;  /* 0x0000009340407221 */ /* 0x000fe40000010000 */
[----:B------:R-:W-:Y:S01]  /*2140*/  @P1 FADD.FTZ R156, R156, R91 ;  /* 0x0000005b9c9c1221 */ /* 0x000fe20000010000 */
[----:B------:R-:W-:Y:S01]  /*2150*/  @P4 PRMT R91, RZ, 0x5410, R85 ;  /* 0x00005410ff5b4816 */ /* 0x000fe20000000055 */
[----:B------:R-:W-:Y:S01]  /*2160*/  FMUL.FTZ R106, R89, c[0x0][0x1e8] ;  /* 0x00007a00596a7a20 */ /* 0x000fe20000410000 */
[----:B------:R-:W-:-:S03]  /*2170*/  HFMA2.MMA R89, -RZ, RZ, 0, 0 ;  /* 0x00000000ff597435 */ /* 0x000fc600000001ff */
[----:B------:R-:W-:Y:S01]  /*2180*/  @P4 FMUL.FTZ R121, R106, R91 ;  /* 0x0000005b6a794220 */ /* 0x000fe20000410000 */
[----:B------:R-:W-:Y:S02]  /*2190*/  @P0 F2FP.BF16.PACK_AB R91, RZ, R90 ;  /* 0x0000005aff5b023e */ /* 0x000fe400000010ff */
[----:B------:R-:W-:Y:S01]  /*21a0*/  @P4 FMUL.FTZ R89, R97, R106 ;  /* 0x0000006a61594220 */ /* 0x000fe20000410000 */
[----:B------:R-:W-:Y:S01]  /*21b0*/  @P5 PRMT R85, RZ, 0x7610, R85 ;  /* 0x00007610ff555816 */ /* 0x000fe20000000055 */
[----:B------:R-:W-:Y:S01]  /*21c0*/  FMUL.FTZ R106, R156, R141 ;  /* 0x0000008d9c6a7220 */ /* 0x000fe20000410000 */
[----:B------:R-:W-:Y:S01]  /*21d0*/  @P0 PRMT R37, R91, 0x7610, R37 ;  /* 0x000076105b250816 */ /* 0x000fe20000000025 */
[----:B------:R-:W-:Y:S01]  /*21e0*/  FADD.FTZ R66, R66, R121 ;  /* 0x0000007942427221 */ /* 0x000fe20000010000 */
[----:B------:R-:W-:Y:S01]  /*21f0*/  @P1 PRMT R91, RZ, 0x5410, R26 ;  /* 0x00005410ff5b1816 */ /* 0x000fe2000000001a */
[----:B------:R-:W-:Y:S01]  /*2200*/  FMUL.FTZ R90, R106, c[0x0][0x1e8] ;  /* 0x00007a006a5a7a20 */ /* 0x000fe20000410000 */
[----:B------:R-:W-:-:S02]  /*2210*/  MOV R106, RZ ;  /* 0x000000ff006a7202 */ /* 0x000fc40000000f00 */
[----:B------:R-:W-:Y:S01]  /*2220*/  LOP3.LUT P4, RZ, R143, 0xff00, RZ, 0xc0, !PT ;  /* 0x0000ff008fff7812 */ /* 0x000fe2000788c0ff */
[----:B------:R-:W-:Y:S01]  /*2230*/  @P1 FADD.FTZ R154, R154, R91 ;  /* 0x0000005b9a9a1221 */ /* 0x000fe20000010000 */
[----:B------:R-:W-:Y:S01]  /*2240*/  @P1 PRMT R91, RZ, 0x7610, R26 ;  /* 0x00007610ff5b1816 */ /* 0x000fe2000000001a */
[----:B------:R-:W-:Y:S01]  /*2250*/  @P5 FMUL.FTZ R106, R90, R85 ;  /* 0x000000555a6a5220 */ /* 0x000fe20000410000 */
[----:B------:R-:W-:Y:S02]  /*2260*/  @P0 F2FP.BF16.PACK_AB R85, RZ, R156 ;  /* 0x0000009cff55023e */ /* 0x000fe400000010ff */
[----:B------:R-:W-:Y:S01]  /*2270*/  @P0 F2FP.BF16.PACK_AB R155, RZ, R154 ;  /* 0x0000009aff9b023e */ /* 0x000fe200000010ff */
[----:B------:R-:W-:Y:S01]  /*2280*/  @P1 FADD.FTZ R152, R152, R91 ;  /* 0x0000005b98981221 */ /* 0x000fe20000010000 */
[----:B------:R-:W-:Y:S01]  /*2290*/  @P1 PRMT R91, RZ, 0x5410, R27 ;  /* 0x00005410ff5b1816 */ /* 0x000fe2000000001b */
[----:B------:R-:W-:Y:S01]  /*22a0*/  FMUL.FTZ R154, R154, R141 ;  /* 0x0000008d9a9a7220 */ /* 0x000fe20000410000 */
[----:B------:R-:W-:Y:S01]  /*22b0*/  @P0 PRMT R38, R155, 0x7610, R38 ;  /* 0x000076109b260816 */ /* 0x000fe20000000026 */
[----:B------:R-:W-:Y:S01]  /*22c0*/  FADD.FTZ R67, R67, R106 ;  /* 0x0000006a43437221 */ /* 0x000fe20000010000 */
[----:B------:R-:W-:Y:S01]  /*22d0*/  @P0 PRMT R37, R37, 0x5410, R85 ;  /* 0x0000541025250816 */ /* 0x000fe20000000055 */
[----:B------:R-:W-:Y:S01]  /*22e0*/  @P1 FADD.FTZ R120, R120, R91 ;  /* 0x0000005b78781221 */ /* 0x000fe20000010000 */
[----:B------:R-:W-:-:S03]  /*22f0*/  @P1 PRMT R91, RZ, 0x7610, R27 ;  /* 0x00007610ff5b1816 */ /* 0x000fc6000000001b */
[-C--:B------:R-:W-:Y:S01]  /*2300*/  FMUL.FTZ R151, R120, R141.reuse ;  /* 0x0000008d78977220 */ /* 0x080fe20000410000 */
[----:B------:R-:W-:Y:S01]  /*2310*/  @P0 F2FP.BF16.PACK_AB R156, RZ, R120 ;  /* 0x00000078ff9c023e */ /* 0x000fe200000010ff */
[----:B------:R-:W-:Y:S01]  /*2320*/  @P1 FADD.FTZ R148, R148, R91 ;  /* 0x0000005b94941221 */ /* 0x000fe20000010000 */
[----:B------:R-:W-:Y:S01]  /*2330*/  @P1 PRMT R91, RZ, 0x7610, R24 ;  /* 0x00007610ff5b1816 */ /* 0x000fe20000000018 */
[----:B------:R-:W-:Y:S01]  /*2340*/  HFMA2.MMA R120, -RZ, RZ, 0, 0 ;  /* 0x00000000ff787435 */ /* 0x000fe200000001ff */
[----:B------:R-:W-:Y:S01]  /*2350*/  @P0 PRMT R39, R156, 0x7610, R39 ;  /* 0x000076109c270816 */ /* 0x000fe20000000027 */
[----:B------:R-:W-:Y:S01]  /*2360*/  FMUL.FTZ R151, R151, c[0x0][0x1e8] ;  /* 0x00007a0097977a20 */ /* 0x000fe20000410000 */
[----:B------:R-:W-:Y:S01]  /*2370*/  @P0 F2FP.BF16.PACK_AB R149, RZ, R148 ;  /* 0x00000094ff95023e */ /* 0x000fe200000010ff */
[----:B------:R-:W-:Y:S01]  /*2380*/  @P1 FADD.FTZ R146, R146, R91 ;  /* 0x0000005b92921221 */ /* 0x000fe20000010000 */
[----:B------:R-:W-:Y:S02]  /*2390*/  LOP3.LUT P1, RZ, R142, 0xff00, RZ, 0xc0, !PT ;  /* 0x0000ff008eff7812 */ /* 0x000fe4000782c0ff */
[----:B------:R-:W-:Y:S01]  /*23a0*/  @P0 F2FP.BF16.PACK_AB R91, RZ, R152 ;  /* 0x00000098ff5b023e */ /* 0x000fe200000010ff */
[-C--:B------:R-:W-:Y:S01]  /*23b0*/  FMUL.FTZ R152, R152, R141.reuse ;  /* 0x0000008d98987220 */ /* 0x080fe20000410000 */
[----:B------:R-:W-:Y:S01]  /*23c0*/  @P0 PRMT R39, R39, 0x5410, R149 ;  /* 0x0000541027270816 */ /* 0x000fe20000000095 */
[-C--:B------:R-:W-:Y:S01]  /*23d0*/  FMUL.FTZ R153, R146, R141.reuse ;  /* 0x0000008d92997220 */ /* 0x080fe20000410000 */
[----:B------:R-:W-:Y:S01]  /*23e0*/  @P0 PRMT R38, R38, 0x5410, R91 ;  /* 0x0000541026260816 */ /* 0x000fe2000000005b */
[----:B------:R-:W-:Y:S01]  /*23f0*/  FMUL.FTZ R141, R148, R141 ;  /* 0x0000008d948d7220 */ /* 0x000fe20000410000 */
[----:B------:R-:W-:Y:S01]  /*2400*/  @P0 F2FP.BF16.PACK_AB R148, RZ, R146 ;  /* 0x00000092ff94023e */ /* 0x000fe200000010ff */
[----:B------:R-:W-:Y:S01]  /*2410*/  HFMA2.MMA R146, -RZ, RZ, 0, 0 ;  /* 0x00000000ff927435 */ /* 0x000fe200000001ff */
[----:B------:R-:W-:Y:S01]  /*2420*/  FMUL.FTZ R157, R153, c[0x0][0x1e8] ;  /* 0x00007a00999d7a20 */ /* 0x000fe20000410000 */
[----:B------:R-:W-:Y:S01]  /*2430*/  MOV R153, RZ ;  /* 0x000000ff00997202 */ /* 0x000fe20000000f00 */
[----:B------:R-:W-:Y:S01]  /*2440*/  FMUL.FTZ R150, R141, c[0x0][0x1e8] ;  /* 0x00007a008d967a20 */ /* 0x000fe20000410000 */
[----:B------:R-:W-:Y:S01]  /*2450*/  @P1 PRMT R84, RZ, 0x7610, R84 ;  /* 0x00007610ff541816 */ /* 0x000fe20000000054 */
[----:B------:R-:W-:Y:S01]  /*2460*/  @P1 FMUL.FTZ R153, R98, R157 ;  /* 0x0000009d62991220 */ /* 0x000fe20000410000 */
[----:B------:R-:W-:Y:S01]  /*2470*/  @P0 PRMT R36, R36, 0x5410, R148 ;  /* 0x0000541024240816 */ /* 0x000fe20000000094 */
[----:B------:R-:W-:Y:S01]  /*2480*/  @P5 FMUL.FTZ R146, R101, R90 ;  /* 0x0000005a65925220 */ /* 0x000fe20000410000 */
[----:B------:R-:W-:Y:S01]  /*2490*/  LOP3.LUT P5, RZ, R143, 0xff0000, RZ, 0xc0, !PT ;  /* 0x00ff00008fff7812 */ /* 0x000fe200078ac0ff */
[----:B------:R-:W-:Y:S01]  /*24a0*/  @P1 FMUL.FTZ R120, R157, R84 ;  /* 0x000000549d781220 */ /* 0x000fe20000410000 */
[C---:B------:R-:W-:Y:S01]  /*24b0*/  @P0 LEA R84, P1, R105.reuse, c[0x0][0x258], 0x4 ;  /* 0x0000960069540a11 */ /* 0x040fe200078220ff */
[----:B------:R-:W-:Y:S01]  /*24c0*/  CS2R R90, SRZ ;  /* 0x00000000005a7805 */ /* 0x000fe2000001ff00 */
[----:B------:R-:W-:Y:S01]  /*24d0*/  FMUL.FTZ R149, R154, c[0x0][0x1e8] ;  /* 0x00007a009a957a20 */ /* 0x000fe20000410000 */
[----:B------:R-:W-:Y:S01]  /*24e0*/  F2FP.BF16.PACK_AB R89, R146, R89 ;  /* 0x000000599259723e */ /* 0x000fe200000010ff */
[----:B------:R-:W-:Y:S01]  /*24f0*/  FMUL.FTZ R152, R152, c[0x0][0x1e8] ;  /* 0x00007a0098987a20 */ /* 0x000fe20000410000 */
[----:B------:R-:W-:Y:S01]  /*2500*/  @P0 LEA.HI.X R85, R105, c[0x0][0x25c], RZ, 0x4, P1 ;  /* 0x0000970069550a11 */ /* 0x000fe200008f24ff */
[----:B------:R-:W-:Y:S01]  /*2510*/  HFMA2.MMA R146, -RZ, RZ, 0, 0 ;  /* 0x00000000ff927435 */ /* 0x000fe200000001ff */
[----:B------:R-:W-:Y:S01]  /*2520*/  LOP3.LUT P1, RZ, R143, 0xff, RZ, 0xc0, !PT ;  /* 0x000000ff8fff7812 */ /* 0x000fe2000782c0ff */
[----:B------:R-:W-:Y:S01]  /*2530*/  IMAD.MOV.U32 R148, RZ, RZ, RZ ;  /* 0x000000ffff947224 */ /* 0x000fe200078e00ff */
[----:B------:R-:W-:Y:S01]  /*2540*/  F2FP.BF16.PACK_AB R88, R153, R88 ;  /* 0x000000589958723e */ /* 0x000fe200000010ff */
[----:B------:R0:W-:Y:S01]  /*2550*/  @P0 STG.E.128 [R84.64], R36 ;  /* 0x0000002454000986 */ /* 0x0001e2000c101d04 */
[----:B------:R-:W-:Y:S01]  /*2560*/  @P5 FMUL.FTZ R91, R102, R151 ;  /* 0x00000097665b5220 */ /* 0x000fe20000410000 */
[----:B------:R-:W-:Y:S01]  /*2570*/  MOV R141, RZ ;  /* 0x000000ff008d7202 */ /* 0x000fe20000000f00 */
[----:B------:R-:W-:-:S07]  /*2580*/  FADD.FTZ R65, R65, R120 ;  /* 0x0000007841417221 */ /* 0x000fce0000010000 */
[----:B------:R-:W-:Y:S01]  /*2590*/  @P1 FMUL.FTZ R90, R100, R149 ;  /* 0x00000095645a1220 */ /* 0x000fe20000410000 */
[----:B0-----:R-:W-:Y:S02]  /*25a0*/  CS2R R84, SRZ ;  /* 0x0000000000547805 */ /* 0x001fe4000001ff00 */
[----:B------:R-:W-:Y:S02]  /*25b0*/  @P6 FMUL.FTZ R84, R104, R150 ;  /* 0x0000009668546220 */ /* 0x000fe40000410000 */
[----:B------:R-:W-:-:S03]  /*25c0*/  @P4 FMUL.FTZ R85, R103, R152 ;  /* 0x0000009867554220 */ /* 0x000fc60000410000 */
[----:B------:R-:W-:Y:S02]  /*25d0*/  F2FP.BF16.PACK_AB R91, R84, R91 ;  /* 0x0000005b545b723e */ /* 0x000fe400000010ff */
[----:B------:R-:W-:Y:S02]  /*25e0*/  LEA R84, P0, R105, c[0x0][0x248], 0x4 ;  /* 0x0000920069547a11 */ /* 0x000fe400078020ff */
[----:B------:R-:W-:Y:S02]  /*25f0*/  F2FP.BF16.PACK_AB R90, R85, R90 ;  /* 0x0000005a555a723e */ /* 0x000fe400000010ff */
[----:B------:R-:W-:Y:S02]  /*2600*/  LEA.HI.X R85, R105, c[0x0][0x24c], RZ, 0x4, P0 ;  /* 0x0000930069557a11 */ /* 0x000fe400000f24ff */
[----:B------:R-:W-:-:S03]  /*2610*/  MOV R105, RZ ;  /* 0x000000ff00697202 */ /* 0x000fc60000000f00 */
[----:B------:R0:W-:Y:S02]  /*2620*/  STG.E.128 [R84.64], R88 ;  /* 0x0000005854007986 */ /* 0x0001e4000c101d04 */
[--C-:B0-----:R-:W-:Y:S02]  /*2630*/  @P1 PRMT R84, RZ, 0x5410, R86.reuse ;  /* 0x00005410ff541816 */ /* 0x101fe40000000056 */
[----:B------:R-:W-:Y:S02]  /*2640*/  @P4 PRMT R85, RZ, 0x7610, R86 ;  /* 0x00007610ff554816 */ /* 0x000fe40000000056 */
[--C-:B------:R-:W-:Y:S01]  /*2650*/  @P5 PRMT R86, RZ, 0x5410, R87.reuse ;  /* 0x00005410ff565816 */ /* 0x100fe20000000057 */
[----:B------:R-:W-:Y:S01]  /*2660*/  @P1 FMUL.FTZ R105, R149, R84 ;  /* 0x0000005495691220 */ /* 0x000fe20000410000 */
[----:B------:R-:W-:Y:S01]  /*2670*/  @P6 PRMT R87, RZ, 0x7610, R87 ;  /* 0x00007610ff576816 */ /* 0x000fe20000000057 */
[----:B------:R-:W-:Y:S02]  /*2680*/  @P4 FMUL.FTZ R146, R152, R85 ;  /* 0x0000005598924220 */ /* 0x000fe40000410000 */
[----:B------:R-:W-:-:S02]  /*2690*/  @P5 FMUL.FTZ R141, R151, R86 ;  /* 0x00000056978d5220 */ /* 0x000fc40000410000 */
[----:B------:R-:W-:Y:S02]  /*26a0*/  @P6 FMUL.FTZ R148, R150, R87 ;  /* 0x0000005796946220 */ /* 0x000fe40000410000 */
[----:B------:R-:W-:Y:S02]  /*26b0*/  FADD.FTZ R68, R68, R105 ;  /* 0x0000006944447221 */ /* 0x000fe40000010000 */
[----:B------:R-:W-:Y:S02]  /*26c0*/  FADD.FTZ R69, R69, R146 ;  /* 0x0000009245457221 */ /* 0x000fe40000010000 */
[----:B------:R-:W-:Y:S02]  /*26d0*/  FADD.FTZ R70, R70, R141 ;  /* 0x0000008d46467221 */ /* 0x000fe40000010000 */
[----:B------:R-:W-:Y:S02]  /*26e0*/  FADD.FTZ R71, R71, R148 ;  /* 0x0000009447477221 */ /* 0x000fe40000010000 */
.L_x_502:
[----:B------:R-:W-:Y:S05]  /*26f0*/  BSYNC B0 ;  /* 0x0000000000007941 */ /* 0x000fea0003800000 */
.L_x_501:
[----:B------:R-:W-:Y:S02]  /*2700*/  IADD3 R95, R95, c[0x0][0x160], RZ ;  /* 0x000058005f5f7a10 */ /* 0x000fe40007ffe0ff */
[----:B------:R-:W-:-:S02]  /*2710*/  LOP3.LUT P1, RZ, R99, 0xff, RZ, 0xc0, !PT ;  /* 0x000000ff63ff7812 */ /* 0x000fc4000782c0ff */
[----:B------:R-:W-:Y:S02]  /*2720*/  ISETP.GE.AND P0, PT, R95, c[0x0][0x164], PT ;  /* 0x000059005f007a0c */ /* 0x000fe40003f06270 */
[----:B------:R-:W-:-:S11]  /*2730*/  SEL R99, RZ, 0x1, P1 ;  /* 0x00000001ff637807 */ /* 0x000fd60000800000 */
[----:B------:R-:W-:Y:S01]  /*2740*/  @P0 CALL.REL.NOINC `(.L_x_492) ;  /* 0x0000001000000944 */ /* 0x000fe20003c00000 */
[----:B------:R-:W-:Y:S05]  /*2750*/  BRA `(.L_x_503) ;  /* 0xffffddf000007947 */ /* 0x000fea000383ffff */
.L_x_492:
[----:B0-----:R-:W0:Y:S01]  /*2760*/  S2UR UR6, SR_CTAID.X ;  /* 0x00000000000679c3 */ /* 0x001e220000002500 */
[C---:B------:R-:W-:Y:S01]  /*2770*/  LOP3.LUT R3, R96.reuse, 0x7f, RZ, 0xc0, !PT ;  /* 0x0000007f60037812 */ /* 0x040fe200078ec0ff */
[----:B------:R-:W-:Y:S01]  /*2780*/  BSSY B0, `(.L_x_504) ;  /* 0x0000010000007945 */ /* 0x000fe20003800000 */
[----:B0-----:R-:W-:-:S05]  /*2790*/  LEA.HI R0, R96, UR6, RZ, 0x19 ;  /* 0x0000000660007c11 */ /* 0x001fca000f8fc8ff */
        /* <DEDUP_REMOVED lines=14> */
.L_x_505:
[----:B------:R-:W-:Y:S05]  /*2880*/  BSYNC B0 ;  /* 0x0000000000007941 */ /* 0x000fea0003800000 */
.L_x_504:
        /* <DEDUP_REMOVED lines=12> */
.L_x_497:
[----:B------:R-:W-:Y:S02]  /*2950*/  MOV R87, R149 ;  /* 0x0000009500577202 */ /* 0x000fe40000000f00 */
[----:B------:R-:W-:-:S02]  /*2960*/  MOV R120, 0x10 ;  /* 0x0000001000787802 */ /* 0x000fc40000000f00 */
[----:B------:R-:W-:Y:S02]  /*2970*/  MOV R121, 0x1f ;  /* 0x0000001f00797802 */ /* 0x000fe40000000f00 */
[----:B------:R-:W-:Y:S02]  /*2980*/  MOV R152, 0xffffffff ;  /* 0xffffffff00987802 */ /* 0x000fe40000000f00 */
[----:B------:R-:W-:Y:S02]  /*2990*/  MOV R84, 0x29b0 ;  /* 0x000029b000547802 */ /* 0x000fe40000000f00 */
[----:B------:R-:W-:Y:S05]  /*29a0*/  CALL.REL.NOINC `($__internal_14_$__cuda_sm70_shflsync_down_p) ;  /* 0x0000045000007944 */ /* 0x000fea0003c00000 */
[----:B-1----:R-:W-:Y:S01]  /*29b0*/  MOV R86, R121 ;  /* 0x0000007900567202 */ /* 0x002fe20000000f00 */
[----:B0-----:R-:W-:Y:S05]  /*29c0*/  BRA `(.L_x_506) ;  /* 0xffffe88000007947 */ /* 0x001fea000383ffff */
.L_x_498:
[----:B------:R-:W-:Y:S01]  /*29d0*/  HFMA2.MMA R120, -RZ, RZ, 0, 9.5367431640625e-07 ;  /* 0x00000010ff787435 */ /* 0x000fe200000001ff */
[----:B------:R-:W-:Y:S02]  /*29e0*/  MOV R87, R148 ;  /* 0x0000009400577202 */ /* 0x000fe40000000f00 */
[----:B------:R-:W-:Y:S02]  /*29f0*/  MOV R121, 0x1f ;  /* 0x0000001f00797802 */ /* 0x000fe40000000f00 */
[----:B------:R-:W-:-:S02]  /*2a00*/  MOV R152, 0xffffffff ;  /* 0xffffffff00987802 */ /* 0x000fc40000000f00 */
[----:B------:R-:W-:Y:S02]  /*2a10*/  MOV R84, 0x2a30 ;  /* 0x00002a3000547802 */ /* 0x000fe40000000f00 */
[----:B01----:R-:W-:Y:S05]  /*2a20*/  CALL.REL.NOINC `($__internal_14_$__cuda_sm70_shflsync_down_p) ;  /* 0x000003d000007944 */ /* 0x003fea0003c00000 */
[----:B------:R-:W-:Y:S01]  /*2a30*/  FADD.FTZ R149, R86, R149 ;  /* 0x0000009556957221 */ /* 0x000fe20000010000 */
[----:B0-----:R-:W-:Y:S01]  /*2a40*/  MOV R152, 0xffffffff ;  /* 0xffffffff00987802 */ /* 0x001fe20000000f00 */
[----:B-1----:R-:W-:Y:S01]  /*2a50*/  FADD.FTZ R148, R148, R121 ;  /* 0x0000007994947221 */ /* 0x002fe20000010000 */
[----:B------:R-:W-:Y:S01]  /*2a60*/  HFMA2.MMA R121, -RZ, RZ, 0, 1.847743988037109375e-06 ;  /* 0x0000001fff797435 */ /* 0x000fe200000001ff */
[----:B------:R-:W-:Y:S01]  /*2a70*/  IMAD.MOV.U32 R120, RZ, RZ, 0x8 ;  /* 0x00000008ff787424 */ /* 0x000fe200078e00ff */
[----:B------:R-:W-:Y:S02]  /*2a80*/  MOV R87, R149 ;  /* 0x0000009500577202 */ /* 0x000fe40000000f00 */
[----:B------:R-:W-:Y:S02]  /*2a90*/  MOV R84, 0x2ab0 ;  /* 0x00002ab000547802 */ /* 0x000fe40000000f00 */
[----:B------:R-:W-:Y:S05]  /*2aa0*/  CALL.REL.NOINC `($__internal_14_$__cuda_sm70_shflsync_down_p) ;  /* 0x0000035000007944 */ /* 0x000fea0003c00000 */
[----:B0-----:R-:W-:Y:S01]  /*2ab0*/  HFMA2.MMA R120, -RZ, RZ, 0, 4.76837158203125e-07 ;  /* 0x00000008ff787435 */ /* 0x001fe200000001ff */
[----:B-1----:R-:W-:Y:S02]  /*2ac0*/  MOV R86, R121 ;  /* 0x0000007900567202 */ /* 0x002fe40000000f00 */
[----:B------:R-:W-:-:S02]  /*2ad0*/  MOV R87, R148 ;  /* 0x0000009400577202 */ /* 0x000fc40000000f00 */
[----:B------:R-:W-:Y:S02]  /*2ae0*/  MOV R121, 0x1f ;  /* 0x0000001f00797802 */ /* 0x000fe40000000f00 */
[----:B------:R-:W-:Y:S02]  /*2af0*/  MOV R152, 0xffffffff ;  /* 0xffffffff00987802 */ /* 0x000fe40000000f00 */
[----:B------:R-:W-:Y:S02]  /*2b00*/  MOV R84, 0x2b20 ;  /* 0x00002b2000547802 */ /* 0x000fe40000000f00 */
[----:B------:R-:W-:Y:S05]  /*2b10*/  CALL.REL.NOINC `($__internal_14_$__cuda_sm70_shflsync_down_p) ;  /* 0x000002e000007944 */ /* 0x000fea0003c00000 */
[----:B------:R-:W-:Y:S01]  /*2b20*/  FADD.FTZ R149, R86, R149 ;  /* 0x0000009556957221 */ /* 0x000fe20000010000 */
[----:B0-----:R-:W-:Y:S01]  /*2b30*/  HFMA2.MMA R120, -RZ, RZ, 0, 2.384185791015625e-07 ;  /* 0x00000004ff787435 */ /* 0x001fe200000001ff */
[----:B-1----:R-:W-:Y:S01]  /*2b40*/  FADD.FTZ R148, R148, R121 ;  /* 0x0000007994947221 */ /* 0x002fe20000010000 */
[----:B------:R-:W-:Y:S01]  /*2b50*/  MOV R121, 0x1f ;  /* 0x0000001f00797802 */ /* 0x000fe20000000f00 */
[----:B------:R-:W-:Y:S01]  /*2b60*/  IMAD.MOV.U32 R87, RZ, RZ, R149 ;  /* 0x000000ffff577224 */ /* 0x000fe200078e0095 */
[----:B------:R-:W-:Y:S02]  /*2b70*/  MOV R152, 0xffffffff ;  /* 0xffffffff00987802 */ /* 0x000fe40000000f00 */
[----:B------:R-:W-:-:S02]  /*2b80*/  MOV R84, 0x2ba0 ;  /* 0x00002ba000547802 */ /* 0x000fc40000000f00 */
[----:B------:R-:W-:Y:S05]  /*2b90*/  CALL.REL.NOINC `($__internal_14_$__cuda_sm70_shflsync_down_p) ;  /* 0x0000026000007944 */ /* 0x000fea0003c00000 */
[----:B0-----:R-:W-:Y:S01]  /*2ba0*/  HFMA2.MMA R120, -RZ, RZ, 0, 2.384185791015625e-07 ;  /* 0x00000004ff787435 */ /* 0x001fe200000001ff */
[----:B-1----:R-:W-:-:S02]  /*2bb0*/  MOV R86, R121 ;  /* 0x0000007900567202 */ /* 0x002fc40000000f00 */
[----:B------:R-:W-:Y:S02]  /*2bc0*/  MOV R87, R148 ;  /* 0x0000009400577202 */ /* 0x000fe40000000f00 */
[----:B------:R-:W-:Y:S02]  /*2bd0*/  MOV R121, 0x1f ;  /* 0x0000001f00797802 */ /* 0x000fe40000000f00 */
[----:B------:R-:W-:Y:S02]  /*2be0*/  MOV R152, 0xffffffff ;  /* 0xffffffff00987802 */ /* 0x000fe40000000f00 */
[----:B------:R-:W-:Y:S02]  /*2bf0*/  MOV R84, 0x2c10 ;  /* 0x00002c1000547802 */ /* 0x000fe40000000f00 */
[----:B------:R-:W-:Y:S05]  /*2c00*/  CALL.REL.NOINC `($__internal_14_$__cuda_sm70_shflsync_down_p) ;  /* 0x000001f000007944 */ /* 0x000fea0003c00000 */
[----:B------:R-:W-:Y:S01]  /*2c10*/  FADD.FTZ R149, R86, R149 ;  /* 0x0000009556957221 */ /* 0x000fe20000010000 */
[----:B0-----:R-:W-:Y:S01]  /*2c20*/  HFMA2.MMA R120, -RZ, RZ, 0, 1.1920928955078125e-07 ;  /* 0x00000002ff787435 */ /* 0x001fe200000001ff */
[----:B-1----:R-:W-:Y:S01]  /*2c30*/  FADD.FTZ R90, R148, R121 ;  /* 0x00000079945a7221 */ /* 0x002fe20000010000 */
[----:B------:R-:W-:Y:S02]  /*2c40*/  MOV R121, 0x1f ;  /* 0x0000001f00797802 */ /* 0x000fe40000000f00 */
[----:B------:R-:W-:-:S02]  /*2c50*/  MOV R152, 0xffffffff ;  /* 0xffffffff00987802 */ /* 0x000fc40000000f00 */
[----:B------:R-:W-:Y:S02]  /*2c60*/  MOV R87, R149 ;  /* 0x0000009500577202 */ /* 0x000fe40000000f00 */
[----:B------:R-:W-:Y:S02]  /*2c70*/  MOV R84, 0x2c90 ;  /* 0x00002c9000547802 */ /* 0x000fe40000000f00 */
[----:B------:R-:W-:Y:S05]  /*2c80*/  CALL.REL.NOINC `($__internal_14_$__cuda_sm70_shflsync_down_p) ;  /* 0x0000017000007944 */ /* 0x000fea0003c00000 */
[----:B-1----:R-:W-:Y:S01]  /*2c90*/  MOV R86, R121 ;  /* 0x0000007900567202 */ /* 0x002fe20000000f00 */
[----:B------:R-:W-:Y:S01]  /*2ca0*/  HFMA2.MMA R121, -RZ, RZ, 0, 1.847743988037109375e-06 ;  /* 0x0000001fff797435 */ /* 0x000fe200000001ff */
[----:B0-----:R-:W-:Y:S01]  /*2cb0*/  MOV R87, R90 ;  /* 0x0000005a00577202 */ /* 0x001fe20000000f00 */
[----:B------:R-:W-:Y:S01]  /*2cc0*/  IMAD.MOV.U32 R120, RZ, RZ, 0x2 ;  /* 0x00000002ff787424 */ /* 0x000fe200078e00ff */
[----:B------:R-:W-:Y:S02]  /*2cd0*/  MOV R152, 0xffffffff ;  /* 0xffffffff00987802 */ /* 0x000fe40000000f00 */
[----:B------:R-:W-:Y:S02]  /*2ce0*/  MOV R84, 0x2d00 ;  /* 0x00002d0000547802 */ /* 0x000fe40000000f00 */
[----:B------:R-:W-:Y:S05]  /*2cf0*/  CALL.REL.NOINC `($__internal_14_$__cuda_sm70_shflsync_down_p) ;  /* 0x0000010000007944 */ /* 0x000fea0003c00000 */
[----:B------:R-:W-:Y:S01]  /*2d00*/  FADD.FTZ R88, R86, R149 ;  /* 0x0000009556587221 */ /* 0x000fe20000010000 */
[----:B0-----:R-:W-:Y:S01]  /*2d10*/  HFMA2.MMA R120, -RZ, RZ, 0, 5.9604644775390625e-08 ;  /* 0x00000001ff787435 */ /* 0x001fe200000001ff */
[----:B-1----:R-:W-:Y:S01]  /*2d20*/  FADD.FTZ R90, R90, R121 ;  /* 0x000000795a5a7221 */ /* 0x002fe20000010000 */
[----:B------:R-:W-:-:S02]  /*2d30*/  MOV R121, 0x1f ;  /* 0x0000001f00797802 */ /* 0x000fc40000000f00 */
[----:B------:R-:W-:Y:S02]  /*2d40*/  MOV R152, 0xffffffff ;  /* 0xffffffff00987802 */ /* 0x000fe40000000f00 */
[----:B------:R-:W-:Y:S02]  /*2d50*/  MOV R87, R88 ;  /* 0x0000005800577202 */ /* 0x000fe40000000f00 */
[----:B------:R-:W-:Y:S02]  /*2d60*/  MOV R84, 0x2d80 ;  /* 0x00002d8000547802 */ /* 0x000fe40000000f00 */
[----:B------:R-:W-:Y:S05]  /*2d70*/  CALL.REL.NOINC `($__internal_14_$__cuda_sm70_shflsync_down_p) ;  /* 0x0000008000007944 */ /* 0x000fea0003c00000 */
[----:B0-----:R-:W-:Y:S01]  /*2d80*/  HFMA2.MMA R120, -RZ, RZ, 0, 5.9604644775390625e-08 ;  /* 0x00000001ff787435 */ /* 0x001fe200000001ff */
[----:B-1----:R-:W-:Y:S02]  /*2d90*/  MOV R91, R121 ;  /* 0x00000079005b7202 */ /* 0x002fe40000000f00 */
[----:B------:R-:W-:Y:S02]  /*2da0*/  MOV R87, R90 ;  /* 0x0000005a00577202 */ /* 0x000fe40000000f00 */
[----:B------:R-:W-:Y:S02]  /*2db0*/  MOV R121, 0x1f ;  /* 0x0000001f00797802 */ /* 0x000fe40000000f00 */
[----:B------:R-:W-:-:S02]  /*2dc0*/  MOV R152, 0xffffffff ;  /* 0xffffffff00987802 */ /* 0x000fc40000000f00 */
[----:B------:R-:W-:Y:S02]  /*2dd0*/  MOV R84, 0x2df0 ;  /* 0x00002df000547802 */ /* 0x000fe40000000f00 */
[----:B------:R-:W-:Y:S05]  /*2de0*/  CALL.REL.NOINC `($__internal_14_$__cuda_sm70_shflsync_down_p) ;  /* 0x0000001000007944 */ /* 0x000fea0003c00000 */
[----:B01----:R-:W-:Y:S05]  /*2df0*/  BRA `(.L_x_507) ;  /* 0xffffe57000007947 */ /* 0x003fea000383ffff */
        .weak           $__internal_14_$__cuda_sm70_shflsync_down_p
        .type           $__internal_14_$__cuda_sm70_shflsync_down_p,@function
        .size           $__internal_14_$__cuda_sm70_shflsync_down_p,(.L_x_6816 - $__internal_14_$__cuda_sm70_shflsync_down_p)
$__internal_14_$__cuda_sm70_shflsync_down_p:
[----:B------:R-:W-:Y:S01]  /*2e00*/  HFMA2.MMA R85, -RZ, RZ, 0, 0 ;  /* 0x00000000ff557435 */ /* 0x000fe200000001ff */
[----:B------:R-:W-:Y:S04]  /*2e10*/  WARPSYNC R152 ;  /* 0x0000009800007348 */ /* 0x000fe80003800000 */
[----:B------:R0:W1:Y:S01]  /*2e20*/  SHFL.DOWN PT, R121, R87, R120, R121 ;  /* 0x0800007857797389 */ /* 0x00006200000e0079 */
[----:B------:R-:W-:Y:S05]  /*2e30*/  RET.REL.NODEC R84 `(_ZN10layer_norm13ln_bwd_kernelINS_13Kernel_traitsI13__nv_bfloat16S2_S2_S2_fjLj2048ELj1ELj1ELj4ELj16ENS_18Kernel_traits_baseILj2048ES2_S2_S2_S2_fjLj128EEEEELb1ELb1ELb0ELb0EEEvNS_9BwdParamsE) ;  /* 0xffffd1c054007950 */ /* 0x000fea0003c3ffff */
.L_x_508:
        /* <DEDUP_REMOVED lines=12> */
.L_x_6816:


//--------------------- .text._ZN10layer_norm13ln_bwd_kernelINS_13Kernel_traitsI13__nv_bfloat16S2_S2_S2_fjLj2048ELj1ELj1ELj4ELj16ENS_18Kernel_traits_baseILj2048ES2_S2_S2_S2_fjLj128EEEEELb1ELb1ELb0ELb1EEEvNS_9BwdParamsE --------------------------
	.section	.text._ZN10layer_norm13ln_bwd_kernelINS_13Kernel_traitsI13__nv_bfloat16S2_S2_S2_fjLj2048ELj1ELj1ELj4ELj16ENS_18Kernel_traits_baseILj2048ES2_S2_S2_S2_fjLj128EEEEELb1ELb1ELb0ELb1EEEvNS_9BwdParamsE,"ax",@progbits
	.sectioninfo	@"SHI_REGISTERS=151"
	.align	128
        .global         _ZN10layer_norm13ln_bwd_kernelINS_13Kernel_traitsI13__nv_bfloat16S2_S2_S2_fjLj2048ELj1ELj1ELj4ELj16ENS_18Kernel_traits_baseILj2048ES2_S2_S2_S2_fjLj128EEEEELb1ELb1ELb0ELb1EEEvNS_9BwdParamsE
        .type           _ZN10layer_norm13ln_bwd_kernelINS_13Kernel_traitsI13__nv_bfloat16S2_S2_S2_fjLj2048ELj1ELj1ELj4ELj16ENS_18Kernel_traits_baseILj2048ES2_S2_S2_S2_fjLj128EEEEELb1ELb1ELb0ELb1EEEvNS_9BwdParamsE,@function
        .size           _ZN10layer_norm13ln_bwd_kernelINS_13Kernel_traitsI13__nv_bfloat16S2_S2_S2_fjLj2048ELj1ELj1ELj4ELj16ENS_18Kernel_traits_baseILj2048ES2_S2_S2_S2_fjLj128EEEEELb1ELb1ELb0ELb1EEEvNS_9BwdParamsE,(.L_x_6817 - _ZN10layer_norm13ln_bwd_kernelINS_13Kernel_traitsI13__nv_bfloat16S2_S2_S2_fjLj2048ELj1ELj1ELj4ELj16ENS_18Kernel_traits_baseILj2048ES2_S2_S2_S2_fjLj128EEEEELb1ELb1ELb0ELb1EEEvNS_9BwdParamsE)
        .other          _ZN10layer_norm13ln_bwd_kernelINS_13Kernel_traitsI13__nv_bfloat16S2_S2_S2_fjLj2048ELj1ELj1ELj4ELj16ENS_18Kernel_traits_baseILj2048ES2_S2_S2_S2_fjLj128EEEEELb1ELb1ELb0ELb1EEEvNS_9BwdParamsE,@"STO_CUDA_ENTRY STV_DEFAULT"
_ZN10layer_norm13ln_bwd_kernelINS_13Kernel_traitsI13__nv_bfloat16S2_S2_S2_fjLj2048ELj1ELj1ELj4ELj16ENS_18Kernel_traits_baseILj2048ES2_S2_S2_S2_fjLj128EEEEELb1ELb1ELb0ELb1EEEvNS_9BwdParamsE:
.text._ZN10layer_norm13ln_bwd_kernelINS_13Kernel_traitsI13__nv_bfloat16S2_S2_S2_fjLj2048ELj1ELj1ELj4ELj16ENS_18Kernel_traits_baseILj2048ES2_S2_S2_S2_fjLj128EEEEELb1ELb1ELb0ELb1EEEvNS_9BwdParamsE:
[----:B------:R-:W-:Y:S02]  /*0000*/  MOV R1, c[0x0][0x28] ;  /* 0x00000a0000017a02 */ /* 0x000fe40000000f00 */
[----:B------:R-:W0:Y:S01]  /*0010*/  S2R R36, SR_TID.X ;  /* 0x0000000000247919 */ /* 0x000e220000002100 */
[----:B------:R-:W-:Y:S01]  /*0020*/  ULDC.64 UR4, c[0x0][0x118] ;  /* 0x0000460000047ab9 */ /* 0x000fe20000000a00 */
[----:B0-----:R-:W-:-:S04]  /*0030*/  SHF.L.U32 R0, R36, 0x4, RZ ;  /* 0x0000000424007819 */ /* 0x001fc800000006ff */
[----:B------:R-:W-:-:S04]  /*0040*/  LOP3.LUT R0, R0, 0x7f0, RZ, 0xc0, !PT ;  /* 0x000007f000007812 */ /* 0x000fc800078ec0ff */
[----:B------:R-:W-:-:S04]  /*0050*/  IADD3 R2, P0, R0, c[0x0][0x1c8], RZ ;  /* 0x0000720000027a10 */ /* 0x000fc80007f1e0ff */
[----:B------:R-:W-:-:S05]  /*0060*/  IADD3.X R3, RZ, c[0x0][0x1cc], RZ, P0, !PT ;  /* 0x00007300ff037a10 */ /* 0x000fca00007fe4ff */
[----:B------:R0:W5:Y:S04]  /*0070*/  LDG.E.128 R60, [R2.64] ;  /* 0x00000004023c7981 */ /* 0x000168000c1e1d00 */
[----:B------:R0:W5:Y:S01]  /*0080*/  LDG.E.128 R4, [R2.64+0x800] ;  /* 0x0008000402047981 */ /* 0x000162000c1e1d00 */
[----:B------:R-:W1:Y:S01]  /*0090*/  S2UR UR6, SR_CTAID.X ;  /* 0x00000000000679c3 */ /* 0x000e620000002500 */
[C---:B------:R-:W-:Y:S02]  /*00a0*/  LOP3.LUT R0, R36.reuse, 0x7f, RZ, 0xc0, !PT ;  /* 0x0000007f24007812 */ /* 0x040fe400078ec0ff */
[----:B-1----:R-:W-:-:S04]  /*00b0*/  LEA.HI R106, R36, UR6, RZ, 0x19 ;  /* 0x00000006246a7c11 */ /* 0x002fc8000f8fc8ff */
        /* <DEDUP_REMOVED lines=24> */
[----:B-----5:R-:W-:Y:S01]  /*0240*/  CS2R R6, SRZ ;  /* 0x0000000000067805 */ /* 0x020fe2000001ff00 */
[----:B------:R-:W-:Y:S01]  /*0250*/  CS2R R4, SRZ ;  /* 0x0000000000047805 */ /* 0x000fe2000001ff00 */
[----:B------:R-:W-:Y:S05]  /*0260*/  BRA `(.L_x_510) ;  /* 0x0000276000007947 */ /* 0x000fea0003800000 */
.L_x_509:
[----:B0-----:R-:W-:-:S04]  /*0270*/  LEA R2, P0, R0, c[0x0][0x1b0], 0x4 ;  /* 0x00006c0000027a11 */ /* 0x001fc800078020ff */
[----:B------:R-:W-:-:S05]  /*0280*/  IADD3.X R3, RZ, c[0x0][0x1b4], RZ, P0, !PT ;  /* 0x00006d00ff037a10 */ /* 0x000fca00007fe4ff */
[----:B------:R-:W2:Y:S04]  /*0290*/  LDG.E.128 R12, [R2.64] ;  /* 0x00000004020c7981 */ /* 0x000ea8000c1e1d00 */
[----:B------:R-:W3:Y:S01]  /*02a0*/  LDG.E.128 R8, [R2.64+0x800] ;  /* 0x0008000402087981 */ /* 0x000ee2000c1e1d00 */
[----:B------:R-:W-:Y:S01]  /*02b0*/  HFMA2.MMA R117, -RZ, RZ, 0, 5.9604644775390625e-08 ;  /* 0x00000001ff757435 */ /* 0x000fe200000001ff */
        /* <DEDUP_REMOVED lines=24> */
[----:B------:R-:W-:Y:S01]  /*0440*/  IMAD.MOV.U32 R97, RZ, RZ, RZ ;  /* 0x000000ffff617224 */ /* 0x000fe200078e00ff */
        /* <DEDUP_REMOVED lines=15> */
[----:B------:R-:W-:Y:S02]  /*0540*/  PRMT R113, RZ, 0x7610, R11 ;  /* 0x00007610ff717816 */ /* 0x000fe4000000000b */
.L_x_514:
        /* <DEDUP_REMOVED lines=8> */
[----:B------:R-:W-:Y:S02]  /*05d0*/  IMAD.WIDE R74, R106, R3, c[0x0][0x1a0] ;  /* 0x000068006a4a7625 */ /* 0x000fe400078e0203 */
        /* <DEDUP_REMOVED lines=13> */
[----:B------:R-:W-:-:S09]  /*06b0*/  MOV R119, 0x8 ;  /* 0x0000000800777802 */ /* 0x000fd20000000f00 */
[----:B------:R-:W-:Y:S01]  /*06c0*/  @P0 LEA R88, P2, R106, c[0x0][0x1c0], 0x1 ;  /* 0x000070006a580a11 */ /* 0x000fe200078408ff */
[----:B0-----:R-:W-:-:S03]  /*06d0*/  IMAD.WIDE.U32 R74, R116, R119, c[0x0][0x190] ;  /* 0x00006400744a7625 */ /* 0x001fc600078e0077 */
[----:B------:R-:W-:Y:S01]  /*06e0*/  @P0 LEA.HI.X R89, R106, c[0x0][0x1c4], R81, 0x1, P2 ;  /* 0x000071006a590a11 */ /* 0x000fe200010f0c51 */
[----:B-1----:R-:W-:Y:S02]  /*06f0*/  IMAD.WIDE.U32 R2, R114, R119, c[0x0][0x190] ;  /* 0x0000640072027625 */ /* 0x002fe400078e0077 */
[----:B-----5:R-:W5:Y:S04]  /*0700*/  LDG.E.64 R74, [R74.64] ;  /* 0x000000044a4a7981 */ /* 0x020f68000c1e1b00 */
[----:B------:R0:W4:Y:S04]  /*0710*/  @P0 LDG.E.U16 R137, [R88.64] ;  /* 0x0000000458890981 */ /* 0x000128000c1e1500 */
[----:B------:R-:W5:Y:S01]  /*0720*/  LDG.E.64 R2, [R2.64] ;  /* 0x0000000402027981 */ /* 0x000f62000c1e1b00 */
[----:B------:R-:W-:-:S04]  /*0730*/  ISETP.NE.U32.AND P1, PT, RZ, c[0x0][0x218], PT ;  /* 0x00008600ff007a0c */ /* 0x000fc80003f25070 */
[----:B------:R-:W-:Y:S01]  /*0740*/  ISETP.NE.AND.EX P1, PT, RZ, c[0x0][0x21c], PT, P1 ;  /* 0x00008700ff007a0c */ /* 0x000fe20003f25310 */
[----:B------:R-:W-:Y:S02]  /*0750*/  ULDC.U8 UR6, c[0x0][0x1f0] ;  /* 0x00007c0000067ab9 */ /* 0x000fe40000000000 */
[----:B------:R-:W-:-:S10]  /*0760*/  ISETP.NE.AND P3, PT, RZ, UR6, PT ;  /* 0x00000006ff007c0c */ /* 0x000fd4000bf65270 */
[----:B------:R-:W-:-:S05]  /*0770*/  @P1 IMAD.WIDE.U32 R80, R116, R83, c[0x0][0x218] ;  /* 0x0000860074501625 */ /* 0x000fca00078e0053 */
[----:B------:R2:W5:Y:S01]  /*0780*/  @P1 LDG.E.128 R8, [R80.64] ;  /* 0x0000000450081981 */ /* 0x000562000c1e1d00 */
[----:B------:R-:W-:Y:S01]  /*0790*/  @P1 IMAD.WIDE.U32 R82, R114, R83, c[0x0][0x218] ;  /* 0x0000860072521625 */ /* 0x000fe200078e0053 */
[----:B------:R-:W-:-:S04]  /*07a0*/  LOP3.LUT P2, RZ, R117, 0xff, RZ, 0xc0, !PT ;  /* 0x000000ff75ff7812 */ /* 0x000fc8000784c0ff */
[----:B------:R1:W5:Y:S01]  /*07b0*/  @P1 LDG.E.128 R12, [R82.64] ;  /* 0x00000004520c1981 */ /* 0x000362000c1e1d00 */
[----:B--2---:R-:W-:Y:S02]  /*07c0*/  PRMT R80, RZ, 0x5410, R20 ;  /* 0x00005410ff507816 */ /* 0x004fe40000000014 */
[----:B---3--:R-:W-:Y:S02]  /*07d0*/  FSEL R130, R118, RZ, !P3 ;  /* 0x000000ff76827208 */ /* 0x008fe40005800000 */
[--C-:B------:R-:W-:Y:S02]  /*07e0*/  PRMT R81, RZ, 0x5410, R21.reuse ;  /* 0x00005410ff517816 */ /* 0x100fe40000000015 */
[----:B------:R-:W-:Y:S01]  /*07f0*/  PRMT R21, RZ, 0x7610, R21 ;  /* 0x00007610ff157816 */ /* 0x000fe20000000015 */
[----:B------:R-:W-:Y:S01]  /*0800*/  FADD.FTZ R142, -R130, R80 ;  /* 0x00000050828e7221 */ /* 0x000fe20000010100 */
[----:B------:R-:W-:Y:S02]  /*0810*/  PRMT R20, RZ, 0x7610, R20 ;  /* 0x00007610ff147816 */ /* 0x000fe40000000014 */
[----:B----4-:R-:W-:-:S02]  /*0820*/  PRMT R140, RZ, 0x5410, R24 ;  /* 0x00005410ff8c7816 */ /* 0x010fc40000000018 */
[--C-:B0-----:R-:W-:Y:S02]  /*0830*/  PRMT R89, RZ, 0x5410, R28.reuse ;  /* 0x00005410ff597816 */ /* 0x101fe4000000001c */
[----:B------:R-:W-:Y:S01]  /*0840*/  PRMT R117, RZ, 0x7610, R28 ;  /* 0x00007610ff757816 */ /* 0x000fe2000000001c */
[----:B------:R-:W-:Y:S01]  /*0850*/  FADD.FTZ R28, -R130, R21 ;  /* 0x00000015821c7221 */ /* 0x000fe20000010100 */
[--C-:B-1----:R-:W-:Y:S01]  /*0860*/  PRMT R82, RZ, 0x5410, R22.reuse ;  /* 0x00005410ff527816 */ /* 0x102fe20000000016 */
[----:B------:R-:W-:Y:S01]  /*0870*/  FMUL.FTZ R142, R115, R142 ;  /* 0x0000008e738e7220 */ /* 0x000fe20000410000 */
[----:B------:R-:W-:Y:S02]  /*0880*/  PRMT R88, RZ, 0x5410, R23 ;  /* 0x00005410ff587816 */ /* 0x000fe40000000017 */
        /* <DEDUP_REMOVED lines=8> */
[----:B------:R-:W-:Y:S01]  /*0910*/  PRMT R124, RZ, 0x7610, R31 ;  /* 0x00007610ff7c7816 */ /* 0x000fe2000000001f */
[C---:B------:R-:W-:Y:S01]  /*0920*/  FADD.FTZ R20, -R130.reuse, R20 ;  /* 0x0000001482147221 */ /* 0x040fe20000010100 */
[----:B------:R-:W-:Y:S01]  /*0930*/  PRMT R25, RZ, 0x7610, R25 ;  /* 0x00007610ff197816 */ /* 0x000fe20000000019 */
[----:B------:R-:W-:Y:S01]  /*0940*/  FADD.FTZ R22, -R130, R81 ;  /* 0x0000005182167221 */ /* 0x000fe20000010100 */
[----:B------:R-:W-:Y:S01]  /*0950*/  PRMT R24, RZ, 0x7610, R24 ;  /* 0x00007610ff187816 */ /* 0x000fe20000000018 */
[----:B------:R-:W-:Y:S02]  /*0960*/  FADD.FTZ R94, R140, R94 ;  /* 0x0000005e8c5e7221 */ /* 0x000fe40000010000 */
[----:B------:R-:W-:Y:S02]  /*0970*/  FFMA.FTZ R97, R142, R140, R97 ;  /* 0x0000008c8e617223 */ /* 0x000fe40000010061 */
[----:B------:R-:W-:Y:S02]  /*0980*/  FMUL.FTZ R135, R115, R28 ;  /* 0x0000001c73877220 */ /* 0x000fe40000410000 */
[----:B------:R-:W-:-:S02]  /*0990*/  FMUL.FTZ R140, R105, R140 ;  /* 0x0000008c698c7220 */ /* 0x000fc40000410000 */
[C---:B------:R-:W-:Y:S02]  /*09a0*/  FADD.FTZ R30, -R130.reuse, R82 ;  /* 0x00000052821e7221 */ /* 0x040fe40000010100 */
        /* <DEDUP_REMOVED lines=11> */
[C---:B------:R-:W-:Y:S02]  /*0a60*/  FMUL.FTZ R141, R115.reuse, R20 ;  /* 0x00000014738d7220 */ /* 0x040fe40000410000 */
[----:B------:R-:W-:Y:S02]  /*0a70*/  FMUL.FTZ R139, R115, R22 ;  /* 0x00000016738b7220 */ /* 0x000fe40000410000 */
[----:B------:R-:W-:Y:S02]  /*0a80*/  FADD.FTZ R87, R25, R87 ;  /* 0x0000005719577221 */ /* 0x000fe40000010000 */
[-C--:B------:R-:W-:Y:S02]  /*0a90*/  FFMA.FTZ R90, R135, R25.reuse, R90 ;  /* 0x00000019875a7223 */ /* 0x080fe4000001005a */
[----:B------:R-:W-:Y:S02]  /*0aa0*/  FMUL.FTZ R130, R102, R25 ;  /* 0x0000001966827220 */ /* 0x000fe40000410000 */
[----:B------:R-:W-:-:S02]  /*0ab0*/  FMUL.FTZ R138, R104, R24 ;  /* 0x00000018688a7220 */ /* 0x000fc40000410000 */
[----:B------:R-:W-:Y:S02]  /*0ac0*/  FADD.FTZ R25, RZ, R140 ;  /* 0x0000008cff197221 */ /* 0x000fe40000010000 */
[----:B------:R-:W-:Y:S02]  /*0ad0*/  FFMA.FTZ R20, R142, R140, RZ ;  /* 0x0000008c8e147223 */ /* 0x000fe400000100ff */
[----:B------:R-:W-:Y:S02]  /*0ae0*/  FADD.FTZ R91, R136, R91 ;  /* 0x0000005b885b7221 */ /* 0x000fe40000010000 */
[-C--:B------:R-:W-:Y:S02]  /*0af0*/  FFMA.FTZ R92, R139, R136.reuse, R92 ;  /* 0x000000888b5c7223 */ /* 0x080fe4000001005c */
[----:B------:R-:W-:Y:S02]  /*0b00*/  FMUL.FTZ R136, R103, R136 ;  /* 0x0000008867887220 */ /* 0x000fe40000410000 */
[----:B------:R-:W-:-:S02]  /*0b10*/  FADD.FTZ R25, R25, R138 ;  /* 0x0000008a19197221 */ /* 0x000fc40000010000 */
[----:B------:R-:W-:Y:S01]  /*0b20*/  FFMA.FTZ R20, R141, R138, R20 ;  /* 0x0000008a8d147223 */ /* 0x000fe20000010014 */
[----:B------:R-:W-:Y:S01]  /*0b30*/  PRMT R128, RZ, 0x5410, R26 ;  /* 0x00005410ff807816 */ /* 0x000fe2000000001a */
        /* <DEDUP_REMOVED lines=20> */
[----:B------:R-:W-:Y:S01]  /*0c80*/  FFMA.FTZ R20, R127, R126, R20 ;  /* 0x0000007e7f147223 */ /* 0x000fe20000010014 */
[----:B------:R-:W-:Y:S01]  /*0c90*/  PRMT R146, RZ, 0x5410, R32 ;  /* 0x00005410ff927816 */ /* 0x000fe20000000020 */
[----:B------:R-:W-:Y:S02]  /*0ca0*/  FMUL.FTZ R131, R115, R134 ;  /* 0x0000008673837220 */ /* 0x000fe40000410000 */
[----:B------:R-:W-:Y:S02]  /*0cb0*/  FMUL.FTZ R134, R98, R27 ;  /* 0x0000001b62867220 */ /* 0x000fe40000410000 */
[----:B------:R-:W-:Y:S02]  /*0cc0*/  FADD.FTZ R25, R25, R132 ;  /* 0x0000008419197221 */ /* 0x000fe40000010000 */
[----:B------:R-:W-:Y:S01]  /*0cd0*/  FFMA.FTZ R20, R129, R132, R20 ;  /* 0x0000008481147223 */ /* 0x000fe20000010014 */
[----:B------:R-:W-:Y:S01]  /*0ce0*/  PRMT R32, RZ, 0x7610, R32 ;  /* 0x00007610ff207816 */ /* 0x000fe20000000020 */
[----:B------:R-:W-:-:S02]  /*0cf0*/  FMUL.FTZ R121, R115, R144 ;  /* 0x0000009073797220 */ /* 0x000fc40000410000 */
        /* <DEDUP_REMOVED lines=16> */
[C---:B------:R-:W-:Y:S02]  /*0e00*/  FMUL.FTZ R82, R115.reuse, R82 ;  /* 0x0000005273527220 */ /* 0x040fe40000410000 */
[----:B------:R-:W-:Y:S02]  /*0e10*/  FMUL.FTZ R88, R115, R88 ;  /* 0x0000005873587220 */ /* 0x000fe40000410000 */
[----:B------:R-:W-:Y:S02]  /*0e20*/  FMUL.FTZ R83, R109, R33 ;  /* 0x000000216d537220 */ /* 0x000fe40000410000 */
[----:B------:R-:W-:Y:S02]  /*0e30*/  FADD.FTZ R20, R20, R89 ;  /* 0x0000005914147221 */ /* 0x000fe40000010000 */
[----:B------:R-:W-:Y:S01]  /*0e40*/  FFMA.FTZ R22, R118, R89, R22 ;  /* 0x0000005976167223 */ /* 0x000fe20000010016 */
[----:B------:R-:W-:Y:S01]  /*0e50*/  PRMT R23, RZ, 0x7610, R34 ;  /* 0x00007610ff177816 */ /* 0x000fe20000000022 */
[----:B------:R-:W-:-:S02]  /*0e60*/  FADD.FTZ R55, R81, R55 ;  /* 0x0000003751377221 */ /* 0x000fc40000010000 */
[-C--:B------:R-:W-:Y:S02]  /*0e70*/  FFMA.FTZ R67, R82, R81.reuse, R67 ;  /* 0x0000005152437223 */ /* 0x080fe40000010043 */
[----:B------:R-:W-:Y:S02]  /*0e80*/  FMUL.FTZ R81, R110, R81 ;  /* 0x000000516e517220 */ /* 0x000fe40000410000 */
[----:B------:R-:W-:Y:S02]  /*0e90*/  FADD.FTZ R20, R20, R83 ;  /* 0x0000005314147221 */ /* 0x000fe40000010000 */
[----:B------:R-:W-:Y:S01]  /*0ea0*/  FFMA.FTZ R22, R88, R83, R22 ;  /* 0x0000005358167223 */ /* 0x000fe20000010016 */
[--C-:B------:R-:W-:Y:S01]  /*0eb0*/  PRMT R125, RZ, 0x5410, R35.reuse ;  /* 0x00005410ff7d7816 */ /* 0x100fe20000000023 */
[C---:B------:R-:W-:Y:S01]  /*0ec0*/  FMUL.FTZ R122, R115.reuse, R122 ;  /* 0x0000007a737a7220 */ /* 0x040fe20000410000 */
[----:B------:R-:W-:Y:S01]  /*0ed0*/  PRMT R21, RZ, 0x7610, R35 ;  /* 0x00007610ff157816 */ /* 0x000fe20000000023 */
        /* <DEDUP_REMOVED lines=12> */
[----:B------:R-:W-:Y:S01]  /*0fa0*/  FFMA.FTZ R22, R122, R125, R22 ;  /* 0x0000007d7a167223 */ /* 0x000fe20000010016 */
[----:B------:R-:W-:Y:S01]  /*0fb0*/  MOV R34, 0x3f800000 ;  /* 0x3f80000000227802 */ /* 0x000fe20000000f00 */
[----:B------:R-:W-:Y:S01]  /*0fc0*/  FADD.FTZ R73, R27, R73 ;  /* 0x000000491b497221 */ /* 0x000fe20000010000 */
[----:B------:R-:W-:Y:S01]  /*0fd0*/  LOP3.LUT P3, RZ, R36, 0x1f, RZ, 0xc0, !PT ;  /* 0x0000001f24ff7812 */ /* 0x000fe2000786c0ff */
[----:B------:R-:W-:Y:S01]  /*0fe0*/  FFMA.FTZ R76, R131, R27, R76 ;  /* 0x0000001b834c7223 */ /* 0x000fe2000001004c */
[----:B------:R-:W-:Y:S01]  /*0ff0*/  @P0 PRMT R34, RZ, 0x5410, R137 ;  /* 0x00005410ff220816 */ /* 0x000fe20000000089 */
        /* <DEDUP_REMOVED lines=15> */
[----:B------:R-:W-:Y:S01]  /*10f0*/  FFMA.FTZ R27, R124, R123, R22 ;  /* 0x0000007b7c1b7223 */ /* 0x000fe20000010016 */
[----:B------:R-:W-:Y:S05]  /*1100*/  BRA.DIV ~URZ, `(.L_x_511) ;  /* 0x00001a127f007947 */ /* 0x000fea000b800000 */
[----:B------:R0:W1:Y:S02]  /*1110*/  SHFL.DOWN PT, R22, R25, 0x10, 0x1f ;  /* 0x0a001f0019167f89 */ /* 0x00006400000e0000 */
.L_x_515:
        /* <DEDUP_REMOVED lines=18> */
.L_x_516:
[----:B------:R-:W-:Y:S01]  /*1240*/  PLOP3.LUT P0, PT, PT, PT, PT, 0x80, 0x0 ;  /* 0x000000000000781c */ /* 0x000fe20003f0f070 */
[----:B-1----:R-:W-:Y:S01]  /*1250*/  FADD.FTZ R33, R20, R27 ;  /* 0x0000001b14217221 */ /* 0x002fe20000010000 */
[----:B------:R-:W-:Y:S01]  /*1260*/  @!P3 PLOP3.LUT P0, PT, P2, PT, PT, 0x80, 0x0 ;  /* 0x000000000000b81c */ /* 0x000fe2000170f070 */
[----:B--2---:R-:W-:Y:S01]  /*1270*/  FADD.FTZ R32, R32, R25 ;  /* 0x0000001920207221 */ /* 0x004fe20000010000 */
[----:B------:R-:W-:Y:S01]  /*1280*/  SHF.R.U32.HI R24, RZ, 0x5, R36 ;  /* 0x00000005ff187819 */ /* 0x000fe20000011624 */
[----:B------:R-:W-:Y:S01]  /*1290*/  ULDC.U8 UR6, c[0x0][0x1f0] ;  /* 0x00007c0000067ab9 */ /* 0x000fe20000000000 */
[----:B------:R-:W-:Y:S02]  /*12a0*/  HFMA2.MMA R137, -RZ, RZ, 0, 9.5367431640625e-07 ;  /* 0x00000010ff897435 */ /* 0x000fe400000001ff */
[----:B------:R-:W-:-:S07]  /*12b0*/  @!P3 LOP3.LUT R21, R24, 0x7fffffc, RZ, 0xc0, !PT ;  /* 0x07fffffc1815b812 */ /* 0x000fce00078ec0ff */
[----:B------:R-:W-:Y:S02]  /*12c0*/  @!P0 IADD3 R21, R21, 0x4, RZ ;  /* 0x0000000415158810 */ /* 0x000fe40007ffe0ff */
[----:B------:R-:W-:Y:S01]  /*12d0*/  ISETP.NE.AND P0, PT, RZ, UR6, PT ;  /* 0x00000006ff007c0c */ /* 0x000fe2000bf05270 */
[----:B------:R-:W-:Y:S01]  /*12e0*/  WARPSYNC 0xffffffff ;  /* 0xffffffff00007948 */ /* 0x000fe20003800000 */
[----:B------:R-:W-:Y:S01]  /*12f0*/  @!P3 LOP3.LUT R143, R21, 0x3, R24, 0xf8, !PT ;  /* 0x00000003158fb812 */ /* 0x000fe200078ef818 */
[----:B------:R-:W-:-:S04]  /*1300*/  IMAD.WIDE.U32 R20, R116, R137, c[0x0][0x170] ;  /* 0x00005c0074147625 */ /* 0x000fc800078e0089 */
[----:B------:R-:W-:Y:S04]  /*1310*/  @!P3 STS.64 [R143.X8+0x2000], R32 ;  /* 0x002000208f00b388 */ /* 0x000fe80000008a00 */
[----:B------:R-:W-:Y:S06]  /*1320*/  BAR.SYNC.DEFER_BLOCKING 0x0 ;  /* 0x0000000000007b1d */ /* 0x000fec0000010000 */
[----:B------:R-:W2:Y:S01]  /*1330*/  LDG.E.128 R20, [R20.64] ;  /* 0x0000000414147981 */ /* 0x000ea2000c1e1d00 */
[----:B------:R-:W-:-:S02]  /*1340*/  LOP3.LUT R24, R24, 0x7fffffc, RZ, 0xc0, !PT ;  /* 0x07fffffc18187812 */ /* 0x000fc400078ec0ff */
[----:B-----5:R-:W-:Y:S02]  /*1350*/  LOP3.LUT P3, RZ, R74, 0xff00, RZ, 0xc0, !PT ;  /* 0x0000ff004aff7812 */ /* 0x020fe4000786c0ff */
[----:B------:R-:W-:Y:S02]  /*1360*/  @!P2 IADD3 R24, R24, 0x4, RZ ;  /* 0x000000041818a810 */ /* 0x000fe40007ffe0ff */
[----:B------:R-:W-:Y:S02]  /*1370*/  LOP3.LUT P4, RZ, R74, 0xff0000, RZ, 0xc0, !PT ;  /* 0x00ff00004aff7812 */ /* 0x000fe4000788c0ff */
[----:B------:R-:W-:Y:S02]  /*1380*/  SHF.L.U32 R145, R24, 0x3, RZ ;  /* 0x0000000318917819 */ /* 0x000fe400000006ff */
[C---:B------:R-:W-:Y:S02]  /*1390*/  LOP3.LUT P6, RZ, R75.reuse, 0xff0000, RZ, 0xc0, !PT ;  /* 0x00ff00004bff7812 */ /* 0x040fe400078cc0ff */
[----:B------:R-:W-:Y:S01]  /*13a0*/  LOP3.LUT P5, RZ, R75, 0xff000000, RZ, 0xc0, !PT ;  /* 0xff0000004bff7812 */ /* 0x000fe200078ac0ff */
[----:B0-----:R-:W0:Y:S04]  /*13b0*/  LDS.128 R24, [R145+0x2000] ;  /* 0x0020000091187984 */ /* 0x001e280000000c00 */
[----:B------:R-:W1:Y:S01]  /*13c0*/  LDS.128 R28, [R145+0x2010] ;  /* 0x00201000911c7984 */ /* 0x000e620000000c00 */
[----:B0-----:R-:W-:-:S02]  /*13d0*/  FADD.FTZ R147, RZ, R24 ;  /* 0x00000018ff937221 */ /* 0x001fc40000010000 */
[----:B------:R-:W-:Y:S02]  /*13e0*/  FADD.FTZ R24, RZ, R25 ;  /* 0x00000019ff187221 */ /* 0x000fe40000010000 */
[----:B------:R-:W-:Y:S01]  /*13f0*/  FADD.FTZ R147, R26, R147 ;  /* 0x000000931a937221 */ /* 0x000fe20000010000 */
[----:B------:R-:W-:Y:S01]  /*1400*/  @P1 PRMT R26, RZ, 0x5410, R9 ;  /* 0x00005410ff1a1816 */ /* 0x000fe20000000009 */
[----:B------:R-:W-:Y:S01]  /*1410*/  FADD.FTZ R24, R27, R24 ;  /* 0x000000181b187221 */ /* 0x000fe20000010000 */
[----:B------:R-:W-:Y:S01]  /*1420*/  MOV R27, RZ ;  /* 0x000000ff001b7202 */ /* 0x000fe20000000f00 */
[----:B-1----:R-:W-:Y:S01]  /*1430*/  FADD.FTZ R147, R147, R28 ;  /* 0x0000001c93937221 */ /* 0x002fe20000010000 */
[----:B------:R-:W-:Y:S01]  /*1440*/  HFMA2.MMA R28, -RZ, RZ, 0, 0 ;  /* 0x00000000ff1c7435 */ /* 0x000fe200000001ff */
[----:B------:R-:W-:Y:S02]  /*1450*/  FADD.FTZ R24, R24, R29 ;  /* 0x0000001d18187221 */ /* 0x000fe40000010000 */
[----:B------:R-:W-:Y:S01]  /*1460*/  FADD.FTZ R30, R30, R147 ;  /* 0x000000931e1e7221 */ /* 0x000fe20000010000 */
[----:B------:R-:W-:Y:S01]  /*1470*/  HFMA2.MMA R147, -RZ, RZ, 0, 0 ;  /* 0x00000000ff937435 */ /* 0x000fe200000001ff */
[----:B------:R-:W-:-:S02]  /*1480*/  FADD.FTZ R24, R31, R24 ;  /* 0x000000181f187221 */ /* 0x000fc40000010000 */
[----:B------:R-:W-:Y:S02]  /*1490*/  FMUL.FTZ R30, R30, c[0x0][0x1e0] ;  /* 0x000078001e1e7a20 */ /* 0x000fe40000410000 */
[----:B------:R-:W-:Y:S02]  /*14a0*/  FMUL.FTZ R143, R24, c[0x0][0x1e0] ;  /* 0x00007800188f7a20 */ /* 0x000fe40000410000 */
[----:B------:R-:W-:Y:S01]  /*14b0*/  IMAD.MOV.U32 R24, RZ, RZ, R74 ;  /* 0x000000ffff187224 */ /* 0x000fe200078e004a */
[----:B------:R-:W-:-:S04]  /*14c0*/  FSEL R144, R30, RZ, !P0 ;  /* 0x000000ff1e907208 */ /* 0x000fc80004000000 */
[----:B------:R-:W-:Y:S01]  /*14d0*/  LOP3.LUT P0, RZ, R24, 0xff, RZ, 0xc0, !PT ;  /* 0x000000ff18ff7812 */ /* 0x000fe2000780c0ff */
[-C--:B------:R-:W-:Y:S01]  /*14e0*/  FFMA.FTZ R25, R142, R143.reuse, R144 ;  /* 0x0000008f8e197223 */ /* 0x080fe20000010090 */
[----:B------:R-:W-:Y:S01]  /*14f0*/  @P1 PRMT R24, RZ, 0x5410, R8 ;  /* 0x00005410ff181816 */ /* 0x000fe20000000008 */
[-CC-:B------:R-:W-:Y:S02]  /*1500*/  FFMA.FTZ R141, R141, R143.reuse, R144.reuse ;  /* 0x0000008f8d8d7223 */ /* 0x180fe40000010090 */
[----:B------:R-:W-:Y:S02]  /*1510*/  FADD.FTZ R140, R140, -R25 ;  /* 0x800000198c8c7221 */ /* 0x000fe40000010000 */
[----:B------:R-:W-:Y:S02]  /*1520*/  FFMA.FTZ R139, R139, R143, R144 ;  /* 0x0000008f8b8b7223 */ /* 0x000fe40000010090 */
[----:B------:R-:W-:Y:S02]  /*1530*/  FMUL.FTZ R25, R115, R140 ;  /* 0x0000008c73197220 */ /* 0x000fe40000410000 */
[----:B------:R-:W-:-:S02]  /*1540*/  FADD.FTZ R138, R138, -R141 ;  /* 0x8000008d8a8a7221 */ /* 0x000fc40000010000 */
[----:B------:R-:W-:Y:S01]  /*1550*/  @P1 FADD.FTZ R25, R25, R24 ;  /* 0x0000001819191221 */ /* 0x000fe20000010000 */
[----:B------:R-:W-:Y:S01]  /*1560*/  @P1 PRMT R24, RZ, 0x7610, R8 ;  /* 0x00007610ff181816 */ /* 0x000fe20000000008 */
[----:B------:R-:W-:Y:S02]  /*1570*/  FADD.FTZ R136, R136, -R139 ;  /* 0x8000008b88887221 */ /* 0x000fe40000010000 */
[C---:B------:R-:W-:Y:S02]  /*1580*/  FMUL.FTZ R29, R115.reuse, R138 ;  /* 0x0000008a731d7220 */ /* 0x040fe40000410000 */
[----:B------:R-:W-:Y:S01]  /*1590*/  FMUL.FTZ R31, R115, R136 ;  /* 0x00000088731f7220 */ /* 0x000fe20000410000 */
[----:B------:R-:W-:Y:S01]  /*15a0*/  CS2R R138, SRZ ;  /* 0x00000000008a7805 */ /* 0x000fe2000001ff00 */
[----:B------:R-:W-:Y:S01]  /*15b0*/  @P1 FADD.FTZ R29, R29, R24 ;  /* 0x000000181d1d1221 */ /* 0x000fe20000010000 */
[----:B------:R-:W-:Y:S01]  /*15c0*/  MOV R136, RZ ;  /* 0x000000ff00887202 */ /* 0x000fe20000000f00 */
[----:B------:R-:W-:-:S02]  /*15d0*/  FMUL.FTZ R24, R25, R34 ;  /* 0x0000002219187220 */ /* 0x000fc40000410000 */
[----:B------:R-:W-:Y:S02]  /*15e0*/  @P1 FADD.FTZ R31, R31, R26 ;  /* 0x0000001a1f1f1221 */ /* 0x000fe40000010000 */
[-C--:B------:R-:W-:Y:S02]  /*15f0*/  FMUL.FTZ R26, R29, R34.reuse ;  /* 0x000000221d1a7220 */ /* 0x080fe40000410000 */
[----:B------:R-:W-:Y:S01]  /*1600*/  FMUL.FTZ R33, R24, c[0x0][0x1e8] ;  /* 0x00007a0018217a20 */ /* 0x000fe20000410000 */
[--C-:B------:R-:W-:Y:S01]  /*1610*/  @P0 PRMT R24, RZ, 0x5410, R60.reuse ;  /* 0x00005410ff180816 */ /* 0x100fe2000000003c */
[----:B------:R-:W-:Y:S01]  /*1620*/  FMUL.FTZ R141, R26, c[0x0][0x1e8] ;  /* 0x00007a001a8d7a20 */ /* 0x000fe20000410000 */
[----:B------:R-:W-:Y:S01]  /*1630*/  @P3 PRMT R26, RZ, 0x7610, R60 ;  /* 0x00007610ff1a3816 */ /* 0x000fe2000000003c */
[----:B------:R-:W-:Y:S02]  /*1640*/  FMUL.FTZ R30, R31, R34 ;  /* 0x000000221f1e7220 */ /* 0x000fe40000410000 */
[----:B------:R-:W-:Y:S01]  /*1650*/  @P0 FMUL.FTZ R28, R33, R24 ;  /* 0x00000018211c0220 */ /* 0x000fe20000410000 */
[----:B------:R-:W-:Y:S01]  /*1660*/  HFMA2.MMA R24, -RZ, RZ, 0, 0 ;  /* 0x00000000ff187435 */ /* 0x000fe200000001ff */
[----:B------:R-:W-:Y:S01]  /*1670*/  @P3 FMUL.FTZ R27, R141, R26 ;  /* 0x0000001a8d1b3220 */ /* 0x000fe20000410000 */
[----:B------:R-:W-:Y:S01]  /*1680*/  @P4 PRMT R26, RZ, 0x5410, R61 ;  /* 0x00005410ff1a4816 */ /* 0x000fe2000000003d */
[----:B------:R-:W-:-:S02]  /*1690*/  FMUL.FTZ R145, R30, c[0x0][0x1e8] ;  /* 0x00007a001e917a20 */ /* 0x000fc40000410000 */
[-CC-:B------:R-:W-:Y:S01]  /*16a0*/  FFMA.FTZ R135, R135, R143.reuse, R144.reuse ;  /* 0x0000008f87877223 */ /* 0x180fe20000010090 */
[----:B------:R-:W-:Y:S01]  /*16b0*/  F2FP.BF16.PACK_AB R28, R27, R28 ;  /* 0x0000001c1b1c723e */ /* 0x000fe200000010ff */
[----:B------:R-:W-:Y:S02]  /*16c0*/  @P4 FMUL.FTZ R24, R145, R26 ;  /* 0x0000001a91184220 */ /* 0x000fe40000410000 */
[----:B------:R-:W-:Y:S02]  /*16d0*/  FADD.FTZ R130, R130, -R135 ;  /* 0x8000008782827221 */ /* 0x000fe40000010000 */
[-CC-:B------:R-:W-:Y:S02]  /*16e0*/  FFMA.FTZ R133, R133, R143.reuse, R144.reuse ;  /* 0x0000008f85857223 */ /* 0x180fe40000010090 */
[----:B------:R-:W-:Y:S02]  /*16f0*/  FFMA.FTZ R131, R131, R143, R144 ;  /* 0x0000008f83837223 */ /* 0x000fe40000010090 */
[----:B------:R-:W-:-:S02]  /*1700*/  FADD.FTZ R128, R128, -R133 ;  /* 0x8000008580807221 */ /* 0x000fc40000010000 */
[-CC-:B------:R-:W-:Y:S02]  /*1710*/  FFMA.FTZ R127, R127, R143.reuse, R144.reuse ;  /* 0x0000008f7f7f7223 */ /* 0x180fe40000010090 */
[----:B------:R-:W-:Y:S02]  /*1720*/  FADD.FTZ R134, R134, -R131 ;  /* 0x8000008386867221 */ /* 0x000fe40000010000 */
[----:B------:R-:W-:Y:S02]  /*1730*/  FMUL.FTZ R131, R115, R128 ;  /* 0x0000008073837220 */ /* 0x000fe40000410000 */
[----:B------:R-:W-:Y:S02]  /*1740*/  FADD.FTZ R126, R126, -R127 ;  /* 0x8000007f7e7e7221 */ /* 0x000fe40000010000 */
[----:B------:R-:W-:Y:S02]  /*1750*/  FFMA.FTZ R129, R129, R143, R144 ;  /* 0x0000008f81817223 */ /* 0x000fe40000010090 */
[----:B------:R-:W-:-:S02]  /*1760*/  FMUL.FTZ R133, R115, R126 ;  /* 0x0000007e73857220 */ /* 0x000fc40000410000 */
[----:B------:R-:W-:Y:S01]  /*1770*/  FADD.FTZ R132, R132, -R129 ;  /* 0x8000008184847221 */ /* 0x000fe20000010000 */
[----:B------:R-:W-:Y:S02]  /*1780*/  MOV R129, RZ ;  /* 0x000000ff00817202 */ /* 0x000fe40000000f00 */
[--C-:B--2---:R-:W-:Y:S02]  /*1790*/  @P0 PRMT R26, RZ, 0x5410, R20.reuse ;  /* 0x00005410ff1a0816 */ /* 0x104fe40000000014 */
[----:B------:R-:W-:-:S03]  /*17a0*/  @P3 PRMT R20, RZ, 0x7610, R20 ;  /* 0x00007610ff143816 */ /* 0x000fc60000000014 */
[----:B------:R-:W-:Y:S01]  /*17b0*/  @P0 FMUL.FTZ R138, R33, R26 ;  /* 0x0000001a218a0220 */ /* 0x000fe20000410000 */
[----:B------:R-:W-:Y:S01]  /*17c0*/  LOP3.LUT P0, RZ, R74, 0xff000000, RZ, 0xc0, !PT ;  /* 0xff0000004aff7812 */ /* 0x000fe2000780c0ff */
[----:B------:R-:W-:Y:S01]  /*17d0*/  @P3 FMUL.FTZ R139, R141, R20 ;  /* 0x000000148d8b3220 */ /* 0x000fe20000410000 */
[----:B------:R-:W-:Y:S01]  /*17e0*/  @P4 PRMT R20, RZ, 0x5410, R21 ;  /* 0x00005410ff144816 */ /* 0x000fe20000000015 */
[----:B------:R-:W-:Y:S01]  /*17f0*/  FMUL.FTZ R33, R115, R130 ;  /* 0x0000008273217220 */ /* 0x000fe20000410000 */
[----:B------:R-:W-:Y:S01]  /*1800*/  LOP3.LUT P3, RZ, R75, 0xff00, RZ, 0xc0, !PT ;  /* 0x0000ff004bff7812 */ /* 0x000fe2000786c0ff */
[----:B------:R-:W-:Y:S01]  /*1810*/  FMUL.FTZ R141, R115, R132 ;  /* 0x00000084738d7220 */ /* 0x000fe20000410000 */
[----:B------:R-:W-:Y:S01]  /*1820*/  @P1 PRMT R26, RZ, 0x7610, R11 ;  /* 0x00007610ff1a1816 */ /* 0x000fe2000000000b */
[----:B------:R-:W-:Y:S01]  /*1830*/  @P4 FMUL.FTZ R136, R145, R20 ;  /* 0x0000001491884220 */ /* 0x000fe20000410000 */
[----:B------:R-:W-:Y:S01]  /*1840*/  @P1 PRMT R20, RZ, 0x7610, R9 ;  /* 0x00007610ff141816 */ /* 0x000fe20000000009 */
[----:B------:R-:W-:Y:S01]  /*1850*/  FMUL.FTZ R145, R115, R134 ;  /* 0x0000008673917220 */ /* 0x000fe20000410000 */
[----:B------:R-:W-:Y:S01]  /*1860*/  LOP3.LUT P4, RZ, R75, 0xff, RZ, 0xc0, !PT ;  /* 0x000000ff4bff7812 */ /* 0x000fe2000788c0ff */
[----:B------:R-:W-:-:S02]  /*1870*/  HFMA2.MMA R75, -RZ, RZ, 0, 0 ;  /* 0x00000000ff4b7435 */ /* 0x000fc400000001ff */
[----:B------:R-:W-:Y:S01]  /*1880*/  @P1 FADD.FTZ R33, R33, R20 ;  /* 0x0000001421211221 */ /* 0x000fe20000010000 */
[----:B------:R-:W-:Y:S01]  /*1890*/  @P1 PRMT R20, RZ, 0x5410, R10 ;  /* 0x00005410ff141816 */ /* 0x000fe2000000000a */
[----:B------:R-:W-:Y:S01]  /*18a0*/  @P1 FADD.FTZ R145, R145, R26 ;  /* 0x0000001a91911221 */ /* 0x000fe20000010000 */
[----:B------:R-:W-:Y:S02]  /*18b0*/  @P0 PRMT R21, RZ, 0x7610, R21 ;  /* 0x00007610ff150816 */ /* 0x000fe40000000015 */
[----:B------:R-:W-:Y:S01]  /*18c0*/  @P3 PRMT R135, RZ, 0x7610, R62 ;  /* 0x00007610ff873816 */ /* 0x000fe2000000003e */
[----:B------:R-:W-:Y:S01]  /*18d0*/  @P1 FADD.FTZ R131, R131, R20 ;  /* 0x0000001483831221 */ /* 0x000fe20000010000 */
[----:B------:R-:W-:Y:S01]  /*18e0*/  @P1 PRMT R20, RZ, 0x7610, R10 ;  /* 0x00007610ff141816 */ /* 0x000fe2000000000a */
[-C--:B------:R-:W-:Y:S02]  /*18f0*/  FMUL.FTZ R126, R145, R34.reuse ;  /* 0x00000022917e7220 */ /* 0x080fe40000410000 */
[----:B------:R-:W-:-:S02]  /*1900*/  FMUL.FTZ R127, R131, R34 ;  /* 0x00000022837f7220 */ /* 0x000fc40000410000 */
[----:B------:R-:W-:Y:S01]  /*1910*/  @P1 FADD.FTZ R133, R133, R20 ;  /* 0x0000001485851221 */ /* 0x000fe20000010000 */
[----:B------:R-:W-:Y:S01]  /*1920*/  @P1 PRMT R20, RZ, 0x5410, R11 ;  /* 0x00005410ff141816 */ /* 0x000fe2000000000b */
[----:B------:R-:W-:Y:S02]  /*1930*/  FMUL.FTZ R127, R127, c[0x0][0x1e8] ;  /* 0x00007a007f7f7a20 */ /* 0x000fe40000410000 */
[-C--:B------:R-:W-:Y:S02]  /*1940*/  FMUL.FTZ R128, R133, R34.reuse ;  /* 0x0000002285807220 */ /* 0x080fe40000410000 */
[----:B------:R-:W-:Y:S02]  /*1950*/  @P1 FADD.FTZ R141, R141, R20 ;  /* 0x000000148d8d1221 */ /* 0x000fe40000010000 */
[----:B------:R-:W-:Y:S02]  /*1960*/  FMUL.FTZ R20, R33, R34 ;  /* 0x0000002221147220 */ /* 0x000fe40000410000 */
[----:B------:R-:W-:-:S02]  /*1970*/  FMUL.FTZ R128, R128, c[0x0][0x1e8] ;  /* 0x00007a0080807a20 */ /* 0x000fc40000410000 */
[----:B------:R-:W-:Y:S01]  /*1980*/  FMUL.FTZ R30, R20, c[0x0][0x1e8] ;  /* 0x00007a00141e7a20 */ /* 0x000fe20000410000 */
[----:B------:R-:W-:Y:S01]  /*1990*/  @P0 PRMT R20, RZ, 0x7610, R61 ;  /* 0x00007610ff140816 */ /* 0x000fe2000000003d */
[----:B------:R-:W-:Y:S02]  /*19a0*/  FMUL.FTZ R74, R141, R34 ;  /* 0x000000228d4a7220 */ /* 0x000fe40000410000 */
[C---:B------:R-:W-:Y:S02]  /*19b0*/  @P0 FMUL.FTZ R75, R30.reuse, R21 ;  /* 0x000000151e4b0220 */ /* 0x040fe40000410000 */
[----:B------:R-:W-:Y:S01]  /*19c0*/  @P0 FMUL.FTZ R129, R30, R20 ;  /* 0x000000141e810220 */ /* 0x000fe20000410000 */
[----:B------:R-:W-:Y:S01]  /*19d0*/  ISETP.NE.U32.AND P0, PT, RZ, c[0x0][0x258], PT ;  /* 0x00009600ff007a0c */ /* 0x000fe20003f05070 */
[----:B------:R-:W-:Y:S01]  /*19e0*/  IMAD.MOV.U32 R30, RZ, RZ, RZ ;  /* 0x000000ffff1e7224 */ /* 0x000fe200078e00ff */
[----:B------:R-:W-:Y:S01]  /*19f0*/  @P4 PRMT R20, RZ, 0x5410, R62 ;  /* 0x00005410ff144816 */ /* 0x000fe2000000003e */
[----:B------:R-:W-:Y:S01]  /*1a00*/  FMUL.FTZ R74, R74, c[0x0][0x1e8] ;  /* 0x00007a004a4a7a20 */ /* 0x000fe20000410000 */
[----:B------:R-:W-:Y:S01]  /*1a10*/  ISETP.NE.AND.EX P0, PT, RZ, c[0x0][0x25c], PT, P0 ;  /* 0x00009700ff007a0c */ /* 0x000fe20003f05300 */
[----:B------:R-:W-:-:S02]  /*1a20*/  FMUL.FTZ R126, R126, c[0x0][0x1e8] ;  /* 0x00007a007e7e7a20 */ /* 0x000fc40000410000 */
[----:B------:R-:W-:Y:S02]  /*1a30*/  @P4 FMUL.FTZ R30, R127, R20 ;  /* 0x000000147f1e4220 */ /* 0x000fe40000410000 */
[----:B------:R-:W-:Y:S02]  /*1a40*/  CS2R R20, SRZ ;  /* 0x0000000000147805 */ /* 0x000fe4000001ff00 */
[----:B------:R-:W-:Y:S01]  /*1a50*/  @P3 FMUL.FTZ R21, R128, R135 ;  /* 0x0000008780153220 */ /* 0x000fe20000410000 */
[----:B------:R-:W-:-:S04]  /*1a60*/  @P6 PRMT R135, RZ, 0x5410, R63 ;  /* 0x00005410ff876816 */ /* 0x000fc8000000003f */
[----:B------:R-:W-:Y:S01]  /*1a70*/  F2FP.BF16.PACK_AB R30, R21, R30 ;  /* 0x0000001e151e723e */ /* 0x000fe200000010ff */
[----:B------:R-:W-:Y:S01]  /*1a80*/  @P6 FMUL.FTZ R20, R74, R135 ;  /* 0x000000874a146220 */ /* 0x000fe20000410000 */
[----:B------:R-:W-:Y:S02]  /*1a90*/  @P5 PRMT R135, RZ, 0x7610, R63 ;  /* 0x00007610ff875816 */ /* 0x000fe4000000003f */
[----:B------:R-:W-:Y:S02]  /*1aa0*/  @P0 F2FP.BF16.PACK_AB R25, RZ, R25 ;  /* 0x00000019ff19023e */ /* 0x000fe400000010ff */
[----:B------:R-:W-:Y:S01]  /*1ab0*/  @P0 F2FP.BF16.PACK_AB R31, RZ, R31 ;  /* 0x0000001fff1f023e */ /* 0x000fe200000010ff */
[----:B------:R-:W-:Y:S01]  /*1ac0*/  @P5 FMUL.FTZ R147, R126, R135 ;  /* 0x000000877e935220 */ /* 0x000fe20000410000 */
[----:B------:R-:W-:Y:S02]  /*1ad0*/  @P0 F2FP.BF16.PACK_AB R131, RZ, R131 ;  /* 0x00000083ff83023e */ /* 0x000fe400000010ff */
[----:B------:R-:W-:-:S02]  /*1ae0*/  @P0 F2FP.BF16.PACK_AB R141, RZ, R141 ;  /* 0x0000008dff8d023e */ /* 0x000fc400000010ff */
[----:B------:R-:W-:Y:S02]  /*1af0*/  @P0 F2FP.BF16.PACK_AB R29, RZ, R29 ;  /* 0x0000001dff1d023e */ /* 0x000fe400000010ff */
[----:B------:R-:W-:Y:S02]  /*1b00*/  @P0 PRMT R16, R25, 0x7610, R16 ;  /* 0x0000761019100816 */ /* 0x000fe40000000010 */
[----:B------:R-:W-:Y:S02]  /*1b10*/  @P0 F2FP.BF16.PACK_AB R33, RZ, R33 ;  /* 0x00000021ff21023e */ /* 0x000fe400000010ff */
[----:B------:R-:W-:Y:S02]  /*1b20*/  @P0 F2FP.BF16.PACK_AB R133, RZ, R133 ;  /* 0x00000085ff85023e */ /* 0x000fe400000010ff */
[----:B------:R-:W-:Y:S02]  /*1b30*/  @P0 F2FP.BF16.PACK_AB R145, RZ, R145 ;  /* 0x00000091ff91023e */ /* 0x000fe400000010ff */
[----:B------:R-:W-:-:S02]  /*1b40*/  @P0 PRMT R17, R31, 0x7610, R17 ;  /* 0x000076101f110816 */ /* 0x000fc40000000011 */
[----:B------:R-:W-:Y:S02]  /*1b50*/  @P0 PRMT R18, R131, 0x7610, R18 ;  /* 0x0000761083120816 */ /* 0x000fe40000000012 */
[----:B------:R-:W-:Y:S02]  /*1b60*/  @P0 PRMT R19, R141, 0x7610, R19 ;  /* 0x000076108d130816 */ /* 0x000fe40000000013 */
[----:B------:R-:W-:Y:S02]  /*1b70*/  @P0 PRMT R16, R16, 0x5410, R29 ;  /* 0x0000541010100816 */ /* 0x000fe4000000001d */
[----:B------:R-:W-:Y:S01]  /*1b80*/  F2FP.BF16.PACK_AB R31, R147, R20 ;  /* 0x00000014931f723e */ /* 0x000fe200000010ff */
[CC--:B------:R-:W-:Y:S01]  /*1b90*/  @P0 IMAD.WIDE.U32 R20, R116.reuse, R137.reuse, c[0x0][0x258] ;  /* 0x0000960074140625 */ /* 0x0c0fe200078e0089 */
[----:B------:R-:W-:Y:S02]  /*1ba0*/  @P0 PRMT R17, R17, 0x5410, R33 ;  /* 0x0000541011110816 */ /* 0x000fe40000000021 */
[----:B------:R-:W-:Y:S01]  /*1bb0*/  F2FP.BF16.PACK_AB R29, R129, R24 ;  /* 0x00000018811d723e */ /* 0x000fe200000010ff */
[----:B------:R-:W-:Y:S01]  /*1bc0*/  IMAD.WIDE.U32 R32, R116, R137, c[0x0][0x248] ;  /* 0x0000920074207625 */ /* 0x000fe200078e0089 */
[----:B------:R-:W-:-:S02]  /*1bd0*/  @P0 PRMT R18, R18, 0x5410, R133 ;  /* 0x0000541012120816 */ /* 0x000fc40000000085 */
[----:B------:R-:W-:Y:S01]  /*1be0*/  @P0 PRMT R19, R19, 0x5410, R145 ;  /* 0x0000541013130816 */ /* 0x000fe20000000091 */
[----:B------:R-:W-:-:S04]  /*1bf0*/  IMAD.WIDE.U32 R24, R114, R137, c[0x0][0x170] ;  /* 0x00005c0072187625 */ /* 0x000fc800078e0089 */
[----:B------:R0:W-:Y:S04]  /*1c00*/  @P0 STG.E.128 [R20.64], R16 ;  /* 0x0000001014000986 */ /* 0x0001e8000c101d04 */
[----:B------:R1:W-:Y:S04]  /*1c10*/  STG.E.128 [R32.64], R28 ;  /* 0x0000001c20007986 */ /* 0x0003e8000c101d04 */
[----:B------:R-:W2:Y:S01]  /*1c20*/  LDG.E.128 R24, [R24.64] ;  /* 0x0000000418187981 */ /* 0x000ea2000c1e1d00 */
[-CC-:B------:R-:W-:Y:S01]  /*1c30*/  FFMA.FTZ R121, R121, R143.reuse, R144.reuse ;  /* 0x0000008f79797223 */ /* 0x180fe20000010090 */
[----:B------:R-:W-:Y:S01]  /*1c40*/  MOV R116, RZ ;  /* 0x000000ff00747202 */ /* 0x000fe20000000f00 */
[-CC-:B------:R-:W-:Y:S01]  /*1c50*/  FFMA.FTZ R130, R119, R143.reuse, R144.reuse ;  /* 0x0000008f77827223 */ /* 0x180fe20000010090 */
[----:B------:R-:W-:Y:S01]  /*1c60*/  MOV R129, R2 ;  /* 0x0000000200817202 */ /* 0x000fe20000000f00 */
[----:B------:R-:W-:Y:S01]  /*1c70*/  FADD.FTZ R120, R120, -R121 ;  /* 0x8000007978787221 */ /* 0x000fe20000010000 */
[----:B------:R-:W-:Y:S01]  /*1c80*/  IADD3 R106, R106, c[0x0][0x160], RZ ;  /* 0x000058006a6a7a10 */ /* 0x000fe20007ffe0ff */
[----:B------:R-:W-:-:S02]  /*1c90*/  FFMA.FTZ R82, R82, R143, R144 ;  /* 0x0000008f52527223 */ /* 0x000fc40000010090 */
[----:B------:R-:W-:Y:S01]  /*1ca0*/  FADD.FTZ R130, R117, -R130 ;  /* 0x8000008275827221 */ /* 0x000fe20000010000 */
[----:B0-----:R-:W-:Y:S01]  /*1cb0*/  @P4 PRMT R20, RZ, 0x5410, R22 ;  /* 0x00005410ff144816 */ /* 0x001fe20000000016 */
[-C--:B------:R-:W-:Y:S01]  /*1cc0*/  FFMA.FTZ R118, R118, R143.reuse, R144 ;  /* 0x0000008f76767223 */ /* 0x080fe20000010090 */
[----:B------:R-:W-:Y:S01]  /*1cd0*/  @P3 PRMT R21, RZ, 0x7610, R22 ;  /* 0x00007610ff153816 */ /* 0x000fe20000000016 */
[----:B------:R-:W-:Y:S01]  /*1ce0*/  FADD.FTZ R82, R81, -R82 ;  /* 0x8000005251527221 */ /* 0x000fe20000010000 */
[----:B-1----:R-:W-:Y:S01]  /*1cf0*/  HFMA2.MMA R31, -RZ, RZ, 0, 0 ;  /* 0x00000000ff1f7435 */ /* 0x002fe200000001ff */
[----:B------:R-:W-:Y:S01]  /*1d00*/  @P4 FMUL.FTZ R116, R127, R20 ;  /* 0x000000147f744220 */ /* 0x000fe20000410000 */
[----:B------:R-:W-:Y:S01]  /*1d10*/  @P1 PRMT R20, RZ, 0x5410, R12 ;  /* 0x00005410ff141816 */ /* 0x000fe2000000000c */
[----:B------:R-:W-:Y:S01]  /*1d20*/  FMUL.FTZ R29, R115, R120 ;  /* 0x00000078731d7220 */ /* 0x000fe20000410000 */
[----:B------:R-:W-:Y:S01]  /*1d30*/  LOP3.LUT P4, RZ, R129, 0xff, RZ, 0xc0, !PT ;  /* 0x000000ff81ff7812 */ /* 0x000fe2000788c0ff */
[----:B------:R-:W-:Y:S01]  /*1d40*/  FMUL.FTZ R81, R115, R130 ;  /* 0x0000008273517220 */ /* 0x000fe20000410000 */
[----:B------:R-:W-:Y:S01]  /*1d50*/  @P1 PRMT R22, RZ, 0x5410, R15 ;  /* 0x00005410ff161816 */ /* 0x000fe2000000000f */
[----:B------:R-:W-:Y:S01]  /*1d60*/  @P1 FADD.FTZ R29, R29, R20 ;  /* 0x000000141d1d1221 */ /* 0x000fe20000010000 */
[----:B------:R-:W-:Y:S01]  /*1d70*/  @P1 PRMT R20, RZ, 0x7610, R12 ;  /* 0x00007610ff141816 */ /* 0x000fe2000000000c */
[----:B------:R-:W-:Y:S01]  /*1d80*/  FFMA.FTZ R88, R88, R143, R144 ;  /* 0x0000008f58587223 */ /* 0x000fe20000010090 */
[----:B------:R-:W-:Y:S01]  /*1d90*/  MOV R30, RZ ;  /* 0x000000ff001e7202 */ /* 0x000fe20000000f00 */
[----:B------:R-:W-:Y:S01]  /*1da0*/  FADD.FTZ R118, R89, -R118 ;  /* 0x8000007659767221 */ /* 0x000fe20000010000 */
[----:B------:R-:W-:Y:S01]  /*1db0*/  HFMA2.MMA R33, -RZ, RZ, 0, 0 ;  /* 0x00000000ff217435 */ /* 0x000fe200000001ff */
[----:B------:R-:W-:Y:S01]  /*1dc0*/  @P1 FADD.FTZ R81, R81, R20 ;  /* 0x0000001451511221 */ /* 0x000fe20000010000 */
[----:B------:R-:W-:Y:S01]  /*1dd0*/  @P1 PRMT R20, RZ, 0x5410, R13 ;  /* 0x00005410ff141816 */ /* 0x000fe2000000000d */
[----:B------:R-:W-:-:S02]  /*1de0*/  FADD.FTZ R88, R83, -R88 ;  /* 0x8000005853587221 */ /* 0x000fc40000010000 */
[C---:B------:R-:W-:Y:S02]  /*1df0*/  FMUL.FTZ R83, R115.reuse, R118 ;  /* 0x0000007673537220 */ /* 0x040fe40000410000 */
[----:B------:R-:W-:Y:S02]  /*1e00*/  FMUL.FTZ R89, R115, R88 ;  /* 0x0000005873597220 */ /* 0x000fe40000410000 */
[----:B------:R-:W-:Y:S01]  /*1e10*/  @P1 FADD.FTZ R83, R83, R20 ;  /* 0x0000001453531221 */ /* 0x000fe20000010000 */
[----:B------:R-:W-:Y:S01]  /*1e20*/  @P1 PRMT R20, RZ, 0x7610, R13 ;  /* 0x00007610ff141816 */ /* 0x000fe2000000000d */
[----:B------:R-:W-:Y:S02]  /*1e30*/  FFMA.FTZ R80, R80, R143, R144 ;  /* 0x0000008f50507223 */ /* 0x000fe40000010090 */
[----:B------:R-:W-:Y:S02]  /*1e40*/  FMUL.FTZ R117, R115, R82 ;  /* 0x0000005273757220 */ /* 0x000fe40000410000 */
[----:B------:R-:W-:Y:S01]  /*1e50*/  @P1 FADD.FTZ R89, R89, R20 ;  /* 0x0000001459591221 */ /* 0x000fe20000010000 */
[----:B------:R-:W-:Y:S01]  /*1e60*/  @P1 PRMT R20, RZ, 0x5410, R14 ;  /* 0x00005410ff141816 */ /* 0x000fe2000000000e */
[----:B------:R-:W-:Y:S01]  /*1e70*/  FADD.FTZ R80, R35, -R80 ;  /* 0x8000005023507221 */ /* 0x000fe20000010000 */
[----:B------:R-:W-:Y:S01]  /*1e80*/  MOV R35, RZ ;  /* 0x000000ff00237202 */ /* 0x000fe20000000f00 */
[----:B------:R-:W-:Y:S01]  /*1e90*/  @P3 FMUL.FTZ R31, R128, R21 ;  /* 0x00000015801f3220 */ /* 0x000fe20000410000 */
[----:B------:R-:W-:Y:S01]  /*1ea0*/  LOP3.LUT P3, RZ, R2, 0xff00, RZ, 0xc0, !PT ;  /* 0x0000ff0002ff7812 */ /* 0x000fe2000786c0ff */
[----:B------:R-:W-:Y:S01]  /*1eb0*/  @P1 FADD.FTZ R117, R117, R20 ;  /* 0x0000001475751221 */ /* 0x000fe20000010000 */
[----:B------:R-:W-:Y:S01]  /*1ec0*/  @P1 PRMT R20, RZ, 0x7610, R14 ;  /* 0x00007610ff141816 */ /* 0x000fe2000000000e */
[----:B------:R-:W-:-:S02]  /*1ed0*/  FMUL.FTZ R119, R115, R80 ;  /* 0x0000005073777220 */ /* 0x000fc40000410000 */
[-CC-:B------:R-:W-:Y:S02]  /*1ee0*/  FFMA.FTZ R122, R122, R143.reuse, R144.reuse ;  /* 0x0000008f7a7a7223 */ /* 0x180fe40000010090 */
[----:B------:R-:W-:Y:S02]  /*1ef0*/  FFMA.FTZ R124, R124, R143, R144 ;  /* 0x0000008f7c7c7223 */ /* 0x000fe40000010090 */
[----:B------:R-:W-:Y:S02]  /*1f00*/  @P1 FADD.FTZ R119, R119, R20 ;  /* 0x0000001477771221 */ /* 0x000fe40000010000 */
[-C--:B------:R-:W-:Y:S01]  /*1f10*/  FMUL.FTZ R20, R29, R34.reuse ;  /* 0x000000221d147220 */ /* 0x080fe20000410000 */
[----:B------:R-:W-:Y:S01]  /*1f20*/  @P0 F2FP.BF16.PACK_AB R29, RZ, R29 ;  /* 0x0000001dff1d023e */ /* 0x000fe200000010ff */
[----:B------:R-:W-:Y:S01]  /*1f30*/  FADD.FTZ R122, R125, -R122 ;  /* 0x8000007a7d7a7221 */ /* 0x000fe20000010000 */
[----:B------:R-:W-:Y:S01]  /*1f40*/  @P0 F2FP.BF16.PACK_AB R28, RZ, R119 ;  /* 0x00000077ff1c023e */ /* 0x000fe200000010ff */
[----:B------:R-:W-:Y:S01]  /*1f50*/  FADD.FTZ R124, R123, -R124 ;  /* 0x8000007c7b7c7221 */ /* 0x000fe20000010000 */
[----:B------:R-:W-:Y:S01]  /*1f60*/  @P0 PRMT R16, R29, 0x7610, R16 ;  /* 0x000076101d100816 */ /* 0x000fe20000000010 */
[----:B------:R-:W-:Y:S01]  /*1f70*/  FMUL.FTZ R123, R20, c[0x0][0x1e8] ;  /* 0x00007a00147b7a20 */ /* 0x000fe20000410000 */
[----:B------:R-:W-:Y:S01]  /*1f80*/  @P4 PRMT R20, RZ, 0x5410, R4 ;  /* 0x00005410ff144816 */ /* 0x000fe20000000004 */
[----:B------:R-:W-:Y:S01]  /*1f90*/  FMUL.FTZ R21, R81, R34 ;  /* 0x0000002251157220 */ /* 0x000fe20000410000 */
[----:B------:R-:W-:Y:S01]  /*1fa0*/  @P0 F2FP.BF16.PACK_AB R81, RZ, R81 ;  /* 0x00000051ff51023e */ /* 0x000fe200000010ff */
[----:B------:R-:W-:-:S02]  /*1fb0*/  FMUL.FTZ R121, R115, R122 ;  /* 0x0000007a73797220 */ /* 0x000fc40000410000 */
[----:B------:R-:W-:Y:S01]  /*1fc0*/  @P4 FMUL.FTZ R30, R123, R20 ;  /* 0x000000147b1e4220 */ /* 0x000fe20000410000 */
[----:B------:R-:W-:Y:S01]  /*1fd0*/  @P3 PRMT R20, RZ, 0x7610, R4 ;  /* 0x00007610ff143816 */ /* 0x000fe20000000004 */
[----:B------:R-:W-:Y:S01]  /*1fe0*/  FMUL.FTZ R125, R21, c[0x0][0x1e8] ;  /* 0x00007a00157d7a20 */ /* 0x000fe20000410000 */
[----:B------:R-:W-:Y:S01]  /*1ff0*/  @P6 PRMT R21, RZ, 0x5410, R23 ;  /* 0x00005410ff156816 */ /* 0x000fe20000000017 */
[----:B------:R-:W-:Y:S01]  /*2000*/  @P1 FADD.FTZ R121, R121, R22 ;  /* 0x0000001679791221 */ /* 0x000fe20000010000 */
[----:B------:R-:W-:Y:S01]  /*2010*/  @P1 PRMT R22, RZ, 0x7610, R15 ;  /* 0x00007610ff161816 */ /* 0x000fe2000000000f */
[----:B------:R-:W-:Y:S01]  /*2020*/  FMUL.FTZ R115, R115, R124 ;  /* 0x0000007c73737220 */ /* 0x000fe20000410000 */
[----:B------:R-:W-:Y:S01]  /*2030*/  @P5 PRMT R23, RZ, 0x7610, R23 ;  /* 0x00007610ff175816 */ /* 0x000fe20000000017 */
[----:B------:R-:W-:Y:S01]  /*2040*/  @P3 FMUL.FTZ R33, R125, R20 ;  /* 0x000000147d213220 */ /* 0x000fe20000410000 */
[----:B------:R-:W-:Y:S01]  /*2050*/  @P0 F2FP.BF16.PACK_AB R20, RZ, R83 ;  /* 0x00000053ff14023e */ /* 0x000fe200000010ff */
[----:B------:R-:W-:Y:S01]  /*2060*/  @P1 FADD.FTZ R115, R115, R22 ;  /* 0x0000001673731221 */ /* 0x000fe20000010000 */
[----:B------:R-:W-:Y:S01]  /*2070*/  @P0 F2FP.BF16.PACK_AB R32, RZ, R121 ;  /* 0x00000079ff20023e */ /* 0x000fe200000010ff */
[----:B------:R-:W-:Y:S01]  /*2080*/  @P5 FMUL.FTZ R35, R126, R23 ;  /* 0x000000177e235220 */ /* 0x000fe20000410000 */
[----:B------:R-:W-:Y:S01]  /*2090*/  @P0 F2FP.BF16.PACK_AB R23, RZ, R117 ;  /* 0x00000075ff17023e */ /* 0x000fe200000010ff */
[----:B------:R-:W-:Y:S01]  /*20a0*/  IMAD.MOV.U32 R22, RZ, RZ, RZ ;  /* 0x000000ffff167224 */ /* 0x000fe200078e00ff */
[----:B------:R-:W-:Y:S01]  /*20b0*/  @P0 PRMT R17, R20, 0x7610, R17 ;  /* 0x0000761014110816 */ /* 0x000fe20000000011 */
[----:B------:R-:W-:Y:S01]  /*20c0*/  @P6 FMUL.FTZ R22, R74, R21 ;  /* 0x000000154a166220 */ /* 0x000fe20000410000 */
[----:B------:R-:W-:Y:S01]  /*20d0*/  @P0 F2FP.BF16.PACK_AB R21, RZ, R89 ;  /* 0x00000059ff15023e */ /* 0x000fe200000010ff */
[-C--:B------:R-:W-:Y:S01]  /*20e0*/  FMUL.FTZ R83, R83, R34.reuse ;  /* 0x0000002253537220 */ /* 0x080fe20000410000 */
[----:B------:R-:W-:Y:S01]  /*20f0*/  @P0 F2FP.BF16.PACK_AB R74, RZ, R115 ;  /* 0x00000073ff4a023e */ /* 0x000fe200000010ff */
[-C--:B------:R-:W-:Y:S01]  /*2100*/  FMUL.FTZ R89, R89, R34.reuse ;  /* 0x0000002259597220 */ /* 0x080fe20000410000 */
[----:B------:R-:W-:Y:S01]  /*2110*/  @P0 PRMT R18, R23, 0x7610, R18 ;  /* 0x0000761017120816 */ /* 0x000fe20000000012 */
[-C--:B------:R-:W-:Y:S01]  /*2120*/  FMUL.FTZ R117, R117, R34.reuse ;  /* 0x0000002275757220 */ /* 0x080fe20000410000 */
[----:B------:R-:W-:Y:S01]  /*2130*/  @P0 PRMT R19, R32, 0x7610, R19 ;  /* 0x0000761020130816 */ /* 0x000fe20000000013 */
[----:B------:R-:W-:Y:S01]  /*2140*/  HFMA2.MMA R32, -RZ, RZ, 0, 0 ;  /* 0x00000000ff207435 */ /* 0x000fe200000001ff */
[----:B------:R-:W-:Y:S01]  /*2150*/  @P0 PRMT R17, R17, 0x5410, R21 ;  /* 0x0000541011110816 */ /* 0x000fe20000000015 */
[----:B------:R-:W-:Y:S01]  /*2160*/  @P0 IMAD.WIDE.U32 R20, R114, R137, c[0x0][0x258] ;  /* 0x0000960072140625 */ /* 0x000fe200078e0089 */
[----:B------:R-:W-:Y:S01]  /*2170*/  @P0 PRMT R16, R16, 0x5410, R81 ;  /* 0x0000541010100816 */ /* 0x000fe20000000051 */
[----:B------:R-:W-:Y:S01]  /*2180*/  HFMA2.MMA R23, -RZ, RZ, 0, 0 ;  /* 0x00000000ff177435 */ /* 0x000fe200000001ff */
[----:B------:R-:W-:Y:S01]  /*2190*/  @P0 PRMT R18, R18, 0x5410, R28 ;  /* 0x0000541012120816 */ /* 0x000fe2000000001c */
[----:B------:R-:W-:Y:S01]  /*21a0*/  FMUL.FTZ R89, R89, c[0x0][0x1e8] ;  /* 0x00007a0059597a20 */ /* 0x000fe20000410000 */
[----:B------:R-:W-:Y:S01]  /*21b0*/  @P0 PRMT R19, R19, 0x5410, R74 ;  /* 0x0000541013130816 */ /* 0x000fe2000000004a */
[----:B------:R-:W-:Y:S01]  /*21c0*/  FMUL.FTZ R74, R83, c[0x0][0x1e8] ;  /* 0x00007a00534a7a20 */ /* 0x000fe20000410000 */
[----:B------:R-:W-:Y:S01]  /*21d0*/  LOP3.LUT P5, RZ, R2, 0xff0000, RZ, 0xc0, !PT ;  /* 0x00ff000002ff7812 */ /* 0x000fe200078ac0ff */
[----:B------:R-:W-:Y:S01]  /*21e0*/  FMUL.FTZ R117, R117, c[0x0][0x1e8] ;  /* 0x00007a0075757a20 */ /* 0x000fe20000410000 */
[----:B------:R-:W-:Y:S01]  /*21f0*/  MOV R81, RZ ;  /* 0x000000ff00517202 */ /* 0x000fe20000000f00 */
[----:B------:R2:W-:Y:S01]  /*2200*/  @P0 STG.E.128 [R20.64], R16 ;  /* 0x0000001014000986 */ /* 0x0005e2000c101d04 */
[----:B------:R-:W-:Y:S01]  /*2210*/  LOP3.LUT P1, RZ, R3, 0xff00, RZ, 0xc0, !PT ;  /* 0x0000ff0003ff7812 */ /* 0x000fe2000782c0ff */
[-C--:B------:R-:W-:Y:S01]  /*2220*/  FMUL.FTZ R119, R119, R34.reuse ;  /* 0x0000002277777220 */ /* 0x080fe20000410000 */
[C---:B------:R-:W-:Y:S01]  /*2230*/  LEA R28, P6, R114.reuse, c[0x0][0x248], 0x4 ;  /* 0x00009200721c7a11 */ /* 0x040fe200078c20ff */
[-C--:B------:R-:W-:Y:S01]  /*2240*/  FMUL.FTZ R121, R121, R34.reuse ;  /* 0x0000002279797220 */ /* 0x080fe20000410000 */
[----:B------:R-:W-:Y:S01]  /*2250*/  LOP3.LUT P0, RZ, R3, 0xff0000, RZ, 0xc0, !PT ;  /* 0x00ff000003ff7812 */ /* 0x000fe2000780c0ff */
[----:B------:R-:W-:Y:S01]  /*2260*/  FMUL.FTZ R119, R119, c[0x0][0x1e8] ;  /* 0x00007a0077777a20 */ /* 0x000fe20000410000 */
[----:B------:R-:W-:Y:S01]  /*2270*/  LEA.HI.X R29, R114, c[0x0][0x24c], RZ, 0x4, P6 ;  /* 0x00009300721d7a11 */ /* 0x000fe200030f24ff */
[----:B------:R-:W-:Y:S01]  /*2280*/  FMUL.FTZ R80, R121, c[0x0][0x1e8] ;  /* 0x00007a0079507a20 */ /* 0x000fe20000410000 */
[----:B------:R-:W-:Y:S01]  /*2290*/  LOP3.LUT P6, RZ, R3, 0xff000000, RZ, 0xc0, !PT ;  /* 0xff00000003ff7812 */ /* 0x000fe200078cc0ff */
[----:B------:R-:W-:Y:S01]  /*22a0*/  FMUL.FTZ R34, R115, R34 ;  /* 0x0000002273227220 */ /* 0x000fe20000410000 */
[----:B------:R-:W-:Y:S01]  /*22b0*/  MOV R83, RZ ;  /* 0x000000ff00537202 */ /* 0x000fe20000000f00 */
[----:B------:R-:W-:-:S02]  /*22c0*/  FADD.FTZ R45, R22, R45 ;  /* 0x0000002d162d7221 */ /* 0x000fc40000010000 */
[----:B------:R-:W-:Y:S01]  /*22d0*/  FMUL.FTZ R82, R34, c[0x0][0x1e8] ;  /* 0x00007a0022527a20 */ /* 0x000fe20000410000 */
[----:B------:R-:W-:Y:S01]  /*22e0*/  MOV R34, RZ ;  /* 0x000000ff00227202 */ /* 0x000fe20000000f00 */
[----:B------:R-:W-:Y:S02]  /*22f0*/  FADD.FTZ R48, R31, R48 ;  /* 0x000000301f307221 */ /* 0x000fe40000010000 */
[----:B------:R-:W-:Y:S02]  /*2300*/  FADD.FTZ R46, R35, R46 ;  /* 0x0000002e232e7221 */ /* 0x000fe40000010000 */
[----:B------:R-:W-:Y:S02]  /*2310*/  FADD.FTZ R51, R138, R51 ;  /* 0x000000338a337221 */ /* 0x000fe40000010000 */
[----:B------:R-:W-:Y:S02]  /*2320*/  FADD.FTZ R52, R139, R52 ;  /* 0x000000348b347221 */ /* 0x000fe40000010000 */
[----:B------:R-:W-:-:S02]  /*2330*/  FADD.FTZ R49, R136, R49 ;  /* 0x0000003188317221 */ /* 0x000fc40000010000 */
[----:B------:R-:W-:Y:S02]  /*2340*/  FADD.FTZ R50, R75, R50 ;  /* 0x000000324b327221 */ /* 0x000fe40000010000 */
[----:B------:R-:W-:Y:S01]  /*2350*/  FADD.FTZ R47, R116, R47 ;  /* 0x0000002f742f7221 */ /* 0x000fe20000010000 */
[--C-:B--2---:R-:W-:Y:S02]  /*2360*/  @P4 PRMT R20, RZ, 0x5410, R24.reuse ;  /* 0x00005410ff144816 */ /* 0x104fe40000000018 */
[----:B------:R-:W-:Y:S02]  /*2370*/  @P3 PRMT R24, RZ, 0x7610, R24 ;  /* 0x00007610ff183816 */ /* 0x000fe40000000018 */
[----:B------:R-:W-:Y:S01]  /*2380*/  @P0 PRMT R31, RZ, 0x5410, R27 ;  /* 0x00005410ff1f0816 */ /* 0x000fe2000000001b */
[----:B------:R-:W-:Y:S01]  /*2390*/  @P4 FMUL.FTZ R32, R123, R20 ;  /* 0x000000147b204220 */ /* 0x000fe20000410000 */
[----:B------:R-:W-:Y:S01]  /*23a0*/  LOP3.LUT P4, RZ, R2, 0xff000000, RZ, 0xc0, !PT ;  /* 0xff00000002ff7812 */ /* 0x000fe2000788c0ff */
[----:B------:R-:W-:Y:S01]  /*23b0*/  @P3 FMUL.FTZ R81, R125, R24 ;  /* 0x000000187d513220 */ /* 0x000fe20000410000 */
[----:B------:R-:W-:Y:S01]  /*23c0*/  LOP3.LUT P3, RZ, R3, 0xff, RZ, 0xc0, !PT ;  /* 0x000000ff03ff7812 */ /* 0x000fe2000786c0ff */
[----:B------:R-:W-:Y:S01]  /*23d0*/  CS2R R20, SRZ ;  /* 0x0000000000147805 */ /* 0x000fe2000001ff00 */
[----:B------:R-:W-:Y:S01]  /*23e0*/  @P5 PRMT R2, RZ, 0x5410, R5 ;  /* 0x00005410ff025816 */ /* 0x000fe20000000005 */
[----:B------:R-:W-:Y:S01]  /*23f0*/  IMAD.MOV.U32 R24, RZ, RZ, RZ ;  /* 0x000000ffff187224 */ /* 0x000fe200078e00ff */
[----:B------:R-:W-:Y:S01]  /*2400*/  @P6 PRMT R35, RZ, 0x7610, R27 ;  /* 0x00007610ff236816 */ /* 0x000fe2000000001b */
[----:B------:R-:W-:Y:S01]  /*2410*/  @P0 FMUL.FTZ R34, R80, R31 ;  /* 0x0000001f50220220 */ /* 0x000fe20000410000 */
[----:B------:R-:W-:Y:S01]  /*2420*/  HFMA2.MMA R27, -RZ, RZ, 0, 0 ;  /* 0x00000000ff1b7435 */ /* 0x000fe200000001ff */
[----:B------:R-:W-:-:S02]  /*2430*/  @P5 FMUL.FTZ R21, R74, R2 ;  /* 0x000000024a155220 */ /* 0x000fc40000410000 */
[----:B------:R-:W-:Y:S02]  /*2440*/  FADD.FTZ R43, R32, R43 ;  /* 0x0000002b202b7221 */ /* 0x000fe40000010000 */
[----:B------:R-:W-:Y:S01]  /*2450*/  @P4 PRMT R2, RZ, 0x7610, R5 ;  /* 0x00007610ff024816 */ /* 0x000fe20000000005 */
[----:B------:R-:W-:Y:S01]  /*2460*/  FADD.FTZ R44, R81, R44 ;  /* 0x0000002c512c7221 */ /* 0x000fe20000010000 */
[----:B------:R-:W-:Y:S01]  /*2470*/  @P3 PRMT R3, RZ, 0x5410, R6 ;  /* 0x00005410ff033816 */ /* 0x000fe20000000006 */
[----:B------:R-:W-:Y:S02]  /*2480*/  FADD.FTZ R37, R34, R37 ;  /* 0x0000002522257221 */ /* 0x000fe40000010000 */
[----:B------:R-:W-:Y:S01]  /*2490*/  @P4 FMUL.FTZ R20, R89, R2 ;  /* 0x0000000259144220 */ /* 0x000fe20000410000 */
[----:B------:R-:W-:-:S04]  /*24a0*/  HFMA2.MMA R2, -RZ, RZ, 0, 0 ;  /* 0x00000000ff027435 */ /* 0x000fc800000001ff */
[----:B------:R-:W-:Y:S02]  /*24b0*/  F2FP.BF16.PACK_AB R21, R20, R21 ;  /* 0x000000151415723e */ /* 0x000fe400000010ff */
[----:B------:R-:W-:Y:S01]  /*24c0*/  @P3 FMUL.FTZ R2, R117, R3 ;  /* 0x0000000375023220 */ /* 0x000fe20000410000 */
[----:B------:R-:W-:Y:S02]  /*24d0*/  @P1 PRMT R3, RZ, 0x7610, R6 ;  /* 0x00007610ff031816 */ /* 0x000fe40000000006 */
[----:B------:R-:W-:Y:S01]  /*24e0*/  F2FP.BF16.PACK_AB R20, R33, R30 ;  /* 0x0000001e2114723e */ /* 0x000fe200000010ff */
[----:B------:R-:W-:Y:S01]  /*24f0*/  HFMA2.MMA R33, -RZ, RZ, 0, 0 ;  /* 0x00000000ff217435 */ /* 0x000fe200000001ff */
[--C-:B------:R-:W-:Y:S01]  /*2500*/  @P3 PRMT R30, RZ, 0x5410, R26.reuse ;  /* 0x00005410ff1e3816 */ /* 0x100fe2000000001a */
[----:B------:R-:W-:Y:S01]  /*2510*/  @P1 FMUL.FTZ R83, R119, R3 ;  /* 0x0000000377531220 */ /* 0x000fe20000410000 */
[--C-:B------:R-:W-:Y:S02]  /*2520*/  @P0 PRMT R3, RZ, 0x5410, R7.reuse ;  /* 0x00005410ff030816 */ /* 0x100fe40000000007 */
[----:B------:R-:W-:Y:S01]  /*2530*/  @P1 PRMT R26, RZ, 0x7610, R26 ;  /* 0x00007610ff1a1816 */ /* 0x000fe2000000001a */
[----:B------:R-:W-:Y:S01]  /*2540*/  @P6 FMUL.FTZ R33, R82, R35 ;  /* 0x0000002352216220 */ /* 0x000fe20000410000 */
[----:B------:R-:W-:Y:S01]  /*2550*/  F2FP.BF16.PACK_AB R22, R83, R2 ;  /* 0x000000025316723e */ /* 0x000fe200000010ff */
[----:B------:R-:W-:Y:S01]  /*2560*/  @P0 FMUL.FTZ R23, R80, R3 ;  /* 0x0000000350170220 */ /* 0x000fe20000410000 */
[----:B------:R-:W-:Y:S01]  /*2570*/  @P6 PRMT R3, RZ, 0x7610, R7 ;  /* 0x00007610ff036816 */ /* 0x000fe20000000007 */
[----:B------:R-:W-:Y:S01]  /*2580*/  @P1 FMUL.FTZ R27, R119, R26 ;  /* 0x0000001a771b1220 */ /* 0x000fe20000410000 */
[----:B------:R-:W-:Y:S01]  /*2590*/  ISETP.GE.AND P0, PT, R106, c[0x0][0x164], PT ;  /* 0x000059006a007a0c */ /* 0x000fe20003f06270 */
[----:B------:R-:W-:Y:S01]  /*25a0*/  FADD.FTZ R38, R33, R38 ;  /* 0x0000002621267221 */ /* 0x000fe20000010000 */
[----:B------:R-:W-:Y:S01]  /*25b0*/  MOV R2, RZ ;  /* 0x000000ff00027202 */ /* 0x000fe20000000f00 */
[----:B------:R-:W-:Y:S01]  /*25c0*/  @P6 FMUL.FTZ R24, R82, R3 ;  /* 0x0000000352186220 */ /* 0x000fe20000410000 */
[--C-:B------:R-:W-:Y:S01]  /*25d0*/  @P5 PRMT R3, RZ, 0x5410, R25.reuse ;  /* 0x00005410ff035816 */ /* 0x100fe20000000019 */
[----:B------:R-:W-:Y:S01]  /*25e0*/  FADD.FTZ R40, R27, R40 ;  /* 0x000000281b287221 */ /* 0x000fe20000010000 */
[----:B------:R-:W-:-:S02]  /*25f0*/  @P4 PRMT R25, RZ, 0x7610, R25 ;  /* 0x00007610ff194816 */ /* 0x000fc40000000019 */
[----:B------:R-:W-:Y:S01]  /*2600*/  F2FP.BF16.PACK_AB R23, R24, R23 ;  /* 0x000000171817723e */ /* 0x000fe200000010ff */
[----:B------:R-:W-:Y:S01]  /*2610*/  @P5 FMUL.FTZ R2, R74, R3 ;  /* 0x000000034a025220 */ /* 0x000fe20000410000 */
[----:B------:R-:W-:Y:S01]  /*2620*/  HFMA2.MMA R3, -RZ, RZ, 0, 0 ;  /* 0x00000000ff037435 */ /* 0x000fe200000001ff */
[----:B------:R-:W-:Y:S01]  /*2630*/  MOV R24, RZ ;  /* 0x000000ff00187202 */ /* 0x000fe20000000f00 */
[----:B------:R-:W-:Y:S01]  /*2640*/  @P3 FMUL.FTZ R24, R117, R30 ;  /* 0x0000001e75183220 */ /* 0x000fe20000410000 */
[----:B------:R0:W-:Y:S01]  /*2650*/  STG.E.128 [R28.64], R20 ;  /* 0x000000141c007986 */ /* 0x0001e2000c101d04 */
[----:B------:R-:W-:Y:S01]  /*2660*/  FADD.FTZ R41, R2, R41 ;  /* 0x0000002902297221 */ /* 0x000fe20000010000 */
[----:B------:R-:W-:Y:S01]  /*2670*/  SEL R117, RZ, 0x1, P2 ;  /* 0x00000001ff757807 */ /* 0x000fe20001000000 */
[----:B------:R-:W-:Y:S02]  /*2680*/  @P4 FMUL.FTZ R3, R89, R25 ;  /* 0x0000001959034220 */ /* 0x000fe40000410000 */
[----:B------:R-:W-:-:S02]  /*2690*/  FADD.FTZ R39, R24, R39 ;  /* 0x0000002718277221 */ /* 0x000fc40000010000 */
[----:B------:R-:W-:Y:S01]  /*26a0*/  FADD.FTZ R42, R3, R42 ;  /* 0x0000002a032a7221 */ /* 0x000fe20000010000 */
[----:B0-----:R-:W-:Y:S01]  /*26b0*/  @P0 CALL.REL.NOINC `(.L_x_513) ;  /* 0x0000001000000944 */ /* 0x001fe20003c00000 */
[----:B------:R-:W-:Y:S05]  /*26c0*/  BRA `(.L_x_514) ;  /* 0xffffde8000007947 */ /* 0x000fea000383ffff */
.L_x_513:
[----:B------:R-:W-:Y:S01]  /*26d0*/  IMAD.MOV.U32 R26, RZ, RZ, R57 ;  /* 0x000000ffff1a7224 */ /* 0x000fe200078e0039 */
        /* <DEDUP_REMOVED lines=47> */
.L_x_510:
[----:B------:R-:W0:Y:S01]  /*29d0*/  S2UR UR6, SR_CTAID.X ;  /* 0x00000000000679c3 */ /* 0x000e220000002500 */
[----:B------:R-:W-:Y:S02]  /*29e0*/  MOV R39, 0x20 ;  /* 0x0000002000277802 */ /* 0x000fe40000000f00 */
        /* <DEDUP_REMOVED lines=19> */
.L_x_511:
[----:B------:R-:W-:Y:S01]  /*2b20*/  HFMA2.MMA R24, -RZ, RZ, 0, 9.5367431640625e-07 ;  /* 0x00000010ff187435 */ /* 0x000fe200000001ff */
[----:B------:R-:W-:Y:S01]  /*2b30*/  IMAD.MOV.U32 R23, RZ, RZ, R25 ;  /* 0x000000ffff177224 */ /* 0x000fe200078e0019 */
[----:B------:R-:W-:-:S02]  /*2b40*/  MOV R26, 0x1f ;  /* 0x0000001f001a7802 */ /* 0x000fc40000000f00 */
[----:B------:R-:W-:Y:S02]  /*2b50*/  MOV R29, 0xffffffff ;  /* 0xffffffff001d7802 */ /* 0x000fe40000000f00 */
[----:B------:R-:W-:Y:S02]  /*2b60*/  MOV R20, 0x2b80 ;  /* 0x00002b8000147802 */ /* 0x000fe40000000f00 */
[----:B-----5:R-:W-:Y:S05]  /*2b70*/  CALL.REL.NOINC `($__internal_15_$__cuda_sm70_shflsync_down_p) ;  /* 0x0000046000007944 */ /* 0x020fea0003c00000 */
[----:B-1----:R-:W-:Y:S01]  /*2b80*/  MOV R22, R23 ;  /* 0x0000001700167202 */ /* 0x002fe20000000f00 */
[----:B0-----:R-:W-:Y:S05]  /*2b90*/  BRA `(.L_x_515) ;  /* 0xffffe58000007947 */ /* 0x001fea000383ffff */
.L_x_512:
[----:B------:R-:W-:Y:S01]  /*2ba0*/  HFMA2.MMA R24, -RZ, RZ, 0, 9.5367431640625e-07 ;  /* 0x00000010ff187435 */ /* 0x000fe200000001ff */
[----:B------:R-:W-:Y:S01]  /*2bb0*/  MOV R23, R27 ;  /* 0x0000001b00177202 */ /* 0x000fe20000000f00 */
[----:B------:R-:W-:Y:S01]  /*2bc0*/  IMAD.MOV.U32 R26, RZ, RZ, 0x1f ;  /* 0x0000001fff1a7424 */ /* 0x000fe200078e00ff */
[----:B------:R-:W-:Y:S02]  /*2bd0*/  MOV R29, 0xffffffff ;  /* 0xffffffff001d7802 */ /* 0x000fe40000000f00 */
[----:B------:R-:W-:Y:S02]  /*2be0*/  MOV R20, 0x2c00 ;  /* 0x00002c0000147802 */ /* 0x000fe40000000f00 */
[----:B01---5:R-:W-:Y:S05]  /*2bf0*/  CALL.REL.NOINC `($__internal_15_$__cuda_sm70_shflsync_down_p) ;  /* 0x000003e000007944 */ /* 0x023fea0003c00000 */
[----:B------:R-:W-:Y:S01]  /*2c00*/  FADD.FTZ R25, R25, R22 ;  /* 0x0000001619197221 */ /* 0x000fe20000010000 */
[----:B0-----:R-:W-:Y:S01]  /*2c10*/  HFMA2.MMA R24, -RZ, RZ, 0, 4.76837158203125e-07 ;  /* 0x00000008ff187435 */ /* 0x001fe200000001ff */
[----:B-1----:R-:W-:Y:S01]  /*2c20*/  FADD.FTZ R28, R27, R23 ;  /* 0x000000171b1c7221 */ /* 0x002fe20000010000 */
[----:B------:R-:W-:-:S02]  /*2c30*/  MOV R26, 0x1f ;  /* 0x0000001f001a7802 */ /* 0x000fc40000000f00 */
[----:B------:R-:W-:Y:S02]  /*2c40*/  MOV R29, 0xffffffff ;  /* 0xffffffff001d7802 */ /* 0x000fe40000000f00 */
[----:B------:R-:W-:Y:S02]  /*2c50*/  MOV R23, R25 ;  /* 0x0000001900177202 */ /* 0x000fe40000000f00 */
[----:B------:R-:W-:Y:S02]  /*2c60*/  MOV R20, 0x2c80 ;  /* 0x00002c8000147802 */ /* 0x000fe40000000f00 */
[----:B------:R-:W-:Y:S05]  /*2c70*/  CALL.REL.NOINC `($__internal_15_$__cuda_sm70_shflsync_down_p) ;  /* 0x0000036000007944 */ /* 0x000fea0003c00000 */
[----:B0-----:R-:W-:Y:S01]  /*2c80*/  HFMA2.MMA R26, -RZ, RZ, 0, 1.847743988037109375e-06 ;  /* 0x0000001fff1a7435 */ /* 0x001fe200000001ff */
[----:B-1----:R-:W-:Y:S01]  /*2c90*/  MOV R22, R23 ;  /* 0x0000001700167202 */ /* 0x002fe20000000f00 */
[----:B------:R-:W-:Y:S01]  /*2ca0*/  IMAD.MOV.U32 R24, RZ, RZ, 0x8 ;  /* 0x00000008ff187424 */ /* 0x000fe200078e00ff */
[----:B------:R-:W-:Y:S02]  /*2cb0*/  MOV R23, R28 ;  /* 0x0000001c00177202 */ /* 0x000fe40000000f00 */
[----:B------:R-:W-:Y:S02]  /*2cc0*/  MOV R29, 0xffffffff ;  /* 0xffffffff001d7802 */ /* 0x000fe40000000f00 */
[----:B------:R-:W-:-:S02]  /*2cd0*/  MOV R20, 0x2cf0 ;  /* 0x00002cf000147802 */ /* 0x000fc40000000f00 */
[----:B------:R-:W-:Y:S05]  /*2ce0*/  CALL.REL.NOINC `($__internal_15_$__cuda_sm70_shflsync_down_p) ;  /* 0x000002f000007944 */ /* 0x000fea0003c00000 */
[----:B------:R-:W-:Y:S01]  /*2cf0*/  FADD.FTZ R25, R22, R25 ;  /* 0x0000001916197221 */ /* 0x000fe20000010000 */
[----:B0-----:R-:W-:Y:S01]  /*2d00*/  HFMA2.MMA R24, -RZ, RZ, 0, 2.384185791015625e-07 ;  /* 0x00000004ff187435 */ /* 0x001fe200000001ff */
[----:B-1----:R-:W-:Y:S01]  /*2d10*/  FADD.FTZ R28, R28, R23 ;  /* 0x000000171c1c7221 */ /* 0x002fe20000010000 */
[----:B------:R-:W-:-:S02]  /*2d20*/  MOV R26, 0x1f ;  /* 0x0000001f001a7802 */ /* 0x000fc40000000f00 */
[----:B------:R-:W-:Y:S02]  /*2d30*/  MOV R29, 0xffffffff ;  /* 0xffffffff001d7802 */ /* 0x000fe40000000f00 */
[----:B------:R-:W-:Y:S02]  /*2d40*/  MOV R23, R25 ;  /* 0x0000001900177202 */ /* 0x000fe40000000f00 */
[----:B------:R-:W-:Y:S02]  /*2d50*/  MOV R20, 0x2d70 ;  /* 0x00002d7000147802 */ /* 0x000fe40000000f00 */
[----:B------:R-:W-:Y:S05]  /*2d60*/  CALL.REL.NOINC `($__internal_15_$__cuda_sm70_shflsync_down_p) ;  /* 0x0000027000007944 */ /* 0x000fea0003c00000 */
[----:B0-----:R-:W-:Y:S01]  /*2d70*/  HFMA2.MMA R24, -RZ, RZ, 0, 2.384185791015625e-07 ;  /* 0x00000004ff187435 */ /* 0x001fe200000001ff */
[----:B-1----:R-:W-:Y:S01]  /*2d80*/  MOV R22, R23 ;  /* 0x0000001700167202 */ /* 0x002fe20000000f00 */
[----:B------:R-:W-:Y:S01]  /*2d90*/  IMAD.MOV.U32 R23, RZ, RZ, R28 ;  /* 0x000000ffff177224 */ /* 0x000fe200078e001c */
[----:B------:R-:W-:Y:S02]  /*2da0*/  MOV R26, 0x1f ;  /* 0x0000001f001a7802 */ /* 0x000fe40000000f00 */
[----:B------:R-:W-:Y:S02]  /*2db0*/  MOV R29, 0xffffffff ;  /* 0xffffffff001d7802 */ /* 0x000fe40000000f00 */
[----:B------:R-:W-:-:S02]  /*2dc0*/  MOV R20, 0x2de0 ;  /* 0x00002de000147802 */ /* 0x000fc40000000f00 */
[----:B------:R-:W-:Y:S05]  /*2dd0*/  CALL.REL.NOINC `($__internal_15_$__cuda_sm70_shflsync_down_p) ;  /* 0x0000020000007944 */ /* 0x000fea0003c00000 */
[----:B------:R-:W-:Y:S01]  /*2de0*/  FADD.FTZ R25, R22, R25 ;  /* 0x0000001916197221 */ /* 0x000fe20000010000 */
[----:B0-----:R-:W-:Y:S01]  /*2df0*/  HFMA2.MMA R24, -RZ, RZ, 0, 1.1920928955078125e-07 ;  /* 0x00000002ff187435 */ /* 0x001fe200000001ff */
[----:B-1----:R-:W-:Y:S01]  /*2e00*/  FADD.FTZ R28, R28, R23 ;  /* 0x000000171c1c7221 */ /* 0x002fe20000010000 */
[----:B------:R-:W-:-:S02]  /*2e10*/  MOV R26, 0x1f ;  /* 0x0000001f001a7802 */ /* 0x000fc40000000f00 */
[----:B------:R-:W-:Y:S02]  /*2e20*/  MOV R29, 0xffffffff ;  /* 0xffffffff001d7802 */ /* 0x000fe40000000f00 */
[----:B------:R-:W-:Y:S02]  /*2e30*/  MOV R23, R25 ;  /* 0x0000001900177202 */ /* 0x000fe40000000f00 */
[----:B------:R-:W-:Y:S02]  /*2e40*/  MOV R20, 0x2e60 ;  /* 0x00002e6000147802 */ /* 0x000fe40000000f00 */
[----:B------:R-:W-:Y:S05]  /*2e50*/  CALL.REL.NOINC `($__internal_15_$__cuda_sm70_shflsync_down_p) ;  /* 0x0000018000007944 */ /* 0x000fea0003c00000 */
[----:B0-----:R-:W-:Y:S01]  /*2e60*/  HFMA2.MMA R24, -RZ, RZ, 0, 1.1920928955078125e-07 ;  /* 0x00000002ff187435 */ /* 0x001fe200000001ff */
[----:B-1----:R-:W-:Y:S01]  /*2e70*/  IMAD.MOV.U32 R22, RZ, RZ, R23 ;  /* 0x000000ffff167224 */ /* 0x002fe200078e0017 */
[----:B------:R-:W-:Y:S02]  /*2e80*/  MOV R23, R28 ;  /* 0x0000001c00177202 */ /* 0x000fe40000000f00 */
[----:B------:R-:W-:Y:S02]  /*2e90*/  MOV R26, 0x1f ;  /* 0x0000001f001a7802 */ /* 0x000fe40000000f00 */
[----:B------:R-:W-:-:S02]  /*2ea0*/  MOV R29, 0xffffffff ;  /* 0xffffffff001d7802 */ /* 0x000fc40000000f00 */
[----:B------:R-:W-:Y:S02]  /*2eb0*/  MOV R20, 0x2ed0 ;  /* 0x00002ed000147802 */ /* 0x000fe40000000f00 */
[----:B------:R-:W-:Y:S05]  /*2ec0*/  CALL.REL.NOINC `($__internal_15_$__cuda_sm70_shflsync_down_p) ;  /* 0x0000011000007944 */ /* 0x000fea0003c00000 */
[----:B------:R-:W-:Y:S01]  /*2ed0*/  FADD.FTZ R25, R22, R25 ;  /* 0x0000001916197221 */ /* 0x000fe20000010000 */
[----:B0-----:R-:W-:Y:S01]  /*2ee0*/  HFMA2.MMA R24, -RZ, RZ, 0, 5.9604644775390625e-08 ;  /* 0x00000001ff187435 */ /* 0x001fe200000001ff */
[----:B-1----:R-:W-:Y:S01]  /*2ef0*/  FADD.FTZ R27, R28, R23 ;  /* 0x000000171c1b7221 */ /* 0x002fe20000010000 */
[----:B------:R-:W-:Y:S01]  /*2f00*/  MOV R26, 0x1f ;  /* 0x0000001f001a7802 */ /* 0x000fe20000000f00 */
[----:B------:R-:W-:Y:S01]  /*2f10*/  IMAD.MOV.U32 R23, RZ, RZ, R25 ;  /* 0x000000ffff177224 */ /* 0x000fe200078e0019 */
[----:B------:R-:W-:Y:S02]  /*2f20*/  MOV R29, 0xffffffff ;  /* 0xffffffff001d7802 */ /* 0x000fe40000000f00 */
[----:B------:R-:W-:Y:S02]  /*2f30*/  MOV R20, 0x2f50 ;  /* 0x00002f5000147802 */ /* 0x000fe40000000f00 */
[----:B------:R-:W-:Y:S05]  /*2f40*/  CALL.REL.NOINC `($__internal_15_$__cuda_sm70_shflsync_down_p) ;  /* 0x0000009000007944 */ /* 0x000fea0003c00000 */
[----:B0-----:R-:W-:Y:S01]  /*2f50*/  HFMA2.MMA R24, -RZ, RZ, 0, 5.9604644775390625e-08 ;  /* 0x00000001ff187435 */ /* 0x001fe200000001ff */
[----:B-1----:R-:W-:Y:S02]  /*2f60*/  MOV R32, R23 ;  /* 0x0000001700207202 */ /* 0x002fe40000000f00 */
[----:B------:R-:W-:-:S02]  /*2f70*/  MOV R23, R27 ;  /* 0x0000001b00177202 */ /* 0x000fc40000000f00 */
[----:B------:R-:W-:Y:S02]  /*2f80*/  MOV R26, 0x1f ;  /* 0x0000001f001a7802 */ /* 0x000fe40000000f00 */
[----:B------:R-:W-:Y:S02]  /*2f90*/  MOV R29, 0xffffffff ;  /* 0xffffffff001d7802 */ /* 0x000fe40000000f00 */
[----:B------:R-:W-:Y:S02]  /*2fa0*/  MOV R20, 0x2fc0 ;  /* 0x00002fc000147802 */ /* 0x000fe40000000f00 */
[----:B------:R-:W-:Y:S05]  /*2fb0*/  CALL.REL.NOINC `($__internal_15_$__cuda_sm70_shflsync_down_p) ;  /* 0x0000002000007944 */ /* 0x000fea0003c00000 */
[----:B-1----:R-:W-:Y:S01]  /*2fc0*/  MOV R20, R23 ;  /* 0x0000001700147202 */ /* 0x002fe20000000f00 */
[----:B0-----:R-:W-:Y:S05]  /*2fd0*/  BRA `(.L_x_516) ;  /* 0xffffe26000007947 */ /* 0x001fea000383ffff */
        .weak           $__internal_15_$__cuda_sm70_shflsync_down_p
        .type           $__internal_15_$__cuda_sm70_shflsync_down_p,@function
        .size           $__internal_15_$__cuda_sm70_shflsync_down_p,(.L_x_6817 - $__internal_15_$__cuda_sm70_shflsync_down_p)
$__internal_15_$__cuda_sm70_shflsync_down_p:
[----:B------:R-:W-:Y:S01]  /*2fe0*/  HFMA2.MMA R21, -RZ, RZ, 0, 0 ;  /* 0x00000000ff157435 */ /* 0x000fe200000001ff */
[----:B------:R-:W-:Y:S04]  /*2ff0*/  WARPSYNC R29 ;  /* 0x0000001d00007348 */ /* 0x000fe80003800000 */
[----:B------:R0:W1:Y:S01]  /*3000*/  SHFL.DOWN PT, R23, R23, R24, R26 ;  /* 0x0800001817177389 */ /* 0x00006200000e001a */
[----:B------:R-:W-:Y:S05]  /*3010*/  RET.REL.NODEC R20 `(_ZN10layer_norm13ln_bwd_kernelINS_13Kernel_traitsI13__nv_bfloat16S2_S2_S2_fjLj2048ELj1ELj1ELj4ELj16ENS_18Kernel_traits_baseILj2048ES2_S2_S2_S2_fjLj128EEEEELb1ELb1ELb0ELb1EEEvNS_9BwdParamsE) ;  /* 0xffffcfe014007950 */ /* 0x000fea0003c3ffff */
.L_x_517:
        /* <DEDUP_REMOVED lines=14> */
.L_x_6817:


//--------------------- .text._ZN10layer_norm22ln_bwd_finalize_kernelINS_22Kernel_traits_finalizeILj2048E13__nv_bfloat16S2_S2_S2_fjLb1ELj1024ELj4ENS_18Kernel_traits_baseILj2048ES2_S2_S2_S2_fjLj1024EEEEELb1ELb0EEEvNS_9BwdParamsE --------------------------
	.section	.text._ZN10layer_norm22ln_bwd_finalize_kernelINS_22Kernel_traits_finalizeILj2048E13__nv_bfloat16S2_S2_S2_fjLb1ELj1024ELj4ENS_18Kernel_traits_baseILj2048ES2_S2_S2_S2_fjLj1024EEEEELb1ELb0EEEvNS_9BwdParamsE,"ax",@progbits
	.sectioninfo	@"SHI_REGISTERS=32"
	.align	128
        .global         _ZN10layer_norm22ln_bwd_finalize_kernelINS_22Kernel_traits_finalizeILj2048E13__nv_bfloat16S2_S2_S2_fjLb1ELj1024ELj4ENS_18Kernel_traits_baseILj2048ES2_S2_S2_S2_fjLj1024EEEEELb1ELb0EEEvNS_9BwdParamsE
        .type           _ZN10layer_norm22ln_bwd_finalize_kernelINS_22Kernel_traits_finalizeILj2048E13__nv_bfloat16S2_S2_S2_fjLb1ELj1024ELj4ENS_18Kernel_traits_baseILj2048ES2_S2_S2_S2_fjLj1024EEEEELb1ELb0EEEvNS_9BwdParamsE,@function
        .size           _ZN10layer_norm22ln_bwd_finalize_kernelINS_22Kernel_traits_finalizeILj2048E13__nv_bfloat16S2_S2_S2_fjLb1ELj1024ELj4ENS_18Kernel_traits_baseILj2048ES2_S2_S2_S2_fjLj1024EEEEELb1ELb0EEEvNS_9BwdParamsE,(.L_x_6818 - _ZN10layer_norm22ln_bwd_finalize_kernelINS_22Kernel_traits_finalizeILj2048E13__nv_bfloat16S2_S2_S2_fjLb1ELj1024ELj4ENS_18Kernel_traits_baseILj2048ES2_S2_S2_S2_fjLj1024EEEEELb1ELb0EEEvNS_9BwdParamsE)
        .other          _ZN10layer_norm22ln_bwd_finalize_kernelINS_22Kernel_traits_finalizeILj2048E13__nv_bfloat16S2_S2_S2_fjLb1ELj1024ELj4ENS_18Kernel_traits_baseILj2048ES2_S2_S2_S2_fjLj1024EEEEELb1ELb0EEEvNS_9BwdParamsE,@"STO_CUDA_ENTRY STV_DEFAULT"
_ZN10layer_norm22ln_bwd_finalize_kernelINS_22Kernel_traits_finalizeILj2048E13__nv_bfloat16S2_S2_S2_fjLb1ELj1024ELj4ENS_18Kernel_traits_baseILj2048ES2_S2_S2_S2_fjLj1024EEEEELb1ELb0EEEvNS_9BwdParamsE:
.text._ZN10layer_norm22ln_bwd_finalize_kernelINS_22Kernel_traits_finalizeILj2048E13__nv_bfloat16S2_S2_S2_fjLb1ELj1024ELj4ENS_18Kernel_traits_baseILj2048ES2_S2_S2_S2_fjLj1024EEEEELb1ELb0EEEvNS_9BwdParamsE:
[----:B------:R-:W-:Y:S02]  /*0000*/  MOV R1, c[0x0][0x28] ;  /* 0x00000a0000017a02 */ /* 0x000fe40000000f00 */
[----:B------:R-:W0:Y:S04]  /*0010*/  S2R R0, SR_TID.X ;  /* 0x0000000000007919 */ /* 0x000e280000002100 */
[----:B------:R-:W1:Y:S01]  /*0020*/  S2R R5, SR_CTAID.X ;  /* 0x0000000000057919 */ /* 0x000e620000002500 */
[----:B0-----:R-:W-:Y:S02]  /*0030*/  LOP3.LUT R2, R0, 0x1f, RZ, 0xc0, !PT ;  /* 0x0000001f00027812 */ /* 0x001fe400078ec0ff */
[----:B-1----:R-:W-:-:S04]  /*0040*/  SHF.L.U32 R3, R5, 0x5, RZ ;  /* 0x0000000505037819 */ /* 0x002fc800000006ff */
[----:B------:R-:W-:-:S04]  /*0050*/  LOP3.LUT R4, R3, 0xffffffe0, R2, 0xe2, !PT ;  /* 0xffffffe003047812 */ /* 0x000fc800078ee202 */
[----:B------:R-:W-:-:S13]  /*0060*/  ISETP.GT.U32.AND P0, PT, R4, 0x7ff, PT ;  /* 0x000007ff0400780c */ /* 0x000fda0003f04070 */
[----:B------:R-:W-:Y:S05]  /*0070*/  @P0 EXIT ;  /* 0x000000000000094d */ /* 0x000fea0003800000 */
[--C-:B------:R-:W-:Y:S01]  /*0080*/  SHF.R.U32.HI R3, RZ, 0x5, R0.reuse ;  /* 0x00000005ff037819 */ /* 0x100fe20000011600 */
[----:B------:R-:W-:Y:S01]  /*0090*/  IMAD.SHL.U32 R5, R5, 0x10, RZ ;  /* 0x0000001005057824 */ /* 0x000fe200078e00ff */
[----:B------:R-:W-:Y:S01]  /*00a0*/  LOP3.LUT R6, R0, 0x3fffffe0, RZ, 0xc0, !PT ;  /* 0x3fffffe000067812 */ /* 0x000fe200078ec0ff */
[----:B------:R-:W-:Y:S01]  /*00b0*/  ULDC.64 UR4, c[0x0][0x118] ;  /* 0x0000460000047ab9 */ /* 0x000fe20000000a00 */
[C---:B------:R-:W-:Y:S02]  /*00c0*/  LOP3.LUT R7, R3.reuse, 0x1f, R0, 0x78, !PT ;  /* 0x0000001f03077812 */ /* 0x040fe400078e7800 */
[----:B------:R-:W-:Y:S02]  /*00d0*/  ISETP.NE.AND P0, PT, R3, 0x1f, PT ;  /* 0x0000001f0300780c */ /* 0x000fe40003f05270 */
[----:B------:R-:W-:Y:S02]  /*00e0*/  LOP3.LUT R5, R5, 0x7ffffff0, RZ, 0xc0, !PT ;  /* 0x7ffffff005057812 */ /* 0x000fe400078ec0ff */
[----:B------:R-:W-:Y:S01]  /*00f0*/  IADD3 R6, R6, R7, RZ ;  /* 0x0000000706067210 */ /* 0x000fe20007ffe0ff */
[C---:B------:R-:W-:Y:S01]  /*0100*/  IMAD R7, R2.reuse, 0x20, R7 ;  /* 0x0000002002077824 */ /* 0x040fe200078e0207 */
[----:B------:R-:W-:-:S02]  /*0110*/  ISETP.GT.U32.OR P0, PT, R2, 0xf, P0 ;  /* 0x0000000f0200780c */ /* 0x000fc40000704470 */
[----:B------:R-:W-:Y:S02]  /*0120*/  IADD3 R5, R2, R5, RZ ;  /* 0x0000000502057210 */ /* 0x000fe40007ffe0ff */
.L_x_531:
[----:B------:R-:W-:Y:S01]  /*0130*/  ISETP.GE.U32.AND P1, PT, R3, c[0x0][0x160], PT ;  /* 0x0000580003007a0c */ /* 0x000fe20003f26070 */
[----:B------:R-:W-:Y:S01]  /*0140*/  BSSY B0, `(.L_x_518) ;  /* 0x000007d000007945 */ /* 0x000fe20003800000 */
[----:B------:R-:W-:Y:S01]  /*0150*/  HFMA2.MMA R27, -RZ, RZ, 0, 0 ;  /* 0x00000000ff1b7435 */ /* 0x000fe200000001ff */
[----:B------:R-:W-:Y:S01]  /*0160*/  MOV R23, RZ ;  /* 0x000000ff00177202 */ /* 0x000fe20000000f00 */
[----:B------:R-:W-:Y:S01]  /*0170*/  IMAD.MOV.U32 R8, RZ, RZ, RZ ;  /* 0x000000ffff087224 */ /* 0x000fe200078e00ff */
[----:B------:R-:W-:-:S13]  /*0180*/  ISETP.GE.U32.OR P1, PT, R4, c[0x0][0x168], P1 ;  /* 0x00005a0004007a0c */ /* 0x000fda0000f26470 */
[----:B------:R-:W-:Y:S05]  /*0190*/  @P1 BRA `(.L_x_519) ;  /* 0x0000077000001947 */ /* 0x000fea0003800000 */
[----:B------:R-:W-:Y:S02]  /*01a0*/  ISETP.GE.U32.AND P2, PT, R3, c[0x0][0x160], PT ;  /* 0x0000580003007a0c */ /* 0x000fe40003f46070 */
[----:B------:R-:W-:-:S11]  /*01b0*/  MOV R25, R3 ;  /* 0x0000000300197202 */ /* 0x000fd60000000f00 */
[----:B------:R-:W-:Y:S01]  /*01c0*/  @P2 MOV R15, 0x4 ;  /* 0x00000004000f2802 */ /* 0x000fe20000000f00 */
[----:B------:R-:W-:-:S04]  /*01d0*/  @P2 IMAD R14, R25, c[0x0][0x168], R4 ;  /* 0x00005a00190e2a24 */ /* 0x000fc800078e0204 */
[----:B------:R-:W-:-:S04]  /*01e0*/  @P2 IMAD.WIDE.U32 R10, R14, R15, c[0x0][0x220] ;  /* 0x000088000e0a2625 */ /* 0x000fc800078e000f */
[CC--:B------:R-:W-:Y:S02]  /*01f0*/  @P2 IMAD.WIDE.U32 R12, R14.reuse, R15.reuse, c[0x0][0x228] ;  /* 0x00008a000e0c2625 */ /* 0x0c0fe400078e000f */
[----:B------:R-:W2:Y:S02]  /*0200*/  @P2 LDG.E R11, [R10.64] ;  /* 0x000000040a0b2981 */ /* 0x000ea4000c1e1900 */
[----:B------:R-:W-:Y:S02]  /*0210*/  @P2 IMAD.WIDE.U32 R14, R14, R15, c[0x0][0x240] ;  /* 0x000090000e0e2625 */ /* 0x000fe400078e000f */
[----:B------:R-:W3:Y:S04]  /*0220*/  @P2 LDG.E R12, [R12.64] ;  /* 0x000000040c0c2981 */ /* 0x000ee8000c1e1900 */
[----:B------:R-:W4:Y:S01]  /*0230*/  @P2 LDG.E R14, [R14.64] ;  /* 0x000000040e0e2981 */ /* 0x000f22000c1e1900 */
[----:B------:R-:W-:-:S04]  /*0240*/  @P2 IADD3 R25, R25, 0x20, RZ ;  /* 0x0000002019192810 */ /* 0x000fc80007ffe0ff */
[C---:B------:R-:W-:Y:S02]  /*0250*/  ISETP.GE.U32.AND P1, PT, R25.reuse, c[0x0][0x160], PT ;  /* 0x0000580019007a0c */ /* 0x040fe40003f26070 */
[----:B------:R-:W-:-:S04]  /*0260*/  IADD3 R8, -R25, c[0x0][0x160], RZ ;  /* 0x0000580019087a10 */ /* 0x000fc80007ffe1ff */
[----:B------:R-:W-:Y:S01]  /*0270*/  ISETP.LE.U32.OR P1, PT, R8, 0x60, P1 ;  /* 0x000000600800780c */ /* 0x000fe20000f23470 */
[----:B------:R-:W-:Y:S01]  /*0280*/  IMAD.MOV.U32 R8, RZ, RZ, RZ ;  /* 0x000000ffff087224 */ /* 0x000fe200078e00ff */
[----:B------:R-:W-:Y:S02]  /*0290*/  MOV R23, RZ ;  /* 0x000000ff00177202 */ /* 0x000fe40000000f00 */
[----:B------:R-:W-:Y:S01]  /*02a0*/  MOV R27, RZ ;  /* 0x000000ff001b7202 */ /* 0x000fe20000000f00 */
[----:B------:R-:W-:Y:S01]  /*02b0*/  BSSY B1, `(.L_x_520) ;  /* 0x0000038000017945 */ /* 0x000fe20003800000 */
[----:B--2---:R-:W-:Y:S02]  /*02c0*/  @P2 FADD.FTZ R8, R8, R11 ;  /* 0x0000000b08082221 */ /* 0x004fe40000010000 */
[----:B---3--:R-:W-:Y:S02]  /*02d0*/  @P2 FADD.FTZ R23, R23, R12 ;  /* 0x0000000c17172221 */ /* 0x008fe40000010000 */
[----:B----4-:R-:W-:Y:S01]  /*02e0*/  @P2 FADD.FTZ R27, R27, R14 ;  /* 0x0000000e1b1b2221 */ /* 0x010fe20000010000 */
[----:B------:R-:W-:-:S02]  /*02f0*/  PLOP3.LUT P2, PT, P2, PT, PT, 0x8, 0x0 ;  /* 0x000000000000781c */ /* 0x000fc4000174e170 */
[----:B------:R-:W-:Y:S06]  /*0300*/  @P1 BRA `(.L_x_521) ;  /* 0x0000032000001947 */ /* 0x000fec0003800000 */
[----:B------:R-:W-:Y:S01]  /*0310*/  IMAD.MOV.U32 R9, RZ, RZ, c[0x0][0x160] ;  /* 0x00005800ff097624 */ /* 0x000fe200078e00ff */
[----:B------:R-:W-:-:S04]  /*0320*/  PLOP3.LUT P2, PT, PT, PT, PT, 0x8, 0x0 ;  /* 0x000000000000781c */ /* 0x000fc80003f4e170 */
[----:B------:R-:W-:Y:S02]  /*0330*/  IADD3 R9, R9, -0x60, RZ ;  /* 0xffffffa009097810 */ /* 0x000fe40007ffe0ff */
.L_x_522:
[----:B------:R-:W-:Y:S01]  /*0340*/  HFMA2.MMA R11, -RZ, RZ, 0, 2.384185791015625e-07 ;  /* 0x00000004ff0b7435 */ /* 0x000fe200000001ff */
[C---:B------:R-:W-:Y:S01]  /*0350*/  IADD3 R13, R25.reuse, 0x20, RZ ;  /* 0x00000020190d7810 */ /* 0x040fe20007ffe0ff */
[C---:B------:R-:W-:Y:S01]  /*0360*/  IMAD R14, R25.reuse, c[0x0][0x168], R4 ;  /* 0x00005a00190e7a24 */ /* 0x040fe200078e0204 */
[----:B------:R-:W-:-:S03]  /*0370*/  IADD3 R21, R25, 0x40, RZ ;  /* 0x0000004019157810 */ /* 0x000fc60007ffe0ff */
[----:B------:R-:W-:-:S04]  /*0380*/  IMAD R28, R13, c[0x0][0x168], R4 ;  /* 0x00005a000d1c7a24 */ /* 0x000fc800078e0204 */
[----:B------:R-:W-:-:S04]  /*0390*/  IMAD.WIDE.U32 R12, R14, R11, c[0x0][0x220] ;  /* 0x000088000e0c7625 */ /* 0x000fc800078e000b */
[CC--:B------:R-:W-:Y:S02]  /*03a0*/  IMAD.WIDE.U32 R18, R14.reuse, R11.reuse, c[0x0][0x228] ;  /* 0x00008a000e127625 */ /* 0x0c0fe400078e000b */
[----:B------:R0:W2:Y:S02]  /*03b0*/  LDG.E R13, [R12.64] ;  /* 0x000000040c0d7981 */ /* 0x0000a4000c1e1900 */
[----:B------:R-:W-:-:S04]  /*03c0*/  IMAD.WIDE.U32 R14, R14, R11, c[0x0][0x240] ;  /* 0x000090000e0e7625 */ /* 0x000fc800078e000b */
[--C-:B------:R-:W-:Y:S01]  /*03d0*/  IMAD R20, R21, c[0x0][0x168], R4.reuse ;  /* 0x00005a0015147a24 */ /* 0x100fe200078e0204 */
[----:B------:R-:W-:Y:S01]  /*03e0*/  IADD3 R21, R25, 0x60, RZ ;  /* 0x0000006019157810 */ /* 0x000fe20007ffe0ff */
[----:B------:R-:W-:Y:S01]  /*03f0*/  IMAD.WIDE.U32 R16, R28, R11, c[0x0][0x220] ;  /* 0x000088001c107625 */ /* 0x000fe200078e000b */
[----:B------:R1:W3:Y:S04]  /*0400*/  LDG.E R10, [R14.64] ;  /* 0x000000040e0a7981 */ /* 0x0002e8000c1e1900 */
[----:B0-----:R0:W4:Y:S01]  /*0410*/  LDG.E R12, [R18.64] ;  /* 0x00000004120c7981 */ /* 0x001122000c1e1900 */
[----:B------:R-:W-:-:S03]  /*0420*/  IMAD R26, R21, c[0x0][0x168], R4 ;  /* 0x00005a00151a7a24 */ /* 0x000fc600078e0204 */
[----:B------:R5:W4:Y:S01]  /*0430*/  LDG.E R22, [R16.64] ;  /* 0x0000000410167981 */ /* 0x000b22000c1e1900 */
[----:B-1----:R-:W-:-:S04]  /*0440*/  IMAD.WIDE.U32 R14, R20, R11, c[0x0][0x220] ;  /* 0x00008800140e7625 */ /* 0x002fc800078e000b */
[----:B0-----:R-:W-:-:S04]  /*0450*/  IMAD.WIDE.U32 R18, R28, R11, c[0x0][0x228] ;  /* 0x00008a001c127625 */ /* 0x001fc800078e000b */
[-C--:B------:R-:W-:Y:S01]  /*0460*/  IMAD.WIDE.U32 R28, R28, R11.reuse, c[0x0][0x240] ;  /* 0x000090001c1c7625 */ /* 0x080fe200078e000b */
[----:B------:R0:W4:Y:S03]  /*0470*/  LDG.E R24, [R18.64] ;  /* 0x0000000412187981 */ /* 0x000126000c1e1900 */
[CC--:B-----5:R-:W-:Y:S02]  /*0480*/  IMAD.WIDE.U32 R16, R26.reuse, R11.reuse, c[0x0][0x220] ;  /* 0x000088001a107625 */ /* 0x0e0fe400078e000b */
[----:B------:R1:W5:Y:S04]  /*0490*/  LDG.E R28, [R28.64] ;  /* 0x000000041c1c7981 */ /* 0x000368000c1e1900 */
[----:B------:R1:W5:Y:S01]  /*04a0*/  LDG.E R16, [R16.64] ;  /* 0x0000000410107981 */ /* 0x000362000c1e1900 */
[----:B0-----:R-:W-:-:S03]  /*04b0*/  IMAD.WIDE.U32 R18, R26, R11, c[0x0][0x228] ;  /* 0x00008a001a127625 */ /* 0x001fc600078e000b */
[----:B-1----:R0:W5:Y:S04]  /*04c0*/  LDG.E R29, [R14.64] ;  /* 0x000000040e1d7981 */ /* 0x002168000c1e1900 */
[----:B------:R1:W5:Y:S01]  /*04d0*/  LDG.E R17, [R18.64] ;  /* 0x0000000412117981 */ /* 0x000362000c1e1900 */
[----:B0-----:R-:W-:-:S04]  /*04e0*/  IMAD.WIDE.U32 R14, R20, R11, c[0x0][0x228] ;  /* 0x00008a00140e7625 */ /* 0x001fc800078e000b */
[-C--:B------:R-:W-:Y:S02]  /*04f0*/  IMAD.WIDE.U32 R20, R20, R11.reuse, c[0x0][0x240] ;  /* 0x0000900014147625 */ /* 0x080fe400078e000b */
[----:B------:R-:W5:Y:S02]  /*0500*/  LDG.E R14, [R14.64] ;  /* 0x000000040e0e7981 */ /* 0x000f64000c1e1900 */
[----:B-1----:R-:W-:Y:S02]  /*0510*/  IMAD.WIDE.U32 R18, R26, R11, c[0x0][0x240] ;  /* 0x000090001a127625 */ /* 0x002fe400078e000b */
[----:B------:R-:W5:Y:S04]  /*0520*/  LDG.E R20, [R20.64] ;  /* 0x0000000414147981 */ /* 0x000f68000c1e1900 */
[----:B------:R-:W5:Y:S01]  /*0530*/  LDG.E R11, [R18.64] ;  /* 0x00000004120b7981 */ /* 0x000f62000c1e1900 */
[----:B------:R-:W-:-:S04]  /*0540*/  IADD3 R25, R25, 0x80, RZ ;  /* 0x0000008019197810 */ /* 0x000fc80007ffe0ff */
[----:B------:R-:W-:Y:S01]  /*0550*/  ISETP.GE.U32.AND P1, PT, R25, R9, PT ;  /* 0x000000091900720c */ /* 0x000fe20003f26070 */
[----:B--2---:R-:W-:Y:S02]  /*0560*/  FADD.FTZ R13, R13, R8 ;  /* 0x000000080d0d7221 */ /* 0x004fe40000010000 */
[----:B---3--:R-:W-:Y:S02]  /*0570*/  FADD.FTZ R27, R10, R27 ;  /* 0x0000001b0a1b7221 */ /* 0x008fe40000010000 */
[----:B----4-:R-:W-:Y:S02]  /*0580*/  FADD.FTZ R23, R12, R23 ;  /* 0x000000170c177221 */ /* 0x010fe40000010000 */
[----:B------:R-:W-:Y:S02]  /*0590*/  FADD.FTZ R22, R13, R22 ;  /* 0x000000160d167221 */ /* 0x000fe40000010000 */
[----:B------:R-:W-:Y:S02]  /*05a0*/  FADD.FTZ R23, R23, R24 ;  /* 0x0000001817177221 */ /* 0x000fe40000010000 */
[----:B-----5:R-:W-:-:S02]  /*05b0*/  FADD.FTZ R27, R27, R28 ;  /* 0x0000001c1b1b7221 */ /* 0x020fc40000010000 */
[----:B------:R-:W-:-:S04]  /*05c0*/  FADD.FTZ R29, R22, R29 ;  /* 0x0000001d161d7221 */ /* 0x000fc80000010000 */
[----:B------:R-:W-:Y:S02]  /*05d0*/  FADD.FTZ R8, R29, R16 ;  /* 0x000000101d087221 */ /* 0x000fe40000010000 */
[----:B------:R-:W-:Y:S02]  /*05e0*/  FADD.FTZ R14, R23, R14 ;  /* 0x0000000e170e7221 */ /* 0x000fe40000010000 */
[----:B------:R-:W-:Y:S02]  /*05f0*/  FADD.FTZ R20, R27, R20 ;  /* 0x000000141b147221 */ /* 0x000fe40000010000 */
[----:B------:R-:W-:Y:S02]  /*0600*/  FADD.FTZ R23, R14, R17 ;  /* 0x000000110e177221 */ /* 0x000fe40000010000 */
[----:B------:R-:W-:Y:S01]  /*0610*/  FADD.FTZ R27, R20, R11 ;  /* 0x0000000b141b7221 */ /* 0x000fe20000010000 */
[----:B------:R-:W-:Y:S05]  /*0620*/  @!P1 BRA `(.L_x_522) ;  /* 0xfffffd1000009947 */ /* 0x000fea000383ffff */
.L_x_521:
[----:B------:R-:W-:Y:S05]  /*0630*/  BSYNC B1 ;  /* 0x0000000000017941 */ /* 0x000fea0003800000 */
.L_x_520:
[C---:B------:R-:W-:Y:S01]  /*0640*/  ISETP.GE.U32.AND P1, PT, R25.reuse, c[0x0][0x160], PT ;  /* 0x0000580019007a0c */ /* 0x040fe20003f26070 */
[----:B------:R-:W-:Y:S01]  /*0650*/  BSSY B1, `(.L_x_523) ;  /* 0x000001c000017945 */ /* 0x000fe20003800000 */
[----:B------:R-:W-:-:S04]  /*0660*/  IADD3 R9, -R25, c[0x0][0x160], RZ ;  /* 0x0000580019097a10 */ /* 0x000fc80007ffe1ff */
[----:B------:R-:W-:-:S13]  /*0670*/  ISETP.LE.U32.OR P1, PT, R9, 0x20, P1 ;  /* 0x000000200900780c */ /* 0x000fda0000f23470 */
[----:B------:R-:W-:Y:S05]  /*0680*/  @P1 BRA `(.L_x_524) ;  /* 0x0000018000001947 */ /* 0x000fea0003800000 */
[----:B------:R-:W-:Y:S01]  /*0690*/  MOV R15, 0x4 ;  /* 0x00000004000f7802 */ /* 0x000fe20000000f00 */
[C---:B------:R-:W-:Y:S01]  /*06a0*/  IMAD R10, R25.reuse, c[0x0][0x168], R4 ;  /* 0x00005a00190a7a24 */ /* 0x040fe200078e0204 */
[----:B------:R-:W-:-:S03]  /*06b0*/  IADD3 R9, R25, 0x20, RZ ;  /* 0x0000002019097810 */ /* 0x000fc60007ffe0ff */
[----:B------:R-:W-:-:S04]  /*06c0*/  IMAD.WIDE.U32 R20, R10, R15, c[0x0][0x220] ;  /* 0x000088000a147625 */ /* 0x000fc800078e000f */
[CC--:B------:R-:W-:Y:S02]  /*06d0*/  IMAD.WIDE.U32 R18, R10.reuse, R15.reuse, c[0x0][0x228] ;  /* 0x00008a000a127625 */ /* 0x0c0fe400078e000f */
[----:B------:R-:W2:Y:S02]  /*06e0*/  LDG.E R21, [R20.64] ;  /* 0x0000000414157981 */ /* 0x000ea4000c1e1900 */
[----:B------:R-:W-:Y:S02]  /*06f0*/  IMAD R14, R9, c[0x0][0x168], R4 ;  /* 0x00005a00090e7a24 */ /* 0x000fe400078e0204 */
[-C--:B------:R-:W-:Y:S01]  /*0700*/  IMAD.WIDE.U32 R10, R10, R15.reuse, c[0x0][0x240] ;  /* 0x000090000a0a7625 */ /* 0x080fe200078e000f */
[----:B------:R-:W3:Y:S03]  /*0710*/  LDG.E R18, [R18.64] ;  /* 0x0000000412127981 */ /* 0x000ee6000c1e1900 */
[----:B------:R-:W-:-:S02]  /*0720*/  IMAD.WIDE.U32 R16, R14, R15, c[0x0][0x220] ;  /* 0x000088000e107625 */ /* 0x000fc400078e000f */
[----:B------:R-:W4:Y:S02]  /*0730*/  LDG.E R10, [R10.64] ;  /* 0x000000040a0a7981 */ /* 0x000f24000c1e1900 */
[CC--:B------:R-:W-:Y:S02]  /*0740*/  IMAD.WIDE.U32 R12, R14.reuse, R15.reuse, c[0x0][0x228] ;  /* 0x00008a000e0c7625 */ /* 0x0c0fe400078e000f */
[----:B------:R-:W5:Y:S02]  /*0750*/  LDG.E R17, [R16.64] ;  /* 0x0000000410117981 */ /* 0x000f64000c1e1900 */
[----:B------:R-:W-:Y:S02]  /*0760*/  IMAD.WIDE.U32 R14, R14, R15, c[0x0][0x240] ;  /* 0x000090000e0e7625 */ /* 0x000fe400078e000f */
[----:B------:R-:W5:Y:S04]  /*0770*/  LDG.E R12, [R12.64] ;  /* 0x000000040c0c7981 */ /* 0x000f68000c1e1900 */
[----:B------:R-:W5:Y:S01]  /*0780*/  LDG.E R14, [R14.64] ;  /* 0x000000040e0e7981 */ /* 0x000f62000c1e1900 */
[----:B------:R-:W-:-:S02]  /*0790*/  PLOP3.LUT P2, PT, PT, PT, PT, 0x8, 0x0 ;  /* 0x000000000000781c */ /* 0x000fc40003f4e170 */
[----:B------:R-:W-:Y:S01]  /*07a0*/  IADD3 R25, R25, 0x40, RZ ;  /* 0x0000004019197810 */ /* 0x000fe20007ffe0ff */
[----:B--2---:R-:W-:Y:S02]  /*07b0*/  FADD.FTZ R8, R8, R21 ;  /* 0x0000001508087221 */ /* 0x004fe40000010000 */
[----:B---3--:R-:W-:Y:S02]  /*07c0*/  FADD.FTZ R23, R23, R18 ;  /* 0x0000001217177221 */ /* 0x008fe40000010000 */
[----:B----4-:R-:W-:Y:S02]  /*07d0*/  FADD.FTZ R27, R27, R10 ;  /* 0x0000000a1b1b7221 */ /* 0x010fe40000010000 */
[----:B-----5:R-:W-:Y:S02]  /*07e0*/  FADD.FTZ R8, R8, R17 ;  /* 0x0000001108087221 */ /* 0x020fe40000010000 */
[----:B------:R-:W-:Y:S02]  /*07f0*/  FADD.FTZ R23, R23, R12 ;  /* 0x0000000c17177221 */ /* 0x000fe40000010000 */
[----:B------:R-:W-:-:S02]  /*0800*/  FADD.FTZ R27, R27, R14 ;  /* 0x0000000e1b1b7221 */ /* 0x000fc40000010000 */
.L_x_524:
[----:B------:R-:W-:Y:S05]  /*0810*/  BSYNC B1 ;  /* 0x0000000000017941 */ /* 0x000fea0003800000 */
.L_x_523:
[----:B------:R-:W-:Y:S01]  /*0820*/  ISETP.LT.U32.OR P2, PT, R25, c[0x0][0x160], P2 ;  /* 0x0000580019007a0c */ /* 0x000fe20001741470 */
[----:B------:R-:W-:-:S12]  /*0830*/  BSSY B1, `(.L_x_519) ;  /* 0x000000d000017945 */ /* 0x000fd80003800000 */
[----:B------:R-:W-:Y:S05]  /*0840*/  @!P2 BRA `(.L_x_525) ;  /* 0x000000b00000a947 */ /* 0x000fea0003800000 */
[----:B------:R-:W-:Y:S02]  /*0850*/  IMAD.MOV.U32 R11, RZ, RZ, 0x4 ;  /* 0x00000004ff0b7424 */ /* 0x000fe400078e00ff */
[----:B------:R-:W-:-:S04]  /*0860*/  IMAD R10, R25, c[0x0][0x168], R4 ;  /* 0x00005a00190a7a24 */ /* 0x000fc800078e0204 */
[----:B------:R-:W-:-:S04]  /*0870*/  IMAD.WIDE.U32 R14, R10, R11, c[0x0][0x220] ;  /* 0x000088000a0e7625 */ /* 0x000fc800078e000b */
[CC--:B------:R-:W-:Y:S02]  /*0880*/  IMAD.WIDE.U32 R12, R10.reuse, R11.reuse, c[0x0][0x228] ;  /* 0x00008a000a0c7625 */ /* 0x0c0fe400078e000b */
[----:B------:R-:W2:Y:S02]  /*0890*/  LDG.E R15, [R14.64] ;  /* 0x000000040e0f7981 */ /* 0x000ea4000c1e1900 */
[----:B------:R-:W-:Y:S02]  /*08a0*/  IMAD.WIDE.U32 R10, R10, R11, c[0x0][0x240] ;  /* 0x000090000a0a7625 */ /* 0x000fe400078e000b */
[----:B------:R-:W3:Y:S04]  /*08b0*/  LDG.E R12, [R12.64] ;  /* 0x000000040c0c7981 */ /* 0x000ee8000c1e1900 */
[----:B------:R-:W4:Y:S01]  /*08c0*/  LDG.E R10, [R10.64] ;  /* 0x000000040a0a7981 */ /* 0x000f22000c1e1900 */
[----:B--2---:R-:W-:-:S02]  /*08d0*/  FADD.FTZ R8, R8, R15 ;  /* 0x0000000f08087221 */ /* 0x004fc40000010000 */
[----:B---3--:R-:W-:Y:S02]  /*08e0*/  FADD.FTZ R23, R23, R12 ;  /* 0x0000000c17177221 */ /* 0x008fe40000010000 */
[----:B----4-:R-:W-:Y:S02]  /*08f0*/  FADD.FTZ R27, R27, R10 ;  /* 0x0000000a1b1b7221 */ /* 0x010fe40000010000 */
.L_x_525:
[----:B------:R-:W-:Y:S05]  /*0900*/  BSYNC B1 ;  /* 0x0000000000017941 */ /* 0x000fea0003800000 */
.L_x_519:
[----:B------:R-:W-:Y:S05]  /*0910*/  BSYNC B0 ;  /* 0x0000000000007941 */ /* 0x000fea0003800000 */
.L_x_518:
[----:B------:R-:W-:Y:S01]  /*0920*/  ISETP.GT.U32.AND P1, PT, R0, 0x3ff, PT ;  /* 0x000003ff0000780c */ /* 0x000fe20003f24070 */
[----:B------:R0:W-:Y:S01]  /*0930*/  STS [R6.X4], R23 ;  /* 0x0000001706007388 */ /* 0x0001e20000004800 */
[----:B------:R-:W-:Y:S03]  /*0940*/  WARPSYNC 0xffffffff ;  /* 0xffffffff00007948 */ /* 0x000fe60003800000 */
[----:B------:R0:W-:Y:S04]  /*0950*/  STS [R6.X4+0x1000], R8 ;  /* 0x0010000806007388 */ /* 0x0001e80000004800 */
[----:B------:R0:W-:Y:S04]  /*0960*/  STS [R6.X4+0x2000], R27 ;  /* 0x0020001b06007388 */ /* 0x0001e80000004800 */
[----:B------:R-:W-:Y:S06]  /*0970*/  BAR.SYNC.DEFER_BLOCKING 0x0 ;  /* 0x0000000000007b1d */ /* 0x000fec0000010000 */
[----:B------:R-:W-:Y:S05]  /*0980*/  @P1 BRA `(.L_x_526) ;  /* 0x0000029000001947 */ /* 0x000fea0003800000 */
[----:B0-----:R0:W1:Y:S04]  /*0990*/  LDS R15, [R7.X4] ;  /* 0x00000000070f7984 */ /* 0x0010680000004800 */
[----:B------:R0:W2:Y:S04]  /*09a0*/  LDS R11, [R7.X4+0x2000] ;  /* 0x00200000070b7984 */ /* 0x0000a80000004800 */
[----:B------:R0:W3:Y:S01]  /*09b0*/  LDS R10, [R7.X4+0x1000] ;  /* 0x00100000070a7984 */ /* 0x0000e20000004800 */
[----:B------:R-:W-:Y:S05]  /*09c0*/  BRA.DIV ~URZ, `(.L_x_527) ;  /* 0x000004027f007947 */ /* 0x000fea000b800000 */
[----:B---3--:R3:W4:Y:S02]  /*09d0*/  SHFL.BFLY PT, R14, R10, 0x1, 0x1f ;  /* 0x0c201f000a0e7f89 */ /* 0x00872400000e0000 */
.L_x_532:
[----:B----4-:R-:W-:Y:S01]  /*09e0*/  FADD.FTZ R18, R10, R14 ;  /* 0x0000000e0a127221 */ /* 0x010fe20000010000 */
[----:B------:R-:W-:Y:S05]  /*09f0*/  BRA.DIV ~URZ, `(.L_x_528) ;  /* 0x000004427f007947 */ /* 0x000fea000b800000 */
[----:B-1----:R-:W1:Y:S04]  /*0a00*/  SHFL.BFLY PT, R8, R15, 0x1, 0x1f ;  /* 0x0c201f000f087f89 */ /* 0x002e6800000e0000 */
[----:B--2---:R-:W2:Y:S01]  /*0a10*/  SHFL.BFLY PT, R12, R11, 0x1, 0x1f ;  /* 0x0c201f000b0c7f89 */ /* 0x004ea200000e0000 */
[----:B-1-3--:R-:W-:-:S03]  /*0a20*/  FADD.FTZ R10, R15, R8 ;  /* 0x000000080f0a7221 */ /* 0x00afc60000010000 */
[----:B------:R-:W1:Y:S01]  /*0a30*/  SHFL.BFLY PT, R8, R18, 0x2, 0x1f ;  /* 0x0c401f0012087f89 */ /* 0x000e6200000e0000 */
[----:B--2---:R-:W-:-:S03]  /*0a40*/  FADD.FTZ R14, R11, R12 ;  /* 0x0000000c0b0e7221 */ /* 0x004fc60000010000 */
[----:B------:R-:W2:Y:S04]  /*0a50*/  SHFL.BFLY PT, R9, R10, 0x2, 0x1f ;  /* 0x0c401f000a097f89 */ /* 0x000ea800000e0000 */
[----:B------:R-:W3:Y:S01]  /*0a60*/  SHFL.BFLY PT, R17, R14, 0x2, 0x1f ;  /* 0x0c401f000e117f89 */ /* 0x000ee200000e0000 */
[----:B-1----:R-:W-:Y:S02]  /*0a70*/  FADD.FTZ R8, R18, R8 ;  /* 0x0000000812087221 */ /* 0x002fe40000010000 */
[----:B--2---:R-:W-:-:S03]  /*0a80*/  FADD.FTZ R13, R10, R9 ;  /* 0x000000090a0d7221 */ /* 0x004fc60000010000 */
[----:B------:R-:W1:Y:S01]  /*0a90*/  SHFL.BFLY PT, R9, R8, 0x4, 0x1f ;  /* 0x0c801f0008097f89 */ /* 0x000e6200000e0000 */
[----:B---3--:R-:W-:-:S03]  /*0aa0*/  FADD.FTZ R17, R14, R17 ;  /* 0x000000110e117221 */ /* 0x008fc60000010000 */
        /* <DEDUP_REMOVED lines=10> */
[----:B------:R1:W2:Y:S01]  /*0b50*/  SHFL.BFLY PT, R13, R10, 0x10, 0x1f ;  /* 0x0e001f000a0d7f89 */ /* 0x0002a200000e0000 */
[----:B---3--:R-:W-:-:S03]  /*0b60*/  FADD.FTZ R18, R16, R15 ;  /* 0x0000000f10127221 */ /* 0x008fc60000010000 */
[----:B------:R1:W3:Y:S04]  /*0b70*/  SHFL.BFLY PT, R15, R12, 0x10, 0x1f ;  /* 0x0e001f000c0f7f89 */ /* 0x0002e800000e0000 */
[----:B------:R1:W4:Y:S02]  /*0b80*/  SHFL.BFLY PT, R14, R18, 0x10, 0x1f ;  /* 0x0e001f00120e7f89 */ /* 0x00032400000e0000 */
.L_x_533:
[----:B------:R-:W-:Y:S01]  /*0b90*/  ISETP.NE.AND P1, PT, R2, RZ, PT ;  /* 0x000000ff0200720c */ /* 0x000fe20003f25270 */
[----:B---3--:R-:W-:Y:S02]  /*0ba0*/  FADD.FTZ R15, R15, R12 ;  /* 0x0000000c0f0f7221 */ /* 0x008fe40000010000 */
[----:B--2---:R-:W-:Y:S02]  /*0bb0*/  FADD.FTZ R13, R13, R10 ;  /* 0x0000000a0d0d7221 */ /* 0x004fe40000010000 */
[----:B----4-:R-:W-:-:S08]  /*0bc0*/  FADD.FTZ R9, R14, R18 ;  /* 0x000000120e097221 */ /* 0x010fd00000010000 */
[----:B------:R-:W-:-:S04]  /*0bd0*/  @!P1 SHF.R.U32.HI R8, RZ, 0x3, R0 ;  /* 0x00000003ff089819 */ /* 0x000fc80000011600 */
[----:B------:R-:W-:-:S05]  /*0be0*/  @!P1 LOP3.LUT R8, R8, 0x1ffffffc, RZ, 0xc0, !PT ;  /* 0x1ffffffc08089812 */ /* 0x000fca00078ec0ff */
[----:B------:R2:W-:Y:S04]  /*0bf0*/  @!P1 STS [R8+0x3000], R15 ;  /* 0x0030000f08009388 */ /* 0x0005e80000000800 */
[----:B------:R2:W-:Y:S04]  /*0c00*/  @!P1 STS [R8+0x3080], R13 ;  /* 0x0030800d08009388 */ /* 0x0005e80000000800 */
[----:B------:R2:W-:Y:S02]  /*0c10*/  @!P1 STS [R8+0x3100], R9 ;  /* 0x0031000908009388 */ /* 0x0005e40000000800 */
.L_x_526:
[----:B0-2---:R-:W-:Y:S01]  /*0c20*/  SHF.L.U32 R8, R5, 0x1, RZ ;  /* 0x0000000105087819 */ /* 0x005fe200000006ff */
[----:B------:R-:W-:Y:S01]  /*0c30*/  WARPSYNC 0xffffffff ;  /* 0xffffffff00007948 */ /* 0x000fe20003800000 */
[----:B------:R-:W-:Y:S02]  /*0c40*/  BAR.SYNC.DEFER_BLOCKING 0x0 ;  /* 0x0000000000007b1d */ /* 0x000fe40000010000 */
[----:B------:R-:W-:-:S04]  /*0c50*/  ISETP.GE.U32.OR P1, PT, R8, c[0x0][0x168], P0 ;  /* 0x00005a0008007a0c */ /* 0x000fc80000726470 */
[----:B------:R-:W-:Y:S09]  /*0c60*/  BSSY B0, `(.L_x_529) ;  /* 0x0000011000007945 */ /* 0x000ff20003800000 */
[----:B------:R-:W-:Y:S05]  /*0c70*/  @P1 BRA `(.L_x_530) ;  /* 0x000000f000001947 */ /* 0x000fea0003800000 */
[----:B------:R-:W-:Y:S01]  /*0c80*/  SHF.L.U32 R8, R0, 0x3, RZ ;  /* 0x0000000300087819 */ /* 0x000fe200000006ff */
[----:B------:R-:W-:-:S03]  /*0c90*/  IMAD.MOV.U32 R16, RZ, RZ, 0x4 ;  /* 0x00000004ff107424 */ /* 0x000fc600078e00ff */
[----:B------:R-:W-:-:S05]  /*0ca0*/  LOP3.LUT R14, R8, 0xf8, RZ, 0xc0, !PT ;  /* 0x000000f8080e7812 */ /* 0x000fca00078ec0ff */
[----:B------:R-:W0:Y:S04]  /*0cb0*/  LDS.64 R8, [R14+0x3000] ;  /* 0x003000000e087984 */ /* 0x000e280000000a00 */
[----:B-1----:R-:W1:Y:S04]  /*0cc0*/  LDS.64 R10, [R14+0x3080] ;  /* 0x003080000e0a7984 */ /* 0x002e680000000a00 */
[----:B------:R-:W2:Y:S01]  /*0cd0*/  LDS.64 R12, [R14+0x3100] ;  /* 0x003100000e0c7984 */ /* 0x000ea20000000a00 */
[----:B0-----:R-:W-:Y:S01]  /*0ce0*/  F2FP.BF16.PACK_AB R15, R9, R8 ;  /* 0x00000008090f723e */ /* 0x001fe200000010ff */
[----:B------:R-:W-:Y:S01]  /*0cf0*/  IMAD.WIDE.U32 R8, R5, R16, c[0x0][0x268] ;  /* 0x00009a0005087625 */ /* 0x000fe200078e0010 */
[----:B-1----:R-:W-:-:S03]  /*0d00*/  F2FP.BF16.PACK_AB R17, R11, R10 ;  /* 0x0000000a0b11723e */ /* 0x002fc600000010ff */
[----:B------:R-:W-:Y:S01]  /*0d10*/  IMAD.WIDE.U32 R10, R5, R16, c[0x0][0x260] ;  /* 0x00009800050a7625 */ /* 0x000fe200078e0010 */
[----:B------:R0:W-:Y:S01]  /*0d20*/  STG.E [R8.64], R15 ;  /* 0x0000000f08007986 */ /* 0x0001e2000c101904 */
[----:B--2---:R-:W-:Y:S02]  /*0d30*/  F2FP.BF16.PACK_AB R19, R13, R12 ;  /* 0x0000000c0d13723e */ /* 0x004fe400000010ff */
[----:B------:R-:W-:Y:S01]  /*0d40*/  IMAD.WIDE.U32 R12, R5, R16, c[0x0][0x280] ;  /* 0x0000a000050c7625 */ /* 0x000fe200078e0010 */
[----:B------:R0:W-:Y:S04]  /*0d50*/  STG.E [R10.64], R17 ;  /* 0x000000110a007986 */ /* 0x0001e8000c101904 */
[----:B------:R0:W-:Y:S02]  /*0d60*/  STG.E [R12.64], R19 ;  /* 0x000000130c007986 */ /* 0x0001e4000c101904 */
.L_x_530:
[----:B------:R-:W-:Y:S05]  /*0d70*/  BSYNC B0 ;  /* 0x0000000000007941 */ /* 0x000fea0003800000 */
.L_x_529:
[C---:B------:R-:W-:Y:S02]  /*0d80*/  ISETP.GT.U32.AND P1, PT, R4.reuse, -0x801, PT ;  /* 0xfffff7ff0400780c */ /* 0x040fe40003f24070 */
[----:B------:R-:W-:-:S02]  /*0d90*/  IADD3 R4, R4, 0x800, RZ ;  /* 0x0000080004047810 */ /* 0x000fc40007ffe0ff */
[----:B------:R-:W-:-:S09]  /*0da0*/  IADD3 R5, R5, 0x400, RZ ;  /* 0x0000040005057810 */ /* 0x000fd20007ffe0ff */
[----:B01----:R-:W-:Y:S05]  /*0db0*/  @P1 BRA `(.L_x_531) ;  /* 0xfffff37000001947 */ /* 0x003fea000383ffff */
[----:B------:R-:W-:Y:S05]  /*0dc0*/  EXIT ;  /* 0x000000000000794d */ /* 0x000fea0003800000 */
.L_x_527:
[----:B------:R-:W-:Y:S01]  /*0dd0*/  HFMA2.MMA R17, -RZ, RZ, 0, 5.9604644775390625e-08 ;  /* 0x00000001ff117435 */ /* 0x000fe200000001ff */
[----:B---3--:R-:W-:Y:S01]  /*0de0*/  MOV R18, R10 ;  /* 0x0000000a00127202 */ /* 0x008fe20000000f00 */
[----:B------:R-:W-:Y:S01]  /*0df0*/  IMAD.MOV.U32 R14, RZ, RZ, 0x1f ;  /* 0x0000001fff0e7424 */ /* 0x000fe200078e00ff */
[----:B------:R-:W-:Y:S02]  /*0e00*/  MOV R19, 0xffffffff ;  /* 0xffffffff00137802 */ /* 0x000fe40000000f00 */
[----:B------:R-:W-:Y:S02]  /*0e10*/  MOV R8, 0xe30 ;  /* 0x00000e3000087802 */ /* 0x000fe40000000f00 */
[----:B012---:R-:W-:Y:S05]  /*0e20*/  CALL.REL.NOINC `($__internal_16_$__cuda_sm70_shflsync_bfly_p) ;  /* 0x0000059000007944 */ /* 0x007fea0003c00000 */
[----:B01----:R-:W-:Y:S05]  /*0e30*/  BRA `(.L_x_532) ;  /* 0xfffffba000007947 */ /* 0x003fea000383ffff */
.L_x_528:
[----:B------:R-:W-:Y:S01]  /*0e40*/  HFMA2.MMA R17, -RZ, RZ, 0, 1.1920928955078125e-07 ;  /* 0x00000002ff117435 */ /* 0x000fe200000001ff */
[----:B------:R-:W-:Y:S01]  /*0e50*/  IMAD.MOV.U32 R14, RZ, RZ, 0x1f ;  /* 0x0000001fff0e7424 */ /* 0x000fe200078e00ff */
[----:B------:R-:W-:Y:S02]  /*0e60*/  MOV R19, 0xffffffff ;  /* 0xffffffff00137802 */ /* 0x000fe40000000f00 */
[----:B------:R-:W-:Y:S02]  /*0e70*/  MOV R8, 0xe90 ;  /* 0x00000e9000087802 */ /* 0x000fe40000000f00 */
[----:B0123--:R-:W-:Y:S05]  /*0e80*/  CALL.REL.NOINC `($__internal_16_$__cuda_sm70_shflsync_bfly_p) ;  /* 0x0000053000007944 */ /* 0x00ffea0003c00000 */
[----:B0-----:R-:W-:Y:S01]  /*0e90*/  HFMA2.MMA R17, -RZ, RZ, 0, 2.384185791015625e-07 ;  /* 0x00000004ff117435 */ /* 0x001fe200000001ff */
[----:B-1----:R-:W-:Y:S01]  /*0ea0*/  FADD.FTZ R18, R18, R14 ;  /* 0x0000000e12127221 */ /* 0x002fe20000010000 */
[----:B------:R-:W-:Y:S01]  /*0eb0*/  MOV R19, 0xffffffff ;  /* 0xffffffff00137802 */ /* 0x000fe20000000f00 */
[----:B------:R-:W-:Y:S01]  /*0ec0*/  IMAD.MOV.U32 R14, RZ, RZ, 0x1f ;  /* 0x0000001fff0e7424 */ /* 0x000fe200078e00ff */
[----:B------:R-:W-:-:S02]  /*0ed0*/  MOV R8, 0xef0 ;  /* 0x00000ef000087802 */ /* 0x000fc40000000f00 */
[----:B------:R-:W-:Y:S05]  /*0ee0*/  CALL.REL.NOINC `($__internal_16_$__cuda_sm70_shflsync_bfly_p) ;  /* 0x000004d000007944 */ /* 0x000fea0003c00000 */
[----:B0-----:R-:W-:Y:S01]  /*0ef0*/  HFMA2.MMA R17, -RZ, RZ, 0, 4.76837158203125e-07 ;  /* 0x00000008ff117435 */ /* 0x001fe200000001ff */
[----:B-1----:R-:W-:Y:S01]  /*0f00*/  FADD.FTZ R18, R18, R14 ;  /* 0x0000000e12127221 */ /* 0x002fe20000010000 */
[----:B------:R-:W-:Y:S01]  /*0f10*/  MOV R19, 0xffffffff ;  /* 0xffffffff00137802 */ /* 0x000fe20000000f00 */
[----:B------:R-:W-:Y:S01]  /*0f20*/  IMAD.MOV.U32 R14, RZ, RZ, 0x1f ;  /* 0x0000001fff0e7424 */ /* 0x000fe200078e00ff */
[----:B------:R-:W-:-:S02]  /*0f30*/  MOV R8, 0xf50 ;  /* 0x00000f5000087802 */ /* 0x000fc40000000f00 */
[----:B------:R-:W-:Y:S05]  /*0f40*/  CALL.REL.NOINC `($__internal_16_$__cuda_sm70_shflsync_bfly_p) ;  /* 0x0000047000007944 */ /* 0x000fea0003c00000 */
[----:B-1----:R-:W-:Y:S01]  /*0f50*/  FADD.FTZ R10, R18, R14 ;  /* 0x0000000e120a7221 */ /* 0x002fe20000010000 */
[----:B0-----:R-:W-:Y:S01]  /*0f60*/  HFMA2.MMA R17, -RZ, RZ, 0, 9.5367431640625e-07 ;  /* 0x00000010ff117435 */ /* 0x001fe200000001ff */
[----:B------:R-:W-:Y:S01]  /*0f70*/  IMAD.MOV.U32 R14, RZ, RZ, 0x1f ;  /* 0x0000001fff0e7424 */ /* 0x000fe200078e00ff */
[----:B------:R-:W-:-:S02]  /*0f80*/  MOV R19, 0xffffffff ;  /* 0xffffffff00137802 */ /* 0x000fc40000000f00 */
[----:B------:R-:W-:Y:S02]  /*0f90*/  MOV R18, R10 ;  /* 0x0000000a00127202 */ /* 0x000fe40000000f00 */
[----:B------:R-:W-:Y:S02]  /*0fa0*/  MOV R8, 0xfc0 ;  /* 0x00000fc000087802 */ /* 0x000fe40000000f00 */
[----:B------:R-:W-:Y:S05]  /*0fb0*/  CALL.REL.NOINC `($__internal_16_$__cuda_sm70_shflsync_bfly_p) ;  /* 0x0000040000007944 */ /* 0x000fea0003c00000 */
[----:B0-----:R-:W-:Y:S01]  /*0fc0*/  HFMA2.MMA R17, -RZ, RZ, 0, 5.9604644775390625e-08 ;  /* 0x00000001ff117435 */ /* 0x001fe200000001ff */
[----:B-1----:R-:W-:Y:S01]  /*0fd0*/  IMAD.MOV.U32 R13, RZ, RZ, R14 ;  /* 0x000000ffff0d7224 */ /* 0x002fe200078e000e */
[----:B------:R-:W-:Y:S01]  /*0fe0*/  MOV R18, R15 ;  /* 0x0000000f00127202 */ /* 0x000fe20000000f00 */
[----:B------:R-:W-:Y:S01]  /*0ff0*/  IMAD.MOV.U32 R14, RZ, RZ, 0x1f ;  /* 0x0000001fff0e7424 */ /* 0x000fe200078e00ff */
[----:B------:R-:W-:Y:S02]  /*1000*/  MOV R19, 0xffffffff ;  /* 0xffffffff00137802 */ /* 0x000fe40000000f00 */
[----:B------:R-:W-:Y:S02]  /*1010*/  MOV R8, 0x1030 ;  /* 0x0000103000087802 */ /* 0x000fe40000000f00 */
[----:B------:R-:W-:Y:S05]  /*1020*/  CALL.REL.NOINC `($__internal_16_$__cuda_sm70_shflsync_bfly_p) ;  /* 0x0000039000007944 */ /* 0x000fea0003c00000 */
[----:B0-----:R-:W-:Y:S01]  /*1030*/  HFMA2.MMA R17, -RZ, RZ, 0, 1.1920928955078125e-07 ;  /* 0x00000002ff117435 */ /* 0x001fe200000001ff */
[----:B-1----:R-:W-:Y:S01]  /*1040*/  FADD.FTZ R18, R15, R14 ;  /* 0x0000000e0f127221 */ /* 0x002fe20000010000 */
[----:B------:R-:W-:Y:S01]  /*1050*/  MOV R19, 0xffffffff ;  /* 0xffffffff00137802 */ /* 0x000fe20000000f00 */
[----:B------:R-:W-:Y:S01]  /*1060*/  IMAD.MOV.U32 R14, RZ, RZ, 0x1f ;  /* 0x0000001fff0e7424 */ /* 0x000fe200078e00ff */
[----:B------:R-:W-:-:S02]  /*1070*/  MOV R8, 0x1090 ;  /* 0x0000109000087802 */ /* 0x000fc40000000f00 */
[----:B------:R-:W-:Y:S05]  /*1080*/  CALL.REL.NOINC `($__internal_16_$__cuda_sm70_shflsync_bfly_p) ;  /* 0x0000033000007944 */ /* 0x000fea0003c00000 */
        /* <DEDUP_REMOVED lines=35> */
[----:B------:R-:W-:Y:S01]  /*12c0*/  IMAD.MOV.U32 R19, RZ, RZ, -0x1 ;  /* 0xffffffffff137424 */ /* 0x000fe200078e00ff */
[----:B------:R-:W-:-:S02]  /*12d0*/  MOV R8, 0x12f0 ;  /* 0x000012f000087802 */ /* 0x000fc40000000f00 */
[----:B------:R-:W-:Y:S05]  /*12e0*/  CALL.REL.NOINC `($__internal_16_$__cuda_sm70_shflsync_bfly_p) ;  /* 0x000000d000007944 */ /* 0x000fea0003c00000 */
[----:B0-----:R-:W-:Y:S01]  /*12f0*/  HFMA2.MMA R17, -RZ, RZ, 0, 4.76837158203125e-07 ;  /* 0x00000008ff117435 */ /* 0x001fe200000001ff */
[----:B-1----:R-:W-:Y:S01]  /*1300*/  FADD.FTZ R18, R18, R14 ;  /* 0x0000000e12127221 */ /* 0x002fe20000010000 */
[----:B------:R-:W-:-:S02]  /*1310*/  MOV R14, 0x1f ;  /* 0x0000001f000e7802 */ /* 0x000fc40000000f00 */
[----:B------:R-:W-:Y:S02]  /*1320*/  MOV R19, 0xffffffff ;  /* 0xffffffff00137802 */ /* 0x000fe40000000f00 */
[----:B------:R-:W-:Y:S02]  /*1330*/  MOV R8, 0x1350 ;  /* 0x0000135000087802 */ /* 0x000fe40000000f00 */
[----:B------:R-:W-:Y:S05]  /*1340*/  CALL.REL.NOINC `($__internal_16_$__cuda_sm70_shflsync_bfly_p) ;  /* 0x0000007000007944 */ /* 0x000fea0003c00000 */
[----:B01----:R-:W-:Y:S01]  /*1350*/  FADD.FTZ R18, R18, R14 ;  /* 0x0000000e12127221 */ /* 0x003fe20000010000 */
[----:B------:R-:W-:Y:S01]  /*1360*/  HFMA2.MMA R14, -RZ, RZ, 0, 1.847743988037109375e-06 ;  /* 0x0000001fff0e7435 */ /* 0x000fe200000001ff */
[----:B------:R-:W-:Y:S01]  /*1370*/  IMAD.MOV.U32 R17, RZ, RZ, 0x10 ;  /* 0x00000010ff117424 */ /* 0x000fe200078e00ff */
[----:B------:R-:W-:Y:S02]  /*1380*/  MOV R19, 0xffffffff ;  /* 0xffffffff00137802 */ /* 0x000fe40000000f00 */
[----:B------:R-:W-:Y:S02]  /*1390*/  MOV R8, 0x13b0 ;  /* 0x000013b000087802 */ /* 0x000fe40000000f00 */
[----:B------:R-:W-:Y:S05]  /*13a0*/  CALL.REL.NOINC `($__internal_16_$__cuda_sm70_shflsync_bfly_p) ;  /* 0x0000001000007944 */ /* 0x000fea0003c00000 */
[----:B01----:R-:W-:Y:S05]  /*13b0*/  BRA `(.L_x_533) ;  /* 0xfffff7d000007947 */ /* 0x003fea000383ffff */
        .weak           $__internal_16_$__cuda_sm70_shflsync_bfly_p
        .type           $__internal_16_$__cuda_sm70_shflsync_bfly_p,@function
        .size           $__internal_16_$__cuda_sm70_shflsync_bfly_p,(.L_x_6818 - $__internal_16_$__cuda_sm70_shflsync_bfly_p)
$__internal_16_$__cuda_sm70_shflsync_bfly_p:
[----:B------:R-:W-:Y:S01]  /*13c0*/  HFMA2.MMA R9, -RZ, RZ, 0, 0 ;  /* 0x00000000ff097435 */ /* 0x000fe200000001ff */
[----:B------:R-:W-:Y:S04]  /*13d0*/  WARPSYNC R19 ;  /* 0x0000001300007348 */ /* 0x000fe80003800000 */
[----:B------:R0:W1:Y:S01]  /*13e0*/  SHFL.BFLY PT, R14, R18, R17, R14 ;  /* 0x0c000011120e7389 */ /* 0x00006200000e000e */
[----:B------:R-:W-:Y:S05]  /*13f0*/  RET.REL.NODEC R8 `(_ZN10layer_norm22ln_bwd_finalize_kernelINS_22Kernel_traits_finalizeILj2048E13__nv_bfloat16S2_S2_S2_fjLb1ELj1024ELj4ENS_18Kernel_traits_baseILj2048ES2_S2_S2_S2_fjLj1024EEEEELb1ELb0EEEvNS_9BwdParamsE) ;  /* 0xffffec0008007950 */ /* 0x000fea0003c3ffff */
.L_x_534:
        /* <DEDUP_REMOVED lines=16> */
.L_x_6818:


//--------------------- .text._ZN10layer_norm13ln_bwd_kernelINS_13Kernel_traitsI13__nv_bfloat16S2_S2_S2_fjLj2048ELj1ELj1ELj4ELj16ENS_18Kernel_traits_baseILj2048ES2_S2_S2_S2_fjLj128EEEEELb1ELb1ELb1ELb0EEEvNS_9BwdParamsE --------------------------
	.section	.text._ZN10layer_norm13ln_bwd_kernelINS_13Kernel_traitsI13__nv_bfloat16S2_S2_S2_fjLj2048ELj1ELj1ELj4ELj16ENS_18Kernel_traits_baseILj2048ES2_S2_S2_S2_fjLj128EEEEELb1ELb1ELb1ELb0EEEvNS_9BwdParamsE,"ax",@progbits
	.sectioninfo	@"SHI_REGISTERS=164"
	.align	128
        .global         _ZN10layer_norm13ln_bwd_kernelINS_13Kernel_traitsI13__nv_bfloat16S2_S2_S2_fjLj2048ELj1ELj1ELj4ELj16ENS_18Kernel_traits_baseILj2048ES2_S2_S2_S2_fjLj128EEEEELb1ELb1ELb1ELb0EEEvNS_9BwdParamsE
        .type           _ZN10layer_norm13ln_bwd_kernelINS_13Kernel_traitsI13__nv_bfloat16S2_S2_S2_fjLj2048ELj1ELj1ELj4ELj16ENS_18Kernel_traits_baseILj2048ES2_S2_S2_S2_fjLj128EEEEELb1ELb1ELb1ELb0EEEvNS_9BwdParamsE,@function
        .size           _ZN10layer_norm13ln_bwd_kernelINS_13Kernel_traitsI13__nv_bfloat16S2_S2_S2_fjLj2048ELj1ELj1ELj4ELj16ENS_18Kernel_traits_baseILj2048ES2_S2_S2_S2_fjLj128EEEEELb1ELb1ELb1ELb0EEEvNS_9BwdParamsE,(.L_x_6819 - _ZN10layer_norm13ln_bwd_kernelINS_13Kernel_traitsI13__nv_bfloat16S2_S2_S2_fjLj2048ELj1ELj1ELj4ELj16ENS_18Kernel_traits_baseILj2048ES2_S2_S2_S2_fjLj128EEEEELb1ELb1ELb1ELb0EEEvNS_9BwdParamsE)
        .other          _ZN10layer_norm13ln_bwd_kernelINS_13Kernel_traitsI13__nv_bfloat16S2_S2_S2_fjLj2048ELj1ELj1ELj4ELj16ENS_18Kernel_traits_baseILj2048ES2_S2_S2_S2_fjLj128EEEEELb1ELb1ELb1ELb0EEEvNS_9BwdParamsE,@"STO_CUDA_ENTRY STV_DEFAULT"
_ZN10layer_norm13ln_bwd_kernelINS_13Kernel_traitsI13__nv_bfloat16S2_S2_S2_fjLj2048ELj1ELj1ELj4ELj16ENS_18Kernel_traits_baseILj2048ES2_S2_S2_S2_fjLj128EEEEELb1ELb1ELb1ELb0EEEvNS_9BwdParamsE:
.text._ZN10layer_norm13ln_bwd_kernelINS_13Kernel_traitsI13__nv_bfloat16S2_S2_S2_fjLj2048ELj1ELj1ELj4ELj16ENS_18Kernel_traits_baseILj2048ES2_S2_S2_S2_fjLj128EEEEELb1ELb1ELb1ELb0EEEvNS_9BwdParamsE:
        /* <DEDUP_REMOVED lines=57> */
[--C-:B------:R-:W-:Y:S02]  /*0390*/  PRMT R22, RZ, 0x5410, R18.reuse ;  /* 0x00005410ff167816 */ /* 0x100fe40000000012 */
[----:B------:R-:W-:Y:S02]  /*03a0*/  PRMT R21, RZ, 0x7610, R18 ;  /* 0x00007610ff157816 */ /* 0x000fe40000000012 */
        /* <DEDUP_REMOVED lines=26> */
.L_x_633:
        /* <DEDUP_REMOVED lines=28> */
[----:B------:R-:W-:-:S03]  /*0710*/  HFMA2.MMA R113, -RZ, RZ, 0, 4.76837158203125e-07 ;  /* 0x00000008ff717435 */ /* 0x000fc600000001ff */
[----:B------:R-:W-:-:S07]  /*0720*/  ISETP.NE.AND.EX P0, PT, RZ, c[0x0][0x21c], PT, P0 ;  /* 0x00008700ff007a0c */ /* 0x000fce0003f05300 */
[----:B------:R-:W-:-:S06]  /*0730*/  IMAD.WIDE.U32 R112, R92, R113, c[0x0][0x190] ;  /* 0x000064005c707625 */ /* 0x000fcc00078e0071 */
[----:B------:R0:W5:Y:S04]  /*0740*/  @P0 LDG.E.128 R72, [R122.64] ;  /* 0x000000047a480981 */ /* 0x000168000c1e1d00 */
[----:B------:R-:W5:Y:S01]  /*0750*/  LDG.E.64 R112, [R112.64] ;  /* 0x0000000470707981 */ /* 0x000f62000c1e1b00 */
[----:B------:R-:W-:Y:S02]  /*0760*/  IADD3 R93, R119, 0x80, RZ ;  /* 0x00000080775d7810 */ /* 0x000fe40007ffe0ff */
[----:B------:R-:W-:Y:S02]  /*0770*/  IADD3 R92, R92, 0x80, RZ ;  /* 0x000000805c5c7810 */ /* 0x000fe40007ffe0ff */
.L_x_539:
[----:B------:R-:W-:Y:S05]  /*0780*/  BSYNC B1 ;  /* 0x0000000000017941 */ /* 0x000fea0003800000 */
.L_x_538:
[----:B------:R-:W-:Y:S01]  /*0790*/  IMAD.MOV.U32 R157, RZ, RZ, RZ ;  /* 0x000000ffff9d7224 */ /* 0x000fe200078e00ff */
[----:B------:R-:W-:Y:S01]  /*07a0*/  MOV R158, RZ ;  /* 0x000000ff009e7202 */ /* 0x000fe20000000f00 */
[----:B------:R-:W-:Y:S05]  /*07b0*/  @!P2 BRA `(.L_x_540) ;  /* 0x00000c800000a947 */ /* 0x000fea0003800000 */
[----:B------:R-:W-:Y:S01]  /*07c0*/  ISETP.NE.U32.AND P0, PT, RZ, c[0x0][0x218], PT ;  /* 0x00008600ff007a0c */ /* 0x000fe20003f05070 */
[----:B------:R-:W-:-:S03]  /*07d0*/  IMAD.MOV.U32 R115, RZ, RZ, 0x8 ;  /* 0x00000008ff737424 */ /* 0x000fc600078e00ff */
[----:B------:R-:W-:Y:S01]  /*07e0*/  ISETP.NE.AND.EX P0, PT, RZ, c[0x0][0x21c], PT, P0 ;  /* 0x00008700ff007a0c */ /* 0x000fe20003f05300 */
[----:B------:R-:W-:-:S06]  /*07f0*/  IMAD.WIDE.U32 R114, R92, R115, c[0x0][0x190] ;  /* 0x000064005c727625 */ /* 0x000fcc00078e0073 */
[----:B------:R-:W5:Y:S06]  /*0800*/  LDG.E.64 R114, [R114.64] ;  /* 0x0000000472727981 */ /* 0x000f6c000c1e1b00 */
[----:B------:R-:W-:-:S05]  /*0810*/  @P0 IMAD.WIDE.U32 R154, R93, R154, c[0x0][0x218] ;  /* 0x000086005d9a0625 */ /* 0x000fca00078e009a */
[----:B------:R1:W5:Y:S01]  /*0820*/  @P0 LDG.E.128 R24, [R154.64] ;  /* 0x000000049a180981 */ /* 0x000362000c1e1d00 */
[----:B------:R-:W-:Y:S01]  /*0830*/  HFMA2.MMA R158, -RZ, RZ, 0, 0 ;  /* 0x00000000ff9e7435 */ /* 0x000fe200000001ff */
[----:B------:R-:W-:Y:S05]  /*0840*/  BRA `(.L_x_540) ;  /* 0x00000bf000007947 */ /* 0x000fea0003800000 */
.L_x_537:
[----:B0-----:R-:W-:-:S06]  /*0850*/  IMAD.WIDE R92, R103, R156, c[0x0][0x1a0] ;  /* 0x00006800675c7625 */ /* 0x001fcc00078e029c */
[----:B------:R-:W2:Y:S01]  /*0860*/  LDG.E R92, [R92.64] ;  /* 0x000000045c5c7981 */ /* 0x000ea2000c1e1900 */
[----:B-----5:R-:W-:Y:S01]  /*0870*/  ISETP.GE.AND P0, PT, R116, 0x1, PT ;  /* 0x000000017400780c */ /* 0x020fe20003f06270 */
[----:B------:R-:W-:Y:S01]  /*0880*/  IMAD.MOV.U32 R155, RZ, RZ, RZ ;  /* 0x000000ffff9b7224 */ /* 0x000fe200078e00ff */
[----:B------:R-:W-:Y:S01]  /*0890*/  BSSY B1, `(.L_x_541) ;  /* 0x0000066000017945 */ /* 0x000fe20003800000 */
[----:B------:R-:W-:Y:S01]  /*08a0*/  MOV R157, RZ ;  /* 0x000000ff009d7202 */ /* 0x000fe20000000f00 */
[----:B------:R-:W-:Y:S01]  /*08b0*/  IMAD.MOV.U32 R158, RZ, RZ, RZ ;  /* 0x000000ffff9e7224 */ /* 0x000fe200078e00ff */
[----:B------:R-:W-:-:S08]  /*08c0*/  MOV R161, R119 ;  /* 0x0000007700a17202 */ /* 0x000fd00000000f00 */
[----:B------:R-:W-:-:S05]  /*08d0*/  @P0 IADD3 R94, R116, -0x1, RZ ;  /* 0xffffffff745e0810 */ /* 0x000fca0007ffe0ff */
[----:B------:R-:W-:Y:S01]  /*08e0*/  @P0 IMAD R95, R94, c[0x0][0x168], RZ ;  /* 0x00005a005e5f0a24 */ /* 0x000fe200078e02ff */
[----:B------:R-:W-:-:S04]  /*08f0*/  IADD3 R94, R96, -0x1, RZ ;  /* 0xffffffff605e7810 */ /* 0x000fc80007ffe0ff */
[----:B------:R-:W-:Y:S01]  /*0900*/  @P0 SHF.R.S32.HI R96, RZ, 0x1f, R95 ;  /* 0x0000001fff600819 */ /* 0x000fe2000001145f */
[----:B------:R-:W-:-:S03]  /*0910*/  IMAD R94, R94, c[0x0][0x168], RZ ;  /* 0x00005a005e5e7a24 */ /* 0x000fc600078e02ff */
        /* <DEDUP_REMOVED lines=22> */
[----:B------:R-:W-:Y:S02]  /*0a80*/  PRMT R125, RZ, 0x7610, R92 ;  /* 0x00007610ff7d7816 */ /* 0x000fe4000000005c */
[----:B------:R-:W-:Y:S01]  /*0a90*/  PRMT R129, RZ, 0x5410, R93 ;  /* 0x00005410ff817816 */ /* 0x000fe2000000005d */
[C---:B------:R-:W-:Y:S01]  /*0aa0*/  FADD.FTZ R120, -R156.reuse, R123 ;  /* 0x0000007b9c787221 */ /* 0x040fe20000010100 */
[----:B---3--:R-:W-:Y:S01]  /*0ab0*/  PRMT R127, RZ, 0x5410, R96 ;  /* 0x00005410ff7f7816 */ /* 0x008fe20000000060 */
[C---:B------:R-:W-:Y:S01]  /*0ac0*/  FADD.FTZ R122, -R156.reuse, R125 ;  /* 0x0000007d9c7a7221 */ /* 0x040fe20000010100 */
[----:B------:R-:W-:Y:S01]  /*0ad0*/  PRMT R133, RZ, 0x7610, R93 ;  /* 0x00007610ff857816 */ /* 0x000fe2000000005d */
[----:B------:R-:W-:Y:S01]  /*0ae0*/  FMUL.FTZ R125, R117, R120 ;  /* 0x00000078757d7220 */ /* 0x000fe20000410000 */
[----:B------:R-:W-:Y:S01]  /*0af0*/  PRMT R135, RZ, 0x5410, R94 ;  /* 0x00005410ff877816 */ /* 0x000fe2000000005e */
[----:B------:R-:W-:Y:S01]  /*0b00*/  FADD.FTZ R128, -R156, R129 ;  /* 0x000000819c807221 */ /* 0x000fe20000010100 */
[----:B------:R-:W-:Y:S01]  /*0b10*/  PRMT R126, RZ, 0x7610, R96 ;  /* 0x00007610ff7e7816 */ /* 0x000fe20000000060 */
[----:B------:R-:W-:Y:S01]  /*0b20*/  FADD.FTZ R44, R44, R127 ;  /* 0x0000007f2c2c7221 */ /* 0x000fe20000010000 */
[----:B------:R-:W-:Y:S01]  /*0b30*/  PRMT R131, RZ, 0x5410, R97 ;  /* 0x00005410ff837816 */ /* 0x000fe20000000061 */
[----:B------:R-:W-:-:S02]  /*0b40*/  FFMA.FTZ R28, R125, R127, R28 ;  /* 0x0000007f7d1c7223 */ /* 0x000fc4000001001c */
[----:B------:R-:W-:Y:S02]  /*0b50*/  FMUL.FTZ R124, R102, R127 ;  /* 0x0000007f667c7220 */ /* 0x000fe40000410000 */
[C---:B------:R-:W-:Y:S02]  /*0b60*/  FMUL.FTZ R120, R117.reuse, R122 ;  /* 0x0000007a75787220 */ /* 0x040fe40000410000 */
[----:B------:R-:W-:Y:S02]  /*0b70*/  FMUL.FTZ R127, R117, R128 ;  /* 0x00000080757f7220 */ /* 0x000fe40000410000 */
[C---:B------:R-:W-:Y:S02]  /*0b80*/  FADD.FTZ R130, -R156.reuse, R133 ;  /* 0x000000859c827221 */ /* 0x040fe40000010100 */
[----:B------:R-:W-:Y:S01]  /*0b90*/  FADD.FTZ R132, -R156, R135 ;  /* 0x000000879c847221 */ /* 0x000fe20000010100 */
[--C-:B------:R-:W-:Y:S01]  /*0ba0*/  PRMT R139, RZ, 0x5410, R95.reuse ;  /* 0x00005410ff8b7816 */ /* 0x100fe2000000005f */
[----:B------:R-:W-:Y:S01]  /*0bb0*/  FADD.FTZ R45, R45, R126 ;  /* 0x0000007e2d2d7221 */ /* 0x000fe20000010000 */
[----:B------:R-:W-:Y:S01]  /*0bc0*/  PRMT R157, RZ, 0x7610, R95 ;  /* 0x00007610ff9d7816 */ /* 0x000fe2000000005f */
[-C--:B------:R-:W-:Y:S01]  /*0bd0*/  FFMA.FTZ R29, R120, R126.reuse, R29 ;  /* 0x0000007e781d7223 */ /* 0x080fe2000001001d */
[----:B------:R-:W-:Y:S01]  /*0be0*/  PRMT R96, RZ, 0x7610, R97 ;  /* 0x00007610ff607816 */ /* 0x000fe20000000061 */
[----:B------:R-:W-:Y:S01]  /*0bf0*/  FMUL.FTZ R129, R101, R126 ;  /* 0x0000007e65817220 */ /* 0x000fe20000410000 */
[----:B------:R-:W-:Y:S01]  /*0c00*/  PRMT R95, RZ, 0x5410, R98 ;  /* 0x00005410ff5f7816 */ /* 0x000fe20000000062 */
[----:B------:R-:W-:-:S02]  /*0c10*/  FADD.FTZ R46, R46, R131 ;  /* 0x000000832e2e7221 */ /* 0x000fc40000010000 */
[-C--:B------:R-:W-:Y:S02]  /*0c20*/  FFMA.FTZ R30, R127, R131.reuse, R30 ;  /* 0x000000837f1e7223 */ /* 0x080fe4000001001e */
[----:B------:R-:W-:Y:S02]  /*0c30*/  FMUL.FTZ R128, R100, R131 ;  /* 0x0000008364807220 */ /* 0x000fe40000410000 */
[C---:B------:R-:W-:Y:S02]  /*0c40*/  FMUL.FTZ R126, R117.reuse, R130 ;  /* 0x00000082757e7220 */ /* 0x040fe40000410000 */
[----:B------:R-:W-:Y:S02]  /*0c50*/  FMUL.FTZ R131, R117, R132 ;  /* 0x0000008475837220 */ /* 0x000fe40000410000 */
[----:B------:R-:W-:Y:S02]  /*0c60*/  FADD.FTZ R47, R47, R96 ;  /* 0x000000602f2f7221 */ /* 0x000fe40000010000 */
[----:B------:R-:W-:-:S02]  /*0c70*/  FFMA.FTZ R31, R126, R96, R31 ;  /* 0x000000607e1f7223 */ /* 0x000fc4000001001f */
[----:B------:R-:W-:Y:S02]  /*0c80*/  FMUL.FTZ R133, R23, R96 ;  /* 0x0000006017857220 */ /* 0x000fe40000410000 */
[----:B------:R-:W-:Y:S02]  /*0c90*/  FADD.FTZ R48, R48, R95 ;  /* 0x0000005f30307221 */ /* 0x000fe40000010000 */
[-C--:B------:R-:W-:Y:S02]  /*0ca0*/  FFMA.FTZ R32, R131, R95.reuse, R32 ;  /* 0x0000005f83207223 */ /* 0x080fe40000010020 */
[----:B------:R-:W-:Y:S02]  /*0cb0*/  FMUL.FTZ R130, R22, R95 ;  /* 0x0000005f16827220 */ /* 0x000fe40000410000 */
[----:B------:R-:W-:Y:S02]  /*0cc0*/  FADD.FTZ R96, RZ, R124 ;  /* 0x0000007cff607221 */ /* 0x000fe40000010000 */
[----:B------:R-:W-:-:S02]  /*0cd0*/  FFMA.FTZ R95, R125, R124, RZ ;  /* 0x0000007c7d5f7223 */ /* 0x000fc400000100ff */
[----:B------:R-:W-:Y:S02]  /*0ce0*/  FADD.FTZ R97, R96, R129 ;  /* 0x0000008160617221 */ /* 0x000fe40000010000 */
[----:B------:R-:W-:Y:S01]  /*0cf0*/  FFMA.FTZ R95, R120, R129, R95 ;  /* 0x00000081785f7223 */ /* 0x000fe2000001005f */
[----:B------:R-:W-:Y:S01]  /*0d00*/  PRMT R137, RZ, 0x7610, R94 ;  /* 0x00007610ff897816 */ /* 0x000fe2000000005e */
[----:B------:R-:W-:Y:S02]  /*0d10*/  FADD.FTZ R96, R97, R128 ;  /* 0x0000008061607221 */ /* 0x000fe40000010000 */
[----:B------:R-:W-:Y:S01]  /*0d20*/  FFMA.FTZ R95, R127, R128, R95 ;  /* 0x000000807f5f7223 */ /* 0x000fe2000001005f */
[----:B------:R-:W-:Y:S01]  /*0d30*/  PRMT R98, RZ, 0x7610, R98 ;  /* 0x00007610ff627816 */ /* 0x000fe20000000062 */
[C---:B------:R-:W-:Y:S02]  /*0d40*/  FADD.FTZ R94, -R156.reuse, R139 ;  /* 0x0000008b9c5e7221 */ /* 0x040fe40000010100 */
[----:B------:R-:W-:-:S02]  /*0d50*/  FADD.FTZ R134, -R156, R137 ;  /* 0x000000899c867221 */ /* 0x000fc40000010100 */
[----:B------:R-:W-:Y:S02]  /*0d60*/  FADD.FTZ R97, R96, R133 ;  /* 0x0000008560617221 */ /* 0x000fe40000010000 */
[----:B------:R-:W-:Y:S01]  /*0d70*/  FFMA.FTZ R95, R126, R133, R95 ;  /* 0x000000857e5f7223 */ /* 0x000fe2000001005f */
[----:B------:R-:W-:Y:S01]  /*0d80*/  PRMT R93, RZ, 0x5410, R99 ;  /* 0x00005410ff5d7816 */ /* 0x000fe20000000063 */
[----:B------:R-:W-:Y:S02]  /*0d90*/  FADD.FTZ R136, -R156, R157 ;  /* 0x0000009d9c887221 */ /* 0x000fe40000010100 */
        /* <DEDUP_REMOVED lines=17> */
[----:B------:R-:W-:Y:S02]  /*0eb0*/  FADD.FTZ R49, R49, R98 ;  /* 0x0000006231317221 */ /* 0x000fe40000010000 */
[----:B------:R-:W-:Y:S02]  /*0ec0*/  FFMA.FTZ R33, R132, R98, R33 ;  /* 0x0000006284217223 */ /* 0x000fe40000010021 */
[----:B------:R-:W-:Y:S02]  /*0ed0*/  FADD.FTZ R157, R92, R139 ;  /* 0x0000008b5c9d7221 */ /* 0x000fe40000010000 */
[----:B------:R-:W-:Y:S02]  /*0ee0*/  FFMA.FTZ R158, R136, R139, R95 ;  /* 0x0000008b889e7223 */ /* 0x000fe4000001005f */
.L_x_542:
[----:B------:R-:W-:Y:S05]  /*0ef0*/  BSYNC B1 ;  /* 0x0000000000017941 */ /* 0x000fea0003800000 */
.L_x_541:
[----:B------:R-:W-:Y:S05]  /*0f00*/  @!P2 BRA `(.L_x_540) ;  /* 0x000005300000a947 */ /* 0x000fea0003800000 */
[----:B------:R-:W-:-:S04]  /*0f10*/  IMAD.WIDE.U32 R92, R161, R154, c[0x0][0x188] ;  /* 0x00006200a15c7625 */ /* 0x000fc800078e009a */
[----:B------:R-:W-:Y:S02]  /*0f20*/  IMAD.WIDE.U32 R96, R159, R154, c[0x0][0x208] ;  /* 0x000082009f607625 */ /* 0x000fe400078e009a */
[----:B------:R-:W2:Y:S04]  /*0f30*/  LDG.E.128 R92, [R92.64] ;  /* 0x000000045c5c7981 */ /* 0x000ea8000c1e1d00 */
[----:B------:R-:W3:Y:S01]  /*0f40*/  LDG.E.128 R96, [R96.64] ;  /* 0x0000000460607981 */ /* 0x000ee2000c1e1d00 */
[----:B------:R-:W-:Y:S01]  /*0f50*/  HFMA2.MMA R114, -RZ, RZ, 0, 4.76837158203125e-07 ;  /* 0x00000008ff727435 */ /* 0x000fe200000001ff */
[----:B------:R-:W-:-:S04]  /*0f60*/  ISETP.NE.U32.AND P0, PT, RZ, c[0x0][0x218], PT ;  /* 0x00008600ff007a0c */ /* 0x000fc80003f05070 */
[----:B------:R-:W-:-:S05]  /*0f70*/  ISETP.NE.AND.EX P0, PT, RZ, c[0x0][0x21c], PT, P0 ;  /* 0x00008700ff007a0c */ /* 0x000fca0003f05300 */
[----:B------:R-:W-:-:S06]  /*0f80*/  IMAD.WIDE.U32 R114, R155, R114, c[0x0][0x190] ;  /* 0x000064009b727625 */ /* 0x000fcc00078e0072 */
[----:B------:R-:W5:Y:S02]  /*0f90*/  LDG.E.64 R114, [R114.64] ;  /* 0x0000000472727981 */ /* 0x000f64000c1e1b00 */
[----:B------:R-:W-:-:S05]  /*0fa0*/  @P0 IMAD.WIDE.U32 R122, R161, R154, c[0x0][0x218] ;  /* 0x00008600a17a0625 */ /* 0x000fca00078e009a */
[----:B------:R0:W5:Y:S01]  /*0fb0*/  @P0 LDG.E.128 R24, [R122.64] ;  /* 0x000000047a180981 */ /* 0x000162000c1e1d00 */
[--C-:B--2---:R-:W-:Y:S02]  /*0fc0*/  PRMT R141, RZ, 0x5410, R93.reuse ;  /* 0x00005410ff8d7816 */ /* 0x104fe4000000005d */
[----:B------:R-:W-:Y:S02]  /*0fd0*/  PRMT R93, RZ, 0x7610, R93 ;  /* 0x00007610ff5d7816 */ /* 0x000fe4000000005d */
[--C-:B0-----:R-:W-:Y:S02]  /*0fe0*/  PRMT R123, RZ, 0x7610, R92.reuse ;  /* 0x00007610ff7b7816 */ /* 0x101fe4000000005c */
[----:B------:R-:W-:Y:S01]  /*0ff0*/  PRMT R121, RZ, 0x5410, R92 ;  /* 0x00005410ff797816 */ /* 0x000fe2000000005c */
[C---:B------:R-:W-:Y:S01]  /*1000*/  FADD.FTZ R142, -R156.reuse, R93 ;  /* 0x0000005d9c8e7221 */ /* 0x040fe20000010100 */
[--C-:B------:R-:W-:Y:S01]  /*1010*/  PRMT R143, RZ, 0x5410, R94.reuse ;  /* 0x00005410ff8f7816 */ /* 0x100fe2000000005e */
[C---:B------:R-:W-:Y:S01]  /*1020*/  FADD.FTZ R138, -R156.reuse, R123 ;  /* 0x0000007b9c8a7221 */ /* 0x040fe20000010100 */
[----:B------:R-:W-:Y:S01]  /*1030*/  PRMT R145, RZ, 0x7610, R94 ;  /* 0x00007610ff917816 */ /* 0x000fe2000000005e */
[----:B------:R-:W-:Y:S01]  /*1040*/  FADD.FTZ R94, -R156, R121 ;  /* 0x000000799c5e7221 */ /* 0x000fe20000010100 */
[----:B---3--:R-:W-:-:S02]  /*1050*/  PRMT R93, RZ, 0x5410, R96 ;  /* 0x00005410ff5d7816 */ /* 0x008fc40000000060 */
[--C-:B------:R-:W-:Y:S02]  /*1060*/  PRMT R147, RZ, 0x5410, R95.reuse ;  /* 0x00005410ff937816 */ /* 0x100fe4000000005f */
[----:B------:R-:W-:Y:S01]  /*1070*/  PRMT R95, RZ, 0x7610, R95 ;  /* 0x00007610ff5f7816 */ /* 0x000fe2000000005f */
[C---:B------:R-:W-:Y:S01]  /*1080*/  FMUL.FTZ R138, R117.reuse, R138 ;  /* 0x0000008a758a7220 */ /* 0x040fe20000410000 */
[----:B------:R-:W-:Y:S01]  /*1090*/  PRMT R96, RZ, 0x7610, R96 ;  /* 0x00007610ff607816 */ /* 0x000fe20000000060 */
[----:B------:R-:W-:Y:S02]  /*10a0*/  FMUL.FTZ R121, R117, R94 ;  /* 0x0000005e75797220 */ /* 0x000fe40000410000 */
[----:B------:R-:W-:Y:S02]  /*10b0*/  FMUL.FTZ R140, R18, R93 ;  /* 0x0000005d128c7220 */ /* 0x000fe40000410000 */
[C---:B------:R-:W-:Y:S02]  /*10c0*/  FADD.FTZ R122, -R156.reuse, R141 ;  /* 0x0000008d9c7a7221 */ /* 0x040fe40000010100 */
[----:B------:R-:W-:-:S02]  /*10d0*/  FADD.FTZ R146, -R156, R143 ;  /* 0x0000008f9c927221 */ /* 0x000fc40000010100 */
[C---:B------:R-:W-:Y:S02]  /*10e0*/  FADD.FTZ R148, -R156.reuse, R145 ;  /* 0x000000919c947221 */ /* 0x040fe40000010100 */
[C---:B------:R-:W-:Y:S02]  /*10f0*/  FADD.FTZ R92, -R156.reuse, R147 ;  /* 0x000000939c5c7221 */ /* 0x040fe40000010100 */
[----:B------:R-:W-:Y:S01]  /*1100*/  FADD.FTZ R156, -R156, R95 ;  /* 0x0000005f9c9c7221 */ /* 0x000fe20000010100 */
[----:B------:R-:W-:Y:S01]  /*1110*/  PRMT R95, RZ, 0x5410, R97 ;  /* 0x00005410ff5f7816 */ /* 0x000fe20000000061 */
[----:B------:R-:W-:Y:S02]  /*1120*/  FADD.FTZ R37, R37, R96 ;  /* 0x0000006025257221 */ /* 0x000fe40000010000 */
[-C--:B------:R-:W-:Y:S02]  /*1130*/  FFMA.FTZ R81, R138, R96.reuse, R81 ;  /* 0x000000608a517223 */ /* 0x080fe40000010051 */
[----:B------:R-:W-:-:S02]  /*1140*/  FMUL.FTZ R143, R17, R96 ;  /* 0x00000060118f7220 */ /* 0x000fc40000410000 */
[----:B------:R-:W-:Y:S02]  /*1150*/  FADD.FTZ R96, R157, R140 ;  /* 0x0000008c9d607221 */ /* 0x000fe40000010000 */
[C---:B------:R-:W-:Y:S01]  /*1160*/  FFMA.FTZ R158, R121.reuse, R140, R158 ;  /* 0x0000008c799e7223 */ /* 0x040fe2000001009e */
[----:B------:R-:W-:Y:S01]  /*1170*/  PRMT R97, RZ, 0x7610, R97 ;  /* 0x00007610ff617816 */ /* 0x000fe20000000061 */
[----:B------:R-:W-:Y:S02]  /*1180*/  FADD.FTZ R36, R36, R93 ;  /* 0x0000005d24247221 */ /* 0x000fe40000010000 */
[----:B------:R-:W-:Y:S02]  /*1190*/  FFMA.FTZ R80, R121, R93, R80 ;  /* 0x0000005d79507223 */ /* 0x000fe40000010050 */
[----:B------:R-:W-:Y:S02]  /*11a0*/  FMUL.FTZ R141, R117, R122 ;  /* 0x0000007a758d7220 */ /* 0x000fe40000410000 */
[----:B------:R-:W-:-:S02]  /*11b0*/  FMUL.FTZ R144, R16, R95 ;  /* 0x0000005f10907220 */ /* 0x000fc40000410000 */
[----:B------:R-:W-:Y:S02]  /*11c0*/  FADD.FTZ R93, R96, R143 ;  /* 0x0000008f605d7221 */ /* 0x000fe40000010000 */
        /* <DEDUP_REMOVED lines=39> */
.L_x_540:
[----:B------:R-:W-:Y:S05]  /*1440*/  BSYNC B0 ;  /* 0x0000000000007941 */ /* 0x000fea0003800000 */
.L_x_536:
[----:B------:R-:W-:Y:S02]  /*1450*/  LOP3.LUT P4, RZ, R107, 0xff, RZ, 0xc0, !PT ;  /* 0x000000ff6bff7812 */ /* 0x000fe4000788c0ff */
[----:B------:R-:W-:-:S02]  /*1460*/  SHF.R.U32.HI R94, RZ, 0x5, R104 ;  /* 0x00000005ff5e7819 */ /* 0x000fc40000011668 */
[----:B------:R-:W-:Y:S02]  /*1470*/  LOP3.LUT P0, RZ, R104, 0x1f, RZ, 0xc0, !PT ;  /* 0x0000001f68ff7812 */ /* 0x000fe4000780c0ff */
[----:B-1----:R-:W-:-:S07]  /*1480*/  LOP3.LUT R154, R94, 0x7fffffc, RZ, 0xc0, !PT ;  /* 0x07fffffc5e9a7812 */ /* 0x002fce00078ec0ff */
[----:B------:R-:W-:Y:S01]  /*1490*/  @!P4 IADD3 R154, R154, 0x4, RZ ;  /* 0x000000049a9ac810 */ /* 0x000fe20007ffe0ff */
[----:B------:R-:W-:Y:S05]  /*14a0*/  BRA.DIV ~URZ, `(.L_x_543) ;  /* 0x000026327f007947 */ /* 0x000fea000b800000 */
[----:B0-----:R0:W1:Y:S02]  /*14b0*/  SHFL.DOWN PT, R122, R157, 0x10, 0x1f ;  /* 0x0a001f009d7a7f89 */ /* 0x00106400000e0000 */
.L_x_636:
        /* <DEDUP_REMOVED lines=18> */
.L_x_637:
[----:B------:R-:W-:Y:S01]  /*15e0*/  @!P0 LOP3.LUT R93, R94, 0x3, RZ, 0xc0, !PT ;  /* 0x000000035e5d8812 */ /* 0x000fe200078ec0ff */
[----:B-1----:R-:W-:Y:S01]  /*15f0*/  FADD.FTZ R122, R122, R99 ;  /* 0x000000637a7a7221 */ /* 0x002fe20000010000 */
[----:B------:R-:W-:Y:S01]  /*1600*/  WARPSYNC 0xffffffff ;  /* 0xffffffff00007948 */ /* 0x000fe20003800000 */
[----:B0-2---:R-:W-:Y:S01]  /*1610*/  FADD.FTZ R123, R98, R123 ;  /* 0x0000007b627b7221 */ /* 0x005fe20000010000 */
[----:B------:R-:W-:Y:S01]  /*1620*/  ISETP.GE.AND P4, PT, R116, 0x1, PT ;  /* 0x000000017400780c */ /* 0x000fe20003f86270 */
[----:B------:R-:W-:Y:S01]  /*1630*/  @!P0 IMAD.IADD R155, R154, 0x1, R93 ;  /* 0x000000019a9b8824 */ /* 0x000fe200078e025d */
[----:B------:R-:W-:Y:S04]  /*1640*/  BSSY B0, `(.L_x_545) ;  /* 0x000011f000007945 */ /* 0x000fe80003800000 */
[----:B------:R-:W-:Y:S04]  /*1650*/  @!P0 STS.64 [R155.X8+0x2000], R122 ;  /* 0x0020007a9b008388 */ /* 0x000fe80000008a00 */
[----:B------:R-:W-:Y:S03]  /*1660*/  BAR.SYNC.DEFER_BLOCKING 0x0 ;  /* 0x0000000000007b1d */ /* 0x000fe60000010000 */
[----:B------:R-:W-:-:S05]  /*1670*/  @P4 IADD3 R116, R116, -0x1, RZ ;  /* 0xffffffff74744810 */ /* 0x000fca0007ffe0ff */
[----:B------:R-:W-:Y:S01]  /*1680*/  @P4 IMAD R116, R116, c[0x0][0x168], RZ ;  /* 0x00005a0074744a24 */ /* 0x000fe200078e02ff */
[----:B------:R-:W0:Y:S04]  /*1690*/  LDS.128 R92, [R154.X8+0x2000] ;  /* 0x002000009a5c7984 */ /* 0x000e280000008c00 */
[----:B------:R-:W1:Y:S01]  /*16a0*/  LDS.128 R96, [R154.X8+0x2010] ;  /* 0x002010009a607984 */ /* 0x000e620000008c00 */
[----:B0-----:R-:W-:Y:S02]  /*16b0*/  FADD.FTZ R157, RZ, R92 ;  /* 0x0000005cff9d7221 */ /* 0x001fe40000010000 */
[----:B------:R-:W-:Y:S01]  /*16c0*/  FADD.FTZ R92, RZ, R93 ;  /* 0x0000005dff5c7221 */ /* 0x000fe20000010000 */
[----:B------:R-:W-:Y:S01]  /*16d0*/  @P4 SHF.R.S32.HI R93, RZ, 0x1f, R116 ;  /* 0x0000001fff5d4819 */ /* 0x000fe20000011474 */
[----:B------:R-:W-:-:S02]  /*16e0*/  FADD.FTZ R157, R94, R157 ;  /* 0x0000009d5e9d7221 */ /* 0x000fc40000010000 */
[----:B------:R-:W-:Y:S01]  /*16f0*/  FADD.FTZ R92, R95, R92 ;  /* 0x0000005c5f5c7221 */ /* 0x000fe20000010000 */
[----:B------:R-:W-:Y:S01]  /*1700*/  @P4 LEA.HI R116, R93, R116, RZ, 0x3 ;  /* 0x000000745d744211 */ /* 0x000fe200078f18ff */
[----:B-1----:R-:W-:Y:S01]  /*1710*/  FADD.FTZ R157, R157, R96 ;  /* 0x000000609d9d7221 */ /* 0x002fe20000010000 */
[----:B------:R-:W-:Y:S01]  /*1720*/  @P4 LOP3.LUT R93, R104, 0x7f, RZ, 0xc0, !PT ;  /* 0x0000007f685d4812 */ /* 0x000fe200078ec0ff */
[----:B------:R-:W-:Y:S01]  /*1730*/  FADD.FTZ R92, R92, R97 ;  /* 0x000000615c5c7221 */ /* 0x000fe20000010000 */
[----:B------:R-:W-:Y:S01]  /*1740*/  MOV R96, RZ ;  /* 0x000000ff00607202 */ /* 0x000fe20000000f00 */
[----:B------:R-:W-:Y:S01]  /*1750*/  FADD.FTZ R97, R98, R157 ;  /* 0x0000009d62617221 */ /* 0x000fe20000010000 */
[----:B------:R-:W-:Y:S01]  /*1760*/  @P4 LEA.HI.SX32 R96, R116, R93, 0x1d ;  /* 0x0000005d74604211 */ /* 0x000fe200078feaff */
[----:B------:R-:W-:Y:S02]  /*1770*/  FADD.FTZ R92, R99, R92 ;  /* 0x0000005c635c7221 */ /* 0x000fe40000010000 */
[----:B------:R-:W-:-:S02]  /*1780*/  FMUL.FTZ R97, R97, c[0x0][0x1e0] ;  /* 0x0000780061617a20 */ /* 0x000fc40000410000 */
[----:B------:R-:W-:Y:S01]  /*1790*/  FMUL.FTZ R98, R92, c[0x0][0x1e0] ;  /* 0x000078005c627a20 */ /* 0x000fe20000410000 */
[----:B------:R-:W-:Y:S05]  /*17a0*/  @!P1 BRA `(.L_x_546) ;  /* 0x0000108000009947 */ /* 0x000fea0003800000 */
[----:B------:R-:W-:Y:S01]  /*17b0*/  BSSY B1, `(.L_x_547) ;  /* 0x0000005000017945 */ /* 0x000fe20003800000 */
[----:B------:R-:W-:Y:S05]  /*17c0*/  @!P4 BRA `(.L_x_548) ;  /* 0x000000300000c947 */ /* 0x000fea0003800000 */
[----:B------:R-:W-:-:S04]  /*17d0*/  IMAD.MOV.U32 R89, RZ, RZ, 0x10 ;  /* 0x00000010ff597424 */ /* 0x000fc800078e00ff */
[----:B------:R-:W-:-:S06]  /*17e0*/  IMAD.WIDE.U32 R88, R96, R89, c[0x0][0x170] ;  /* 0x00005c0060587625 */ /* 0x000fcc00078e0059 */
[----:B------:R-:W5:Y:S02]  /*17f0*/  LDG.E.128 R88, [R88.64] ;  /* 0x0000000458587981 */ /* 0x000f64000c1e1d00 */
.L_x_548:
[----:B------:R-:W-:Y:S05]  /*1800*/  BSYNC B1 ;  /* 0x0000000000017941 */ /* 0x000fea0003800000 */
.L_x_547:
        /* <DEDUP_REMOVED lines=8> */
[----:B-----5:R-:W-:Y:S01]  /*1890*/  PRMT R92, RZ, 0x5410, R72 ;  /* 0x00005410ff5c7816 */ /* 0x020fe20000000048 */
[----:B------:R-:W-:Y:S05]  /*18a0*/  BRA `(.L_x_551) ;  /* 0x000000b000007947 */ /* 0x000fea0003800000 */
.L_x_550:
        /* <DEDUP_REMOVED lines=11> */
.L_x_551:
[----:B------:R-:W-:Y:S05]  /*1960*/  BSYNC B1 ;  /* 0x0000000000017941 */ /* 0x000fea0003800000 */
.L_x_549:
[----:B------:R-:W-:Y:S01]  /*1970*/  ISETP.NE.U32.AND P0, PT, RZ, c[0x0][0x258], PT ;  /* 0x00009600ff007a0c */ /* 0x000fe20003f05070 */
[----:B------:R-:W-:Y:S03]  /*1980*/  BSSY B1, `(.L_x_552) ;  /* 0x000000f000017945 */ /* 0x000fe60003800000 */
[----:B------:R-:W-:-:S13]  /*1990*/  ISETP.NE.AND.EX P0, PT, RZ, c[0x0][0x25c], PT, P0 ;  /* 0x00009700ff007a0c */ /* 0x000fda0003f05300 */
[----:B------:R-:W-:Y:S01]  /*19a0*/  @P0 F2FP.BF16.PACK_AB R93, RZ, R92 ;  /* 0x0000005cff5d023e */ /* 0x000fe200000010ff */
[----:B------:R-:W-:Y:S05]  /*19b0*/  @!P4 BRA `(.L_x_553) ;  /* 0x000000b00000c947 */ /* 0x000fea0003800000 */
[----:B-----5:R-:W-:Y:S01]  /*19c0*/  LOP3.LUT P6, RZ, R112, 0xff, RZ, 0xc0, !PT ;  /* 0x000000ff70ff7812 */ /* 0x020fe200078cc0ff */
[----:B------:R-:W-:Y:S02]  /*19d0*/  FMUL.FTZ R92, R92, c[0x0][0x1ec] ;  /* 0x00007b005c5c7a20 */ /* 0x000fe40000410000 */
[----:B------:R-:W-:Y:S02]  /*19e0*/  IMAD.MOV.U32 R95, RZ, RZ, RZ ;  /* 0x000000ffff5f7224 */ /* 0x000fe400078e00ff */
[----:B------:R-:W-:Y:S01]  /*19f0*/  FMUL.FTZ R99, R92, c[0x0][0x1e8] ;  /* 0x00007a005c637a20 */ /* 0x000fe20000410000 */
[----:B------:R-:W-:-:S07]  /*1a00*/  MOV R92, RZ ;  /* 0x000000ff005c7202 */ /* 0x000fce0000000f00 */
[----:B------:R-:W-:Y:S01]  /*1a10*/  @P6 PRMT R94, RZ, 0x5410, R88 ;  /* 0x00005410ff5e6816 */ /* 0x000fe20000000058 */
[----:B------:R-:W-:-:S04]  /*1a20*/  @P6 FMUL.FTZ R92, R9, R99 ;  /* 0x00000063095c6220 */ /* 0x000fc80000410000 */
[----:B------:R-:W-:Y:S01]  /*1a30*/  @P6 FMUL.FTZ R95, R99, R94 ;  /* 0x0000005e635f6220 */ /* 0x000fe20000410000 */
[----:B------:R-:W-:-:S03]  /*1a40*/  F2FP.BF16.PACK_AB R92, RZ, R92 ;  /* 0x0000005cff5c723e */ /* 0x000fc600000010ff */
[----:B------:R-:W-:Y:S01]  /*1a50*/  FADD.FTZ R56, R56, R95 ;  /* 0x0000005f38387221 */ /* 0x000fe20000010000 */
[----:B------:R-:W-:Y:S02]  /*1a60*/  PRMT R76, R92, 0x7610, R76 ;  /* 0x000076105c4c7816 */ /* 0x000fe4000000004c */
.L_x_553:
[----:B------:R-:W-:Y:S05]  /*1a70*/  BSYNC B1 ;  /* 0x0000000000017941 */ /* 0x000fea0003800000 */
.L_x_552:
[----:B------:R-:W-:Y:S01]  /*1a80*/  BSSY B1, `(.L_x_554) ;  /* 0x000000e000017945 */ /* 0x000fe20003800000 */
[----:B------:R-:W-:Y:S01]  /*1a90*/  @P0 PRMT R40, R93, 0x7610, R40 ;  /* 0x000076105d280816 */ /* 0x000fe20000000028 */
[----:B------:R-:W-:Y:S05]  /*1aa0*/  @P3 BRA `(.L_x_555) ;  /* 0x0000004000003947 */ /* 0x000fea0003800000 */
[----:B------:R-:W-:Y:S01]  /*1ab0*/  IMAD.MOV.U32 R92, RZ, RZ, RZ ;  /* 0x000000ffff5c7224 */ /* 0x000fe200078e00ff */
[----:B------:R-:W-:Y:S05]  /*1ac0*/  @!P5 BRA `(.L_x_556) ;  /* 0x000000900000d947 */ /* 0x000fea0003800000 */
[----:B-----5:R-:W-:Y:S01]  /*1ad0*/  PRMT R92, RZ, 0x7610, R72 ;  /* 0x00007610ff5c7816 */ /* 0x020fe20000000048 */
[----:B------:R-:W-:Y:S05]  /*1ae0*/  BRA `(.L_x_556) ;  /* 0x0000007000007947 */ /* 0x000fea0003800000 */
.L_x_555:
[----:B------:R-:W-:-:S04]  /*1af0*/  ISETP.NE.AND P6, PT, R15, RZ, PT ;  /* 0x000000ff0f00720c */ /* 0x000fc80003fc5270 */
[----:B------:R-:W-:-:S05]  /*1b00*/  FSEL R93, R97, RZ, !P6 ;  /* 0x000000ff615d7208 */ /* 0x000fca0007000000 */
[----:B------:R-:W-:Y:S01]  /*1b10*/  FFMA.FTZ R92, R120, R98, R93 ;  /* 0x00000062785c7223 */ /* 0x000fe2000001005d */
[----:B-----5:R-:W-:-:S03]  /*1b20*/  @P5 PRMT R93, RZ, 0x7610, R72 ;  /* 0x00007610ff5d5816 */ /* 0x020fc60000000048 */
[----:B------:R-:W-:-:S04]  /*1b30*/  FADD.FTZ R92, R129, -R92 ;  /* 0x8000005c815c7221 */ /* 0x000fc80000010000 */
[----:B------:R-:W-:-:S04]  /*1b40*/  FMUL.FTZ R92, R117, R92 ;  /* 0x0000005c755c7220 */ /* 0x000fc80000410000 */
[----:B------:R-:W-:Y:S02]  /*1b50*/  @P5 FADD.FTZ R92, R92, R93 ;  /* 0x0000005d5c5c5221 */ /* 0x000fe40000010000 */
.L_x_556:
[----:B------:R-:W-:Y:S05]  /*1b60*/  BSYNC B1 ;  /* 0x0000000000017941 */ /* 0x000fea0003800000 */
.L_x_554:
[----:B------:R-:W-:Y:S01]  /*1b70*/  BSSY B1, `(.L_x_557) ;  /* 0x000000e000017945 */ /* 0x000fe20003800000 */
[----:B------:R-:W-:Y:S01]  /*1b80*/  @P0 F2FP.BF16.PACK_AB R93, RZ, R92 ;  /* 0x0000005cff5d023e */ /* 0x000fe200000010ff */
[----:B------:R-:W-:Y:S05]  /*1b90*/  @!P4 BRA `(.L_x_558) ;  /* 0x000000b00000c947 */ /* 0x000fea0003800000 */
[----:B-----5:R-:W-:Y:S01]  /*1ba0*/  LOP3.LUT P6, RZ, R112, 0xff00, RZ, 0xc0, !PT ;  /* 0x0000ff0070ff7812 */ /* 0x020fe200078cc0ff */
[----:B------:R-:W-:Y:S01]  /*1bb0*/  FMUL.FTZ R92, R92, c[0x0][0x1ec] ;  /* 0x00007b005c5c7a20 */ /* 0x000fe20000410000 */
[----:B------:R-:W-:-:S03]  /*1bc0*/  HFMA2.MMA R94, -RZ, RZ, 0, 0 ;  /* 0x00000000ff5e7435 */ /* 0x000fc600000001ff */
[----:B------:R-:W-:Y:S02]  /*1bd0*/  FMUL.FTZ R99, R92, c[0x0][0x1e8] ;  /* 0x00007a005c637a20 */ /* 0x000fe40000410000 */
[----:B------:R-:W-:-:S06]  /*1be0*/  IMAD.MOV.U32 R92, RZ, RZ, RZ ;  /* 0x000000ffff5c7224 */ /* 0x000fcc00078e00ff */
[----:B------:R-:W-:Y:S01]  /*1bf0*/  @P6 PRMT R95, RZ, 0x7610, R88 ;  /* 0x00007610ff5f6816 */ /* 0x000fe20000000058 */
[----:B------:R-:W-:-:S04]  /*1c00*/  @P6 FMUL.FTZ R92, R8, R99 ;  /* 0x00000063085c6220 */ /* 0x000fc80000410000 */
[----:B------:R-:W-:Y:S01]  /*1c10*/  @P6 FMUL.FTZ R94, R99, R95 ;  /* 0x0000005f635e6220 */ /* 0x000fe20000410000 */
[----:B------:R-:W-:-:S03]  /*1c20*/  F2FP.BF16.PACK_AB R92, RZ, R92 ;  /* 0x0000005cff5c723e */ /* 0x000fc600000010ff */
[----:B------:R-:W-:Y:S01]  /*1c30*/  FADD.FTZ R57, R57, R94 ;  /* 0x0000005e39397221 */ /* 0x000fe20000010000 */
[----:B------:R-:W-:Y:S02]  /*1c40*/  PRMT R76, R76, 0x5410, R92 ;  /* 0x000054104c4c7816 */ /* 0x000fe4000000005c */
.L_x_558:
[----:B------:R-:W-:Y:S05]  /*1c50*/  BSYNC B1 ;  /* 0x0000000000017941 */ /* 0x000fea0003800000 */
.L_x_557:
[----:B------:R-:W-:Y:S01]  /*1c60*/  BSSY B1, `(.L_x_559) ;  /* 0x000000e000017945 */ /* 0x000fe20003800000 */
[----:B------:R-:W-:Y:S01]  /*1c70*/  @P0 PRMT R40, R40, 0x5410, R93 ;  /* 0x0000541028280816 */ /* 0x000fe2000000005d */
[----:B------:R-:W-:Y:S05]  /*1c80*/  @P3 BRA `(.L_x_560) ;  /* 0x0000004000003947 */ /* 0x000fea0003800000 */
[----:B------:R-:W-:Y:S01]  /*1c90*/  MOV R92, RZ ;  /* 0x000000ff005c7202 */ /* 0x000fe20000000f00 */
[----:B------:R-:W-:Y:S05]  /*1ca0*/  @!P5 BRA `(.L_x_561) ;  /* 0x000000900000d947 */ /* 0x000fea0003800000 */
[----:B-----5:R-:W-:Y:S01]  /*1cb0*/  PRMT R92, RZ, 0x5410, R73 ;  /* 0x00005410ff5c7816 */ /* 0x020fe20000000049 */
[----:B------:R-:W-:Y:S05]  /*1cc0*/  BRA `(.L_x_561) ;  /* 0x0000007000007947 */ /* 0x000fea0003800000 */
.L_x_560:
[----:B------:R-:W-:-:S04]  /*1cd0*/  ISETP.NE.AND P6, PT, R15, RZ, PT ;  /* 0x000000ff0f00720c */ /* 0x000fc80003fc5270 */
[----:B------:R-:W-:-:S05]  /*1ce0*/  FSEL R93, R97, RZ, !P6 ;  /* 0x000000ff615d7208 */ /* 0x000fca0007000000 */
[----:B------:R-:W-:-:S04]  /*1cf0*/  FFMA.FTZ R93, R127, R98, R93 ;  /* 0x000000627f5d7223 */ /* 0x000fc8000001005d */
[----:B------:R-:W-:Y:S01]  /*1d00*/  FADD.FTZ R92, R128, -R93 ;  /* 0x8000005d805c7221 */ /* 0x000fe20000010000 */
[----:B-----5:R-:W-:-:S03]  /*1d10*/  @P5 PRMT R93, RZ, 0x5410, R73 ;  /* 0x00005410ff5d5816 */ /* 0x020fc60000000049 */
[----:B------:R-:W-:-:S04]  /*1d20*/  FMUL.FTZ R92, R117, R92 ;  /* 0x0000005c755c7220 */ /* 0x000fc80000410000 */
[----:B------:R-:W-:Y:S02]  /*1d30*/  @P5 FADD.FTZ R92, R92, R93 ;  /* 0x0000005d5c5c5221 */ /* 0x000fe40000010000 */
.L_x_561:
[----:B------:R-:W-:Y:S05]  /*1d40*/  BSYNC B1 ;  /* 0x0000000000017941 */ /* 0x000fea0003800000 */
.L_x_559:
[----:B------:R-:W-:Y:S01]  /*1d50*/  BSSY B1, `(.L_x_562) ;  /* 0x000000e000017945 */ /* 0x000fe20003800000 */
[----:B------:R-:W-:Y:S01]  /*1d60*/  @P0 F2FP.BF16.PACK_AB R93, RZ, R92 ;  /* 0x0000005cff5d023e */ /* 0x000fe200000010ff */
[----:B------:R-:W-:Y:S05]  /*1d70*/  @!P4 BRA `(.L_x_563) ;  /* 0x000000b00000c947 */ /* 0x000fea0003800000 */
[----:B-----5:R-:W-:Y:S01]  /*1d80*/  LOP3.LUT P6, RZ, R112, 0xff0000, RZ, 0xc0, !PT ;  /* 0x00ff000070ff7812 */ /* 0x020fe200078cc0ff */
[----:B------:R-:W-:Y:S02]  /*1d90*/  FMUL.FTZ R92, R92, c[0x0][0x1ec] ;  /* 0x00007b005c5c7a20 */ /* 0x000fe40000410000 */
[----:B------:R-:W-:Y:S02]  /*1da0*/  IMAD.MOV.U32 R95, RZ, RZ, RZ ;  /* 0x000000ffff5f7224 */ /* 0x000fe400078e00ff */
[----:B------:R-:W-:Y:S01]  /*1db0*/  FMUL.FTZ R99, R92, c[0x0][0x1e8] ;  /* 0x00007a005c637a20 */ /* 0x000fe20000410000 */
[----:B------:R-:W-:-:S07]  /*1dc0*/  HFMA2.MMA R92, -RZ, RZ, 0, 0 ;  /* 0x00000000ff5c7435 */ /* 0x000fce00000001ff */
[----:B------:R-:W-:Y:S01]  /*1dd0*/  @P6 PRMT R94, RZ, 0x5410, R89 ;  /* 0x00005410ff5e6816 */ /* 0x000fe20000000059 */
[----:B------:R-:W-:-:S04]  /*1de0*/  @P6 FMUL.FTZ R92, R7, R99 ;  /* 0x00000063075c6220 */ /* 0x000fc80000410000 */
[----:B------:R-:W-:Y:S01]  /*1df0*/  @P6 FMUL.FTZ R95, R99, R94 ;  /* 0x0000005e635f6220 */ /* 0x000fe20000410000 */
[----:B------:R-:W-:-:S03]  /*1e00*/  F2FP.BF16.PACK_AB R92, RZ, R92 ;  /* 0x0000005cff5c723e */ /* 0x000fc600000010ff */
[----:B------:R-:W-:Y:S01]  /*1e10*/  FADD.FTZ R58, R58, R95 ;  /* 0x0000005f3a3a7221 */ /* 0x000fe20000010000 */
[----:B------:R-:W-:Y:S02]  /*1e20*/  PRMT R77, R92, 0x7610, R77 ;  /* 0x000076105c4d7816 */ /* 0x000fe4000000004d */
.L_x_563:
[----:B------:R-:W-:Y:S05]  /*1e30*/  BSYNC B1 ;  /* 0x0000000000017941 */ /* 0x000fea0003800000 */
.L_x_562:
[----:B------:R-:W-:Y:S01]  /*1e40*/  BSSY B1, `(.L_x_564) ;  /* 0x000000e000017945 */ /* 0x000fe20003800000 */
[----:B------:R-:W-:Y:S01]  /*1e50*/  @P0 PRMT R41, R93, 0x7610, R41 ;  /* 0x000076105d290816 */ /* 0x000fe20000000029 */
[----:B------:R-:W-:Y:S05]  /*1e60*/  @P3 BRA `(.L_x_565) ;  /* 0x0000004000003947 */ /* 0x000fea0003800000 */
[----:B------:R-:W-:Y:S01]  /*1e70*/  IMAD.MOV.U32 R92, RZ, RZ, RZ ;  /* 0x000000ffff5c7224 */ /* 0x000fe200078e00ff */
[----:B------:R-:W-:Y:S05]  /*1e80*/  @!P5 BRA `(.L_x_566) ;  /* 0x000000900000d947 */ /* 0x000fea0003800000 */
[----:B-----5:R-:W-:Y:S01]  /*1e90*/  PRMT R92, RZ, 0x7610, R73 ;  /* 0x00007610ff5c7816 */ /* 0x020fe20000000049 */
[----:B------:R-:W-:Y:S05]  /*1ea0*/  BRA `(.L_x_566) ;  /* 0x0000007000007947 */ /* 0x000fea0003800000 */
.L_x_565:
[----:B------:R-:W-:-:S04]  /*1eb0*/  ISETP.NE.AND P6, PT, R15, RZ, PT ;  /* 0x000000ff0f00720c */ /* 0x000fc80003fc5270 */
[----:B------:R-:W-:-:S05]  /*1ec0*/  FSEL R93, R97, RZ, !P6 ;  /* 0x000000ff615d7208 */ /* 0x000fca0007000000 */
[----:B------:R-:W-:Y:S01]  /*1ed0*/  FFMA.FTZ R92, R126, R98, R93 ;  /* 0x000000627e5c7223 */ /* 0x000fe2000001005d */
[----:B-----5:R-:W-:-:S03]  /*1ee0*/  @P5 PRMT R93, RZ, 0x7610, R73 ;  /* 0x00007610ff5d5816 */ /* 0x020fc60000000049 */
[----:B------:R-:W-:-:S04]  /*1ef0*/  FADD.FTZ R92, R133, -R92 ;  /* 0x8000005c855c7221 */ /* 0x000fc80000010000 */
[----:B------:R-:W-:-:S04]  /*1f00*/  FMUL.FTZ R92, R117, R92 ;  /* 0x0000005c755c7220 */ /* 0x000fc80000410000 */
[----:B------:R-:W-:Y:S02]  /*1f10*/  @P5 FADD.FTZ R92, R92, R93 ;  /* 0x0000005d5c5c5221 */ /* 0x000fe40000010000 */
.L_x_566:
[----:B------:R-:W-:Y:S05]  /*1f20*/  BSYNC B1 ;  /* 0x0000000000017941 */ /* 0x000fea0003800000 */
.L_x_564:
[----:B------:R-:W-:Y:S01]  /*1f30*/  BSSY B1, `(.L_x_567) ;  /* 0x000000e000017945 */ /* 0x000fe20003800000 */
[----:B------:R-:W-:Y:S01]  /*1f40*/  @P0 F2FP.BF16.PACK_AB R93, RZ, R92 ;  /* 0x0000005cff5d023e */ /* 0x000fe200000010ff */
[----:B------:R-:W-:Y:S05]  /*1f50*/  @!P4 BRA `(.L_x_568) ;  /* 0x000000b00000c947 */ /* 0x000fea0003800000 */
[----:B-----5:R-:W-:Y:S01]  /*1f60*/  LOP3.LUT P6, RZ, R112, 0xff000000, RZ, 0xc0, !PT ;  /* 0xff00000070ff7812 */ /* 0x020fe200078cc0ff */
[----:B------:R-:W-:Y:S01]  /*1f70*/  FMUL.FTZ R92, R92, c[0x0][0x1ec] ;  /* 0x00007b005c5c7a20 */ /* 0x000fe20000410000 */
[----:B------:R-:W-:-:S03]  /*1f80*/  MOV R94, RZ ;  /* 0x000000ff005e7202 */ /* 0x000fc60000000f00 */
        /* <DEDUP_REMOVED lines=8> */
.L_x_568:
[----:B------:R-:W-:Y:S05]  /*2010*/  BSYNC B1 ;  /* 0x0000000000017941 */ /* 0x000fea0003800000 */
.L_x_567:
[----:B------:R-:W-:Y:S01]  /*2020*/  BSSY B1, `(.L_x_569) ;  /* 0x000000e000017945 */ /* 0x000fe20003800000 */
[----:B------:R-:W-:Y:S01]  /*2030*/  @P0 PRMT R41, R41, 0x5410, R93 ;  /* 0x0000541029290816 */ /* 0x000fe2000000005d */
[----:B------:R-:W-:Y:S05]  /*2040*/  @P3 BRA `(.L_x_570) ;  /* 0x0000004000003947 */ /* 0x000fea0003800000 */
[----:B------:R-:W-:Y:S01]  /*2050*/  HFMA2.MMA R92, -RZ, RZ, 0, 0 ;  /* 0x00000000ff5c7435 */ /* 0x000fe200000001ff */
[----:B------:R-:W-:Y:S05]  /*2060*/  @!P5 BRA `(.L_x_571) ;  /* 0x000000900000d947 */ /* 0x000fea0003800000 */
[----:B-----5:R-:W-:Y:S01]  /*2070*/  PRMT R92, RZ, 0x5410, R74 ;  /* 0x00005410ff5c7816 */ /* 0x020fe2000000004a */
[----:B------:R-:W-:Y:S05]  /*2080*/  BRA `(.L_x_571) ;  /* 0x0000007000007947 */ /* 0x000fea0003800000 */
.L_x_570:
[----:B------:R-:W-:-:S04]  /*2090*/  ISETP.NE.AND P6, PT, R15, RZ, PT ;  /* 0x000000ff0f00720c */ /* 0x000fc80003fc5270 */
[----:B------:R-:W-:-:S05]  /*20a0*/  FSEL R93, R97, RZ, !P6 ;  /* 0x000000ff615d7208 */ /* 0x000fca0007000000 */
[----:B------:R-:W-:-:S04]  /*20b0*/  FFMA.FTZ R93, R131, R98, R93 ;  /* 0x00000062835d7223 */ /* 0x000fc8000001005d */
[----:B------:R-:W-:Y:S01]  /*20c0*/  FADD.FTZ R92, R130, -R93 ;  /* 0x8000005d825c7221 */ /* 0x000fe20000010000 */
[----:B-----5:R-:W-:-:S03]  /*20d0*/  @P5 PRMT R93, RZ, 0x5410, R74 ;  /* 0x00005410ff5d5816 */ /* 0x020fc6000000004a */
[----:B------:R-:W-:-:S04]  /*20e0*/  FMUL.FTZ R92, R117, R92 ;  /* 0x0000005c755c7220 */ /* 0x000fc80000410000 */
[----:B------:R-:W-:Y:S02]  /*20f0*/  @P5 FADD.FTZ R92, R92, R93 ;  /* 0x0000005d5c5c5221 */ /* 0x000fe40000010000 */
.L_x_571:
[----:B------:R-:W-:Y:S05]  /*2100*/  BSYNC B1 ;  /* 0x0000000000017941 */ /* 0x000fea0003800000 */
.L_x_569:
[----:B------:R-:W-:Y:S01]  /*2110*/  BSSY B1, `(.L_x_572) ;  /* 0x000000e000017945 */ /* 0x000fe20003800000 */
        /* <DEDUP_REMOVED lines=13> */
.L_x_573:
[----:B------:R-:W-:Y:S05]  /*21f0*/  BSYNC B1 ;  /* 0x0000000000017941 */ /* 0x000fea0003800000 */
.L_x_572:
[----:B------:R-:W-:Y:S01]  /*2200*/  BSSY B1, `(.L_x_574) ;  /* 0x000000e000017945 */ /* 0x000fe20003800000 */
[----:B------:R-:W-:Y:S01]  /*2210*/  @P0 PRMT R42, R93, 0x7610, R42 ;  /* 0x000076105d2a0816 */ /* 0x000fe2000000002a */
[----:B------:R-:W-:Y:S05]  /*2220*/  @P3 BRA `(.L_x_575) ;  /* 0x0000004000003947 */ /* 0x000fea0003800000 */
[----:B------:R-:W-:Y:S01]  /*2230*/  IMAD.MOV.U32 R92, RZ, RZ, RZ ;  /* 0x000000ffff5c7224 */ /* 0x000fe200078e00ff */
[----:B------:R-:W-:Y:S05]  /*2240*/  @!P5 BRA `(.L_x_576) ;  /* 0x000000900000d947 */ /* 0x000fea0003800000 */
[----:B-----5:R-:W-:Y:S01]  /*2250*/  PRMT R92, RZ, 0x7610, R74 ;  /* 0x00007610ff5c7816 */ /* 0x020fe2000000004a */
[----:B------:R-:W-:Y:S05]  /*2260*/  BRA `(.L_x_576) ;  /* 0x0000007000007947 */ /* 0x000fea0003800000 */
.L_x_575:
[----:B------:R-:W-:-:S04]  /*2270*/  ISETP.NE.AND P6, PT, R15, RZ, PT ;  /* 0x000000ff0f00720c */ /* 0x000fc80003fc5270 */
[----:B------:R-:W-:-:S05]  /*2280*/  FSEL R93, R97, RZ, !P6 ;  /* 0x000000ff615d7208 */ /* 0x000fca0007000000 */
[----:B------:R-:W-:Y:S01]  /*2290*/  FFMA.FTZ R92, R132, R98, R93 ;  /* 0x00000062845c7223 */ /* 0x000fe2000001005d */
[----:B-----5:R-:W-:-:S03]  /*22a0*/  @P5 PRMT R93, RZ, 0x7610, R74 ;  /* 0x00007610ff5d5816 */ /* 0x020fc6000000004a */
[----:B------:R-:W-:-:S04]  /*22b0*/  FADD.FTZ R92, R135, -R92 ;  /* 0x8000005c875c7221 */ /* 0x000fc80000010000 */
[----:B------:R-:W-:-:S04]  /*22c0*/  FMUL.FTZ R92, R117, R92 ;  /* 0x0000005c755c7220 */ /* 0x000fc80000410000 */
[----:B------:R-:W-:Y:S02]  /*22d0*/  @P5 FADD.FTZ R92, R92, R93 ;  /* 0x0000005d5c5c5221 */ /* 0x000fe40000010000 */
.L_x_576:
[----:B------:R-:W-:Y:S05]  /*22e0*/  BSYNC B1 ;  /* 0x0000000000017941 */ /* 0x000fea0003800000 */
.L_x_574:
        /* <DEDUP_REMOVED lines=14> */
.L_x_578:
[----:B------:R-:W-:Y:S05]  /*23d0*/  BSYNC B1 ;  /* 0x0000000000017941 */ /* 0x000fea0003800000 */
.L_x_577:
[----:B------:R-:W-:Y:S01]  /*23e0*/  BSSY B1, `(.L_x_579) ;  /* 0x000000e000017945 */ /* 0x000fe20003800000 */
[----:B------:R-:W-:Y:S01]  /*23f0*/  @P0 PRMT R42, R42, 0x5410, R93 ;  /* 0x000054102a2a0816 */ /* 0x000fe2000000005d */
[----:B------:R-:W-:Y:S05]  /*2400*/  @P3 BRA `(.L_x_580) ;  /* 0x0000004000003947 */ /* 0x000fea0003800000 */
[----:B------:R-:W-:Y:S01]  /*2410*/  MOV R92, RZ ;  /* 0x000000ff005c7202 */ /* 0x000fe20000000f00 */
[----:B------:R-:W-:Y:S05]  /*2420*/  @!P5 BRA `(.L_x_581) ;  /* 0x000000900000d947 */ /* 0x000fea0003800000 */
[----:B-----5:R-:W-:Y:S01]  /*2430*/  PRMT R92, RZ, 0x5410, R75 ;  /* 0x00005410ff5c7816 */ /* 0x020fe2000000004b */
[----:B------:R-:W-:Y:S05]  /*2440*/  BRA `(.L_x_581) ;  /* 0x0000007000007947 */ /* 0x000fea0003800000 */
.L_x_580:
[----:B------:R-:W-:-:S04]  /*2450*/  ISETP.NE.AND P6, PT, R15, RZ, PT ;  /* 0x000000ff0f00720c */ /* 0x000fc80003fc5270 */
[----:B------:R-:W-:-:S05]  /*2460*/  FSEL R93, R97, RZ, !P6 ;  /* 0x000000ff615d7208 */ /* 0x000fca0007000000 */
[----:B------:R-:W-:-:S04]  /*2470*/  FFMA.FTZ R93, R137, R98, R93 ;  /* 0x00000062895d7223 */ /* 0x000fc8000001005d */
[----:B------:R-:W-:Y:S01]  /*2480*/  FADD.FTZ R92, R134, -R93 ;  /* 0x8000005d865c7221 */ /* 0x000fe20000010000 */
[----:B-----5:R-:W-:-:S03]  /*2490*/  @P5 PRMT R93, RZ, 0x5410, R75 ;  /* 0x00005410ff5d5816 */ /* 0x020fc6000000004b */
[----:B------:R-:W-:-:S04]  /*24a0*/  FMUL.FTZ R92, R117, R92 ;  /* 0x0000005c755c7220 */ /* 0x000fc80000410000 */
[----:B------:R-:W-:Y:S02]  /*24b0*/  @P5 FADD.FTZ R92, R92, R93 ;  /* 0x0000005d5c5c5221 */ /* 0x000fe40000010000 */
.L_x_581:
[----:B------:R-:W-:Y:S05]  /*24c0*/  BSYNC B1 ;  /* 0x0000000000017941 */ /* 0x000fea0003800000 */
.L_x_579:
        /* <DEDUP_REMOVED lines=14> */
.L_x_583:
[----:B------:R-:W-:Y:S05]  /*25b0*/  BSYNC B1 ;  /* 0x0000000000017941 */ /* 0x000fea0003800000 */
.L_x_582:
[----:B------:R-:W-:Y:S01]  /*25c0*/  BSSY B1, `(.L_x_584) ;  /* 0x000000e000017945 */ /* 0x000fe20003800000 */
[----:B------:R-:W-:Y:S01]  /*25d0*/  @P0 PRMT R43, R93, 0x7610, R43 ;  /* 0x000076105d2b0816 */ /* 0x000fe2000000002b */
[----:B------:R-:W-:Y:S05]  /*25e0*/  @P3 BRA `(.L_x_585) ;  /* 0x0000004000003947 */ /* 0x000fea0003800000 */
[----:B------:R-:W-:Y:S01]  /*25f0*/  IMAD.MOV.U32 R99, RZ, RZ, RZ ;  /* 0x000000ffff637224 */ /* 0x000fe200078e00ff */
[----:B------:R-:W-:Y:S05]  /*2600*/  @!P5 BRA `(.L_x_586) ;  /* 0x000000900000d947 */ /* 0x000fea0003800000 */
[----:B-----5:R-:W-:Y:S01]  /*2610*/  PRMT R99, RZ, 0x7610, R75 ;  /* 0x00007610ff637816 */ /* 0x020fe2000000004b */
[----:B------:R-:W-:Y:S05]  /*2620*/  BRA `(.L_x_586) ;  /* 0x0000007000007947 */ /* 0x000fea0003800000 */
.L_x_585:
[----:B------:R-:W-:-:S04]  /*2630*/  ISETP.NE.AND P6, PT, R15, RZ, PT ;  /* 0x000000ff0f00720c */ /* 0x000fc80003fc5270 */
[----:B------:R-:W-:-:S05]  /*2640*/  FSEL R93, R97, RZ, !P6 ;  /* 0x000000ff615d7208 */ /* 0x000fca0007000000 */
[----:B------:R-:W-:-:S04]  /*2650*/  FFMA.FTZ R92, R136, R98, R93 ;  /* 0x00000062885c7223 */ /* 0x000fc8000001005d */
[----:B------:R-:W-:-:S04]  /*2660*/  FADD.FTZ R92, R139, -R92 ;  /* 0x8000005c8b5c7221 */ /* 0x000fc80000010000 */
[----:B------:R-:W-:Y:S01]  /*2670*/  FMUL.FTZ R99, R117, R92 ;  /* 0x0000005c75637220 */ /* 0x000fe20000410000 */
[----:B-----5:R-:W-:-:S05]  /*2680*/  @P5 PRMT R92, RZ, 0x7610, R75 ;  /* 0x00007610ff5c5816 */ /* 0x020fca000000004b */
[----:B------:R-:W-:Y:S02]  /*2690*/  @P5 FADD.FTZ R99, R99, R92 ;  /* 0x0000005c63635221 */ /* 0x000fe40000010000 */
.L_x_586:
[----:B------:R-:W-:Y:S05]  /*26a0*/  BSYNC B1 ;  /* 0x0000000000017941 */ /* 0x000fea0003800000 */
.L_x_584:
[----:B------:R-:W-:Y:S01]  /*26b0*/  @P0 MOV R94, 0x10 ;  /* 0x00000010005e0802 */ /* 0x000fe20000000f00 */
[----:B------:R-:W-:Y:S01]  /*26c0*/  @P4 IMAD.MOV.U32 R93, RZ, RZ, 0x10 ;  /* 0x00000010ff5d4424 */ /* 0x000fe200078e00ff */
[----:B------:R-:W-:Y:S01]  /*26d0*/  @P0 F2FP.BF16.PACK_AB R92, RZ, R99 ;  /* 0x00000063ff5c023e */ /* 0x000fe200000010ff */
[----:B------:R-:W-:Y:S02]  /*26e0*/  BSSY B1, `(.L_x_587) ;  /* 0x0000011000017945 */ /* 0x000fe40003800000 */
[----:B------:R-:W-:Y:S01]  /*26f0*/  @P0 IMAD.WIDE.U32 R94, R119, R94, c[0x0][0x258] ;  /* 0x00009600775e0625 */ /* 0x000fe200078e005e */
[----:B------:R-:W-:-:S03]  /*2700*/  @P0 PRMT R43, R43, 0x5410, R92 ;  /* 0x000054102b2b0816 */ /* 0x000fc6000000005c */
[----:B------:R-:W-:Y:S02]  /*2710*/  @P4 IMAD.WIDE.U32 R92, R96, R93, c[0x0][0x248] ;  /* 0x00009200605c4625 */ /* 0x000fe400078e005d */
[----:B------:R0:W-:Y:S01]  /*2720*/  @P0 STG.E.128 [R94.64], R40 ;  /* 0x000000285e000986 */ /* 0x0001e2000c101d04 */
[----:B------:R-:W-:Y:S05]  /*2730*/  @!P4 BRA `(.L_x_588) ;  /* 0x000000b00000c947 */ /* 0x000fea0003800000 */
[----:B-----5:R-:W-:Y:S01]  /*2740*/  LOP3.LUT P0, RZ, R113, 0xff000000, RZ, 0xc0, !PT ;  /* 0xff00000071ff7812 */ /* 0x020fe2000780c0ff */
[----:B------:R-:W-:Y:S01]  /*2750*/  FMUL.FTZ R99, R99, c[0x0][0x1ec] ;  /* 0x00007b0063637a20 */ /* 0x000fe20000410000 */
[----:B0-----:R-:W-:Y:S01]  /*2760*/  HFMA2.MMA R94, -RZ, RZ, 0, 0 ;  /* 0x00000000ff5e7435 */ /* 0x001fe200000001ff */
[----:B------:R-:W-:Y:S02]  /*2770*/  IMAD.MOV.U32 R116, RZ, RZ, RZ ;  /* 0x000000ffff747224 */ /* 0x000fe400078e00ff */
[----:B------:R-:W-:-:S08]  /*2780*/  FMUL.FTZ R99, R99, c[0x0][0x1e8] ;  /* 0x00007a0063637a20 */ /* 0x000fd00000410000 */
[----:B------:R-:W-:Y:S01]  /*2790*/  @P0 FMUL.FTZ R94, R2, R99 ;  /* 0x00000063025e0220 */ /* 0x000fe20000410000 */
[----:B------:R-:W-:-:S04]  /*27a0*/  @P0 PRMT R95, RZ, 0x7610, R91 ;  /* 0x00007610ff5f0816 */ /* 0x000fc8000000005b */
[----:B------:R-:W-:Y:S01]  /*27b0*/  F2FP.BF16.PACK_AB R94, RZ, R94 ;  /* 0x0000005eff5e723e */ /* 0x000fe200000010ff */
[----:B------:R-:W-:-:S03]  /*27c0*/  @P0 FMUL.FTZ R116, R99, R95 ;  /* 0x0000005f63740220 */ /* 0x000fc60000410000 */
[----:B------:R-:W-:Y:S01]  /*27d0*/  PRMT R79, R79, 0x5410, R94 ;  /* 0x000054104f4f7816 */ /* 0x000fe2000000005e */
[----:B------:R-:W-:Y:S02]  /*27e0*/  FADD.FTZ R63, R63, R116 ;  /* 0x000000743f3f7221 */ /* 0x000fe40000010000 */
.L_x_588:
[----:B------:R-:W-:Y:S05]  /*27f0*/  BSYNC B1 ;  /* 0x0000000000017941 */ /* 0x000fea0003800000 */
.L_x_587:
[----:B------:R1:W-:Y:S01]  /*2800*/  @P4 STG.E.128 [R92.64], R76 ;  /* 0x0000004c5c004986 */ /* 0x0003e2000c101d04 */
[----:B------:R-:W-:Y:S02]  /*2810*/  IADD3 R119, R119, 0x80, RZ ;  /* 0x0000008077777810 */ /* 0x000fe40007ffe0ff */
[----:B------:R-:W-:Y:S02]  /*2820*/  IADD3 R96, R96, 0x80, RZ ;  /* 0x0000008060607810 */ /* 0x000fe40007ffe0ff */
.L_x_546:
[----:B------:R-:W-:Y:S05]  /*2830*/  BSYNC B0 ;  /* 0x0000000000007941 */ /* 0x000fea0003800000 */
.L_x_545:
[----:B------:R-:W-:Y:S01]  /*2840*/  BSSY B0, `(.L_x_589) ;  /* 0x0000104000007945 */ /* 0x000fe20003800000 */
[----:B------:R-:W-:Y:S05]  /*2850*/  @!P2 BRA `(.L_x_590) ;  /* 0x000010200000a947 */ /* 0x000fea0003800000 */
[----:B------:R-:W-:Y:S01]  /*2860*/  BSSY B1, `(.L_x_591) ;  /* 0x0000005000017945 */ /* 0x000fe20003800000 */
[----:B------:R-:W-:Y:S05]  /*2870*/  @!P4 BRA `(.L_x_592) ;  /* 0x000000300000c947 */ /* 0x000fea0003800000 */
[----:B-----5:R-:W-:-:S05]  /*2880*/  MOV R89, 0x10 ;  /* 0x0000001000597802 */ /* 0x020fca0000000f00 */
[----:B------:R-:W-:-:S06]  /*2890*/  IMAD.WIDE.U32 R88, R96, R89, c[0x0][0x170] ;  /* 0x00005c0060587625 */ /* 0x000fcc00078e0059 */
[----:B------:R-:W5:Y:S02]  /*28a0*/  LDG.E.128 R88, [R88.64] ;  /* 0x0000000458587981 */ /* 0x000f64000c1e1d00 */
.L_x_592:
[----:B------:R-:W-:Y:S05]  /*28b0*/  BSYNC B1 ;  /* 0x0000000000017941 */ /* 0x000fea0003800000 */
.L_x_591:
[----:B------:R-:W-:Y:S01]  /*28c0*/  BSSY B1, `(.L_x_593) ;  /* 0x0000015000017945 */ /* 0x000fe20003800000 */
[----:B------:R-:W-:Y:S05]  /*28d0*/  @P3 BRA `(.L_x_594) ;  /* 0x0000008000003947 */ /* 0x000fea0003800000 */
[----:B------:R-:W-:Y:S01]  /*28e0*/  ULDC.64 UR6, c[0x0][0x218] ;  /* 0x0000860000067ab9 */ /* 0x000fe20000000a00 */
[----:B-1----:R-:W-:Y:S01]  /*28f0*/  IMAD.MOV.U32 R92, RZ, RZ, RZ ;  /* 0x000000ffff5c7224 */ /* 0x002fe200078e00ff */
[----:B------:R-:W-:-:S04]  /*2900*/  UISETP.NE.U32.AND UP0, UPT, URZ, UR6, UPT ;  /* 0x000000063f00728c */ /* 0x000fc8000bf05070 */
[----:B------:R-:W-:-:S06]  /*2910*/  UISETP.NE.AND.EX UP0, UPT, URZ, UR7, UPT, UP0 ;  /* 0x000000073f00728c */ /* 0x000fcc000bf05300 */
[----:B------:R-:W-:-:S13]  /*2920*/  PLOP3.LUT P5, PT, PT, PT, UP0, 0x80, 0x0 ;  /* 0x000000000000781c */ /* 0x000fda0003faf008 */
[----:B------:R-:W-:Y:S05]  /*2930*/  @!P5 BRA `(.L_x_595) ;  /* 0x000000d00000d947 */ /* 0x000fea0003800000 */
[----:B-----5:R-:W-:Y:S01]  /*2940*/  PRMT R92, RZ, 0x5410, R24 ;  /* 0x00005410ff5c7816 */ /* 0x020fe20000000018 */
[----:B------:R-:W-:Y:S05]  /*2950*/  BRA `(.L_x_595) ;  /* 0x000000b000007947 */ /* 0x000fea0003800000 */
.L_x_594:
[----:B------:R-:W-:Y:S01]  /*2960*/  ULDC.64 UR6, c[0x0][0x218] ;  /* 0x0000860000067ab9 */ /* 0x000fe20000000a00 */
[----:B------:R-:W-:Y:S01]  /*2970*/  ISETP.NE.AND P0, PT, R15, RZ, PT ;  /* 0x000000ff0f00720c */ /* 0x000fe20003f05270 */
[----:B------:R-:W-:-:S03]  /*2980*/  UISETP.NE.U32.AND UP0, UPT, URZ, UR6, UPT ;  /* 0x000000063f00728c */ /* 0x000fc6000bf05070 */
[----:B-1----:R-:W-:Y:S01]  /*2990*/  FSEL R93, R97, RZ, !P0 ;  /* 0x000000ff615d7208 */ /* 0x002fe20004000000 */
[----:B------:R-:W-:-:S04]  /*29a0*/  UISETP.NE.AND.EX UP0, UPT, URZ, UR7, UPT, UP0 ;  /* 0x000000073f00728c */ /* 0x000fc8000bf05300 */
[----:B------:R-:W-:Y:S02]  /*29b0*/  FFMA.FTZ R93, R121, R98, R93 ;  /* 0x00000062795d7223 */ /* 0x000fe4000001005d */
[----:B------:R-:W-:Y:S02]  /*29c0*/  PLOP3.LUT P5, PT, PT, PT, UP0, 0x80, 0x0 ;  /* 0x000000000000781c */ /* 0x000fe40003faf008 */
[----:B------:R-:W-:-:S04]  /*29d0*/  FADD.FTZ R92, R140, -R93 ;  /* 0x8000005d8c5c7221 */ /* 0x000fc80000010000 */
[----:B------:R-:W-:-:S07]  /*29e0*/  FMUL.FTZ R92, R117, R92 ;  /* 0x0000005c755c7220 */ /* 0x000fce0000410000 */
[----:B-----5:R-:W-:-:S05]  /*29f0*/  @P5 PRMT R93, RZ, 0x5410, R24 ;  /* 0x00005410ff5d5816 */ /* 0x020fca0000000018 */
[----:B------:R-:W-:Y:S02]  /*2a00*/  @P5 FADD.FTZ R92, R92, R93 ;  /* 0x0000005d5c5c5221 */ /* 0x000fe40000010000 */
.L_x_595:
[----:B------:R-:W-:Y:S05]  /*2a10*/  BSYNC B1 ;  /* 0x0000000000017941 */ /* 0x000fea0003800000 */
.L_x_593:
[----:B------:R-:W-:Y:S01]  /*2a20*/  ISETP.NE.U32.AND P0, PT, RZ, c[0x0][0x258], PT ;  /* 0x00009600ff007a0c */ /* 0x000fe20003f05070 */
[----:B------:R-:W-:Y:S03]  /*2a30*/  BSSY B1, `(.L_x_596) ;  /* 0x000000e000017945 */ /* 0x000fe60003800000 */
[----:B------:R-:W-:-:S13]  /*2a40*/  ISETP.NE.AND.EX P0, PT, RZ, c[0x0][0x25c], PT, P0 ;  /* 0x00009700ff007a0c */ /* 0x000fda0003f05300 */
[----:B------:R-:W-:Y:S01]  /*2a50*/  @P0 F2FP.BF16.PACK_AB R93, RZ, R92 ;  /* 0x0000005cff5d023e */ /* 0x000fe200000010ff */
[----:B------:R-:W-:Y:S05]  /*2a60*/  @!P4 BRA `(.L_x_597) ;  /* 0x000000a00000c947 */ /* 0x000fea0003800000 */
[----:B-----5:R-:W-:Y:S01]  /*2a70*/  LOP3.LUT P6, RZ, R114, 0xff, RZ, 0xc0, !PT ;  /* 0x000000ff72ff7812 */ /* 0x020fe200078cc0ff */
[----:B------:R-:W-:Y:S01]  /*2a80*/  FMUL.FTZ R92, R92, c[0x0][0x1ec] ;  /* 0x00007b005c5c7a20 */ /* 0x000fe20000410000 */
[----:B0-----:R-:W-:-:S03]  /*2a90*/  CS2R R94, SRZ ;  /* 0x00000000005e7805 */ /* 0x001fc6000001ff00 */
[----:B------:R-:W-:-:S08]  /*2aa0*/  FMUL.FTZ R99, R92, c[0x0][0x1e8] ;  /* 0x00007a005c637a20 */ /* 0x000fd00000410000 */
[----:B------:R-:W-:Y:S01]  /*2ab0*/  @P6 PRMT R92, RZ, 0x5410, R88 ;  /* 0x00005410ff5c6816 */ /* 0x000fe20000000058 */
[----:B------:R-:W-:-:S04]  /*2ac0*/  @P6 FMUL.FTZ R94, R0, R99 ;  /* 0x00000063005e6220 */ /* 0x000fc80000410000 */
[----:B------:R-:W-:Y:S01]  /*2ad0*/  @P6 FMUL.FTZ R95, R92, R99 ;  /* 0x000000635c5f6220 */ /* 0x000fe20000410000 */
[----:B------:R-:W-:-:S03]  /*2ae0*/  F2FP.BF16.PACK_AB R94, RZ, R94 ;  /* 0x0000005eff5e723e */ /* 0x000fc600000010ff */
[----:B------:R-:W-:Y:S01]  /*2af0*/  FADD.FTZ R64, R64, R95 ;  /* 0x0000005f40407221 */ /* 0x000fe20000010000 */
[----:B------:R-:W-:Y:S02]  /*2b00*/  PRMT R76, R94, 0x7610, R76 ;  /* 0x000076105e4c7816 */ /* 0x000fe4000000004c */
.L_x_597:
[----:B------:R-:W-:Y:S05]  /*2b10*/  BSYNC B1 ;  /* 0x0000000000017941 */ /* 0x000fea0003800000 */
.L_x_596:
[----:B------:R-:W-:Y:S01]  /*2b20*/  BSSY B1, `(.L_x_598) ;  /* 0x000000e000017945 */ /* 0x000fe20003800000 */
[----:B0-----:R-:W-:Y:S01]  /*2b30*/  @P0 PRMT R40, R93, 0x7610, R40 ;  /* 0x000076105d280816 */ /* 0x001fe20000000028 */
[----:B------:R-:W-:Y:S05]  /*2b40*/  @P3 BRA `(.L_x_599) ;  /* 0x0000004000003947 */ /* 0x000fea0003800000 */
[----:B------:R-:W-:Y:S01]  /*2b50*/  HFMA2.MMA R92, -RZ, RZ, 0, 0 ;  /* 0x00000000ff5c7435 */ /* 0x000fe200000001ff */
[----:B------:R-:W-:Y:S05]  /*2b60*/  @!P5 BRA `(.L_x_600) ;  /* 0x000000900000d947 */ /* 0x000fea0003800000 */
[----:B-----5:R-:W-:Y:S01]  /*2b70*/  PRMT R92, RZ, 0x7610, R24 ;  /* 0x00007610ff5c7816 */ /* 0x020fe20000000018 */
[----:B------:R-:W-:Y:S05]  /*2b80*/  BRA `(.L_x_600) ;  /* 0x0000007000007947 */ /* 0x000fea0003800000 */
.L_x_599:
[----:B------:R-:W-:-:S04]  /*2b90*/  ISETP.NE.AND P6, PT, R15, RZ, PT ;  /* 0x000000ff0f00720c */ /* 0x000fc80003fc5270 */
[----:B------:R-:W-:-:S05]  /*2ba0*/  FSEL R93, R97, RZ, !P6 ;  /* 0x000000ff615d7208 */ /* 0x000fca0007000000 */
[----:B------:R-:W-:Y:S01]  /*2bb0*/  FFMA.FTZ R92, R138, R98, R93 ;  /* 0x000000628a5c7223 */ /* 0x000fe2000001005d */
[----:B-----5:R-:W-:-:S03]  /*2bc0*/  @P5 PRMT R93, RZ, 0x7610, R24 ;  /* 0x00007610ff5d5816 */ /* 0x020fc60000000018 */
[----:B------:R-:W-:-:S04]  /*2bd0*/  FADD.FTZ R92, R143, -R92 ;  /* 0x8000005c8f5c7221 */ /* 0x000fc80000010000 */
[----:B------:R-:W-:-:S04]  /*2be0*/  FMUL.FTZ R92, R117, R92 ;  /* 0x0000005c755c7220 */ /* 0x000fc80000410000 */
[----:B------:R-:W-:Y:S02]  /*2bf0*/  @P5 FADD.FTZ R92, R92, R93 ;  /* 0x0000005d5c5c5221 */ /* 0x000fe40000010000 */
.L_x_600:
[----:B------:R-:W-:Y:S05]  /*2c00*/  BSYNC B1 ;  /* 0x0000000000017941 */ /* 0x000fea0003800000 */
.L_x_598:
[----:B------:R-:W-:Y:S01]  /*2c10*/  BSSY B1, `(.L_x_601) ;  /* 0x000000e000017945 */ /* 0x000fe20003800000 */
[----:B------:R-:W-:Y:S01]  /*2c20*/  @P0 F2FP.BF16.PACK_AB R93, RZ, R92 ;  /* 0x0000005cff5d023e */ /* 0x000fe200000010ff */
[----:B------:R-:W-:Y:S05]  /*2c30*/  @!P4 BRA `(.L_x_602) ;  /* 0x000000b00000c947 */ /* 0x000fea0003800000 */
[----:B-----5:R-:W-:Y:S01]  /*2c40*/  LOP3.LUT P6, RZ, R114, 0xff00, RZ, 0xc0, !PT ;  /* 0x0000ff0072ff7812 */ /* 0x020fe200078cc0ff */
[----:B------:R-:W-:Y:S01]  /*2c50*/  FMUL.FTZ R92, R92, c[0x0][0x1ec] ;  /* 0x00007b005c5c7a20 */ /* 0x000fe20000410000 */
[----:B------:R-:W-:Y:S01]  /*2c60*/  MOV R94, RZ ;  /* 0x000000ff005e7202 */ /* 0x000fe20000000f00 */
[----:B------:R-:W-:Y:S02]  /*2c70*/  IMAD.MOV.U32 R116, RZ, RZ, RZ ;  /* 0x000000ffff747224 */ /* 0x000fe400078e00ff */
[----:B------:R-:W-:-:S08]  /*2c80*/  FMUL.FTZ R95, R92, c[0x0][0x1e8] ;  /* 0x00007a005c5f7a20 */ /* 0x000fd00000410000 */
[----:B------:R-:W-:Y:S01]  /*2c90*/  @P6 PRMT R92, RZ, 0x7610, R88 ;  /* 0x00007610ff5c6816 */ /* 0x000fe20000000058 */
[----:B------:R-:W-:-:S04]  /*2ca0*/  @P6 FMUL.FTZ R94, R106, R95 ;  /* 0x0000005f6a5e6220 */ /* 0x000fc80000410000 */
[----:B------:R-:W-:Y:S01]  /*2cb0*/  @P6 FMUL.FTZ R116, R92, R95 ;  /* 0x0000005f5c746220 */ /* 0x000fe20000410000 */
[----:B------:R-:W-:-:S03]  /*2cc0*/  F2FP.BF16.PACK_AB R94, RZ, R94 ;  /* 0x0000005eff5e723e */ /* 0x000fc600000010ff */
[----:B------:R-:W-:Y:S01]  /*2cd0*/  FADD.FTZ R65, R65, R116 ;  /* 0x0000007441417221 */ /* 0x000fe20000010000 */
[----:B------:R-:W-:Y:S02]  /*2ce0*/  PRMT R76, R76, 0x5410, R94 ;  /* 0x000054104c4c7816 */ /* 0x000fe4000000005e */
.L_x_602:
[----:B------:R-:W-:Y:S05]  /*2cf0*/  BSYNC B1 ;  /* 0x0000000000017941 */ /* 0x000fea0003800000 */
.L_x_601:
[----:B------:R-:W-:Y:S01]  /*2d00*/  BSSY B1, `(.L_x_603) ;  /* 0x000000e000017945 */ /* 0x000fe20003800000 */
[----:B------:R-:W-:Y:S01]  /*2d10*/  @P0 PRMT R40, R40, 0x5410, R93 ;  /* 0x0000541028280816 */ /* 0x000fe2000000005d */
[----:B------:R-:W-:Y:S05]  /*2d20*/  @P3 BRA `(.L_x_604) ;  /* 0x0000004000003947 */ /* 0x000fea0003800000 */
[----:B------:R-:W-:Y:S01]  /*2d30*/  IMAD.MOV.U32 R92, RZ, RZ, RZ ;  /* 0x000000ffff5c7224 */ /* 0x000fe200078e00ff */
[----:B------:R-:W-:Y:S05]  /*2d40*/  @!P5 BRA `(.L_x_605) ;  /* 0x000000900000d947 */ /* 0x000fea0003800000 */
[----:B-----5:R-:W-:Y:S01]  /*2d50*/  PRMT R92, RZ, 0x5410, R25 ;  /* 0x00005410ff5c7816 */ /* 0x020fe20000000019 */
[----:B------:R-:W-:Y:S05]  /*2d60*/  BRA `(.L_x_605) ;  /* 0x0000007000007947 */ /* 0x000fea0003800000 */
.L_x_604:
[----:B------:R-:W-:-:S04]  /*2d70*/  ISETP.NE.AND P6, PT, R15, RZ, PT ;  /* 0x000000ff0f00720c */ /* 0x000fc80003fc5270 */
[----:B------:R-:W-:-:S05]  /*2d80*/  FSEL R93, R97, RZ, !P6 ;  /* 0x000000ff615d7208 */ /* 0x000fca0007000000 */
[----:B------:R-:W-:-:S04]  /*2d90*/  FFMA.FTZ R93, R141, R98, R93 ;  /* 0x000000628d5d7223 */ /* 0x000fc8000001005d */
[----:B------:R-:W-:Y:S01]  /*2da0*/  FADD.FTZ R92, R144, -R93 ;  /* 0x8000005d905c7221 */ /* 0x000fe20000010000 */
[----:B-----5:R-:W-:-:S03]  /*2db0*/  @P5 PRMT R93, RZ, 0x5410, R25 ;  /* 0x00005410ff5d5816 */ /* 0x020fc60000000019 */
[----:B------:R-:W-:-:S04]  /*2dc0*/  FMUL.FTZ R92, R117, R92 ;  /* 0x0000005c755c7220 */ /* 0x000fc80000410000 */
[----:B------:R-:W-:Y:S02]  /*2dd0*/  @P5 FADD.FTZ R92, R92, R93 ;  /* 0x0000005d5c5c5221 */ /* 0x000fe40000010000 */
.L_x_605:
[----:B------:R-:W-:Y:S05]  /*2de0*/  BSYNC B1 ;  /* 0x0000000000017941 */ /* 0x000fea0003800000 */
.L_x_603:
[----:B------:R-:W-:Y:S01]  /*2df0*/  BSSY B1, `(.L_x_606) ;  /* 0x000000d000017945 */ /* 0x000fe20003800000 */
[----:B------:R-:W-:Y:S01]  /*2e00*/  @P0 F2FP.BF16.PACK_AB R93, RZ, R92 ;  /* 0x0000005cff5d023e */ /* 0x000fe200000010ff */
[----:B------:R-:W-:Y:S05]  /*2e10*/  @!P4 BRA `(.L_x_607) ;  /* 0x000000a00000c947 */ /* 0x000fea0003800000 */
[----:B-----5:R-:W-:Y:S01]  /*2e20*/  LOP3.LUT P6, RZ, R114, 0xff0000, RZ, 0xc0, !PT ;  /* 0x00ff000072ff7812 */ /* 0x020fe200078cc0ff */
[----:B------:R-:W-:Y:S01]  /*2e30*/  FMUL.FTZ R92, R92, c[0x0][0x1ec] ;  /* 0x00007b005c5c7a20 */ /* 0x000fe20000410000 */
[----:B------:R-:W-:-:S03]  /*2e40*/  CS2R R94, SRZ ;  /* 0x00000000005e7805 */ /* 0x000fc6000001ff00 */
[----:B------:R-:W-:-:S08]  /*2e50*/  FMUL.FTZ R92, R92, c[0x0][0x1e8] ;  /* 0x00007a005c5c7a20 */ /* 0x000fd00000410000 */
[----:B------:R-:W-:Y:S01]  /*2e60*/  @P6 PRMT R99, RZ, 0x5410, R89 ;  /* 0x00005410ff636816 */ /* 0x000fe20000000059 */
[----:B------:R-:W-:-:S04]  /*2e70*/  @P6 FMUL.FTZ R94, R105, R92 ;  /* 0x0000005c695e6220 */ /* 0x000fc80000410000 */
[----:B------:R-:W-:Y:S01]  /*2e80*/  @P6 FMUL.FTZ R95, R99, R92 ;  /* 0x0000005c635f6220 */ /* 0x000fe20000410000 */
[----:B------:R-:W-:-:S03]  /*2e90*/  F2FP.BF16.PACK_AB R94, RZ, R94 ;  /* 0x0000005eff5e723e */ /* 0x000fc600000010ff */
[----:B------:R-:W-:Y:S01]  /*2ea0*/  FADD.FTZ R66, R66, R95 ;  /* 0x0000005f42427221 */ /* 0x000fe20000010000 */
[----:B------:R-:W-:Y:S02]  /*2eb0*/  PRMT R77, R94, 0x7610, R77 ;  /* 0x000076105e4d7816 */ /* 0x000fe4000000004d */
.L_x_607:
[----:B------:R-:W-:Y:S05]  /*2ec0*/  BSYNC B1 ;  /* 0x0000000000017941 */ /* 0x000fea0003800000 */
.L_x_606:
[----:B------:R-:W-:Y:S01]  /*2ed0*/  BSSY B1, `(.L_x_608) ;  /* 0x000000e000017945 */ /* 0x000fe20003800000 */
[----:B------:R-:W-:Y:S01]  /*2ee0*/  @P0 PRMT R41, R93, 0x7610, R41 ;  /* 0x000076105d290816 */ /* 0x000fe20000000029 */
[----:B------:R-:W-:Y:S05]  /*2ef0*/  @P3 BRA `(.L_x_609) ;  /* 0x0000004000003947 */ /* 0x000fea0003800000 */
[----:B------:R-:W-:Y:S01]  /*2f00*/  HFMA2.MMA R92, -RZ, RZ, 0, 0 ;  /* 0x00000000ff5c7435 */ /* 0x000fe200000001ff */
[----:B------:R-:W-:Y:S05]  /*2f10*/  @!P5 BRA `(.L_x_610) ;  /* 0x000000900000d947 */ /* 0x000fea0003800000 */
[----:B-----5:R-:W-:Y:S01]  /*2f20*/  PRMT R92, RZ, 0x7610, R25 ;  /* 0x00007610ff5c7816 */ /* 0x020fe20000000019 */
[----:B------:R-:W-:Y:S05]  /*2f30*/  BRA `(.L_x_610) ;  /* 0x0000007000007947 */ /* 0x000fea0003800000 */
.L_x_609:
[----:B------:R-:W-:-:S04]  /*2f40*/  ISETP.NE.AND P6, PT, R15, RZ, PT ;  /* 0x000000ff0f00720c */ /* 0x000fc80003fc5270 */
[----:B------:R-:W-:-:S05]  /*2f50*/  FSEL R93, R97, RZ, !P6 ;  /* 0x000000ff615d7208 */ /* 0x000fca0007000000 */
[----:B------:R-:W-:Y:S01]  /*2f60*/  FFMA.FTZ R92, R142, R98, R93 ;  /* 0x000000628e5c7223 */ /* 0x000fe2000001005d */
[----:B-----5:R-:W-:-:S03]  /*2f70*/  @P5 PRMT R93, RZ, 0x7610, R25 ;  /* 0x00007610ff5d5816 */ /* 0x020fc60000000019 */
[----:B------:R-:W-:-:S04]  /*2f80*/  FADD.FTZ R92, R145, -R92 ;  /* 0x8000005c915c7221 */ /* 0x000fc80000010000 */
[----:B------:R-:W-:-:S04]  /*2f90*/  FMUL.FTZ R92, R117, R92 ;  /* 0x0000005c755c7220 */ /* 0x000fc80000410000 */
[----:B------:R-:W-:Y:S02]  /*2fa0*/  @P5 FADD.FTZ R92, R92, R93 ;  /* 0x0000005d5c5c5221 */ /* 0x000fe40000010000 */
.L_x_610:
[----:B------:R-:W-:Y:S05]  /*2fb0*/  BSYNC B1 ;  /* 0x0000000000017941 */ /* 0x000fea0003800000 */
.L_x_608:
        /* <DEDUP_REMOVED lines=14> */
.L_x_612:
[----:B------:R-:W-:Y:S05]  /*30a0*/  BSYNC B1 ;  /* 0x0000000000017941 */ /* 0x000fea0003800000 */
.L_x_611:
[----:B------:R-:W-:Y:S01]  /*30b0*/  BSSY B1, `(.L_x_613) ;  /* 0x000000e000017945 */ /* 0x000fe20003800000 */
[----:B------:R-:W-:Y:S01]  /*30c0*/  @P0 PRMT R41, R41, 0x5410, R93 ;  /* 0x0000541029290816 */ /* 0x000fe2000000005d */
[----:B------:R-:W-:Y:S05]  /*30d0*/  @P3 BRA `(.L_x_614) ;  /* 0x0000004000003947 */ /* 0x000fea0003800000 */
[----:B------:R-:W-:Y:S01]  /*30e0*/  IMAD.MOV.U32 R92, RZ, RZ, RZ ;  /* 0x000000ffff5c7224 */ /* 0x000fe200078e00ff */
[----:B------:R-:W-:Y:S05]  /*30f0*/  @!P5 BRA `(.L_x_615) ;  /* 0x000000900000d947 */ /* 0x000fea0003800000 */
[----:B-----5:R-:W-:Y:S01]  /*3100*/  PRMT R92, RZ, 0x5410, R26 ;  /* 0x00005410ff5c7816 */ /* 0x020fe2000000001a */
[----:B------:R-:W-:Y:S05]  /*3110*/  BRA `(.L_x_615) ;  /* 0x0000007000007947 */ /* 0x000fea0003800000 */
.L_x_614:
[----:B------:R-:W-:-:S04]  /*3120*/  ISETP.NE.AND P6, PT, R15, RZ, PT ;  /* 0x000000ff0f00720c */ /* 0x000fc80003fc5270 */
[----:B------:R-:W-:-:S05]  /*3130*/  FSEL R93, R97, RZ, !P6 ;  /* 0x000000ff615d7208 */ /* 0x000fca0007000000 */
[----:B------:R-:W-:-:S04]  /*3140*/  FFMA.FTZ R93, R147, R98, R93 ;  /* 0x00000062935d7223 */ /* 0x000fc8000001005d */
[----:B------:R-:W-:Y:S01]  /*3150*/  FADD.FTZ R92, R146, -R93 ;  /* 0x8000005d925c7221 */ /* 0x000fe20000010000 */
[----:B-----5:R-:W-:-:S03]  /*3160*/  @P5 PRMT R93, RZ, 0x5410, R26 ;  /* 0x00005410ff5d5816 */ /* 0x020fc6000000001a */
[----:B------:R-:W-:-:S04]  /*3170*/  FMUL.FTZ R92, R117, R92 ;  /* 0x0000005c755c7220 */ /* 0x000fc80000410000 */
[----:B------:R-:W-:Y:S02]  /*3180*/  @P5 FADD.FTZ R92, R92, R93 ;  /* 0x0000005d5c5c5221 */ /* 0x000fe40000010000 */
.L_x_615:
[----:B------:R-:W-:Y:S05]  /*3190*/  BSYNC B1 ;  /* 0x0000000000017941 */ /* 0x000fea0003800000 */
.L_x_613:
        /* <DEDUP_REMOVED lines=13> */
.L_x_617:
[----:B------:R-:W-:Y:S05]  /*3270*/  BSYNC B1 ;  /* 0x0000000000017941 */ /* 0x000fea0003800000 */
.L_x_616:
[----:B------:R-:W-:Y:S01]  /*3280*/  BSSY B1, `(.L_x_618) ;  /* 0x000000e000017945 */ /* 0x000fe20003800000 */
[----:B------:R-:W-:Y:S01]  /*3290*/  @P0 PRMT R42, R93, 0x7610, R42 ;  /* 0x000076105d2a0816 */ /* 0x000fe2000000002a */
[----:B------:R-:W-:Y:S05]  /*32a0*/  @P3 BRA `(.L_x_619) ;  /* 0x0000004000003947 */ /* 0x000fea0003800000 */
[----:B------:R-:W-:Y:S01]  /*32b0*/  HFMA2.MMA R92, -RZ, RZ, 0, 0 ;  /* 0x00000000ff5c7435 */ /* 0x000fe200000001ff */
[----:B------:R-:W-:Y:S05]  /*32c0*/  @!P5 BRA `(.L_x_620) ;  /* 0x000000900000d947 */ /* 0x000fea0003800000 */
[----:B-----5:R-:W-:Y:S01]  /*32d0*/  PRMT R92, RZ, 0x7610, R26 ;  /* 0x00007610ff5c7816 */ /* 0x020fe2000000001a */
[----:B------:R-:W-:Y:S05]  /*32e0*/  BRA `(.L_x_620) ;  /* 0x0000007000007947 */ /* 0x000fea0003800000 */
.L_x_619:
[----:B------:R-:W-:-:S04]  /*32f0*/  ISETP.NE.AND P6, PT, R15, RZ, PT ;  /* 0x000000ff0f00720c */ /* 0x000fc80003fc5270 */
[----:B------:R-:W-:-:S05]  /*3300*/  FSEL R93, R97, RZ, !P6 ;  /* 0x000000ff615d7208 */ /* 0x000fca0007000000 */
[----:B------:R-:W-:Y:S01]  /*3310*/  FFMA.FTZ R92, R148, R98, R93 ;  /* 0x00000062945c7223 */ /* 0x000fe2000001005d */
[----:B-----5:R-:W-:-:S03]  /*3320*/  @P5 PRMT R93, RZ, 0x7610, R26 ;  /* 0x00007610ff5d5816 */ /* 0x020fc6000000001a */
[----:B------:R-:W-:-:S04]  /*3330*/  FADD.FTZ R92, R149, -R92 ;  /* 0x8000005c955c7221 */ /* 0x000fc80000010000 */
[----:B------:R-:W-:-:S04]  /*3340*/  FMUL.FTZ R92, R117, R92 ;  /* 0x0000005c755c7220 */ /* 0x000fc80000410000 */
[----:B------:R-:W-:Y:S02]  /*3350*/  @P5 FADD.FTZ R92, R92, R93 ;  /* 0x0000005d5c5c5221 */ /* 0x000fe40000010000 */
.L_x_620:
[----:B------:R-:W-:Y:S05]  /*3360*/  BSYNC B1 ;  /* 0x0000000000017941 */ /* 0x000fea0003800000 */
.L_x_618:
        /* <DEDUP_REMOVED lines=14> */
.L_x_622:
[----:B------:R-:W-:Y:S05]  /*3450*/  BSYNC B1 ;  /* 0x0000000000017941 */ /* 0x000fea0003800000 */
.L_x_621:
[----:B------:R-:W-:Y:S01]  /*3460*/  BSSY B1, `(.L_x_623) ;  /* 0x000000e000017945 */ /* 0x000fe20003800000 */
[----:B------:R-:W-:Y:S01]  /*3470*/  @P0 PRMT R42, R42, 0x5410, R93 ;  /* 0x000054102a2a0816 */ /* 0x000fe2000000005d */
[----:B------:R-:W-:Y:S05]  /*3480*/  @P3 BRA `(.L_x_624) ;  /* 0x0000004000003947 */ /* 0x000fea0003800000 */
[----:B------:R-:W-:Y:S01]  /*3490*/  IMAD.MOV.U32 R92, RZ, RZ, RZ ;  /* 0x000000ffff5c7224 */ /* 0x000fe200078e00ff */
[----:B------:R-:W-:Y:S05]  /*34a0*/  @!P5 BRA `(.L_x_625) ;  /* 0x000000900000d947 */ /* 0x000fea0003800000 */
[----:B-----5:R-:W-:Y:S01]  /*34b0*/  PRMT R92, RZ, 0x5410, R27 ;  /* 0x00005410ff5c7816 */ /* 0x020fe2000000001b */
[----:B------:R-:W-:Y:S05]  /*34c0*/  BRA `(.L_x_625) ;  /* 0x0000007000007947 */ /* 0x000fea0003800000 */
.L_x_624:
[----:B------:R-:W-:-:S04]  /*34d0*/  ISETP.NE.AND P6, PT, R15, RZ, PT ;  /* 0x000000ff0f00720c */ /* 0x000fc80003fc5270 */
[----:B------:R-:W-:-:S05]  /*34e0*/  FSEL R93, R97, RZ, !P6 ;  /* 0x000000ff615d7208 */ /* 0x000fca0007000000 */
[----:B------:R-:W-:-:S04]  /*34f0*/  FFMA.FTZ R93, R151, R98, R93 ;  /* 0x00000062975d7223 */ /* 0x000fc8000001005d */
[----:B------:R-:W-:Y:S01]  /*3500*/  FADD.FTZ R92, R150, -R93 ;  /* 0x8000005d965c7221 */ /* 0x000fe20000010000 */
[----:B-----5:R-:W-:-:S03]  /*3510*/  @P5 PRMT R93, RZ, 0x5410, R27 ;  /* 0x00005410ff5d5816 */ /* 0x020fc6000000001b */
[----:B------:R-:W-:-:S04]  /*3520*/  FMUL.FTZ R92, R117, R92 ;  /* 0x0000005c755c7220 */ /* 0x000fc80000410000 */
[----:B------:R-:W-:Y:S02]  /*3530*/  @P5 FADD.FTZ R92, R92, R93 ;  /* 0x0000005d5c5c5221 */ /* 0x000fe40000010000 */
.L_x_625:
[----:B------:R-:W-:Y:S05]  /*3540*/  BSYNC B1 ;  /* 0x0000000000017941 */ /* 0x000fea0003800000 */
.L_x_623:
        /* <DEDUP_REMOVED lines=13> */
.L_x_627:
[----:B------:R-:W-:Y:S05]  /*3620*/  BSYNC B1 ;  /* 0x0000000000017941 */ /* 0x000fea0003800000 */
.L_x_626:
[----:B------:R-:W-:Y:S01]  /*3630*/  BSSY B1, `(.L_x_628) ;  /* 0x000000e000017945 */ /* 0x000fe20003800000 */
[----:B------:R-:W-:Y:S01]  /*3640*/  @P0 PRMT R43, R93, 0x7610, R43 ;  /* 0x000076105d2b0816 */ /* 0x000fe2000000002b */
[----:B------:R-:W-:Y:S05]  /*3650*/  @P3 BRA `(.L_x_629) ;  /* 0x0000004000003947 */ /* 0x000fea0003800000 */
[----:B------:R-:W-:Y:S01]  /*3660*/  HFMA2.MMA R117, -RZ, RZ, 0, 0 ;  /* 0x00000000ff757435 */ /* 0x000fe200000001ff */
[----:B------:R-:W-:Y:S05]  /*3670*/  @!P5 BRA `(.L_x_630) ;  /* 0x000000900000d947 */ /* 0x000fea0003800000 */
[----:B-----5:R-:W-:Y:S01]  /*3680*/  PRMT R117, RZ, 0x7610, R27 ;  /* 0x00007610ff757816 */ /* 0x020fe2000000001b */
[----:B------:R-:W-:Y:S05]  /*3690*/  BRA `(.L_x_630) ;  /* 0x0000007000007947 */ /* 0x000fea0003800000 */
.L_x_629:
[----:B------:R-:W-:-:S04]  /*36a0*/  ISETP.NE.AND P3, PT, R15, RZ, PT ;  /* 0x000000ff0f00720c */ /* 0x000fc80003f65270 */
[----:B------:R-:W-:-:S05]  /*36b0*/  FSEL R93, R97, RZ, !P3 ;  /* 0x000000ff615d7208 */ /* 0x000fca0005800000 */
[----:B------:R-:W-:-:S04]  /*36c0*/  FFMA.FTZ R93, R153, R98, R93 ;  /* 0x00000062995d7223 */ /* 0x000fc8000001005d */
[----:B------:R-:W-:-:S04]  /*36d0*/  FADD.FTZ R92, R152, -R93 ;  /* 0x8000005d985c7221 */ /* 0x000fc80000010000 */
[----:B------:R-:W-:Y:S01]  /*36e0*/  FMUL.FTZ R117, R117, R92 ;  /* 0x0000005c75757220 */ /* 0x000fe20000410000 */
[----:B-----5:R-:W-:-:S05]  /*36f0*/  @P5 PRMT R92, RZ, 0x7610, R27 ;  /* 0x00007610ff5c5816 */ /* 0x020fca000000001b */
[----:B------:R-:W-:Y:S02]  /*3700*/  @P5 FADD.FTZ R117, R117, R92 ;  /* 0x0000005c75755221 */ /* 0x000fe40000010000 */
.L_x_630:
[----:B------:R-:W-:Y:S05]  /*3710*/  BSYNC B1 ;  /* 0x0000000000017941 */ /* 0x000fea0003800000 */
.L_x_628:
[----:B------:R-:W-:Y:S01]  /*3720*/  @P0 IMAD.MOV.U32 R94, RZ, RZ, 0x10 ;  /* 0x00000010ff5e0424 */ /* 0x000fe200078e00ff */
[----:B------:R-:W-:Y:S01]  /*3730*/  @P0 F2FP.BF16.PACK_AB R92, RZ, R117 ;  /* 0x00000075ff5c023e */ /* 0x000fe200000010ff */
[----:B------:R-:W-:Y:S01]  /*3740*/  BSSY B1, `(.L_x_631) ;  /* 0x0000012000017945 */ /* 0x000fe20003800000 */
[----:B------:R-:W-:Y:S01]  /*3750*/  @P4 MOV R93, 0x10 ;  /* 0x00000010005d4802 */ /* 0x000fe20000000f00 */
[----:B------:R-:W-:Y:S01]  /*3760*/  @P0 IMAD.WIDE.U32 R94, R119, R94, c[0x0][0x258] ;  /* 0x00009600775e0625 */ /* 0x000fe200078e005e */
[----:B------:R-:W-:-:S03]  /*3770*/  @P0 PRMT R43, R43, 0x5410, R92 ;  /* 0x000054102b2b0816 */ /* 0x000fc6000000005c */
[----:B------:R-:W-:Y:S02]  /*3780*/  @P4 IMAD.WIDE.U32 R92, R96, R93, c[0x0][0x248] ;  /* 0x00009200605c4625 */ /* 0x000fe400078e005d */
[----:B------:R0:W-:Y:S01]  /*3790*/  @P0 STG.E.128 [R94.64], R40 ;  /* 0x000000285e000986 */ /* 0x0001e2000c101d04 */
[----:B------:R-:W-:Y:S05]  /*37a0*/  @!P4 BRA `(.L_x_632) ;  /* 0x000000b00000c947 */ /* 0x000fea0003800000 */
[----:B-----5:R-:W-:Y:S01]  /*37b0*/  LOP3.LUT P0, RZ, R115, 0xff000000, RZ, 0xc0, !PT ;  /* 0xff00000073ff7812 */ /* 0x020fe2000780c0ff */
[----:B------:R-:W-:Y:S01]  /*37c0*/  FMUL.FTZ R117, R117, c[0x0][0x1ec] ;  /* 0x00007b0075757a20 */ /* 0x000fe20000410000 */
[----:B------:R-:W-:Y:S01]  /*37d0*/  HFMA2.MMA R96, -RZ, RZ, 0, 0 ;  /* 0x00000000ff607435 */ /* 0x000fe200000001ff */
[----:B0-----:R-:W-:Y:S02]  /*37e0*/  IMAD.MOV.U32 R94, RZ, RZ, RZ ;  /* 0x000000ffff5e7224 */ /* 0x001fe400078e00ff */
[----:B------:R-:W-:-:S08]  /*37f0*/  FMUL.FTZ R117, R117, c[0x0][0x1e8] ;  /* 0x00007a0075757a20 */ /* 0x000fd00000410000 */
[----:B------:R-:W-:Y:S01]  /*3800*/  @P0 FMUL.FTZ R94, R118, R117 ;  /* 0x00000075765e0220 */ /* 0x000fe20000410000 */
[----:B------:R-:W-:-:S04]  /*3810*/  @P0 PRMT R98, RZ, 0x7610, R91 ;  /* 0x00007610ff620816 */ /* 0x000fc8000000005b */
[----:B------:R-:W-:Y:S01]  /*3820*/  F2FP.BF16.PACK_AB R94, RZ, R94 ;  /* 0x0000005eff5e723e */ /* 0x000fe200000010ff */
[----:B------:R-:W-:-:S03]  /*3830*/  @P0 FMUL.FTZ R96, R98, R117 ;  /* 0x0000007562600220 */ /* 0x000fc60000410000 */
[----:B------:R-:W-:Y:S01]  /*3840*/  PRMT R79, R79, 0x5410, R94 ;  /* 0x000054104f4f7816 */ /* 0x000fe2000000005e */
[----:B------:R-:W-:Y:S02]  /*3850*/  FADD.FTZ R71, R71, R96 ;  /* 0x0000006047477221 */ /* 0x000fe40000010000 */
.L_x_632:
[----:B------:R-:W-:Y:S05]  /*3860*/  BSYNC B1 ;  /* 0x0000000000017941 */ /* 0x000fea0003800000 */
.L_x_631:
[----:B------:R1:W-:Y:S02]  /*3870*/  @P4 STG.E.128 [R92.64], R76 ;  /* 0x0000004c5c004986 */ /* 0x0003e4000c101d04 */
.L_x_590:
[----:B------:R-:W-:Y:S05]  /*3880*/  BSYNC B0 ;  /* 0x0000000000007941 */ /* 0x000fea0003800000 */
.L_x_589:
[----:B------:R-:W-:Y:S02]  /*3890*/  IADD3 R103, R103, c[0x0][0x160], RZ ;  /* 0x0000580067677a10 */ /* 0x000fe40007ffe0ff */
[----:B------:R-:W-:Y:S02]  /*38a0*/  LOP3.LUT P3, RZ, R107, 0xff, RZ, 0xc0, !PT ;  /* 0x000000ff6bff7812 */ /* 0x000fe4000786c0ff */
[----:B------:R-:W-:Y:S02]  /*38b0*/  ISETP.GE.AND P0, PT, R103, c[0x0][0x164], PT ;  /* 0x0000590067007a0c */ /* 0x000fe40003f06270 */
[----:B------:R-:W-:-:S11]  /*38c0*/  SEL R107, RZ, 0x1, P3 ;  /* 0x00000001ff6b7807 */ /* 0x000fd60001800000 */
[----:B01---5:R-:W-:Y:S01]  /*38d0*/  @P0 CALL.REL.NOINC `(.L_x_535) ;  /* 0x0000001000000944 */ /* 0x023fe20003c00000 */
[----:B------:R-:W-:Y:S05]  /*38e0*/  BRA `(.L_x_633) ;  /* 0xffffcc6000007947 */ /* 0x000fea000383ffff */
.L_x_535:
[----:B0-----:R-:W0:Y:S01]  /*38f0*/  S2UR UR6, SR_CTAID.X ;  /* 0x00000000000679c3 */ /* 0x001e220000002500 */
[C---:B------:R-:W-:Y:S01]  /*3900*/  LOP3.LUT R3, R104.reuse, 0x7f, RZ, 0xc0, !PT ;  /* 0x0000007f68037812 */ /* 0x040fe200078ec0ff */
[----:B------:R-:W-:Y:S01]  /*3910*/  BSSY B0, `(.L_x_634) ;  /* 0x0000010000007945 */ /* 0x000fe20003800000 */
[----:B0-----:R-:W-:-:S05]  /*3920*/  LEA.HI R0, R104, UR6, RZ, 0x19 ;  /* 0x0000000668007c11 */ /* 0x001fca000f8fc8ff */
[----:B------:R-:W-:-:S05]  /*3930*/  IMAD R0, R0, c[0x0][0x168], RZ ;  /* 0x00005a0000007a24 */ /* 0x000fca00078e02ff */
[----:B------:R-:W-:Y:S01]  /*3940*/  LEA.HI R0, R0, R3, RZ, 0x1d ;  /* 0x0000000300007211 */ /* 0x000fe200078fe8ff */
[----:B------:R-:W-:Y:S05]  /*3950*/  @!P1 BRA `(.L_x_635) ;  /* 0x000000b000009947 */ /* 0x000fea0003800000 */
[----:B-----5:R-:W-:-:S04]  /*3960*/  IMAD.MOV.U32 R7, RZ, RZ, 0x20 ;  /* 0x00000020ff077424 */ /* 0x020fc800078e00ff */
        /* <DEDUP_REMOVED lines=10> */
.L_x_635:
[----:B------:R-:W-:Y:S05]  /*3a10*/  BSYNC B0 ;  /* 0x0000000000007941 */ /* 0x000fea0003800000 */
.L_x_634:
        /* <DEDUP_REMOVED lines=12> */
.L_x_543:
[----:B------:R-:W-:Y:S01]  /*3ae0*/  HFMA2.MMA R97, -RZ, RZ, 0, 9.5367431640625e-07 ;  /* 0x00000010ff617435 */ /* 0x000fe200000001ff */
[----:B------:R-:W-:Y:S01]  /*3af0*/  IMAD.MOV.U32 R98, RZ, RZ, R157 ;  /* 0x000000ffff627224 */ /* 0x000fe200078e009d */
[----:B------:R-:W-:Y:S01]  /*3b00*/  MOV R95, 0xffffffff ;  /* 0xffffffff005f7802 */ /* 0x000fe20000000f00 */
[----:B------:R-:W-:Y:S01]  /*3b10*/  IMAD.MOV.U32 R96, RZ, RZ, 0x1f ;  /* 0x0000001fff607424 */ /* 0x000fe200078e00ff */
[----:B------:R-:W-:-:S02]  /*3b20*/  MOV R92, 0x3b40 ;  /* 0x00003b40005c7802 */ /* 0x000fc40000000f00 */
[----:B0----5:R-:W-:Y:S05]  /*3b30*/  CALL.REL.NOINC `($__internal_17_$__cuda_sm70_shflsync_down_p) ;  /* 0x0000046000007944 */ /* 0x021fea0003c00000 */
[----:B-1----:R-:W-:Y:S01]  /*3b40*/  IMAD.MOV.U32 R122, RZ, RZ, R95 ;  /* 0x000000ffff7a7224 */ /* 0x002fe200078e005f */
[----:B0-----:R-:W-:Y:S05]  /*3b50*/  BRA `(.L_x_636) ;  /* 0xffffd96000007947 */ /* 0x001fea000383ffff */
.L_x_544:
[----:B------:R-:W-:Y:S01]  /*3b60*/  HFMA2.MMA R96, -RZ, RZ, 0, 1.847743988037109375e-06 ;  /* 0x0000001fff607435 */ /* 0x000fe200000001ff */
[----:B------:R-:W-:Y:S01]  /*3b70*/  MOV R98, R158 ;  /* 0x0000009e00627202 */ /* 0x000fe20000000f00 */
[----:B------:R-:W-:Y:S01]  /*3b80*/  IMAD.MOV.U32 R97, RZ, RZ, 0x10 ;  /* 0x00000010ff617424 */ /* 0x000fe200078e00ff */
[----:B------:R-:W-:Y:S01]  /*3b90*/  MOV R92, 0x3bc0 ;  /* 0x00003bc0005c7802 */ /* 0x000fe20000000f00 */
[----:B------:R-:W-:-:S02]  /*3ba0*/  IMAD.MOV.U32 R95, RZ, RZ, -0x1 ;  /* 0xffffffffff5f7424 */ /* 0x000fc400078e00ff */
[----:B01---5:R-:W-:Y:S05]  /*3bb0*/  CALL.REL.NOINC `($__internal_17_$__cuda_sm70_shflsync_down_p) ;  /* 0x000003e000007944 */ /* 0x023fea0003c00000 */
[----:B------:R-:W-:Y:S01]  /*3bc0*/  FADD.FTZ R122, R122, R157 ;  /* 0x0000009d7a7a7221 */ /* 0x000fe20000010000 */
[----:B0-----:R-:W-:Y:S01]  /*3bd0*/  HFMA2.MMA R96, -RZ, RZ, 0, 1.847743988037109375e-06 ;  /* 0x0000001fff607435 */ /* 0x001fe200000001ff */
[----:B-1----:R-:W-:Y:S01]  /*3be0*/  FADD.FTZ R158, R158, R95 ;  /* 0x0000005f9e9e7221 */ /* 0x002fe20000010000 */
[----:B------:R-:W-:Y:S01]  /*3bf0*/  MOV R97, 0x8 ;  /* 0x0000000800617802 */ /* 0x000fe20000000f00 */
[----:B------:R-:W-:Y:S01]  /*3c00*/  IMAD.MOV.U32 R95, RZ, RZ, -0x1 ;  /* 0xffffffffff5f7424 */ /* 0x000fe200078e00ff */
[----:B------:R-:W-:-:S02]  /*3c10*/  MOV R98, R122 ;  /* 0x0000007a00627202 */ /* 0x000fc40000000f00 */
[----:B------:R-:W-:Y:S02]  /*3c20*/  MOV R92, 0x3c40 ;  /* 0x00003c40005c7802 */ /* 0x000fe40000000f00 */
[----:B------:R-:W-:Y:S05]  /*3c30*/  CALL.REL.NOINC `($__internal_17_$__cuda_sm70_shflsync_down_p) ;  /* 0x0000036000007944 */ /* 0x000fea0003c00000 */
[----:B0-----:R-:W-:Y:S01]  /*3c40*/  HFMA2.MMA R97, -RZ, RZ, 0, 4.76837158203125e-07 ;  /* 0x00000008ff617435 */ /* 0x001fe200000001ff */
[----:B-1----:R-:W-:Y:S01]  /*3c50*/  MOV R99, R95 ;  /* 0x0000005f00637202 */ /* 0x002fe20000000f00 */
[----:B------:R-:W-:Y:S01]  /*3c60*/  IMAD.MOV.U32 R98, RZ, RZ, R158 ;  /* 0x000000ffff627224 */ /* 0x000fe200078e009e */
[----:B------:R-:W-:Y:S01]  /*3c70*/  MOV R96, 0x1f ;  /* 0x0000001f00607802 */ /* 0x000fe20000000f00 */
[----:B------:R-:W-:Y:S01]  /*3c80*/  IMAD.MOV.U32 R95, RZ, RZ, -0x1 ;  /* 0xffffffffff5f7424 */ /* 0x000fe200078e00ff */
[----:B------:R-:W-:Y:S02]  /*3c90*/  MOV R92, 0x3cb0 ;  /* 0x00003cb0005c7802 */ /* 0x000fe40000000f00 */
[----:B------:R-:W-:Y:S05]  /*3ca0*/  CALL.REL.NOINC `($__internal_17_$__cuda_sm70_shflsync_down_p) ;  /* 0x000002f000007944 */ /* 0x000fea0003c00000 */
[----:B------:R-:W-:Y:S01]  /*3cb0*/  FADD.FTZ R122, R99, R122 ;  /* 0x0000007a637a7221 */ /* 0x000fe20000010000 */
[----:B0-----:R-:W-:Y:S01]  /*3cc0*/  HFMA2.MMA R97, -RZ, RZ, 0, 2.384185791015625e-07 ;  /* 0x00000004ff617435 */ /* 0x001fe200000001ff */
[----:B-1----:R-:W-:Y:S01]  /*3cd0*/  FADD.FTZ R158, R158, R95 ;  /* 0x0000005f9e9e7221 */ /* 0x002fe20000010000 */
[----:B------:R-:W-:Y:S01]  /*3ce0*/  MOV R96, 0x1f ;  /* 0x0000001f00607802 */ /* 0x000fe20000000f00 */
[----:B------:R-:W-:Y:S01]  /*3cf0*/  IMAD.MOV.U32 R95, RZ, RZ, -0x1 ;  /* 0xffffffffff5f7424 */ /* 0x000fe200078e00ff */
[----:B------:R-:W-:-:S02]  /*3d00*/  MOV R98, R122 ;  /* 0x0000007a00627202 */ /* 0x000fc40000000f00 */
[----:B------:R-:W-:Y:S02]  /*3d10*/  MOV R92, 0x3d30 ;  /* 0x00003d30005c7802 */ /* 0x000fe40000000f00 */
[----:B------:R-:W-:Y:S05]  /*3d20*/  CALL.REL.NOINC `($__internal_17_$__cuda_sm70_shflsync_down_p) ;  /* 0x0000027000007944 */ /* 0x000fea0003c00000 */
[----:B0-----:R-:W-:Y:S01]  /*3d30*/  HFMA2.MMA R97, -RZ, RZ, 0, 2.384185791015625e-07 ;  /* 0x00000004ff617435 */ /* 0x001fe200000001ff */
[----:B-1----:R-:W-:Y:S01]  /*3d40*/  MOV R99, R95 ;  /* 0x0000005f00637202 */ /* 0x002fe20000000f00 */
[----:B------:R-:W-:Y:S01]  /*3d50*/  IMAD.MOV.U32 R98, RZ, RZ, R158 ;  /* 0x000000ffff627224 */ /* 0x000fe200078e009e */
[----:B------:R-:W-:Y:S01]  /*3d60*/  MOV R96, 0x1f ;  /* 0x0000001f00607802 */ /* 0x000fe20000000f00 */
[----:B------:R-:W-:Y:S01]  /*3d70*/  IMAD.MOV.U32 R95, RZ, RZ, -0x1 ;  /* 0xffffffffff5f7424 */ /* 0x000fe200078e00ff */
[----:B------:R-:W-:Y:S02]  /*3d80*/  MOV R92, 0x3da0 ;  /* 0x00003da0005c7802 */ /* 0x000fe40000000f00 */
[----:B------:R-:W-:Y:S05]  /*3d90*/  CALL.REL.NOINC `($__internal_17_$__cuda_sm70_shflsync_down_p) ;  /* 0x0000020000007944 */ /* 0x000fea0003c00000 */
[----:B------:R-:W-:Y:S01]  /*3da0*/  FADD.FTZ R122, R99, R122 ;  /* 0x0000007a637a7221 */ /* 0x000fe20000010000 */
[----:B0-----:R-:W-:Y:S01]  /*3db0*/  HFMA2.MMA R97, -RZ, RZ, 0, 1.1920928955078125e-07 ;  /* 0x00000002ff617435 */ /* 0x001fe200000001ff */
[----:B-1----:R-:W-:Y:S01]  /*3dc0*/  FADD.FTZ R158, R158, R95 ;  /* 0x0000005f9e9e7221 */ /* 0x002fe20000010000 */
[----:B------:R-:W-:Y:S01]  /*3dd0*/  MOV R96, 0x1f ;  /* 0x0000001f00607802 */ /* 0x000fe20000000f00 */
[----:B------:R-:W-:Y:S01]  /*3de0*/  IMAD.MOV.U32 R95, RZ, RZ, -0x1 ;  /* 0xffffffffff5f7424 */ /* 0x000fe200078e00ff */
[----:B------:R-:W-:-:S02]  /*3df0*/  MOV R98, R122 ;  /* 0x0000007a00627202 */ /* 0x000fc40000000f00 */
[----:B------:R-:W-:Y:S02]  /*3e00*/  MOV R92, 0x3e20 ;  /* 0x00003e20005c7802 */ /* 0x000fe40000000f00 */
[----:B------:R-:W-:Y:S05]  /*3e10*/  CALL.REL.NOINC `($__internal_17_$__cuda_sm70_shflsync_down_p) ;  /* 0x0000018000007944 */ /* 0x000fea0003c00000 */
[----:B0-----:R-:W-:Y:S01]  /*3e20*/  HFMA2.MMA R97, -RZ, RZ, 0, 1.1920928955078125e-07 ;  /* 0x00000002ff617435 */ /* 0x001fe200000001ff */
[----:B-1----:R-:W-:Y:S01]  /*3e30*/  MOV R99, R95 ;  /* 0x0000005f00637202 */ /* 0x002fe20000000f00 */
[----:B------:R-:W-:Y:S01]  /*3e40*/  IMAD.MOV.U32 R98, RZ, RZ, R158 ;  /* 0x000000ffff627224 */ /* 0x000fe200078e009e */
[----:B------:R-:W-:Y:S01]  /*3e50*/  MOV R96, 0x1f ;  /* 0x0000001f00607802 */ /* 0x000fe20000000f00 */
[----:B------:R-:W-:Y:S01]  /*3e60*/  IMAD.MOV.U32 R95, RZ, RZ, -0x1 ;  /* 0xffffffffff5f7424 */ /* 0x000fe200078e00ff */
[----:B------:R-:W-:Y:S02]  /*3e70*/  MOV R92, 0x3e90 ;  /* 0x00003e90005c7802 */ /* 0x000fe40000000f00 */
[----:B------:R-:W-:Y:S05]  /*3e80*/  CALL.REL.NOINC `($__internal_17_$__cuda_sm70_shflsync_down_p) ;  /* 0x0000011000007944 */ /* 0x000fea0003c00000 */
[----:B------:R-:W-:Y:S01]  /*3e90*/  FADD.FTZ R99, R99, R122 ;  /* 0x0000007a63637221 */ /* 0x000fe20000010000 */
[----:B0-----:R-:W-:Y:S01]  /*3ea0*/  HFMA2.MMA R97, -RZ, RZ, 0, 5.9604644775390625e-08 ;  /* 0x00000001ff617435 */ /* 0x001fe200000001ff */
[----:B-1----:R-:W-:Y:S01]  /*3eb0*/  FADD.FTZ R123, R158, R95 ;  /* 0x0000005f9e7b7221 */ /* 0x002fe20000010000 */
[----:B------:R-:W-:Y:S01]  /*3ec0*/  MOV R96, 0x1f ;  /* 0x0000001f00607802 */ /* 0x000fe20000000f00 */
[----:B------:R-:W-:Y:S01]  /*3ed0*/  IMAD.MOV.U32 R95, RZ, RZ, -0x1 ;  /* 0xffffffffff5f7424 */ /* 0x000fe200078e00ff */
[----:B------:R-:W-:-:S02]  /*3ee0*/  MOV R98, R99 ;  /* 0x0000006300627202 */ /* 0x000fc40000000f00 */
[----:B------:R-:W-:Y:S02]  /*3ef0*/  MOV R92, 0x3f10 ;  /* 0x00003f10005c7802 */ /* 0x000fe40000000f00 */
[----:B------:R-:W-:Y:S05]  /*3f00*/  CALL.REL.NOINC `($__internal_17_$__cuda_sm70_shflsync_down_p) ;  /* 0x0000009000007944 */ /* 0x000fea0003c00000 */
[----:B0-----:R-:W-:Y:S01]  /*3f10*/  HFMA2.MMA R97, -RZ, RZ, 0, 5.9604644775390625e-08 ;  /* 0x00000001ff617435 */ /* 0x001fe200000001ff */
[----:B-1----:R-:W-:Y:S01]  /*3f20*/  MOV R122, R95 ;  /* 0x0000005f007a7202 */ /* 0x002fe20000000f00 */
[----:B------:R-:W-:Y:S01]  /*3f30*/  IMAD.MOV.U32 R98, RZ, RZ, R123 ;  /* 0x000000ffff627224 */ /* 0x000fe200078e007b */
[----:B------:R-:W-:Y:S01]  /*3f40*/  MOV R96, 0x1f ;  /* 0x0000001f00607802 */ /* 0x000fe20000000f00 */
[----:B------:R-:W-:Y:S01]  /*3f50*/  IMAD.MOV.U32 R95, RZ, RZ, -0x1 ;  /* 0xffffffffff5f7424 */ /* 0x000fe200078e00ff */
[----:B------:R-:W-:Y:S02]  /*3f60*/  MOV R92, 0x3f80 ;  /* 0x00003f80005c7802 */ /* 0x000fe40000000f00 */
[----:B------:R-:W-:Y:S05]  /*3f70*/  CALL.REL.NOINC `($__internal_17_$__cuda_sm70_shflsync_down_p) ;  /* 0x0000002000007944 */ /* 0x000fea0003c00000 */
[----:B01----:R-:W-:Y:S01]  /*3f80*/  MOV R98, R95 ;  /* 0x0000005f00627202 */ /* 0x003fe20000000f00 */
[----:B------:R-:W-:Y:S05]  /*3f90*/  BRA `(.L_x_637) ;  /* 0xffffd64000007947 */ /* 0x000fea000383ffff */
        .weak           $__internal_17_$__cuda_sm70_shflsync_down_p
        .type           $__internal_17_$__cuda_sm70_shflsync_down_p,@function
        .size           $__internal_17_$__cuda_sm70_shflsync_down_p,(.L_x_6819 - $__internal_17_$__cuda_sm70_shflsync_down_p)
$__internal_17_$__cuda_sm70_shflsync_down_p:
[----:B------:R-:W-:Y:S01]  /*3fa0*/  HFMA2.MMA R93, -RZ, RZ, 0, 0 ;  /* 0x00000000ff5d7435 */ /* 0x000fe200000001ff */
[----:B------:R-:W-:Y:S04]  /*3fb0*/  WARPSYNC R95 ;  /* 0x0000005f00007348 */ /* 0x000fe80003800000 */
[----:B------:R0:W1:Y:S01]  /*3fc0*/  SHFL.DOWN PT, R95, R98, R97, R96 ;  /* 0x08000061625f7389 */ /* 0x00006200000e0060 */
[----:B------:R-:W-:Y:S05]  /*3fd0*/  RET.REL.NODEC R92 `(_ZN10layer_norm13ln_bwd_kernelINS_13Kernel_traitsI13__nv_bfloat16S2_S2_S2_fjLj2048ELj1ELj1ELj4ELj16ENS_18Kernel_traits_baseILj2048ES2_S2_S2_S2_fjLj128EEEEELb1ELb1ELb1ELb0EEEvNS_9BwdParamsE) ;  /* 0xffffc0205c007950 */ /* 0x000fea0003c3ffff */
.L_x_638:
        /* <DEDUP_REMOVED lines=10> */
.L_x_6819:


//--------------------- .text._ZN10layer_norm22ln_bwd_finalize_kernelINS_22Kernel_traits_finalizeILj2048E13__nv_bfloat16S2_S2_S2_fjLb1ELj1024ELj4ENS_18Kernel_traits_baseILj2048ES2_S2_S2_S2_fjLj1024EEEEELb1ELb1EEEvNS_9BwdParamsE --------------------------
	.section	.text._ZN10layer_norm22ln_bwd_finalize_kernelINS_22Kernel_traits_finalizeILj2048E13__nv_bfloat16S2_S2_S2_fjLb1ELj1024ELj4ENS_18Kernel_traits_baseILj2048ES2_S2_S2_S2_fjLj1024EEEEELb1ELb1EEEvNS_9BwdParamsE,"ax",@progbits
	.sectioninfo	@"SHI_REGISTERS=32"
	.align	128
        .global         _ZN10layer_norm22ln_bwd_finalize_kernelINS_22Kernel_traits_finalizeILj2048E13__nv_bfloat16S2_S2_S2_fjLb1ELj1024ELj4ENS_18Kernel_traits_baseILj2048ES2_S2_S2_S2_fjLj1024EEEEELb1ELb1EEEvNS_9BwdParamsE
        .type           _ZN10layer_norm22ln_bwd_finalize_kernelINS_22Kernel_traits_finalizeILj2048E13__nv_bfloat16S2_S2_S2_fjLb1ELj1024ELj4ENS_18Kernel_traits_baseILj2048ES2_S2_S2_S2_fjLj1024EEEEELb1ELb1EEEvNS_9BwdParamsE,@function
        .size           _ZN10layer_norm22ln_bwd_finalize_kernelINS_22Kernel_traits_finalizeILj2048E13__nv_bfloat16S2_S2_S2_fjLb1ELj1024ELj4ENS_18Kernel_traits_baseILj2048ES2_S2_S2_S2_fjLj1024EEEEELb1ELb1EEEvNS_9BwdParamsE,(.L_x_6820 - _ZN10layer_norm22ln_bwd_finalize_kernelINS_22Kernel_traits_finalizeILj2048E13__nv_bfloat16S2_S2_S2_fjLb1ELj1024ELj4ENS_18Kernel_traits_baseILj2048ES2_S2_S2_S2_fjLj1024EEEEELb1ELb1EEEvNS_9BwdParamsE)
        .other          _ZN10layer_norm22ln_bwd_finalize_kernelINS_22Kernel_traits_finalizeILj2048E13__nv_bfloat16S2_S2_S2_fjLb1ELj1024ELj4ENS_18Kernel_traits_baseILj2048ES2_S2_S2_S2_fjLj1024EEEEELb1ELb1EEEvNS_9BwdParamsE,@"STO_CUDA_ENTRY STV_DEFAULT"
_ZN10layer_norm22ln_bwd_finalize_kernelINS_22Kernel_traits_finalizeILj2048E13__nv_bfloat16S2_S2_S2_fjLb1ELj1024ELj4ENS_18Kernel_traits_baseILj2048ES2_S2_S2_S2_fjLj1024EEEEELb1ELb1EEEvNS_9BwdParamsE:
.text._ZN10layer_norm22ln_bwd_finalize_kernelINS_22Kernel_traits_finalizeILj2048E13__nv_bfloat16S2_S2_S2_fjLb1ELj1024ELj4ENS_18Kernel_traits_baseILj2048ES2_S2_S2_S2_fjLj1024EEEEELb1ELb1EEEvNS_9BwdParamsE:
        /* <DEDUP_REMOVED lines=8> */
[----:B------:R-:W-:Y:S01]  /*0080*/  IMAD.SHL.U32 R5, R5, 0x10, RZ ;  /* 0x0000001005057824 */ /* 0x000fe200078e00ff */
[--C-:B------:R-:W-:Y:S01]  /*0090*/  SHF.R.U32.HI R3, RZ, 0x5, R0.reuse ;  /* 0x00000005ff037819 */ /* 0x100fe20000011600 */
[----:B------:R-:W-:Y:S01]  /*00a0*/  ULDC.64 UR4, c[0x0][0x118] ;  /* 0x0000460000047ab9 */ /* 0x000fe20000000a00 */
[----:B------:R-:W-:Y:S02]  /*00b0*/  LOP3.LUT R6, R0, 0x3fffffe0, RZ, 0xc0, !PT ;  /* 0x3fffffe000067812 */ /* 0x000fe400078ec0ff */
[----:B------:R-:W-:Y:S02]  /*00c0*/  LOP3.LUT R7, R3, 0x1f, R0, 0x78, !PT ;  /* 0x0000001f03077812 */ /* 0x000fe400078e7800 */
[----:B------:R-:W-:Y:S02]  /*00d0*/  ISETP.GE.U32.AND P0, PT, R2, 0x10, PT ;  /* 0x000000100200780c */ /* 0x000fe40003f06070 */
[----:B------:R-:W-:Y:S02]  /*00e0*/  LOP3.LUT R5, R5, 0x7ffffff0, RZ, 0xc0, !PT ;  /* 0x7ffffff005057812 */ /* 0x000fe400078ec0ff */
[----:B------:R-:W-:Y:S01]  /*00f0*/  IADD3 R6, R6, R7, RZ ;  /* 0x0000000706067210 */ /* 0x000fe20007ffe0ff */
[----:B------:R-:W-:Y:S01]  /*0100*/  IMAD R7, R2, 0x20, R7 ;  /* 0x0000002002077824 */ /* 0x000fe200078e0207 */
[----:B------:R-:W-:-:S02]  /*0110*/  ISETP.EQ.AND P0, PT, R3, 0x1f, !P0 ;  /* 0x0000001f0300780c */ /* 0x000fc40004702270 */
[----:B------:R-:W-:Y:S02]  /*0120*/  IADD3 R5, R2, R5, RZ ;  /* 0x0000000502057210 */ /* 0x000fe40007ffe0ff */
.L_x_651:
[----:B------:R-:W-:Y:S01]  /*0130*/  ISETP.GE.U32.AND P1, PT, R3, c[0x0][0x160], PT ;  /* 0x0000580003007a0c */ /* 0x000fe20003f26070 */
[----:B------:R-:W-:Y:S01]  /*0140*/  BSSY B0, `(.L_x_639) ;  /* 0x000007a000007945 */ /* 0x000fe20003800000 */
[----:B------:R-:W-:Y:S01]  /*0150*/  HFMA2.MMA R25, -RZ, RZ, 0, 0 ;  /* 0x00000000ff197435 */ /* 0x000fe200000001ff */
[----:B------:R-:W-:Y:S01]  /*0160*/  MOV R22, RZ ;  /* 0x000000ff00167202 */ /* 0x000fe20000000f00 */
[----:B------:R-:W-:-:S09]  /*0170*/  IMAD.MOV.U32 R9, RZ, RZ, RZ ;  /* 0x000000ffff097224 */ /* 0x000fd200078e00ff */
        /* <DEDUP_REMOVED lines=27> */
.L_x_643:
        /* <DEDUP_REMOVED lines=9> */
[----:B------:R-:W-:Y:S01]  /*03c0*/  IMAD R20, R21, c[0x0][0x168], R4 ;  /* 0x00005a0015147a24 */ /* 0x000fe200078e0204 */
[----:B------:R1:W3:Y:S01]  /*03d0*/  LDG.E R10, [R14.64] ;  /* 0x000000040e0a7981 */ /* 0x0002e2000c1e1900 */
[----:B------:R-:W-:Y:S01]  /*03e0*/  IADD3 R21, R23, 0x60, RZ ;  /* 0x0000006017157810 */ /* 0x000fe20007ffe0ff */
[CC--:B------:R-:W-:Y:S02]  /*03f0*/  IMAD.WIDE.U32 R18, R28.reuse, R11.reuse, c[0x0][0x220] ;  /* 0x000088001c127625 */ /* 0x0c0fe400078e000b */
[----:B0-----:R0:W4:Y:S02]  /*0400*/  LDG.E R13, [R16.64] ;  /* 0x00000004100d7981 */ /* 0x001124000c1e1900 */
[-C--:B------:R-:W-:Y:S02]  /*0410*/  IMAD.WIDE.U32 R26, R28, R11.reuse, c[0x0][0x228] ;  /* 0x00008a001c1a7625 */ /* 0x080fe400078e000b */
[----:B------:R5:W4:Y:S02]  /*0420*/  LDG.E R24, [R18.64] ;  /* 0x0000000412187981 */ /* 0x000b24000c1e1900 */
[----:B-1----:R-:W-:-:S02]  /*0430*/  IMAD.WIDE.U32 R14, R20, R11, c[0x0][0x220] ;  /* 0x00008800140e7625 */ /* 0x002fc400078e000b */
[----:B------:R1:W4:Y:S02]  /*0440*/  LDG.E R26, [R26.64] ;  /* 0x000000041a1a7981 */ /* 0x000324000c1e1900 */
[----:B0-----:R-:W-:Y:S02]  /*0450*/  IMAD.WIDE.U32 R16, R28, R11, c[0x0][0x240] ;  /* 0x000090001c107625 */ /* 0x001fe400078e000b */
[----:B------:R0:W4:Y:S02]  /*0460*/  LDG.E R29, [R14.64] ;  /* 0x000000040e1d7981 */ /* 0x000124000c1e1900 */
[----:B------:R-:W-:-:S04]  /*0470*/  IMAD R28, R21, c[0x0][0x168], R4 ;  /* 0x00005a00151c7a24 */ /* 0x000fc800078e0204 */
[-C--:B-----5:R-:W-:Y:S01]  /*0480*/  IMAD.WIDE.U32 R18, R28, R11.reuse, c[0x0][0x228] ;  /* 0x00008a001c127625 */ /* 0x0a0fe200078e000b */
[----:B-1----:R1:W5:Y:S03]  /*0490*/  LDG.E R27, [R16.64] ;  /* 0x00000004101b7981 */ /* 0x002366000c1e1900 */
[----:B0-----:R-:W-:-:S04]  /*04a0*/  IMAD.WIDE.U32 R14, R20, R11, c[0x0][0x228] ;  /* 0x00008a00140e7625 */ /* 0x001fc800078e000b */
[-C--:B------:R-:W-:Y:S02]  /*04b0*/  IMAD.WIDE.U32 R20, R20, R11.reuse, c[0x0][0x240] ;  /* 0x0000900014147625 */ /* 0x080fe400078e000b */
[----:B------:R0:W5:Y:S02]  /*04c0*/  LDG.E R14, [R14.64] ;  /* 0x000000040e0e7981 */ /* 0x000164000c1e1900 */
[CC--:B-1----:R-:W-:Y:S02]  /*04d0*/  IMAD.WIDE.U32 R16, R28.reuse, R11.reuse, c[0x0][0x220] ;  /* 0x000088001c107625 */ /* 0x0c2fe400078e000b */
[----:B------:R-:W5:Y:S04]  /*04e0*/  LDG.E R20, [R20.64] ;  /* 0x0000000414147981 */ /* 0x000f68000c1e1900 */
[----:B------:R-:W5:Y:S04]  /*04f0*/  LDG.E R16, [R16.64] ;  /* 0x0000000410107981 */ /* 0x000f68000c1e1900 */
[----:B0-----:R0:W5:Y:S02]  /*0500*/  LDG.E R15, [R18.64] ;  /* 0x00000004120f7981 */ /* 0x001164000c1e1900 */
[----:B0-----:R-:W-:-:S05]  /*0510*/  IMAD.WIDE.U32 R18, R28, R11, c[0x0][0x240] ;  /* 0x000090001c127625 */ /* 0x001fca00078e000b */
        /* <DEDUP_REMOVED lines=8> */
[----:B------:R-:W-:-:S02]  /*05a0*/  FADD.FTZ R29, R24, R29 ;  /* 0x0000001d181d7221 */ /* 0x000fc40000010000 */
[----:B-----5:R-:W-:Y:S02]  /*05b0*/  FADD.FTZ R27, R10, R27 ;  /* 0x0000001b0a1b7221 */ /* 0x020fe40000010000 */
[----:B------:R-:W-:Y:S02]  /*05c0*/  FADD.FTZ R14, R13, R14 ;  /* 0x0000000e0d0e7221 */ /* 0x000fe40000010000 */
[----:B------:R-:W-:Y:S02]  /*05d0*/  FADD.FTZ R20, R27, R20 ;  /* 0x000000141b147221 */ /* 0x000fe40000010000 */
[----:B------:R-:W-:Y:S02]  /*05e0*/  FADD.FTZ R9, R29, R16 ;  /* 0x000000101d097221 */ /* 0x000fe40000010000 */
[----:B------:R-:W-:Y:S02]  /*05f0*/  FADD.FTZ R22, R14, R15 ;  /* 0x0000000f0e167221 */ /* 0x000fe40000010000 */
[----:B------:R-:W-:Y:S01]  /*0600*/  FADD.FTZ R25, R20, R11 ;  /* 0x0000000b14197221 */ /* 0x000fe20000010000 */
[----:B------:R-:W-:Y:S05]  /*0610*/  @!P1 BRA `(.L_x_643) ;  /* 0xfffffd1000009947 */ /* 0x000fea000383ffff */
.L_x_642:
[----:B------:R-:W-:Y:S05]  /*0620*/  BSYNC B1 ;  /* 0x0000000000017941 */ /* 0x000fea0003800000 */
.L_x_641:
        /* <DEDUP_REMOVED lines=29> */
.L_x_645:
[----:B------:R-:W-:Y:S05]  /*0800*/  BSYNC B1 ;  /* 0x0000000000017941 */ /* 0x000fea0003800000 */
.L_x_644:
[----:B------:R-:W-:-:S13]  /*0810*/  ISETP.LT.U32.OR P2, PT, R23, c[0x0][0x160], P2 ;  /* 0x0000580017007a0c */ /* 0x000fda0001741470 */
        /* <DEDUP_REMOVED lines=12> */
.L_x_640:
[----:B------:R-:W-:Y:S05]  /*08e0*/  BSYNC B0 ;  /* 0x0000000000007941 */ /* 0x000fea0003800000 */
.L_x_639:
        /* <DEDUP_REMOVED lines=12> */
.L_x_652:
        /* <DEDUP_REMOVED lines=27> */
.L_x_653:
        /* <DEDUP_REMOVED lines=9> */
.L_x_646:
[----:B0-----:R-:W-:Y:S01]  /*0bf0*/  WARPSYNC 0xffffffff ;  /* 0xffffffff00007948 */ /* 0x001fe20003800000 */
[----:B------:R-:W-:Y:S06]  /*0c00*/  BAR.SYNC.DEFER_BLOCKING 0x0 ;  /* 0x0000000000007b1d */ /* 0x000fec0000010000 */
[----:B------:R-:W-:Y:S01]  /*0c10*/  BSSY B0, `(.L_x_649) ;  /* 0x0000011000007945 */ /* 0x000fe20003800000 */
[----:B------:R-:W-:Y:S05]  /*0c20*/  @!P0 BRA `(.L_x_650) ;  /* 0x000000f000008947 */ /* 0x000fea0003800000 */
[----:B--2---:R-:W-:Y:S01]  /*0c30*/  SHF.L.U32 R8, R0, 0x3, RZ ;  /* 0x0000000300087819 */ /* 0x004fe200000006ff */
[----:B------:R-:W-:-:S03]  /*0c40*/  HFMA2.MMA R16, -RZ, RZ, 0, 2.384185791015625e-07 ;  /* 0x00000004ff107435 */ /* 0x000fc600000001ff */
        /* <DEDUP_REMOVED lines=13> */
.L_x_650:
[----:B------:R-:W-:Y:S05]  /*0d20*/  BSYNC B0 ;  /* 0x0000000000007941 */ /* 0x000fea0003800000 */
.L_x_649:
[C---:B------:R-:W-:Y:S02]  /*0d30*/  ISETP.GT.U32.AND P1, PT, R4.reuse, -0x801, PT ;  /* 0xfffff7ff0400780c */ /* 0x040fe40003f24070 */
[----:B------:R-:W-:-:S02]  /*0d40*/  IADD3 R4, R4, 0x800, RZ ;  /* 0x0000080004047810 */ /* 0x000fc40007ffe0ff */
[----:B------:R-:W-:-:S09]  /*0d50*/  IADD3 R5, R5, 0x400, RZ ;  /* 0x0000040005057810 */ /* 0x000fd20007ffe0ff */
[----:B012---:R-:W-:Y:S05]  /*0d60*/  @P1 BRA `(.L_x_651) ;  /* 0xfffff3c000001947 */ /* 0x007fea000383ffff */
[----:B------:R-:W-:Y:S05]  /*0d70*/  EXIT ;  /* 0x000000000000794d */ /* 0x000fea0003800000 */
.L_x_647:
[----:B------:R-:W-:Y:S01]  /*0d80*/  HFMA2.MMA R14, -RZ, RZ, 0, 1.847743988037109375e-06 ;  /* 0x0000001fff0e7435 */ /* 0x000fe200000001ff */
[----:B---3--:R-:W-:Y:S01]  /*0d90*/  IMAD.MOV.U32 R18, RZ, RZ, R10 ;  /* 0x000000ffff127224 */ /* 0x008fe200078e000a */
[----:B------:R-:W-:Y:S01]  /*0da0*/  MOV R17, 0x1 ;  /* 0x0000000100117802 */ /* 0x000fe20000000f00 */
[----:B------:R-:W-:Y:S01]  /*0db0*/  IMAD.MOV.U32 R19, RZ, RZ, -0x1 ;  /* 0xffffffffff137424 */ /* 0x000fe200078e00ff */
[----:B------:R-:W-:Y:S02]  /*0dc0*/  MOV R8, 0xde0 ;  /* 0x00000de000087802 */ /* 0x000fe40000000f00 */
[----:B012---:R-:W-:Y:S05]  /*0dd0*/  CALL.REL.NOINC `($__internal_18_$__cuda_sm70_shflsync_bfly_p) ;  /* 0x0000059000007944 */ /* 0x007fea0003c00000 */
[----:B01----:R-:W-:Y:S05]  /*0de0*/  BRA `(.L_x_652) ;  /* 0xfffffbc000007947 */ /* 0x003fea000383ffff */
.L_x_648:
[----:B------:R-:W-:Y:S01]  /*0df0*/  HFMA2.MMA R14, -RZ, RZ, 0, 1.847743988037109375e-06 ;  /* 0x0000001fff0e7435 */ /* 0x000fe200000001ff */
[----:B------:R-:W-:Y:S01]  /*0e00*/  MOV R17, 0x2 ;  /* 0x0000000200117802 */ /* 0x000fe20000000f00 */
[----:B------:R-:W-:Y:S01]  /*0e10*/  IMAD.MOV.U32 R19, RZ, RZ, -0x1 ;  /* 0xffffffffff137424 */ /* 0x000fe200078e00ff */
[----:B------:R-:W-:-:S03]  /*0e20*/  MOV R8, 0xe40 ;  /* 0x00000e4000087802 */ /* 0x000fc60000000f00 */
[----:B0123--:R-:W-:Y:S05]  /*0e30*/  CALL.REL.NOINC `($__internal_18_$__cuda_sm70_shflsync_bfly_p) ;  /* 0x0000053000007944 */ /* 0x00ffea0003c00000 */
[----:B01----:R-:W-:Y:S01]  /*0e40*/  FADD.FTZ R18, R18, R14 ;  /* 0x0000000e12127221 */ /* 0x003fe20000010000 */
[----:B------:R-:W-:Y:S01]  /*0e50*/  HFMA2.MMA R14, -RZ, RZ, 0, 1.847743988037109375e-06 ;  /* 0x0000001fff0e7435 */ /* 0x000fe200000001ff */
[----:B------:R-:W-:Y:S01]  /*0e60*/  MOV R17, 0x4 ;  /* 0x0000000400117802 */ /* 0x000fe20000000f00 */
[----:B------:R-:W-:Y:S01]  /*0e70*/  IMAD.MOV.U32 R19, RZ, RZ, -0x1 ;  /* 0xffffffffff137424 */ /* 0x000fe200078e00ff */
[----:B------:R-:W-:-:S03]  /*0e80*/  MOV R8, 0xea0 ;  /* 0x00000ea000087802 */ /* 0x000fc60000000f00 */
[----:B------:R-:W-:Y:S05]  /*0e90*/  CALL.REL.NOINC `($__internal_18_$__cuda_sm70_shflsync_bfly_p) ;  /* 0x000004d000007944 */ /* 0x000fea0003c00000 */
[----:B01----:R-:W-:Y:S01]  /*0ea0*/  FADD.FTZ R18, R18, R14 ;  /* 0x0000000e12127221 */ /* 0x003fe20000010000 */
[----:B------:R-:W-:Y:S01]  /*0eb0*/  HFMA2.MMA R14, -RZ, RZ, 0, 1.847743988037109375e-06 ;  /* 0x0000001fff0e7435 */ /* 0x000fe200000001ff */
[----:B------:R-:W-:Y:S01]  /*0ec0*/  MOV R17, 0x8 ;  /* 0x0000000800117802 */ /* 0x000fe20000000f00 */
[----:B------:R-:W-:Y:S01]  /*0ed0*/  IMAD.MOV.U32 R19, RZ, RZ, -0x1 ;  /* 0xffffffffff137424 */ /* 0x000fe200078e00ff */
[----:B------:R-:W-:-:S03]  /*0ee0*/  MOV R8, 0xf00 ;  /* 0x00000f0000087802 */ /* 0x000fc60000000f00 */
[----:B------:R-:W-:Y:S05]  /*0ef0*/  CALL.REL.NOINC `($__internal_18_$__cuda_sm70_shflsync_bfly_p) ;  /* 0x0000047000007944 */ /* 0x000fea0003c00000 */
[----:B-1----:R-:W-:Y:S01]  /*0f00*/  FADD.FTZ R10, R18, R14 ;  /* 0x0000000e120a7221 */ /* 0x002fe20000010000 */
[----:B------:R-:W-:Y:S01]  /*0f10*/  HFMA2.MMA R14, -RZ, RZ, 0, 1.847743988037109375e-06 ;  /* 0x0000001fff0e7435 */ /* 0x000fe200000001ff */
[----:B0-----:R-:W-:Y:S01]  /*0f20*/  MOV R17, 0x10 ;  /* 0x0000001000117802 */ /* 0x001fe20000000f00 */
[----:B------:R-:W-:Y:S01]  /*0f30*/  IMAD.MOV.U32 R19, RZ, RZ, -0x1 ;  /* 0xffffffffff137424 */ /* 0x000fe200078e00ff */
[----:B------:R-:W-:-:S02]  /*0f40*/  MOV R8, 0xf70 ;  /* 0x00000f7000087802 */ /* 0x000fc40000000f00 */
[----:B------:R-:W-:Y:S02]  /*0f50*/  MOV R18, R10 ;  /* 0x0000000a00127202 */ /* 0x000fe40000000f00 */
[----:B------:R-:W-:Y:S05]  /*0f60*/  CALL.REL.NOINC `($__internal_18_$__cuda_sm70_shflsync_bfly_p) ;  /* 0x0000040000007944 */ /* 0x000fea0003c00000 */
[----:B0-----:R-:W-:Y:S01]  /*0f70*/  HFMA2.MMA R17, -RZ, RZ, 0, 5.9604644775390625e-08 ;  /* 0x00000001ff117435 */ /* 0x001fe200000001ff */
[----:B-1----:R-:W-:Y:S01]  /*0f80*/  MOV R13, R14 ;  /* 0x0000000e000d7202 */ /* 0x002fe20000000f00 */
[----:B------:R-:W-:Y:S01]  /*0f90*/  IMAD.MOV.U32 R18, RZ, RZ, R15 ;  /* 0x000000ffff127224 */ /* 0x000fe200078e000f */
[----:B------:R-:W-:Y:S01]  /*0fa0*/  MOV R14, 0x1f ;  /* 0x0000001f000e7802 */ /* 0x000fe20000000f00 */
[----:B------:R-:W-:Y:S01]  /*0fb0*/  IMAD.MOV.U32 R19, RZ, RZ, -0x1 ;  /* 0xffffffffff137424 */ /* 0x000fe200078e00ff */
[----:B------:R-:W-:Y:S02]  /*0fc0*/  MOV R8, 0xfe0 ;  /* 0x00000fe000087802 */ /* 0x000fe40000000f00 */
[----:B------:R-:W-:Y:S05]  /*0fd0*/  CALL.REL.NOINC `($__internal_18_$__cuda_sm70_shflsync_bfly_p) ;  /* 0x0000039000007944 */ /* 0x000fea0003c00000 */
[----:B0-----:R-:W-:Y:S01]  /*0fe0*/  HFMA2.MMA R17, -RZ, RZ, 0, 1.1920928955078125e-07 ;  /* 0x00000002ff117435 */ /* 0x001fe200000001ff */
[----:B-1----:R-:W-:Y:S01]  /*0ff0*/  FADD.FTZ R18, R15, R14 ;  /* 0x0000000e0f127221 */ /* 0x002fe20000010000 */
[----:B------:R-:W-:Y:S01]  /*1000*/  MOV R14, 0x1f ;  /* 0x0000001f000e7802 */ /* 0x000fe20000000f00 */
[----:B------:R-:W-:Y:S01]  /*1010*/  IMAD.MOV.U32 R19, RZ, RZ, -0x1 ;  /* 0xffffffffff137424 */ /* 0x000fe200078e00ff */
[----:B------:R-:W-:Y:S02]  /*1020*/  MOV R8, 0x1040 ;  /* 0x0000104000087802 */ /* 0x000fe40000000f00 */
[----:B------:R-:W-:Y:S05]  /*1030*/  CALL.REL.NOINC `($__internal_18_$__cuda_sm70_shflsync_bfly_p) ;  /* 0x0000033000007944 */ /* 0x000fea0003c00000 */
[----:B0-----:R-:W-:Y:S01]  /*1040*/  HFMA2.MMA R17, -RZ, RZ, 0, 2.384185791015625e-07 ;  /* 0x00000004ff117435 */ /* 0x001fe200000001ff */
[----:B-1----:R-:W-:Y:S01]  /*1050*/  FADD.FTZ R18, R18, R14 ;  /* 0x0000000e12127221 */ /* 0x002fe20000010000 */
[----:B------:R-:W-:Y:S01]  /*1060*/  MOV R14, 0x1f ;  /* 0x0000001f000e7802 */ /* 0x000fe20000000f00 */
[----:B------:R-:W-:Y:S01]  /*1070*/  IMAD.MOV.U32 R19, RZ, RZ, -0x1 ;  /* 0xffffffffff137424 */ /* 0x000fe200078e00ff */
[----:B------:R-:W-:-:S02]  /*1080*/  MOV R8, 0x10a0 ;  /* 0x000010a000087802 */ /* 0x000fc40000000f00 */
[----:B------:R-:W-:Y:S05]  /*1090*/  CALL.REL.NOINC `($__internal_18_$__cuda_sm70_shflsync_bfly_p) ;  /* 0x000002d000007944 */ /* 0x000fea0003c00000 */
[----:B0-----:R-:W-:Y:S01]  /*10a0*/  HFMA2.MMA R17, -RZ, RZ, 0, 4.76837158203125e-07 ;  /* 0x00000008ff117435 */ /* 0x001fe200000001ff */
[----:B-1----:R-:W-:Y:S01]  /*10b0*/  FADD.FTZ R18, R18, R14 ;  /* 0x0000000e12127221 */ /* 0x002fe20000010000 */
[----:B------:R-:W-:Y:S01]  /*10c0*/  MOV R14, 0x1f ;  /* 0x0000001f000e7802 */ /* 0x000fe20000000f00 */
[----:B------:R-:W-:Y:S01]  /*10d0*/  IMAD.MOV.U32 R19, RZ, RZ, -0x1 ;  /* 0xffffffffff137424 */ /* 0x000fe200078e00ff */
[----:B------:R-:W-:-:S02]  /*10e0*/  MOV R8, 0x1100 ;  /* 0x0000110000087802 */ /* 0x000fc40000000f00 */
[----:B------:R-:W-:Y:S05]  /*10f0*/  CALL.REL.NOINC `($__internal_18_$__cuda_sm70_shflsync_bfly_p) ;  /* 0x0000027000007944 */ /* 0x000fea0003c00000 */
[----:B-1----:R-:W-:Y:S01]  /*1100*/  FADD.FTZ R12, R18, R14 ;  /* 0x0000000e120c7221 */ /* 0x002fe20000010000 */
[----:B0-----:R-:W-:Y:S01]  /*1110*/  HFMA2.MMA R17, -RZ, RZ, 0, 9.5367431640625e-07 ;  /* 0x00000010ff117435 */ /* 0x001fe200000001ff */
[----:B------:R-:W-:Y:S01]  /*1120*/  MOV R14, 0x1f ;  /* 0x0000001f000e7802 */ /* 0x000fe20000000f00 */
[----:B------:R-:W-:Y:S01]  /*1130*/  IMAD.MOV.U32 R19, RZ, RZ, -0x1 ;  /* 0xffffffffff137424 */ /* 0x000fe200078e00ff */
[----:B------:R-:W-:-:S02]  /*1140*/  MOV R8, 0x1170 ;  /* 0x0000117000087802 */ /* 0x000fc40000000f00 */
[----:B------:R-:W-:Y:S02]  /*1150*/  MOV R18, R12 ;  /* 0x0000000c00127202 */ /* 0x000fe40000000f00 */
[----:B------:R-:W-:Y:S05]  /*1160*/  CALL.REL.NOINC `($__internal_18_$__cuda_sm70_shflsync_bfly_p) ;  /* 0x0000020000007944 */ /* 0x000fea0003c00000 */
[----:B-1----:R-:W-:Y:S01]  /*1170*/  MOV R15, R14 ;  /* 0x0000000e000f7202 */ /* 0x002fe20000000f00 */
[----:B------:R-:W-:Y:S01]  /*1180*/  HFMA2.MMA R14, -RZ, RZ, 0, 1.847743988037109375e-06 ;  /* 0x0000001fff0e7435 */ /* 0x000fe200000001ff */
[----:B0-----:R-:W-:Y:S01]  /*1190*/  MOV R18, R11 ;  /* 0x0000000b00127202 */ /* 0x001fe20000000f00 */
[----:B------:R-:W-:Y:S01]  /*11a0*/  IMAD.MOV.U32 R17, RZ, RZ, 0x1 ;  /* 0x00000001ff117424 */ /* 0x000fe200078e00ff */
[----:B------:R-:W-:Y:S02]  /*11b0*/  MOV R19, 0xffffffff ;  /* 0xffffffff00137802 */ /* 0x000fe40000000f00 */
[----:B------:R-:W-:Y:S02]  /*11c0*/  MOV R8, 0x11e0 ;  /* 0x000011e000087802 */ /* 0x000fe40000000f00 */
[----:B------:R-:W-:Y:S05]  /*11d0*/  CALL.REL.NOINC `($__internal_18_$__cuda_sm70_shflsync_bfly_p) ;  /* 0x0000019000007944 */ /* 0x000fea0003c00000 */
[----:B0-----:R-:W-:Y:S01]  /*11e0*/  HFMA2.MMA R17, -RZ, RZ, 0, 1.1920928955078125e-07 ;  /* 0x00000002ff117435 */ /* 0x001fe200000001ff */
[----:B-1----:R-:W-:Y:S01]  /*11f0*/  FADD.FTZ R18, R11, R14 ;  /* 0x0000000e0b127221 */ /* 0x002fe20000010000 */
[----:B------:R-:W-:Y:S01]  /*1200*/  MOV R19, 0xffffffff ;  /* 0xffffffff00137802 */ /* 0x000fe20000000f00 */
[----:B------:R-:W-:Y:S01]  /*1210*/  IMAD.MOV.U32 R14, RZ, RZ, 0x1f ;  /* 0x0000001fff0e7424 */ /* 0x000fe200078e00ff */
[----:B------:R-:W-:-:S02]  /*1220*/  MOV R8, 0x1240 ;  /* 0x0000124000087802 */ /* 0x000fc40000000f00 */
        /* <DEDUP_REMOVED lines=9> */
[----:B------:R-:W-:-:S02]  /*12c0*/  MOV R14, 0x1f ;  /* 0x0000001f000e7802 */ /* 0x000fc40000000f00 */
[----:B------:R-:W-:Y:S02]  /*12d0*/  MOV R19, 0xffffffff ;  /* 0xffffffff00137802 */ /* 0x000fe40000000f00 */
[----:B------:R-:W-:Y:S02]  /*12e0*/  MOV R8, 0x1300 ;  /* 0x0000130000087802 */ /* 0x000fe40000000f00 */
[----:B------:R-:W-:Y:S05]  /*12f0*/  CALL.REL.NOINC `($__internal_18_$__cuda_sm70_shflsync_bfly_p) ;  /* 0x0000007000007944 */ /* 0x000fea0003c00000 */
[----:B01----:R-:W-:Y:S01]  /*1300*/  FADD.FTZ R18, R18, R14 ;  /* 0x0000000e12127221 */ /* 0x003fe20000010000 */
[----:B------:R-:W-:Y:S01]  /*1310*/  HFMA2.MMA R14, -RZ, RZ, 0, 1.847743988037109375e-06 ;  /* 0x0000001fff0e7435 */ /* 0x000fe200000001ff */
[----:B------:R-:W-:Y:S01]  /*1320*/  IMAD.MOV.U32 R17, RZ, RZ, 0x10 ;  /* 0x00000010ff117424 */ /* 0x000fe200078e00ff */
[----:B------:R-:W-:Y:S02]  /*1330*/  MOV R19, 0xffffffff ;  /* 0xffffffff00137802 */ /* 0x000fe40000000f00 */
[----:B------:R-:W-:Y:S02]  /*1340*/  MOV R8, 0x1360 ;  /* 0x0000136000087802 */ /* 0x000fe40000000f00 */
[----:B------:R-:W-:Y:S05]  /*1350*/  CALL.REL.NOINC `($__internal_18_$__cuda_sm70_shflsync_bfly_p) ;  /* 0x0000001000007944 */ /* 0x000fea0003c00000 */
[----:B01----:R-:W-:Y:S05]  /*1360*/  BRA `(.L_x_653) ;  /* 0xfffff7f000007947 */ /* 0x003fea000383ffff */
        .weak           $__internal_18_$__cuda_sm70_shflsync_bfly_p
        .type           $__internal_18_$__cuda_sm70_shflsync_bfly_p,@function
        .size           $__internal_18_$__cuda_sm70_shflsync_bfly_p,(.L_x_6820 - $__internal_18_$__cuda_sm70_shflsync_bfly_p)
$__internal_18_$__cuda_sm70_shflsync_bfly_p:
[----:B------:R-:W-:Y:S01]  /*1370*/  HFMA2.MMA R9, -RZ, RZ, 0, 0 ;  /* 0x00000000ff097435 */ /* 0x000fe200000001ff */
[----:B------:R-:W-:Y:S04]  /*1380*/  WARPSYNC R19 ;  /* 0x0000001300007348 */ /* 0x000fe80003800000 */
[----:B------:R0:W1:Y:S01]  /*1390*/  SHFL.BFLY PT, R14, R18, R17, R14 ;  /* 0x0c000011120e7389 */ /* 0x00006200000e000e */
[----:B------:R-:W-:Y:S05]  /*13a0*/  RET.REL.NODEC R8 `(_ZN10layer_norm22ln_bwd_finalize_kernelINS_22Kernel_traits_finalizeILj2048E13__nv_bfloat16S2_S2_S2_fjLb1ELj1024ELj4ENS_18Kernel_traits_baseILj2048ES2_S2_S2_S2_fjLj1024EEEEELb1ELb1EEEvNS_9BwdParamsE) ;  /* 0xffffec5008007950 */ /* 0x000fea0003c3ffff */
.L_x_654:
        /* <DEDUP_REMOVED lines=13> */
.L_x_6820:


//--------------------- .text._ZN10layer_norm13ln_bwd_kernelINS_13Kernel_traitsI13__nv_bfloat16S2_S2_S2_fjLj2048ELj1ELj1ELj4ELj16ENS_18Kernel_traits_baseILj2048ES2_S2_S2_S2_fjLj128EEEEELb1ELb1ELb1ELb1EEEvNS_9BwdParamsE --------------------------
	.section	.text._ZN10layer_norm13ln_bwd_kernelINS_13Kernel_traitsI13__nv_bfloat16S2_S2_S2_fjLj2048ELj1ELj1ELj4ELj16ENS_18Kernel_traits_baseILj2048ES2_S2_S2_S2_fjLj128EEEEELb1ELb1ELb1ELb1EEEvNS_9BwdParamsE,"ax",@progbits
	.sectioninfo	@"SHI_REGISTERS=160"
	.align	128
        .global         _ZN10layer_norm13ln_bwd_kernelINS_13Kernel_traitsI13__nv_bfloat16S2_S2_S2_fjLj2048ELj1ELj1ELj4ELj16ENS_18Kernel_traits_baseILj2048ES2_S2_S2_S2_fjLj128EEEEELb1ELb1ELb1ELb1EEEvNS_9BwdParamsE
        .type           _ZN10layer_norm13ln_bwd_kernelINS_13Kernel_traitsI13__nv_bfloat16S2_S2_S2_fjLj2048ELj1ELj1ELj4ELj16ENS_18Kernel_traits_baseILj2048ES2_S2_S2_S2_fjLj128EEEEELb1ELb1ELb1ELb1EEEvNS_9BwdParamsE,@function
        .size           _ZN10layer_norm13ln_bwd_kernelINS_13Kernel_traitsI13__nv_bfloat16S2_S2_S2_fjLj2048ELj1ELj1ELj4ELj16ENS_18Kernel_traits_baseILj2048ES2_S2_S2_S2_fjLj128EEEEELb1ELb1ELb1ELb1EEEvNS_9BwdParamsE,(.L_x_6821 - _ZN10layer_norm13ln_bwd_kernelINS_13Kernel_traitsI13__nv_bfloat16S2_S2_S2_fjLj2048ELj1ELj1ELj4ELj16ENS_18Kernel_traits_baseILj2048ES2_S2_S2_S2_fjLj128EEEEELb1ELb1ELb1ELb1EEEvNS_9BwdParamsE)
        .other          _ZN10layer_norm13ln_bwd_kernelINS_13Kernel_traitsI13__nv_bfloat16S2_S2_S2_fjLj2048ELj1ELj1ELj4ELj16ENS_18Kernel_traits_baseILj2048ES2_S2_S2_S2_fjLj128EEEEELb1ELb1ELb1ELb1EEEvNS_9BwdParamsE,@"STO_CUDA_ENTRY STV_DEFAULT"
_ZN10layer_norm13ln_bwd_kernelINS_13Kernel_traitsI13__nv_bfloat16S2_S2_S2_fjLj2048ELj1ELj1ELj4ELj16ENS_18Kernel_traits_baseILj2048ES2_S2_S2_S2_fjLj128EEEEELb1ELb1ELb1ELb1EEEvNS_9BwdParamsE:
.text._ZN10layer_norm13ln_bwd_kernelINS_13Kernel_traitsI13__nv_bfloat16S2_S2_S2_fjLj2048ELj1ELj1ELj4ELj16ENS_18Kernel_traits_baseILj2048ES2_S2_S2_S2_fjLj128EEEEELb1ELb1ELb1ELb1EEEvNS_9BwdParamsE:
        /* <DEDUP_REMOVED lines=39> */
.L_x_655:
[----:B0-----:R-:W-:-:S05]  /*0270*/  LEA R2, P0, R113, c[0x0][0x1b0], 0x4 ;  /* 0x00006c0071027a11 */ /* 0x001fca00078020ff */
[----:B------:R-:W-:-:S05]  /*0280*/  IMAD.X R3, RZ, RZ, c[0x0][0x1b4], P0 ;  /* 0x00006d00ff037624 */ /* 0x000fca00000e06ff */
[----:B------:R-:W2:Y:S04]  /*0290*/  LDG.E.128 R4, [R2.64] ;  /* 0x0000000402047981 */ /* 0x000ea8000c1e1d00 */
[----:B------:R-:W3:Y:S01]  /*02a0*/  LDG.E.128 R76, [R2.64+0x800] ;  /* 0x00080004024c7981 */ /* 0x000ee2000c1e1d00 */
        /* <DEDUP_REMOVED lines=42> */
.L_x_744:
[----:B------:R-:W-:-:S04]  /*0550*/  IMAD.MOV.U32 R119, RZ, RZ, 0x4 ;  /* 0x00000004ff777424 */ /* 0x000fc800078e00ff */
[----:B------:R-:W-:-:S06]  /*0560*/  IMAD.WIDE R100, R114, R119, c[0x0][0x1d8] ;  /* 0x0000760072647625 */ /* 0x000fcc00078e0277 */
[----:B------:R-:W2:Y:S01]  /*0570*/  LDG.E R100, [R100.64] ;  /* 0x0000000464647981 */ /* 0x000ea2000c1e1900 */
[----:B------:R-:W-:-:S04]  /*0580*/  IMAD.WIDE R98, R114, R119, c[0x0][0x1a8] ;  /* 0x00006a0072627625 */ /* 0x000fc800078e0277 */
[CC--:B------:R-:W-:Y:S01]  /*0590*/  IMAD.WIDE R96, R114.reuse, R119.reuse, c[0x0][0x1d0] ;  /* 0x0000740072607625 */ /* 0x0c0fe200078e0277 */
[----:B-----5:R0:W5:Y:S04]  /*05a0*/  LDG.E R2, [R98.64] ;  /* 0x0000000462027981 */ /* 0x020168000c1e1900 */
[----:B------:R0:W5:Y:S01]  /*05b0*/  LDG.E R116, [R96.64] ;  /* 0x0000000460747981 */ /* 0x000162000c1e1900 */
[C---:B------:R-:W-:Y:S01]  /*05c0*/  IMAD R0, R114.reuse, c[0x0][0x168], RZ ;  /* 0x00005a0072007a24 */ /* 0x040fe200078e02ff */
[----:B------:R-:W-:Y:S01]  /*05d0*/  MOV R121, 0x10 ;  /* 0x0000001000797802 */ /* 0x000fe20000000f00 */
        /* <DEDUP_REMOVED lines=13> */
[----:B------:R-:W-:Y:S01]  /*06b0*/  HFMA2.MMA R119, -RZ, RZ, 0, 4.76837158203125e-07 ;  /* 0x00000008ff777435 */ /* 0x000fe200000001ff */
[----:B------:R-:W-:Y:S01]  /*06c0*/  ISETP.NE.U32.AND P0, PT, RZ, c[0x0][0x218], PT ;  /* 0x00008600ff007a0c */ /* 0x000fe20003f05070 */
[----:B------:R-:W-:-:S03]  /*06d0*/  IMAD.MOV.U32 R120, RZ, RZ, RZ ;  /* 0x000000ffff787224 */ /* 0x000fc600078e00ff */
        /* <DEDUP_REMOVED lines=13> */
[----:B------:R-:W-:Y:S01]  /*07b0*/  IMAD.MOV.U32 R99, RZ, RZ, RZ ;  /* 0x000000ffff637224 */ /* 0x000fe200078e00ff */
[----:B------:R-:W-:Y:S01]  /*07c0*/  MOV R101, RZ ;  /* 0x000000ff00657202 */ /* 0x000fe20000000f00 */
[----:B------:R-:W-:Y:S05]  /*07d0*/  BRA `(.L_x_659) ;  /* 0x00000b2000007947 */ /* 0x000fea0003800000 */
.L_x_658:
[----:B0-----:R-:W-:Y:S01]  /*07e0*/  IADD3 R96, R100, -0x1, RZ ;  /* 0xffffffff64607810 */ /* 0x001fe20007ffe0ff */
[----:B------:R0:W2:Y:S04]  /*07f0*/  LDG.E R128, [R118.64] ;  /* 0x0000000476807981 */ /* 0x0000a8000c1e1900 */
[----:B------:R-:W-:-:S02]  /*0800*/  IMAD R98, R96, c[0x0][0x168], RZ ;  /* 0x00005a0060627a24 */ /* 0x000fc400078e02ff */
[----:B------:R-:W-:-:S03]  /*0810*/  IMAD.WIDE.U32 R96, R115, R121, c[0x0][0x188] ;  /* 0x0000620073607625 */ /* 0x000fc600078e0079 */
[----:B------:R-:W-:-:S04]  /*0820*/  SHF.R.S32.HI R99, RZ, 0x1f, R98 ;  /* 0x0000001fff637819 */ /* 0x000fc80000011462 */
[----:B------:R-:W-:-:S04]  /*0830*/  LEA.HI R98, R99, R98, RZ, 0x3 ;  /* 0x0000006263627211 */ /* 0x000fc800078f18ff */
[----:B------:R-:W-:Y:S02]  /*0840*/  LEA.HI.SX32 R108, R98, R113, 0x1d ;  /* 0x00000071626c7211 */ /* 0x000fe400078feaff */
[----:B------:R-:W3:Y:S03]  /*0850*/  LDG.E.128 R96, [R96.64] ;  /* 0x0000000460607981 */ /* 0x000ee6000c1e1d00 */
[----:B------:R-:W-:-:S04]  /*0860*/  IMAD.WIDE.U32 R100, R108, R121, c[0x0][0x208] ;  /* 0x000082006c647625 */ /* 0x000fc800078e0079 */
[----:B------:R-:W-:Y:S02]  /*0870*/  IMAD.WIDE.U32 R104, R0, R121, c[0x0][0x188] ;  /* 0x0000620000687625 */ /* 0x000fe400078e0079 */
[----:B------:R-:W4:Y:S04]  /*0880*/  LDG.E.128 R100, [R100.64] ;  /* 0x0000000464647981 */ /* 0x000f28000c1e1d00 */
[----:B------:R-:W4:Y:S01]  /*0890*/  LDG.E.128 R104, [R104.64] ;  /* 0x0000000468687981 */ /* 0x000f22000c1e1d00 */
[----:B------:R-:W-:Y:S02]  /*08a0*/  IADD3 R108, R108, 0x80, RZ ;  /* 0x000000806c6c7810 */ /* 0x000fe40007ffe0ff */
[----:B-----5:R-:W-:-:S03]  /*08b0*/  ISETP.GE.AND P3, PT, R116, 0x1, PT ;  /* 0x000000017400780c */ /* 0x020fc60003f66270 */
[----:B------:R-:W-:-:S06]  /*08c0*/  IMAD.WIDE.U32 R108, R108, R121, c[0x0][0x208] ;  /* 0x000082006c6c7625 */ /* 0x000fcc00078e0079 */
[----:B------:R-:W4:Y:S04]  /*08d0*/  LDG.E.128 R108, [R108.64] ;  /* 0x000000046c6c7981 */ /* 0x000f28000c1e1d00 */
[----:B------:R-:W-:-:S05]  /*08e0*/  @P3 IADD3 R117, R116, -0x1, RZ ;  /* 0xffffffff74753810 */ /* 0x000fca0007ffe0ff */
[----:B------:R-:W-:-:S05]  /*08f0*/  @P3 IMAD R117, R117, c[0x0][0x168], RZ ;  /* 0x00005a0075753a24 */ /* 0x000fca00078e02ff */
[----:B------:R-:W-:Y:S01]  /*0900*/  @P3 SHF.R.S32.HI R120, RZ, 0x1f, R117 ;  /* 0x0000001fff783819 */ /* 0x000fe20000011475 */
[----:B0-----:R-:W-:-:S03]  /*0910*/  HFMA2.MMA R119, -RZ, RZ, 0, 4.76837158203125e-07 ;  /* 0x00000008ff777435 */ /* 0x001fc600000001ff */
[----:B------:R-:W-:Y:S01]  /*0920*/  @P3 LEA.HI R122, R120, R117, RZ, 0x3 ;  /* 0x00000075787a3211 */ /* 0x000fe200078f18ff */
[----:B------:R-:W-:-:S03]  /*0930*/  IMAD.MOV.U32 R120, RZ, RZ, RZ ;  /* 0x000000ffff787224 */ /* 0x000fc600078e00ff */
[----:B------:R-:W-:-:S04]  /*0940*/  @P3 LEA.HI.SX32 R120, R122, R113, 0x1d ;  /* 0x000000717a783211 */ /* 0x000fc800078feaff */
[C---:B------:R-:W-:Y:S01]  /*0950*/  IADD3 R118, R120.reuse, 0x80, RZ ;  /* 0x0000008078767810 */ /* 0x040fe20007ffe0ff */
        /* <DEDUP_REMOVED lines=10> */
[----:B---3--:R-:W-:Y:S02]  /*0a00*/  PRMT R117, RZ, 0x5410, R96 ;  /* 0x00005410ff757816 */ /* 0x008fe40000000060 */
[----:B-1----:R-:W-:Y:S02]  /*0a10*/  PRMT R125, RZ, 0x5410, R98 ;  /* 0x00005410ff7d7816 */ /* 0x002fe40000000062 */
[----:B------:R-:W-:Y:S02]  /*0a20*/  PRMT R96, RZ, 0x7610, R96 ;  /* 0x00007610ff607816 */ /* 0x000fe40000000060 */
[----:B------:R-:W-:Y:S02]  /*0a30*/  PRMT R98, RZ, 0x7610, R98 ;  /* 0x00007610ff627816 */ /* 0x000fe40000000062 */
[----:B----4-:R-:W-:-:S02]  /*0a40*/  PRMT R123, RZ, 0x5410, R103 ;  /* 0x00005410ff7b7816 */ /* 0x010fc40000000067 */
[----:B------:R-:W-:Y:S01]  /*0a50*/  PRMT R122, RZ, 0x7610, R103 ;  /* 0x00007610ff7a7816 */ /* 0x000fe20000000067 */
[C---:B------:R-:W-:Y:S01]  /*0a60*/  FADD.FTZ R103, -R157.reuse, R117 ;  /* 0x000000759d677221 */ /* 0x040fe20000010100 */
[--C-:B------:R-:W-:Y:S01]  /*0a70*/  PRMT R124, RZ, 0x5410, R97.reuse ;  /* 0x00005410ff7c7816 */ /* 0x100fe20000000061 */
[C---:B------:R-:W-:Y:S01]  /*0a80*/  FADD.FTZ R147, -R157.reuse, R96 ;  /* 0x000000609d937221 */ /* 0x040fe20000010100 */
[----:B------:R-:W-:Y:S01]  /*0a90*/  PRMT R133, RZ, 0x5410, R100 ;  /* 0x00005410ff857816 */ /* 0x000fe20000000064 */
[----:B------:R-:W-:Y:S02]  /*0aa0*/  FADD.FTZ R143, -R157, R98 ;  /* 0x000000629d8f7221 */ /* 0x000fe40000010100 */
[C---:B------:R-:W-:Y:S01]  /*0ab0*/  FMUL.FTZ R148, R2.reuse, R103 ;  /* 0x0000006702947220 */ /* 0x040fe20000410000 */
[----:B------:R-:W-:Y:S02]  /*0ac0*/  PRMT R129, RZ, 0x5410, R102 ;  /* 0x00005410ff817816 */ /* 0x000fe40000000066 */
        /* <DEDUP_REMOVED lines=8> */
[----:B------:R-:W-:-:S02]  /*0b50*/  PRMT R134, RZ, 0x5410, R107 ;  /* 0x00005410ff867816 */ /* 0x000fc4000000006b */
[----:B------:R-:W-:Y:S01]  /*0b60*/  PRMT R136, RZ, 0x7610, R107 ;  /* 0x00007610ff887816 */ /* 0x000fe2000000006b */
[C---:B------:R-:W-:Y:S01]  /*0b70*/  FADD.FTZ R107, -R157.reuse, R124 ;  /* 0x0000007c9d6b7221 */ /* 0x040fe20000010100 */
[----:B------:R-:W-:Y:S01]  /*0b80*/  PRMT R100, RZ, 0x5410, R104 ;  /* 0x00005410ff647816 */ /* 0x000fe20000000068 */
[----:B------:R-:W-:Y:S01]  /*0b90*/  FMUL.FTZ R133, R112, R133 ;  /* 0x0000008570857220 */ /* 0x000fe20000410000 */
[----:B------:R-:W-:Y:S01]  /*0ba0*/  PRMT R131, RZ, 0x5410, R101 ;  /* 0x00005410ff837816 */ /* 0x000fe20000000065 */
[C---:B------:R-:W-:Y:S01]  /*0bb0*/  FADD.FTZ R151, -R157.reuse, R128 ;  /* 0x000000809d977221 */ /* 0x040fe20000010100 */
[----:B------:R-:W-:Y:S01]  /*0bc0*/  PRMT R104, RZ, 0x7610, R104 ;  /* 0x00007610ff687816 */ /* 0x000fe20000000068 */
[----:B------:R-:W-:Y:S02]  /*0bd0*/  FADD.FTZ R145, -R157, R97 ;  /* 0x000000619d917221 */ /* 0x000fe40000010100 */
[----:B------:R-:W-:Y:S02]  /*0be0*/  FMUL.FTZ R146, R2, R107 ;  /* 0x0000006b02927220 */ /* 0x000fe40000410000 */
[----:B------:R-:W-:-:S02]  /*0bf0*/  FFMA.FTZ R21, R147, R132, R21 ;  /* 0x0000008493157223 */ /* 0x000fc40000010015 */
[----:B------:R-:W-:Y:S02]  /*0c00*/  FADD.FTZ R65, R65, R132 ;  /* 0x0000008441417221 */ /* 0x000fe40000010000 */
[-C--:B------:R-:W-:Y:S02]  /*0c10*/  FFMA.FTZ R25, R143, R102.reuse, R25 ;  /* 0x000000668f197223 */ /* 0x080fe40000010019 */
[----:B------:R-:W-:Y:S02]  /*0c20*/  FADD.FTZ R61, R61, R102 ;  /* 0x000000663d3d7221 */ /* 0x000fe40000010000 */
[----:B------:R-:W-:Y:S02]  /*0c30*/  FMUL.FTZ R128, R15, R102 ;  /* 0x000000660f807220 */ /* 0x000fe40000410000 */
[----:B------:R-:W-:Y:S02]  /*0c40*/  FMUL.FTZ R132, R19, R132 ;  /* 0x0000008413847220 */ /* 0x000fe40000410000 */
[----:B------:R-:W-:-:S02]  /*0c50*/  FADD.FTZ R103, RZ, R133 ;  /* 0x00000085ff677221 */ /* 0x000fc40000010000 */
[----:B------:R-:W-:Y:S01]  /*0c60*/  FFMA.FTZ R102, R148, R133, RZ ;  /* 0x0000008594667223 */ /* 0x000fe200000100ff */
[----:B------:R-:W-:Y:S01]  /*0c70*/  PRMT R130, RZ, 0x7610, R101 ;  /* 0x00007610ff827816 */ /* 0x000fe20000000065 */
[C---:B------:R-:W-:Y:S02]  /*0c80*/  FADD.FTZ R125, -R157.reuse, R125 ;  /* 0x0000007d9d7d7221 */ /* 0x040fe40000010100 */
[----:B------:R-:W-:Y:S02]  /*0c90*/  FADD.FTZ R137, -R157, R104 ;  /* 0x000000689d897221 */ /* 0x000fe40000010100 */
[----:B------:R-:W-:Y:S02]  /*0ca0*/  FMUL.FTZ R145, R2, R145 ;  /* 0x0000009102917220 */ /* 0x000fe40000410000 */
[----:B------:R-:W-:Y:S02]  /*0cb0*/  FFMA.FTZ R22, R146, R131, R22 ;  /* 0x0000008392167223 */ /* 0x000fe40000010016 */
[----:B------:R-:W-:-:S02]  /*0cc0*/  FADD.FTZ R66, R66, R131 ;  /* 0x0000008342427221 */ /* 0x000fc40000010000 */
[----:B------:R-:W-:Y:S02]  /*0cd0*/  FMUL.FTZ R131, R18, R131 ;  /* 0x0000008312837220 */ /* 0x000fe40000410000 */
[----:B------:R-:W-:Y:S02]  /*0ce0*/  FADD.FTZ R104, R103, R132 ;  /* 0x0000008467687221 */ /* 0x000fe40000010000 */
[----:B------:R-:W-:Y:S01]  /*0cf0*/  FFMA.FTZ R102, R147, R132, R102 ;  /* 0x0000008493667223 */ /* 0x000fe20000010066 */
[----:B0-----:R-:W-:Y:S01]  /*0d00*/  PRMT R126, RZ, 0x5410, R99 ;  /* 0x00005410ff7e7816 */ /* 0x001fe20000000063 */
[----:B------:R-:W-:Y:S02]  /*0d10*/  FMUL.FTZ R144, R2, R125 ;  /* 0x0000007d02907220 */ /* 0x000fe40000410000 */
[----:B------:R-:W-:Y:S02]  /*0d20*/  FFMA.FTZ R23, R145, R130, R23 ;  /* 0x0000008291177223 */ /* 0x000fe40000010017 */
[----:B------:R-:W-:-:S02]  /*0d30*/  FADD.FTZ R67, R67, R130 ;  /* 0x0000008243437221 */ /* 0x000fc40000010000 */
[----:B------:R-:W-:Y:S02]  /*0d40*/  FMUL.FTZ R130, R17, R130 ;  /* 0x0000008211827220 */ /* 0x000fe40000410000 */
[----:B------:R-:W-:Y:S02]  /*0d50*/  FADD.FTZ R103, R104, R131 ;  /* 0x0000008368677221 */ /* 0x000fe40000010000 */
[----:B------:R-:W-:Y:S01]  /*0d60*/  FFMA.FTZ R102, R146, R131, R102 ;  /* 0x0000008392667223 */ /* 0x000fe20000010066 */
[----:B------:R-:W-:Y:S01]  /*0d70*/  PRMT R99, RZ, 0x7610, R99 ;  /* 0x00007610ff637816 */ /* 0x000fe20000000063 */
[----:B------:R-:W-:Y:S02]  /*0d80*/  FADD.FTZ R127, -R157, R126 ;  /* 0x0000007e9d7f7221 */ /* 0x000fe40000010100 */
[----:B------:R-:W-:Y:S02]  /*0d90*/  FFMA.FTZ R24, R144, R129, R24 ;  /* 0x0000008190187223 */ /* 0x000fe40000010018 */
[----:B------:R-:W-:-:S02]  /*0da0*/  FADD.FTZ R60, R60, R129 ;  /* 0x000000813c3c7221 */ /* 0x000fc40000010000 */
[----:B------:R-:W-:Y:S02]  /*0db0*/  FMUL.FTZ R129, R16, R129 ;  /* 0x0000008110817220 */ /* 0x000fe40000410000 */
[----:B------:R-:W-:Y:S02]  /*0dc0*/  FADD.FTZ R104, R103, R130 ;  /* 0x0000008267687221 */ /* 0x000fe40000010000 */
[----:B------:R-:W-:Y:S01]  /*0dd0*/  FFMA.FTZ R102, R145, R130, R102 ;  /* 0x0000008291667223 */ /* 0x000fe20000010066 */
[----:B------:R-:W-:Y:S01]  /*0de0*/  PRMT R101, RZ, 0x5410, R105 ;  /* 0x00005410ff657816 */ /* 0x000fe20000000069 */
[----:B------:R-:W-:Y:S02]  /*0df0*/  FADD.FTZ R141, -R157, R99 ;  /* 0x000000639d8d7221 */ /* 0x000fe40000010100 */
[----:B------:R-:W-:Y:S02]  /*0e00*/  FMUL.FTZ R142, R2, R127 ;  /* 0x0000007f028e7220 */ /* 0x000fe40000410000 */
[----:B------:R-:W-:-:S02]  /*0e10*/  FADD.FTZ R103, R104, R129 ;  /* 0x0000008168677221 */ /* 0x000fc40000010000 */
[----:B------:R-:W-:Y:S02]  /*0e20*/  FFMA.FTZ R102, R144, R129, R102 ;  /* 0x0000008190667223 */ /* 0x000fe40000010066 */
        /* <DEDUP_REMOVED lines=8> */
[----:B------:R-:W-:Y:S01]  /*0eb0*/  PRMT R117, RZ, 0x5410, R108 ;  /* 0x00005410ff757816 */ /* 0x000fe2000000006c */
[C---:B------:R-:W-:Y:S01]  /*0ec0*/  FMUL.FTZ R140, R2.reuse, R135 ;  /* 0x00000087028c7220 */ /* 0x040fe20000410000 */
[----:B------:R-:W-:Y:S01]  /*0ed0*/  PRMT R101, RZ, 0x5410, R109 ;  /* 0x00005410ff657816 */ /* 0x000fe2000000006d */
[----:B------:R-:W-:Y:S02]  /*0ee0*/  FMUL.FTZ R139, R2, R139 ;  /* 0x0000008b028b7220 */ /* 0x000fe40000410000 */
[----:B------:R-:W-:-:S02]  /*0ef0*/  FFMA.FTZ R27, R141, R122, R27 ;  /* 0x0000007a8d1b7223 */ /* 0x000fc4000001001b */
[----:B------:R-:W-:Y:S02]  /*0f00*/  FADD.FTZ R63, R63, R122 ;  /* 0x0000007a3f3f7221 */ /* 0x000fe40000010000 */
[----:B------:R-:W-:Y:S02]  /*0f10*/  FMUL.FTZ R122, R13, R122 ;  /* 0x0000007a0d7a7220 */ /* 0x000fe40000410000 */
[----:B------:R-:W-:Y:S02]  /*0f20*/  FADD.FTZ R103, R104, R123 ;  /* 0x0000007b68677221 */ /* 0x000fe40000010000 */
[----:B------:R-:W-:Y:S01]  /*0f30*/  FFMA.FTZ R102, R142, R123, R102 ;  /* 0x0000007b8e667223 */ /* 0x000fe20000010066 */
[----:B------:R-:W-:Y:S01]  /*0f40*/  PRMT R105, RZ, 0x7610, R105 ;  /* 0x00007610ff697816 */ /* 0x000fe20000000069 */
[----:B------:R-:W-:Y:S01]  /*0f50*/  FFMA.FTZ R28, R140, R117, R28 ;  /* 0x000000758c1c7223 */ /* 0x000fe2000001001c */
[--C-:B------:R-:W-:Y:S01]  /*0f60*/  PRMT R99, RZ, 0x5410, R110.reuse ;  /* 0x00005410ff637816 */ /* 0x100fe2000000006e */
[----:B------:R-:W-:Y:S01]  /*0f70*/  FADD.FTZ R56, R56, R117 ;  /* 0x0000007538387221 */ /* 0x000fe20000010000 */
[----:B------:R-:W-:Y:S01]  /*0f80*/  PRMT R98, RZ, 0x7610, R110 ;  /* 0x00007610ff627816 */ /* 0x000fe2000000006e */
[----:B------:R-:W-:Y:S01]  /*0f90*/  FFMA.FTZ R30, R139, R101, R30 ;  /* 0x000000658b1e7223 */ /* 0x000fe2000001001e */
[----:B------:R-:W-:Y:S01]  /*0fa0*/  PRMT R108, RZ, 0x7610, R108 ;  /* 0x00007610ff6c7816 */ /* 0x000fe2000000006c */
[----:B------:R-:W-:-:S02]  /*0fb0*/  FADD.FTZ R58, R58, R101 ;  /* 0x000000653a3a7221 */ /* 0x000fc40000010000 */
[----:B------:R-:W-:Y:S02]  /*0fc0*/  FMUL.FTZ R110, R8, R101 ;  /* 0x00000065086e7220 */ /* 0x000fe40000410000 */
[----:B------:R-:W-:Y:S02]  /*0fd0*/  FMUL.FTZ R117, R10, R117 ;  /* 0x000000750a757220 */ /* 0x000fe40000410000 */
[----:B------:R-:W-:Y:S02]  /*0fe0*/  FADD.FTZ R104, R103, R122 ;  /* 0x0000007a67687221 */ /* 0x000fe40000010000 */
[----:B------:R-:W-:Y:S01]  /*0ff0*/  FFMA.FTZ R101, R141, R122, R102 ;  /* 0x0000007a8d657223 */ /* 0x000fe20000010066 */
[----:B------:R-:W-:Y:S01]  /*1000*/  PRMT R97, RZ, 0x5410, R111 ;  /* 0x00005410ff617816 */ /* 0x000fe2000000006f */
[----:B------:R-:W-:Y:S01]  /*1010*/  FADD.FTZ R149, -R157, R105 ;  /* 0x000000699d957221 */ /* 0x000fe20000010100 */
[----:B------:R-:W-:Y:S01]  /*1020*/  PRMT R96, RZ, 0x7610, R111 ;  /* 0x00007610ff607816 */ /* 0x000fe2000000006f */
[----:B------:R-:W-:-:S02]  /*1030*/  FMUL.FTZ R138, R2, R137 ;  /* 0x00000089028a7220 */ /* 0x000fc40000410000 */
[----:B------:R-:W-:Y:S02]  /*1040*/  FMUL.FTZ R111, R9, R108 ;  /* 0x0000006c096f7220 */ /* 0x000fe40000410000 */
[----:B------:R-:W-:Y:S02]  /*1050*/  FADD.FTZ R102, R104, R117 ;  /* 0x0000007568667221 */ /* 0x000fe40000010000 */
[----:B------:R-:W-:Y:S01]  /*1060*/  FFMA.FTZ R101, R140, R117, R101 ;  /* 0x000000758c657223 */ /* 0x000fe20000010065 */
[----:B------:R-:W-:Y:S01]  /*1070*/  PRMT R106, RZ, 0x7610, R106 ;  /* 0x00007610ff6a7816 */ /* 0x000fe2000000006a */
[----:B------:R-:W-:Y:S01]  /*1080*/  FADD.FTZ R105, -R157, R136 ;  /* 0x000000889d697221 */ /* 0x000fe20000010100 */
[----:B------:R-:W-:Y:S01]  /*1090*/  PRMT R100, RZ, 0x7610, R109 ;  /* 0x00007610ff647816 */ /* 0x000fe2000000006d */
[----:B------:R-:W-:Y:S02]  /*10a0*/  FMUL.FTZ R136, R2, R149 ;  /* 0x0000009502887220 */ /* 0x000fe40000410000 */
[----:B------:R-:W-:-:S02]  /*10b0*/  FADD.FTZ R103, R102, R111 ;  /* 0x0000006f66677221 */ /* 0x000fc40000010000 */
[----:B------:R-:W-:Y:S02]  /*10c0*/  FFMA.FTZ R101, R138, R111, R101 ;  /* 0x0000006f8a657223 */ /* 0x000fe40000010065 */
[----:B------:R-:W-:Y:S02]  /*10d0*/  FADD.FTZ R153, -R157, R106 ;  /* 0x0000006a9d997221 */ /* 0x000fe40000010100 */
[----:B------:R-:W-:Y:S02]  /*10e0*/  FMUL.FTZ R137, R2, R151 ;  /* 0x0000009702897220 */ /* 0x000fe40000410000 */
[-C--:B------:R-:W-:Y:S02]  /*10f0*/  FFMA.FTZ R31, R136, R100.reuse, R31 ;  /* 0x00000064881f7223 */ /* 0x080fe4000001001f */
[----:B------:R-:W-:Y:S02]  /*1100*/  FADD.FTZ R59, R59, R100 ;  /* 0x000000643b3b7221 */ /* 0x000fe40000010000 */
[----:B------:R-:W-:-:S02]  /*1110*/  FMUL.FTZ R109, R7, R100 ;  /* 0x00000064076d7220 */ /* 0x000fc40000410000 */
[----:B------:R-:W-:Y:S02]  /*1120*/  FADD.FTZ R100, R103, R110 ;  /* 0x0000006e67647221 */ /* 0x000fe40000010000 */
[----:B------:R-:W-:Y:S02]  /*1130*/  FFMA.FTZ R101, R139, R110, R101 ;  /* 0x0000006e8b657223 */ /* 0x000fe40000010065 */
[----:B------:R-:W-:Y:S02]  /*1140*/  FADD.FTZ R155, -R157, R134 ;  /* 0x000000869d9b7221 */ /* 0x000fe40000010100 */
[----:B------:R-:W-:Y:S02]  /*1150*/  FFMA.FTZ R29, R138, R108, R29 ;  /* 0x0000006c8a1d7223 */ /* 0x000fe4000001001d */
[----:B------:R-:W-:Y:S02]  /*1160*/  FADD.FTZ R57, R57, R108 ;  /* 0x0000006c39397221 */ /* 0x000fe40000010000 */
[----:B------:R-:W-:-:S02]  /*1170*/  FMUL.FTZ R134, R2, R153 ;  /* 0x0000009902867220 */ /* 0x000fc40000410000 */
[-C--:B------:R-:W-:Y:S02]  /*1180*/  FFMA.FTZ R32, R137, R99.reuse, R32 ;  /* 0x0000006389207223 */ /* 0x080fe40000010020 */
[----:B------:R-:W-:Y:S02]  /*1190*/  FADD.FTZ R52, R52, R99 ;  /* 0x0000006334347221 */ /* 0x000fe40000010000 */
[----:B------:R-:W-:Y:S02]  /*11a0*/  FMUL.FTZ R108, R6, R99 ;  /* 0x00000063066c7220 */ /* 0x000fe40000410000 */
[----:B------:R-:W-:Y:S02]  /*11b0*/  FADD.FTZ R99, R100, R109 ;  /* 0x0000006d64637221 */ /* 0x000fe40000010000 */
[----:B------:R-:W-:Y:S02]  /*11c0*/  FFMA.FTZ R101, R136, R109, R101 ;  /* 0x0000006d88657223 */ /* 0x000fe40000010065 */
[----:B------:R-:W-:-:S02]  /*11d0*/  FMUL.FTZ R135, R2, R155 ;  /* 0x0000009b02877220 */ /* 0x000fc40000410000 */
[-C--:B------:R-:W-:Y:S02]  /*11e0*/  FFMA.FTZ R33, R134, R98.reuse, R33 ;  /* 0x0000006286217223 */ /* 0x080fe40000010021 */
[----:B------:R-:W-:Y:S02]  /*11f0*/  FADD.FTZ R53, R53, R98 ;  /* 0x0000006235357221 */ /* 0x000fe40000010000 */
[----:B------:R-:W-:Y:S02]  /*1200*/  FMUL.FTZ R107, R5, R98 ;  /* 0x00000062056b7220 */ /* 0x000fe40000410000 */
[----:B------:R-:W-:Y:S02]  /*1210*/  FADD.FTZ R98, R99, R108 ;  /* 0x0000006c63627221 */ /* 0x000fe40000010000 */
[----:B------:R-:W-:Y:S02]  /*1220*/  FFMA.FTZ R101, R137, R108, R101 ;  /* 0x0000006c89657223 */ /* 0x000fe40000010065 */
[----:B------:R-:W-:-:S02]  /*1230*/  FFMA.FTZ R34, R135, R97, R34 ;  /* 0x0000006187227223 */ /* 0x000fc40000010022 */
[----:B------:R-:W-:Y:S02]  /*1240*/  FADD.FTZ R54, R54, R97 ;  /* 0x0000006136367221 */ /* 0x000fe40000010000 */
[----:B------:R-:W-:Y:S02]  /*1250*/  FMUL.FTZ R106, R4, R97 ;  /* 0x00000061046a7220 */ /* 0x000fe40000410000 */
[----:B------:R-:W-:Y:S02]  /*1260*/  FADD.FTZ R97, R98, R107 ;  /* 0x0000006b62617221 */ /* 0x000fe40000010000 */
[----:B------:R-:W-:Y:S02]  /*1270*/  FFMA.FTZ R101, R134, R107, R101 ;  /* 0x0000006b86657223 */ /* 0x000fe40000010065 */
[----:B------:R-:W-:Y:S02]  /*1280*/  FMUL.FTZ R105, R2, R105 ;  /* 0x0000006902697220 */ /* 0x000fe40000410000 */
[----:B------:R-:W-:-:S02]  /*1290*/  FMUL.FTZ R104, R3, R96 ;  /* 0x0000006003687220 */ /* 0x000fc40000410000 */
[----:B------:R-:W-:Y:S02]  /*12a0*/  FADD.FTZ R97, R97, R106 ;  /* 0x0000006a61617221 */ /* 0x000fe40000010000 */
[----:B------:R-:W-:Y:S02]  /*12b0*/  FFMA.FTZ R101, R135, R106, R101 ;  /* 0x0000006a87657223 */ /* 0x000fe40000010065 */
[----:B------:R-:W-:Y:S02]  /*12c0*/  FFMA.FTZ R35, R105, R96, R35 ;  /* 0x0000006069237223 */ /* 0x000fe40000010023 */
[----:B------:R-:W-:Y:S02]  /*12d0*/  FADD.FTZ R55, R55, R96 ;  /* 0x0000006037377221 */ /* 0x000fe40000010000 */
[----:B------:R-:W-:Y:S02]  /*12e0*/  FADD.FTZ R99, R97, R104 ;  /* 0x0000006861637221 */ /* 0x000fe40000010000 */
[----:B------:R-:W-:-:S02]  /*12f0*/  FFMA.FTZ R101, R105, R104, R101 ;  /* 0x0000006869657223 */ /* 0x000fc40000010065 */
.L_x_659:
[----:B0-----:R-:W-:Y:S05]  /*1300*/  BSYNC B0 ;  /* 0x0000000000007941 */ /* 0x001fea0003800000 */
.L_x_657:
[----:B------:R-:W0:Y:S01]  /*1310*/  S2R R96, SR_TID.X ;  /* 0x0000000000607919 */ /* 0x000e220000002100 */
[----:B------:R-:W-:-:S02]  /*1320*/  LOP3.LUT P3, RZ, R11, 0xff, RZ, 0xc0, !PT ;  /* 0x000000ff0bff7812 */ /* 0x000fc4000786c0ff */
[----:B-----5:R-:W-:-:S04]  /*1330*/  MOV R97, R118 ;  /* 0x0000007600617202 */ /* 0x020fc80000000f00 */
[----:B------:R-:W-:Y:S02]  /*1340*/  PRMT R150, R97, 0x7610, R150 ;  /* 0x0000761061967816 */ /* 0x000fe40000000096 */
[----:B0-----:R-:W-:Y:S02]  /*1350*/  SHF.R.U32.HI R98, RZ, 0x5, R96 ;  /* 0x00000005ff627819 */ /* 0x001fe40000011660 */
[----:B------:R-:W-:Y:S01]  /*1360*/  LOP3.LUT P0, RZ, R96, 0x1f, RZ, 0xc0, !PT ;  /* 0x0000001f60ff7812 */ /* 0x000fe2000780c0ff */
[----:B------:R-:W-:Y:S01]  /*1370*/  IMAD.MOV.U32 R96, RZ, RZ, R120 ;  /* 0x000000ffff607224 */ /* 0x000fe200078e0078 */
[----:B------:R-:W-:-:S04]  /*1380*/  LOP3.LUT R149, R98, 0x7fffffc, RZ, 0xc0, !PT ;  /* 0x07fffffc62957812 */ /* 0x000fc800078ec0ff */
[----:B------:R-:W-:Y:S02]  /*1390*/  PRMT R151, R96, 0x7610, R151 ;  /* 0x0000761060977816 */ /* 0x000fe40000000097 */
[----:B------:R-:W-:Y:S01]  /*13a0*/  @!P3 IADD3 R149, R149, 0x4, RZ ;  /* 0x000000049595b810 */ /* 0x000fe20007ffe0ff */
[----:B------:R-:W-:Y:S05]  /*13b0*/  BRA.DIV ~URZ, `(.L_x_660) ;  /* 0x000025627f007947 */ /* 0x000fea000b800000 */
[----:B------:R0:W1:Y:S02]  /*13c0*/  SHFL.DOWN PT, R100, R99, 0x10, 0x1f ;  /* 0x0a001f0063647f89 */ /* 0x00006400000e0000 */
.L_x_745:
[----:B------:R-:W-:Y:S05]  /*13d0*/  BRA.DIV ~URZ, `(.L_x_661) ;  /* 0x000025c27f007947 */ /* 0x000fea000b800000 */
[----:B------:R-:W2:Y:S01]  /*13e0*/  SHFL.DOWN PT, R96, R101, 0x10, 0x1f ;  /* 0x0a001f0065607f89 */ /* 0x000ea200000e0000 */
[----:B-1----:R-:W-:-:S05]  /*13f0*/  FADD.FTZ R124, R100, R99 ;  /* 0x00000063647c7221 */ /* 0x002fca0000010000 */
[----:B------:R-:W1:Y:S01]  /*1400*/  SHFL.DOWN PT, R97, R124, 0x8, 0x1f ;  /* 0x09001f007c617f89 */ /* 0x000e6200000e0000 */
[----:B--2---:R-:W-:-:S05]  /*1410*/  FADD.FTZ R96, R96, R101 ;  /* 0x0000006560607221 */ /* 0x004fca0000010000 */
[----:B0-----:R-:W0:Y:S01]  /*1420*/  SHFL.DOWN PT, R99, R96, 0x8, 0x1f ;  /* 0x09001f0060637f89 */ /* 0x001e2200000e0000 */
[----:B-1----:R-:W-:-:S05]  /*1430*/  FADD.FTZ R97, R97, R124 ;  /* 0x0000007c61617221 */ /* 0x002fca0000010000 */
        /* <DEDUP_REMOVED lines=8> */
[----:B------:R1:W2:Y:S01]  /*14c0*/  SHFL.DOWN PT, R124, R101, 0x1, 0x1f ;  /* 0x08201f00657c7f89 */ /* 0x0002a200000e0000 */
[----:B0-----:R-:W-:-:S05]  /*14d0*/  FADD.FTZ R103, R102, R103 ;  /* 0x0000006766677221 */ /* 0x001fca0000010000 */
[----:B------:R1:W0:Y:S02]  /*14e0*/  SHFL.DOWN PT, R96, R103, 0x1, 0x1f ;  /* 0x08201f0067607f89 */ /* 0x00022400000e0000 */
.L_x_746:
[----:B------:R-:W-:Y:S01]  /*14f0*/  ISETP.GE.AND P3, PT, R116, 0x1, PT ;  /* 0x000000017400780c */ /* 0x000fe20003f66270 */
[----:B--2---:R-:W-:Y:S01]  /*1500*/  FADD.FTZ R124, R124, R101 ;  /* 0x000000657c7c7221 */ /* 0x004fe20000010000 */
[----:B------:R-:W-:Y:S01]  /*1510*/  @!P0 LOP3.LUT R98, R98, 0x3, RZ, 0xc0, !PT ;  /* 0x0000000362628812 */ /* 0x000fe200078ec0ff */
[----:B0-----:R-:W-:Y:S01]  /*1520*/  FADD.FTZ R125, R96, R103 ;  /* 0x00000067607d7221 */ /* 0x001fe20000010000 */
[----:B------:R-:W-:Y:S03]  /*1530*/  WARPSYNC 0xffffffff ;  /* 0xffffffff00007948 */ /* 0x000fe60003800000 */
[----:B------:R-:W-:-:S05]  /*1540*/  @!P0 IMAD.IADD R152, R149, 0x1, R98 ;  /* 0x0000000195988824 */ /* 0x000fca00078e0262 */
[----:B------:R-:W-:Y:S01]  /*1550*/  @!P0 STS.64 [R152.X8+0x2000], R124 ;  /* 0x0020007c98008388 */ /* 0x000fe20000008a00 */
[----:B------:R-:W-:Y:S02]  /*1560*/  @P3 IADD3 R116, R116, -0x1, RZ ;  /* 0xffffffff74743810 */ /* 0x000fe40007ffe0ff */
[----:B------:R-:W-:-:S03]  /*1570*/  @P3 MOV R127, 0x10 ;  /* 0x00000010007f3802 */ /* 0x000fc60000000f00 */
[----:B------:R-:W-:Y:S02]  /*1580*/  @P3 IMAD R97, R116, c[0x0][0x168], RZ ;  /* 0x00005a0074613a24 */ /* 0x000fe400078e02ff */
[----:B------:R-:W-:-:S03]  /*1590*/  IMAD.MOV.U32 R116, RZ, RZ, RZ ;  /* 0x000000ffff747224 */ /* 0x000fc600078e00ff */
[----:B------:R-:W-:-:S04]  /*15a0*/  @P3 SHF.R.S32.HI R100, RZ, 0x1f, R97 ;  /* 0x0000001fff643819 */ /* 0x000fc80000011461 */
[----:B------:R-:W-:Y:S01]  /*15b0*/  @P3 LEA.HI R100, R100, R97, RZ, 0x3 ;  /* 0x0000006164643211 */ /* 0x000fe200078f18ff */
[----:B------:R-:W-:Y:S03]  /*15c0*/  BAR.SYNC.DEFER_BLOCKING 0x0 ;  /* 0x0000000000007b1d */ /* 0x000fe60000010000 */
[----:B------:R-:W-:-:S05]  /*15d0*/  @P3 LEA.HI.SX32 R116, R100, R113, 0x1d ;  /* 0x0000007164743211 */ /* 0x000fca00078feaff */
[----:B------:R-:W-:-:S05]  /*15e0*/  @P3 IMAD.WIDE.U32 R126, R116, R127, c[0x0][0x170] ;  /* 0x00005c00747e3625 */ /* 0x000fca00078e007f */
[----:B------:R0:W5:Y:S01]  /*15f0*/  @P3 LDG.E.128 R84, [R126.64] ;  /* 0x000000047e543981 */ /* 0x000162000c1e1d00 */
[----:B------:R-:W-:Y:S03]  /*1600*/  BSSY B0, `(.L_x_662) ;  /* 0x0000021000007945 */ /* 0x000fe60003800000 */
[----:B------:R-:W2:Y:S04]  /*1610*/  LDS.128 R96, [R149.X8+0x2000] ;  /* 0x0020000095607984 */ /* 0x000ea80000008c00 */
[----:B-1----:R-:W1:Y:S01]  /*1620*/  LDS.128 R100, [R149.X8+0x2010] ;  /* 0x0020100095647984 */ /* 0x002e620000008c00 */
[----:B--2---:R-:W-:Y:S02]  /*1630*/  FADD.FTZ R153, RZ, R96 ;  /* 0x00000060ff997221 */ /* 0x004fe40000010000 */
[----:B------:R-:W-:-:S02]  /*1640*/  FADD.FTZ R96, RZ, R97 ;  /* 0x00000061ff607221 */ /* 0x000fc40000010000 */
[----:B------:R-:W-:Y:S02]  /*1650*/  FADD.FTZ R153, R98, R153 ;  /* 0x0000009962997221 */ /* 0x000fe40000010000 */
[----:B------:R-:W-:Y:S02]  /*1660*/  FADD.FTZ R96, R99, R96 ;  /* 0x0000006063607221 */ /* 0x000fe40000010000 */
[----:B-1----:R-:W-:Y:S02]  /*1670*/  FADD.FTZ R153, R153, R100 ;  /* 0x0000006499997221 */ /* 0x002fe40000010000 */
[----:B------:R-:W-:Y:S02]  /*1680*/  FADD.FTZ R96, R96, R101 ;  /* 0x0000006560607221 */ /* 0x000fe40000010000 */
[----:B------:R-:W-:Y:S02]  /*1690*/  FADD.FTZ R100, R102, R153 ;  /* 0x0000009966647221 */ /* 0x000fe40000010000 */
[----:B------:R-:W-:-:S02]  /*16a0*/  FADD.FTZ R96, R103, R96 ;  /* 0x0000006067607221 */ /* 0x000fc40000010000 */
[----:B------:R-:W-:Y:S02]  /*16b0*/  FMUL.FTZ R100, R100, c[0x0][0x1e0] ;  /* 0x0000780064647a20 */ /* 0x000fe40000410000 */
[----:B------:R-:W-:Y:S01]  /*16c0*/  FMUL.FTZ R101, R96, c[0x0][0x1e0] ;  /* 0x0000780060657a20 */ /* 0x000fe20000410000 */
[----:B------:R-:W-:Y:S05]  /*16d0*/  @P2 BRA `(.L_x_663) ;  /* 0x0000008000002947 */ /* 0x000fea0003800000 */
[----:B0-----:R-:W-:Y:S01]  /*16e0*/  ULDC.64 UR6, c[0x0][0x218] ;  /* 0x0000860000067ab9 */ /* 0x001fe20000000a00 */
[----:B------:R-:W-:Y:S01]  /*16f0*/  HFMA2.MMA R97, -RZ, RZ, 0, 0 ;  /* 0x00000000ff617435 */ /* 0x000fe200000001ff */
[----:B------:R-:W-:-:S04]  /*1700*/  UISETP.NE.U32.AND UP0, UPT, URZ, UR6, UPT ;  /* 0x000000063f00728c */ /* 0x000fc8000bf05070 */
[----:B------:R-:W-:-:S06]  /*1710*/  UISETP.NE.AND.EX UP0, UPT, URZ, UR7, UPT, UP0 ;  /* 0x000000073f00728c */ /* 0x000fcc000bf05300 */
[----:B------:R-:W-:-:S13]  /*1720*/  PLOP3.LUT P4, PT, PT, PT, UP0, 0x80, 0x0 ;  /* 0x000000000000781c */ /* 0x000fda0003f8f008 */
[----:B------:R-:W-:Y:S05]  /*1730*/  @!P4 BRA `(.L_x_664) ;  /* 0x000000d00000c947 */ /* 0x000fea0003800000 */
[----:B------:R-:W-:Y:S01]  /*1740*/  PRMT R97, RZ, 0x5410, R76 ;  /* 0x00005410ff617816 */ /* 0x000fe2000000004c */
[----:B------:R-:W-:Y:S05]  /*1750*/  BRA `(.L_x_664) ;  /* 0x000000b000007947 */ /* 0x000fea0003800000 */
.L_x_663:
[----:B0-----:R-:W-:Y:S01]  /*1760*/  ULDC.64 UR6, c[0x0][0x218] ;  /* 0x0000860000067ab9 */ /* 0x001fe20000000a00 */
        /* <DEDUP_REMOVED lines=10> */
.L_x_664:
[----:B------:R-:W-:Y:S05]  /*1810*/  BSYNC B0 ;  /* 0x0000000000007941 */ /* 0x000fea0003800000 */
.L_x_662:
[----:B------:R-:W-:Y:S01]  /*1820*/  ISETP.NE.U32.AND P0, PT, RZ, c[0x0][0x258], PT ;  /* 0x00009600ff007a0c */ /* 0x000fe20003f05070 */
[----:B------:R-:W-:Y:S03]  /*1830*/  BSSY B0, `(.L_x_665) ;  /* 0x0000010000007945 */ /* 0x000fe60003800000 */
[----:B------:R-:W-:-:S13]  /*1840*/  ISETP.NE.AND.EX P0, PT, RZ, c[0x0][0x25c], PT, P0 ;  /* 0x00009700ff007a0c */ /* 0x000fda0003f05300 */
[----:B------:R-:W-:Y:S01]  /*1850*/  @P0 F2FP.BF16.PACK_AB R96, RZ, R97 ;  /* 0x00000061ff60023e */ /* 0x000fe200000010ff */
[----:B------:R-:W-:Y:S05]  /*1860*/  @!P3 BRA `(.L_x_666) ;  /* 0x000000c00000b947 */ /* 0x000fea0003800000 */
[----:B------:R-:W-:Y:S01]  /*1870*/  LOP3.LUT P5, RZ, R151, 0xff, RZ, 0xc0, !PT ;  /* 0x000000ff97ff7812 */ /* 0x000fe200078ac0ff */
[----:B------:R-:W-:Y:S02]  /*1880*/  FMUL.FTZ R97, R97, c[0x0][0x1ec] ;  /* 0x00007b0061617a20 */ /* 0x000fe40000410000 */
[----:B------:R-:W-:Y:S02]  /*1890*/  IMAD.MOV.U32 R98, RZ, RZ, RZ ;  /* 0x000000ffff627224 */ /* 0x000fe400078e00ff */
[----:B------:R-:W-:Y:S01]  /*18a0*/  FMUL.FTZ R102, R97, c[0x0][0x1e8] ;  /* 0x00007a0061667a20 */ /* 0x000fe20000410000 */
[----:B------:R-:W-:-:S07]  /*18b0*/  MOV R97, RZ ;  /* 0x000000ff00617202 */ /* 0x000fce0000000f00 */
[----:B------:R-:W-:-:S05]  /*18c0*/  @P5 PRMT R99, RZ, 0x5410, R72 ;  /* 0x00005410ff635816 */ /* 0x000fca0000000048 */
[----:B------:R-:W-:Y:S01]  /*18d0*/  @P5 FMUL.FTZ R98, R102, R99 ;  /* 0x0000006366625220 */ /* 0x000fe20000410000 */
[----:B-----5:R-:W-:-:S04]  /*18e0*/  @P5 PRMT R99, RZ, 0x5410, R84 ;  /* 0x00005410ff635816 */ /* 0x020fc80000000054 */
[----:B------:R-:W-:Y:S01]  /*18f0*/  F2FP.BF16.PACK_AB R98, RZ, R98 ;  /* 0x00000062ff62723e */ /* 0x000fe200000010ff */
[----:B------:R-:W-:-:S03]  /*1900*/  @P5 FMUL.FTZ R97, R102, R99 ;  /* 0x0000006366615220 */ /* 0x000fc60000410000 */
[----:B------:R-:W-:Y:S01]  /*1910*/  PRMT R88, R98, 0x7610, R88 ;  /* 0x0000761062587816 */ /* 0x000fe20000000058 */
[----:B------:R-:W-:Y:S02]  /*1920*/  FADD.FTZ R48, R48, R97 ;  /* 0x0000006130307221 */ /* 0x000fe40000010000 */
.L_x_666:
[----:B------:R-:W-:Y:S05]  /*1930*/  BSYNC B0 ;  /* 0x0000000000007941 */ /* 0x000fea0003800000 */
.L_x_665:
[----:B------:R-:W-:Y:S01]  /*1940*/  BSSY B0, `(.L_x_667) ;  /* 0x000000e000007945 */ /* 0x000fe20003800000 */
[----:B------:R-:W-:Y:S01]  /*1950*/  @P0 PRMT R92, R96, 0x7610, R92 ;  /* 0x00007610605c0816 */ /* 0x000fe2000000005c */
[----:B------:R-:W-:Y:S05]  /*1960*/  @P2 BRA `(.L_x_668) ;  /* 0x0000004000002947 */ /* 0x000fea0003800000 */
[----:B------:R-:W-:Y:S01]  /*1970*/  IMAD.MOV.U32 R97, RZ, RZ, RZ ;  /* 0x000000ffff617224 */ /* 0x000fe200078e00ff */
[----:B------:R-:W-:Y:S05]  /*1980*/  @!P4 BRA `(.L_x_669) ;  /* 0x000000900000c947 */ /* 0x000fea0003800000 */
[----:B------:R-:W-:Y:S01]  /*1990*/  PRMT R97, RZ, 0x7610, R76 ;  /* 0x00007610ff617816 */ /* 0x000fe2000000004c */
[----:B------:R-:W-:Y:S05]  /*19a0*/  BRA `(.L_x_669) ;  /* 0x0000007000007947 */ /* 0x000fea0003800000 */
.L_x_668:
[----:B------:R-:W-:-:S04]  /*19b0*/  ISETP.NE.AND P5, PT, R12, RZ, PT ;  /* 0x000000ff0c00720c */ /* 0x000fc80003fa5270 */
[----:B------:R-:W-:-:S05]  /*19c0*/  FSEL R96, R100, RZ, !P5 ;  /* 0x000000ff64607208 */ /* 0x000fca0006800000 */
[----:B------:R-:W-:Y:S01]  /*19d0*/  FFMA.FTZ R97, R147, R101, R96 ;  /* 0x0000006593617223 */ /* 0x000fe20000010060 */
[----:B------:R-:W-:-:S03]  /*19e0*/  @P4 PRMT R96, RZ, 0x7610, R76 ;  /* 0x00007610ff604816 */ /* 0x000fc6000000004c */
[----:B------:R-:W-:-:S04]  /*19f0*/  FADD.FTZ R97, R132, -R97 ;  /* 0x8000006184617221 */ /* 0x000fc80000010000 */
[----:B------:R-:W-:-:S04]  /*1a00*/  FMUL.FTZ R97, R2, R97 ;  /* 0x0000006102617220 */ /* 0x000fc80000410000 */
[----:B------:R-:W-:Y:S02]  /*1a10*/  @P4 FADD.FTZ R97, R97, R96 ;  /* 0x0000006061614221 */ /* 0x000fe40000010000 */
.L_x_669:
[----:B------:R-:W-:Y:S05]  /*1a20*/  BSYNC B0 ;  /* 0x0000000000007941 */ /* 0x000fea0003800000 */
.L_x_667:
[----:B------:R-:W-:Y:S01]  /*1a30*/  BSSY B0, `(.L_x_670) ;  /* 0x000000f000007945 */ /* 0x000fe20003800000 */
[----:B------:R-:W-:Y:S01]  /*1a40*/  @P0 F2FP.BF16.PACK_AB R96, RZ, R97 ;  /* 0x00000061ff60023e */ /* 0x000fe200000010ff */
[----:B------:R-:W-:Y:S05]  /*1a50*/  @!P3 BRA `(.L_x_671) ;  /* 0x000000c00000b947 */ /* 0x000fea0003800000 */
[----:B------:R-:W-:Y:S01]  /*1a60*/  LOP3.LUT P5, RZ, R120, 0xff00, RZ, 0xc0, !PT ;  /* 0x0000ff0078ff7812 */ /* 0x000fe200078ac0ff */
[----:B------:R-:W-:Y:S01]  /*1a70*/  FMUL.FTZ R97, R97, c[0x0][0x1ec] ;  /* 0x00007b0061617a20 */ /* 0x000fe20000410000 */
[----:B------:R-:W-:Y:S01]  /*1a80*/  HFMA2.MMA R98, -RZ, RZ, 0, 0 ;  /* 0x00000000ff627435 */ /* 0x000fe200000001ff */
[----:B------:R-:W-:Y:S02]  /*1a90*/  IMAD.MOV.U32 R102, RZ, RZ, RZ ;  /* 0x000000ffff667224 */ /* 0x000fe400078e00ff */
[----:B------:R-:W-:-:S08]  /*1aa0*/  FMUL.FTZ R124, R97, c[0x0][0x1e8] ;  /* 0x00007a00617c7a20 */ /* 0x000fd00000410000 */
[----:B------:R-:W-:-:S05]  /*1ab0*/  @P5 PRMT R97, RZ, 0x7610, R72 ;  /* 0x00007610ff615816 */ /* 0x000fca0000000048 */
[----:B------:R-:W-:Y:S01]  /*1ac0*/  @P5 FMUL.FTZ R98, R124, R97 ;  /* 0x000000617c625220 */ /* 0x000fe20000410000 */
[----:B-----5:R-:W-:-:S04]  /*1ad0*/  @P5 PRMT R97, RZ, 0x7610, R84 ;  /* 0x00007610ff615816 */ /* 0x020fc80000000054 */
[----:B------:R-:W-:Y:S01]  /*1ae0*/  F2FP.BF16.PACK_AB R98, RZ, R98 ;  /* 0x00000062ff62723e */ /* 0x000fe200000010ff */
[----:B------:R-:W-:-:S03]  /*1af0*/  @P5 FMUL.FTZ R102, R124, R97 ;  /* 0x000000617c665220 */ /* 0x000fc60000410000 */
[----:B------:R-:W-:Y:S01]  /*1b00*/  PRMT R88, R88, 0x5410, R98 ;  /* 0x0000541058587816 */ /* 0x000fe20000000062 */
[----:B------:R-:W-:Y:S02]  /*1b10*/  FADD.FTZ R49, R49, R102 ;  /* 0x0000006631317221 */ /* 0x000fe40000010000 */
.L_x_671:
[----:B------:R-:W-:Y:S05]  /*1b20*/  BSYNC B0 ;  /* 0x0000000000007941 */ /* 0x000fea0003800000 */
.L_x_670:
[----:B------:R-:W-:Y:S01]  /*1b30*/  BSSY B0, `(.L_x_672) ;  /* 0x000000e000007945 */ /* 0x000fe20003800000 */
[----:B------:R-:W-:Y:S01]  /*1b40*/  @P0 PRMT R92, R92, 0x5410, R96 ;  /* 0x000054105c5c0816 */ /* 0x000fe20000000060 */
[----:B------:R-:W-:Y:S05]  /*1b50*/  @P2 BRA `(.L_x_673) ;  /* 0x0000004000002947 */ /* 0x000fea0003800000 */
[----:B------:R-:W-:Y:S01]  /*1b60*/  MOV R97, RZ ;  /* 0x000000ff00617202 */ /* 0x000fe20000000f00 */
[----:B------:R-:W-:Y:S05]  /*1b70*/  @!P4 BRA `(.L_x_674) ;  /* 0x000000900000c947 */ /* 0x000fea0003800000 */
[----:B------:R-:W-:Y:S01]  /*1b80*/  PRMT R97, RZ, 0x5410, R77 ;  /* 0x00005410ff617816 */ /* 0x000fe2000000004d */
[----:B------:R-:W-:Y:S05]  /*1b90*/  BRA `(.L_x_674) ;  /* 0x0000007000007947 */ /* 0x000fea0003800000 */
.L_x_673:
[----:B------:R-:W-:-:S04]  /*1ba0*/  ISETP.NE.AND P5, PT, R12, RZ, PT ;  /* 0x000000ff0c00720c */ /* 0x000fc80003fa5270 */
[----:B------:R-:W-:-:S05]  /*1bb0*/  FSEL R96, R100, RZ, !P5 ;  /* 0x000000ff64607208 */ /* 0x000fca0006800000 */
[----:B------:R-:W-:-:S04]  /*1bc0*/  FFMA.FTZ R96, R146, R101, R96 ;  /* 0x0000006592607223 */ /* 0x000fc80000010060 */
[----:B------:R-:W-:Y:S01]  /*1bd0*/  FADD.FTZ R97, R131, -R96 ;  /* 0x8000006083617221 */ /* 0x000fe20000010000 */
[----:B------:R-:W-:-:S03]  /*1be0*/  @P4 PRMT R96, RZ, 0x5410, R77 ;  /* 0x00005410ff604816 */ /* 0x000fc6000000004d */
[----:B------:R-:W-:-:S04]  /*1bf0*/  FMUL.FTZ R97, R2, R97 ;  /* 0x0000006102617220 */ /* 0x000fc80000410000 */
[----:B------:R-:W-:Y:S02]  /*1c00*/  @P4 FADD.FTZ R97, R97, R96 ;  /* 0x0000006061614221 */ /* 0x000fe40000010000 */
.L_x_674:
[----:B------:R-:W-:Y:S05]  /*1c10*/  BSYNC B0 ;  /* 0x0000000000007941 */ /* 0x000fea0003800000 */
.L_x_672:
[----:B------:R-:W-:Y:S01]  /*1c20*/  BSSY B0, `(.L_x_675) ;  /* 0x000000f000007945 */ /* 0x000fe20003800000 */
[----:B------:R-:W-:Y:S01]  /*1c30*/  @P0 F2FP.BF16.PACK_AB R96, RZ, R97 ;  /* 0x00000061ff60023e */ /* 0x000fe200000010ff */
[----:B------:R-:W-:Y:S05]  /*1c40*/  @!P3 BRA `(.L_x_676) ;  /* 0x000000c00000b947 */ /* 0x000fea0003800000 */
[----:B------:R-:W-:Y:S01]  /*1c50*/  LOP3.LUT P5, RZ, R120, 0xff0000, RZ, 0xc0, !PT ;  /* 0x00ff000078ff7812 */ /* 0x000fe200078ac0ff */
[----:B------:R-:W-:Y:S02]  /*1c60*/  FMUL.FTZ R97, R97, c[0x0][0x1ec] ;  /* 0x00007b0061617a20 */ /* 0x000fe40000410000 */
[----:B------:R-:W-:Y:S02]  /*1c70*/  IMAD.MOV.U32 R98, RZ, RZ, RZ ;  /* 0x000000ffff627224 */ /* 0x000fe400078e00ff */
[----:B------:R-:W-:Y:S01]  /*1c80*/  FMUL.FTZ R102, R97, c[0x0][0x1e8] ;  /* 0x00007a0061667a20 */ /* 0x000fe20000410000 */
[----:B------:R-:W-:-:S07]  /*1c90*/  HFMA2.MMA R97, -RZ, RZ, 0, 0 ;  /* 0x00000000ff617435 */ /* 0x000fce00000001ff */
[----:B------:R-:W-:-:S05]  /*1ca0*/  @P5 PRMT R99, RZ, 0x5410, R73 ;  /* 0x00005410ff635816 */ /* 0x000fca0000000049 */
[----:B------:R-:W-:Y:S01]  /*1cb0*/  @P5 FMUL.FTZ R98, R102, R99 ;  /* 0x0000006366625220 */ /* 0x000fe20000410000 */
[----:B-----5:R-:W-:-:S04]  /*1cc0*/  @P5 PRMT R99, RZ, 0x5410, R85 ;  /* 0x00005410ff635816 */ /* 0x020fc80000000055 */
[----:B------:R-:W-:Y:S01]  /*1cd0*/  F2FP.BF16.PACK_AB R98, RZ, R98 ;  /* 0x00000062ff62723e */ /* 0x000fe200000010ff */
[----:B------:R-:W-:-:S03]  /*1ce0*/  @P5 FMUL.FTZ R97, R102, R99 ;  /* 0x0000006366615220 */ /* 0x000fc60000410000 */
[----:B------:R-:W-:Y:S01]  /*1cf0*/  PRMT R89, R98, 0x7610, R89 ;  /* 0x0000761062597816 */ /* 0x000fe20000000059 */
[----:B------:R-:W-:Y:S02]  /*1d00*/  FADD.FTZ R50, R50, R97 ;  /* 0x0000006132327221 */ /* 0x000fe40000010000 */
.L_x_676:
[----:B------:R-:W-:Y:S05]  /*1d10*/  BSYNC B0 ;  /* 0x0000000000007941 */ /* 0x000fea0003800000 */
.L_x_675:
[----:B------:R-:W-:Y:S01]  /*1d20*/  BSSY B0, `(.L_x_677) ;  /* 0x000000e000007945 */ /* 0x000fe20003800000 */
[----:B------:R-:W-:Y:S01]  /*1d30*/  @P0 PRMT R93, R96, 0x7610, R93 ;  /* 0x00007610605d0816 */ /* 0x000fe2000000005d */
[----:B------:R-:W-:Y:S05]  /*1d40*/  @P2 BRA `(.L_x_678) ;  /* 0x0000004000002947 */ /* 0x000fea0003800000 */
[----:B------:R-:W-:Y:S01]  /*1d50*/  IMAD.MOV.U32 R97, RZ, RZ, RZ ;  /* 0x000000ffff617224 */ /* 0x000fe200078e00ff */
[----:B------:R-:W-:Y:S05]  /*1d60*/  @!P4 BRA `(.L_x_679) ;  /* 0x000000900000c947 */ /* 0x000fea0003800000 */
[----:B------:R-:W-:Y:S01]  /*1d70*/  PRMT R97, RZ, 0x7610, R77 ;  /* 0x00007610ff617816 */ /* 0x000fe2000000004d */
[----:B------:R-:W-:Y:S05]  /*1d80*/  BRA `(.L_x_679) ;  /* 0x0000007000007947 */ /* 0x000fea0003800000 */
.L_x_678:
[----:B------:R-:W-:-:S04]  /*1d90*/  ISETP.NE.AND P5, PT, R12, RZ, PT ;  /* 0x000000ff0c00720c */ /* 0x000fc80003fa5270 */
[----:B------:R-:W-:-:S05]  /*1da0*/  FSEL R96, R100, RZ, !P5 ;  /* 0x000000ff64607208 */ /* 0x000fca0006800000 */
[----:B------:R-:W-:Y:S01]  /*1db0*/  FFMA.FTZ R97, R145, R101, R96 ;  /* 0x0000006591617223 */ /* 0x000fe20000010060 */
[----:B------:R-:W-:-:S03]  /*1dc0*/  @P4 PRMT R96, RZ, 0x7610, R77 ;  /* 0x00007610ff604816 */ /* 0x000fc6000000004d */
[----:B------:R-:W-:-:S04]  /*1dd0*/  FADD.FTZ R97, R130, -R97 ;  /* 0x8000006182617221 */ /* 0x000fc80000010000 */
[----:B------:R-:W-:-:S04]  /*1de0*/  FMUL.FTZ R97, R2, R97 ;  /* 0x0000006102617220 */ /* 0x000fc80000410000 */
[----:B------:R-:W-:Y:S02]  /*1df0*/  @P4 FADD.FTZ R97, R97, R96 ;  /* 0x0000006061614221 */ /* 0x000fe40000010000 */
.L_x_679:
[----:B------:R-:W-:Y:S05]  /*1e00*/  BSYNC B0 ;  /* 0x0000000000007941 */ /* 0x000fea0003800000 */
.L_x_677:
[----:B------:R-:W-:Y:S01]  /*1e10*/  BSSY B0, `(.L_x_680) ;  /* 0x000000f000007945 */ /* 0x000fe20003800000 */
[----:B------:R-:W-:Y:S01]  /*1e20*/  @P0 F2FP.BF16.PACK_AB R96, RZ, R97 ;  /* 0x00000061ff60023e */ /* 0x000fe200000010ff */
[----:B------:R-:W-:Y:S05]  /*1e30*/  @!P3 BRA `(.L_x_681) ;  /* 0x000000c00000b947 */ /* 0x000fea0003800000 */
[----:B------:R-:W-:Y:S01]  /*1e40*/  LOP3.LUT P5, RZ, R120, 0xff000000, RZ, 0xc0, !PT ;  /* 0xff00000078ff7812 */ /* 0x000fe200078ac0ff */
[----:B------:R-:W-:Y:S01]  /*1e50*/  FMUL.FTZ R97, R97, c[0x0][0x1ec] ;  /* 0x00007b0061617a20 */ /* 0x000fe20000410000 */
[----:B------:R-:W-:Y:S01]  /*1e60*/  MOV R98, RZ ;  /* 0x000000ff00627202 */ /* 0x000fe20000000f00 */
        /* <DEDUP_REMOVED lines=9> */
.L_x_681:
[----:B------:R-:W-:Y:S05]  /*1f00*/  BSYNC B0 ;  /* 0x0000000000007941 */ /* 0x000fea0003800000 */
.L_x_680:
[----:B------:R-:W-:Y:S01]  /*1f10*/  BSSY B0, `(.L_x_682) ;  /* 0x000000e000007945 */ /* 0x000fe20003800000 */
[----:B------:R-:W-:Y:S01]  /*1f20*/  @P0 PRMT R93, R93, 0x5410, R96 ;  /* 0x000054105d5d0816 */ /* 0x000fe20000000060 */
[----:B------:R-:W-:Y:S05]  /*1f30*/  @P2 BRA `(.L_x_683) ;  /* 0x0000004000002947 */ /* 0x000fea0003800000 */
[----:B------:R-:W-:Y:S01]  /*1f40*/  HFMA2.MMA R97, -RZ, RZ, 0, 0 ;  /* 0x00000000ff617435 */ /* 0x000fe200000001ff */
[----:B------:R-:W-:Y:S05]  /*1f50*/  @!P4 BRA `(.L_x_684) ;  /* 0x000000900000c947 */ /* 0x000fea0003800000 */
[----:B------:R-:W-:Y:S01]  /*1f60*/  PRMT R97, RZ, 0x5410, R78 ;  /* 0x00005410ff617816 */ /* 0x000fe2000000004e */
[----:B------:R-:W-:Y:S05]  /*1f70*/  BRA `(.L_x_684) ;  /* 0x0000007000007947 */ /* 0x000fea0003800000 */
.L_x_683:
[----:B------:R-:W-:-:S04]  /*1f80*/  ISETP.NE.AND P5, PT, R12, RZ, PT ;  /* 0x000000ff0c00720c */ /* 0x000fc80003fa5270 */
[----:B------:R-:W-:-:S05]  /*1f90*/  FSEL R96, R100, RZ, !P5 ;  /* 0x000000ff64607208 */ /* 0x000fca0006800000 */
[----:B------:R-:W-:-:S04]  /*1fa0*/  FFMA.FTZ R96, R144, R101, R96 ;  /* 0x0000006590607223 */ /* 0x000fc80000010060 */
[----:B------:R-:W-:Y:S01]  /*1fb0*/  FADD.FTZ R97, R129, -R96 ;  /* 0x8000006081617221 */ /* 0x000fe20000010000 */
[----:B------:R-:W-:-:S03]  /*1fc0*/  @P4 PRMT R96, RZ, 0x5410, R78 ;  /* 0x00005410ff604816 */ /* 0x000fc6000000004e */
[----:B------:R-:W-:-:S04]  /*1fd0*/  FMUL.FTZ R97, R2, R97 ;  /* 0x0000006102617220 */ /* 0x000fc80000410000 */
[----:B------:R-:W-:Y:S02]  /*1fe0*/  @P4 FADD.FTZ R97, R97, R96 ;  /* 0x0000006061614221 */ /* 0x000fe40000010000 */
.L_x_684:
[----:B------:R-:W-:Y:S05]  /*1ff0*/  BSYNC B0 ;  /* 0x0000000000007941 */ /* 0x000fea0003800000 */
.L_x_682:
[----:B------:R-:W-:Y:S01]  /*2000*/  BSSY B0, `(.L_x_685) ;  /* 0x000000f000007945 */ /* 0x000fe20003800000 */
        /* <DEDUP_REMOVED lines=14> */
.L_x_686:
[----:B------:R-:W-:Y:S05]  /*20f0*/  BSYNC B0 ;  /* 0x0000000000007941 */ /* 0x000fea0003800000 */
.L_x_685:
[----:B------:R-:W-:Y:S01]  /*2100*/  BSSY B0, `(.L_x_687) ;  /* 0x000000e000007945 */ /* 0x000fe20003800000 */
[----:B------:R-:W-:Y:S01]  /*2110*/  @P0 PRMT R94, R96, 0x7610, R94 ;  /* 0x00007610605e0816 */ /* 0x000fe2000000005e */
[----:B------:R-:W-:Y:S05]  /*2120*/  @P2 BRA `(.L_x_688) ;  /* 0x0000004000002947 */ /* 0x000fea0003800000 */
[----:B------:R-:W-:Y:S01]  /*2130*/  IMAD.MOV.U32 R97, RZ, RZ, RZ ;  /* 0x000000ffff617224 */ /* 0x000fe200078e00ff */
[----:B------:R-:W-:Y:S05]  /*2140*/  @!P4 BRA `(.L_x_689) ;  /* 0x000000900000c947 */ /* 0x000fea0003800000 */
[----:B------:R-:W-:Y:S01]  /*2150*/  PRMT R97, RZ, 0x7610, R78 ;  /* 0x00007610ff617816 */ /* 0x000fe2000000004e */
[----:B------:R-:W-:Y:S05]  /*2160*/  BRA `(.L_x_689) ;  /* 0x0000007000007947 */ /* 0x000fea0003800000 */
.L_x_688:
[----:B------:R-:W-:-:S04]  /*2170*/  ISETP.NE.AND P5, PT, R12, RZ, PT ;  /* 0x000000ff0c00720c */ /* 0x000fc80003fa5270 */
[----:B------:R-:W-:-:S05]  /*2180*/  FSEL R96, R100, RZ, !P5 ;  /* 0x000000ff64607208 */ /* 0x000fca0006800000 */
[----:B------:R-:W-:Y:S01]  /*2190*/  FFMA.FTZ R97, R143, R101, R96 ;  /* 0x000000658f617223 */ /* 0x000fe20000010060 */
[----:B------:R-:W-:-:S03]  /*21a0*/  @P4 PRMT R96, RZ, 0x7610, R78 ;  /* 0x00007610ff604816 */ /* 0x000fc6000000004e */
[----:B------:R-:W-:-:S04]  /*21b0*/  FADD.FTZ R97, R128, -R97 ;  /* 0x8000006180617221 */ /* 0x000fc80000010000 */
[----:B------:R-:W-:-:S04]  /*21c0*/  FMUL.FTZ R97, R2, R97 ;  /* 0x0000006102617220 */ /* 0x000fc80000410000 */
[----:B------:R-:W-:Y:S02]  /*21d0*/  @P4 FADD.FTZ R97, R97, R96 ;  /* 0x0000006061614221 */ /* 0x000fe40000010000 */
.L_x_689:
[----:B------:R-:W-:Y:S05]  /*21e0*/  BSYNC B0 ;  /* 0x0000000000007941 */ /* 0x000fea0003800000 */
.L_x_687:
        /* <DEDUP_REMOVED lines=15> */
.L_x_691:
[----:B------:R-:W-:Y:S05]  /*22e0*/  BSYNC B0 ;  /* 0x0000000000007941 */ /* 0x000fea0003800000 */
.L_x_690:
[----:B------:R-:W-:Y:S01]  /*22f0*/  BSSY B0, `(.L_x_692) ;  /* 0x000000e000007945 */ /* 0x000fe20003800000 */
[----:B------:R-:W-:Y:S01]  /*2300*/  @P0 PRMT R94, R94, 0x5410, R96 ;  /* 0x000054105e5e0816 */ /* 0x000fe20000000060 */
[----:B------:R-:W-:Y:S05]  /*2310*/  @P2 BRA `(.L_x_693) ;  /* 0x0000004000002947 */ /* 0x000fea0003800000 */
[----:B------:R-:W-:Y:S01]  /*2320*/  MOV R97, RZ ;  /* 0x000000ff00617202 */ /* 0x000fe20000000f00 */
[----:B------:R-:W-:Y:S05]  /*2330*/  @!P4 BRA `(.L_x_694) ;  /* 0x000000900000c947 */ /* 0x000fea0003800000 */
[----:B------:R-:W-:Y:S01]  /*2340*/  PRMT R97, RZ, 0x5410, R79 ;  /* 0x00005410ff617816 */ /* 0x000fe2000000004f */
[----:B------:R-:W-:Y:S05]  /*2350*/  BRA `(.L_x_694) ;  /* 0x0000007000007947 */ /* 0x000fea0003800000 */
.L_x_693:
[----:B------:R-:W-:-:S04]  /*2360*/  ISETP.NE.AND P5, PT, R12, RZ, PT ;  /* 0x000000ff0c00720c */ /* 0x000fc80003fa5270 */
[----:B------:R-:W-:-:S05]  /*2370*/  FSEL R96, R100, RZ, !P5 ;  /* 0x000000ff64607208 */ /* 0x000fca0006800000 */
[----:B------:R-:W-:-:S04]  /*2380*/  FFMA.FTZ R96, R142, R101, R96 ;  /* 0x000000658e607223 */ /* 0x000fc80000010060 */
[----:B------:R-:W-:Y:S01]  /*2390*/  FADD.FTZ R97, R123, -R96 ;  /* 0x800000607b617221 */ /* 0x000fe20000010000 */
[----:B------:R-:W-:-:S03]  /*23a0*/  @P4 PRMT R96, RZ, 0x5410, R79 ;  /* 0x00005410ff604816 */ /* 0x000fc6000000004f */
[----:B------:R-:W-:-:S04]  /*23b0*/  FMUL.FTZ R97, R2, R97 ;  /* 0x0000006102617220 */ /* 0x000fc80000410000 */
[----:B------:R-:W-:Y:S02]  /*23c0*/  @P4 FADD.FTZ R97, R97, R96 ;  /* 0x0000006061614221 */ /* 0x000fe40000010000 */
.L_x_694:
[----:B------:R-:W-:Y:S05]  /*23d0*/  BSYNC B0 ;  /* 0x0000000000007941 */ /* 0x000fea0003800000 */
.L_x_692:
        /* <DEDUP_REMOVED lines=15> */
.L_x_696:
[----:B------:R-:W-:Y:S05]  /*24d0*/  BSYNC B0 ;  /* 0x0000000000007941 */ /* 0x000fea0003800000 */
.L_x_695:
[----:B------:R-:W-:Y:S01]  /*24e0*/  BSSY B0, `(.L_x_697) ;  /* 0x000000e000007945 */ /* 0x000fe20003800000 */
[----:B------:R-:W-:Y:S01]  /*24f0*/  @P0 PRMT R95, R96, 0x7610, R95 ;  /* 0x00007610605f0816 */ /* 0x000fe2000000005f */
[----:B------:R-:W-:Y:S05]  /*2500*/  @P2 BRA `(.L_x_698) ;  /* 0x0000004000002947 */ /* 0x000fea0003800000 */
[----:B------:R-:W-:Y:S01]  /*2510*/  IMAD.MOV.U32 R102, RZ, RZ, RZ ;  /* 0x000000ffff667224 */ /* 0x000fe200078e00ff */
[----:B------:R-:W-:Y:S05]  /*2520*/  @!P4 BRA `(.L_x_699) ;  /* 0x000000900000c947 */ /* 0x000fea0003800000 */
[----:B------:R-:W-:Y:S01]  /*2530*/  PRMT R102, RZ, 0x7610, R79 ;  /* 0x00007610ff667816 */ /* 0x000fe2000000004f */
[----:B------:R-:W-:Y:S05]  /*2540*/  BRA `(.L_x_699) ;  /* 0x0000007000007947 */ /* 0x000fea0003800000 */
.L_x_698:
[----:B------:R-:W-:-:S04]  /*2550*/  ISETP.NE.AND P5, PT, R12, RZ, PT ;  /* 0x000000ff0c00720c */ /* 0x000fc80003fa5270 */
[----:B------:R-:W-:-:S05]  /*2560*/  FSEL R96, R100, RZ, !P5 ;  /* 0x000000ff64607208 */ /* 0x000fca0006800000 */
[----:B------:R-:W-:-:S04]  /*2570*/  FFMA.FTZ R97, R141, R101, R96 ;  /* 0x000000658d617223 */ /* 0x000fc80000010060 */
[----:B------:R-:W-:-:S04]  /*2580*/  FADD.FTZ R97, R122, -R97 ;  /* 0x800000617a617221 */ /* 0x000fc80000010000 */
[----:B------:R-:W-:Y:S01]  /*2590*/  FMUL.FTZ R102, R2, R97 ;  /* 0x0000006102667220 */ /* 0x000fe20000410000 */
[----:B------:R-:W-:-:S05]  /*25a0*/  @P4 PRMT R97, RZ, 0x7610, R79 ;  /* 0x00007610ff614816 */ /* 0x000fca000000004f */
[----:B------:R-:W-:Y:S02]  /*25b0*/  @P4 FADD.FTZ R102, R102, R97 ;  /* 0x0000006166664221 */ /* 0x000fe40000010000 */
.L_x_699:
[----:B------:R-:W-:Y:S05]  /*25c0*/  BSYNC B0 ;  /* 0x0000000000007941 */ /* 0x000fea0003800000 */
.L_x_697:
[----:B------:R-:W-:Y:S01]  /*25d0*/  @P0 MOV R98, 0x10 ;  /* 0x0000001000620802 */ /* 0x000fe20000000f00 */
[----:B------:R-:W-:Y:S01]  /*25e0*/  @P3 IMAD.MOV.U32 R97, RZ, RZ, 0x10 ;  /* 0x00000010ff613424 */ /* 0x000fe200078e00ff */
[----:B------:R-:W-:Y:S01]  /*25f0*/  @P0 F2FP.BF16.PACK_AB R103, RZ, R102 ;  /* 0x00000066ff67023e */ /* 0x000fe200000010ff */
[----:B------:R-:W-:Y:S02]  /*2600*/  BSSY B0, `(.L_x_700) ;  /* 0x0000010000007945 */ /* 0x000fe40003800000 */
[----:B------:R-:W-:Y:S01]  /*2610*/  @P0 IMAD.WIDE.U32 R98, R115, R98, c[0x0][0x258] ;  /* 0x0000960073620625 */ /* 0x000fe200078e0062 */
[----:B------:R-:W-:-:S03]  /*2620*/  @P0 PRMT R95, R95, 0x5410, R103 ;  /* 0x000054105f5f0816 */ /* 0x000fc60000000067 */
[----:B------:R-:W-:Y:S01]  /*2630*/  @P3 IMAD.WIDE.U32 R96, R116, R97, c[0x0][0x248] ;  /* 0x0000920074603625 */ /* 0x000fe200078e0061 */
[----:B------:R-:W-:Y:S05]  /*2640*/  @!P3 BRA `(.L_x_701) ;  /* 0x000000b00000b947 */ /* 0x000fea0003800000 */
[----:B------:R-:W-:Y:S01]  /*2650*/  LOP3.LUT P5, RZ, R121, 0xff000000, RZ, 0xc0, !PT ;  /* 0xff00000079ff7812 */ /* 0x000fe200078ac0ff */
[----:B------:R-:W-:-:S04]  /*2660*/  FMUL.FTZ R102, R102, c[0x0][0x1ec] ;  /* 0x00007b0066667a20 */ /* 0x000fc80000410000 */
[----:B------:R-:W-:Y:S02]  /*2670*/  FMUL.FTZ R120, R102, c[0x0][0x1e8] ;  /* 0x00007a0066787a20 */ /* 0x000fe40000410000 */
[----:B------:R-:W-:-:S06]  /*2680*/  CS2R R102, SRZ ;  /* 0x0000000000667805 */ /* 0x000fcc000001ff00 */
[----:B------:R-:W-:-:S05]  /*2690*/  @P5 PRMT R115, RZ, 0x7610, R75 ;  /* 0x00007610ff735816 */ /* 0x000fca000000004b */
[----:B------:R-:W-:Y:S01]  /*26a0*/  @P5 FMUL.FTZ R103, R120, R115 ;  /* 0x0000007378675220 */ /* 0x000fe20000410000 */
[----:B-----5:R-:W-:-:S04]  /*26b0*/  @P5 PRMT R115, RZ, 0x7610, R87 ;  /* 0x00007610ff735816 */ /* 0x020fc80000000057 */
[----:B------:R-:W-:Y:S01]  /*26c0*/  F2FP.BF16.PACK_AB R103, RZ, R103 ;  /* 0x00000067ff67723e */ /* 0x000fe200000010ff */
[----:B------:R-:W-:-:S03]  /*26d0*/  @P5 FMUL.FTZ R102, R120, R115 ;  /* 0x0000007378665220 */ /* 0x000fc60000410000 */
[----:B------:R-:W-:Y:S01]  /*26e0*/  PRMT R91, R91, 0x5410, R103 ;  /* 0x000054105b5b7816 */ /* 0x000fe20000000067 */
[----:B------:R-:W-:Y:S02]  /*26f0*/  FADD.FTZ R47, R47, R102 ;  /* 0x000000662f2f7221 */ /* 0x000fe40000010000 */
.L_x_701:
[----:B------:R-:W-:Y:S05]  /*2700*/  BSYNC B0 ;  /* 0x0000000000007941 */ /* 0x000fea0003800000 */
.L_x_700:
[----:B------:R0:W-:Y:S01]  /*2710*/  @P0 STG.E.128 [R98.64], R92 ;  /* 0x0000005c62000986 */ /* 0x0001e2000c101d04 */
[----:B------:R-:W-:Y:S01]  /*2720*/  BSSY B0, `(.L_x_702) ;  /* 0x0000007000007945 */ /* 0x000fe20003800000 */
[----:B------:R-:W-:Y:S02]  /*2730*/  IADD3 R116, R116, 0x80, RZ ;  /* 0x0000008074747810 */ /* 0x000fe40007ffe0ff */
[----:B------:R0:W-:Y:S01]  /*2740*/  @P3 STG.E.128 [R96.64], R88 ;  /* 0x0000005860003986 */ /* 0x0001e2000c101d04 */
[----:B------:R-:W-:Y:S05]  /*2750*/  @!P3 BRA `(.L_x_703) ;  /* 0x000000300000b947 */ /* 0x000fea0003800000 */
[----:B-----5:R-:W-:-:S10]  /*2760*/  HFMA2.MMA R85, -RZ, RZ, 0, 9.5367431640625e-07 ;  /* 0x00000010ff557435 */ /* 0x020fd400000001ff */
[----:B------:R-:W-:-:S06]  /*2770*/  IMAD.WIDE.U32 R84, R116, R85, c[0x0][0x170] ;  /* 0x00005c0074547625 */ /* 0x000fcc00078e0055 */
[----:B------:R-:W5:Y:S02]  /*2780*/  LDG.E.128 R84, [R84.64] ;  /* 0x0000000454547981 */ /* 0x000f64000c1e1d00 */
.L_x_703:
[----:B------:R-:W-:Y:S05]  /*2790*/  BSYNC B0 ;  /* 0x0000000000007941 */ /* 0x000fea0003800000 */
.L_x_702:
[----:B------:R-:W-:Y:S01]  /*27a0*/  BSSY B0, `(.L_x_704) ;  /* 0x000000d000007945 */ /* 0x000fe20003800000 */
[----:B------:R-:W-:Y:S05]  /*27b0*/  @P2 BRA `(.L_x_705) ;  /* 0x0000004000002947 */ /* 0x000fea0003800000 */
[----:B0-----:R-:W-:Y:S01]  /*27c0*/  IMAD.MOV.U32 R97, RZ, RZ, RZ ;  /* 0x000000ffff617224 */ /* 0x001fe200078e00ff */
[----:B------:R-:W-:Y:S05]  /*27d0*/  @!P4 BRA `(.L_x_706) ;  /* 0x000000900000c947 */ /* 0x000fea0003800000 */
[----:B------:R-:W-:Y:S01]  /*27e0*/  PRMT R97, RZ, 0x5410, R80 ;  /* 0x00005410ff617816 */ /* 0x000fe20000000050 */
[----:B------:R-:W-:Y:S05]  /*27f0*/  BRA `(.L_x_706) ;  /* 0x0000007000007947 */ /* 0x000fea0003800000 */
.L_x_705:
[----:B------:R-:W-:-:S04]  /*2800*/  ISETP.NE.AND P5, PT, R12, RZ, PT ;  /* 0x000000ff0c00720c */ /* 0x000fc80003fa5270 */
[----:B0-----:R-:W-:-:S05]  /*2810*/  FSEL R96, R100, RZ, !P5 ;  /* 0x000000ff64607208 */ /* 0x001fca0006800000 */
[----:B------:R-:W-:-:S04]  /*2820*/  FFMA.FTZ R96, R140, R101, R96 ;  /* 0x000000658c607223 */ /* 0x000fc80000010060 */
[----:B------:R-:W-:Y:S01]  /*2830*/  FADD.FTZ R97, R117, -R96 ;  /* 0x8000006075617221 */ /* 0x000fe20000010000 */
[----:B------:R-:W-:-:S03]  /*2840*/  @P4 PRMT R96, RZ, 0x5410, R80 ;  /* 0x00005410ff604816 */ /* 0x000fc60000000050 */
[----:B------:R-:W-:-:S04]  /*2850*/  FMUL.FTZ R97, R2, R97 ;  /* 0x0000006102617220 */ /* 0x000fc80000410000 */
[----:B------:R-:W-:Y:S02]  /*2860*/  @P4 FADD.FTZ R97, R97, R96 ;  /* 0x0000006061614221 */ /* 0x000fe40000010000 */
.L_x_706:
[----:B------:R-:W-:Y:S05]  /*2870*/  BSYNC B0 ;  /* 0x0000000000007941 */ /* 0x000fea0003800000 */
.L_x_704:
[----:B------:R-:W-:Y:S01]  /*2880*/  BSSY B0, `(.L_x_707) ;  /* 0x000000f000007945 */ /* 0x000fe20003800000 */
[----:B------:R-:W-:Y:S01]  /*2890*/  @P0 F2FP.BF16.PACK_AB R96, RZ, R97 ;  /* 0x00000061ff60023e */ /* 0x000fe200000010ff */
[----:B------:R-:W-:Y:S05]  /*28a0*/  @!P3 BRA `(.L_x_708) ;  /* 0x000000c00000b947 */ /* 0x000fea0003800000 */
[----:B------:R-:W-:Y:S01]  /*28b0*/  LOP3.LUT P5, RZ, R150, 0xff, RZ, 0xc0, !PT ;  /* 0x000000ff96ff7812 */ /* 0x000fe200078ac0ff */
[----:B------:R-:W-:Y:S01]  /*28c0*/  FMUL.FTZ R97, R97, c[0x0][0x1ec] ;  /* 0x00007b0061617a20 */ /* 0x000fe20000410000 */
[----:B------:R-:W-:-:S03]  /*28d0*/  MOV R98, RZ ;  /* 0x000000ff00627202 */ /* 0x000fc60000000f00 */
[----:B------:R-:W-:Y:S02]  /*28e0*/  FMUL.FTZ R102, R97, c[0x0][0x1e8] ;  /* 0x00007a0061667a20 */ /* 0x000fe40000410000 */
[----:B------:R-:W-:-:S06]  /*28f0*/  IMAD.MOV.U32 R97, RZ, RZ, RZ ;  /* 0x000000ffff617224 */ /* 0x000fcc00078e00ff */
[----:B------:R-:W-:-:S05]  /*2900*/  @P5 PRMT R99, RZ, 0x5410, R68 ;  /* 0x00005410ff635816 */ /* 0x000fca0000000044 */
[----:B------:R-:W-:Y:S01]  /*2910*/  @P5 FMUL.FTZ R98, R102, R99 ;  /* 0x0000006366625220 */ /* 0x000fe20000410000 */
[----:B-----5:R-:W-:-:S04]  /*2920*/  @P5 PRMT R99, RZ, 0x5410, R84 ;  /* 0x00005410ff635816 */ /* 0x020fc80000000054 */
[----:B------:R-:W-:Y:S01]  /*2930*/  F2FP.BF16.PACK_AB R98, RZ, R98 ;  /* 0x00000062ff62723e */ /* 0x000fe200000010ff */
[----:B------:R-:W-:-:S03]  /*2940*/  @P5 FMUL.FTZ R97, R99, R102 ;  /* 0x0000006663615220 */ /* 0x000fc60000410000 */
[----:B------:R-:W-:Y:S01]  /*2950*/  PRMT R88, R98, 0x7610, R88 ;  /* 0x0000761062587816 */ /* 0x000fe20000000058 */
[----:B------:R-:W-:Y:S02]  /*2960*/  FADD.FTZ R40, R40, R97 ;  /* 0x0000006128287221 */ /* 0x000fe40000010000 */
.L_x_708:
[----:B------:R-:W-:Y:S05]  /*2970*/  BSYNC B0 ;  /* 0x0000000000007941 */ /* 0x000fea0003800000 */
.L_x_707:
[----:B------:R-:W-:Y:S01]  /*2980*/  BSSY B0, `(.L_x_709) ;  /* 0x000000e000007945 */ /* 0x000fe20003800000 */
[----:B------:R-:W-:Y:S01]  /*2990*/  @P0 PRMT R92, R96, 0x7610, R92 ;  /* 0x00007610605c0816 */ /* 0x000fe2000000005c */
[----:B------:R-:W-:Y:S05]  /*29a0*/  @P2 BRA `(.L_x_710) ;  /* 0x0000004000002947 */ /* 0x000fea0003800000 */
[----:B------:R-:W-:Y:S01]  /*29b0*/  HFMA2.MMA R97, -RZ, RZ, 0, 0 ;  /* 0x00000000ff617435 */ /* 0x000fe200000001ff */
[----:B------:R-:W-:Y:S05]  /*29c0*/  @!P4 BRA `(.L_x_711) ;  /* 0x000000900000c947 */ /* 0x000fea0003800000 */
[----:B------:R-:W-:Y:S01]  /*29d0*/  PRMT R97, RZ, 0x7610, R80 ;  /* 0x00007610ff617816 */ /* 0x000fe20000000050 */
[----:B------:R-:W-:Y:S05]  /*29e0*/  BRA `(.L_x_711) ;  /* 0x0000007000007947 */ /* 0x000fea0003800000 */
.L_x_710:
[----:B------:R-:W-:-:S04]  /*29f0*/  ISETP.NE.AND P5, PT, R12, RZ, PT ;  /* 0x000000ff0c00720c */ /* 0x000fc80003fa5270 */
[----:B------:R-:W-:-:S05]  /*2a00*/  FSEL R96, R100, RZ, !P5 ;  /* 0x000000ff64607208 */ /* 0x000fca0006800000 */
[----:B------:R-:W-:-:S04]  /*2a10*/  FFMA.FTZ R96, R138, R101, R96 ;  /* 0x000000658a607223 */ /* 0x000fc80000010060 */
[----:B------:R-:W-:Y:S01]  /*2a20*/  FADD.FTZ R97, R111, -R96 ;  /* 0x800000606f617221 */ /* 0x000fe20000010000 */
[----:B------:R-:W-:-:S03]  /*2a30*/  @P4 PRMT R96, RZ, 0x7610, R80 ;  /* 0x00007610ff604816 */ /* 0x000fc60000000050 */
[----:B------:R-:W-:-:S04]  /*2a40*/  FMUL.FTZ R97, R2, R97 ;  /* 0x0000006102617220 */ /* 0x000fc80000410000 */
[----:B------:R-:W-:Y:S02]  /*2a50*/  @P4 FADD.FTZ R97, R97, R96 ;  /* 0x0000006061614221 */ /* 0x000fe40000010000 */
.L_x_711:
[----:B------:R-:W-:Y:S05]  /*2a60*/  BSYNC B0 ;  /* 0x0000000000007941 */ /* 0x000fea0003800000 */
.L_x_709:
        /* <DEDUP_REMOVED lines=15> */
.L_x_713:
[----:B------:R-:W-:Y:S05]  /*2b60*/  BSYNC B0 ;  /* 0x0000000000007941 */ /* 0x000fea0003800000 */
.L_x_712:
[----:B------:R-:W-:Y:S01]  /*2b70*/  BSSY B0, `(.L_x_714) ;  /* 0x000000e000007945 */ /* 0x000fe20003800000 */
[----:B------:R-:W-:Y:S01]  /*2b80*/  @P0 PRMT R92, R92, 0x5410, R96 ;  /* 0x000054105c5c0816 */ /* 0x000fe20000000060 */
[----:B------:R-:W-:Y:S05]  /*2b90*/  @P2 BRA `(.L_x_715) ;  /* 0x0000004000002947 */ /* 0x000fea0003800000 */
[----:B------:R-:W-:Y:S01]  /*2ba0*/  IMAD.MOV.U32 R97, RZ, RZ, RZ ;  /* 0x000000ffff617224 */ /* 0x000fe200078e00ff */
[----:B------:R-:W-:Y:S05]  /*2bb0*/  @!P4 BRA `(.L_x_716) ;  /* 0x000000900000c947 */ /* 0x000fea0003800000 */
[----:B------:R-:W-:Y:S01]  /*2bc0*/  PRMT R97, RZ, 0x5410, R81 ;  /* 0x00005410ff617816 */ /* 0x000fe20000000051 */
[----:B------:R-:W-:Y:S05]  /*2bd0*/  BRA `(.L_x_716) ;  /* 0x0000007000007947 */ /* 0x000fea0003800000 */
.L_x_715:
[----:B------:R-:W-:-:S04]  /*2be0*/  ISETP.NE.AND P5, PT, R12, RZ, PT ;  /* 0x000000ff0c00720c */ /* 0x000fc80003fa5270 */
[----:B------:R-:W-:-:S05]  /*2bf0*/  FSEL R96, R100, RZ, !P5 ;  /* 0x000000ff64607208 */ /* 0x000fca0006800000 */
[----:B------:R-:W-:Y:S01]  /*2c00*/  FFMA.FTZ R97, R139, R101, R96 ;  /* 0x000000658b617223 */ /* 0x000fe20000010060 */
[----:B------:R-:W-:-:S03]  /*2c10*/  @P4 PRMT R96, RZ, 0x5410, R81 ;  /* 0x00005410ff604816 */ /* 0x000fc60000000051 */
[----:B------:R-:W-:-:S04]  /*2c20*/  FADD.FTZ R97, R110, -R97 ;  /* 0x800000616e617221 */ /* 0x000fc80000010000 */
[----:B------:R-:W-:-:S04]  /*2c30*/  FMUL.FTZ R97, R2, R97 ;  /* 0x0000006102617220 */ /* 0x000fc80000410000 */
[----:B------:R-:W-:Y:S02]  /*2c40*/  @P4 FADD.FTZ R97, R97, R96 ;  /* 0x0000006061614221 */ /* 0x000fe40000010000 */
.L_x_716:
[----:B------:R-:W-:Y:S05]  /*2c50*/  BSYNC B0 ;  /* 0x0000000000007941 */ /* 0x000fea0003800000 */
.L_x_714:
[----:B------:R-:W-:Y:S01]  /*2c60*/  BSSY B0, `(.L_x_717) ;  /* 0x000000f000007945 */ /* 0x000fe20003800000 */
[----:B------:R-:W-:Y:S01]  /*2c70*/  @P0 F2FP.BF16.PACK_AB R96, RZ, R97 ;  /* 0x00000061ff60023e */ /* 0x000fe200000010ff */
[----:B------:R-:W-:Y:S05]  /*2c80*/  @!P3 BRA `(.L_x_718) ;  /* 0x000000c00000b947 */ /* 0x000fea0003800000 */
[----:B------:R-:W-:Y:S01]  /*2c90*/  LOP3.LUT P5, RZ, R118, 0xff0000, RZ, 0xc0, !PT ;  /* 0x00ff000076ff7812 */ /* 0x000fe200078ac0ff */
[----:B------:R-:W-:Y:S01]  /*2ca0*/  FMUL.FTZ R97, R97, c[0x0][0x1ec] ;  /* 0x00007b0061617a20 */ /* 0x000fe20000410000 */
[----:B------:R-:W-:-:S03]  /*2cb0*/  HFMA2.MMA R98, -RZ, RZ, 0, 0 ;  /* 0x00000000ff627435 */ /* 0x000fc600000001ff */
        /* <DEDUP_REMOVED lines=9> */
.L_x_718:
[----:B------:R-:W-:Y:S05]  /*2d50*/  BSYNC B0 ;  /* 0x0000000000007941 */ /* 0x000fea0003800000 */
.L_x_717:
[----:B------:R-:W-:Y:S01]  /*2d60*/  BSSY B0, `(.L_x_719) ;  /* 0x000000e000007945 */ /* 0x000fe20003800000 */
[----:B------:R-:W-:Y:S01]  /*2d70*/  @P0 PRMT R93, R96, 0x7610, R93 ;  /* 0x00007610605d0816 */ /* 0x000fe2000000005d */
[----:B------:R-:W-:Y:S05]  /*2d80*/  @P2 BRA `(.L_x_720) ;  /* 0x0000004000002947 */ /* 0x000fea0003800000 */
[----:B------:R-:W-:Y:S01]  /*2d90*/  MOV R97, RZ ;  /* 0x000000ff00617202 */ /* 0x000fe20000000f00 */
[----:B------:R-:W-:Y:S05]  /*2da0*/  @!P4 BRA `(.L_x_721) ;  /* 0x000000900000c947 */ /* 0x000fea0003800000 */
[----:B------:R-:W-:Y:S01]  /*2db0*/  PRMT R97, RZ, 0x7610, R81 ;  /* 0x00007610ff617816 */ /* 0x000fe20000000051 */
[----:B------:R-:W-:Y:S05]  /*2dc0*/  BRA `(.L_x_721) ;  /* 0x0000007000007947 */ /* 0x000fea0003800000 */
.L_x_720:
[----:B------:R-:W-:-:S04]  /*2dd0*/  ISETP.NE.AND P5, PT, R12, RZ, PT ;  /* 0x000000ff0c00720c */ /* 0x000fc80003fa5270 */
[----:B------:R-:W-:-:S05]  /*2de0*/  FSEL R96, R100, RZ, !P5 ;  /* 0x000000ff64607208 */ /* 0x000fca0006800000 */
[----:B------:R-:W-:-:S04]  /*2df0*/  FFMA.FTZ R96, R136, R101, R96 ;  /* 0x0000006588607223 */ /* 0x000fc80000010060 */
[----:B------:R-:W-:Y:S01]  /*2e00*/  FADD.FTZ R97, R109, -R96 ;  /* 0x800000606d617221 */ /* 0x000fe20000010000 */
[----:B------:R-:W-:-:S03]  /*2e10*/  @P4 PRMT R96, RZ, 0x7610, R81 ;  /* 0x00007610ff604816 */ /* 0x000fc60000000051 */
[----:B------:R-:W-:-:S04]  /*2e20*/  FMUL.FTZ R97, R2, R97 ;  /* 0x0000006102617220 */ /* 0x000fc80000410000 */
[----:B------:R-:W-:Y:S02]  /*2e30*/  @P4 FADD.FTZ R97, R97, R96 ;  /* 0x0000006061614221 */ /* 0x000fe40000010000 */
.L_x_721:
[----:B------:R-:W-:Y:S05]  /*2e40*/  BSYNC B0 ;  /* 0x0000000000007941 */ /* 0x000fea0003800000 */
.L_x_719:
        /* <DEDUP_REMOVED lines=15> */
.L_x_723:
[----:B------:R-:W-:Y:S05]  /*2f40*/  BSYNC B0 ;  /* 0x0000000000007941 */ /* 0x000fea0003800000 */
.L_x_722:
[----:B------:R-:W-:Y:S01]  /*2f50*/  BSSY B0, `(.L_x_724) ;  /* 0x000000e000007945 */ /* 0x000fe20003800000 */
[----:B------:R-:W-:Y:S01]  /*2f60*/  @P0 PRMT R93, R93, 0x5410, R96 ;  /* 0x000054105d5d0816 */ /* 0x000fe20000000060 */
[----:B------:R-:W-:Y:S05]  /*2f70*/  @P2 BRA `(.L_x_725) ;  /* 0x0000004000002947 */ /* 0x000fea0003800000 */
[----:B------:R-:W-:Y:S01]  /*2f80*/  IMAD.MOV.U32 R97, RZ, RZ, RZ ;  /* 0x000000ffff617224 */ /* 0x000fe200078e00ff */
[----:B------:R-:W-:Y:S05]  /*2f90*/  @!P4 BRA `(.L_x_726) ;  /* 0x000000900000c947 */ /* 0x000fea0003800000 */
[----:B------:R-:W-:Y:S01]  /*2fa0*/  PRMT R97, RZ, 0x5410, R82 ;  /* 0x00005410ff617816 */ /* 0x000fe20000000052 */
[----:B------:R-:W-:Y:S05]  /*2fb0*/  BRA `(.L_x_726) ;  /* 0x0000007000007947 */ /* 0x000fea0003800000 */
.L_x_725:
[----:B------:R-:W-:-:S04]  /*2fc0*/  ISETP.NE.AND P5, PT, R12, RZ, PT ;  /* 0x000000ff0c00720c */ /* 0x000fc80003fa5270 */
[----:B------:R-:W-:-:S05]  /*2fd0*/  FSEL R96, R100, RZ, !P5 ;  /* 0x000000ff64607208 */ /* 0x000fca0006800000 */
[----:B------:R-:W-:Y:S01]  /*2fe0*/  FFMA.FTZ R97, R137, R101, R96 ;  /* 0x0000006589617223 */ /* 0x000fe20000010060 */
[----:B------:R-:W-:-:S03]  /*2ff0*/  @P4 PRMT R96, RZ, 0x5410, R82 ;  /* 0x00005410ff604816 */ /* 0x000fc60000000052 */
[----:B------:R-:W-:-:S04]  /*3000*/  FADD.FTZ R97, R108, -R97 ;  /* 0x800000616c617221 */ /* 0x000fc80000010000 */
[----:B------:R-:W-:-:S04]  /*3010*/  FMUL.FTZ R97, R2, R97 ;  /* 0x0000006102617220 */ /* 0x000fc80000410000 */
[----:B------:R-:W-:Y:S02]  /*3020*/  @P4 FADD.FTZ R97, R97, R96 ;  /* 0x0000006061614221 */ /* 0x000fe40000010000 */
.L_x_726:
[----:B------:R-:W-:Y:S05]  /*3030*/  BSYNC B0 ;  /* 0x0000000000007941 */ /* 0x000fea0003800000 */
.L_x_724:
        /* <DEDUP_REMOVED lines=15> */
.L_x_728:
[----:B------:R-:W-:Y:S05]  /*3130*/  BSYNC B0 ;  /* 0x0000000000007941 */ /* 0x000fea0003800000 */
.L_x_727:
[----:B------:R-:W-:Y:S01]  /*3140*/  BSSY B0, `(.L_x_729) ;  /* 0x000000e000007945 */ /* 0x000fe20003800000 */
[----:B------:R-:W-:Y:S01]  /*3150*/  @P0 PRMT R94, R96, 0x7610, R94 ;  /* 0x00007610605e0816 */ /* 0x000fe2000000005e */
[----:B------:R-:W-:Y:S05]  /*3160*/  @P2 BRA `(.L_x_730) ;  /* 0x0000004000002947 */ /* 0x000fea0003800000 */
[----:B------:R-:W-:Y:S01]  /*3170*/  HFMA2.MMA R97, -RZ, RZ, 0, 0 ;  /* 0x00000000ff617435 */ /* 0x000fe200000001ff */
[----:B------:R-:W-:Y:S05]  /*3180*/  @!P4 BRA `(.L_x_731) ;  /* 0x000000900000c947 */ /* 0x000fea0003800000 */
[----:B------:R-:W-:Y:S01]  /*3190*/  PRMT R97, RZ, 0x7610, R82 ;  /* 0x00007610ff617816 */ /* 0x000fe20000000052 */
[----:B------:R-:W-:Y:S05]  /*31a0*/  BRA `(.L_x_731) ;  /* 0x0000007000007947 */ /* 0x000fea0003800000 */
.L_x_730:
[----:B------:R-:W-:-:S04]  /*31b0*/  ISETP.NE.AND P5, PT, R12, RZ, PT ;  /* 0x000000ff0c00720c */ /* 0x000fc80003fa5270 */
[----:B------:R-:W-:-:S05]  /*31c0*/  FSEL R96, R100, RZ, !P5 ;  /* 0x000000ff64607208 */ /* 0x000fca0006800000 */
[----:B------:R-:W-:-:S04]  /*31d0*/  FFMA.FTZ R96, R134, R101, R96 ;  /* 0x0000006586607223 */ /* 0x000fc80000010060 */
[----:B------:R-:W-:Y:S01]  /*31e0*/  FADD.FTZ R97, R107, -R96 ;  /* 0x800000606b617221 */ /* 0x000fe20000010000 */
[----:B------:R-:W-:-:S03]  /*31f0*/  @P4 PRMT R96, RZ, 0x7610, R82 ;  /* 0x00007610ff604816 */ /* 0x000fc60000000052 */
[----:B------:R-:W-:-:S04]  /*3200*/  FMUL.FTZ R97, R2, R97 ;  /* 0x0000006102617220 */ /* 0x000fc80000410000 */
[----:B------:R-:W-:Y:S02]  /*3210*/  @P4 FADD.FTZ R97, R97, R96 ;  /* 0x0000006061614221 */ /* 0x000fe40000010000 */
.L_x_731:
[----:B------:R-:W-:Y:S05]  /*3220*/  BSYNC B0 ;  /* 0x0000000000007941 */ /* 0x000fea0003800000 */
.L_x_729:
        /* <DEDUP_REMOVED lines=15> */
.L_x_733:
[----:B------:R-:W-:Y:S05]  /*3320*/  BSYNC B0 ;  /* 0x0000000000007941 */ /* 0x000fea0003800000 */
.L_x_732:
[----:B------:R-:W-:Y:S01]  /*3330*/  BSSY B0, `(.L_x_734) ;  /* 0x000000e000007945 */ /* 0x000fe20003800000 */
[----:B------:R-:W-:Y:S01]  /*3340*/  @P0 PRMT R94, R94, 0x5410, R96 ;  /* 0x000054105e5e0816 */ /* 0x000fe20000000060 */
[----:B------:R-:W-:Y:S05]  /*3350*/  @P2 BRA `(.L_x_735) ;  /* 0x0000004000002947 */ /* 0x000fea0003800000 */
[----:B------:R-:W-:Y:S01]  /*3360*/  HFMA2.MMA R97, -RZ, RZ, 0, 0 ;  /* 0x00000000ff617435 */ /* 0x000fe200000001ff */
[----:B------:R-:W-:Y:S05]  /*3370*/  @!P4 BRA `(.L_x_736) ;  /* 0x000000900000c947 */ /* 0x000fea0003800000 */
[----:B------:R-:W-:Y:S01]  /*3380*/  PRMT R97, RZ, 0x5410, R83 ;  /* 0x00005410ff617816 */ /* 0x000fe20000000053 */
[----:B------:R-:W-:Y:S05]  /*3390*/  BRA `(.L_x_736) ;  /* 0x0000007000007947 */ /* 0x000fea0003800000 */
.L_x_735:
[----:B------:R-:W-:-:S04]  /*33a0*/  ISETP.NE.AND P5, PT, R12, RZ, PT ;  /* 0x000000ff0c00720c */ /* 0x000fc80003fa5270 */
[----:B------:R-:W-:-:S05]  /*33b0*/  FSEL R96, R100, RZ, !P5 ;  /* 0x000000ff64607208 */ /* 0x000fca0006800000 */
[----:B------:R-:W-:Y:S01]  /*33c0*/  FFMA.FTZ R97, R135, R101, R96 ;  /* 0x0000006587617223 */ /* 0x000fe20000010060 */
[----:B------:R-:W-:-:S03]  /*33d0*/  @P4 PRMT R96, RZ, 0x5410, R83 ;  /* 0x00005410ff604816 */ /* 0x000fc60000000053 */
[----:B------:R-:W-:-:S04]  /*33e0*/  FADD.FTZ R97, R106, -R97 ;  /* 0x800000616a617221 */ /* 0x000fc80000010000 */
[----:B------:R-:W-:-:S04]  /*33f0*/  FMUL.FTZ R97, R2, R97 ;  /* 0x0000006102617220 */ /* 0x000fc80000410000 */
[----:B------:R-:W-:Y:S02]  /*3400*/  @P4 FADD.FTZ R97, R97, R96 ;  /* 0x0000006061614221 */ /* 0x000fe40000010000 */
.L_x_736:
[----:B------:R-:W-:Y:S05]  /*3410*/  BSYNC B0 ;  /* 0x0000000000007941 */ /* 0x000fea0003800000 */
.L_x_734:
        /* <DEDUP_REMOVED lines=15> */
.L_x_738:
[----:B------:R-:W-:Y:S05]  /*3510*/  BSYNC B0 ;  /* 0x0000000000007941 */ /* 0x000fea0003800000 */
.L_x_737:
[----:B------:R-:W-:Y:S01]  /*3520*/  BSSY B0, `(.L_x_739) ;  /* 0x000000e000007945 */ /* 0x000fe20003800000 */
[----:B------:R-:W-:Y:S01]  /*3530*/  @P0 PRMT R95, R96, 0x7610, R95 ;  /* 0x00007610605f0816 */ /* 0x000fe2000000005f */
[----:B------:R-:W-:Y:S05]  /*3540*/  @P2 BRA `(.L_x_740) ;  /* 0x0000004000002947 */ /* 0x000fea0003800000 */
[----:B------:R-:W-:Y:S01]  /*3550*/  HFMA2.MMA R2, -RZ, RZ, 0, 0 ;  /* 0x00000000ff027435 */ /* 0x000fe200000001ff */
[----:B------:R-:W-:Y:S05]  /*3560*/  @!P4 BRA `(.L_x_741) ;  /* 0x000000900000c947 */ /* 0x000fea0003800000 */
[----:B------:R-:W-:Y:S01]  /*3570*/  PRMT R2, RZ, 0x7610, R83 ;  /* 0x00007610ff027816 */ /* 0x000fe20000000053 */
[----:B------:R-:W-:Y:S05]  /*3580*/  BRA `(.L_x_741) ;  /* 0x0000007000007947 */ /* 0x000fea0003800000 */
.L_x_740:
[----:B------:R-:W-:Y:S02]  /*3590*/  ISETP.NE.AND P2, PT, R12, RZ, PT ;  /* 0x000000ff0c00720c */ /* 0x000fe40003f45270 */
[----:B------:R-:W-:Y:S02]  /*35a0*/  @P4 PRMT R97, RZ, 0x7610, R83 ;  /* 0x00007610ff614816 */ /* 0x000fe40000000053 */
[----:B------:R-:W-:-:S05]  /*35b0*/  FSEL R100, R100, RZ, !P2 ;  /* 0x000000ff64647208 */ /* 0x000fca0005000000 */
[----:B------:R-:W-:-:S04]  /*35c0*/  FFMA.FTZ R101, R105, R101, R100 ;  /* 0x0000006569657223 */ /* 0x000fc80000010064 */
[----:B------:R-:W-:-:S04]  /*35d0*/  FADD.FTZ R101, R104, -R101 ;  /* 0x8000006568657221 */ /* 0x000fc80000010000 */
[----:B------:R-:W-:-:S04]  /*35e0*/  FMUL.FTZ R2, R2, R101 ;  /* 0x0000006502027220 */ /* 0x000fc80000410000 */
[----:B------:R-:W-:Y:S02]  /*35f0*/  @P4 FADD.FTZ R2, R2, R97 ;  /* 0x0000006102024221 */ /* 0x000fe40000010000 */
.L_x_741:
[----:B------:R-:W-:Y:S05]  /*3600*/  BSYNC B0 ;  /* 0x0000000000007941 */ /* 0x000fea0003800000 */
.L_x_739:
[----:B------:R-:W-:Y:S01]  /*3610*/  @P0 F2FP.BF16.PACK_AB R96, RZ, R2 ;  /* 0x00000002ff60023e */ /* 0x000fe200000010ff */
[----:B------:R-:W-:Y:S03]  /*3620*/  BSSY B0, `(.L_x_742) ;  /* 0x000000f000007945 */ /* 0x000fe60003800000 */
[----:B------:R-:W-:Y:S01]  /*3630*/  @P0 PRMT R95, R95, 0x5410, R96 ;  /* 0x000054105f5f0816 */ /* 0x000fe20000000060 */
        /* <DEDUP_REMOVED lines=13> */
.L_x_743:
[----:B------:R-:W-:Y:S05]  /*3710*/  BSYNC B0 ;  /* 0x0000000000007941 */ /* 0x000fea0003800000 */
.L_x_742:
[----:B------:R-:W-:Y:S02]  /*3720*/  @P0 MOV R99, 0x10 ;  /* 0x0000001000630802 */ /* 0x000fe40000000f00 */
[----:B------:R-:W-:-:S03]  /*3730*/  @P3 MOV R97, 0x10 ;  /* 0x0000001000613802 */ /* 0x000fc60000000f00 */
[----:B------:R-:W-:-:S04]  /*3740*/  @P0 IMAD.WIDE.U32 R98, R0, R99, c[0x0][0x258] ;  /* 0x0000960000620625 */ /* 0x000fc800078e0063 */
[----:B------:R-:W-:Y:S01]  /*3750*/  @P3 IMAD.WIDE.U32 R96, R116, R97, c[0x0][0x248] ;  /* 0x0000920074603625 */ /* 0x000fe200078e0061 */
[----:B------:R0:W-:Y:S01]  /*3760*/  @P0 STG.E.128 [R98.64], R92 ;  /* 0x0000005c62000986 */ /* 0x0001e2000c101d04 */
[----:B------:R-:W-:-:S03]  /*3770*/  LOP3.LUT P0, RZ, R11, 0xff, RZ, 0xc0, !PT ;  /* 0x000000ff0bff7812 */ /* 0x000fc6000780c0ff */
[----:B------:R0:W-:Y:S01]  /*3780*/  @P3 STG.E.128 [R96.64], R88 ;  /* 0x0000005860003986 */ /* 0x0001e2000c101d04 */
[----:B------:R-:W-:Y:S01]  /*3790*/  SEL R11, RZ, 0x1, P0 ;  /* 0x00000001ff0b7807 */ /* 0x000fe20000000000 */
[----:B0----5:R-:W-:Y:S01]  /*37a0*/  @P1 CALL.REL.NOINC `(.L_x_656) ;  /* 0x0000001000001944 */ /* 0x021fe20003c00000 */
[----:B------:R-:W-:Y:S05]  /*37b0*/  BRA `(.L_x_744) ;  /* 0xffffcd9000007947 */ /* 0x000fea000383ffff */
.L_x_656:
        /* <DEDUP_REMOVED lines=22> */
.L_x_660:
[----:B------:R-:W-:Y:S01]  /*3920*/  HFMA2.MMA R125, -RZ, RZ, 0, 9.5367431640625e-07 ;  /* 0x00000010ff7d7435 */ /* 0x000fe200000001ff */
[----:B------:R-:W-:Y:S01]  /*3930*/  MOV R102, R99 ;  /* 0x0000006300667202 */ /* 0x000fe20000000f00 */
[----:B------:R-:W-:Y:S01]  /*3940*/  IMAD.MOV.U32 R126, RZ, RZ, 0x1f ;  /* 0x0000001fff7e7424 */ /* 0x000fe200078e00ff */
[----:B------:R-:W-:-:S02]  /*3950*/  MOV R127, 0xffffffff ;  /* 0xffffffff007f7802 */ /* 0x000fc40000000f00 */
[----:B------:R-:W-:Y:S02]  /*3960*/  MOV R96, 0x3980 ;  /* 0x0000398000607802 */ /* 0x000fe40000000f00 */
[----:B------:R-:W-:Y:S05]  /*3970*/  CALL.REL.NOINC `($__internal_19_$__cuda_sm70_shflsync_down_p) ;  /* 0x0000046000007944 */ /* 0x000fea0003c00000 */
[----:B-1----:R-:W-:Y:S01]  /*3980*/  MOV R100, R102 ;  /* 0x0000006600647202 */ /* 0x002fe20000000f00 */
[----:B0-----:R-:W-:Y:S05]  /*3990*/  BRA `(.L_x_745) ;  /* 0xffffda3000007947 */ /* 0x001fea000383ffff */
.L_x_661:
[----:B------:R-:W-:Y:S01]  /*39a0*/  HFMA2.MMA R125, -RZ, RZ, 0, 9.5367431640625e-07 ;  /* 0x00000010ff7d7435 */ /* 0x000fe200000001ff */
[----:B------:R-:W-:Y:S01]  /*39b0*/  IMAD.MOV.U32 R102, RZ, RZ, R101 ;  /* 0x000000ffff667224 */ /* 0x000fe200078e0065 */
[----:B------:R-:W-:Y:S01]  /*39c0*/  MOV R126, 0x1f ;  /* 0x0000001f007e7802 */ /* 0x000fe20000000f00 */
[----:B------:R-:W-:Y:S01]  /*39d0*/  IMAD.MOV.U32 R127, RZ, RZ, -0x1 ;  /* 0xffffffffff7f7424 */ /* 0x000fe200078e00ff */
[----:B------:R-:W-:Y:S02]  /*39e0*/  MOV R96, 0x3a00 ;  /* 0x00003a0000607802 */ /* 0x000fe40000000f00 */
[----:B01----:R-:W-:Y:S05]  /*39f0*/  CALL.REL.NOINC `($__internal_19_$__cuda_sm70_shflsync_down_p) ;  /* 0x000003e000007944 */ /* 0x003fea0003c00000 */
[----:B------:R-:W-:Y:S01]  /*3a00*/  FADD.FTZ R100, R100, R99 ;  /* 0x0000006364647221 */ /* 0x000fe20000010000 */
[----:B0-----:R-:W-:Y:S01]  /*3a10*/  HFMA2.MMA R125, -RZ, RZ, 0, 4.76837158203125e-07 ;  /* 0x00000008ff7d7435 */ /* 0x001fe200000001ff */
[----:B-1----:R-:W-:Y:S01]  /*3a20*/  FADD.FTZ R101, R101, R102 ;  /* 0x0000006665657221 */ /* 0x002fe20000010000 */
[----:B------:R-:W-:Y:S01]  /*3a30*/  MOV R126, 0x1f ;  /* 0x0000001f007e7802 */ /* 0x000fe20000000f00 */
[----:B------:R-:W-:Y:S01]  /*3a40*/  IMAD.MOV.U32 R127, RZ, RZ, -0x1 ;  /* 0xffffffffff7f7424 */ /* 0x000fe200078e00ff */
[----:B------:R-:W-:-:S02]  /*3a50*/  MOV R102, R100 ;  /* 0x0000006400667202 */ /* 0x000fc40000000f00 */
[----:B------:R-:W-:Y:S02]  /*3a60*/  MOV R96, 0x3a80 ;  /* 0x00003a8000607802 */ /* 0x000fe40000000f00 */
[----:B------:R-:W-:Y:S05]  /*3a70*/  CALL.REL.NOINC `($__internal_19_$__cuda_sm70_shflsync_down_p) ;  /* 0x0000036000007944 */ /* 0x000fea0003c00000 */
[----:B0-----:R-:W-:Y:S01]  /*3a80*/  HFMA2.MMA R125, -RZ, RZ, 0, 4.76837158203125e-07 ;  /* 0x00000008ff7d7435 */ /* 0x001fe200000001ff */
[----:B-1----:R-:W-:Y:S01]  /*3a90*/  MOV R99, R102 ;  /* 0x0000006600637202 */ /* 0x002fe20000000f00 */
[----:B------:R-:W-:Y:S01]  /*3aa0*/  IMAD.MOV.U32 R102, RZ, RZ, R101 ;  /* 0x000000ffff667224 */ /* 0x000fe200078e0065 */
[----:B------:R-:W-:Y:S01]  /*3ab0*/  MOV R126, 0x1f ;  /* 0x0000001f007e7802 */ /* 0x000fe20000000f00 */
[----:B------:R-:W-:Y:S01]  /*3ac0*/  IMAD.MOV.U32 R127, RZ, RZ, -0x1 ;  /* 0xffffffffff7f7424 */ /* 0x000fe200078e00ff */
[----:B------:R-:W-:Y:S02]  /*3ad0*/  MOV R96, 0x3af0 ;  /* 0x00003af000607802 */ /* 0x000fe40000000f00 */
[----:B------:R-:W-:Y:S05]  /*3ae0*/  CALL.REL.NOINC `($__internal_19_$__cuda_sm70_shflsync_down_p) ;  /* 0x000002f000007944 */ /* 0x000fea0003c00000 */
[----:B------:R-:W-:Y:S01]  /*3af0*/  FADD.FTZ R100, R99, R100 ;  /* 0x0000006463647221 */ /* 0x000fe20000010000 */
[----:B0-----:R-:W-:Y:S01]  /*3b00*/  HFMA2.MMA R125, -RZ, RZ, 0, 2.384185791015625e-07 ;  /* 0x00000004ff7d7435 */ /* 0x001fe200000001ff */
[----:B-1----:R-:W-:Y:S01]  /*3b10*/  FADD.FTZ R101, R101, R102 ;  /* 0x0000006665657221 */ /* 0x002fe20000010000 */
[----:B------:R-:W-:Y:S01]  /*3b20*/  MOV R126, 0x1f ;  /* 0x0000001f007e7802 */ /* 0x000fe20000000f00 */
[----:B------:R-:W-:Y:S01]  /*3b30*/  IMAD.MOV.U32 R127, RZ, RZ, -0x1 ;  /* 0xffffffffff7f7424 */ /* 0x000fe200078e00ff */
[----:B------:R-:W-:-:S02]  /*3b40*/  MOV R102, R100 ;  /* 0x0000006400667202 */ /* 0x000fc40000000f00 */
[----:B------:R-:W-:Y:S02]  /*3b50*/  MOV R96, 0x3b70 ;  /* 0x00003b7000607802 */ /* 0x000fe40000000f00 */
[----:B------:R-:W-:Y:S05]  /*3b60*/  CALL.REL.NOINC `($__internal_19_$__cuda_sm70_shflsync_down_p) ;  /* 0x0000027000007944 */ /* 0x000fea0003c00000 */
[----:B0-----:R-:W-:Y:S01]  /*3b70*/  HFMA2.MMA R125, -RZ, RZ, 0, 2.384185791015625e-07 ;  /* 0x00000004ff7d7435 */ /* 0x001fe200000001ff */
[----:B-1----:R-:W-:Y:S01]  /*3b80*/  MOV R99, R102 ;  /* 0x0000006600637202 */ /* 0x002fe20000000f00 */
[----:B------:R-:W-:Y:S01]  /*3b90*/  IMAD.MOV.U32 R102, RZ, RZ, R101 ;  /* 0x000000ffff667224 */ /* 0x000fe200078e0065 */
[----:B------:R-:W-:Y:S01]  /*3ba0*/  MOV R126, 0x1f ;  /* 0x0000001f007e7802 */ /* 0x000fe20000000f00 */
[----:B------:R-:W-:Y:S01]  /*3bb0*/  IMAD.MOV.U32 R127, RZ, RZ, -0x1 ;  /* 0xffffffffff7f7424 */ /* 0x000fe200078e00ff */
[----:B------:R-:W-:Y:S02]  /*3bc0*/  MOV R96, 0x3be0 ;  /* 0x00003be000607802 */ /* 0x000fe40000000f00 */
[----:B------:R-:W-:Y:S05]  /*3bd0*/  CALL.REL.NOINC `($__internal_19_$__cuda_sm70_shflsync_down_p) ;  /* 0x0000020000007944 */ /* 0x000fea0003c00000 */
[----:B------:R-:W-:Y:S01]  /*3be0*/  FADD.FTZ R100, R99, R100 ;  /* 0x0000006463647221 */ /* 0x000fe20000010000 */
[----:B0-----:R-:W-:Y:S01]  /*3bf0*/  HFMA2.MMA R125, -RZ, RZ, 0, 1.1920928955078125e-07 ;  /* 0x00000002ff7d7435 */ /* 0x001fe200000001ff */
[----:B-1----:R-:W-:Y:S01]  /*3c00*/  FADD.FTZ R103, R101, R102 ;  /* 0x0000006665677221 */ /* 0x002fe20000010000 */
[----:B------:R-:W-:Y:S01]  /*3c10*/  MOV R126, 0x1f ;  /* 0x0000001f007e7802 */ /* 0x000fe20000000f00 */
[----:B------:R-:W-:Y:S01]  /*3c20*/  IMAD.MOV.U32 R127, RZ, RZ, -0x1 ;  /* 0xffffffffff7f7424 */ /* 0x000fe200078e00ff */
[----:B------:R-:W-:-:S02]  /*3c30*/  MOV R102, R100 ;  /* 0x0000006400667202 */ /* 0x000fc40000000f00 */
[----:B------:R-:W-:Y:S02]  /*3c40*/  MOV R96, 0x3c60 ;  /* 0x00003c6000607802 */ /* 0x000fe40000000f00 */
[----:B------:R-:W-:Y:S05]  /*3c50*/  CALL.REL.NOINC `($__internal_19_$__cuda_sm70_shflsync_down_p) ;  /* 0x0000018000007944 */ /* 0x000fea0003c00000 */
[----:B0-----:R-:W-:Y:S01]  /*3c60*/  HFMA2.MMA R125, -RZ, RZ, 0, 1.1920928955078125e-07 ;  /* 0x00000002ff7d7435 */ /* 0x001fe200000001ff */
[----:B-1----:R-:W-:Y:S01]  /*3c70*/  MOV R99, R102 ;  /* 0x0000006600637202 */ /* 0x002fe20000000f00 */
[----:B------:R-:W-:Y:S01]  /*3c80*/  IMAD.MOV.U32 R102, RZ, RZ, R103 ;  /* 0x000000ffff667224 */ /* 0x000fe200078e0067 */
[----:B------:R-:W-:Y:S01]  /*3c90*/  MOV R126, 0x1f ;  /* 0x0000001f007e7802 */ /* 0x000fe20000000f00 */
[----:B------:R-:W-:Y:S01]  /*3ca0*/  IMAD.MOV.U32 R127, RZ, RZ, -0x1 ;  /* 0xffffffffff7f7424 */ /* 0x000fe200078e00ff */
[----:B------:R-:W-:Y:S02]  /*3cb0*/  MOV R96, 0x3cd0 ;  /* 0x00003cd000607802 */ /* 0x000fe40000000f00 */
[----:B------:R-:W-:Y:S05]  /*3cc0*/  CALL.REL.NOINC `($__internal_19_$__cuda_sm70_shflsync_down_p) ;  /* 0x0000011000007944 */ /* 0x000fea0003c00000 */
[----:B------:R-:W-:Y:S01]  /*3cd0*/  FADD.FTZ R101, R99, R100 ;  /* 0x0000006463657221 */ /* 0x000fe20000010000 */
[----:B0-----:R-:W-:Y:S01]  /*3ce0*/  HFMA2.MMA R125, -RZ, RZ, 0, 5.9604644775390625e-08 ;  /* 0x00000001ff7d7435 */ /* 0x001fe200000001ff */
[----:B-1----:R-:W-:Y:S01]  /*3cf0*/  FADD.FTZ R103, R103, R102 ;  /* 0x0000006667677221 */ /* 0x002fe20000010000 */
[----:B------:R-:W-:Y:S01]  /*3d00*/  MOV R126, 0x1f ;  /* 0x0000001f007e7802 */ /* 0x000fe20000000f00 */
[----:B------:R-:W-:Y:S01]  /*3d10*/  IMAD.MOV.U32 R127, RZ, RZ, -0x1 ;  /* 0xffffffffff7f7424 */ /* 0x000fe200078e00ff */
[----:B------:R-:W-:-:S02]  /*3d20*/  MOV R102, R101 ;  /* 0x0000006500667202 */ /* 0x000fc40000000f00 */
[----:B------:R-:W-:Y:S02]  /*3d30*/  MOV R96, 0x3d50 ;  /* 0x00003d5000607802 */ /* 0x000fe40000000f00 */
[----:B------:R-:W-:Y:S05]  /*3d40*/  CALL.REL.NOINC `($__internal_19_$__cuda_sm70_shflsync_down_p) ;  /* 0x0000009000007944 */ /* 0x000fea0003c00000 */
[----:B0-----:R-:W-:Y:S01]  /*3d50*/  HFMA2.MMA R125, -RZ, RZ, 0, 5.9604644775390625e-08 ;  /* 0x00000001ff7d7435 */ /* 0x001fe200000001ff */
[----:B-1----:R-:W-:Y:S01]  /*3d60*/  MOV R124, R102 ;  /* 0x00000066007c7202 */ /* 0x002fe20000000f00 */
[----:B------:R-:W-:Y:S01]  /*3d70*/  IMAD.MOV.U32 R102, RZ, RZ, R103 ;  /* 0x000000ffff667224 */ /* 0x000fe200078e0067 */
[----:B------:R-:W-:Y:S01]  /*3d80*/  MOV R126, 0x1f ;  /* 0x0000001f007e7802 */ /* 0x000fe20000000f00 */
[----:B------:R-:W-:Y:S01]  /*3d90*/  IMAD.MOV.U32 R127, RZ, RZ, -0x1 ;  /* 0xffffffffff7f7424 */ /* 0x000fe200078e00ff */
[----:B------:R-:W-:Y:S02]  /*3da0*/  MOV R96, 0x3dc0 ;  /* 0x00003dc000607802 */ /* 0x000fe40000000f00 */
[----:B------:R-:W-:Y:S05]  /*3db0*/  CALL.REL.NOINC `($__internal_19_$__cuda_sm70_shflsync_down_p) ;  /* 0x0000002000007944 */ /* 0x000fea0003c00000 */
[----:B-1----:R-:W-:Y:S01]  /*3dc0*/  MOV R96, R102 ;  /* 0x0000006600607202 */ /* 0x002fe20000000f00 */
[----:B0-----:R-:W-:Y:S05]  /*3dd0*/  BRA `(.L_x_746) ;  /* 0xffffd71000007947 */ /* 0x001fea000383ffff */
        .weak           $__internal_19_$__cuda_sm70_shflsync_down_p
        .type           $__internal_19_$__cuda_sm70_shflsync_down_p,@function
        .size           $__internal_19_$__cuda_sm70_shflsync_down_p,(.L_x_6821 - $__internal_19_$__cuda_sm70_shflsync_down_p)
$__internal_19_$__cuda_sm70_shflsync_down_p:
[----:B------:R-:W-:Y:S01]  /*3de0*/  HFMA2.MMA R97, -RZ, RZ, 0, 0 ;  /* 0x00000000ff617435 */ /* 0x000fe200000001ff */
[----:B------:R-:W-:Y:S04]  /*3df0*/  WARPSYNC R127 ;  /* 0x0000007f00007348 */ /* 0x000fe80003800000 */
[----:B------:R0:W1:Y:S01]  /*3e00*/  SHFL.DOWN PT, R102, R102, R125, R126 ;  /* 0x0800007d66667389 */ /* 0x00006200000e007e */
[----:B------:R-:W-:Y:S05]  /*3e10*/  RET.REL.NODEC R96 `(_ZN10layer_norm13ln_bwd_kernelINS_13Kernel_traitsI13__nv_bfloat16S2_S2_S2_fjLj2048ELj1ELj1ELj4ELj16ENS_18Kernel_traits_baseILj2048ES2_S2_S2_S2_fjLj128EEEEELb1ELb1ELb1ELb1EEEvNS_9BwdParamsE) ;  /* 0xffffc1e060007950 */ /* 0x000fea0003c3ffff */
.L_x_747:
        /* <DEDUP_REMOVED lines=14> */
.L_x_6821:


//--------------------- .text._ZN10layer_norm13ln_bwd_kernelINS_13Kernel_traitsI6__halfS2_S2_S2_fjLj2048ELj1ELj1ELj4ELj16ENS_18Kernel_traits_baseILj2048ES2_S2_S2_S2_fjLj128EEEEELb0ELb0ELb0ELb0EEEvNS_9BwdParamsE --------------------------
	.section	.text._ZN10layer_norm13ln_bwd_kernelINS_13Kernel_traitsI6__halfS2_S2_S2_fjLj2048ELj1ELj1ELj4ELj16ENS_18Kernel_traits_baseILj2048ES2_S2_S2_S2_fjLj128EEEEELb0ELb0ELb0ELb0EEEvNS_9BwdParamsE,"ax",@progbits
	.sectioninfo	@"SHI_REGISTERS=122"
	.align	128
        .global         _ZN10layer_norm13ln_bwd_kernelINS_13Kernel_traitsI6__halfS2_S2_S2_fjLj2048ELj1ELj1ELj4ELj16ENS_18Kernel_traits_baseILj2048ES2_S2_S2_S2_fjLj128EEEEELb0ELb0ELb0ELb0EEEvNS_9BwdParamsE
        .type           _ZN10layer_norm13ln_bwd_kernelINS_13Kernel_traitsI6__halfS2_S2_S2_fjLj2048ELj1ELj1ELj4ELj16ENS_18Kernel_traits_baseILj2048ES2_S2_S2_S2_fjLj128EEEEELb0ELb0ELb0ELb0EEEvNS_9BwdParamsE,@function
        .size           _ZN10layer_norm13ln_bwd_kernelINS_13Kernel_traitsI6__halfS2_S2_S2_fjLj2048ELj1ELj1ELj4ELj16ENS_18Kernel_traits_baseILj2048ES2_S2_S2_S2_fjLj128EEEEELb0ELb0ELb0ELb0EEEvNS_9BwdParamsE,(.L_x_6822 - _ZN10layer_norm13ln_bwd_kernelINS_13Kernel_traitsI6__halfS2_S2_S2_fjLj2048ELj1ELj1ELj4ELj16ENS_18Kernel_traits_baseILj2048ES2_S2_S2_S2_fjLj128EEEEELb0ELb0ELb0ELb0EEEvNS_9BwdParamsE)
        .other          _ZN10layer_norm13ln_bwd_kernelINS_13Kernel_traitsI6__halfS2_S2_S2_fjLj2048ELj1ELj1ELj4ELj16ENS_18Kernel_traits_baseILj2048ES2_S2_S2_S2_fjLj128EEEEELb0ELb0ELb0ELb0EEEvNS_9BwdParamsE,@"STO_CUDA_ENTRY STV_DEFAULT"
_ZN10layer_norm13ln_bwd_kernelINS_13Kernel_traitsI6__halfS2_S2_S2_fjLj2048ELj1ELj1ELj4ELj16ENS_18Kernel_traits_baseILj2048ES2_S2_S2_S2_fjLj128EEEEELb0ELb0ELb0ELb0EEEvNS_9BwdParamsE:
.text._ZN10layer_norm13ln_bwd_kernelINS_13Kernel_traitsI6__halfS2_S2_S2_fjLj2048ELj1ELj1ELj4ELj16ENS_18Kernel_traits_baseILj2048ES2_S2_S2_S2_fjLj128EEEEELb0ELb0ELb0ELb0EEEvNS_9BwdParamsE:
        /* <DEDUP_REMOVED lines=38> */
[----:B0-----:R-:W-:Y:S01]  /*0260*/  HFMA2.MMA R2, -RZ, RZ, 0, 5.9604644775390625e-08 ;  /* 0x00000001ff027435 */ /* 0x001fe200000001ff */
[--C-:B-----5:R-:W-:Y:S01]  /*0270*/  HADD2.F32 R18, -RZ, R8.reuse.H0_H0 ;  /* 0x20000008ff127230 */ /* 0x120fe20000004100 */
[----:B------:R-:W-:Y:S01]  /*0280*/  MOV R25, RZ ;  /* 0x000000ff00197202 */ /* 0x000fe20000000f00 */
[----:B------:R-:W-:Y:S02]  /*0290*/  HADD2.F32 R17, -RZ, R8.H1_H1 ;  /* 0x30000008ff117230 */ /* 0x000fe40000004100 */
[--C-:B------:R-:W-:Y:S02]  /*02a0*/  HADD2.F32 R16, -RZ, R9.reuse.H0_H0 ;  /* 0x20000009ff107230 */ /* 0x100fe40000004100 */
[----:B------:R-:W-:Y:S02]  /*02b0*/  HADD2.F32 R15, -RZ, R9.H1_H1 ;  /* 0x30000009ff0f7230 */ /* 0x000fe40000004100 */
[--C-:B------:R-:W-:Y:S02]  /*02c0*/  HADD2.F32 R14, -RZ, R10.reuse.H0_H0 ;  /* 0x2000000aff0e7230 */ /* 0x100fe40000004100 */
[----:B------:R-:W-:-:S02]  /*02d0*/  HADD2.F32 R13, -RZ, R10.H1_H1 ;  /* 0x3000000aff0d7230 */ /* 0x000fc40000004100 */
[--C-:B------:R-:W-:Y:S02]  /*02e0*/  HADD2.F32 R12, -RZ, R11.reuse.H0_H0 ;  /* 0x2000000bff0c7230 */ /* 0x100fe40000004100 */
        /* <DEDUP_REMOVED lines=9> */
.L_x_759:
[----:B------:R-:W-:Y:S02]  /*0380*/  ISETP.NE.U32.AND P0, PT, RZ, c[0x0][0x1c0], PT ;  /* 0x00007000ff007a0c */ /* 0x000fe40003f05070 */
[----:B------:R-:W-:Y:S02]  /*0390*/  MOV R68, 0x4 ;  /* 0x0000000400447802 */ /* 0x000fe40000000f00 */
[----:B------:R-:W-:-:S02]  /*03a0*/  ISETP.NE.AND.EX P0, PT, RZ, c[0x0][0x1c4], PT, P0 ;  /* 0x00007100ff007a0c */ /* 0x000fc40003f05300 */
        /* <DEDUP_REMOVED lines=37> */
[--C-:B--2---:R-:W-:Y:S02]  /*0600*/  HADD2.F32 R75, -RZ, R64.reuse.H0_H0 ;  /* 0x20000040ff4b7230 */ /* 0x104fe40000004100 */
[----:B------:R-:W-:Y:S02]  /*0610*/  HADD2.F32 R83, -RZ, R64.H1_H1 ;  /* 0x30000040ff537230 */ /* 0x000fe40000004100 */
[--C-:B------:R-:W-:Y:S01]  /*0620*/  HADD2.F32 R91, -RZ, R65.reuse.H1_H1 ;  /* 0x30000041ff5b7230 */ /* 0x100fe20000004100 */
[C---:B------:R-:W-:Y:S01]  /*0630*/  FADD.FTZ R75, -R112.reuse, R75 ;  /* 0x0000004b704b7221 */ /* 0x040fe20000010100 */
[----:B------:R-:W-:Y:S01]  /*0640*/  HADD2.F32 R93, -RZ, R66.H0_H0 ;  /* 0x20000042ff5d7230 */ /* 0x000fe20000004100 */
[C---:B------:R-:W-:Y:S01]  /*0650*/  FADD.FTZ R83, -R112.reuse, R83 ;  /* 0x0000005370537221 */ /* 0x040fe20000010100 */
[----:B---3--:R-:W-:Y:S01]  /*0660*/  HADD2.F32 R81, -RZ, R68.H0_H0 ;  /* 0x20000044ff517230 */ /* 0x008fe20000004100 */
[----:B------:R-:W-:Y:S01]  /*0670*/  FADD.FTZ R91, -R112, R91 ;  /* 0x0000005b705b7221 */ /* 0x000fe20000010100 */
[----:B------:R-:W-:Y:S01]  /*0680*/  HADD2.F32 R85, -RZ, R65.H0_H0 ;  /* 0x20000041ff557230 */ /* 0x000fe20000004100 */
[C---:B-----5:R-:W-:Y:S01]  /*0690*/  FMUL.FTZ R75, R74.reuse, R75 ;  /* 0x0000004b4a4b7220 */ /* 0x060fe20000410000 */
[----:B------:R-:W-:Y:S01]  /*06a0*/  HADD2.F32 R113, -RZ, R66.H1_H1 ;  /* 0x30000042ff717230 */ /* 0x000fe20000004100 */
[----:B------:R-:W-:Y:S01]  /*06b0*/  FMUL.FTZ R76, R74, R83 ;  /* 0x000000534a4c7220 */ /* 0x000fe20000410000 */
[----:B------:R-:W-:Y:S01]  /*06c0*/  HADD2.F32 R68, -RZ, R68.H1_H1 ;  /* 0x30000044ff447230 */ /* 0x000fe20000004100 */
[----:B------:R-:W-:Y:S01]  /*06d0*/  FADD.FTZ R83, -R112, R93 ;  /* 0x0000005d70537221 */ /* 0x000fe20000010100 */
[--C-:B------:R-:W-:Y:S01]  /*06e0*/  HADD2.F32 R66, -RZ, R69.reuse.H1_H1 ;  /* 0x30000045ff427230 */ /* 0x100fe20000004100 */
[----:B------:R-:W-:Y:S01]  /*06f0*/  FMUL.FTZ R80, R74, R91 ;  /* 0x0000005b4a507220 */ /* 0x000fe20000410000 */
[----:B------:R-:W-:Y:S01]  /*0700*/  HADD2.F32 R89, -RZ, R69.H0_H0 ;  /* 0x20000045ff597230 */ /* 0x000fe20000004100 */
[-C--:B0-----:R-:W-:Y:S01]  /*0710*/  FMUL.FTZ R78, R18, R81.reuse ;  /* 0x00000051124e7220 */ /* 0x081fe20000410000 */
[--C-:B------:R-:W-:Y:S01]  /*0720*/  HADD2.F32 R69, -RZ, R70.reuse.H0_H0 ;  /* 0x20000046ff457230 */ /* 0x100fe20000004100 */
[----:B------:R-:W-:Y:S01]  /*0730*/  FADD.FTZ R40, R40, R81 ;  /* 0x0000005128287221 */ /* 0x000fe20000010000 */
[----:B------:R-:W-:Y:S01]  /*0740*/  HADD2.F32 R87, -RZ, R67.H0_H0 ;  /* 0x20000043ff577230 */ /* 0x000fe20000004100 */
[----:B------:R-:W-:Y:S01]  /*0750*/  FFMA.FTZ R24, R75, R81, R24 ;  /* 0x000000514b187223 */ /* 0x000fe20000010018 */
[----:B------:R-:W-:Y:S01]  /*0760*/  HADD2.F32 R70, -RZ, R70.H1_H1 ;  /* 0x30000046ff467230 */ /* 0x000fe20000004100 */
[----:B------:R-:W-:Y:S01]  /*0770*/  FADD.FTZ R81, -R112, R85 ;  /* 0x0000005570517221 */ /* 0x000fe20000010100 */
[----:B------:R-:W-:Y:S01]  /*0780*/  HADD2.F32 R65, -RZ, R71.H0_H0 ;  /* 0x20000047ff417230 */ /* 0x000fe20000004100 */
[----:B------:R-:W-:Y:S01]  /*0790*/  FADD.FTZ R41, R41, R68 ;  /* 0x0000004429297221 */ /* 0x000fe20000010000 */
[----:B------:R-:W-:Y:S01]  /*07a0*/  HADD2.F32 R67, -RZ, R67.H1_H1 ;  /* 0x30000043ff437230 */ /* 0x000fe20000004100 */
[-C--:B------:R-:W-:Y:S01]  /*07b0*/  FFMA.FTZ R25, R76, R68.reuse, R25 ;  /* 0x000000444c197223 */ /* 0x080fe20000010019 */
[----:B------:R-:W-:Y:S01]  /*07c0*/  HADD2.F32 R64, -RZ, R71.H1_H1 ;  /* 0x30000047ff407230 */ /* 0x000fe20000004100 */
[----:B------:R-:W-:Y:S01]  /*07d0*/  FMUL.FTZ R79, R17, R68 ;  /* 0x00000044114f7220 */ /* 0x000fe20000410000 */
[----:B------:R-:W-:Y:S01]  /*07e0*/  IADD3 R93, R0, 0x80, RZ ;  /* 0x00000080005d7810 */ /* 0x000fe20007ffe0ff */
[----:B------:R-:W-:-:S02]  /*07f0*/  FADD.FTZ R43, R43, R66 ;  /* 0x000000422b2b7221 */ /* 0x000fc40000010000 */
[----:B------:R-:W-:Y:S02]  /*0800*/  FMUL.FTZ R83, R74, R83 ;  /* 0x000000534a537220 */ /* 0x000fe40000410000 */
[-C--:B------:R-:W-:Y:S02]  /*0810*/  FFMA.FTZ R27, R80, R66.reuse, R27 ;  /* 0x00000042501b7223 */ /* 0x080fe4000001001b */
[----:B------:R-:W-:Y:S02]  /*0820*/  FMUL.FTZ R85, R15, R66 ;  /* 0x000000420f557220 */ /* 0x000fe40000410000 */
[----:B------:R-:W-:Y:S02]  /*0830*/  FADD.FTZ R66, RZ, R78 ;  /* 0x0000004eff427221 */ /* 0x000fe40000010000 */
[----:B------:R-:W-:Y:S02]  /*0840*/  FFMA.FTZ R68, R75, R78, RZ ;  /* 0x0000004e4b447223 */ /* 0x000fe400000100ff */
[----:B------:R-:W-:-:S02]  /*0850*/  FADD.FTZ R44, R44, R69 ;  /* 0x000000452c2c7221 */ /* 0x000fc40000010000 */
[-C--:B------:R-:W-:Y:S02]  /*0860*/  FFMA.FTZ R28, R83, R69.reuse, R28 ;  /* 0x00000045531c7223 */ /* 0x080fe4000001001c */
[----:B------:R-:W-:Y:S02]  /*0870*/  FMUL.FTZ R84, R14, R69 ;  /* 0x000000450e547220 */ /* 0x000fe40000410000 */
[----:B------:R-:W-:Y:S02]  /*0880*/  FMUL.FTZ R81, R74, R81 ;  /* 0x000000514a517220 */ /* 0x000fe40000410000 */
[----:B------:R-:W-:Y:S02]  /*0890*/  FMUL.FTZ R82, R16, R89 ;  /* 0x0000005910527220 */ /* 0x000fe40000410000 */
[----:B------:R-:W-:Y:S02]  /*08a0*/  FADD.FTZ R69, R66, R79 ;  /* 0x0000004f42457221 */ /* 0x000fe40000010000 */
[----:B------:R-:W-:-:S02]  /*08b0*/  FFMA.FTZ R68, R76, R79, R68 ;  /* 0x0000004f4c447223 */ /* 0x000fc40000010044 */
[----:B------:R-:W-:Y:S02]  /*08c0*/  FADD.FTZ R66, R69, R82 ;  /* 0x0000005245427221 */ /* 0x000fe40000010000 */
[C---:B------:R-:W-:Y:S02]  /*08d0*/  FFMA.FTZ R68, R81.reuse, R82, R68 ;  /* 0x0000005251447223 */ /* 0x040fe40000010044 */
[----:B------:R-:W-:Y:S02]  /*08e0*/  FADD.FTZ R42, R42, R89 ;  /* 0x000000592a2a7221 */ /* 0x000fe40000010000 */
[----:B------:R-:W-:Y:S02]  /*08f0*/  FFMA.FTZ R26, R81, R89, R26 ;  /* 0x00000059511a7223 */ /* 0x000fe4000001001a */
[C---:B------:R-:W-:Y:S02]  /*0900*/  FADD.FTZ R89, -R112.reuse, R87 ;  /* 0x0000005770597221 */ /* 0x040fe40000010100 */
[----:B------:R-:W-:-:S02]  /*0910*/  FADD.FTZ R113, -R112, R113 ;  /* 0x0000007170717221 */ /* 0x000fc40000010100 */
[----:B------:R-:W-:Y:S02]  /*0920*/  FADD.FTZ R69, R66, R85 ;  /* 0x0000005542457221 */ /* 0x000fe40000010000 */
[----:B------:R-:W-:Y:S02]  /*0930*/  FFMA.FTZ R68, R80, R85, R68 ;  /* 0x0000005550447223 */ /* 0x000fe40000010044 */
[C---:B------:R-:W-:Y:S02]  /*0940*/  FMUL.FTZ R89, R74.reuse, R89 ;  /* 0x000000594a597220 */ /* 0x040fe40000410000 */
[----:B------:R-:W-:Y:S02]  /*0950*/  FMUL.FTZ R86, R74, R113 ;  /* 0x000000714a567220 */ /* 0x000fe40000410000 */
[----:B------:R-:W-:Y:S02]  /*0960*/  FMUL.FTZ R87, R13, R70 ;  /* 0x000000460d577220 */ /* 0x000fe40000410000 */
[----:B------:R-:W-:-:S02]  /*0970*/  FADD.FTZ R66, R69, R84 ;  /* 0x0000005445427221 */ /* 0x000fc40000010000 */
[----:B------:R-:W-:Y:S02]  /*0980*/  FFMA.FTZ R68, R83, R84, R68 ;  /* 0x0000005453447223 */ /* 0x000fe40000010044 */
[----:B------:R-:W-:Y:S02]  /*0990*/  FADD.FTZ R46, R46, R65 ;  /* 0x000000412e2e7221 */ /* 0x000fe40000010000 */
[-C--:B------:R-:W-:Y:S02]  /*09a0*/  FFMA.FTZ R30, R89, R65.reuse, R30 ;  /* 0x00000041591e7223 */ /* 0x080fe4000001001e */
[----:B------:R-:W-:Y:S02]  /*09b0*/  FMUL.FTZ R88, R12, R65 ;  /* 0x000000410c587220 */ /* 0x000fe40000410000 */
[----:B------:R-:W-:Y:S02]  /*09c0*/  FADD.FTZ R67, -R112, R67 ;  /* 0x0000004370437221 */ /* 0x000fe40000010100 */
        /* <DEDUP_REMOVED lines=12> */
.L_x_750:
[----:B0-----:R-:W-:Y:S05]  /*0a90*/  BSYNC B0 ;  /* 0x0000000000007941 */ /* 0x001fea0003800000 */
.L_x_749:
        /* <DEDUP_REMOVED lines=11> */
[----:B------:R-:W-:-:S05]  /*0b50*/  @P1 LEA.HI.X R93, R93, c[0x0][0x21c], RZ, 0x4, P6 ;  /* 0x000087005d5d1a11 */ /* 0x000fca00030f24ff */
[----:B------:R3:W5:Y:S01]  /*0b60*/  @P1 LDG.E.128 R20, [R92.64] ;  /* 0x000000045c141981 */ /* 0x000762000c1e1d00 */
[--C-:B--2---:R-:W-:Y:S02]  /*0b70*/  HADD2.F32 R95, -RZ, R64.reuse.H1_H1 ;  /* 0x30000040ff5f7230 */ /* 0x104fe40000004100 */
[--C-:B------:R-:W-:Y:S02]  /*0b80*/  HADD2.F32 R97, -RZ, R65.reuse.H0_H0 ;  /* 0x20000041ff617230 */ /* 0x100fe40000004100 */
[----:B------:R-:W-:Y:S01]  /*0b90*/  HADD2.F32 R65, -RZ, R65.H1_H1 ;  /* 0x30000041ff417230 */ /* 0x000fe20000004100 */
[C---:B------:R-:W-:Y:S01]  /*0ba0*/  FADD.FTZ R95, -R112.reuse, R95 ;  /* 0x0000005f705f7221 */ /* 0x040fe20000010100 */
[----:B------:R-:W-:Y:S01]  /*0bb0*/  HADD2.F32 R77, -RZ, R64.H0_H0 ;  /* 0x20000040ff4d7230 */ /* 0x000fe20000004100 */
[C---:B------:R-:W-:Y:S01]  /*0bc0*/  FADD.FTZ R97, -R112.reuse, R97 ;  /* 0x0000006170617221 */ /* 0x040fe20000010100 */
[----:B------:R-:W-:Y:S01]  /*0bd0*/  HADD2.F32 R99, -RZ, R66.H0_H0 ;  /* 0x20000042ff637230 */ /* 0x000fe20000004100 */
[C---:B------:R-:W-:Y:S01]  /*0be0*/  FADD.FTZ R101, -R112.reuse, R65 ;  /* 0x0000004170657221 */ /* 0x040fe20000010100 */
[----:B---3--:R-:W-:Y:S01]  /*0bf0*/  HADD2.F32 R93, -RZ, R68.H0_H0 ;  /* 0x20000044ff5d7230 */ /* 0x008fe20000004100 */
[C---:B------:R-:W-:Y:S01]  /*0c00*/  FADD.FTZ R77, -R112.reuse, R77 ;  /* 0x0000004d704d7221 */ /* 0x040fe20000010100 */
[----:B------:R-:W-:Y:S01]  /*0c10*/  HADD2.F32 R105, -RZ, R66.H1_H1 ;  /* 0x30000042ff697230 */ /* 0x000fe20000004100 */
[----:B------:R-:W-:Y:S01]  /*0c20*/  FADD.FTZ R103, -R112, R99 ;  /* 0x0000006370677221 */ /* 0x000fe20000010100 */
[--C-:B------:R-:W-:Y:S01]  /*0c30*/  HADD2.F32 R99, -RZ, R69.reuse.H0_H0 ;  /* 0x20000045ff637230 */ /* 0x100fe20000004100 */
[C---:B-----5:R-:W-:Y:S01]  /*0c40*/  FMUL.FTZ R94, R74.reuse, R95 ;  /* 0x0000005f4a5e7220 */ /* 0x060fe20000410000 */
[----:B------:R-:W-:Y:S01]  /*0c50*/  HADD2.F32 R66, -RZ, R69.H1_H1 ;  /* 0x30000045ff427230 */ /* 0x000fe20000004100 */
[C---:B------:R-:W-:Y:S01]  /*0c60*/  FMUL.FTZ R95, R74.reuse, R97 ;  /* 0x000000614a5f7220 */ /* 0x040fe20000410000 */
[----:B------:R-:W-:Y:S01]  /*0c70*/  HADD2.F32 R68, -RZ, R68.H1_H1 ;  /* 0x30000044ff447230 */ /* 0x000fe20000004100 */
[C---:B------:R-:W-:Y:S01]  /*0c80*/  FMUL.FTZ R98, R74.reuse, R101 ;  /* 0x000000654a627220 */ /* 0x040fe20000410000 */
[--C-:B------:R-:W-:Y:S01]  /*0c90*/  HADD2.F32 R69, -RZ, R70.reuse.H0_H0 ;  /* 0x20000046ff457230 */ /* 0x100fe20000004100 */
[----:B------:R-:W-:Y:S01]  /*0ca0*/  FMUL.FTZ R77, R74, R77 ;  /* 0x0000004d4a4d7220 */ /* 0x000fe20000410000 */
[--C-:B------:R-:W-:Y:S01]  /*0cb0*/  HADD2.F32 R115, -RZ, R67.reuse.H0_H0 ;  /* 0x20000043ff737230 */ /* 0x100fe20000004100 */
[----:B------:R-:W-:Y:S01]  /*0cc0*/  FMUL.FTZ R96, R10, R93 ;  /* 0x0000005d0a607220 */ /* 0x000fe20000410000 */
[----:B------:R-:W-:Y:S01]  /*0cd0*/  HADD2.F32 R67, -RZ, R67.H1_H1 ;  /* 0x30000043ff437230 */ /* 0x000fe20000004100 */
[----:B------:R-:W-:Y:S01]  /*0ce0*/  FADD.FTZ R38, R38, R99 ;  /* 0x0000006326267221 */ /* 0x000fe20000010000 */
[----:B------:R-:W-:Y:S01]  /*0cf0*/  HADD2.F32 R70, -RZ, R70.H1_H1 ;  /* 0x30000046ff467230 */ /* 0x000fe20000004100 */
[-C--:B------:R-:W-:Y:S01]  /*0d00*/  FFMA.FTZ R58, R95, R99.reuse, R58 ;  /* 0x000000635f3a7223 */ /* 0x080fe2000001003a */
[----:B------:R-:W-:Y:S01]  /*0d10*/  HADD2.F32 R64, -RZ, R71.H1_H1 ;  /* 0x30000047ff407230 */ /* 0x000fe20000004100 */
[----:B------:R-:W-:-:S02]  /*0d20*/  FMUL.FTZ R100, R8, R99 ;  /* 0x0000006308647220 */ /* 0x000fc40000410000 */
[----:B------:R-:W-:Y:S02]  /*0d30*/  FADD.FTZ R39, R39, R66 ;  /* 0x0000004227277221 */ /* 0x000fe40000010000 */
[-C--:B------:R-:W-:Y:S02]  /*0d40*/  FFMA.FTZ R59, R98, R66.reuse, R59 ;  /* 0x00000042623b7223 */ /* 0x080fe4000001003b */
[----:B------:R-:W-:Y:S02]  /*0d50*/  FMUL.FTZ R99, R7, R66 ;  /* 0x0000004207637220 */ /* 0x000fe40000410000 */
        /* <DEDUP_REMOVED lines=11> */
[C---:B------:R-:W-:Y:S02]  /*0e10*/  FADD.FTZ R107, -R112.reuse, R105 ;  /* 0x00000069706b7221 */ /* 0x040fe40000010100 */
[----:B------:R-:W-:Y:S02]  /*0e20*/  FADD.FTZ R105, -R112, R115 ;  /* 0x0000007370697221 */ /* 0x000fe40000010100 */
[----:B------:R-:W-:Y:S02]  /*0e30*/  FADD.FTZ R69, R66, R99 ;  /* 0x0000006342457221 */ /* 0x000fe40000010000 */
[----:B------:R-:W-:-:S02]  /*0e40*/  FFMA.FTZ R114, R98, R99, R114 ;  /* 0x0000006362727223 */ /* 0x000fc40000010072 */
[----:B------:R-:W-:Y:S01]  /*0e50*/  FADD.FTZ R65, -R112, R67 ;  /* 0x0000004370417221 */ /* 0x000fe20000010100 */
[----:B------:R-:W-:Y:S01]  /*0e60*/  HADD2.F32 R67, -RZ, R71.H0_H0 ;  /* 0x20000047ff437230 */ /* 0x000fe20000004100 */
[C---:B------:R-:W-:Y:S02]  /*0e70*/  FMUL.FTZ R105, R74.reuse, R105 ;  /* 0x000000694a697220 */ /* 0x040fe40000410000 */
[----:B------:R-:W-:Y:S02]  /*0e80*/  FMUL.FTZ R104, R74, R107 ;  /* 0x0000006b4a687220 */ /* 0x000fe40000410000 */
[----:B------:R-:W-:Y:S02]  /*0e90*/  FMUL.FTZ R103, R5, R70 ;  /* 0x0000004605677220 */ /* 0x000fe40000410000 */
[----:B------:R-:W-:Y:S02]  /*0ea0*/  FADD.FTZ R66, R69, R102 ;  /* 0x0000006645427221 */ /* 0x000fe40000010000 */
[----:B------:R-:W-:-:S02]  /*0eb0*/  FFMA.FTZ R114, R101, R102, R114 ;  /* 0x0000006665727223 */ /* 0x000fc40000010072 */
[----:B------:R-:W-:Y:S02]  /*0ec0*/  FADD.FTZ R62, R62, R67 ;  /* 0x000000433e3e7221 */ /* 0x000fe40000010000 */
[-C--:B------:R-:W-:Y:S02]  /*0ed0*/  FFMA.FTZ R50, R105, R67.reuse, R50 ;  /* 0x0000004369327223 */ /* 0x080fe40000010032 */
[----:B------:R-:W-:Y:S02]  /*0ee0*/  FMUL.FTZ R106, R4, R67 ;  /* 0x00000043046a7220 */ /* 0x000fe40000410000 */
[----:B------:R-:W-:Y:S02]  /*0ef0*/  FADD.FTZ R67, R66, R103 ;  /* 0x0000006742437221 */ /* 0x000fe40000010000 */
[----:B------:R-:W-:Y:S02]  /*0f00*/  FFMA.FTZ R114, R104, R103, R114 ;  /* 0x0000006768727223 */ /* 0x000fe40000010072 */
        /* <DEDUP_REMOVED lines=14> */
.L_x_752:
[----:B------:R-:W-:Y:S05]  /*0ff0*/  BSYNC B0 ;  /* 0x0000000000007941 */ /* 0x000fea0003800000 */
.L_x_751:
[----:B-----5:R-:W-:Y:S01]  /*1000*/  @P0 HADD2.F32 R73, -RZ, R111.H0_H0 ;  /* 0x2000006fff490230 */ /* 0x020fe20000004100 */
[----:B------:R-:W-:Y:S01]  /*1010*/  @!P5 IADD3 R109, R109, 0x4, RZ ;  /* 0x000000046d6dd810 */ /* 0x000fe20007ffe0ff */
[----:B------:R-:W-:Y:S05]  /*1020*/  BRA.DIV ~URZ, `(.L_x_753) ;  /* 0x00000ea27f007947 */ /* 0x000fea000b800000 */
[----:B------:R0:W1:Y:S02]  /*1030*/  SHFL.DOWN PT, R66, R113, 0x10, 0x1f ;  /* 0x0a001f0071427f89 */ /* 0x00006400000e0000 */
.L_x_760:
        /* <DEDUP_REMOVED lines=18> */
.L_x_761:
        /* <DEDUP_REMOVED lines=26> */
[-CC-:B------:R-:W-:Y:S01]  /*1300*/  FFMA.FTZ R65, R81, R92.reuse, R93.reuse ;  /* 0x0000005c51417223 */ /* 0x180fe2000001005d */
[----:B------:R-:W-:Y:S01]  /*1310*/  ISETP.NE.AND.EX P1, PT, RZ, c[0x0][0x21c], PT, P0 ;  /* 0x00008700ff007a0c */ /* 0x000fe20003f25300 */
[-CC-:B------:R-:W-:Y:S01]  /*1320*/  FFMA.FTZ R66, R86, R92.reuse, R93.reuse ;  /* 0x0000005c56427223 */ /* 0x180fe2000001005d */
[----:B------:R-:W-:Y:S01]  /*1330*/  ISETP.NE.U32.AND P0, PT, RZ, c[0x0][0x258], PT ;  /* 0x00009600ff007a0c */ /* 0x000fe20003f05070 */
[----:B------:R-:W-:Y:S02]  /*1340*/  FFMA.FTZ R64, R80, R92, R93 ;  /* 0x0000005c50407223 */ /* 0x000fe4000001005d */
[----:B------:R-:W-:Y:S01]  /*1350*/  FADD.FTZ R69, R84, -R67 ;  /* 0x8000004354457221 */ /* 0x000fe20000010000 */
[----:B------:R-:W-:Y:S01]  /*1360*/  ISETP.NE.AND.EX P0, PT, RZ, c[0x0][0x25c], PT, P0 ;  /* 0x00009700ff007a0c */ /* 0x000fe20003f05300 */
[----:B------:R-:W-:-:S02]  /*1370*/  FADD.FTZ R65, R82, -R65 ;  /* 0x8000004152417221 */ /* 0x000fc40000010000 */
[----:B------:R-:W-:Y:S02]  /*1380*/  FADD.FTZ R71, R87, -R66 ;  /* 0x8000004257477221 */ /* 0x000fe40000010000 */
[----:B------:R-:W-:Y:S02]  /*1390*/  FADD.FTZ R67, R85, -R64 ;  /* 0x8000004055437221 */ /* 0x000fe40000010000 */
[C---:B------:R-:W-:Y:S01]  /*13a0*/  FMUL.FTZ R66, R74.reuse, R69 ;  /* 0x000000454a427220 */ /* 0x040fe20000410000 */
[--C-:B------:R-:W-:Y:S01]  /*13b0*/  @P1 HADD2.F32 R69, -RZ, R53.reuse.H1_H1 ;  /* 0x30000035ff451230 */ /* 0x100fe20000004100 */
[C---:B------:R-:W-:Y:S01]  /*13c0*/  FMUL.FTZ R68, R74.reuse, R65 ;  /* 0x000000414a447220 */ /* 0x040fe20000410000 */
[----:B------:R-:W-:Y:S01]  /*13d0*/  @P1 HADD2.F32 R65, -RZ, R53.H0_H0 ;  /* 0x20000035ff411230 */ /* 0x000fe20000004100 */
[C---:B------:R-:W-:Y:S01]  /*13e0*/  FMUL.FTZ R64, R74.reuse, R71 ;  /* 0x000000474a407220 */ /* 0x040fe20000410000 */
[--C-:B------:R-:W-:Y:S01]  /*13f0*/  @P1 HADD2.F32 R71, -RZ, R54.reuse.H0_H0 ;  /* 0x20000036ff471230 */ /* 0x100fe20000004100 */
[----:B------:R-:W-:Y:S01]  /*1400*/  FMUL.FTZ R70, R74, R67 ;  /* 0x000000434a467220 */ /* 0x000fe20000410000 */
[----:B------:R-:W-:Y:S01]  /*1410*/  @P1 HADD2.F32 R109, -RZ, R54.H1_H1 ;  /* 0x30000036ff6d1230 */ /* 0x000fe20000004100 */
[----:B------:R-:W-:-:S02]  /*1420*/  @P1 FADD.FTZ R68, R68, R65 ;  /* 0x0000004144441221 */ /* 0x000fc40000010000 */
[----:B------:R-:W-:Y:S02]  /*1430*/  @P1 FADD.FTZ R70, R70, R69 ;  /* 0x0000004546461221 */ /* 0x000fe40000010000 */
[-CC-:B------:R-:W-:Y:S02]  /*1440*/  FFMA.FTZ R65, R75, R92.reuse, R93.reuse ;  /* 0x0000005c4b417223 */ /* 0x180fe4000001005d */
[-CC-:B------:R-:W-:Y:S02]  /*1450*/  FFMA.FTZ R110, R76, R92.reuse, R93.reuse ;  /* 0x0000005c4c6e7223 */ /* 0x180fe4000001005d */
[-C--:B------:R-:W-:Y:S02]  /*1460*/  FFMA.FTZ R69, R89, R92.reuse, R93 ;  /* 0x0000005c59457223 */ /* 0x080fe4000001005d */
[----:B------:R-:W-:Y:S02]  /*1470*/  @P1 FADD.FTZ R66, R66, R71 ;  /* 0x0000004742421221 */ /* 0x000fe40000010000 */
[----:B------:R-:W-:-:S02]  /*1480*/  FFMA.FTZ R71, R91, R92, R93 ;  /* 0x0000005c5b477223 */ /* 0x000fc4000001005d */
[----:B------:R-:W-:Y:S02]  /*1490*/  FADD.FTZ R65, R78, -R65 ;  /* 0x800000414e417221 */ /* 0x000fe40000010000 */
[----:B------:R-:W-:Y:S02]  /*14a0*/  FADD.FTZ R67, R79, -R110 ;  /* 0x8000006e4f437221 */ /* 0x000fe40000010000 */
[----:B------:R-:W-:Y:S02]  /*14b0*/  FADD.FTZ R69, R88, -R69 ;  /* 0x8000004558457221 */ /* 0x000fe40000010000 */
[----:B------:R-:W-:Y:S02]  /*14c0*/  FADD.FTZ R71, R90, -R71 ;  /* 0x800000475a477221 */ /* 0x000fe40000010000 */
[----:B------:R-:W-:Y:S01]  /*14d0*/  @P1 FADD.FTZ R64, R64, R109 ;  /* 0x0000006d40401221 */ /* 0x000fe20000010000 */
[--C-:B------:R-:W-:Y:S01]  /*14e0*/  @P1 HADD2.F32 R109, -RZ, R55.reuse.H1_H1 ;  /* 0x30000037ff6d1230 */ /* 0x100fe20000004100 */
[C---:B------:R-:W-:Y:S01]  /*14f0*/  FMUL.FTZ R114, R74.reuse, R65 ;  /* 0x000000414a727220 */ /* 0x040fe20000410000 */
[--C-:B------:R-:W-:Y:S01]  /*1500*/  @P1 HADD2.F32 R65, -RZ, R52.reuse.H0_H0 ;  /* 0x20000034ff411230 */ /* 0x100fe20000004100 */
[C---:B------:R-:W-:Y:S01]  /*1510*/  FMUL.FTZ R116, R74.reuse, R67 ;  /* 0x000000434a747220 */ /* 0x040fe20000410000 */
[----:B------:R-:W-:Y:S01]  /*1520*/  @P1 HADD2.F32 R67, -RZ, R52.H1_H1 ;  /* 0x30000034ff431230 */ /* 0x000fe20000004100 */
[C---:B------:R-:W-:Y:S01]  /*1530*/  FMUL.FTZ R112, R74.reuse, R69 ;  /* 0x000000454a707220 */ /* 0x040fe20000410000 */
[----:B------:R-:W-:Y:S01]  /*1540*/  @P1 HADD2.F32 R69, -RZ, R55.H0_H0 ;  /* 0x20000037ff451230 */ /* 0x000fe20000004100 */
[----:B------:R-:W-:Y:S01]  /*1550*/  FMUL.FTZ R118, R74, R71 ;  /* 0x000000474a767220 */ /* 0x000fe20000410000 */
[----:B------:R-:W-:Y:S01]  /*1560*/  @P0 F2FP.PACK_AB R71, RZ, R68 ;  /* 0x00000044ff47023e */ /* 0x000fe200000000ff */
[----:B------:R-:W-:Y:S01]  /*1570*/  @P1 FADD.FTZ R114, R114, R65 ;  /* 0x0000004172721221 */ /* 0x000fe20000010000 */
[----:B------:R-:W-:Y:S01]  /*1580*/  @P0 F2FP.PACK_AB R111, RZ, R64 ;  /* 0x00000040ff6f023e */ /* 0x000fe200000000ff */
[----:B------:R-:W-:Y:S01]  /*1590*/  @P1 FADD.FTZ R116, R116, R67 ;  /* 0x0000004374741221 */ /* 0x000fe20000010000 */
[----:B------:R-:W-:Y:S01]  /*15a0*/  @P0 PRMT R33, R71, 0x7610, R33 ;  /* 0x0000761047210816 */ /* 0x000fe20000000021 */
[----:B------:R-:W-:Y:S01]  /*15b0*/  @P1 FADD.FTZ R112, R112, R69 ;  /* 0x0000004570701221 */ /* 0x000fe20000010000 */
[----:B------:R-:W-:Y:S01]  /*15c0*/  @P0 F2FP.PACK_AB R69, RZ, R66 ;  /* 0x00000042ff45023e */ /* 0x000fe200000000ff */
[----:B------:R-:W-:Y:S01]  /*15d0*/  @P1 FADD.FTZ R118, R118, R109 ;  /* 0x0000006d76761221 */ /* 0x000fe20000010000 */
[----:B------:R-:W-:Y:S01]  /*15e0*/  ISETP.NE.U32.AND P1, PT, RZ, c[0x0][0x258], PT ;  /* 0x00009600ff007a0c */ /* 0x000fe20003f25070 */
[-C--:B------:R-:W-:Y:S01]  /*15f0*/  FMUL.FTZ R117, R64, R73.reuse ;  /* 0x0000004940757220 */ /* 0x080fe20000410000 */
[----:B------:R-:W-:Y:S01]  /*1600*/  @P0 PRMT R34, R69, 0x7610, R34 ;  /* 0x0000761045220816 */ /* 0x000fe20000000022 */
[----:B------:R-:W-:Y:S01]  /*1610*/  HFMA2.MMA R69, -RZ, RZ, 0, 9.5367431640625e-07 ;  /* 0x00000010ff457435 */ /* 0x000fe200000001ff */
[----:B------:R-:W-:Y:S01]  /*1620*/  ISETP.NE.AND.EX P1, PT, RZ, c[0x0][0x25c], PT, P1 ;  /* 0x00009700ff007a0c */ /* 0x000fe20003f25310 */
[-C--:B------:R-:W-:Y:S01]  /*1630*/  FMUL.FTZ R65, R68, R73.reuse ;  /* 0x0000004944417220 */ /* 0x080fe20000410000 */
[----:B------:R-:W-:Y:S01]  /*1640*/  @P0 F2FP.PACK_AB R115, RZ, R114 ;  /* 0x00000072ff73023e */ /* 0x000fe200000000ff */
        /* <DEDUP_REMOVED lines=9> */
[----:B------:R-:W-:Y:S01]  /*16e0*/  @P0 PRMT R32, R115, 0x7610, R32 ;  /* 0x0000761073200816 */ /* 0x000fe20000000020 */
[----:B------:R-:W-:Y:S01]  /*16f0*/  FMUL.FTZ R112, R112, R73 ;  /* 0x0000004970707220 */ /* 0x000fe20000410000 */
[----:B------:R-:W-:-:S02]  /*1700*/  @P0 PRMT R35, R113, 0x7610, R35 ;  /* 0x0000761071230816 */ /* 0x000fc40000000023 */
[----:B------:R-:W-:Y:S01]  /*1710*/  F2FP.PACK_AB R65, R70, R65 ;  /* 0x000000414641723e */ /* 0x000fe200000000ff */
[-C--:B------:R-:W-:Y:S01]  /*1720*/  @P1 IMAD.WIDE.U32 R70, R0, R69.reuse, c[0x0][0x258] ;  /* 0x0000960000461625 */ /* 0x080fe200078e0045 */
[----:B------:R-:W-:Y:S02]  /*1730*/  F2FP.PACK_AB R64, R67, R64 ;  /* 0x000000404340723e */ /* 0x000fe400000000ff */
[----:B------:R-:W-:Y:S01]  /*1740*/  @P0 PRMT R34, R34, 0x5410, R111 ;  /* 0x0000541022220816 */ /* 0x000fe2000000006f */
[----:B------:R-:W-:Y:S01]  /*1750*/  IMAD.WIDE.U32 R68, R0, R69, c[0x0][0x248] ;  /* 0x0000920000447625 */ /* 0x000fe200078e0045 */
[----:B------:R-:W-:Y:S02]  /*1760*/  @P0 PRMT R33, R33, 0x5410, R109 ;  /* 0x0000541021210816 */ /* 0x000fe4000000006d */
[----:B------:R-:W-:Y:S02]  /*1770*/  @P0 PRMT R32, R32, 0x5410, R110 ;  /* 0x0000541020200816 */ /* 0x000fe4000000006e */
[----:B------:R-:W-:-:S02]  /*1780*/  @P0 PRMT R35, R35, 0x5410, R118 ;  /* 0x0000541023230816 */ /* 0x000fc40000000076 */
[----:B------:R-:W-:Y:S02]  /*1790*/  F2FP.PACK_AB R66, R117, R66 ;  /* 0x000000427542723e */ /* 0x000fe400000000ff */
[----:B------:R-:W-:Y:S01]  /*17a0*/  F2FP.PACK_AB R67, R119, R112 ;  /* 0x000000707743723e */ /* 0x000fe200000000ff */
[----:B------:R0:W-:Y:S01]  /*17b0*/  @P1 STG.E.128 [R70.64], R32 ;  /* 0x0000002046001986 */ /* 0x0001e2000c101d04 */
[----:B------:R-:W-:-:S03]  /*17c0*/  IADD3 R0, R0, 0x80, RZ ;  /* 0x0000008000007810 */ /* 0x000fc60007ffe0ff */
[----:B------:R0:W-:Y:S04]  /*17d0*/  STG.E.128 [R68.64], R64 ;  /* 0x0000004044007986 */ /* 0x0001e8000c101d04 */
.L_x_756:
[----:B------:R-:W-:Y:S05]  /*17e0*/  BSYNC B0 ;  /* 0x0000000000007941 */ /* 0x000fea0003800000 */
.L_x_755:
[----:B------:R-:W-:Y:S01]  /*17f0*/  BSSY B0, `(.L_x_757) ;  /* 0x0000051000007945 */ /* 0x000fe20003800000 */
[----:B------:R-:W-:Y:S05]  /*1800*/  @!P3 BRA `(.L_x_758) ;  /* 0x000004f00000b947 */ /* 0x000fea0003800000 */
[----:B------:R-:W-:Y:S01]  /*1810*/  ISETP.NE.U32.AND P0, PT, RZ, c[0x0][0x218], PT ;  /* 0x00008600ff007a0c */ /* 0x000fe20003f05070 */
[-CC-:B0-----:R-:W-:Y:S01]  /*1820*/  FFMA.FTZ R65, R77, R92.reuse, R93.reuse ;  /* 0x0000005c4d417223 */ /* 0x181fe2000001005d */
[----:B------:R-:W-:Y:S01]  /*1830*/  ISETP.NE.U32.AND P1, PT, RZ, c[0x0][0x258], PT ;  /* 0x00009600ff007a0c */ /* 0x000fe20003f25070 */
[-CC-:B------:R-:W-:Y:S01]  /*1840*/  FFMA.FTZ R64, R94, R92.reuse, R93.reuse ;  /* 0x0000005c5e407223 */ /* 0x180fe2000001005d */
[----:B------:R-:W-:Y:S01]  /*1850*/  ISETP.NE.AND.EX P0, PT, RZ, c[0x0][0x21c], PT, P0 ;  /* 0x00008700ff007a0c */ /* 0x000fe20003f05300 */
[-CC-:B------:R-:W-:Y:S01]  /*1860*/  FFMA.FTZ R69, R95, R92.reuse, R93.reuse ;  /* 0x0000005c5f457223 */ /* 0x180fe2000001005d */
[----:B------:R-:W-:Y:S01]  /*1870*/  ISETP.NE.AND.EX P1, PT, RZ, c[0x0][0x25c], PT, P1 ;  /* 0x00009700ff007a0c */ /* 0x000fe20003f25310 */
[-CC-:B------:R-:W-:Y:S02]  /*1880*/  FFMA.FTZ R109, R101, R92.reuse, R93.reuse ;  /* 0x0000005c656d7223 */ /* 0x180fe4000001005d */
[----:B------:R-:W-:-:S02]  /*1890*/  FFMA.FTZ R68, R104, R92, R93 ;  /* 0x0000005c68447223 */ /* 0x000fc4000001005d */
[-CC-:B------:R-:W-:Y:S02]  /*18a0*/  FFMA.FTZ R66, R98, R92.reuse, R93.reuse ;  /* 0x0000005c62427223 */ /* 0x180fe4000001005d */
[-C--:B------:R-:W-:Y:S02]  /*18b0*/  FFMA.FTZ R111, R105, R92.reuse, R93 ;  /* 0x0000005c696f7223 */ /* 0x080fe4000001005d */
[----:B------:R-:W-:Y:S02]  /*18c0*/  FADD.FTZ R65, R96, -R65 ;  /* 0x8000004160417221 */ /* 0x000fe40000010000 */
[----:B------:R-:W-:Y:S02]  /*18d0*/  FADD.FTZ R67, R97, -R64 ;  /* 0x8000004061437221 */ /* 0x000fe40000010000 */
[----:B------:R-:W-:Y:S02]  /*18e0*/  FADD.FTZ R69, R100, -R69 ;  /* 0x8000004564457221 */ /* 0x000fe40000010000 */
[----:B------:R-:W-:-:S02]  /*18f0*/  FFMA.FTZ R92, R108, R92, R93 ;  /* 0x0000005c6c5c7223 */ /* 0x000fc4000001005d */
[----:B------:R-:W-:Y:S02]  /*1900*/  FADD.FTZ R109, R102, -R109 ;  /* 0x8000006d666d7221 */ /* 0x000fe40000010000 */
[----:B------:R-:W-:Y:S02]  /*1910*/  FADD.FTZ R93, R103, -R68 ;  /* 0x80000044675d7221 */ /* 0x000fe40000010000 */
[----:B------:R-:W-:Y:S02]  /*1920*/  FADD.FTZ R71, R99, -R66 ;  /* 0x8000004263477221 */ /* 0x000fe40000010000 */
[C---:B------:R-:W-:Y:S01]  /*1930*/  FMUL.FTZ R64, R74.reuse, R65 ;  /* 0x000000414a407220 */ /* 0x040fe20000410000 */
[----:B------:R-:W-:Y:S01]  /*1940*/  @P0 HADD2.F32 R65, -RZ, R21.H0_H0 ;  /* 0x20000015ff410230 */ /* 0x000fe20000004100 */
[C---:B------:R-:W-:Y:S01]  /*1950*/  FMUL.FTZ R66, R74.reuse, R67 ;  /* 0x000000434a427220 */ /* 0x040fe20000410000 */
[--C-:B------:R-:W-:Y:S01]  /*1960*/  @P0 HADD2.F32 R67, -RZ, R22.reuse.H0_H0 ;  /* 0x20000016ff430230 */ /* 0x100fe20000004100 */
[C---:B------:R-:W-:Y:S01]  /*1970*/  FMUL.FTZ R68, R74.reuse, R69 ;  /* 0x000000454a447220 */ /* 0x040fe20000410000 */
[----:B------:R-:W-:Y:S01]  /*1980*/  @P0 HADD2.F32 R69, -RZ, R22.H1_H1 ;  /* 0x30000016ff450230 */ /* 0x000fe20000004100 */
[----:B------:R-:W-:-:S02]  /*1990*/  FMUL.FTZ R112, R74, R109 ;  /* 0x0000006d4a707220 */ /* 0x000fc40000410000 */
[----:B------:R-:W-:Y:S01]  /*19a0*/  FMUL.FTZ R114, R74, R93 ;  /* 0x0000005d4a727220 */ /* 0x000fe20000410000 */
[--C-:B------:R-:W-:Y:S01]  /*19b0*/  @P0 HADD2.F32 R93, -RZ, R23.reuse.H1_H1 ;  /* 0x30000017ff5d0230 */ /* 0x100fe20000004100 */
[----:B------:R-:W-:Y:S02]  /*19c0*/  FADD.FTZ R111, R106, -R111 ;  /* 0x8000006f6a6f7221 */ /* 0x000fe40000010000 */
[----:B------:R-:W-:Y:S02]  /*19d0*/  FADD.FTZ R113, R107, -R92 ;  /* 0x8000005c6b717221 */ /* 0x000fe40000010000 */
[----:B------:R-:W-:Y:S01]  /*19e0*/  FMUL.FTZ R70, R74, R71 ;  /* 0x000000474a467220 */ /* 0x000fe20000410000 */
[----:B------:R-:W-:Y:S01]  /*19f0*/  @P0 HADD2.F32 R71, -RZ, R23.H0_H0 ;  /* 0x20000017ff470230 */ /* 0x000fe20000004100 */
[----:B------:R-:W-:Y:S01]  /*1a00*/  @P0 FADD.FTZ R112, R112, R67 ;  /* 0x0000004370700221 */ /* 0x000fe20000010000 */
[--C-:B------:R-:W-:Y:S01]  /*1a10*/  @P0 HADD2.F32 R67, -RZ, R20.reuse.H1_H1 ;  /* 0x30000014ff430230 */ /* 0x100fe20000004100 */
[----:B------:R-:W-:Y:S01]  /*1a20*/  @P0 FADD.FTZ R114, R114, R69 ;  /* 0x0000004572720221 */ /* 0x000fe20000010000 */
[----:B------:R-:W-:Y:S01]  /*1a30*/  @P0 HADD2.F32 R69, -RZ, R21.H1_H1 ;  /* 0x30000015ff450230 */ /* 0x000fe20000004100 */
[----:B------:R-:W-:Y:S01]  /*1a40*/  @P0 FADD.FTZ R68, R68, R65 ;  /* 0x0000004144440221 */ /* 0x000fe20000010000 */
[----:B------:R-:W-:Y:S01]  /*1a50*/  @P0 HADD2.F32 R65, -RZ, R20.H0_H0 ;  /* 0x20000014ff410230 */ /* 0x000fe20000004100 */
[----:B------:R-:W-:-:S02]  /*1a60*/  FMUL.FTZ R92, R74, R111 ;  /* 0x0000006f4a5c7220 */ /* 0x000fc40000410000 */
[----:B------:R-:W-:Y:S01]  /*1a70*/  FMUL.FTZ R110, R74, R113 ;  /* 0x000000714a6e7220 */ /* 0x000fe20000410000 */
[----:B------:R-:W-:Y:S01]  /*1a80*/  @P1 F2FP.PACK_AB R113, RZ, R112 ;  /* 0x00000070ff71123e */ /* 0x000fe200000000ff */
[----:B------:R-:W-:Y:S01]  /*1a90*/  @P0 FADD.FTZ R70, R70, R69 ;  /* 0x0000004546460221 */ /* 0x000fe20000010000 */
        /* <DEDUP_REMOVED lines=8> */
[----:B------:R-:W-:Y:S01]  /*1b20*/  ISETP.NE.U32.AND P0, PT, RZ, c[0x0][0x258], PT ;  /* 0x00009600ff007a0c */ /* 0x000fe20003f05070 */
[-C--:B------:R-:W-:Y:S01]  /*1b30*/  FMUL.FTZ R112, R112, R73.reuse ;  /* 0x0000004970707220 */ /* 0x080fe20000410000 */
[----:B------:R-:W-:Y:S01]  /*1b40*/  @P1 F2FP.PACK_AB R71, RZ, R92 ;  /* 0x0000005cff47123e */ /* 0x000fe200000000ff */
[-C--:B------:R-:W-:Y:S01]  /*1b50*/  FMUL.FTZ R115, R114, R73.reuse ;  /* 0x0000004972737220 */ /* 0x080fe20000410000 */
[----:B------:R-:W-:Y:S01]  /*1b60*/  ISETP.NE.AND.EX P0, PT, RZ, c[0x0][0x25c], PT, P0 ;  /* 0x00009700ff007a0c */ /* 0x000fe20003f05300 */
[-C--:B------:R-:W-:Y:S01]  /*1b70*/  FMUL.FTZ R65, R68, R73.reuse ;  /* 0x0000004944417220 */ /* 0x080fe20000410000 */
[----:B------:R-:W-:Y:S01]  /*1b80*/  @P1 PRMT R34, R113, 0x7610, R34 ;  /* 0x0000761071221816 */ /* 0x000fe20000000022 */
[-C--:B------:R-:W-:Y:S01]  /*1b90*/  FMUL.FTZ R70, R70, R73.reuse ;  /* 0x0000004946467220 */ /* 0x080fe20000410000 */
[----:B------:R-:W-:Y:S01]  /*1ba0*/  @P1 F2FP.PACK_AB R93, RZ, R66 ;  /* 0x00000042ff5d123e */ /* 0x000fe200000000ff */
[-C--:B------:R-:W-:Y:S01]  /*1bb0*/  FMUL.FTZ R64, R64, R73.reuse ;  /* 0x0000004940407220 */ /* 0x080fe20000410000 */
[----:B------:R-:W-:Y:S01]  /*1bc0*/  @P1 PRMT R33, R111, 0x7610, R33 ;  /* 0x000076106f211816 */ /* 0x000fe20000000021 */
[-C--:B------:R-:W-:Y:S01]  /*1bd0*/  FMUL.FTZ R67, R66, R73.reuse ;  /* 0x0000004942437220 */ /* 0x080fe20000410000 */
[----:B------:R-:W-:Y:S01]  /*1be0*/  @P1 PRMT R32, R109, 0x7610, R32 ;  /* 0x000076106d201816 */ /* 0x000fe20000000020 */
[-C--:B------:R-:W-:Y:S01]  /*1bf0*/  FMUL.FTZ R92, R92, R73.reuse ;  /* 0x000000495c5c7220 */ /* 0x080fe20000410000 */
[----:B------:R-:W-:Y:S01]  /*1c00*/  @P1 PRMT R35, R71, 0x7610, R35 ;  /* 0x0000761047231816 */ /* 0x000fe20000000023 */
[----:B------:R-:W-:Y:S01]  /*1c10*/  FMUL.FTZ R73, R110, R73 ;  /* 0x000000496e497220 */ /* 0x000fe20000410000 */
[----:B------:R-:W-:-:S02]  /*1c20*/  F2FP.PACK_AB R64, R67, R64 ;  /* 0x000000404340723e */ /* 0x000fc400000000ff */
[----:B------:R-:W-:Y:S02]  /*1c30*/  @P1 F2FP.PACK_AB R110, RZ, R110 ;  /* 0x0000006eff6e123e */ /* 0x000fe400000000ff */
[----:B------:R-:W-:Y:S02]  /*1c40*/  F2FP.PACK_AB R67, R73, R92 ;  /* 0x0000005c4943723e */ /* 0x000fe400000000ff */
[----:B------:R-:W-:Y:S02]  /*1c50*/  MOV R73, 0x10 ;  /* 0x0000001000497802 */ /* 0x000fe40000000f00 */
[----:B------:R-:W-:Y:S02]  /*1c60*/  @P1 PRMT R34, R34, 0x5410, R69 ;  /* 0x0000541022221816 */ /* 0x000fe40000000045 */
[----:B------:R-:W-:Y:S01]  /*1c70*/  F2FP.PACK_AB R65, R70, R65 ;  /* 0x000000414641723e */ /* 0x000fe200000000ff */
[----:B------:R-:W-:Y:S01]  /*1c80*/  @P0 IMAD.WIDE.U32 R68, R0, R73, c[0x0][0x258] ;  /* 0x0000960000440625 */ /* 0x000fe200078e0049 */
[----:B------:R-:W-:-:S02]  /*1c90*/  @P1 PRMT R33, R33, 0x5410, R74 ;  /* 0x0000541021211816 */ /* 0x000fc4000000004a */
[----:B------:R-:W-:Y:S01]  /*1ca0*/  @P1 PRMT R32, R32, 0x5410, R93 ;  /* 0x0000541020201816 */ /* 0x000fe2000000005d */
[----:B------:R-:W-:Y:S01]  /*1cb0*/  IMAD.WIDE.U32 R70, R0, R73, c[0x0][0x248] ;  /* 0x0000920000467625 */ /* 0x000fe200078e0049 */
[----:B------:R-:W-:Y:S02]  /*1cc0*/  @P1 PRMT R35, R35, 0x5410, R110 ;  /* 0x0000541023231816 */ /* 0x000fe4000000006e */
[----:B------:R-:W-:-:S03]  /*1cd0*/  F2FP.PACK_AB R66, R115, R112 ;  /* 0x000000707342723e */ /* 0x000fc600000000ff */
[----:B------:R0:W-:Y:S04]  /*1ce0*/  @P0 STG.E.128 [R68.64], R32 ;  /* 0x0000002044000986 */ /* 0x0001e8000c101d04 */
[----:B------:R0:W-:Y:S02]  /*1cf0*/  STG.E.128 [R70.64], R64 ;  /* 0x0000004046007986 */ /* 0x0001e4000c101d04 */
.L_x_758:
[----:B------:R-:W-:Y:S05]  /*1d00*/  BSYNC B0 ;  /* 0x0000000000007941 */ /* 0x000fea0003800000 */
.L_x_757:
[----:B------:R-:W-:Y:S02]  /*1d10*/  IADD3 R19, R19, c[0x0][0x160], RZ ;  /* 0x0000580013137a10 */ /* 0x000fe40007ffe0ff */
[----:B------:R-:W-:Y:S02]  /*1d20*/  LOP3.LUT P1, RZ, R2, 0xff, RZ, 0xc0, !PT ;  /* 0x000000ff02ff7812 */ /* 0x000fe4000782c0ff */
[----:B------:R-:W-:Y:S02]  /*1d30*/  ISETP.GE.AND P0, PT, R19, c[0x0][0x164], PT ;  /* 0x0000590013007a0c */ /* 0x000fe40003f06270 */
[----:B------:R-:W-:-:S11]  /*1d40*/  SEL R2, RZ, 0x1, P1 ;  /* 0x00000001ff027807 */ /* 0x000fd60000800000 */
[----:B0-----:R-:W-:Y:S01]  /*1d50*/  @P0 CALL.REL.NOINC `(.L_x_748) ;  /* 0x0000001000000944 */ /* 0x001fe20003c00000 */
[----:B------:R-:W-:Y:S05]  /*1d60*/  BRA `(.L_x_759) ;  /* 0xffffe61000007947 */ /* 0x000fea000383ffff */
.L_x_748:
        /* <DEDUP_REMOVED lines=22> */
.L_x_753:
[----:B------:R-:W-:Y:S01]  /*1ed0*/  HFMA2.MMA R92, -RZ, RZ, 0, 9.5367431640625e-07 ;  /* 0x00000010ff5c7435 */ /* 0x000fe200000001ff */
[----:B------:R-:W-:-:S02]  /*1ee0*/  MOV R67, R113 ;  /* 0x0000007100437202 */ /* 0x000fc40000000f00 */
[----:B------:R-:W-:Y:S02]  /*1ef0*/  MOV R93, 0x1f ;  /* 0x0000001f005d7802 */ /* 0x000fe40000000f00 */
[----:B------:R-:W-:Y:S02]  /*1f00*/  MOV R112, 0xffffffff ;  /* 0xffffffff00707802 */ /* 0x000fe40000000f00 */
[----:B------:R-:W-:Y:S02]  /*1f10*/  MOV R64, 0x1f30 ;  /* 0x00001f3000407802 */ /* 0x000fe40000000f00 */
[----:B------:R-:W-:Y:S05]  /*1f20*/  CALL.REL.NOINC `($__internal_20_$__cuda_sm70_shflsync_down_p) ;  /* 0x0000045000007944 */ /* 0x000fea0003c00000 */
[----:B-1----:R-:W-:Y:S01]  /*1f30*/  MOV R66, R93 ;  /* 0x0000005d00427202 */ /* 0x002fe20000000f00 */
[----:B0-----:R-:W-:Y:S05]  /*1f40*/  BRA `(.L_x_760) ;  /* 0xfffff0f000007947 */ /* 0x001fea000383ffff */
.L_x_754:
[----:B------:R-:W-:Y:S01]  /*1f50*/  HFMA2.MMA R92, -RZ, RZ, 0, 9.5367431640625e-07 ;  /* 0x00000010ff5c7435 */ /* 0x000fe200000001ff */
[----:B------:R-:W-:Y:S02]  /*1f60*/  MOV R67, R114 ;  /* 0x0000007200437202 */ /* 0x000fe40000000f00 */
[----:B------:R-:W-:Y:S02]  /*1f70*/  MOV R93, 0x1f ;  /* 0x0000001f005d7802 */ /* 0x000fe40000000f00 */
[----:B------:R-:W-:-:S02]  /*1f80*/  MOV R112, 0xffffffff ;  /* 0xffffffff00707802 */ /* 0x000fc40000000f00 */
[----:B------:R-:W-:Y:S02]  /*1f90*/  MOV R64, 0x1fb0 ;  /* 0x00001fb000407802 */ /* 0x000fe40000000f00 */
[----:B01----:R-:W-:Y:S05]  /*1fa0*/  CALL.REL.NOINC `($__internal_20_$__cuda_sm70_shflsync_down_p) ;  /* 0x000003d000007944 */ /* 0x003fea0003c00000 */
[----:B------:R-:W-:Y:S01]  /*1fb0*/  FADD.FTZ R113, R66, R113 ;  /* 0x0000007142717221 */ /* 0x000fe20000010000 */
[----:B0-----:R-:W-:Y:S01]  /*1fc0*/  HFMA2.MMA R92, -RZ, RZ, 0, 4.76837158203125e-07 ;  /* 0x00000008ff5c7435 */ /* 0x001fe200000001ff */
[----:B-1----:R-:W-:Y:S01]  /*1fd0*/  FADD.FTZ R114, R114, R93 ;  /* 0x0000005d72727221 */ /* 0x002fe20000010000 */
[----:B------:R-:W-:Y:S02]  /*1fe0*/  MOV R93, 0x1f ;  /* 0x0000001f005d7802 */ /* 0x000fe40000000f00 */
[----:B------:R-:W-:Y:S02]  /*1ff0*/  MOV R112, 0xffffffff ;  /* 0xffffffff00707802 */ /* 0x000fe40000000f00 */
[----:B------:R-:W-:Y:S02]  /*2000*/  MOV R67, R113 ;  /* 0x0000007100437202 */ /* 0x000fe40000000f00 */
[----:B------:R-:W-:Y:S02]  /*2010*/  MOV R64, 0x2030 ;  /* 0x0000203000407802 */ /* 0x000fe40000000f00 */
[----:B------:R-:W-:Y:S05]  /*2020*/  CALL.REL.NOINC `($__internal_20_$__cuda_sm70_shflsync_down_p) ;  /* 0x0000035000007944 */ /* 0x000fea0003c00000 */
[----:B0-----:R-:W-:Y:S01]  /*2030*/  HFMA2.MMA R92, -RZ, RZ, 0, 4.76837158203125e-07 ;  /* 0x00000008ff5c7435 */ /* 0x001fe200000001ff */
[----:B-1----:R-:W-:-:S02]  /*2040*/  MOV R66, R93 ;  /* 0x0000005d00427202 */ /* 0x002fc40000000f00 */
[----:B------:R-:W-:Y:S02]  /*2050*/  MOV R67, R114 ;  /* 0x0000007200437202 */ /* 0x000fe40000000f00 */
[----:B------:R-:W-:Y:S02]  /*2060*/  MOV R93, 0x1f ;  /* 0x0000001f005d7802 */ /* 0x000fe40000000f00 */
[----:B------:R-:W-:Y:S02]  /*2070*/  MOV R112, 0xffffffff ;  /* 0xffffffff00707802 */ /* 0x000fe40000000f00 */
[----:B------:R-:W-:Y:S02]  /*2080*/  MOV R64, 0x20a0 ;  /* 0x000020a000407802 */ /* 0x000fe40000000f00 */
[----:B------:R-:W-:Y:S05]  /*2090*/  CALL.REL.NOINC `($__internal_20_$__cuda_sm70_shflsync_down_p) ;  /* 0x000002e000007944 */ /* 0x000fea0003c00000 */
[----:B------:R-:W-:Y:S01]  /*20a0*/  FADD.FTZ R113, R66, R113 ;  /* 0x0000007142717221 */ /* 0x000fe20000010000 */
[----:B0-----:R-:W-:Y:S01]  /*20b0*/  HFMA2.MMA R92, -RZ, RZ, 0, 2.384185791015625e-07 ;  /* 0x00000004ff5c7435 */ /* 0x001fe200000001ff */
[----:B-1----:R-:W-:Y:S01]  /*20c0*/  FADD.FTZ R114, R114, R93 ;  /* 0x0000005d72727221 */ /* 0x002fe20000010000 */
[----:B------:R-:W-:Y:S02]  /*20d0*/  MOV R93, 0x1f ;  /* 0x0000001f005d7802 */ /* 0x000fe40000000f00 */
[----:B------:R-:W-:-:S02]  /*20e0*/  MOV R112, 0xffffffff ;  /* 0xffffffff00707802 */ /* 0x000fc40000000f00 */
[----:B------:R-:W-:Y:S02]  /*20f0*/  MOV R67, R113 ;  /* 0x0000007100437202 */ /* 0x000fe40000000f00 */
[----:B------:R-:W-:Y:S02]  /*2100*/  MOV R64, 0x2120 ;  /* 0x0000212000407802 */ /* 0x000fe40000000f00 */
[----:B------:R-:W-:Y:S05]  /*2110*/  CALL.REL.NOINC `($__internal_20_$__cuda_sm70_shflsync_down_p) ;  /* 0x0000026000007944 */ /* 0x000fea0003c00000 */
[----:B0-----:R-:W-:Y:S01]  /*2120*/  HFMA2.MMA R92, -RZ, RZ, 0, 2.384185791015625e-07 ;  /* 0x00000004ff5c7435 */ /* 0x001fe200000001ff */
[----:B-1----:R-:W-:Y:S02]  /*2130*/  MOV R66, R93 ;  /* 0x0000005d00427202 */ /* 0x002fe40000000f00 */
[----:B------:R-:W-:Y:S02]  /*2140*/  MOV R67, R114 ;  /* 0x0000007200437202 */ /* 0x000fe40000000f00 */
[----:B------:R-:W-:Y:S02]  /*2150*/  MOV R93, 0x1f ;  /* 0x0000001f005d7802 */ /* 0x000fe40000000f00 */
[----:B------:R-:W-:Y:S02]  /*2160*/  MOV R112, 0xffffffff ;  /* 0xffffffff00707802 */ /* 0x000fe40000000f00 */
[----:B------:R-:W-:-:S02]  /*2170*/  MOV R64, 0x2190 ;  /* 0x0000219000407802 */ /* 0x000fc40000000f00 */
[----:B------:R-:W-:Y:S05]  /*2180*/  CALL.REL.NOINC `($__internal_20_$__cuda_sm70_shflsync_down_p) ;  /* 0x000001f000007944 */ /* 0x000fea0003c00000 */
[----:B------:R-:W-:Y:S01]  /*2190*/  FADD.FTZ R113, R66, R113 ;  /* 0x0000007142717221 */ /* 0x000fe20000010000 */
[----:B0-----:R-:W-:Y:S01]  /*21a0*/  HFMA2.MMA R92, -RZ, RZ, 0, 1.1920928955078125e-07 ;  /* 0x00000002ff5c7435 */ /* 0x001fe200000001ff */
[----:B-1----:R-:W-:Y:S01]  /*21b0*/  FADD.FTZ R70, R114, R93 ;  /* 0x0000005d72467221 */ /* 0x002fe20000010000 */
[----:B------:R-:W-:-:S02]  /*21c0*/  MOV R93, 0x1f ;  /* 0x0000001f005d7802 */ /* 0x000fc40000000f00 */
[----:B------:R-:W-:Y:S02]  /*21d0*/  MOV R112, 0xffffffff ;  /* 0xffffffff00707802 */ /* 0x000fe40000000f00 */
[----:B------:R-:W-:Y:S02]  /*21e0*/  MOV R67, R113 ;  /* 0x0000007100437202 */ /* 0x000fe40000000f00 */
[----:B------:R-:W-:Y:S02]  /*21f0*/  MOV R64, 0x2210 ;  /* 0x0000221000407802 */ /* 0x000fe40000000f00 */
[----:B------:R-:W-:Y:S05]  /*2200*/  CALL.REL.NOINC `($__internal_20_$__cuda_sm70_shflsync_down_p) ;  /* 0x0000017000007944 */ /* 0x000fea0003c00000 */
[----:B0-----:R-:W-:Y:S01]  /*2210*/  HFMA2.MMA R92, -RZ, RZ, 0, 1.1920928955078125e-07 ;  /* 0x00000002ff5c7435 */ /* 0x001fe200000001ff */
[----:B-1----:R-:W-:Y:S02]  /*2220*/  MOV R66, R93 ;  /* 0x0000005d00427202 */ /* 0x002fe40000000f00 */
[----:B------:R-:W-:Y:S02]  /*2230*/  MOV R67, R70 ;  /* 0x0000004600437202 */ /* 0x000fe40000000f00 */
[----:B------:R-:W-:Y:S02]  /*2240*/  MOV R93, 0x1f ;  /* 0x0000001f005d7802 */ /* 0x000fe40000000f00 */
[----:B------:R-:W-:-:S02]  /*2250*/  MOV R112, 0xffffffff ;  /* 0xffffffff00707802 */ /* 0x000fc40000000f00 */
[----:B------:R-:W-:Y:S02]  /*2260*/  MOV R64, 0x2280 ;  /* 0x0000228000407802 */ /* 0x000fe40000000f00 */
[----:B------:R-:W-:Y:S05]  /*2270*/  CALL.REL.NOINC `($__internal_20_$__cuda_sm70_shflsync_down_p) ;  /* 0x0000010000007944 */ /* 0x000fea0003c00000 */
[----:B------:R-:W-:Y:S01]  /*2280*/  FADD.FTZ R68, R66, R113 ;  /* 0x0000007142447221 */ /* 0x000fe20000010000 */
[----:B0-----:R-:W-:Y:S01]  /*2290*/  HFMA2.MMA R92, -RZ, RZ, 0, 5.9604644775390625e-08 ;  /* 0x00000001ff5c7435 */ /* 0x001fe200000001ff */
[----:B-1----:R-:W-:Y:S01]  /*22a0*/  FADD.FTZ R70, R70, R93 ;  /* 0x0000005d46467221 */ /* 0x002fe20000010000 */
[----:B------:R-:W-:Y:S02]  /*22b0*/  MOV R93, 0x1f ;  /* 0x0000001f005d7802 */ /* 0x000fe40000000f00 */
[----:B------:R-:W-:Y:S02]  /*22c0*/  MOV R112, 0xffffffff ;  /* 0xffffffff00707802 */ /* 0x000fe40000000f00 */
[----:B------:R-:W-:Y:S02]  /*22d0*/  MOV R67, R68 ;  /* 0x0000004400437202 */ /* 0x000fe40000000f00 */
[----:B------:R-:W-:Y:S02]  /*22e0*/  MOV R64, 0x2300 ;  /* 0x0000230000407802 */ /* 0x000fe40000000f00 */
[----:B------:R-:W-:Y:S05]  /*22f0*/  CALL.REL.NOINC `($__internal_20_$__cuda_sm70_shflsync_down_p) ;  /* 0x0000008000007944 */ /* 0x000fea0003c00000 */
[----:B0-----:R-:W-:Y:S01]  /*2300*/  HFMA2.MMA R92, -RZ, RZ, 0, 5.9604644775390625e-08 ;  /* 0x00000001ff5c7435 */ /* 0x001fe200000001ff */
[----:B-1----:R-:W-:-:S02]  /*2310*/  MOV R71, R93 ;  /* 0x0000005d00477202 */ /* 0x002fc40000000f00 */
[----:B------:R-:W-:Y:S02]  /*2320*/  MOV R67, R70 ;  /* 0x0000004600437202 */ /* 0x000fe40000000f00 */
[----:B------:R-:W-:Y:S02]  /*2330*/  MOV R93, 0x1f ;  /* 0x0000001f005d7802 */ /* 0x000fe40000000f00 */
[----:B------:R-:W-:Y:S02]  /*2340*/  MOV R112, 0xffffffff ;  /* 0xffffffff00707802 */ /* 0x000fe40000000f00 */
[----:B------:R-:W-:Y:S02]  /*2350*/  MOV R64, 0x2370 ;  /* 0x0000237000407802 */ /* 0x000fe40000000f00 */
[----:B------:R-:W-:Y:S05]  /*2360*/  CALL.REL.NOINC `($__internal_20_$__cuda_sm70_shflsync_down_p) ;  /* 0x0000001000007944 */ /* 0x000fea0003c00000 */
[----:B01----:R-:W-:Y:S05]  /*2370*/  BRA `(.L_x_761) ;  /* 0xffffede000007947 */ /* 0x003fea000383ffff */
        .weak           $__internal_20_$__cuda_sm70_shflsync_down_p
        .type           $__internal_20_$__cuda_sm70_shflsync_down_p,@function
        .size           $__internal_20_$__cuda_sm70_shflsync_down_p,(.L_x_6822 - $__internal_20_$__cuda_sm70_shflsync_down_p)
$__internal_20_$__cuda_sm70_shflsync_down_p:
[----:B------:R-:W-:Y:S01]  /*2380*/  HFMA2.MMA R65, -RZ, RZ, 0, 0 ;  /* 0x00000000ff417435 */ /* 0x000fe200000001ff */
[----:B------:R-:W-:Y:S04]  /*2390*/  WARPSYNC R112 ;  /* 0x0000007000007348 */ /* 0x000fe80003800000 */
[----:B------:R0:W1:Y:S01]  /*23a0*/  SHFL.DOWN PT, R93, R67, R92, R93 ;  /* 0x0800005c435d7389 */ /* 0x00006200000e005d */
[----:B------:R-:W-:Y:S05]  /*23b0*/  RET.REL.NODEC R64 `(_ZN10layer_norm13ln_bwd_kernelINS_13Kernel_traitsI6__halfS2_S2_S2_fjLj2048ELj1ELj1ELj4ELj16ENS_18Kernel_traits_baseILj2048ES2_S2_S2_S2_fjLj128EEEEELb0ELb0ELb0ELb0EEEvNS_9BwdParamsE) ;  /* 0xffffdc4040007950 */ /* 0x000fea0003c3ffff */
.L_x_762:
        /* <DEDUP_REMOVED lines=12> */
.L_x_6822:


//--------------------- .text._ZN10layer_norm13ln_bwd_kernelINS_13Kernel_traitsI6__halfS2_S2_S2_fjLj2048ELj1ELj1ELj4ELj16ENS_18Kernel_traits_baseILj2048ES2_S2_S2_S2_fjLj128EEEEELb0ELb0ELb0ELb1EEEvNS_9BwdParamsE --------------------------
	.section	.text._ZN10layer_norm13ln_bwd_kernelINS_13Kernel_traitsI6__halfS2_S2_S2_fjLj2048ELj1ELj1ELj4ELj16ENS_18Kernel_traits_baseILj2048ES2_S2_S2_S2_fjLj128EEEEELb0ELb0ELb0ELb1EEEvNS_9BwdParamsE,"ax",@progbits
	.sectioninfo	@"SHI_REGISTERS=118"
	.align	128
        .global         _ZN10layer_norm13ln_bwd_kernelINS_13Kernel_traitsI6__halfS2_S2_S2_fjLj2048ELj1ELj1ELj4ELj16ENS_18Kernel_traits_baseILj2048ES2_S2_S2_S2_fjLj128EEEEELb0ELb0ELb0ELb1EEEvNS_9BwdParamsE
        .type           _ZN10layer_norm13ln_bwd_kernelINS_13Kernel_traitsI6__halfS2_S2_S2_fjLj2048ELj1ELj1ELj4ELj16ENS_18Kernel_traits_baseILj2048ES2_S2_S2_S2_fjLj128EEEEELb0ELb0ELb0ELb1EEEvNS_9BwdParamsE,@function
        .size           _ZN10layer_norm13ln_bwd_kernelINS_13Kernel_traitsI6__halfS2_S2_S2_fjLj2048ELj1ELj1ELj4ELj16ENS_18Kernel_traits_baseILj2048ES2_S2_S2_S2_fjLj128EEEEELb0ELb0ELb0ELb1EEEvNS_9BwdParamsE,(.L_x_6823 - _ZN10layer_norm13ln_bwd_kernelINS_13Kernel_traitsI6__halfS2_S2_S2_fjLj2048ELj1ELj1ELj4ELj16ENS_18Kernel_traits_baseILj2048ES2_S2_S2_S2_fjLj128EEEEELb0ELb0ELb0ELb1EEEvNS_9BwdParamsE)
        .other          _ZN10layer_norm13ln_bwd_kernelINS_13Kernel_traitsI6__halfS2_S2_S2_fjLj2048ELj1ELj1ELj4ELj16ENS_18Kernel_traits_baseILj2048ES2_S2_S2_S2_fjLj128EEEEELb0ELb0ELb0ELb1EEEvNS_9BwdParamsE,@"STO_CUDA_ENTRY STV_DEFAULT"
_ZN10layer_norm13ln_bwd_kernelINS_13Kernel_traitsI6__halfS2_S2_S2_fjLj2048ELj1ELj1ELj4ELj16ENS_18Kernel_traits_baseILj2048ES2_S2_S2_S2_fjLj128EEEEELb0ELb0ELb0ELb1EEEvNS_9BwdParamsE:
.text._ZN10layer_norm13ln_bwd_kernelINS_13Kernel_traitsI6__halfS2_S2_S2_fjLj2048ELj1ELj1ELj4ELj16ENS_18Kernel_traits_baseILj2048ES2_S2_S2_S2_fjLj128EEEEELb0ELb0ELb0ELb1EEEvNS_9BwdParamsE:
        /* <DEDUP_REMOVED lines=25> */
.L_x_763:
        /* <DEDUP_REMOVED lines=22> */
[----:B--2---:R-:W-:-:S02]  /*02f0*/  HADD2.F32 R88, -RZ, R4.H0_H0 ;  /* 0x20000004ff587230 */ /* 0x004fc40000004100 */
[----:B------:R-:W-:Y:S02]  /*0300*/  HADD2.F32 R87, -RZ, R4.H1_H1 ;  /* 0x30000004ff577230 */ /* 0x000fe40000004100 */
[--C-:B------:R-:W-:Y:S02]  /*0310*/  HADD2.F32 R86, -RZ, R5.reuse.H0_H0 ;  /* 0x20000005ff567230 */ /* 0x100fe40000004100 */
[----:B------:R-:W-:Y:S02]  /*0320*/  HADD2.F32 R85, -RZ, R5.H1_H1 ;  /* 0x30000005ff557230 */ /* 0x000fe40000004100 */
[--C-:B------:R-:W-:Y:S02]  /*0330*/  HADD2.F32 R84, -RZ, R6.reuse.H0_H0 ;  /* 0x20000006ff547230 */ /* 0x100fe40000004100 */
[----:B------:R-:W-:Y:S02]  /*0340*/  HADD2.F32 R83, -RZ, R6.H1_H1 ;  /* 0x30000006ff537230 */ /* 0x000fe40000004100 */
[----:B------:R-:W-:-:S02]  /*0350*/  HADD2.F32 R82, -RZ, R7.H0_H0 ;  /* 0x20000007ff527230 */ /* 0x000fc40000004100 */
[----:B------:R-:W-:Y:S02]  /*0360*/  HADD2.F32 R81, -RZ, R7.H1_H1 ;  /* 0x30000007ff517230 */ /* 0x000fe40000004100 */
[--C-:B---3--:R-:W-:Y:S02]  /*0370*/  HADD2.F32 R80, -RZ, R8.reuse.H0_H0 ;  /* 0x20000008ff507230 */ /* 0x108fe40000004100 */
[----:B------:R-:W-:Y:S02]  /*0380*/  HADD2.F32 R79, -RZ, R8.H1_H1 ;  /* 0x30000008ff4f7230 */ /* 0x000fe40000004100 */
[--C-:B------:R-:W-:Y:S02]  /*0390*/  HADD2.F32 R78, -RZ, R9.reuse.H0_H0 ;  /* 0x20000009ff4e7230 */ /* 0x100fe40000004100 */
[----:B------:R-:W-:Y:S02]  /*03a0*/  HADD2.F32 R77, -RZ, R9.H1_H1 ;  /* 0x30000009ff4d7230 */ /* 0x000fe40000004100 */
[----:B------:R-:W-:-:S02]  /*03b0*/  HADD2.F32 R76, -RZ, R10.H0_H0 ;  /* 0x2000000aff4c7230 */ /* 0x000fc40000004100 */
[----:B------:R-:W-:Y:S02]  /*03c0*/  HADD2.F32 R75, -RZ, R10.H1_H1 ;  /* 0x3000000aff4b7230 */ /* 0x000fe40000004100 */
[--C-:B------:R-:W-:Y:S02]  /*03d0*/  HADD2.F32 R74, -RZ, R11.reuse.H0_H0 ;  /* 0x2000000bff4a7230 */ /* 0x100fe40000004100 */
[----:B------:R-:W-:Y:S02]  /*03e0*/  HADD2.F32 R73, -RZ, R11.H1_H1 ;  /* 0x3000000bff497230 */ /* 0x000fe40000004100 */
.L_x_768:
[----:B------:R-:W-:Y:S01]  /*03f0*/  ISETP.NE.U32.AND P0, PT, RZ, c[0x0][0x1c0], PT ;  /* 0x00007000ff007a0c */ /* 0x000fe20003f05070 */
[----:B------:R-:W-:Y:S01]  /*0400*/  IMAD R2, R89, c[0x0][0x168], RZ ;  /* 0x00005a0059027a24 */ /* 0x000fe200078e02ff */
[----:B------:R-:W-:Y:S02]  /*0410*/  SHF.R.S32.HI R16, RZ, 0x1f, R89 ;  /* 0x0000001fff107819 */ /* 0x000fe40000011459 */
[----:B------:R-:W-:Y:S02]  /*0420*/  ISETP.NE.AND.EX P0, PT, RZ, c[0x0][0x1c4], PT, P0 ;  /* 0x00007100ff007a0c */ /* 0x000fe40003f05300 */
[----:B------:R-:W-:-:S02]  /*0430*/  SHF.R.S32.HI R3, RZ, 0x1f, R2 ;  /* 0x0000001fff037819 */ /* 0x000fc40000011402 */
[----:B------:R-:W-:Y:S02]  /*0440*/  MOV R32, 0x10 ;  /* 0x0000001000207802 */ /* 0x000fe40000000f00 */
[----:B------:R-:W-:Y:S02]  /*0450*/  LEA.HI R3, R3, R2, RZ, 0x3 ;  /* 0x0000000203037211 */ /* 0x000fe400078f18ff */
[----:B------:R-:W-:Y:S02]  /*0460*/  MOV R34, 0x4 ;  /* 0x0000000400227802 */ /* 0x000fe40000000f00 */
[----:B------:R-:W-:-:S03]  /*0470*/  LEA.HI.SX32 R71, R3, R0, 0x1d ;  /* 0x0000000003477211 */ /* 0x000fc600078feaff */
[----:B------:R-:W-:-:S04]  /*0480*/  @P0 LEA R2, P1, R89, c[0x0][0x1c0], 0x1 ;  /* 0x0000700059020a11 */ /* 0x000fc800078208ff */
[----:B------:R-:W-:Y:S01]  /*0490*/  @P0 LEA.HI.X R3, R89, c[0x0][0x1c4], R16, 0x1, P1 ;  /* 0x0000710059030a11 */ /* 0x000fe200008f0c10 */
[C---:B------:R-:W-:Y:S01]  /*04a0*/  IMAD.WIDE.U32 R16, R71.reuse, R32, c[0x0][0x188] ;  /* 0x0000620047107625 */ /* 0x040fe200078e0020 */
[----:B------:R-:W-:-:S03]  /*04b0*/  IADD3 R70, R71, 0x80, RZ ;  /* 0x0000008047467810 */ /* 0x000fc60007ffe0ff */
[----:B------:R0:W2:Y:S01]  /*04c0*/  @P0 LDG.E.U16 R91, [R2.64] ;  /* 0x00000004025b0981 */ /* 0x0000a2000c1e1500 */
[----:B------:R-:W-:-:S03]  /*04d0*/  IMAD.WIDE R36, R89, R34, c[0x0][0x1a0] ;  /* 0x0000680059247625 */ /* 0x000fc600078e0222 */
[----:B------:R-:W3:Y:S01]  /*04e0*/  LDG.E.128 R16, [R16.64] ;  /* 0x0000000410107981 */ /* 0x000ee2000c1e1d00 */
[----:B------:R-:W-:-:S03]  /*04f0*/  IMAD.WIDE.U32 R20, R71, R32, c[0x0][0x208] ;  /* 0x0000820047147625 */ /* 0x000fc600078e0020 */
[----:B------:R1:W4:Y:S01]  /*0500*/  LDG.E R95, [R36.64] ;  /* 0x00000004245f7981 */ /* 0x000322000c1e1900 */
[----:B------:R-:W-:-:S03]  /*0510*/  IMAD.WIDE.U32 R24, R70, R32, c[0x0][0x188] ;  /* 0x0000620046187625 */ /* 0x000fc600078e0020 */
[----:B------:R-:W4:Y:S01]  /*0520*/  LDG.E.128 R20, [R20.64] ;  /* 0x0000000414147981 */ /* 0x000f22000c1e1d00 */
[----:B------:R-:W-:-:S03]  /*0530*/  IMAD.WIDE.U32 R28, R70, R32, c[0x0][0x208] ;  /* 0x00008200461c7625 */ /* 0x000fc600078e0020 */
[----:B------:R-:W4:Y:S01]  /*0540*/  LDG.E.128 R24, [R24.64] ;  /* 0x0000000418187981 */ /* 0x000f22000c1e1d00 */
[----:B------:R-:W-:-:S03]  /*0550*/  IMAD.WIDE R34, R89, R34, c[0x0][0x1a8] ;  /* 0x00006a0059227625 */ /* 0x000fc600078e0222 */
[----:B------:R-:W4:Y:S04]  /*0560*/  LDG.E.128 R28, [R28.64] ;  /* 0x000000041c1c7981 */ /* 0x000f28000c1e1d00 */
[----:B------:R-:W4:Y:S01]  /*0570*/  LDG.E R34, [R34.64] ;  /* 0x0000000422227981 */ /* 0x000f22000c1e1900 */
[----:B------:R-:W-:-:S04]  /*0580*/  ISETP.NE.U32.AND P1, PT, RZ, c[0x0][0x218], PT ;  /* 0x00008600ff007a0c */ /* 0x000fc80003f25070 */
[----:B------:R-:W-:Y:S01]  /*0590*/  ISETP.NE.AND.EX P1, PT, RZ, c[0x0][0x21c], PT, P1 ;  /* 0x00008700ff007a0c */ /* 0x000fe20003f25310 */
[----:B------:R-:W-:Y:S01]  /*05a0*/  ULDC.U8 UR6, c[0x0][0x1f0] ;  /* 0x00007c0000067ab9 */ /* 0x000fe20000000000 */
[----:B-1----:R-:W-:-:S11]  /*05b0*/  MOV R36, 0x3f800000 ;  /* 0x3f80000000247802 */ /* 0x002fd60000000f00 */
[----:B0-----:R-:W-:-:S04]  /*05c0*/  @P1 IMAD.WIDE.U32 R2, R71, R32, c[0x0][0x218] ;  /* 0x0000860047021625 */ /* 0x001fc800078e0020 */
[----:B------:R-:W-:Y:S01]  /*05d0*/  @P1 IMAD.WIDE.U32 R32, R70, R32, c[0x0][0x218] ;  /* 0x0000860046201625 */ /* 0x000fe200078e0020 */
[----:B------:R0:W5:Y:S04]  /*05e0*/  @P1 LDG.E.128 R4, [R2.64] ;  /* 0x0000000402041981 */ /* 0x000168000c1e1d00 */
[----:B------:R1:W5:Y:S01]  /*05f0*/  @P1 LDG.E.128 R8, [R32.64] ;  /* 0x0000000420081981 */ /* 0x000362000c1e1d00 */
[----:B------:R-:W-:Y:S01]  /*0600*/  LOP3.LUT P3, RZ, R38, 0x1f, RZ, 0xc0, !PT ;  /* 0x0000001f26ff7812 */ /* 0x000fe2000786c0ff */
[----:B--2---:R-:W-:Y:S01]  /*0610*/  @P0 HADD2.F32 R36, -RZ, R91.H0_H0 ;  /* 0x2000005bff240230 */ /* 0x004fe20000004100 */
[----:B------:R-:W-:Y:S01]  /*0620*/  ISETP.NE.AND P0, PT, RZ, UR6, PT ;  /* 0x00000006ff007c0c */ /* 0x000fe2000bf05270 */
[--C-:B---3--:R-:W-:Y:S02]  /*0630*/  HADD2.F32 R92, -RZ, R16.reuse.H0_H0 ;  /* 0x20000010ff5c7230 */ /* 0x108fe40000004100 */
[----:B------:R-:W-:Y:S01]  /*0640*/  HADD2.F32 R16, -RZ, R16.H1_H1 ;  /* 0x30000010ff107230 */ /* 0x000fe20000004100 */
[----:B----4-:R-:W-:Y:S01]  /*0650*/  FSEL R98, R95, RZ, !P0 ;  /* 0x000000ff5f627208 */ /* 0x010fe20004000000 */
[----:B------:R-:W-:-:S02]  /*0660*/  HADD2.F32 R94, -RZ, R18.H0_H0 ;  /* 0x20000012ff5e7230 */ /* 0x000fc40000004100 */
[----:B------:R-:W-:Y:S02]  /*0670*/  HADD2.F32 R93, -RZ, R17.H0_H0 ;  /* 0x20000011ff5d7230 */ /* 0x000fe40000004100 */
[----:B------:R-:W-:Y:S02]  /*0680*/  HADD2.F32 R18, -RZ, R18.H1_H1 ;  /* 0x30000012ff127230 */ /* 0x000fe40000004100 */
[--C-:B0-----:R-:W-:Y:S02]  /*0690*/  HADD2.F32 R2, -RZ, R19.reuse.H0_H0 ;  /* 0x20000013ff027230 */ /* 0x101fe40000004100 */
[----:B------:R-:W-:Y:S02]  /*06a0*/  HADD2.F32 R105, -RZ, R19.H1_H1 ;  /* 0x30000013ff697230 */ /* 0x000fe40000004100 */
[--C-:B------:R-:W-:Y:S02]  /*06b0*/  HADD2.F32 R91, -RZ, R23.reuse.H0_H0 ;  /* 0x20000017ff5b7230 */ /* 0x100fe40000004100 */
[----:B------:R-:W-:-:S02]  /*06c0*/  HADD2.F32 R96, -RZ, R23.H1_H1 ;  /* 0x30000017ff607230 */ /* 0x000fc40000004100 */
[--C-:B------:R-:W-:Y:S02]  /*06d0*/  HADD2.F32 R103, -RZ, R25.reuse.H0_H0 ;  /* 0x20000019ff677230 */ /* 0x100fe40000004100 */
[----:B------:R-:W-:Y:S01]  /*06e0*/  HADD2.F32 R99, -RZ, R25.H1_H1 ;  /* 0x30000019ff637230 */ /* 0x000fe20000004100 */
[C---:B------:R-:W-:Y:S01]  /*06f0*/  FADD.FTZ R25, -R98.reuse, R92 ;  /* 0x0000005c62197221 */ /* 0x040fe20000010100 */
[--C-:B------:R-:W-:Y:S02]  /*0700*/  HADD2.F32 R19, -RZ, R27.reuse.H0_H0 ;  /* 0x2000001bff137230 */ /* 0x100fe40000004100 */
[----:B------:R-:W-:Y:S01]  /*0710*/  HADD2.F32 R23, -RZ, R27.H1_H1 ;  /* 0x3000001bff177230 */ /* 0x000fe20000004100 */
[C---:B------:R-:W-:Y:S01]  /*0720*/  FADD.FTZ R27, -R98.reuse, R16 ;  /* 0x00000010621b7221 */ /* 0x040fe20000010100 */
[--C-:B------:R-:W-:Y:S01]  /*0730*/  HADD2.F32 R37, -RZ, R20.reuse.H0_H0 ;  /* 0x20000014ff257230 */ /* 0x100fe20000004100 */
[C---:B------:R-:W-:Y:S01]  /*0740*/  FADD.FTZ R107, -R98.reuse, R93 ;  /* 0x0000005d626b7221 */ /* 0x040fe20000010100 */
[----:B------:R-:W-:Y:S01]  /*0750*/  HADD2.F32 R17, -RZ, R17.H1_H1 ;  /* 0x30000011ff117230 */ /* 0x000fe20000004100 */
[----:B------:R-:W-:Y:S01]  /*0760*/  FADD.FTZ R113, -R98, R18 ;  /* 0x0000001262717221 */ /* 0x000fe20000010100 */
[----:B-1----:R-:W-:-:S02]  /*0770*/  HADD2.F32 R33, -RZ, R20.H1_H1 ;  /* 0x30000014ff217230 */ /* 0x002fc40000004100 */
[--C-:B------:R-:W-:Y:S02]  /*0780*/  HADD2.F32 R102, -RZ, R28.reuse.H0_H0 ;  /* 0x2000001cff667230 */ /* 0x100fe40000004100 */
[----:B------:R-:W-:Y:S01]  /*0790*/  HADD2.F32 R100, -RZ, R28.H1_H1 ;  /* 0x3000001cff647230 */ /* 0x000fe20000004100 */
[C---:B------:R-:W-:Y:S01]  /*07a0*/  FMUL.FTZ R28, R34.reuse, R25 ;  /* 0x00000019221c7220 */ /* 0x040fe20000410000 */
[--C-:B------:R-:W-:Y:S02]  /*07b0*/  HADD2.F32 R18, -RZ, R29.reuse.H0_H0 ;  /* 0x2000001dff127230 */ /* 0x100fe40000004100 */
[----:B------:R-:W-:Y:S01]  /*07c0*/  HADD2.F32 R101, -RZ, R29.H1_H1 ;  /* 0x3000001dff657230 */ /* 0x000fe20000004100 */
[----:B------:R-:W-:Y:S01]  /*07d0*/  FMUL.FTZ R29, R34, R27 ;  /* 0x0000001b221d7220 */ /* 0x000fe20000410000 */
[--C-:B------:R-:W-:Y:S01]  /*07e0*/  HADD2.F32 R20, -RZ, R21.reuse.H0_H0 ;  /* 0x20000015ff147230 */ /* 0x100fe20000004100 */
[----:B------:R-:W-:Y:S01]  /*07f0*/  FADD.FTZ R105, -R98, R105 ;  /* 0x0000006962697221 */ /* 0x000fe20000010100 */
[----:B------:R-:W-:Y:S01]  /*0800*/  HADD2.F32 R32, -RZ, R21.H1_H1 ;  /* 0x30000015ff207230 */ /* 0x000fe20000004100 */
[----:B------:R-:W-:Y:S01]  /*0810*/  FMUL.FTZ R27, R88, R37 ;  /* 0x00000025581b7220 */ /* 0x000fe20000410000 */
[----:B------:R-:W-:-:S02]  /*0820*/  HADD2.F32 R97, -RZ, R26.H0_H0 ;  /* 0x2000001aff617230 */ /* 0x000fc40000004100 */
[----:B------:R-:W-:Y:S01]  /*0830*/  HADD2.F32 R21, -RZ, R26.H1_H1 ;  /* 0x3000001aff157230 */ /* 0x000fe20000004100 */
[----:B------:R-:W-:Y:S01]  /*0840*/  FMUL.FTZ R26, R34, R107 ;  /* 0x0000006b221a7220 */ /* 0x000fe20000410000 */
[----:B------:R-:W-:Y:S01]  /*0850*/  HADD2.F32 R35, -RZ, R22.H0_H0 ;  /* 0x20000016ff237230 */ /* 0x000fe20000004100 */
[C---:B------:R-:W-:Y:S01]  /*0860*/  FADD.FTZ R109, -R98.reuse, R17 ;  /* 0x00000011626d7221 */ /* 0x040fe20000010100 */
[--C-:B------:R-:W-:Y:S01]  /*0870*/  HADD2.F32 R3, -RZ, R24.reuse.H0_H0 ;  /* 0x20000018ff037230 */ /* 0x100fe20000004100 */
[----:B------:R-:W-:Y:S01]  /*0880*/  FADD.FTZ R115, -R98, R2 ;  /* 0x0000000262737221 */ /* 0x000fe20000010100 */
[----:B------:R-:W-:Y:S01]  /*0890*/  HADD2.F32 R95, -RZ, R24.H1_H1 ;  /* 0x30000018ff5f7230 */ /* 0x000fe20000004100 */
[----:B------:R-:W-:Y:S01]  /*08a0*/  FADD.FTZ R69, R37, R69 ;  /* 0x0000004525457221 */ /* 0x000fe20000010000 */
[----:B------:R-:W-:Y:S01]  /*08b0*/  HADD2.F32 R22, -RZ, R22.H1_H1 ;  /* 0x30000016ff167230 */ /* 0x000fe20000004100 */
[----:B------:R-:W-:Y:S01]  /*08c0*/  FFMA.FTZ R72, R28, R37, R72 ;  /* 0x000000251c487223 */ /* 0x000fe20000010048 */
[--C-:B------:R-:W-:Y:S01]  /*08d0*/  HADD2.F32 R2, -RZ, R31.reuse.H0_H0 ;  /* 0x2000001fff027230 */ /* 0x100fe20000004100 */
[----:B------:R-:W-:Y:S01]  /*08e0*/  FADD.FTZ R66, R33, R66 ;  /* 0x0000004221427221 */ /* 0x000fe20000010000 */
[----:B------:R-:W-:Y:S01]  /*08f0*/  HADD2.F32 R17, -RZ, R31.H1_H1 ;  /* 0x3000001fff117230 */ /* 0x000fe20000004100 */
[----:B------:R-:W-:-:S02]  /*0900*/  FFMA.FTZ R68, R29, R33, R68 ;  /* 0x000000211d447223 */ /* 0x000fc40000010044 */
[----:B------:R-:W-:Y:S02]  /*0910*/  FMUL.FTZ R24, R87, R33 ;  /* 0x0000002157187220 */ /* 0x000fe40000410000 */
[C---:B------:R-:W-:Y:S02]  /*0920*/  FMUL.FTZ R33, R34.reuse, R113 ;  /* 0x0000007122217220 */ /* 0x040fe40000410000 */
[----:B------:R-:W-:Y:S02]  /*0930*/  FMUL.FTZ R37, R34, R105 ;  /* 0x0000006922257220 */ /* 0x000fe40000410000 */
[----:B------:R-:W-:Y:S02]  /*0940*/  FADD.FTZ R65, R20, R65 ;  /* 0x0000004114417221 */ /* 0x000fe40000010000 */
[-C--:B------:R-:W-:Y:S02]  /*0950*/  FFMA.FTZ R67, R26, R20.reuse, R67 ;  /* 0x000000141a437223 */ /* 0x080fe40000010043 */
[----:B------:R-:W-:-:S02]  /*0960*/  FMUL.FTZ R31, R86, R20 ;  /* 0x00000014561f7220 */ /* 0x000fc40000410000 */
[----:B------:R-:W-:Y:S02]  /*0970*/  FADD.FTZ R105, RZ, R27 ;  /* 0x0000001bff697221 */ /* 0x000fe40000010000 */
[----:B------:R-:W-:Y:S02]  /*0980*/  FFMA.FTZ R20, R28, R27, RZ ;  /* 0x0000001b1c147223 */ /* 0x000fe400000100ff */
[----:B------:R-:W-:Y:S02]  /*0990*/  FADD.FTZ R111, -R98, R94 ;  /* 0x0000005e626f7221 */ /* 0x000fe40000010100 */
[----:B------:R-:W-:Y:S02]  /*09a0*/  FMUL.FTZ R25, R34, R109 ;  /* 0x0000006d22197220 */ /* 0x000fe40000410000 */
[----:B------:R-:W-:Y:S02]  /*09b0*/  FADD.FTZ R50, R22, R50 ;  /* 0x0000003216327221 */ /* 0x000fe40000010000 */
[----:B------:R-:W-:-:S02]  /*09c0*/  FFMA.FTZ R62, R33, R22, R62 ;  /* 0x00000016213e7223 */ /* 0x000fc4000001003e */
[----:B------:R-:W-:Y:S02]  /*09d0*/  FMUL.FTZ R94, R83, R22 ;  /* 0x00000016535e7220 */ /* 0x000fe40000410000 */
[C---:B------:R-:W-:Y:S02]  /*09e0*/  FADD.FTZ R93, -R98.reuse, R3 ;  /* 0x00000003625d7221 */ /* 0x040fe40000010100 */
[----:B------:R-:W-:Y:S01]  /*09f0*/  FADD.FTZ R22, R105, R24 ;  /* 0x0000001869167221 */ /* 0x000fe20000010000 */
[--C-:B------:R-:W-:Y:S01]  /*0a00*/  HADD2.F32 R16, -RZ, R30.reuse.H0_H0 ;  /* 0x2000001eff107230 */ /* 0x100fe20000004100 */
[----:B------:R-:W-:Y:S01]  /*0a10*/  FADD.FTZ R3, -R98, R23 ;  /* 0x0000001762037221 */ /* 0x000fe20000010100 */
[----:B------:R-:W-:Y:S01]  /*0a20*/  HADD2.F32 R23, -RZ, R30.H1_H1 ;  /* 0x3000001eff177230 */ /* 0x000fe20000004100 */
[----:B------:R-:W-:Y:S02]  /*0a30*/  FFMA.FTZ R20, R29, R24, R20 ;  /* 0x000000181d147223 */ /* 0x000fe40000010014 */
[----:B------:R-:W-:-:S02]  /*0a40*/  FADD.FTZ R63, R32, R63 ;  /* 0x0000003f203f7221 */ /* 0x000fc40000010000 */
[----:B------:R-:W-:Y:S02]  /*0a50*/  FMUL.FTZ R30, R34, R111 ;  /* 0x0000006f221e7220 */ /* 0x000fe40000410000 */
[-C--:B------:R-:W-:Y:S02]  /*0a60*/  FFMA.FTZ R64, R25, R32.reuse, R64 ;  /* 0x0000002019407223 */ /* 0x080fe40000010040 */
        /* <DEDUP_REMOVED lines=8> */
[C---:B------:R-:W-:Y:S02]  /*0af0*/  FADD.FTZ R95, -R98.reuse, R95 ;  /* 0x0000005f625f7221 */ /* 0x040fe40000010100 */
[----:B------:R-:W-:-:S02]  /*0b00*/  FADD.FTZ R99, -R98, R99 ;  /* 0x0000006362637221 */ /* 0x000fc40000010100 */
[C---:B------:R-:W-:Y:S02]  /*0b10*/  FADD.FTZ R97, -R98.reuse, R97 ;  /* 0x0000006162617221 */ /* 0x040fe40000010100 */
[C---:B------:R-:W-:Y:S02]  /*0b20*/  FADD.FTZ R21, -R98.reuse, R21 ;  /* 0x0000001562157221 */ /* 0x040fe40000010100 */
[----:B------:R-:W-:Y:S02]  /*0b30*/  FADD.FTZ R19, -R98, R19 ;  /* 0x0000001362137221 */ /* 0x000fe40000010100 */
        /* <DEDUP_REMOVED lines=10> */
[-C--:B------:R-:W-:Y:S02]  /*0be0*/  FFMA.FTZ R59, R92, R91.reuse, R59 ;  /* 0x0000005b5c3b7223 */ /* 0x080fe4000001003b */
        /* <DEDUP_REMOVED lines=11> */
[C---:B------:R-:W-:Y:S02]  /*0ca0*/  FMUL.FTZ R99, R34.reuse, R99 ;  /* 0x0000006322637220 */ /* 0x040fe40000410000 */
[----:B------:R-:W-:Y:S02]  /*0cb0*/  FMUL.FTZ R95, R34, R95 ;  /* 0x0000005f225f7220 */ /* 0x000fe40000410000 */
[----:B------:R-:W-:Y:S02]  /*0cc0*/  FADD.FTZ R18, R105, R96 ;  /* 0x0000006069127221 */ /* 0x000fe40000010000 */
[----:B------:R-:W-:Y:S02]  /*0cd0*/  FFMA.FTZ R20, R37, R96, R20 ;  /* 0x0000006025147223 */ /* 0x000fe40000010014 */
[----:B------:R-:W-:-:S02]  /*0ce0*/  FADD.FTZ R44, R101, R44 ;  /* 0x0000002c652c7221 */ /* 0x000fc40000010000 */
[-C--:B------:R-:W-:Y:S02]  /*0cf0*/  FFMA.FTZ R56, R99, R101.reuse, R56 ;  /* 0x0000006563387223 */ /* 0x080fe40000010038 */
[----:B------:R-:W-:Y:S02]  /*0d00*/  FMUL.FTZ R104, R77, R101 ;  /* 0x000000654d687220 */ /* 0x000fe40000410000 */
[----:B------:R-:W-:Y:S02]  /*0d10*/  FADD.FTZ R46, R100, R46 ;  /* 0x0000002e642e7221 */ /* 0x000fe40000010000 */
[-C--:B------:R-:W-:Y:S02]  /*0d20*/  FFMA.FTZ R58, R95, R100.reuse, R58 ;  /* 0x000000645f3a7223 */ /* 0x080fe4000001003a */
[----:B------:R-:W-:Y:S02]  /*0d30*/  FADD.FTZ R101, R18, R93 ;  /* 0x0000005d12657221 */ /* 0x000fe40000010000 */
[----:B------:R-:W-:-:S02]  /*0d40*/  FMUL.FTZ R100, R79, R100 ;  /* 0x000000644f647220 */ /* 0x000fc40000410000 */
[----:B------:R-:W-:Y:S02]  /*0d50*/  FFMA.FTZ R18, R98, R93, R20 ;  /* 0x0000005d62127223 */ /* 0x000fe40000010014 */
[----:B------:R-:W-:Y:S02]  /*0d60*/  FADD.FTZ R105, R101, R100 ;  /* 0x0000006465697221 */ /* 0x000fe40000010000 */
[----:B------:R-:W-:Y:S02]  /*0d70*/  FFMA.FTZ R18, R95, R100, R18 ;  /* 0x000000645f127223 */ /* 0x000fe40000010012 */
[----:B------:R-:W-:Y:S02]  /*0d80*/  FADD.FTZ R105, R105, R102 ;  /* 0x0000006669697221 */ /* 0x000fe40000010000 */
[----:B------:R-:W-:Y:S02]  /*0d90*/  FFMA.FTZ R18, R103, R102, R18 ;  /* 0x0000006667127223 */ /* 0x000fe40000010012 */
[----:B------:R-:W-:-:S02]  /*0da0*/  FMUL.FTZ R101, R34, R21 ;  /* 0x0000001522657220 */ /* 0x000fc40000410000 */
[----:B------:R-:W-:Y:S02]  /*0db0*/  FMUL.FTZ R97, R34, R97 ;  /* 0x0000006122617220 */ /* 0x000fe40000410000 */
[----:B------:R-:W-:Y:S02]  /*0dc0*/  FMUL.FTZ R106, R76, R16 ;  /* 0x000000104c6a7220 */ /* 0x000fe40000410000 */
[----:B------:R-:W-:Y:S02]  /*0dd0*/  FADD.FTZ R21, R105, R104 ;  /* 0x0000006869157221 */ /* 0x000fe40000010000 */
[----:B------:R-:W-:Y:S02]  /*0de0*/  FFMA.FTZ R18, R99, R104, R18 ;  /* 0x0000006863127223 */ /* 0x000fe40000010012 */
        /* <DEDUP_REMOVED lines=23> */
.L_x_769:
        /* <DEDUP_REMOVED lines=18> */
.L_x_770:
        /* <DEDUP_REMOVED lines=16> */
[----:B------:R1:W-:Y:S04]  /*1180*/  @!P3 STS.64 [R90.X8+0x2000], R2 ;  /* 0x002000025a00b388 */ /* 0x0003e80000008a00 */
[----:B------:R-:W-:Y:S01]  /*1190*/  BAR.SYNC.DEFER_BLOCKING 0x0 ;  /* 0x0000000000007b1d */ /* 0x000fe20000010000 */
[----:B-1---5:R-:W-:-:S05]  /*11a0*/  @P1 HADD2.F32 R2, -RZ, R7.H0_H0 ;  /* 0x20000007ff021230 */ /* 0x022fca0000004100 */
[----:B0-----:R-:W0:Y:S04]  /*11b0*/  LDS.128 R16, [R109+0x2000] ;  /* 0x002000006d107984 */ /* 0x001e280000000c00 */
[----:B------:R-:W1:Y:S01]  /*11c0*/  LDS.128 R20, [R109+0x2010] ;  /* 0x002010006d147984 */ /* 0x000e620000000c00 */
[----:B0-----:R-:W-:Y:S02]  /*11d0*/  FADD.FTZ R111, RZ, R16 ;  /* 0x00000010ff6f7221 */ /* 0x001fe40000010000 */
[----:B------:R-:W-:Y:S02]  /*11e0*/  FADD.FTZ R16, RZ, R17 ;  /* 0x00000011ff107221 */ /* 0x000fe40000010000 */
[----:B------:R-:W-:Y:S01]  /*11f0*/  FADD.FTZ R111, R18, R111 ;  /* 0x0000006f126f7221 */ /* 0x000fe20000010000 */
[----:B------:R-:W-:Y:S01]  /*1200*/  @P1 HADD2.F32 R18, -RZ, R5.H1_H1 ;  /* 0x30000005ff121230 */ /* 0x000fe20000004100 */
[----:B------:R-:W-:-:S02]  /*1210*/  FADD.FTZ R16, R19, R16 ;  /* 0x0000001013107221 */ /* 0x000fc40000010000 */
[----:B-1----:R-:W-:Y:S01]  /*1220*/  FADD.FTZ R111, R111, R20 ;  /* 0x000000146f6f7221 */ /* 0x002fe20000010000 */
[----:B------:R-:W-:Y:S01]  /*1230*/  @P1 HADD2.F32 R20, -RZ, R6.H0_H0 ;  /* 0x20000006ff141230 */ /* 0x000fe20000004100 */
[----:B------:R-:W-:Y:S02]  /*1240*/  FADD.FTZ R16, R16, R21 ;  /* 0x0000001510107221 */ /* 0x000fe40000010000 */
[----:B------:R-:W-:Y:S02]  /*1250*/  FADD.FTZ R22, R22, R111 ;  /* 0x0000006f16167221 */ /* 0x000fe40000010000 */
[----:B------:R-:W-:Y:S02]  /*1260*/  FADD.FTZ R16, R23, R16 ;  /* 0x0000001017107221 */ /* 0x000fe40000010000 */
[----:B------:R-:W-:Y:S02]  /*1270*/  FMUL.FTZ R22, R22, c[0x0][0x1e0] ;  /* 0x0000780016167a20 */ /* 0x000fe40000410000 */
[----:B------:R-:W-:-:S03]  /*1280*/  FMUL.FTZ R16, R16, c[0x0][0x1e0] ;  /* 0x0000780010107a20 */ /* 0x000fc60000410000 */
[----:B------:R-:W-:Y:S01]  /*1290*/  FSEL R17, R22, RZ, !P0 ;  /* 0x000000ff16117208 */ /* 0x000fe20004000000 */
[----:B------:R-:W-:Y:S01]  /*12a0*/  @P1 HADD2.F32 R22, -RZ, R6.H1_H1 ;  /* 0x30000006ff161230 */ /* 0x000fe20000004100 */
        /* <DEDUP_REMOVED lines=8> */
[----:B------:R-:W-:Y:S02]  /*1330*/  FADD.FTZ R23, R91, -R92 ;  /* 0x8000005c5b177221 */ /* 0x000fe40000010000 */
[----:B------:R-:W-:Y:S02]  /*1340*/  FADD.FTZ R37, R96, -R37 ;  /* 0x8000002560257221 */ /* 0x000fe40000010000 */
[----:B------:R-:W-:Y:S02]  /*1350*/  FADD.FTZ R25, R32, -R25 ;  /* 0x8000001920197221 */ /* 0x000fe40000010000 */
        /* <DEDUP_REMOVED lines=9> */
[----:B------:R-:W-:Y:S01]  /*13f0*/  FFMA.FTZ R112, R112, R16, R17 ;  /* 0x0000001070707223 */ /* 0x000fe20000010011 */
[----:B------:R-:W-:Y:S01]  /*1400*/  @P1 HADD2.F32 R16, -RZ, R7.H1_H1 ;  /* 0x30000007ff101230 */ /* 0x000fe20000004100 */
[----:B------:R-:W-:Y:S02]  /*1410*/  FADD.FTZ R99, R100, -R95 ;  /* 0x8000005f64637221 */ /* 0x000fe40000010000 */
[----:B------:R-:W-:Y:S02]  /*1420*/  FADD.FTZ R105, R106, -R97 ;  /* 0x800000616a697221 */ /* 0x000fe40000010000 */
[----:B------:R-:W-:Y:S02]  /*1430*/  FADD.FTZ R111, R110, -R21 ;  /* 0x800000156e6f7221 */ /* 0x000fe40000010000 */
[C---:B------:R-:W-:Y:S02]  /*1440*/  FMUL.FTZ R95, R34.reuse, R23 ;  /* 0x00000017225f7220 */ /* 0x040fe40000410000 */
[----:B------:R-:W-:-:S02]  /*1450*/  FMUL.FTZ R97, R34, R37 ;  /* 0x0000002522617220 */ /* 0x000fc40000410000 */
[----:B------:R-:W-:Y:S02]  /*1460*/  FMUL.FTZ R21, R34, R25 ;  /* 0x0000001922157220 */ /* 0x000fe40000410000 */
[----:B------:R-:W-:Y:S02]  /*1470*/  FADD.FTZ R17, R27, -R28 ;  /* 0x8000001c1b117221 */ /* 0x000fe40000010000 */
[----:B------:R-:W-:Y:S02]  /*1480*/  FADD.FTZ R31, R31, -R26 ;  /* 0x8000001a1f1f7221 */ /* 0x000fe40000010000 */
[----:B------:R-:W-:Y:S01]  /*1490*/  @P1 FADD.FTZ R95, R95, R2 ;  /* 0x000000025f5f1221 */ /* 0x000fe20000010000 */
[----:B------:R-:W-:Y:S01]  /*14a0*/  @P1 HADD2.F32 R2, -RZ, R4.H0_H0 ;  /* 0x20000004ff021230 */ /* 0x000fe20000004100 */
[----:B------:R-:W-:Y:S01]  /*14b0*/  @P1 FADD.FTZ R97, R97, R16 ;  /* 0x0000001061611221 */ /* 0x000fe20000010000 */
[----:B------:R-:W-:Y:S01]  /*14c0*/  @P1 HADD2.F32 R16, -RZ, R5.H0_H0 ;  /* 0x20000005ff101230 */ /* 0x000fe20000004100 */
[----:B------:R-:W-:Y:S01]  /*14d0*/  FADD.FTZ R35, R35, -R30 ;  /* 0x8000001e23237221 */ /* 0x000fe20000010000 */
[----:B------:R-:W-:Y:S01]  /*14e0*/  @P0 F2FP.PACK_AB R30, RZ, R95 ;  /* 0x0000005fff1e023e */ /* 0x000fe200000000ff */
[----:B------:R-:W-:Y:S01]  /*14f0*/  FADD.FTZ R109, R108, -R19 ;  /* 0x800000136c6d7221 */ /* 0x000fe20000010000 */
[----:B------:R-:W-:Y:S01]  /*1500*/  @P0 F2FP.PACK_AB R32, RZ, R97 ;  /* 0x00000061ff20023e */ /* 0x000fe200000000ff */
[----:B------:R-:W-:Y:S01]  /*1510*/  @P1 FADD.FTZ R21, R21, R18 ;  /* 0x0000001215151221 */ /* 0x000fe20000010000 */
[----:B------:R-:W-:Y:S01]  /*1520*/  @P1 HADD2.F32 R18, -RZ, R8.H1_H1 ;  /* 0x30000008ff121230 */ /* 0x000fe20000004100 */
[----:B------:R-:W-:Y:S01]  /*1530*/  FMUL.FTZ R17, R34, R17 ;  /* 0x0000001122117220 */ /* 0x000fe20000410000 */
[----:B------:R-:W-:Y:S01]  /*1540*/  @P0 PRMT R15, R30, 0x7610, R15 ;  /* 0x000076101e0f0816 */ /* 0x000fe2000000000f */
[----:B------:R-:W-:-:S02]  /*1550*/  FMUL.FTZ R19, R34, R31 ;  /* 0x0000001f22137220 */ /* 0x000fc40000410000 */
[----:B------:R-:W-:Y:S01]  /*1560*/  FMUL.FTZ R25, R34, R99 ;  /* 0x0000006322197220 */ /* 0x000fe20000410000 */
[----:B------:R-:W-:Y:S01]  /*1570*/  @P0 PRMT R15, R15, 0x5410, R32 ;  /* 0x000054100f0f0816 */ /* 0x000fe20000000020 */
[----:B------:R-:W-:Y:S01]  /*1580*/  FADD.FTZ R29, R24, -R29 ;  /* 0x8000001d181d7221 */ /* 0x000fe20000010000 */
[----:B------:R-:W-:Y:S01]  /*1590*/  @P0 F2FP.PACK_AB R24, RZ, R21 ;  /* 0x00000015ff18023e */ /* 0x000fe200000000ff */
[----:B------:R-:W-:Y:S02]  /*15a0*/  FADD.FTZ R33, R94, -R33 ;  /* 0x800000215e217221 */ /* 0x000fe40000010000 */
[----:B------:R-:W-:Y:S02]  /*15b0*/  FADD.FTZ R27, R93, -R98 ;  /* 0x800000625d1b7221 */ /* 0x000fe40000010000 */
[----:B------:R-:W-:Y:S02]  /*15c0*/  FMUL.FTZ R91, R34, R35 ;  /* 0x00000023225b7220 */ /* 0x000fe40000410000 */
[----:B------:R-:W-:Y:S01]  /*15d0*/  @P1 FADD.FTZ R19, R19, R16 ;  /* 0x0000001013131221 */ /* 0x000fe20000010000 */
[----:B------:R-:W-:Y:S01]  /*15e0*/  @P1 HADD2.F32 R16, -RZ, R8.H0_H0 ;  /* 0x20000008ff101230 */ /* 0x000fe20000004100 */
[----:B------:R-:W-:Y:S01]  /*15f0*/  @P1 FADD.FTZ R17, R17, R2 ;  /* 0x0000000211111221 */ /* 0x000fe20000010000 */
[----:B------:R-:W-:Y:S01]  /*1600*/  @P1 HADD2.F32 R2, -RZ, R4.H1_H1 ;  /* 0x30000004ff021230 */ /* 0x000fe20000004100 */
[----:B------:R-:W-:-:S02]  /*1610*/  FADD.FTZ R101, R104, -R3 ;  /* 0x8000000368657221 */ /* 0x000fc40000010000 */
[----:B------:R-:W-:Y:S01]  /*1620*/  @P1 FADD.FTZ R25, R25, R18 ;  /* 0x0000001219191221 */ /* 0x000fe20000010000 */
[----:B------:R-:W-:Y:S01]  /*1630*/  @P1 HADD2.F32 R18, -RZ, R10.H1_H1 ;  /* 0x3000000aff121230 */ /* 0x000fe20000004100 */
[----:B------:R-:W-:Y:S02]  /*1640*/  FADD.FTZ R103, R102, -R103 ;  /* 0x8000006766677221 */ /* 0x000fe40000010000 */
[C---:B------:R-:W-:Y:S02]  /*1650*/  FMUL.FTZ R3, R34.reuse, R29 ;  /* 0x0000001d22037220 */ /* 0x040fe40000410000 */
[C---:B------:R-:W-:Y:S02]  /*1660*/  FMUL.FTZ R93, R34.reuse, R33 ;  /* 0x00000021225d7220 */ /* 0x040fe40000410000 */
[C---:B------:R-:W-:Y:S02]  /*1670*/  FMUL.FTZ R23, R34.reuse, R27 ;  /* 0x0000001b22177220 */ /* 0x040fe40000410000 */
[----:B------:R-:W-:-:S02]  /*1680*/  FMUL.FTZ R33, R34, R109 ;  /* 0x0000006d22217220 */ /* 0x000fc40000410000 */
[----:B------:R-:W-:Y:S01]  /*1690*/  @P1 FADD.FTZ R91, R91, R20 ;  /* 0x000000145b5b1221 */ /* 0x000fe20000010000 */
[--C-:B------:R-:W-:Y:S01]  /*16a0*/  @P1 HADD2.F32 R20, -RZ, R9.reuse.H0_H0 ;  /* 0x20000009ff141230 */ /* 0x100fe20000004100 */
[----:B------:R-:W-:Y:S02]  /*16b0*/  FADD.FTZ R107, R107, -R112 ;  /* 0x800000706b6b7221 */ /* 0x000fe40000010000 */
[----:B------:R-:W-:Y:S01]  /*16c0*/  FMUL.FTZ R27, R34, R103 ;  /* 0x00000067221b7220 */ /* 0x000fe20000410000 */
[----:B------:R-:W-:Y:S01]  /*16d0*/  @P0 F2FP.PACK_AB R26, RZ, R91 ;  /* 0x0000005bff1a023e */ /* 0x000fe200000000ff */
[----:B------:R-:W-:Y:S01]  /*16e0*/  @P1 FADD.FTZ R3, R3, R2 ;  /* 0x0000000203031221 */ /* 0x000fe20000010000 */
[----:B------:R-:W-:Y:S01]  /*16f0*/  @P1 HADD2.F32 R2, -RZ, R9.H1_H1 ;  /* 0x30000009ff021230 */ /* 0x000fe20000004100 */
[----:B------:R-:W-:Y:S01]  /*1700*/  @P1 FADD.FTZ R23, R23, R16 ;  /* 0x0000001017171221 */ /* 0x000fe20000010000 */
[----:B------:R-:W-:Y:S01]  /*1710*/  @P1 HADD2.F32 R16, -RZ, R10.H0_H0 ;  /* 0x2000000aff101230 */ /* 0x000fe20000004100 */
[----:B------:R-:W-:Y:S01]  /*1720*/  @P1 FADD.FTZ R33, R33, R18 ;  /* 0x0000001221211221 */ /* 0x000fe20000010000 */
[----:B------:R-:W-:Y:S01]  /*1730*/  @P0 PRMT R14, R26, 0x7610, R14 ;  /* 0x000076101a0e0816 */ /* 0x000fe2000000000e */
[----:B------:R-:W-:-:S02]  /*1740*/  FMUL.FTZ R29, R34, R101 ;  /* 0x00000065221d7220 */ /* 0x000fc40000410000 */
[C---:B------:R-:W-:Y:S02]  /*1750*/  FMUL.FTZ R31, R34.reuse, R105 ;  /* 0x00000069221f7220 */ /* 0x040fe40000410000 */
[C---:B------:R-:W-:Y:S02]  /*1760*/  FMUL.FTZ R35, R34.reuse, R111 ;  /* 0x0000006f22237220 */ /* 0x040fe40000410000 */
[----:B------:R-:W-:Y:S02]  /*1770*/  FMUL.FTZ R37, R34, R107 ;  /* 0x0000006b22257220 */ /* 0x000fe40000410000 */
[-C--:B------:R-:W-:Y:S02]  /*1780*/  FMUL.FTZ R18, R91, R36.reuse ;  /* 0x000000245b127220 */ /* 0x080fe40000410000 */
[-C--:B------:R-:W-:Y:S02]  /*1790*/  FMUL.FTZ R34, R19, R36.reuse ;  /* 0x0000002413227220 */ /* 0x080fe40000410000 */
[----:B------:R-:W-:-:S02]  /*17a0*/  FMUL.FTZ R91, R21, R36 ;  /* 0x00000024155b7220 */ /* 0x000fc40000410000 */
[----:B------:R-:W-:Y:S01]  /*17b0*/  @P1 FADD.FTZ R27, R27, R20 ;  /* 0x000000141b1b1221 */ /* 0x000fe20000010000 */
[--C-:B------:R-:W-:Y:S01]  /*17c0*/  @P1 HADD2.F32 R20, -RZ, R11.reuse.H0_H0 ;  /* 0x2000000bff141230 */ /* 0x100fe20000004100 */
[----:B------:R-:W-:Y:S01]  /*17d0*/  @P1 FADD.FTZ R29, R29, R2 ;  /* 0x000000021d1d1221 */ /* 0x000fe20000010000 */
[----:B------:R-:W-:Y:S01]  /*17e0*/  @P0 F2FP.PACK_AB R2, RZ, R17 ;  /* 0x00000011ff02023e */ /* 0x000fe200000000ff */
[----:B------:R-:W-:Y:S02]  /*17f0*/  @P1 FADD.FTZ R31, R31, R16 ;  /* 0x000000101f1f1221 */ /* 0x000fe40000010000 */
[----:B------:R-:W-:Y:S01]  /*1800*/  FMUL.FTZ R16, R17, R36 ;  /* 0x0000002411107220 */ /* 0x000fe20000410000 */
[----:B------:R-:W-:Y:S01]  /*1810*/  F2FP.PACK_AB R17, R91, R34 ;  /* 0x000000225b11723e */ /* 0x000fe200000000ff */
[----:B------:R-:W-:Y:S01]  /*1820*/  @P1 FADD.FTZ R93, R93, R22 ;  /* 0x000000165d5d1221 */ /* 0x000fe20000010000 */
[----:B------:R-:W-:Y:S01]  /*1830*/  @P1 HADD2.F32 R22, -RZ, R11.H1_H1 ;  /* 0x3000000bff161230 */ /* 0x000fe20000004100 */
[----:B------:R-:W-:Y:S01]  /*1840*/  HFMA2.MMA R34, -RZ, RZ, 0, 9.5367431640625e-07 ;  /* 0x00000010ff227435 */ /* 0x000fe200000001ff */
[----:B------:R-:W-:Y:S01]  /*1850*/  @P1 FADD.FTZ R35, R35, R20 ;  /* 0x0000001423231221 */ /* 0x000fe20000010000 */
[----:B------:R-:W-:Y:S01]  /*1860*/  @P0 F2FP.PACK_AB R20, RZ, R19 ;  /* 0x00000013ff14023e */ /* 0x000fe200000000ff */
[-C--:B------:R-:W-:Y:S01]  /*1870*/  FMUL.FTZ R21, R3, R36.reuse ;  /* 0x0000002403157220 */ /* 0x080fe20000410000 */
[----:B------:R-:W-:Y:S01]  /*1880*/  @P0 F2FP.PACK_AB R28, RZ, R93 ;  /* 0x0000005dff1c023e */ /* 0x000fe200000000ff */
[----:B------:R-:W-:Y:S01]  /*1890*/  @P1 FADD.FTZ R37, R37, R22 ;  /* 0x0000001625251221 */ /* 0x000fe20000010000 */
[----:B------:R-:W-:Y:S01]  /*18a0*/  @P0 F2FP.PACK_AB R22, RZ, R3 ;  /* 0x00000003ff16023e */ /* 0x000fe200000000ff */
[-C--:B------:R-:W-:Y:S01]  /*18b0*/  FMUL.FTZ R95, R95, R36.reuse ;  /* 0x000000245f5f7220 */ /* 0x080fe20000410000 */
[----:B------:R-:W-:Y:S01]  /*18c0*/  @P0 PRMT R13, R20, 0x7610, R13 ;  /* 0x00007610140d0816 */ /* 0x000fe2000000000d */
[-C--:B------:R-:W-:Y:S01]  /*18d0*/  FMUL.FTZ R90, R97, R36.reuse ;  /* 0x00000024615a7220 */ /* 0x080fe20000410000 */
[----:B------:R-:W-:Y:S01]  /*18e0*/  @P0 PRMT R12, R2, 0x7610, R12 ;  /* 0x00007610020c0816 */ /* 0x000fe2000000000c */
[----:B------:R-:W-:Y:S01]  /*18f0*/  FMUL.FTZ R93, R93, R36 ;  /* 0x000000245d5d7220 */ /* 0x000fe20000410000 */
[----:B------:R-:W-:Y:S01]  /*1900*/  F2FP.PACK_AB R16, R21, R16 ;  /* 0x000000101510723e */ /* 0x000fe200000000ff */
[----:B------:R-:W-:Y:S01]  /*1910*/  @P0 IMAD.WIDE.U32 R2, R71, R34, c[0x0][0x258] ;  /* 0x0000960047020625 */ /* 0x000fe200078e0022 */
[----:B------:R-:W-:-:S02]  /*1920*/  @P0 PRMT R14, R14, 0x5410, R28 ;  /* 0x000054100e0e0816 */ /* 0x000fc4000000001c */
[----:B------:R-:W-:Y:S01]  /*1930*/  @P0 PRMT R13, R13, 0x5410, R24 ;  /* 0x000054100d0d0816 */ /* 0x000fe20000000018 */
[----:B------:R-:W-:Y:S01]  /*1940*/  IMAD.WIDE.U32 R20, R71, R34, c[0x0][0x248] ;  /* 0x0000920047147625 */ /* 0x000fe200078e0022 */
[----:B------:R-:W-:Y:S02]  /*1950*/  @P0 PRMT R12, R12, 0x5410, R22 ;  /* 0x000054100c0c0816 */ /* 0x000fe40000000016 */
[----:B------:R-:W-:Y:S01]  /*1960*/  F2FP.PACK_AB R19, R90, R95 ;  /* 0x0000005f5a13723e */ /* 0x000fe200000000ff */
[----:B------:R-:W-:Y:S01]  /*1970*/  FMUL.FTZ R28, R25, R36 ;  /* 0x00000024191c7220 */ /* 0x000fe20000410000 */
[----:B------:R-:W-:Y:S01]  /*1980*/  F2FP.PACK_AB R18, R93, R18 ;  /* 0x000000125d12723e */ /* 0x000fe200000000ff */
[----:B------:R0:W-:Y:S01]  /*1990*/  @P0 STG.E.128 [R2.64], R12 ;  /* 0x0000000c02000986 */ /* 0x0001e2000c101d04 */
[----:B------:R-:W-:Y:S01]  /*19a0*/  @P0 F2FP.PACK_AB R22, RZ, R27 ;  /* 0x0000001bff16023e */ /* 0x000fe200000000ff */
[-C--:B------:R-:W-:Y:S01]  /*19b0*/  FMUL.FTZ R27, R27, R36.reuse ;  /* 0x000000241b1b7220 */ /* 0x080fe20000410000 */
[----:B------:R-:W-:Y:S01]  /*19c0*/  @P0 F2FP.PACK_AB R26, RZ, R31 ;  /* 0x0000001fff1a023e */ /* 0x000fe200000000ff */
[----:B------:R1:W-:Y:S01]  /*19d0*/  STG.E.128 [R20.64], R16 ;  /* 0x0000001014007986 */ /* 0x0003e2000c101d04 */
[----:B------:R-:W-:Y:S01]  /*19e0*/  @P0 F2FP.PACK_AB R24, RZ, R29 ;  /* 0x0000001dff18023e */ /* 0x000fe200000000ff */
[-C--:B------:R-:W-:Y:S01]  /*19f0*/  FMUL.FTZ R30, R29, R36.reuse ;  /* 0x000000241d1e7220 */ /* 0x080fe20000410000 */
[----:B------:R-:W-:Y:S01]  /*1a00*/  SEL R90, RZ, 0x1, P2 ;  /* 0x00000001ff5a7807 */ /* 0x000fe20001000000 */
[-C--:B------:R-:W-:Y:S01]  /*1a10*/  FMUL.FTZ R31, R31, R36.reuse ;  /* 0x000000241f1f7220 */ /* 0x080fe20000410000 */
[----:B0-----:R-:W-:Y:S01]  /*1a20*/  @P0 F2FP.PACK_AB R3, RZ, R23 ;  /* 0x00000017ff03023e */ /* 0x001fe200000000ff */
[-C--:B------:R-:W-:Y:S01]  /*1a30*/  FMUL.FTZ R2, R37, R36.reuse ;  /* 0x0000002425027220 */ /* 0x080fe20000410000 */
[----:B------:R-:W-:Y:S01]  /*1a40*/  @P0 F2FP.PACK_AB R37, RZ, R37 ;  /* 0x00000025ff25023e */ /* 0x000fe200000000ff */
[-C--:B------:R-:W-:Y:S01]  /*1a50*/  FMUL.FTZ R23, R23, R36.reuse ;  /* 0x0000002417177220 */ /* 0x080fe20000410000 */
[----:B------:R-:W-:Y:S01]  /*1a60*/  @P0 PRMT R12, R3, 0x7610, R12 ;  /* 0x00007610030c0816 */ /* 0x000fe2000000000c */
[-C--:B-1----:R-:W-:Y:S01]  /*1a70*/  FMUL.FTZ R19, R35, R36.reuse ;  /* 0x0000002423137220 */ /* 0x082fe20000410000 */
[----:B------:R-:W-:Y:S01]  /*1a80*/  @P0 F2FP.PACK_AB R35, RZ, R35 ;  /* 0x00000023ff23023e */ /* 0x000fe200000000ff */
[----:B------:R-:W-:Y:S01]  /*1a90*/  FMUL.FTZ R18, R33, R36 ;  /* 0x0000002421127220 */ /* 0x000fe20000410000 */
[----:B------:R-:W-:-:S02]  /*1aa0*/  @P0 F2FP.PACK_AB R21, RZ, R25 ;  /* 0x00000019ff15023e */ /* 0x000fc400000000ff */
[----:B------:R-:W-:Y:S02]  /*1ab0*/  @P0 F2FP.PACK_AB R33, RZ, R33 ;  /* 0x00000021ff21023e */ /* 0x000fe400000000ff */
[----:B------:R-:W-:Y:S02]  /*1ac0*/  @P0 PRMT R13, R22, 0x7610, R13 ;  /* 0x00007610160d0816 */ /* 0x000fe4000000000d */
[----:B------:R-:W-:Y:S01]  /*1ad0*/  IADD3 R3, R71, 0x80, RZ ;  /* 0x0000008047037810 */ /* 0x000fe20007ffe0ff */
[----:B------:R-:W-:Y:S01]  /*1ae0*/  @P0 IMAD.WIDE.U32 R70, R70, R34, c[0x0][0x258] ;  /* 0x0000960046460625 */ /* 0x000fe200078e0022 */
[----:B------:R-:W-:Y:S02]  /*1af0*/  @P0 PRMT R14, R26, 0x7610, R14 ;  /* 0x000076101a0e0816 */ /* 0x000fe4000000000e */
[----:B------:R-:W-:Y:S02]  /*1b00*/  @P0 PRMT R15, R35, 0x7610, R15 ;  /* 0x00007610230f0816 */ /* 0x000fe4000000000f */
[----:B------:R-:W-:Y:S01]  /*1b10*/  F2FP.PACK_AB R19, R2, R19 ;  /* 0x000000130213723e */ /* 0x000fe200000000ff */
[----:B------:R-:W-:Y:S01]  /*1b20*/  IMAD.WIDE.U32 R2, R34, R3, c[0x0][0x248] ;  /* 0x0000920022027625 */ /* 0x000fe200078e0003 */
[----:B------:R-:W-:-:S02]  /*1b30*/  @P0 PRMT R12, R12, 0x5410, R21 ;  /* 0x000054100c0c0816 */ /* 0x000fc40000000015 */
[----:B------:R-:W-:Y:S02]  /*1b40*/  @P0 PRMT R13, R13, 0x5410, R24 ;  /* 0x000054100d0d0816 */ /* 0x000fe40000000018 */
[----:B------:R-:W-:Y:S02]  /*1b50*/  @P0 PRMT R14, R14, 0x5410, R33 ;  /* 0x000054100e0e0816 */ /* 0x000fe40000000021 */
[----:B------:R-:W-:Y:S02]  /*1b60*/  @P0 PRMT R15, R15, 0x5410, R37 ;  /* 0x000054100f0f0816 */ /* 0x000fe40000000025 */
[----:B------:R-:W-:Y:S02]  /*1b70*/  F2FP.PACK_AB R18, R18, R31 ;  /* 0x0000001f1212723e */ /* 0x000fe400000000ff */
[----:B------:R-:W-:Y:S01]  /*1b80*/  F2FP.PACK_AB R17, R30, R27 ;  /* 0x0000001b1e11723e */ /* 0x000fe200000000ff */
[----:B------:R0:W-:Y:S01]  /*1b90*/  @P0 STG.E.128 [R70.64], R12 ;  /* 0x0000000c46000986 */ /* 0x0001e2000c101d04 */
[----:B------:R-:W-:-:S02]  /*1ba0*/  F2FP.PACK_AB R16, R28, R23 ;  /* 0x000000171c10723e */ /* 0x000fc400000000ff */
[----:B------:R-:W-:-:S03]  /*1bb0*/  ISETP.GE.AND P0, PT, R89, c[0x0][0x164], PT ;  /* 0x0000590059007a0c */ /* 0x000fc60003f06270 */
[----:B------:R0:W-:Y:S10]  /*1bc0*/  STG.E.128 [R2.64], R16 ;  /* 0x0000001002007986 */ /* 0x0001f4000c101d04 */
[----:B0-----:R-:W-:Y:S01]  /*1bd0*/  @P0 CALL.REL.NOINC `(.L_x_767) ;  /* 0x0000001000000944 */ /* 0x001fe20003c00000 */
[----:B------:R-:W-:Y:S05]  /*1be0*/  BRA `(.L_x_768) ;  /* 0xffffe80000007947 */ /* 0x000fea000383ffff */
.L_x_767:
        /* <DEDUP_REMOVED lines=32> */
.L_x_764:
[----:B------:R-:W0:Y:S01]  /*1df0*/  S2UR UR6, SR_CTAID.X ;  /* 0x00000000000679c3 */ /* 0x000e220000002500 */
[----:B------:R-:W-:-:S02]  /*1e00*/  MOV R25, 0x20 ;  /* 0x0000002000197802 */ /* 0x000fc40000000f00 */
        /* <DEDUP_REMOVED lines=14> */
.L_x_765:
[----:B------:R-:W-:Y:S01]  /*1ef0*/  HFMA2.MMA R22, -RZ, RZ, 0, 9.5367431640625e-07 ;  /* 0x00000010ff167435 */ /* 0x000fe200000001ff */
[----:B------:R-:W-:-:S02]  /*1f00*/  MOV R17, R19 ;  /* 0x0000001300117202 */ /* 0x000fc40000000f00 */
[----:B------:R-:W-:Y:S02]  /*1f10*/  MOV R18, 0x1f ;  /* 0x0000001f00127802 */ /* 0x000fe40000000f00 */
[----:B------:R-:W-:Y:S02]  /*1f20*/  MOV R23, 0xffffffff ;  /* 0xffffffff00177802 */ /* 0x000fe40000000f00 */
[----:B------:R-:W-:Y:S02]  /*1f30*/  MOV R2, 0x1f50 ;  /* 0x00001f5000027802 */ /* 0x000fe40000000f00 */
[----:B-----5:R-:W-:Y:S05]  /*1f40*/  CALL.REL.NOINC `($__internal_21_$__cuda_sm70_shflsync_down_p) ;  /* 0x0000045000007944 */ /* 0x020fea0003c00000 */
[----:B-1----:R-:W-:Y:S01]  /*1f50*/  MOV R16, R22 ;  /* 0x0000001600107202 */ /* 0x002fe20000000f00 */
[----:B0-----:R-:W-:Y:S05]  /*1f60*/  BRA `(.L_x_769) ;  /* 0xffffeff000007947 */ /* 0x001fea000383ffff */
.L_x_766:
[----:B------:R-:W-:Y:S01]  /*1f70*/  HFMA2.MMA R22, -RZ, RZ, 0, 9.5367431640625e-07 ;  /* 0x00000010ff167435 */ /* 0x000fe200000001ff */
[----:B------:R-:W-:Y:S02]  /*1f80*/  MOV R17, R21 ;  /* 0x0000001500117202 */ /* 0x000fe40000000f00 */
[----:B------:R-:W-:Y:S02]  /*1f90*/  MOV R18, 0x1f ;  /* 0x0000001f00127802 */ /* 0x000fe40000000f00 */
[----:B------:R-:W-:-:S02]  /*1fa0*/  MOV R23, 0xffffffff ;  /* 0xffffffff00177802 */ /* 0x000fc40000000f00 */
[----:B------:R-:W-:Y:S02]  /*1fb0*/  MOV R2, 0x1fd0 ;  /* 0x00001fd000027802 */ /* 0x000fe40000000f00 */
[----:B01---5:R-:W-:Y:S05]  /*1fc0*/  CALL.REL.NOINC `($__internal_21_$__cuda_sm70_shflsync_down_p) ;  /* 0x000003d000007944 */ /* 0x023fea0003c00000 */
[----:B------:R-:W-:Y:S01]  /*1fd0*/  FADD.FTZ R19, R19, R16 ;  /* 0x0000001013137221 */ /* 0x000fe20000010000 */
[----:B0-----:R-:W-:Y:S01]  /*1fe0*/  MOV R18, 0x1f ;  /* 0x0000001f00127802 */ /* 0x001fe20000000f00 */
[----:B-1----:R-:W-:Y:S01]  /*1ff0*/  FADD.FTZ R21, R21, R22 ;  /* 0x0000001615157221 */ /* 0x002fe20000010000 */
[----:B------:R-:W-:Y:S01]  /*2000*/  HFMA2.MMA R22, -RZ, RZ, 0, 4.76837158203125e-07 ;  /* 0x00000008ff167435 */ /* 0x000fe200000001ff */
[----:B------:R-:W-:Y:S02]  /*2010*/  MOV R23, 0xffffffff ;  /* 0xffffffff00177802 */ /* 0x000fe40000000f00 */
[----:B------:R-:W-:Y:S02]  /*2020*/  MOV R17, R19 ;  /* 0x0000001300117202 */ /* 0x000fe40000000f00 */
[----:B------:R-:W-:Y:S02]  /*2030*/  MOV R2, 0x2050 ;  /* 0x0000205000027802 */ /* 0x000fe40000000f00 */
[----:B------:R-:W-:Y:S05]  /*2040*/  CALL.REL.NOINC `($__internal_21_$__cuda_sm70_shflsync_down_p) ;  /* 0x0000035000007944 */ /* 0x000fea0003c00000 */
[----:B-1----:R-:W-:Y:S01]  /*2050*/  MOV R16, R22 ;  /* 0x0000001600107202 */ /* 0x002fe20000000f00 */
[----:B------:R-:W-:Y:S01]  /*2060*/  HFMA2.MMA R22, -RZ, RZ, 0, 4.76837158203125e-07 ;  /* 0x00000008ff167435 */ /* 0x000fe200000001ff */
[----:B0-----:R-:W-:-:S02]  /*2070*/  MOV R17, R21 ;  /* 0x0000001500117202 */ /* 0x001fc40000000f00 */
[----:B------:R-:W-:Y:S02]  /*2080*/  MOV R18, 0x1f ;  /* 0x0000001f00127802 */ /* 0x000fe40000000f00 */
[----:B------:R-:W-:Y:S02]  /*2090*/  MOV R23, 0xffffffff ;  /* 0xffffffff00177802 */ /* 0x000fe40000000f00 */
[----:B------:R-:W-:Y:S02]  /*20a0*/  MOV R2, 0x20c0 ;  /* 0x000020c000027802 */ /* 0x000fe40000000f00 */
[----:B------:R-:W-:Y:S05]  /*20b0*/  CALL.REL.NOINC `($__internal_21_$__cuda_sm70_shflsync_down_p) ;  /* 0x000002e000007944 */ /* 0x000fea0003c00000 */
[----:B------:R-:W-:Y:S01]  /*20c0*/  FADD.FTZ R19, R16, R19 ;  /* 0x0000001310137221 */ /* 0x000fe20000010000 */
[----:B0-----:R-:W-:Y:S01]  /*20d0*/  MOV R18, 0x1f ;  /* 0x0000001f00127802 */ /* 0x001fe20000000f00 */
[----:B-1----:R-:W-:Y:S01]  /*20e0*/  FADD.FTZ R21, R21, R22 ;  /* 0x0000001615157221 */ /* 0x002fe20000010000 */
[----:B------:R-:W-:Y:S01]  /*20f0*/  HFMA2.MMA R22, -RZ, RZ, 0, 2.384185791015625e-07 ;  /* 0x00000004ff167435 */ /* 0x000fe200000001ff */
[----:B------:R-:W-:Y:S02]  /*2100*/  MOV R23, 0xffffffff ;  /* 0xffffffff00177802 */ /* 0x000fe40000000f00 */
[----:B------:R-:W-:-:S02]  /*2110*/  MOV R17, R19 ;  /* 0x0000001300117202 */ /* 0x000fc40000000f00 */
[----:B------:R-:W-:Y:S02]  /*2120*/  MOV R2, 0x2140 ;  /* 0x0000214000027802 */ /* 0x000fe40000000f00 */
[----:B------:R-:W-:Y:S05]  /*2130*/  CALL.REL.NOINC `($__internal_21_$__cuda_sm70_shflsync_down_p) ;  /* 0x0000026000007944 */ /* 0x000fea0003c00000 */
[----:B-1----:R-:W-:Y:S01]  /*2140*/  MOV R16, R22 ;  /* 0x0000001600107202 */ /* 0x002fe20000000f00 */
[----:B------:R-:W-:Y:S01]  /*2150*/  HFMA2.MMA R22, -RZ, RZ, 0, 2.384185791015625e-07 ;  /* 0x00000004ff167435 */ /* 0x000fe200000001ff */
[----:B0-----:R-:W-:Y:S02]  /*2160*/  MOV R17, R21 ;  /* 0x0000001500117202 */ /* 0x001fe40000000f00 */
[----:B------:R-:W-:Y:S02]  /*2170*/  MOV R18, 0x1f ;  /* 0x0000001f00127802 */ /* 0x000fe40000000f00 */
[----:B------:R-:W-:Y:S02]  /*2180*/  MOV R23, 0xffffffff ;  /* 0xffffffff00177802 */ /* 0x000fe40000000f00 */
[----:B------:R-:W-:Y:S02]  /*2190*/  MOV R2, 0x21b0 ;  /* 0x000021b000027802 */ /* 0x000fe40000000f00 */
[----:B------:R-:W-:Y:S05]  /*21a0*/  CALL.REL.NOINC `($__internal_21_$__cuda_sm70_shflsync_down_p) ;  /* 0x000001f000007944 */ /* 0x000fea0003c00000 */
[----:B------:R-:W-:Y:S01]  /*21b0*/  FADD.FTZ R19, R16, R19 ;  /* 0x0000001310137221 */ /* 0x000fe20000010000 */
[----:B0-----:R-:W-:Y:S01]  /*21c0*/  MOV R18, 0x1f ;  /* 0x0000001f00127802 */ /* 0x001fe20000000f00 */
[----:B-1----:R-:W-:Y:S01]  /*21d0*/  FADD.FTZ R21, R21, R22 ;  /* 0x0000001615157221 */ /* 0x002fe20000010000 */
[----:B------:R-:W-:Y:S01]  /*21e0*/  HFMA2.MMA R22, -RZ, RZ, 0, 1.1920928955078125e-07 ;  /* 0x00000002ff167435 */ /* 0x000fe200000001ff */
[----:B------:R-:W-:-:S02]  /*21f0*/  MOV R23, 0xffffffff ;  /* 0xffffffff00177802 */ /* 0x000fc40000000f00 */
[----:B------:R-:W-:Y:S02]  /*2200*/  MOV R17, R19 ;  /* 0x0000001300117202 */ /* 0x000fe40000000f00 */
[----:B------:R-:W-:Y:S02]  /*2210*/  MOV R2, 0x2230 ;  /* 0x0000223000027802 */ /* 0x000fe40000000f00 */
[----:B------:R-:W-:Y:S05]  /*2220*/  CALL.REL.NOINC `($__internal_21_$__cuda_sm70_shflsync_down_p) ;  /* 0x0000017000007944 */ /* 0x000fea0003c00000 */
[----:B-1----:R-:W-:Y:S01]  /*2230*/  MOV R16, R22 ;  /* 0x0000001600107202 */ /* 0x002fe20000000f00 */
[----:B------:R-:W-:Y:S01]  /*2240*/  HFMA2.MMA R22, -RZ, RZ, 0, 1.1920928955078125e-07 ;  /* 0x00000002ff167435 */ /* 0x000fe200000001ff */
[----:B0-----:R-:W-:Y:S02]  /*2250*/  MOV R17, R21 ;  /* 0x0000001500117202 */ /* 0x001fe40000000f00 */
[----:B------:R-:W-:Y:S02]  /*2260*/  MOV R18, 0x1f ;  /* 0x0000001f00127802 */ /* 0x000fe40000000f00 */
[----:B------:R-:W-:Y:S02]  /*2270*/  MOV R23, 0xffffffff ;  /* 0xffffffff00177802 */ /* 0x000fe40000000f00 */
[----:B------:R-:W-:-:S02]  /*2280*/  MOV R2, 0x22a0 ;  /* 0x000022a000027802 */ /* 0x000fc40000000f00 */
[----:B------:R-:W-:Y:S05]  /*2290*/  CALL.REL.NOINC `($__internal_21_$__cuda_sm70_shflsync_down_p) ;  /* 0x0000010000007944 */ /* 0x000fea0003c00000 */
[----:B------:R-:W-:Y:S01]  /*22a0*/  FADD.FTZ R19, R16, R19 ;  /* 0x0000001310137221 */ /* 0x000fe20000010000 */
[----:B0-----:R-:W-:Y:S01]  /*22b0*/  MOV R18, 0x1f ;  /* 0x0000001f00127802 */ /* 0x001fe20000000f00 */
[----:B-1----:R-:W-:Y:S01]  /*22c0*/  FADD.FTZ R21, R21, R22 ;  /* 0x0000001615157221 */ /* 0x002fe20000010000 */
[----:B------:R-:W-:Y:S01]  /*22d0*/  HFMA2.MMA R22, -RZ, RZ, 0, 5.9604644775390625e-08 ;  /* 0x00000001ff167435 */ /* 0x000fe200000001ff */
[----:B------:R-:W-:-:S02]  /*22e0*/  MOV R23, 0xffffffff ;  /* 0xffffffff00177802 */ /* 0x000fc40000000f00 */
[----:B------:R-:W-:Y:S02]  /*22f0*/  MOV R17, R19 ;  /* 0x0000001300117202 */ /* 0x000fe40000000f00 */
[----:B------:R-:W-:Y:S02]  /*2300*/  MOV R2, 0x2320 ;  /* 0x0000232000027802 */ /* 0x000fe40000000f00 */
[----:B------:R-:W-:Y:S05]  /*2310*/  CALL.REL.NOINC `($__internal_21_$__cuda_sm70_shflsync_down_p) ;  /* 0x0000008000007944 */ /* 0x000fea0003c00000 */
[----:B-1----:R-:W-:Y:S01]  /*2320*/  MOV R20, R22 ;  /* 0x0000001600147202 */ /* 0x002fe20000000f00 */
[----:B------:R-:W-:Y:S01]  /*2330*/  HFMA2.MMA R22, -RZ, RZ, 0, 5.9604644775390625e-08 ;  /* 0x00000001ff167435 */ /* 0x000fe200000001ff */
[----:B0-----:R-:W-:Y:S02]  /*2340*/  MOV R17, R21 ;  /* 0x0000001500117202 */ /* 0x001fe40000000f00 */
[----:B------:R-:W-:Y:S02]  /*2350*/  MOV R18, 0x1f ;  /* 0x0000001f00127802 */ /* 0x000fe40000000f00 */
[----:B------:R-:W-:Y:S02]  /*2360*/  MOV R23, 0xffffffff ;  /* 0xffffffff00177802 */ /* 0x000fe40000000f00 */
[----:B------:R-:W-:-:S02]  /*2370*/  MOV R2, 0x2390 ;  /* 0x0000239000027802 */ /* 0x000fc40000000f00 */
[----:B------:R-:W-:Y:S05]  /*2380*/  CALL.REL.NOINC `($__internal_21_$__cuda_sm70_shflsync_down_p) ;  /* 0x0000001000007944 */ /* 0x000fea0003c00000 */
[----:B01----:R-:W-:Y:S05]  /*2390*/  BRA `(.L_x_770) ;  /* 0xffffece000007947 */ /* 0x003fea000383ffff */
        .weak           $__internal_21_$__cuda_sm70_shflsync_down_p
        .type           $__internal_21_$__cuda_sm70_shflsync_down_p,@function
        .size           $__internal_21_$__cuda_sm70_shflsync_down_p,(.L_x_6823 - $__internal_21_$__cuda_sm70_shflsync_down_p)
$__internal_21_$__cuda_sm70_shflsync_down_p:
[----:B------:R-:W-:Y:S01]  /*23a0*/  HFMA2.MMA R3, -RZ, RZ, 0, 0 ;  /* 0x00000000ff037435 */ /* 0x000fe200000001ff */
[----:B------:R-:W-:Y:S04]  /*23b0*/  WARPSYNC R23 ;  /* 0x0000001700007348 */ /* 0x000fe80003800000 */
[----:B------:R0:W1:Y:S01]  /*23c0*/  SHFL.DOWN PT, R22, R17, R22, R18 ;  /* 0x0800001611167389 */ /* 0x00006200000e0012 */
[----:B------:R-:W-:Y:S05]  /*23d0*/  RET.REL.NODEC R2 `(_ZN10layer_norm13ln_bwd_kernelINS_13Kernel_traitsI6__halfS2_S2_S2_fjLj2048ELj1ELj1ELj4ELj16ENS_18Kernel_traits_baseILj2048ES2_S2_S2_S2_fjLj128EEEEELb0ELb0ELb0ELb1EEEvNS_9BwdParamsE) ;  /* 0xffffdc2002007950 */ /* 0x000fea0003c3ffff */
.L_x_771:
        /* <DEDUP_REMOVED lines=10> */
.L_x_6823:


//--------------------- .text._ZN10layer_norm13ln_bwd_kernelINS_13Kernel_traitsI6__halfS2_S2_S2_fjLj2048ELj1ELj1ELj4ELj16ENS_18Kernel_traits_baseILj2048ES2_S2_S2_S2_fjLj128EEEEELb0ELb0ELb1ELb0EEEvNS_9BwdParamsE --------------------------
	.section	.text._ZN10layer_norm13ln_bwd_kernelINS_13Kernel_traitsI6__halfS2_S2_S2_fjLj2048ELj1ELj1ELj4ELj16ENS_18Kernel_traits_baseILj2048ES2_S2_S2_S2_fjLj128EEEEELb0ELb0ELb1ELb0EEEvNS_9BwdParamsE,"ax",@progbits
	.sectioninfo	@"SHI_REGISTERS=125"
	.align	128
        .global         _ZN10layer_norm13ln_bwd_kernelINS_13Kernel_traitsI6__halfS2_S2_S2_fjLj2048ELj1ELj1ELj4ELj16ENS_18Kernel_traits_baseILj2048ES2_S2_S2_S2_fjLj128EEEEELb0ELb0ELb1ELb0EEEvNS_9BwdParamsE
        .type           _ZN10layer_norm13ln_bwd_kernelINS_13Kernel_traitsI6__halfS2_S2_S2_fjLj2048ELj1ELj1ELj4ELj16ENS_18Kernel_traits_baseILj2048ES2_S2_S2_S2_fjLj128EEEEELb0ELb0ELb1ELb0EEEvNS_9BwdParamsE,@function
        .size           _ZN10layer_norm13ln_bwd_kernelINS_13Kernel_traitsI6__halfS2_S2_S2_fjLj2048ELj1ELj1ELj4ELj16ENS_18Kernel_traits_baseILj2048ES2_S2_S2_S2_fjLj128EEEEELb0ELb0ELb1ELb0EEEvNS_9BwdParamsE,(.L_x_6824 - _ZN10layer_norm13ln_bwd_kernelINS_13Kernel_traitsI6__halfS2_S2_S2_fjLj2048ELj1ELj1ELj4ELj16ENS_18Kernel_traits_baseILj2048ES2_S2_S2_S2_fjLj128EEEEELb0ELb0ELb1ELb0EEEvNS_9BwdParamsE)
        .other          _ZN10layer_norm13ln_bwd_kernelINS_13Kernel_traitsI6__halfS2_S2_S2_fjLj2048ELj1ELj1ELj4ELj16ENS_18Kernel_traits_baseILj2048ES2_S2_S2_S2_fjLj128EEEEELb0ELb0ELb1ELb0EEEvNS_9BwdParamsE,@"STO_CUDA_ENTRY STV_DEFAULT"
_ZN10layer_norm13ln_bwd_kernelINS_13Kernel_traitsI6__halfS2_S2_S2_fjLj2048ELj1ELj1ELj4ELj16ENS_18Kernel_traits_baseILj2048ES2_S2_S2_S2_fjLj128EEEEELb0ELb0ELb1ELb0EEEvNS_9BwdParamsE:
.text._ZN10layer_norm13ln_bwd_kernelINS_13Kernel_traitsI6__halfS2_S2_S2_fjLj2048ELj1ELj1ELj4ELj16ENS_18Kernel_traits_baseILj2048ES2_S2_S2_S2_fjLj128EEEEELb0ELb0ELb1ELb0EEEvNS_9BwdParamsE:
        /* <DEDUP_REMOVED lines=40> */
[--C-:B-----5:R-:W-:Y:S01]  /*0280*/  HADD2.F32 R76, -RZ, R8.reuse.H0_H0 ;  /* 0x20000008ff4c7230 */ /* 0x120fe20000004100 */
[----:B------:R-:W-:Y:S01]  /*0290*/  MOV R25, RZ ;  /* 0x000000ff00197202 */ /* 0x000fe20000000f00 */
[----:B------:R-:W-:Y:S02]  /*02a0*/  HADD2.F32 R19, -RZ, R8.H1_H1 ;  /* 0x30000008ff137230 */ /* 0x000fe40000004100 */
[--C-:B------:R-:W-:Y:S02]  /*02b0*/  HADD2.F32 R17, -RZ, R9.reuse.H0_H0 ;  /* 0x20000009ff117230 */ /* 0x100fe40000004100 */
[----:B------:R-:W-:Y:S02]  /*02c0*/  HADD2.F32 R16, -RZ, R9.H1_H1 ;  /* 0x30000009ff107230 */ /* 0x000fe40000004100 */
[----:B------:R-:W-:-:S02]  /*02d0*/  HADD2.F32 R15, -RZ, R10.H0_H0 ;  /* 0x2000000aff0f7230 */ /* 0x000fc40000004100 */
[----:B------:R-:W-:Y:S02]  /*02e0*/  HADD2.F32 R14, -RZ, R10.H1_H1 ;  /* 0x3000000aff0e7230 */ /* 0x000fe40000004100 */
[--C-:B------:R-:W-:Y:S02]  /*02f0*/  HADD2.F32 R13, -RZ, R11.reuse.H0_H0 ;  /* 0x2000000bff0d7230 */ /* 0x100fe40000004100 */
        /* <DEDUP_REMOVED lines=8> */
[----:B0-----:R-:W-:Y:S02]  /*0380*/  HADD2.F32 R4, -RZ, R23.H1_H1 ;  /* 0x30000017ff047230 */ /* 0x001fe40000004100 */
.L_x_835:
        /* <DEDUP_REMOVED lines=24> */
.L_x_777:
[----:B------:R-:W-:Y:S02]  /*0510*/  IADD3 R68, R80, 0x80, RZ ;  /* 0x0000008050447810 */ /* 0x000fe40007ffe0ff */
.L_x_776:
[----:B------:R-:W-:Y:S05]  /*0520*/  BSYNC B1 ;  /* 0x0000000000017941 */ /* 0x000fea0003800000 */
.L_x_775:
[----:B------:R-:W-:Y:S01]  /*0530*/  ISETP.NE.U32.AND P0, PT, RZ, c[0x0][0x218], PT ;  /* 0x00008600ff007a0c */ /* 0x000fe20003f05070 */
[----:B------:R-:W-:Y:S01]  /*0540*/  HFMA2.MMA R117, -RZ, RZ, 0, 0 ;  /* 0x00000000ff757435 */ /* 0x000fe200000001ff */
[----:B------:R-:W-:Y:S02]  /*0550*/  MOV R118, RZ ;  /* 0x000000ff00767202 */ /* 0x000fe40000000f00 */
[----:B------:R-:W-:-:S04]  /*0560*/  ISETP.NE.AND.EX P0, PT, RZ, c[0x0][0x21c], PT, P0 ;  /* 0x00008700ff007a0c */ /* 0x000fc80003f05300 */
[----:B------:R-:W-:-:S13]  /*0570*/  ISETP.LT.U32.OR P0, PT, R78, 0x100, !P0 ;  /* 0x000001004e00780c */ /* 0x000fda0004701470 */
[----:B------:R-:W-:Y:S05]  /*0580*/  @P0 BRA `(.L_x_778) ;  /* 0x00000b4000000947 */ /* 0x000fea0003800000 */
[----:B------:R-:W-:-:S06]  /*0590*/  IMAD.WIDE.U32 R20, R68, R115, c[0x0][0x218] ;  /* 0x0000860044147625 */ /* 0x000fcc00078e0073 */
[----:B------:R-:W5:Y:S01]  /*05a0*/  LDG.E.128 R20, [R20.64] ;  /* 0x0000000414147981 */ /* 0x000f62000c1e1d00 */
[----:B------:R-:W-:Y:S05]  /*05b0*/  BRA `(.L_x_778) ;  /* 0x00000b1000007947 */ /* 0x000fea0003800000 */
.L_x_774:
[----:B0-----:R-:W-:-:S06]  /*05c0*/  IMAD.WIDE R68, R77, R116, c[0x0][0x1a0] ;  /* 0x000068004d447625 */ /* 0x001fcc00078e0274 */
[----:B------:R-:W2:Y:S01]  /*05d0*/  LDG.E R68, [R68.64] ;  /* 0x0000000444447981 */ /* 0x000ea2000c1e1900 */
[----:B------:R-:W-:Y:S01]  /*05e0*/  IADD3 R70, R72, -0x1, RZ ;  /* 0xffffffff48467810 */ /* 0x000fe20007ffe0ff */
[----:B------:R-:W-:Y:S01]  /*05f0*/  BSSY B1, `(.L_x_779) ;  /* 0x000005c000017945 */ /* 0x000fe20003800000 */
[----:B------:R-:W-:Y:S01]  /*0600*/  ISETP.NE.AND P0, PT, R18, RZ, PT ;  /* 0x000000ff1200720c */ /* 0x000fe20003f05270 */
[----:B------:R-:W-:Y:S01]  /*0610*/  HFMA2.MMA R117, -RZ, RZ, 0, 0 ;  /* 0x00000000ff757435 */ /* 0x000fe200000001ff */
[----:B------:R-:W-:Y:S01]  /*0620*/  MOV R118, RZ ;  /* 0x000000ff00767202 */ /* 0x000fe20000000f00 */
[----:B------:R-:W-:Y:S01]  /*0630*/  IMAD R70, R70, c[0x0][0x168], RZ ;  /* 0x00005a0046467a24 */ /* 0x000fe200078e02ff */
[----:B------:R-:W-:-:S04]  /*0640*/  MOV R122, R80 ;  /* 0x00000050007a7202 */ /* 0x000fc80000000f00 */
        /* <DEDUP_REMOVED lines=13> */
[----:B------:R-:W-:Y:S01]  /*0720*/  IADD3 R120, R120, 0x80, RZ ;  /* 0x0000008078787810 */ /* 0x000fe20007ffe0ff */
[--C-:B--2---:R-:W-:Y:S02]  /*0730*/  HADD2.F32 R83, -RZ, R68.reuse.H0_H0 ;  /* 0x20000044ff537230 */ /* 0x104fe40000004100 */
[----:B------:R-:W-:Y:S02]  /*0740*/  HADD2.F32 R85, -RZ, R68.H1_H1 ;  /* 0x30000044ff557230 */ /* 0x000fe40000004100 */
[----:B------:R-:W-:Y:S01]  /*0750*/  HADD2.F32 R87, -RZ, R69.H0_H0 ;  /* 0x20000045ff577230 */ /* 0x000fe20000004100 */
[C---:B------:R-:W-:Y:S01]  /*0760*/  FADD.FTZ R83, -R116.reuse, R83 ;  /* 0x0000005374537221 */ /* 0x040fe20000010100 */
[--C-:B------:R-:W-:Y:S01]  /*0770*/  HADD2.F32 R97, -RZ, R71.reuse.H0_H0 ;  /* 0x20000047ff617230 */ /* 0x100fe20000004100 */
[C---:B------:R-:W-:Y:S01]  /*0780*/  FADD.FTZ R85, -R116.reuse, R85 ;  /* 0x0000005574557221 */ /* 0x040fe20000010100 */
[----:B------:R-:W-:Y:S01]  /*0790*/  HADD2.F32 R95, -RZ, R71.H1_H1 ;  /* 0x30000047ff5f7230 */ /* 0x000fe20000004100 */
[----:B------:R-:W-:Y:S01]  /*07a0*/  FADD.FTZ R87, -R116, R87 ;  /* 0x0000005774577221 */ /* 0x000fe20000010100 */
[--C-:B---3--:R-:W-:Y:S01]  /*07b0*/  HADD2.F32 R71, -RZ, R72.reuse.H0_H0 ;  /* 0x20000048ff477230 */ /* 0x108fe20000004100 */
[C---:B-----5:R-:W-:Y:S01]  /*07c0*/  FMUL.FTZ R83, R2.reuse, R83 ;  /* 0x0000005302537220 */ /* 0x060fe20000410000 */
[----:B------:R-:W-:Y:S01]  /*07d0*/  HADD2.F32 R72, -RZ, R72.H1_H1 ;  /* 0x30000048ff487230 */ /* 0x000fe20000004100 */
[----:B------:R-:W-:Y:S01]  /*07e0*/  FMUL.FTZ R82, R2, R85 ;  /* 0x0000005502527220 */ /* 0x000fe20000410000 */
[----:B------:R-:W-:Y:S01]  /*07f0*/  HADD2.F32 R89, -RZ, R69.H1_H1 ;  /* 0x30000045ff597230 */ /* 0x000fe20000004100 */
[----:B------:R-:W-:Y:S01]  /*0800*/  FMUL.FTZ R84, R76, R71 ;  /* 0x000000474c547220 */ /* 0x000fe20000410000 */
[--C-:B------:R-:W-:Y:S01]  /*0810*/  HADD2.F32 R93, -RZ, R70.reuse.H0_H0 ;  /* 0x20000046ff5d7230 */ /* 0x100fe20000004100 */
[----:B------:R-:W-:Y:S01]  /*0820*/  FMUL.FTZ R85, R2, R87 ;  /* 0x0000005702557220 */ /* 0x000fe20000410000 */
[--C-:B------:R-:W-:Y:S01]  /*0830*/  HADD2.F32 R88, -RZ, R73.reuse.H0_H0 ;  /* 0x20000049ff587230 */ /* 0x100fe20000004100 */
[----:B------:R-:W-:Y:S01]  /*0840*/  FMUL.FTZ R87, R19, R72 ;  /* 0x0000004813577220 */ /* 0x000fe20000410000 */
[----:B------:R-:W-:Y:S01]  /*0850*/  HADD2.F32 R69, -RZ, R70.H1_H1 ;  /* 0x30000046ff457230 */ /* 0x000fe20000004100 */
[----:B------:R-:W-:Y:S01]  /*0860*/  FADD.FTZ R68, RZ, R84 ;  /* 0x00000054ff447221 */ /* 0x000fe20000010000 */
[----:B------:R-:W-:Y:S01]  /*0870*/  HADD2.F32 R73, -RZ, R73.H1_H1 ;  /* 0x30000049ff497230 */ /* 0x000fe20000004100 */
[C---:B------:R-:W-:Y:S01]  /*0880*/  FFMA.FTZ R70, R83.reuse, R84, RZ ;  /* 0x0000005453467223 */ /* 0x040fe200000100ff */
[--C-:B------:R-:W-:Y:S01]  /*0890*/  HADD2.F32 R92, -RZ, R74.reuse.H0_H0 ;  /* 0x2000004aff5c7230 */ /* 0x100fe20000004100 */
[C---:B------:R-:W-:Y:S01]  /*08a0*/  FADD.FTZ R89, -R116.reuse, R89 ;  /* 0x0000005974597221 */ /* 0x040fe20000010100 */
[----:B------:R-:W-:Y:S01]  /*08b0*/  HADD2.F32 R74, -RZ, R74.H1_H1 ;  /* 0x3000004aff4a7230 */ /* 0x000fe20000004100 */
[----:B------:R-:W-:Y:S01]  /*08c0*/  FADD.FTZ R93, -R116, R93 ;  /* 0x0000005d745d7221 */ /* 0x000fe20000010100 */
[--C-:B------:R-:W-:Y:S01]  /*08d0*/  HADD2.F32 R96, -RZ, R75.reuse.H0_H0 ;  /* 0x2000004bff607230 */ /* 0x100fe20000004100 */
[----:B------:R-:W-:Y:S01]  /*08e0*/  FADD.FTZ R44, R44, R71 ;  /* 0x000000472c2c7221 */ /* 0x000fe20000010000 */
[----:B------:R-:W-:Y:S01]  /*08f0*/  HADD2.F32 R75, -RZ, R75.H1_H1 ;  /* 0x3000004bff4b7230 */ /* 0x000fe20000004100 */
        /* <DEDUP_REMOVED lines=14> */
[----:B0-----:R-:W-:Y:S02]  /*09e0*/  FADD.FTZ R91, -R116, R69 ;  /* 0x00000045745b7221 */ /* 0x001fe40000010100 */
        /* <DEDUP_REMOVED lines=28> */
.L_x_780:
[----:B------:R-:W-:Y:S05]  /*0bb0*/  BSYNC B1 ;  /* 0x0000000000017941 */ /* 0x000fea0003800000 */
.L_x_779:
        /* <DEDUP_REMOVED lines=9> */
[--C-:B--2---:R-:W-:Y:S02]  /*0c50*/  HADD2.F32 R81, -RZ, R68.reuse.H0_H0 ;  /* 0x20000044ff517230 */ /* 0x104fe40000004100 */
[----:B------:R-:W-:Y:S02]  /*0c60*/  HADD2.F32 R101, -RZ, R68.H1_H1 ;  /* 0x30000044ff657230 */ /* 0x000fe40000004100 */
[--C-:B------:R-:W-:Y:S01]  /*0c70*/  HADD2.F32 R103, -RZ, R69.reuse.H0_H0 ;  /* 0x20000045ff677230 */ /* 0x100fe20000004100 */
[C---:B------:R-:W-:Y:S01]  /*0c80*/  FADD.FTZ R81, -R116.reuse, R81 ;  /* 0x0000005174517221 */ /* 0x040fe20000010100 */
[----:B------:R-:W-:Y:S01]  /*0c90*/  HADD2.F32 R105, -RZ, R69.H1_H1 ;  /* 0x30000045ff697230 */ /* 0x000fe20000004100 */
[----:B------:R-:W-:Y:S01]  /*0ca0*/  FADD.FTZ R101, -R116, R101 ;  /* 0x0000006574657221 */ /* 0x000fe20000010100 */
[--C-:B---3--:R-:W-:Y:S01]  /*0cb0*/  HADD2.F32 R102, -RZ, R72.reuse.H0_H0 ;  /* 0x20000048ff667230 */ /* 0x108fe20000004100 */
[----:B-----5:R-:W-:Y:S01]  /*0cc0*/  FMUL.FTZ R81, R2, R81 ;  /* 0x0000005102517220 */ /* 0x020fe20000410000 */
[----:B------:R-:W-:Y:S01]  /*0cd0*/  HADD2.F32 R72, -RZ, R72.H1_H1 ;  /* 0x30000048ff487230 */ /* 0x000fe20000004100 */
[C---:B------:R-:W-:Y:S01]  /*0ce0*/  FADD.FTZ R103, -R116.reuse, R103 ;  /* 0x0000006774677221 */ /* 0x040fe20000010100 */
[--C-:B------:R-:W-:Y:S01]  /*0cf0*/  HADD2.F32 R106, -RZ, R73.reuse.H0_H0 ;  /* 0x20000049ff6a7230 */ /* 0x100fe20000004100 */
[----:B------:R-:W-:Y:S01]  /*0d00*/  FADD.FTZ R105, -R116, R105 ;  /* 0x0000006974697221 */ /* 0x000fe20000010100 */
[--C-:B------:R-:W-:Y:S01]  /*0d10*/  HADD2.F32 R69, -RZ, R70.reuse.H0_H0 ;  /* 0x20000046ff457230 */ /* 0x100fe20000004100 */
[----:B------:R-:W-:Y:S01]  /*0d20*/  FADD.FTZ R36, R36, R102 ;  /* 0x0000006624247221 */ /* 0x000fe20000010000 */
[----:B------:R-:W-:Y:S01]  /*0d30*/  HADD2.F32 R73, -RZ, R73.H1_H1 ;  /* 0x30000049ff497230 */ /* 0x000fe20000004100 */
[-C--:B------:R-:W-:Y:S01]  /*0d40*/  FFMA.FTZ R60, R81, R102.reuse, R60 ;  /* 0x00000066513c7223 */ /* 0x080fe2000001003c */
[----:B------:R-:W-:Y:S01]  /*0d50*/  HADD2.F32 R109, -RZ, R70.H1_H1 ;  /* 0x30000046ff6d7230 */ /* 0x000fe20000004100 */
[----:B------:R-:W-:Y:S01]  /*0d60*/  FMUL.FTZ R102, R11, R102 ;  /* 0x000000660b667220 */ /* 0x000fe20000410000 */
[--C-:B------:R-:W-:Y:S01]  /*0d70*/  HADD2.F32 R111, -RZ, R71.reuse.H0_H0 ;  /* 0x20000047ff6f7230 */ /* 0x100fe20000004100 */
[C---:B------:R-:W-:Y:S01]  /*0d80*/  FMUL.FTZ R100, R2.reuse, R101 ;  /* 0x0000006502647220 */ /* 0x040fe20000410000 */
[----:B------:R-:W-:Y:S01]  /*0d90*/  HADD2.F32 R113, -RZ, R71.H1_H1 ;  /* 0x30000047ff717230 */ /* 0x000fe20000004100 */
[C---:B------:R-:W-:Y:S01]  /*0da0*/  FMUL.FTZ R101, R2.reuse, R103 ;  /* 0x0000006702657220 */ /* 0x040fe20000410000 */
[--C-:B------:R-:W-:Y:S01]  /*0db0*/  HADD2.F32 R108, -RZ, R74.reuse.H0_H0 ;  /* 0x2000004aff6c7230 */ /* 0x100fe20000004100 */
[----:B------:R-:W-:Y:S01]  /*0dc0*/  FMUL.FTZ R104, R2, R105 ;  /* 0x0000006902687220 */ /* 0x000fe20000410000 */
[----:B------:R-:W-:Y:S01]  /*0dd0*/  HADD2.F32 R74, -RZ, R74.H1_H1 ;  /* 0x3000004aff4a7230 */ /* 0x000fe20000004100 */
[----:B------:R-:W-:Y:S01]  /*0de0*/  FMUL.FTZ R103, R10, R72 ;  /* 0x000000480a677220 */ /* 0x000fe20000410000 */
[--C-:B------:R-:W-:Y:S01]  /*0df0*/  HADD2.F32 R112, -RZ, R75.reuse.H0_H0 ;  /* 0x2000004bff707230 */ /* 0x100fe20000004100 */
[----:B------:R-:W-:Y:S01]  /*0e00*/  FADD.FTZ R68, R117, R102 ;  /* 0x0000006675447221 */ /* 0x000fe20000010000 */
[----:B------:R-:W-:Y:S01]  /*0e10*/  HADD2.F32 R75, -RZ, R75.H1_H1 ;  /* 0x3000004bff4b7230 */ /* 0x000fe20000004100 */
[----:B------:R-:W-:-:S02]  /*0e20*/  FFMA.FTZ R118, R81, R102, R118 ;  /* 0x0000006651767223 */ /* 0x000fc40000010076 */
[----:B------:R-:W-:Y:S02]  /*0e30*/  FADD.FTZ R107, -R116, R69 ;  /* 0x00000045746b7221 */ /* 0x000fe40000010100 */
[----:B------:R-:W-:Y:S02]  /*0e40*/  FADD.FTZ R38, R38, R106 ;  /* 0x0000006a26267221 */ /* 0x000fe40000010000 */
[----:B------:R-:W-:Y:S02]  /*0e50*/  FFMA.FTZ R62, R101, R106, R62 ;  /* 0x0000006a653e7223 */ /* 0x000fe4000001003e */
[----:B------:R-:W-:Y:S02]  /*0e60*/  FADD.FTZ R39, R39, R73 ;  /* 0x0000004927277221 */ /* 0x000fe40000010000 */
[-C--:B------:R-:W-:Y:S02]  /*0e70*/  FFMA.FTZ R63, R104, R73.reuse, R63 ;  /* 0x00000049683f7223 */ /* 0x080fe4000001003f */
[----:B------:R-:W-:-:S02]  /*0e80*/  FMUL.FTZ R105, R8, R73 ;  /* 0x0000004908697220 */ /* 0x000fc40000410000 */
[----:B------:R-:W-:Y:S02]  /*0e90*/  FMUL.FTZ R106, R9, R106 ;  /* 0x0000006a096a7220 */ /* 0x000fe40000410000 */
[----:B------:R-:W-:Y:S02]  /*0ea0*/  FADD.FTZ R73, R68, R103 ;  /* 0x0000006744497221 */ /* 0x000fe40000010000 */
[----:B------:R-:W-:Y:S02]  /*0eb0*/  FFMA.FTZ R118, R100, R103, R118 ;  /* 0x0000006764767223 */ /* 0x000fe40000010076 */
[----:B------:R-:W-:Y:S02]  /*0ec0*/  FADD.FTZ R71, -R116, R109 ;  /* 0x0000006d74477221 */ /* 0x000fe40000010100 */
[----:B------:R-:W-:Y:S02]  /*0ed0*/  FMUL.FTZ R107, R2, R107 ;  /* 0x0000006b026b7220 */ /* 0x000fe40000410000 */
[----:B------:R-:W-:-:S02]  /*0ee0*/  FADD.FTZ R68, R73, R106 ;  /* 0x0000006a49447221 */ /* 0x000fc40000010000 */
[----:B------:R-:W-:Y:S02]  /*0ef0*/  FFMA.FTZ R118, R101, R106, R118 ;  /* 0x0000006a65767223 */ /* 0x000fe40000010076 */
[----:B------:R-:W-:Y:S02]  /*0f00*/  FADD.FTZ R111, -R116, R111 ;  /* 0x0000006f746f7221 */ /* 0x000fe40000010100 */
[----:B------:R-:W-:Y:S02]  /*0f10*/  FADD.FTZ R64, R64, R108 ;  /* 0x0000006c40407221 */ /* 0x000fe40000010000 */
[-C--:B------:R-:W-:Y:S02]  /*0f20*/  FFMA.FTZ R52, R107, R108.reuse, R52 ;  /* 0x0000006c6b347223 */ /* 0x080fe40000010034 */
[----:B------:R-:W-:Y:S02]  /*0f30*/  FMUL.FTZ R110, R2, R71 ;  /* 0x00000047026e7220 */ /* 0x000fe40000410000 */
        /* <DEDUP_REMOVED lines=25> */
.L_x_778:
[----:B0-----:R-:W-:Y:S05]  /*10d0*/  BSYNC B0 ;  /* 0x0000000000007941 */ /* 0x001fea0003800000 */
.L_x_773:
[----:B------:R-:W-:Y:S02]  /*10e0*/  LOP3.LUT P4, RZ, R3, 0xff, RZ, 0xc0, !PT ;  /* 0x000000ff03ff7812 */ /* 0x000fe4000788c0ff */
[----:B------:R-:W-:-:S02]  /*10f0*/  SHF.R.U32.HI R70, RZ, 0x5, R79 ;  /* 0x00000005ff467819 */ /* 0x000fc4000001164f */
[----:B------:R-:W-:Y:S02]  /*1100*/  LOP3.LUT P0, RZ, R79, 0x1f, RZ, 0xc0, !PT ;  /* 0x0000001f4fff7812 */ /* 0x000fe4000780c0ff */
[----:B------:R-:W-:-:S07]  /*1110*/  LOP3.LUT R115, R70, 0x7fffffc, RZ, 0xc0, !PT ;  /* 0x07fffffc46737812 */ /* 0x000fce00078ec0ff */
[----:B------:R-:W-:Y:S01]  /*1120*/  @!P4 IADD3 R115, R115, 0x4, RZ ;  /* 0x000000047373c810 */ /* 0x000fe20007ffe0ff */
[----:B------:R-:W-:Y:S05]  /*1130*/  BRA.DIV ~URZ, `(.L_x_781) ;  /* 0x000018427f007947 */ /* 0x000fea000b800000 */
[----:B------:R0:W1:Y:S02]  /*1140*/  SHFL.DOWN PT, R90, R117, 0x10, 0x1f ;  /* 0x0a001f00755a7f89 */ /* 0x00006400000e0000 */
.L_x_836:
        /* <DEDUP_REMOVED lines=18> */
.L_x_837:
        /* <DEDUP_REMOVED lines=25> */
[----:B------:R-:W-:Y:S01]  /*1400*/  HFMA2.MMA R0, -RZ, RZ, 0, 0 ;  /* 0x00000000ff007435 */ /* 0x000fe200000001ff */
[----:B------:R-:W-:-:S02]  /*1410*/  FMUL.FTZ R72, R74, c[0x0][0x1e0] ;  /* 0x000078004a487a20 */ /* 0x000fc40000410000 */
[----:B------:R-:W-:-:S03]  /*1420*/  FMUL.FTZ R73, R73, c[0x0][0x1e0] ;  /* 0x0000780049497a20 */ /* 0x000fc60000410000 */
[----:B------:R-:W-:Y:S02]  /*1430*/  @P4 LEA.HI.SX32 R0, R69, R68, 0x1d ;  /* 0x0000004445004211 */ /* 0x000fe400078feaff */
[----:B------:R-:W-:Y:S01]  /*1440*/  FSEL R72, R72, RZ, !P0 ;  /* 0x000000ff48487208 */ /* 0x000fe20004000000 */
[----:B------:R-:W-:Y:S05]  /*1450*/  @!P3 BRA `(.L_x_784) ;  /* 0x000009a00000b947 */ /* 0x000fea0003800000 */
[----:B------:R-:W-:Y:S01]  /*1460*/  BSSY B1, `(.L_x_785) ;  /* 0x0000013000017945 */ /* 0x000fe20003800000 */
[----:B------:R-:W-:Y:S05]  /*1470*/  @P1 BRA `(.L_x_786) ;  /* 0x0000008000001947 */ /* 0x000fea0003800000 */
[----:B------:R-:W-:Y:S01]  /*1480*/  ULDC.64 UR6, c[0x0][0x218] ;  /* 0x0000860000067ab9 */ /* 0x000fe20000000a00 */
[----:B------:R-:W-:Y:S01]  /*1490*/  MOV R69, RZ ;  /* 0x000000ff00457202 */ /* 0x000fe20000000f00 */
[----:B------:R-:W-:-:S04]  /*14a0*/  UISETP.NE.U32.AND UP0, UPT, URZ, UR6, UPT ;  /* 0x000000063f00728c */ /* 0x000fc8000bf05070 */
[----:B------:R-:W-:-:S06]  /*14b0*/  UISETP.NE.AND.EX UP0, UPT, URZ, UR7, UPT, UP0 ;  /* 0x000000073f00728c */ /* 0x000fcc000bf05300 */
[----:B------:R-:W-:-:S13]  /*14c0*/  PLOP3.LUT P5, PT, PT, PT, UP0, 0x80, 0x0 ;  /* 0x000000000000781c */ /* 0x000fda0003faf008 */
[----:B------:R-:W-:Y:S05]  /*14d0*/  @!P5 BRA `(.L_x_787) ;  /* 0x000000b00000d947 */ /* 0x000fea0003800000 */
[----:B------:R-:W-:Y:S01]  /*14e0*/  HADD2.F32 R69, -RZ, R56.H0_H0 ;  /* 0x20000038ff457230 */ /* 0x000fe20000004100 */
[----:B------:R-:W-:Y:S05]  /*14f0*/  BRA `(.L_x_787) ;  /* 0x0000009000007947 */ /* 0x000fea0003800000 */
.L_x_786:
[----:B------:R-:W-:Y:S01]  /*1500*/  ULDC.64 UR6, c[0x0][0x218] ;  /* 0x0000860000067ab9 */ /* 0x000fe20000000a00 */
[----:B------:R-:W-:Y:S01]  /*1510*/  FFMA.FTZ R69, R83, R73, R72 ;  /* 0x0000004953457223 */ /* 0x000fe20000010048 */
[----:B------:R-:W-:-:S03]  /*1520*/  UISETP.NE.U32.AND UP0, UPT, URZ, UR6, UPT ;  /* 0x000000063f00728c */ /* 0x000fc6000bf05070 */
[----:B------:R-:W-:Y:S01]  /*1530*/  FADD.FTZ R69, R84, -R69 ;  /* 0x8000004554457221 */ /* 0x000fe20000010000 */
[----:B------:R-:W-:-:S03]  /*1540*/  UISETP.NE.AND.EX UP0, UPT, URZ, UR7, UPT, UP0 ;  /* 0x000000073f00728c */ /* 0x000fc6000bf05300 */
[----:B------:R-:W-:-:S03]  /*1550*/  FMUL.FTZ R69, R2, R69 ;  /* 0x0000004502457220 */ /* 0x000fc60000410000 */
[----:B------:R-:W-:-:S13]  /*1560*/  PLOP3.LUT P5, PT, PT, PT, UP0, 0x80, 0x0 ;  /* 0x000000000000781c */ /* 0x000fda0003faf008 */
[----:B------:R-:W-:-:S05]  /*1570*/  @P5 HADD2.F32 R68, -RZ, R56.H0_H0 ;  /* 0x20000038ff445230 */ /* 0x000fca0000004100 */
[----:B------:R-:W-:Y:S02]  /*1580*/  @P5 FADD.FTZ R69, R69, R68 ;  /* 0x0000004445455221 */ /* 0x000fe40000010000 */
.L_x_787:
[----:B------:R-:W-:Y:S05]  /*1590*/  BSYNC B1 ;  /* 0x0000000000017941 */ /* 0x000fea0003800000 */
.L_x_785:
[----:B------:R-:W-:Y:S01]  /*15a0*/  ISETP.NE.U32.AND P0, PT, RZ, c[0x0][0x258], PT ;  /* 0x00009600ff007a0c */ /* 0x000fe20003f05070 */
[----:B------:R-:W-:Y:S01]  /*15b0*/  @P4 FMUL.FTZ R68, R69, c[0x0][0x1ec] ;  /* 0x00007b0045444a20 */ /* 0x000fe20000410000 */
[----:B------:R-:W-:Y:S02]  /*15c0*/  BSSY B1, `(.L_x_788) ;  /* 0x0000010000017945 */ /* 0x000fe40003800000 */
[----:B------:R-:W-:Y:S02]  /*15d0*/  ISETP.NE.AND.EX P0, PT, RZ, c[0x0][0x25c], PT, P0 ;  /* 0x00009700ff007a0c */ /* 0x000fe40003f05300 */
[----:B------:R-:W-:-:S04]  /*15e0*/  @P4 F2FP.PACK_AB R68, RZ, R68 ;  /* 0x00000044ff44423e */ /* 0x000fc800000000ff */
[----:B------:R-:W-:-:S07]  /*15f0*/  @P4 PRMT R32, R68, 0x7610, R32 ;  /* 0x0000761044204816 */ /* 0x000fce0000000020 */
[----:B------:R-:W-:-:S04]  /*1600*/  @P0 F2FP.PACK_AB R69, RZ, R69 ;  /* 0x00000045ff45023e */ /* 0x000fc800000000ff */
[----:B------:R-:W-:Y:S01]  /*1610*/  @P0 PRMT R40, R69, 0x7610, R40 ;  /* 0x0000761045280816 */ /* 0x000fe20000000028 */
[----:B------:R-:W-:Y:S05]  /*1620*/  @P1 BRA `(.L_x_789) ;  /* 0x0000004000001947 */ /* 0x000fea0003800000 */
[----:B------:R-:W-:Y:S01]  /*1630*/  HFMA2.MMA R69, -RZ, RZ, 0, 0 ;  /* 0x00000000ff457435 */ /* 0x000fe200000001ff */
[----:B------:R-:W-:Y:S05]  /*1640*/  @!P5 BRA `(.L_x_790) ;  /* 0x000000700000d947 */ /* 0x000fea0003800000 */
[----:B------:R-:W-:Y:S01]  /*1650*/  HADD2.F32 R69, -RZ, R56.H1_H1 ;  /* 0x30000038ff457230 */ /* 0x000fe20000004100 */
[----:B------:R-:W-:Y:S05]  /*1660*/  BRA `(.L_x_790) ;  /* 0x0000005000007947 */ /* 0x000fea0003800000 */
.L_x_789:
[----:B------:R-:W-:-:S04]  /*1670*/  FFMA.FTZ R68, R82, R73, R72 ;  /* 0x0000004952447223 */ /* 0x000fc80000010048 */
[----:B------:R-:W-:Y:S01]  /*1680*/  FADD.FTZ R69, R87, -R68 ;  /* 0x8000004457457221 */ /* 0x000fe20000010000 */
[----:B------:R-:W-:-:S03]  /*1690*/  @P5 HADD2.F32 R68, -RZ, R56.H1_H1 ;  /* 0x30000038ff445230 */ /* 0x000fc60000004100 */
[----:B------:R-:W-:-:S04]  /*16a0*/  FMUL.FTZ R69, R2, R69 ;  /* 0x0000004502457220 */ /* 0x000fc80000410000 */
[----:B------:R-:W-:Y:S02]  /*16b0*/  @P5 FADD.FTZ R69, R69, R68 ;  /* 0x0000004445455221 */ /* 0x000fe40000010000 */
.L_x_790:
[----:B------:R-:W-:Y:S05]  /*16c0*/  BSYNC B1 ;  /* 0x0000000000017941 */ /* 0x000fea0003800000 */
.L_x_788:
[----:B------:R-:W-:Y:S01]  /*16d0*/  @P4 FMUL.FTZ R68, R69, c[0x0][0x1ec] ;  /* 0x00007b0045444a20 */ /* 0x000fe20000410000 */
[----:B------:R-:W-:Y:S01]  /*16e0*/  @P0 F2FP.PACK_AB R69, RZ, R69 ;  /* 0x00000045ff45023e */ /* 0x000fe200000000ff */
[----:B------:R-:W-:Y:S03]  /*16f0*/  BSSY B1, `(.L_x_791) ;  /* 0x000000e000017945 */ /* 0x000fe60003800000 */
[----:B------:R-:W-:Y:S02]  /*1700*/  @P4 F2FP.PACK_AB R68, RZ, R68 ;  /* 0x00000044ff44423e */ /* 0x000fe400000000ff */
[----:B------:R-:W-:Y:S02]  /*1710*/  @P0 PRMT R40, R40, 0x5410, R69 ;  /* 0x0000541028280816 */ /* 0x000fe40000000045 */
[----:B------:R-:W-:Y:S01]  /*1720*/  @P4 PRMT R32, R32, 0x5410, R68 ;  /* 0x0000541020204816 */ /* 0x000fe20000000044 */
[----:B------:R-:W-:Y:S05]  /*1730*/  @P1 BRA `(.L_x_792) ;  /* 0x0000004000001947 */ /* 0x000fea0003800000 */
[----:B------:R-:W-:Y:S01]  /*1740*/  MOV R69, RZ ;  /* 0x000000ff00457202 */ /* 0x000fe20000000f00 */
[----:B------:R-:W-:Y:S05]  /*1750*/  @!P5 BRA `(.L_x_793) ;  /* 0x000000700000d947 */ /* 0x000fea0003800000 */
[----:B------:R-:W-:Y:S01]  /*1760*/  HADD2.F32 R69, -RZ, R57.H0_H0 ;  /* 0x20000039ff457230 */ /* 0x000fe20000004100 */
[----:B------:R-:W-:Y:S05]  /*1770*/  BRA `(.L_x_793) ;  /* 0x0000005000007947 */ /* 0x000fea0003800000 */
.L_x_792:
[----:B------:R-:W-:Y:S01]  /*1780*/  FFMA.FTZ R69, R85, R73, R72 ;  /* 0x0000004955457223 */ /* 0x000fe20000010048 */
[----:B------:R-:W-:-:S03]  /*1790*/  @P5 HADD2.F32 R68, -RZ, R57.H0_H0 ;  /* 0x20000039ff445230 */ /* 0x000fc60000004100 */
[----:B------:R-:W-:-:S04]  /*17a0*/  FADD.FTZ R69, R88, -R69 ;  /* 0x8000004558457221 */ /* 0x000fc80000010000 */
[----:B------:R-:W-:-:S04]  /*17b0*/  FMUL.FTZ R69, R2, R69 ;  /* 0x0000004502457220 */ /* 0x000fc80000410000 */
[----:B------:R-:W-:Y:S02]  /*17c0*/  @P5 FADD.FTZ R69, R69, R68 ;  /* 0x0000004445455221 */ /* 0x000fe40000010000 */
.L_x_793:
[----:B------:R-:W-:Y:S05]  /*17d0*/  BSYNC B1 ;  /* 0x0000000000017941 */ /* 0x000fea0003800000 */
.L_x_791:
[----:B------:R-:W-:Y:S01]  /*17e0*/  @P4 FMUL.FTZ R68, R69, c[0x0][0x1ec] ;  /* 0x00007b0045444a20 */ /* 0x000fe20000410000 */
[----:B------:R-:W-:Y:S01]  /*17f0*/  @P0 F2FP.PACK_AB R69, RZ, R69 ;  /* 0x00000045ff45023e */ /* 0x000fe200000000ff */
[----:B------:R-:W-:Y:S03]  /*1800*/  BSSY B1, `(.L_x_794) ;  /* 0x000000e000017945 */ /* 0x000fe60003800000 */
[----:B------:R-:W-:Y:S02]  /*1810*/  @P4 F2FP.PACK_AB R68, RZ, R68 ;  /* 0x00000044ff44423e */ /* 0x000fe400000000ff */
[----:B------:R-:W-:Y:S02]  /*1820*/  @P0 PRMT R41, R69, 0x7610, R41 ;  /* 0x0000761045290816 */ /* 0x000fe40000000029 */
[----:B------:R-:W-:Y:S01]  /*1830*/  @P4 PRMT R33, R68, 0x7610, R33 ;  /* 0x0000761044214816 */ /* 0x000fe20000000021 */
[----:B------:R-:W-:Y:S05]  /*1840*/  @P1 BRA `(.L_x_795) ;  /* 0x0000004000001947 */ /* 0x000fea0003800000 */
[----:B------:R-:W-:Y:S01]  /*1850*/  HFMA2.MMA R69, -RZ, RZ, 0, 0 ;  /* 0x00000000ff457435 */ /* 0x000fe200000001ff */
[----:B------:R-:W-:Y:S05]  /*1860*/  @!P5 BRA `(.L_x_796) ;  /* 0x000000700000d947 */ /* 0x000fea0003800000 */
[----:B------:R-:W-:Y:S01]  /*1870*/  HADD2.F32 R69, -RZ, R57.H1_H1 ;  /* 0x30000039ff457230 */ /* 0x000fe20000004100 */
[----:B------:R-:W-:Y:S05]  /*1880*/  BRA `(.L_x_796) ;  /* 0x0000005000007947 */ /* 0x000fea0003800000 */
.L_x_795:
[----:B------:R-:W-:-:S04]  /*1890*/  FFMA.FTZ R68, R86, R73, R72 ;  /* 0x0000004956447223 */ /* 0x000fc80000010048 */
[----:B------:R-:W-:Y:S01]  /*18a0*/  FADD.FTZ R69, R93, -R68 ;  /* 0x800000445d457221 */ /* 0x000fe20000010000 */
[----:B------:R-:W-:-:S03]  /*18b0*/  @P5 HADD2.F32 R68, -RZ, R57.H1_H1 ;  /* 0x30000039ff445230 */ /* 0x000fc60000004100 */
[----:B------:R-:W-:-:S04]  /*18c0*/  FMUL.FTZ R69, R2, R69 ;  /* 0x0000004502457220 */ /* 0x000fc80000410000 */
[----:B------:R-:W-:Y:S02]  /*18d0*/  @P5 FADD.FTZ R69, R69, R68 ;  /* 0x0000004445455221 */ /* 0x000fe40000010000 */
.L_x_796:
[----:B------:R-:W-:Y:S05]  /*18e0*/  BSYNC B1 ;  /* 0x0000000000017941 */ /* 0x000fea0003800000 */
.L_x_794:
        /* <DEDUP_REMOVED lines=11> */
.L_x_798:
[----:B------:R-:W-:Y:S01]  /*19a0*/  FFMA.FTZ R69, R89, R73, R72 ;  /* 0x0000004959457223 */ /* 0x000fe20000010048 */
[----:B------:R-:W-:-:S03]  /*19b0*/  @P5 HADD2.F32 R68, -RZ, R58.H0_H0 ;  /* 0x2000003aff445230 */ /* 0x000fc60000004100 */
[----:B------:R-:W-:-:S04]  /*19c0*/  FADD.FTZ R69, R92, -R69 ;  /* 0x800000455c457221 */ /* 0x000fc80000010000 */
[----:B------:R-:W-:-:S04]  /*19d0*/  FMUL.FTZ R69, R2, R69 ;  /* 0x0000004502457220 */ /* 0x000fc80000410000 */
[----:B------:R-:W-:Y:S02]  /*19e0*/  @P5 FADD.FTZ R69, R69, R68 ;  /* 0x0000004445455221 */ /* 0x000fe40000010000 */
.L_x_799:
[----:B------:R-:W-:Y:S05]  /*19f0*/  BSYNC B1 ;  /* 0x0000000000017941 */ /* 0x000fea0003800000 */
.L_x_797:
        /* <DEDUP_REMOVED lines=11> */
.L_x_801:
[----:B------:R-:W-:-:S04]  /*1ab0*/  FFMA.FTZ R68, R94, R73, R72 ;  /* 0x000000495e447223 */ /* 0x000fc80000010048 */
[----:B------:R-:W-:Y:S01]  /*1ac0*/  FADD.FTZ R69, R95, -R68 ;  /* 0x800000445f457221 */ /* 0x000fe20000010000 */
[----:B------:R-:W-:-:S03]  /*1ad0*/  @P5 HADD2.F32 R68, -RZ, R58.H1_H1 ;  /* 0x3000003aff445230 */ /* 0x000fc60000004100 */
[----:B------:R-:W-:-:S04]  /*1ae0*/  FMUL.FTZ R69, R2, R69 ;  /* 0x0000004502457220 */ /* 0x000fc80000410000 */
[----:B------:R-:W-:Y:S02]  /*1af0*/  @P5 FADD.FTZ R69, R69, R68 ;  /* 0x0000004445455221 */ /* 0x000fe40000010000 */
.L_x_802:
[----:B------:R-:W-:Y:S05]  /*1b00*/  BSYNC B1 ;  /* 0x0000000000017941 */ /* 0x000fea0003800000 */
.L_x_800:
        /* <DEDUP_REMOVED lines=11> */
.L_x_804:
[----:B------:R-:W-:Y:S01]  /*1bc0*/  FFMA.FTZ R69, R97, R73, R72 ;  /* 0x0000004961457223 */ /* 0x000fe20000010048 */
[----:B------:R-:W-:-:S03]  /*1bd0*/  @P5 HADD2.F32 R68, -RZ, R59.H0_H0 ;  /* 0x2000003bff445230 */ /* 0x000fc60000004100 */
[----:B------:R-:W-:-:S04]  /*1be0*/  FADD.FTZ R69, R96, -R69 ;  /* 0x8000004560457221 */ /* 0x000fc80000010000 */
[----:B------:R-:W-:-:S04]  /*1bf0*/  FMUL.FTZ R69, R2, R69 ;  /* 0x0000004502457220 */ /* 0x000fc80000410000 */
[----:B------:R-:W-:Y:S02]  /*1c00*/  @P5 FADD.FTZ R69, R69, R68 ;  /* 0x0000004445455221 */ /* 0x000fe40000010000 */
.L_x_805:
[----:B------:R-:W-:Y:S05]  /*1c10*/  BSYNC B1 ;  /* 0x0000000000017941 */ /* 0x000fea0003800000 */
.L_x_803:
        /* <DEDUP_REMOVED lines=11> */
.L_x_807:
[----:B------:R-:W-:-:S04]  /*1cd0*/  FFMA.FTZ R68, R98, R73, R72 ;  /* 0x0000004962447223 */ /* 0x000fc80000010048 */
[----:B------:R-:W-:Y:S01]  /*1ce0*/  FADD.FTZ R69, R99, -R68 ;  /* 0x8000004463457221 */ /* 0x000fe20000010000 */
[----:B------:R-:W-:-:S03]  /*1cf0*/  @P5 HADD2.F32 R68, -RZ, R59.H1_H1 ;  /* 0x3000003bff445230 */ /* 0x000fc60000004100 */
[----:B------:R-:W-:-:S04]  /*1d00*/  FMUL.FTZ R69, R2, R69 ;  /* 0x0000004502457220 */ /* 0x000fc80000410000 */
[----:B------:R-:W-:Y:S02]  /*1d10*/  @P5 FADD.FTZ R69, R69, R68 ;  /* 0x0000004445455221 */ /* 0x000fe40000010000 */
.L_x_808:
[----:B------:R-:W-:Y:S05]  /*1d20*/  BSYNC B1 ;  /* 0x0000000000017941 */ /* 0x000fea0003800000 */
.L_x_806:
[----:B------:R-:W-:Y:S01]  /*1d30*/  @P4 FMUL.FTZ R68, R69, c[0x0][0x1ec] ;  /* 0x00007b0045444a20 */ /* 0x000fe20000410000 */
[----:B------:R-:W-:Y:S02]  /*1d40*/  @P0 MOV R71, 0x10 ;  /* 0x0000001000470802 */ /* 0x000fe40000000f00 */
[----:B------:R-:W-:Y:S02]  /*1d50*/  @P4 MOV R91, 0x10 ;  /* 0x00000010005b4802 */ /* 0x000fe40000000f00 */
[----:B------:R-:W-:Y:S01]  /*1d60*/  @P0 F2FP.PACK_AB R74, RZ, R69 ;  /* 0x00000045ff4a023e */ /* 0x000fe200000000ff */
[----:B------:R-:W-:Y:S01]  /*1d70*/  @P0 IMAD.WIDE.U32 R70, R80, R71, c[0x0][0x258] ;  /* 0x0000960050460625 */ /* 0x000fe200078e0047 */
[----:B------:R-:W-:Y:S02]  /*1d80*/  @P4 F2FP.PACK_AB R75, RZ, R68 ;  /* 0x00000044ff4b423e */ /* 0x000fe400000000ff */
[----:B------:R-:W-:Y:S01]  /*1d90*/  @P0 PRMT R43, R43, 0x5410, R74 ;  /* 0x000054102b2b0816 */ /* 0x000fe2000000004a */
[----:B------:R-:W-:Y:S01]  /*1da0*/  @P4 IMAD.WIDE.U32 R68, R0, R91, c[0x0][0x248] ;  /* 0x0000920000444625 */ /* 0x000fe200078e005b */
[----:B------:R-:W-:-:S02]  /*1db0*/  @P4 PRMT R35, R35, 0x5410, R75 ;  /* 0x0000541023234816 */ /* 0x000fc4000000004b */
[----:B------:R-:W-:Y:S01]  /*1dc0*/  IADD3 R80, R80, 0x80, RZ ;  /* 0x0000008050507810 */ /* 0x000fe20007ffe0ff */
[----:B------:R0:W-:Y:S01]  /*1dd0*/  @P0 STG.E.128 [R70.64], R40 ;  /* 0x0000002846000986 */ /* 0x0001e2000c101d04 */
[----:B------:R-:W-:-:S03]  /*1de0*/  IADD3 R0, R0, 0x80, RZ ;  /* 0x0000008000007810 */ /* 0x000fc60007ffe0ff */
[----:B------:R0:W-:Y:S04]  /*1df0*/  @P4 STG.E.128 [R68.64], R32 ;  /* 0x0000002044004986 */ /* 0x0001e8000c101d04 */
.L_x_784:
[----:B------:R-:W-:Y:S05]  /*1e00*/  BSYNC B0 ;  /* 0x0000000000007941 */ /* 0x000fea0003800000 */
.L_x_783:
        /* <DEDUP_REMOVED lines=10> */
[----:B------:R-:W-:Y:S01]  /*1eb0*/  HADD2.F32 R69, -RZ, R20.H0_H0 ;  /* 0x20000014ff457230 */ /* 0x000fe20000004100 */
[----:B------:R-:W-:Y:S05]  /*1ec0*/  BRA `(.L_x_813) ;  /* 0x0000009000007947 */ /* 0x000fea0003800000 */
.L_x_812:
[----:B------:R-:W-:Y:S01]  /*1ed0*/  ULDC.64 UR6, c[0x0][0x218] ;  /* 0x0000860000067ab9 */ /* 0x000fe20000000a00 */
[----:B0-----:R-:W-:Y:S01]  /*1ee0*/  FFMA.FTZ R69, R81, R73, R72 ;  /* 0x0000004951457223 */ /* 0x001fe20000010048 */
[----:B------:R-:W-:-:S03]  /*1ef0*/  UISETP.NE.U32.AND UP0, UPT, URZ, UR6, UPT ;  /* 0x000000063f00728c */ /* 0x000fc6000bf05070 */
[----:B------:R-:W-:Y:S01]  /*1f00*/  FADD.FTZ R69, R102, -R69 ;  /* 0x8000004566457221 */ /* 0x000fe20000010000 */
[----:B------:R-:W-:-:S03]  /*1f10*/  UISETP.NE.AND.EX UP0, UPT, URZ, UR7, UPT, UP0 ;  /* 0x000000073f00728c */ /* 0x000fc6000bf05300 */
[----:B------:R-:W-:-:S03]  /*1f20*/  FMUL.FTZ R69, R2, R69 ;  /* 0x0000004502457220 */ /* 0x000fc60000410000 */
[----:B------:R-:W-:-:S13]  /*1f30*/  PLOP3.LUT P5, PT, PT, PT, UP0, 0x80, 0x0 ;  /* 0x000000000000781c */ /* 0x000fda0003faf008 */
[----:B------:R-:W-:-:S05]  /*1f40*/  @P5 HADD2.F32 R68, -RZ, R20.H0_H0 ;  /* 0x20000014ff445230 */ /* 0x000fca0000004100 */
[----:B------:R-:W-:Y:S02]  /*1f50*/  @P5 FADD.FTZ R69, R69, R68 ;  /* 0x0000004445455221 */ /* 0x000fe40000010000 */
.L_x_813:
[----:B------:R-:W-:Y:S05]  /*1f60*/  BSYNC B1 ;  /* 0x0000000000017941 */ /* 0x000fea0003800000 */
.L_x_811:
        /* <DEDUP_REMOVED lines=9> */
[----:B------:R-:W-:Y:S01]  /*2000*/  MOV R69, RZ ;  /* 0x000000ff00457202 */ /* 0x000fe20000000f00 */
[----:B------:R-:W-:Y:S05]  /*2010*/  @!P5 BRA `(.L_x_816) ;  /* 0x000000700000d947 */ /* 0x000fea0003800000 */
[----:B------:R-:W-:Y:S01]  /*2020*/  HADD2.F32 R69, -RZ, R20.H1_H1 ;  /* 0x30000014ff457230 */ /* 0x000fe20000004100 */
[----:B------:R-:W-:Y:S05]  /*2030*/  BRA `(.L_x_816) ;  /* 0x0000005000007947 */ /* 0x000fea0003800000 */
.L_x_815:
[----:B------:R-:W-:-:S04]  /*2040*/  FFMA.FTZ R68, R100, R73, R72 ;  /* 0x0000004964447223 */ /* 0x000fc80000010048 */
[----:B------:R-:W-:Y:S01]  /*2050*/  FADD.FTZ R69, R103, -R68 ;  /* 0x8000004467457221 */ /* 0x000fe20000010000 */
[----:B------:R-:W-:-:S03]  /*2060*/  @P5 HADD2.F32 R68, -RZ, R20.H1_H1 ;  /* 0x30000014ff445230 */ /* 0x000fc60000004100 */
[----:B------:R-:W-:-:S04]  /*2070*/  FMUL.FTZ R69, R2, R69 ;  /* 0x0000004502457220 */ /* 0x000fc80000410000 */
[----:B------:R-:W-:Y:S02]  /*2080*/  @P5 FADD.FTZ R69, R69, R68 ;  /* 0x0000004445455221 */ /* 0x000fe40000010000 */
.L_x_816:
[----:B------:R-:W-:Y:S05]  /*2090*/  BSYNC B1 ;  /* 0x0000000000017941 */ /* 0x000fea0003800000 */
.L_x_814:
        /* <DEDUP_REMOVED lines=9> */
[----:B------:R-:W-:Y:S01]  /*2130*/  HADD2.F32 R69, -RZ, R21.H0_H0 ;  /* 0x20000015ff457230 */ /* 0x000fe20000004100 */
[----:B------:R-:W-:Y:S05]  /*2140*/  BRA `(.L_x_819) ;  /* 0x0000005000007947 */ /* 0x000fea0003800000 */
.L_x_818:
[----:B------:R-:W-:Y:S01]  /*2150*/  FFMA.FTZ R69, R101, R73, R72 ;  /* 0x0000004965457223 */ /* 0x000fe20000010048 */
[----:B------:R-:W-:-:S03]  /*2160*/  @P5 HADD2.F32 R68, -RZ, R21.H0_H0 ;  /* 0x20000015ff445230 */ /* 0x000fc60000004100 */
[----:B------:R-:W-:-:S04]  /*2170*/  FADD.FTZ R69, R106, -R69 ;  /* 0x800000456a457221 */ /* 0x000fc80000010000 */
[----:B------:R-:W-:-:S04]  /*2180*/  FMUL.FTZ R69, R2, R69 ;  /* 0x0000004502457220 */ /* 0x000fc80000410000 */
[----:B------:R-:W-:Y:S02]  /*2190*/  @P5 FADD.FTZ R69, R69, R68 ;  /* 0x0000004445455221 */ /* 0x000fe40000010000 */
.L_x_819:
[----:B------:R-:W-:Y:S05]  /*21a0*/  BSYNC B1 ;  /* 0x0000000000017941 */ /* 0x000fea0003800000 */
.L_x_817:
        /* <DEDUP_REMOVED lines=9> */
[----:B------:R-:W-:Y:S01]  /*2240*/  HADD2.F32 R69, -RZ, R21.H1_H1 ;  /* 0x30000015ff457230 */ /* 0x000fe20000004100 */
[----:B------:R-:W-:Y:S05]  /*2250*/  BRA `(.L_x_822) ;  /* 0x0000005000007947 */ /* 0x000fea0003800000 */
.L_x_821:
[----:B------:R-:W-:-:S04]  /*2260*/  FFMA.FTZ R68, R104, R73, R72 ;  /* 0x0000004968447223 */ /* 0x000fc80000010048 */
[----:B------:R-:W-:Y:S01]  /*2270*/  FADD.FTZ R69, R105, -R68 ;  /* 0x8000004469457221 */ /* 0x000fe20000010000 */
[----:B------:R-:W-:-:S03]  /*2280*/  @P5 HADD2.F32 R68, -RZ, R21.H1_H1 ;  /* 0x30000015ff445230 */ /* 0x000fc60000004100 */
[----:B------:R-:W-:-:S04]  /*2290*/  FMUL.FTZ R69, R2, R69 ;  /* 0x0000004502457220 */ /* 0x000fc80000410000 */
[----:B------:R-:W-:Y:S02]  /*22a0*/  @P5 FADD.FTZ R69, R69, R68 ;  /* 0x0000004445455221 */ /* 0x000fe40000010000 */
.L_x_822:
[----:B------:R-:W-:Y:S05]  /*22b0*/  BSYNC B1 ;  /* 0x0000000000017941 */ /* 0x000fea0003800000 */
.L_x_820:
        /* <DEDUP_REMOVED lines=11> */
.L_x_824:
[----:B------:R-:W-:Y:S01]  /*2370*/  FFMA.FTZ R69, R107, R73, R72 ;  /* 0x000000496b457223 */ /* 0x000fe20000010048 */
[----:B------:R-:W-:-:S03]  /*2380*/  @P5 HADD2.F32 R68, -RZ, R22.H0_H0 ;  /* 0x20000016ff445230 */ /* 0x000fc60000004100 */
[----:B------:R-:W-:-:S04]  /*2390*/  FADD.FTZ R69, R108, -R69 ;  /* 0x800000456c457221 */ /* 0x000fc80000010000 */
[----:B------:R-:W-:-:S04]  /*23a0*/  FMUL.FTZ R69, R2, R69 ;  /* 0x0000004502457220 */ /* 0x000fc80000410000 */
[----:B------:R-:W-:Y:S02]  /*23b0*/  @P5 FADD.FTZ R69, R69, R68 ;  /* 0x0000004445455221 */ /* 0x000fe40000010000 */
.L_x_825:
[----:B------:R-:W-:Y:S05]  /*23c0*/  BSYNC B1 ;  /* 0x0000000000017941 */ /* 0x000fea0003800000 */
.L_x_823:
        /* <DEDUP_REMOVED lines=11> */
.L_x_827:
[----:B------:R-:W-:-:S04]  /*2480*/  FFMA.FTZ R68, R110, R73, R72 ;  /* 0x000000496e447223 */ /* 0x000fc80000010048 */
[----:B------:R-:W-:Y:S01]  /*2490*/  FADD.FTZ R69, R109, -R68 ;  /* 0x800000446d457221 */ /* 0x000fe20000010000 */
[----:B------:R-:W-:-:S03]  /*24a0*/  @P5 HADD2.F32 R68, -RZ, R22.H1_H1 ;  /* 0x30000016ff445230 */ /* 0x000fc60000004100 */
[----:B------:R-:W-:-:S04]  /*24b0*/  FMUL.FTZ R69, R2, R69 ;  /* 0x0000004502457220 */ /* 0x000fc80000410000 */
[----:B------:R-:W-:Y:S02]  /*24c0*/  @P5 FADD.FTZ R69, R69, R68 ;  /* 0x0000004445455221 */ /* 0x000fe40000010000 */
.L_x_828:
[----:B------:R-:W-:Y:S05]  /*24d0*/  BSYNC B1 ;  /* 0x0000000000017941 */ /* 0x000fea0003800000 */
.L_x_826:
        /* <DEDUP_REMOVED lines=11> */
.L_x_830:
[----:B------:R-:W-:Y:S01]  /*2590*/  FFMA.FTZ R69, R111, R73, R72 ;  /* 0x000000496f457223 */ /* 0x000fe20000010048 */
[----:B------:R-:W-:-:S03]  /*25a0*/  @P5 HADD2.F32 R68, -RZ, R23.H0_H0 ;  /* 0x20000017ff445230 */ /* 0x000fc60000004100 */
[----:B------:R-:W-:-:S04]  /*25b0*/  FADD.FTZ R69, R112, -R69 ;  /* 0x8000004570457221 */ /* 0x000fc80000010000 */
[----:B------:R-:W-:-:S04]  /*25c0*/  FMUL.FTZ R69, R2, R69 ;  /* 0x0000004502457220 */ /* 0x000fc80000410000 */
[----:B------:R-:W-:Y:S02]  /*25d0*/  @P5 FADD.FTZ R69, R69, R68 ;  /* 0x0000004445455221 */ /* 0x000fe40000010000 */
.L_x_831:
[----:B------:R-:W-:Y:S05]  /*25e0*/  BSYNC B1 ;  /* 0x0000000000017941 */ /* 0x000fea0003800000 */
.L_x_829:
        /* <DEDUP_REMOVED lines=11> */
.L_x_833:
[----:B------:R-:W-:Y:S01]  /*26a0*/  FFMA.FTZ R72, R114, R73, R72 ;  /* 0x0000004972487223 */ /* 0x000fe20000010048 */
[----:B------:R-:W-:-:S03]  /*26b0*/  @P5 HADD2.F32 R71, -RZ, R23.H1_H1 ;  /* 0x30000017ff475230 */ /* 0x000fc60000004100 */
[----:B------:R-:W-:-:S04]  /*26c0*/  FADD.FTZ R69, R113, -R72 ;  /* 0x8000004871457221 */ /* 0x000fc80000010000 */
[----:B------:R-:W-:-:S04]  /*26d0*/  FMUL.FTZ R2, R2, R69 ;  /* 0x0000004502027220 */ /* 0x000fc80000410000 */
[----:B------:R-:W-:Y:S02]  /*26e0*/  @P5 FADD.FTZ R2, R2, R71 ;  /* 0x0000004702025221 */ /* 0x000fe40000010000 */
.L_x_834:
[----:B------:R-:W-:Y:S05]  /*26f0*/  BSYNC B1 ;  /* 0x0000000000017941 */ /* 0x000fea0003800000 */
.L_x_832:
        /* <DEDUP_REMOVED lines=8> */
[----:B------:R-:W-:-:S03]  /*2780*/  @P4 PRMT R35, R35, 0x5410, R72 ;  /* 0x0000541023234816 */ /* 0x000fc60000000048 */
[----:B------:R0:W-:Y:S04]  /*2790*/  @P0 STG.E.128 [R70.64], R40 ;  /* 0x0000002846000986 */ /* 0x0001e8000c101d04 */
[----:B------:R0:W-:Y:S02]  /*27a0*/  @P4 STG.E.128 [R68.64], R32 ;  /* 0x0000002044004986 */ /* 0x0001e4000c101d04 */
.L_x_810:
[----:B------:R-:W-:Y:S05]  /*27b0*/  BSYNC B0 ;  /* 0x0000000000007941 */ /* 0x000fea0003800000 */
.L_x_809:
[----:B------:R-:W-:Y:S02]  /*27c0*/  IADD3 R77, R77, c[0x0][0x160], RZ ;  /* 0x000058004d4d7a10 */ /* 0x000fe40007ffe0ff */
[----:B------:R-:W-:Y:S02]  /*27d0*/  LOP3.LUT P1, RZ, R3, 0xff, RZ, 0xc0, !PT ;  /* 0x000000ff03ff7812 */ /* 0x000fe4000782c0ff */
[----:B------:R-:W-:Y:S02]  /*27e0*/  ISETP.GE.AND P0, PT, R77, c[0x0][0x164], PT ;  /* 0x000059004d007a0c */ /* 0x000fe40003f06270 */
[----:B------:R-:W-:-:S11]  /*27f0*/  SEL R3, RZ, 0x1, P1 ;  /* 0x00000001ff037807 */ /* 0x000fd60000800000 */
[----:B0-----:R-:W-:Y:S01]  /*2800*/  @P0 CALL.REL.NOINC `(.L_x_772) ;  /* 0x0000001000000944 */ /* 0x001fe20003c00000 */
[----:B------:R-:W-:Y:S05]  /*2810*/  BRA `(.L_x_835) ;  /* 0xffffdb7000007947 */ /* 0x000fea000383ffff */
.L_x_772:
[----:B0-----:R-:W0:Y:S01]  /*2820*/  S2UR UR6, SR_CTAID.X ;  /* 0x00000000000679c3 */ /* 0x001e220000002500 */
[----:B------:R-:W-:Y:S02]  /*2830*/  @P3 MOV R5, 0x20 ;  /* 0x0000002000053802 */ /* 0x000fe40000000f00 */
        /* <DEDUP_REMOVED lines=20> */
.L_x_781:
[----:B------:R-:W-:Y:S01]  /*2980*/  HFMA2.MMA R73, -RZ, RZ, 0, 9.5367431640625e-07 ;  /* 0x00000010ff497435 */ /* 0x000fe200000001ff */
[----:B------:R-:W-:-:S02]  /*2990*/  MOV R74, R117 ;  /* 0x00000075004a7202 */ /* 0x000fc40000000f00 */
[----:B------:R-:W-:Y:S02]  /*29a0*/  MOV R72, 0x1f ;  /* 0x0000001f00487802 */ /* 0x000fe40000000f00 */
[----:B------:R-:W-:Y:S02]  /*29b0*/  MOV R71, 0xffffffff ;  /* 0xffffffff00477802 */ /* 0x000fe40000000f00 */
[----:B------:R-:W-:Y:S02]  /*29c0*/  MOV R68, 0x29e0 ;  /* 0x000029e000447802 */ /* 0x000fe40000000f00 */
[----:B-----5:R-:W-:Y:S05]  /*29d0*/  CALL.REL.NOINC `($__internal_22_$__cuda_sm70_shflsync_down_p) ;  /* 0x0000046000007944 */ /* 0x020fea0003c00000 */
[----:B-1----:R-:W-:Y:S01]  /*29e0*/  MOV R90, R71 ;  /* 0x00000047005a7202 */ /* 0x002fe20000000f00 */
[----:B0-----:R-:W-:Y:S05]  /*29f0*/  BRA `(.L_x_836) ;  /* 0xffffe75000007947 */ /* 0x001fea000383ffff */
.L_x_782:
[----:B------:R-:W-:Y:S01]  /*2a00*/  HFMA2.MMA R73, -RZ, RZ, 0, 9.5367431640625e-07 ;  /* 0x00000010ff497435 */ /* 0x000fe200000001ff */
[----:B------:R-:W-:Y:S02]  /*2a10*/  MOV R74, R118 ;  /* 0x00000076004a7202 */ /* 0x000fe40000000f00 */
[----:B------:R-:W-:Y:S02]  /*2a20*/  MOV R72, 0x1f ;  /* 0x0000001f00487802 */ /* 0x000fe40000000f00 */
[----:B------:R-:W-:-:S02]  /*2a30*/  MOV R71, 0xffffffff ;  /* 0xffffffff00477802 */ /* 0x000fc40000000f00 */
[----:B------:R-:W-:Y:S02]  /*2a40*/  MOV R68, 0x2a60 ;  /* 0x00002a6000447802 */ /* 0x000fe40000000f00 */
[----:B01---5:R-:W-:Y:S05]  /*2a50*/  CALL.REL.NOINC `($__internal_22_$__cuda_sm70_shflsync_down_p) ;  /* 0x000003e000007944 */ /* 0x023fea0003c00000 */
[----:B------:R-:W-:Y:S01]  /*2a60*/  FADD.FTZ R90, R90, R117 ;  /* 0x000000755a5a7221 */ /* 0x000fe20000010000 */
[----:B0-----:R-:W-:Y:S01]  /*2a70*/  HFMA2.MMA R73, -RZ, RZ, 0, 4.76837158203125e-07 ;  /* 0x00000008ff497435 */ /* 0x001fe200000001ff */
[----:B-1----:R-:W-:Y:S01]  /*2a80*/  FADD.FTZ R118, R118, R71 ;  /* 0x0000004776767221 */ /* 0x002fe20000010000 */
[----:B------:R-:W-:Y:S02]  /*2a90*/  MOV R72, 0x1f ;  /* 0x0000001f00487802 */ /* 0x000fe40000000f00 */
[----:B------:R-:W-:Y:S02]  /*2aa0*/  MOV R71, 0xffffffff ;  /* 0xffffffff00477802 */ /* 0x000fe40000000f00 */
[----:B------:R-:W-:Y:S02]  /*2ab0*/  MOV R74, R90 ;  /* 0x0000005a004a7202 */ /* 0x000fe40000000f00 */
[----:B------:R-:W-:Y:S02]  /*2ac0*/  MOV R68, 0x2ae0 ;  /* 0x00002ae000447802 */ /* 0x000fe40000000f00 */
[----:B------:R-:W-:Y:S05]  /*2ad0*/  CALL.REL.NOINC `($__internal_22_$__cuda_sm70_shflsync_down_p) ;  /* 0x0000036000007944 */ /* 0x000fea0003c00000 */
[----:B0-----:R-:W-:Y:S01]  /*2ae0*/  HFMA2.MMA R73, -RZ, RZ, 0, 4.76837158203125e-07 ;  /* 0x00000008ff497435 */ /* 0x001fe200000001ff */
[----:B-1----:R-:W-:-:S02]  /*2af0*/  MOV R75, R71 ;  /* 0x00000047004b7202 */ /* 0x002fc40000000f00 */
[----:B------:R-:W-:Y:S02]  /*2b00*/  MOV R74, R118 ;  /* 0x00000076004a7202 */ /* 0x000fe40000000f00 */
[----:B------:R-:W-:Y:S02]  /*2b10*/  MOV R72, 0x1f ;  /* 0x0000001f00487802 */ /* 0x000fe40000000f00 */
[----:B------:R-:W-:Y:S02]  /*2b20*/  MOV R71, 0xffffffff ;  /* 0xffffffff00477802 */ /* 0x000fe40000000f00 */
[----:B------:R-:W-:Y:S02]  /*2b30*/  MOV R68, 0x2b50 ;  /* 0x00002b5000447802 */ /* 0x000fe40000000f00 */
[----:B------:R-:W-:Y:S05]  /*2b40*/  CALL.REL.NOINC `($__internal_22_$__cuda_sm70_shflsync_down_p) ;  /* 0x000002f000007944 */ /* 0x000fea0003c00000 */
[----:B------:R-:W-:Y:S01]  /*2b50*/  FADD.FTZ R90, R75, R90 ;  /* 0x0000005a4b5a7221 */ /* 0x000fe20000010000 */
[----:B0-----:R-:W-:Y:S01]  /*2b60*/  HFMA2.MMA R73, -RZ, RZ, 0, 2.384185791015625e-07 ;  /* 0x00000004ff497435 */ /* 0x001fe200000001ff */
[----:B-1----:R-:W-:Y:S01]  /*2b70*/  FADD.FTZ R118, R118, R71 ;  /* 0x0000004776767221 */ /* 0x002fe20000010000 */
[----:B------:R-:W-:Y:S02]  /*2b80*/  MOV R72, 0x1f ;  /* 0x0000001f00487802 */ /* 0x000fe40000000f00 */
[----:B------:R-:W-:-:S02]  /*2b90*/  MOV R71, 0xffffffff ;  /* 0xffffffff00477802 */ /* 0x000fc40000000f00 */
[----:B------:R-:W-:Y:S02]  /*2ba0*/  MOV R74, R90 ;  /* 0x0000005a004a7202 */ /* 0x000fe40000000f00 */
[----:B------:R-:W-:Y:S02]  /*2bb0*/  MOV R68, 0x2bd0 ;  /* 0x00002bd000447802 */ /* 0x000fe40000000f00 */
[----:B------:R-:W-:Y:S05]  /*2bc0*/  CALL.REL.NOINC `($__internal_22_$__cuda_sm70_shflsync_down_p) ;  /* 0x0000027000007944 */ /* 0x000fea0003c00000 */
[----:B0-----:R-:W-:Y:S01]  /*2bd0*/  HFMA2.MMA R73, -RZ, RZ, 0, 2.384185791015625e-07 ;  /* 0x00000004ff497435 */ /* 0x001fe200000001ff */
[----:B-1----:R-:W-:Y:S02]  /*2be0*/  MOV R75, R71 ;  /* 0x00000047004b7202 */ /* 0x002fe40000000f00 */
[----:B------:R-:W-:Y:S02]  /*2bf0*/  MOV R74, R118 ;  /* 0x00000076004a7202 */ /* 0x000fe40000000f00 */
[----:B------:R-:W-:Y:S02]  /*2c00*/  MOV R72, 0x1f ;  /* 0x0000001f00487802 */ /* 0x000fe40000000f00 */
[----:B------:R-:W-:Y:S02]  /*2c10*/  MOV R71, 0xffffffff ;  /* 0xffffffff00477802 */ /* 0x000fe40000000f00 */
[----:B------:R-:W-:-:S02]  /*2c20*/  MOV R68, 0x2c40 ;  /* 0x00002c4000447802 */ /* 0x000fc40000000f00 */
[----:B------:R-:W-:Y:S05]  /*2c30*/  CALL.REL.NOINC `($__internal_22_$__cuda_sm70_shflsync_down_p) ;  /* 0x0000020000007944 */ /* 0x000fea0003c00000 */
[----:B------:R-:W-:Y:S01]  /*2c40*/  FADD.FTZ R90, R75, R90 ;  /* 0x0000005a4b5a7221 */ /* 0x000fe20000010000 */
[----:B0-----:R-:W-:Y:S01]  /*2c50*/  HFMA2.MMA R73, -RZ, RZ, 0, 1.1920928955078125e-07 ;  /* 0x00000002ff497435 */ /* 0x001fe200000001ff */
[----:B-1----:R-:W-:Y:S01]  /*2c60*/  FADD.FTZ R118, R118, R71 ;  /* 0x0000004776767221 */ /* 0x002fe20000010000 */
[----:B------:R-:W-:-:S02]  /*2c70*/  MOV R72, 0x1f ;  /* 0x0000001f00487802 */ /* 0x000fc40000000f00 */
[----:B------:R-:W-:Y:S02]  /*2c80*/  MOV R71, 0xffffffff ;  /* 0xffffffff00477802 */ /* 0x000fe40000000f00 */
[----:B------:R-:W-:Y:S02]  /*2c90*/  MOV R74, R90 ;  /* 0x0000005a004a7202 */ /* 0x000fe40000000f00 */
[----:B------:R-:W-:Y:S02]  /*2ca0*/  MOV R68, 0x2cc0 ;  /* 0x00002cc000447802 */ /* 0x000fe40000000f00 */
[----:B------:R-:W-:Y:S05]  /*2cb0*/  CALL.REL.NOINC `($__internal_22_$__cuda_sm70_shflsync_down_p) ;  /* 0x0000018000007944 */ /* 0x000fea0003c00000 */
[----:B0-----:R-:W-:Y:S01]  /*2cc0*/  HFMA2.MMA R73, -RZ, RZ, 0, 1.1920928955078125e-07 ;  /* 0x00000002ff497435 */ /* 0x001fe200000001ff */
[----:B-1----:R-:W-:Y:S02]  /*2cd0*/  MOV R75, R71 ;  /* 0x00000047004b7202 */ /* 0x002fe40000000f00 */
[----:B------:R-:W-:Y:S02]  /*2ce0*/  MOV R74, R118 ;  /* 0x00000076004a7202 */ /* 0x000fe40000000f00 */
[----:B------:R-:W-:Y:S02]  /*2cf0*/  MOV R72, 0x1f ;  /* 0x0000001f00487802 */ /* 0x000fe40000000f00 */
[----:B------:R-:W-:-:S02]  /*2d00*/  MOV R71, 0xffffffff ;  /* 0xffffffff00477802 */ /* 0x000fc40000000f00 */
[----:B------:R-:W-:Y:S02]  /*2d10*/  MOV R68, 0x2d30 ;  /* 0x00002d3000447802 */ /* 0x000fe40000000f00 */
[----:B------:R-:W-:Y:S05]  /*2d20*/  CALL.REL.NOINC `($__internal_22_$__cuda_sm70_shflsync_down_p) ;  /* 0x0000011000007944 */ /* 0x000fea0003c00000 */
[----:B------:R-:W-:Y:S01]  /*2d30*/  FADD.FTZ R75, R75, R90 ;  /* 0x0000005a4b4b7221 */ /* 0x000fe20000010000 */
[----:B0-----:R-:W-:Y:S01]  /*2d40*/  HFMA2.MMA R73, -RZ, RZ, 0, 5.9604644775390625e-08 ;  /* 0x00000001ff497435 */ /* 0x001fe200000001ff */
[----:B-1----:R-:W-:Y:S01]  /*2d50*/  FADD.FTZ R91, R118, R71 ;  /* 0x00000047765b7221 */ /* 0x002fe20000010000 */
[----:B------:R-:W-:Y:S02]  /*2d60*/  MOV R72, 0x1f ;  /* 0x0000001f00487802 */ /* 0x000fe40000000f00 */
[----:B------:R-:W-:Y:S02]  /*2d70*/  MOV R71, 0xffffffff ;  /* 0xffffffff00477802 */ /* 0x000fe40000000f00 */
[----:B------:R-:W-:Y:S02]  /*2d80*/  MOV R74, R75 ;  /* 0x0000004b004a7202 */ /* 0x000fe40000000f00 */
[----:B------:R-:W-:Y:S02]  /*2d90*/  MOV R68, 0x2db0 ;  /* 0x00002db000447802 */ /* 0x000fe40000000f00 */
[----:B------:R-:W-:Y:S05]  /*2da0*/  CALL.REL.NOINC `($__internal_22_$__cuda_sm70_shflsync_down_p) ;  /* 0x0000009000007944 */ /* 0x000fea0003c00000 */
[----:B0-----:R-:W-:Y:S01]  /*2db0*/  HFMA2.MMA R73, -RZ, RZ, 0, 5.9604644775390625e-08 ;  /* 0x00000001ff497435 */ /* 0x001fe200000001ff */
[----:B-1----:R-:W-:-:S02]  /*2dc0*/  MOV R90, R71 ;  /* 0x00000047005a7202 */ /* 0x002fc40000000f00 */
[----:B------:R-:W-:Y:S02]  /*2dd0*/  MOV R74, R91 ;  /* 0x0000005b004a7202 */ /* 0x000fe40000000f00 */
[----:B------:R-:W-:Y:S02]  /*2de0*/  MOV R72, 0x1f ;  /* 0x0000001f00487802 */ /* 0x000fe40000000f00 */
[----:B------:R-:W-:Y:S02]  /*2df0*/  MOV R71, 0xffffffff ;  /* 0xffffffff00477802 */ /* 0x000fe40000000f00 */
[----:B------:R-:W-:Y:S02]  /*2e00*/  MOV R68, 0x2e20 ;  /* 0x00002e2000447802 */ /* 0x000fe40000000f00 */
[----:B------:R-:W-:Y:S05]  /*2e10*/  CALL.REL.NOINC `($__internal_22_$__cuda_sm70_shflsync_down_p) ;  /* 0x0000002000007944 */ /* 0x000fea0003c00000 */
[----:B01----:R-:W-:Y:S01]  /*2e20*/  MOV R74, R71 ;  /* 0x00000047004a7202 */ /* 0x003fe20000000f00 */
[----:B------:R-:W-:Y:S05]  /*2e30*/  BRA `(.L_x_837) ;  /* 0xffffe43000007947 */ /* 0x000fea000383ffff */
        .weak           $__internal_22_$__cuda_sm70_shflsync_down_p
        .type           $__internal_22_$__cuda_sm70_shflsync_down_p,@function
        .size           $__internal_22_$__cuda_sm70_shflsync_down_p,(.L_x_6824 - $__internal_22_$__cuda_sm70_shflsync_down_p)
$__internal_22_$__cuda_sm70_shflsync_down_p:
[----:B------:R-:W-:Y:S01]  /*2e40*/  HFMA2.MMA R69, -RZ, RZ, 0, 0 ;  /* 0x00000000ff457435 */ /* 0x000fe200000001ff */
[----:B------:R-:W-:Y:S04]  /*2e50*/  WARPSYNC R71 ;  /* 0x0000004700007348 */ /* 0x000fe80003800000 */
[----:B------:R0:W1:Y:S01]  /*2e60*/  SHFL.DOWN PT, R71, R74, R73, R72 ;  /* 0x080000494a477389 */ /* 0x00006200000e0048 */
[----:B------:R-:W-:Y:S05]  /*2e70*/  RET.REL.NODEC R68 `(_ZN10layer_norm13ln_bwd_kernelINS_13Kernel_traitsI6__halfS2_S2_S2_fjLj2048ELj1ELj1ELj4ELj16ENS_18Kernel_traits_baseILj2048ES2_S2_S2_S2_fjLj128EEEEELb0ELb0ELb1ELb0EEEvNS_9BwdParamsE) ;  /* 0xffffd18044007950 */ /* 0x000fea0003c3ffff */
.L_x_838:
        /* <DEDUP_REMOVED lines=16> */
.L_x_6824:


//--------------------- .text._ZN10layer_norm13ln_bwd_kernelINS_13Kernel_traitsI6__halfS2_S2_S2_fjLj2048ELj1ELj1ELj4ELj16ENS_18Kernel_traits_baseILj2048ES2_S2_S2_S2_fjLj128EEEEELb0ELb0ELb1ELb1EEEvNS_9BwdParamsE --------------------------
	.section	.text._ZN10layer_norm13ln_bwd_kernelINS_13Kernel_traitsI6__halfS2_S2_S2_fjLj2048ELj1ELj1ELj4ELj16ENS_18Kernel_traits_baseILj2048ES2_S2_S2_S2_fjLj128EEEEELb0ELb0ELb1ELb1EEEvNS_9BwdParamsE,"ax",@progbits
	.sectioninfo	@"SHI_REGISTERS=126"
	.align	128
        .global         _ZN10layer_norm13ln_bwd_kernelINS_13Kernel_traitsI6__halfS2_S2_S2_fjLj2048ELj1ELj1ELj4ELj16ENS_18Kernel_traits_baseILj2048ES2_S2_S2_S2_fjLj128EEEEELb0ELb0ELb1ELb1EEEvNS_9BwdParamsE
        .type           _ZN10layer_norm13ln_bwd_kernelINS_13Kernel_traitsI6__halfS2_S2_S2_fjLj2048ELj1ELj1ELj4ELj16ENS_18Kernel_traits_baseILj2048ES2_S2_S2_S2_fjLj128EEEEELb0ELb0ELb1ELb1EEEvNS_9BwdParamsE,@function
        .size           _ZN10layer_norm13ln_bwd_kernelINS_13Kernel_traitsI6__halfS2_S2_S2_fjLj2048ELj1ELj1ELj4ELj16ENS_18Kernel_traits_baseILj2048ES2_S2_S2_S2_fjLj128EEEEELb0ELb0ELb1ELb1EEEvNS_9BwdParamsE,(.L_x_6825 - _ZN10layer_norm13ln_bwd_kernelINS_13Kernel_traitsI6__halfS2_S2_S2_fjLj2048ELj1ELj1ELj4ELj16ENS_18Kernel_traits_baseILj2048ES2_S2_S2_S2_fjLj128EEEEELb0ELb0ELb1ELb1EEEvNS_9BwdParamsE)
        .other          _ZN10layer_norm13ln_bwd_kernelINS_13Kernel_traitsI6__halfS2_S2_S2_fjLj2048ELj1ELj1ELj4ELj16ENS_18Kernel_traits_baseILj2048ES2_S2_S2_S2_fjLj128EEEEELb0ELb0ELb1ELb1EEEvNS_9BwdParamsE,@"STO_CUDA_ENTRY STV_DEFAULT"
_ZN10layer_norm13ln_bwd_kernelINS_13Kernel_traitsI6__halfS2_S2_S2_fjLj2048ELj1ELj1ELj4ELj16ENS_18Kernel_traits_baseILj2048ES2_S2_S2_S2_fjLj128EEEEELb0ELb0ELb1ELb1EEEvNS_9BwdParamsE:
.text._ZN10layer_norm13ln_bwd_kernelINS_13Kernel_traitsI6__halfS2_S2_S2_fjLj2048ELj1ELj1ELj4ELj16ENS_18Kernel_traits_baseILj2048ES2_S2_S2_S2_fjLj128EEEEELb0ELb0ELb1ELb1EEEvNS_9BwdParamsE:
        /* <DEDUP_REMOVED lines=24> */
.L_x_839:
[----:B------:R-:W-:-:S04]  /*0180*/  SHF.L.U32 R0, R86, 0x4, RZ ;  /* 0x0000000456007819 */ /* 0x000fc800000006ff */
[----:B------:R-:W-:-:S04]  /*0190*/  LOP3.LUT R0, R0, 0x7f0, RZ, 0xc0, !PT ;  /* 0x000007f000007812 */ /* 0x000fc800078ec0ff */
[----:B------:R-:W-:-:S04]  /*01a0*/  IADD3 R2, P0, R0, c[0x0][0x1b0], RZ ;  /* 0x00006c0000027a10 */ /* 0x000fc80007f1e0ff */
[----:B------:R-:W-:-:S05]  /*01b0*/  IADD3.X R3, RZ, c[0x0][0x1b4], RZ, P0, !PT ;  /* 0x00006d00ff037a10 */ /* 0x000fca00007fe4ff */
[----:B------:R0:W2:Y:S04]  /*01c0*/  LDG.E.128 R4, [R2.64] ;  /* 0x0000000402047981 */ /* 0x0000a8000c1e1d00 */
[----:B------:R0:W3:Y:S01]  /*01d0*/  LDG.E.128 R16, [R2.64+0x800] ;  /* 0x0008000402107981 */ /* 0x0000e2000c1e1d00 */
        /* <DEDUP_REMOVED lines=9> */
[----:B0-----:R-:W-:Y:S01]  /*0270*/  HFMA2.MMA R3, -RZ, RZ, 0, 5.9604644775390625e-08 ;  /* 0x00000001ff037435 */ /* 0x001fe200000001ff */
[----:B------:R-:W-:Y:S01]  /*0280*/  CS2R R30, SRZ ;  /* 0x00000000001e7805 */ /* 0x000fe2000001ff00 */
[----:B------:R-:W-:Y:S01]  /*0290*/  CS2R R24, SRZ ;  /* 0x0000000000187805 */ /* 0x000fe2000001ff00 */
[----:B------:R-:W-:Y:S01]  /*02a0*/  CS2R R26, SRZ ;  /* 0x00000000001a7805 */ /* 0x000fe2000001ff00 */
[----:B------:R-:W-:Y:S01]  /*02b0*/  CS2R R22, SRZ ;  /* 0x0000000000167805 */ /* 0x000fe2000001ff00 */
[----:B------:R-:W-:Y:S01]  /*02c0*/  CS2R R20, SRZ ;  /* 0x0000000000147805 */ /* 0x000fe2000001ff00 */
[----:B--2---:R-:W-:-:S02]  /*02d0*/  HADD2.F32 R84, -RZ, R4.H0_H0 ;  /* 0x20000004ff547230 */ /* 0x004fc40000004100 */
[----:B------:R-:W-:Y:S02]  /*02e0*/  HADD2.F32 R83, -RZ, R4.H1_H1 ;  /* 0x30000004ff537230 */ /* 0x000fe40000004100 */
[----:B------:R-:W0:Y:S01]  /*02f0*/  LDC.U8 R4, c[0x0][0x1f0] ;  /* 0x00007c00ff047b82 */ /* 0x000e220000000000 */
        /* <DEDUP_REMOVED lines=9> */
[----:B------:R-:W-:Y:S01]  /*0390*/  HADD2.F32 R9, -RZ, R17.H1_H1 ;  /* 0x30000011ff097230 */ /* 0x000fe20000004100 */
[----:B------:R-:W-:Y:S01]  /*03a0*/  CS2R R16, SRZ ;  /* 0x0000000000107805 */ /* 0x000fe2000001ff00 */
[----:B------:R-:W-:-:S02]  /*03b0*/  HADD2.F32 R8, -RZ, R18.H0_H0 ;  /* 0x20000012ff087230 */ /* 0x000fc40000004100 */
[----:B------:R-:W-:Y:S02]  /*03c0*/  HADD2.F32 R7, -RZ, R18.H1_H1 ;  /* 0x30000012ff077230 */ /* 0x000fe40000004100 */
[--C-:B------:R-:W-:Y:S02]  /*03d0*/  HADD2.F32 R6, -RZ, R19.reuse.H0_H0 ;  /* 0x20000013ff067230 */ /* 0x100fe40000004100 */
[----:B------:R-:W-:Y:S01]  /*03e0*/  HADD2.F32 R5, -RZ, R19.H1_H1 ;  /* 0x30000013ff057230 */ /* 0x000fe20000004100 */
[----:B0-----:R-:W-:Y:S02]  /*03f0*/  CS2R R18, SRZ ;  /* 0x0000000000127805 */ /* 0x001fe4000001ff00 */
.L_x_894:
        /* <DEDUP_REMOVED lines=20> */
[----:B------:R-:W-:Y:S01]  /*0540*/  HFMA2.MMA R118, -RZ, RZ, 0, 0 ;  /* 0x00000000ff767435 */ /* 0x000fe200000001ff */
[----:B------:R-:W-:Y:S02]  /*0550*/  MOV R71, RZ ;  /* 0x000000ff00477202 */ /* 0x000fe40000000f00 */
[----:B------:R-:W-:-:S13]  /*0560*/  ISETP.NE.AND.EX P0, PT, RZ, c[0x0][0x21c], PT, P0 ;  /* 0x00008700ff007a0c */ /* 0x000fda0003f05300 */
[----:B------:R-:W-:Y:S05]  /*0570*/  @!P0 BRA `(.L_x_843) ;  /* 0x00000ab000008947 */ /* 0x000fea0003800000 */
[----:B------:R0:W5:Y:S04]  /*0580*/  LDG.E.128 R48, [R92.64] ;  /* 0x000000045c307981 */ /* 0x000168000c1e1d00 */
[----:B------:R0:W5:Y:S01]  /*0590*/  LDG.E.128 R52, [R90.64] ;  /* 0x000000045a347981 */ /* 0x000162000c1e1d00 */
[----:B------:R-:W-:Y:S02]  /*05a0*/  MOV R118, RZ ;  /* 0x000000ff00767202 */ /* 0x000fe40000000f00 */
[----:B------:R-:W-:Y:S01]  /*05b0*/  MOV R71, RZ ;  /* 0x000000ff00477202 */ /* 0x000fe20000000f00 */
[----:B------:R-:W-:Y:S05]  /*05c0*/  BRA `(.L_x_843) ;  /* 0x00000a6000007947 */ /* 0x000fea0003800000 */
.L_x_842:
        /* <DEDUP_REMOVED lines=20> */
[----:B------:R-:W-:Y:S01]  /*0710*/  ISETP.NE.AND P0, PT, R4, RZ, PT ;  /* 0x000000ff0400720c */ /* 0x000fe20003f05270 */
[--C-:B--2---:R-:W-:Y:S02]  /*0720*/  HADD2.F32 R89, -RZ, R64.reuse.H0_H0 ;  /* 0x20000040ff597230 */ /* 0x104fe40000004100 */
[----:B------:R-:W-:Y:S01]  /*0730*/  HADD2.F32 R94, -RZ, R64.H1_H1 ;  /* 0x30000040ff5e7230 */ /* 0x000fe20000004100 */
[----:B---3--:R-:W-:Y:S01]  /*0740*/  FSEL R109, R118, RZ, !P0 ;  /* 0x000000ff766d7208 */ /* 0x008fe20004000000 */
[----:B------:R-:W-:-:S02]  /*0750*/  HADD2.F32 R96, -RZ, R66.H0_H0 ;  /* 0x20000042ff607230 */ /* 0x000fc40000004100 */
[--C-:B------:R-:W-:Y:S02]  /*0760*/  HADD2.F32 R98, -RZ, R67.reuse.H0_H0 ;  /* 0x20000043ff627230 */ /* 0x100fe40000004100 */
[----:B------:R-:W-:Y:S02]  /*0770*/  HADD2.F32 R100, -RZ, R67.H1_H1 ;  /* 0x30000043ff647230 */ /* 0x000fe40000004100 */
[----:B------:R-:W-:Y:S02]  /*0780*/  HADD2.F32 R95, -RZ, R65.H0_H0 ;  /* 0x20000041ff5f7230 */ /* 0x000fe40000004100 */
[----:B------:R-:W-:Y:S02]  /*0790*/  HADD2.F32 R66, -RZ, R66.H1_H1 ;  /* 0x30000042ff427230 */ /* 0x000fe40000004100 */
[--C-:B----4-:R-:W-:Y:S02]  /*07a0*/  HADD2.F32 R101, -RZ, R68.reuse.H0_H0 ;  /* 0x20000044ff657230 */ /* 0x110fe40000004100 */
[----:B------:R-:W-:-:S02]  /*07b0*/  HADD2.F32 R102, -RZ, R68.H1_H1 ;  /* 0x30000044ff667230 */ /* 0x000fc40000004100 */
[--C-:B------:R-:W-:Y:S02]  /*07c0*/  HADD2.F32 R67, -RZ, R71.reuse.H0_H0 ;  /* 0x20000047ff437230 */ /* 0x100fe40000004100 */
[----:B------:R-:W-:Y:S02]  /*07d0*/  HADD2.F32 R64, -RZ, R71.H1_H1 ;  /* 0x30000047ff407230 */ /* 0x000fe40000004100 */
[----:B------:R-:W-:Y:S02]  /*07e0*/  HADD2.F32 R65, -RZ, R65.H1_H1 ;  /* 0x30000041ff417230 */ /* 0x000fe40000004100 */
[--C-:B------:R-:W-:Y:S02]  /*07f0*/  HADD2.F32 R103, -RZ, R69.reuse.H0_H0 ;  /* 0x20000045ff677230 */ /* 0x100fe40000004100 */
[----:B0-----:R-:W-:Y:S02]  /*0800*/  HADD2.F32 R92, -RZ, R69.H1_H1 ;  /* 0x30000045ff5c7230 */ /* 0x001fe40000004100 */
[----:B------:R-:W-:-:S02]  /*0810*/  HADD2.F32 R93, -RZ, R70.H0_H0 ;  /* 0x20000046ff5d7230 */ /* 0x000fc40000004100 */
[----:B-1----:R-:W-:Y:S02]  /*0820*/  HADD2.F32 R90, -RZ, R70.H1_H1 ;  /* 0x30000046ff5a7230 */ /* 0x002fe40000004100 */
[----:B------:R-:W-:Y:S02]  /*0830*/  HADD2.F32 R68, -RZ, R72.H0_H0 ;  /* 0x20000048ff447230 */ /* 0x000fe40000004100 */
[----:B------:R-:W-:Y:S02]  /*0840*/  HADD2.F32 R71, -RZ, R74.H0_H0 ;  /* 0x2000004aff477230 */ /* 0x000fe40000004100 */
[----:B------:R-:W-:Y:S02]  /*0850*/  HADD2.F32 R72, -RZ, R72.H1_H1 ;  /* 0x30000048ff487230 */ /* 0x000fe40000004100 */
[--C-:B------:R-:W-:Y:S02]  /*0860*/  HADD2.F32 R69, -RZ, R73.reuse.H0_H0 ;  /* 0x20000049ff457230 */ /* 0x100fe40000004100 */
[----:B------:R-:W-:Y:S01]  /*0870*/  HADD2.F32 R70, -RZ, R73.H1_H1 ;  /* 0x30000049ff467230 */ /* 0x000fe20000004100 */
[----:B------:R-:W-:Y:S01]  /*0880*/  FADD.FTZ R73, -R109, R89 ;  /* 0x000000596d497221 */ /* 0x000fe20000010100 */
[----:B------:R-:W-:-:S02]  /*0890*/  HADD2.F32 R74, -RZ, R74.H1_H1 ;  /* 0x3000004aff4a7230 */ /* 0x000fc40000004100 */
[--C-:B------:R-:W-:Y:S02]  /*08a0*/  HADD2.F32 R91, -RZ, R75.reuse.H0_H0 ;  /* 0x2000004bff5b7230 */ /* 0x100fe40000004100 */
[----:B------:R-:W-:Y:S01]  /*08b0*/  HADD2.F32 R104, -RZ, R75.H1_H1 ;  /* 0x3000004bff687230 */ /* 0x000fe20000004100 */
[C---:B------:R-:W-:Y:S02]  /*08c0*/  FADD.FTZ R75, -R109.reuse, R94 ;  /* 0x0000005e6d4b7221 */ /* 0x040fe40000010100 */
[C---:B------:R-:W-:Y:S02]  /*08d0*/  FADD.FTZ R95, -R109.reuse, R95 ;  /* 0x0000005f6d5f7221 */ /* 0x040fe40000010100 */
[C---:B------:R-:W-:Y:S02]  /*08e0*/  FADD.FTZ R99, -R109.reuse, R66 ;  /* 0x000000426d637221 */ /* 0x040fe40000010100 */
[C---:B------:R-:W-:Y:S01]  /*08f0*/  FADD.FTZ R89, -R109.reuse, R65 ;  /* 0x000000416d597221 */ /* 0x040fe20000010100 */
[----:B------:R-:W-:Y:S01]  /*0900*/  HADD2.F32 R110, -RZ, R76.H1_H1 ;  /* 0x3000004cff6e7230 */ /* 0x000fe20000004100 */
        /* <DEDUP_REMOVED lines=10> */
[----:B------:R-:W-:Y:S01]  /*09b0*/  FADD.FTZ R65, -R109, R104 ;  /* 0x000000686d417221 */ /* 0x000fe20000010100 */
[----:B------:R-:W-:Y:S01]  /*09c0*/  HADD2.F32 R109, -RZ, R76.H0_H0 ;  /* 0x2000004cff6d7230 */ /* 0x000fe20000004100 */
[C---:B-----5:R-:W-:Y:S02]  /*09d0*/  FMUL.FTZ R73, R2.reuse, R73 ;  /* 0x0000004902497220 */ /* 0x060fe40000410000 */
[----:B------:R-:W-:-:S02]  /*09e0*/  FMUL.FTZ R72, R2, R75 ;  /* 0x0000004b02487220 */ /* 0x000fc40000410000 */
[C---:B------:R-:W-:Y:S02]  /*09f0*/  FMUL.FTZ R75, R2.reuse, R95 ;  /* 0x0000005f024b7220 */ /* 0x040fe40000410000 */
[C---:B------:R-:W-:Y:S01]  /*0a00*/  FMUL.FTZ R76, R2.reuse, R99 ;  /* 0x00000063024c7220 */ /* 0x040fe20000410000 */
[--C-:B------:R-:W-:Y:S01]  /*0a10*/  HADD2.F32 R69, -RZ, R79.reuse.H0_H0 ;  /* 0x2000004fff457230 */ /* 0x100fe20000004100 */
[----:B------:R-:W-:Y:S01]  /*0a20*/  FMUL.FTZ R74, R2, R89 ;  /* 0x00000059024a7220 */ /* 0x000fe20000410000 */
[----:B------:R-:W-:Y:S01]  /*0a30*/  HADD2.F32 R66, -RZ, R79.H1_H1 ;  /* 0x3000004fff427230 */ /* 0x000fe20000004100 */
[-C--:B------:R-:W-:Y:S02]  /*0a40*/  FMUL.FTZ R100, R84, R101.reuse ;  /* 0x0000006554647220 */ /* 0x080fe40000410000 */
[----:B------:R-:W-:Y:S02]  /*0a50*/  FFMA.FTZ R16, R73, R101, R16 ;  /* 0x0000006549107223 */ /* 0x000fe40000010010 */
[----:B------:R-:W-:-:S02]  /*0a60*/  FADD.FTZ R36, R36, R101 ;  /* 0x0000006524247221 */ /* 0x000fc40000010000 */
[----:B------:R-:W-:Y:S02]  /*0a70*/  FMUL.FTZ R79, R2, R105 ;  /* 0x00000069024f7220 */ /* 0x000fe40000410000 */
[-C--:B------:R-:W-:Y:S02]  /*0a80*/  FFMA.FTZ R17, R72, R102.reuse, R17 ;  /* 0x0000006648117223 */ /* 0x080fe40000010011 */
[----:B------:R-:W-:Y:S02]  /*0a90*/  FADD.FTZ R37, R37, R102 ;  /* 0x0000006625257221 */ /* 0x000fe40000010000 */
[----:B------:R-:W-:Y:S02]  /*0aa0*/  FMUL.FTZ R101, R83, R102 ;  /* 0x0000006653657220 */ /* 0x000fe40000410000 */
        /* <DEDUP_REMOVED lines=9> */
[----:B------:R-:W-:Y:S02]  /*0b40*/  FADD.FTZ R90, RZ, R100 ;  /* 0x00000064ff5a7221 */ /* 0x000fe40000010000 */
[----:B------:R-:W-:Y:S02]  /*0b50*/  FFMA.FTZ R92, R73, R100, RZ ;  /* 0x00000064495c7223 */ /* 0x000fe400000100ff */
[-C--:B------:R-:W-:Y:S02]  /*0b60*/  FFMA.FTZ R22, R79, R67.reuse, R22 ;  /* 0x000000434f167223 */ /* 0x080fe40000010016 */
[----:B------:R-:W-:Y:S02]  /*0b70*/  FADD.FTZ R34, R34, R67 ;  /* 0x0000004322227221 */ /* 0x000fe40000010000 */
[----:B------:R-:W-:-:S02]  /*0b80*/  FMUL.FTZ R106, R14, R67 ;  /* 0x000000430e6a7220 */ /* 0x000fc40000410000 */
[----:B------:R-:W-:Y:S02]  /*0b90*/  FADD.FTZ R67, R90, R101 ;  /* 0x000000655a437221 */ /* 0x000fe40000010000 */
[----:B------:R-:W-:Y:S02]  /*0ba0*/  FFMA.FTZ R92, R72, R101, R92 ;  /* 0x00000065485c7223 */ /* 0x000fe4000001005c */
[----:B------:R-:W-:Y:S01]  /*0bb0*/  FADD.FTZ R90, R67, R102 ;  /* 0x00000066435a7221 */ /* 0x000fe20000010000 */
[--C-:B------:R-:W-:Y:S01]  /*0bc0*/  HADD2.F32 R71, -RZ, R78.reuse.H0_H0 ;  /* 0x2000004eff477230 */ /* 0x100fe20000004100 */
[----:B------:R-:W-:Y:S01]  /*0bd0*/  FFMA.FTZ R92, R75, R102, R92 ;  /* 0x000000664b5c7223 */ /* 0x000fe2000001005c */
[----:B------:R-:W-:Y:S01]  /*0be0*/  HADD2.F32 R68, -RZ, R78.H1_H1 ;  /* 0x3000004eff447230 */ /* 0x000fe20000004100 */
[----:B------:R-:W-:Y:S01]  /*0bf0*/  FMUL.FTZ R78, R2, R107 ;  /* 0x0000006b024e7220 */ /* 0x000fe20000410000 */
[--C-:B------:R-:W-:Y:S01]  /*0c00*/  HADD2.F32 R91, -RZ, R77.reuse.H0_H0 ;  /* 0x2000004dff5b7230 */ /* 0x100fe20000004100 */
[----:B------:R-:W-:Y:S01]  /*0c10*/  FMUL.FTZ R104, R80, R93 ;  /* 0x0000005d50687220 */ /* 0x000fe20000410000 */
[----:B------:R-:W-:Y:S01]  /*0c20*/  HADD2.F32 R70, -RZ, R77.H1_H1 ;  /* 0x3000004dff467230 */ /* 0x000fe20000004100 */
        /* <DEDUP_REMOVED lines=64> */
.L_x_843:
[----:B------:R-:W-:Y:S05]  /*1030*/  BSYNC B0 ;  /* 0x0000000000007941 */ /* 0x000fea0003800000 */
.L_x_841:
[----:B------:R-:W-:Y:S02]  /*1040*/  LOP3.LUT P2, RZ, R3, 0xff, RZ, 0xc0, !PT ;  /* 0x000000ff03ff7812 */ /* 0x000fe4000784c0ff */
[----:B------:R-:W-:Y:S02]  /*1050*/  SHF.R.U32.HI R66, RZ, 0x5, R86 ;  /* 0x00000005ff427819 */ /* 0x000fe40000011656 */
[----:B------:R-:W-:Y:S02]  /*1060*/  LOP3.LUT P0, RZ, R86, 0x1f, RZ, 0xc0, !PT ;  /* 0x0000001f56ff7812 */ /* 0x000fe4000780c0ff */
[----:B0-----:R-:W-:-:S07]  /*1070*/  LOP3.LUT R92, R66, 0x7fffffc, RZ, 0xc0, !PT ;  /* 0x07fffffc425c7812 */ /* 0x001fce00078ec0ff */
[----:B------:R-:W-:Y:S01]  /*1080*/  @!P2 IADD3 R92, R92, 0x4, RZ ;  /* 0x000000045c5ca810 */ /* 0x000fe20007ffe0ff */
[----:B------:R-:W-:Y:S05]  /*1090*/  BRA.DIV ~URZ, `(.L_x_844) ;  /* 0x000016e27f007947 */ /* 0x000fea000b800000 */
[----:B------:R0:W1:Y:S02]  /*10a0*/  SHFL.DOWN PT, R90, R71, 0x10, 0x1f ;  /* 0x0a001f00475a7f89 */ /* 0x00006400000e0000 */
.L_x_895:
        /* <DEDUP_REMOVED lines=18> */
.L_x_896:
        /* <DEDUP_REMOVED lines=22> */
[----:B------:R-:W-:Y:S01]  /*1330*/  HFMA2.MMA R68, -RZ, RZ, 0, 0 ;  /* 0x00000000ff447435 */ /* 0x000fe200000001ff */
[----:B------:R-:W-:-:S02]  /*1340*/  FADD.FTZ R64, R64, R69 ;  /* 0x0000004540407221 */ /* 0x000fc40000010000 */
[----:B------:R-:W-:Y:S02]  /*1350*/  FADD.FTZ R70, R70, R117 ;  /* 0x0000007546467221 */ /* 0x000fe40000010000 */
[----:B------:R-:W-:Y:S01]  /*1360*/  FADD.FTZ R64, R71, R64 ;  /* 0x0000004047407221 */ /* 0x000fe20000010000 */
[----:B------:R-:W-:Y:S01]  /*1370*/  @P2 LEA.HI.SX32 R68, R65, R66, 0x1d ;  /* 0x0000004241442211 */ /* 0x000fe200078feaff */
[----:B------:R-:W-:Y:S02]  /*1380*/  FMUL.FTZ R70, R70, c[0x0][0x1e0] ;  /* 0x0000780046467a20 */ /* 0x000fe40000410000 */
[----:B------:R-:W-:-:S03]  /*1390*/  FMUL.FTZ R69, R64, c[0x0][0x1e0] ;  /* 0x0000780040457a20 */ /* 0x000fc60000410000 */
[----:B------:R-:W-:Y:S01]  /*13a0*/  FSEL R70, R70, RZ, !P0 ;  /* 0x000000ff46467208 */ /* 0x000fe20004000000 */
        /* <DEDUP_REMOVED lines=9> */
.L_x_847:
        /* <DEDUP_REMOVED lines=9> */
.L_x_848:
[----:B------:R-:W-:Y:S05]  /*14d0*/  BSYNC B0 ;  /* 0x0000000000007941 */ /* 0x000fea0003800000 */
.L_x_846:
        /* <DEDUP_REMOVED lines=13> */
.L_x_850:
[----:B------:R-:W-:-:S04]  /*15b0*/  FFMA.FTZ R64, R72, R69, R70 ;  /* 0x0000004548407223 */ /* 0x000fc80000010046 */
[----:B------:R-:W-:Y:S01]  /*15c0*/  FADD.FTZ R65, R101, -R64 ;  /* 0x8000004065417221 */ /* 0x000fe20000010000 */
[----:B------:R-:W-:-:S03]  /*15d0*/  @P3 HADD2.F32 R64, -RZ, R48.H1_H1 ;  /* 0x30000030ff403230 */ /* 0x000fc60000004100 */
[----:B------:R-:W-:-:S04]  /*15e0*/  FMUL.FTZ R65, R2, R65 ;  /* 0x0000004102417220 */ /* 0x000fc80000410000 */
[----:B------:R-:W-:Y:S02]  /*15f0*/  @P3 FADD.FTZ R65, R65, R64 ;  /* 0x0000004041413221 */ /* 0x000fe40000010000 */
.L_x_851:
[----:B------:R-:W-:Y:S05]  /*1600*/  BSYNC B0 ;  /* 0x0000000000007941 */ /* 0x000fea0003800000 */
.L_x_849:
        /* <DEDUP_REMOVED lines=11> */
.L_x_853:
[----:B------:R-:W-:Y:S01]  /*16c0*/  FFMA.FTZ R65, R75, R69, R70 ;  /* 0x000000454b417223 */ /* 0x000fe20000010046 */
[----:B------:R-:W-:-:S03]  /*16d0*/  @P3 HADD2.F32 R64, -RZ, R49.H0_H0 ;  /* 0x20000031ff403230 */ /* 0x000fc60000004100 */
[----:B------:R-:W-:-:S04]  /*16e0*/  FADD.FTZ R65, R102, -R65 ;  /* 0x8000004166417221 */ /* 0x000fc80000010000 */
[----:B------:R-:W-:-:S04]  /*16f0*/  FMUL.FTZ R65, R2, R65 ;  /* 0x0000004102417220 */ /* 0x000fc80000410000 */
[----:B------:R-:W-:Y:S02]  /*1700*/  @P3 FADD.FTZ R65, R65, R64 ;  /* 0x0000004041413221 */ /* 0x000fe40000010000 */
.L_x_854:
[----:B------:R-:W-:Y:S05]  /*1710*/  BSYNC B0 ;  /* 0x0000000000007941 */ /* 0x000fea0003800000 */
.L_x_852:
        /* <DEDUP_REMOVED lines=11> */
.L_x_856:
[----:B------:R-:W-:-:S04]  /*17d0*/  FFMA.FTZ R64, R74, R69, R70 ;  /* 0x000000454a407223 */ /* 0x000fc80000010046 */
[----:B------:R-:W-:Y:S01]  /*17e0*/  FADD.FTZ R65, R103, -R64 ;  /* 0x8000004067417221 */ /* 0x000fe20000010000 */
[----:B------:R-:W-:-:S03]  /*17f0*/  @P3 HADD2.F32 R64, -RZ, R49.H1_H1 ;  /* 0x30000031ff403230 */ /* 0x000fc60000004100 */
[----:B------:R-:W-:-:S04]  /*1800*/  FMUL.FTZ R65, R2, R65 ;  /* 0x0000004102417220 */ /* 0x000fc80000410000 */
[----:B------:R-:W-:Y:S02]  /*1810*/  @P3 FADD.FTZ R65, R65, R64 ;  /* 0x0000004041413221 */ /* 0x000fe40000010000 */
.L_x_857:
[----:B------:R-:W-:Y:S05]  /*1820*/  BSYNC B0 ;  /* 0x0000000000007941 */ /* 0x000fea0003800000 */
.L_x_855:
        /* <DEDUP_REMOVED lines=11> */
.L_x_859:
[----:B------:R-:W-:Y:S01]  /*18e0*/  FFMA.FTZ R65, R77, R69, R70 ;  /* 0x000000454d417223 */ /* 0x000fe20000010046 */
[----:B------:R-:W-:-:S03]  /*18f0*/  @P3 HADD2.F32 R64, -RZ, R50.H0_H0 ;  /* 0x20000032ff403230 */ /* 0x000fc60000004100 */
[----:B------:R-:W-:-:S04]  /*1900*/  FADD.FTZ R65, R104, -R65 ;  /* 0x8000004168417221 */ /* 0x000fc80000010000 */
[----:B------:R-:W-:-:S04]  /*1910*/  FMUL.FTZ R65, R2, R65 ;  /* 0x0000004102417220 */ /* 0x000fc80000410000 */
[----:B------:R-:W-:Y:S02]  /*1920*/  @P3 FADD.FTZ R65, R65, R64 ;  /* 0x0000004041413221 */ /* 0x000fe40000010000 */
.L_x_860:
[----:B------:R-:W-:Y:S05]  /*1930*/  BSYNC B0 ;  /* 0x0000000000007941 */ /* 0x000fea0003800000 */
.L_x_858:
        /* <DEDUP_REMOVED lines=11> */
.L_x_862:
[----:B------:R-:W-:-:S04]  /*19f0*/  FFMA.FTZ R64, R76, R69, R70 ;  /* 0x000000454c407223 */ /* 0x000fc80000010046 */
[----:B------:R-:W-:Y:S01]  /*1a00*/  FADD.FTZ R65, R105, -R64 ;  /* 0x8000004069417221 */ /* 0x000fe20000010000 */
[----:B------:R-:W-:-:S03]  /*1a10*/  @P3 HADD2.F32 R64, -RZ, R50.H1_H1 ;  /* 0x30000032ff403230 */ /* 0x000fc60000004100 */
[----:B------:R-:W-:-:S04]  /*1a20*/  FMUL.FTZ R65, R2, R65 ;  /* 0x0000004102417220 */ /* 0x000fc80000410000 */
[----:B------:R-:W-:Y:S02]  /*1a30*/  @P3 FADD.FTZ R65, R65, R64 ;  /* 0x0000004041413221 */ /* 0x000fe40000010000 */
.L_x_863:
[----:B------:R-:W-:Y:S05]  /*1a40*/  BSYNC B0 ;  /* 0x0000000000007941 */ /* 0x000fea0003800000 */
.L_x_861:
        /* <DEDUP_REMOVED lines=11> */
.L_x_865:
[----:B------:R-:W-:Y:S01]  /*1b00*/  FFMA.FTZ R65, R79, R69, R70 ;  /* 0x000000454f417223 */ /* 0x000fe20000010046 */
[----:B------:R-:W-:-:S03]  /*1b10*/  @P3 HADD2.F32 R64, -RZ, R51.H0_H0 ;  /* 0x20000033ff403230 */ /* 0x000fc60000004100 */
[----:B------:R-:W-:-:S04]  /*1b20*/  FADD.FTZ R65, R106, -R65 ;  /* 0x800000416a417221 */ /* 0x000fc80000010000 */
[----:B------:R-:W-:-:S04]  /*1b30*/  FMUL.FTZ R65, R2, R65 ;  /* 0x0000004102417220 */ /* 0x000fc80000410000 */
[----:B------:R-:W-:Y:S02]  /*1b40*/  @P3 FADD.FTZ R65, R65, R64 ;  /* 0x0000004041413221 */ /* 0x000fe40000010000 */
.L_x_866:
[----:B------:R-:W-:Y:S05]  /*1b50*/  BSYNC B0 ;  /* 0x0000000000007941 */ /* 0x000fea0003800000 */
.L_x_864:
        /* <DEDUP_REMOVED lines=11> */
.L_x_868:
[----:B------:R-:W-:-:S04]  /*1c10*/  FFMA.FTZ R64, R78, R69, R70 ;  /* 0x000000454e407223 */ /* 0x000fc80000010046 */
[----:B------:R-:W-:Y:S01]  /*1c20*/  FADD.FTZ R65, R107, -R64 ;  /* 0x800000406b417221 */ /* 0x000fe20000010000 */
[----:B------:R-:W-:-:S03]  /*1c30*/  @P3 HADD2.F32 R64, -RZ, R51.H1_H1 ;  /* 0x30000033ff403230 */ /* 0x000fc60000004100 */
[----:B------:R-:W-:-:S04]  /*1c40*/  FMUL.FTZ R65, R2, R65 ;  /* 0x0000004102417220 */ /* 0x000fc80000410000 */
[----:B------:R-:W-:Y:S02]  /*1c50*/  @P3 FADD.FTZ R65, R65, R64 ;  /* 0x0000004041413221 */ /* 0x000fe40000010000 */
.L_x_869:
[----:B------:R-:W-:Y:S05]  /*1c60*/  BSYNC B0 ;  /* 0x0000000000007941 */ /* 0x000fea0003800000 */
.L_x_867:
[----:B------:R-:W-:Y:S01]  /*1c70*/  @P0 MOV R66, 0x10 ;  /* 0x0000001000420802 */ /* 0x000fe20000000f00 */
[----:B------:R-:W-:Y:S01]  /*1c80*/  @P2 FMUL.FTZ R64, R65, c[0x0][0x1ec] ;  /* 0x00007b0041402a20 */ /* 0x000fe20000410000 */
[----:B------:R-:W-:Y:S01]  /*1c90*/  @P2 MOV R91, 0x10 ;  /* 0x00000010005b2802 */ /* 0x000fe20000000f00 */
[----:B------:R-:W-:Y:S01]  /*1ca0*/  BSSY B0, `(.L_x_870) ;  /* 0x0000013000007945 */ /* 0x000fe20003800000 */
[----:B------:R-:W-:Y:S01]  /*1cb0*/  @P0 F2FP.PACK_AB R71, RZ, R65 ;  /* 0x00000041ff47023e */ /* 0x000fe200000000ff */
[----:B------:R-:W-:Y:S01]  /*1cc0*/  @P0 IMAD.WIDE.U32 R66, R87, R66, c[0x0][0x258] ;  /* 0x0000960057420625 */ /* 0x000fe200078e0042 */
[----:B------:R-:W-:Y:S02]  /*1cd0*/  @P2 F2FP.PACK_AB R87, RZ, R64 ;  /* 0x00000040ff57223e */ /* 0x000fe400000000ff */
[----:B------:R-:W-:Y:S01]  /*1ce0*/  @P0 PRMT R59, R59, 0x5410, R71 ;  /* 0x000054103b3b0816 */ /* 0x000fe20000000047 */
[----:B------:R-:W-:Y:S01]  /*1cf0*/  @P2 IMAD.WIDE.U32 R64, R68, R91, c[0x0][0x248] ;  /* 0x0000920044402625 */ /* 0x000fe200078e005b */
[----:B------:R-:W-:-:S03]  /*1d00*/  @P2 PRMT R63, R63, 0x5410, R87 ;  /* 0x000054103f3f2816 */ /* 0x000fc60000000057 */
[----:B------:R0:W-:Y:S04]  /*1d10*/  @P0 STG.E.128 [R66.64], R56 ;  /* 0x0000003842000986 */ /* 0x0001e8000c101d04 */
[----:B------:R0:W-:Y:S01]  /*1d20*/  @P2 STG.E.128 [R64.64], R60 ;  /* 0x0000003c40002986 */ /* 0x0001e2000c101d04 */
[----:B------:R-:W-:Y:S05]  /*1d30*/  @P1 BRA `(.L_x_871) ;  /* 0x0000004000001947 */ /* 0x000fea0003800000 */
[----:B0-----:R-:W-:Y:S01]  /*1d40*/  HFMA2.MMA R65, -RZ, RZ, 0, 0 ;  /* 0x00000000ff417435 */ /* 0x001fe200000001ff */
[----:B------:R-:W-:Y:S05]  /*1d50*/  @!P3 BRA `(.L_x_872) ;  /* 0x000000700000b947 */ /* 0x000fea0003800000 */
[----:B------:R-:W-:Y:S01]  /*1d60*/  HADD2.F32 R65, -RZ, R52.H0_H0 ;  /* 0x20000034ff417230 */ /* 0x000fe20000004100 */
[----:B------:R-:W-:Y:S05]  /*1d70*/  BRA `(.L_x_872) ;  /* 0x0000005000007947 */ /* 0x000fea0003800000 */
.L_x_871:
[----:B0-----:R-:W-:Y:S01]  /*1d80*/  FFMA.FTZ R65, R89, R69, R70 ;  /* 0x0000004559417223 */ /* 0x001fe20000010046 */
[----:B------:R-:W-:-:S03]  /*1d90*/  @P3 HADD2.F32 R64, -RZ, R52.H0_H0 ;  /* 0x20000034ff403230 */ /* 0x000fc60000004100 */
[----:B------:R-:W-:-:S04]  /*1da0*/  FADD.FTZ R65, R108, -R65 ;  /* 0x800000416c417221 */ /* 0x000fc80000010000 */
[----:B------:R-:W-:-:S04]  /*1db0*/  FMUL.FTZ R65, R2, R65 ;  /* 0x0000004102417220 */ /* 0x000fc80000410000 */
[----:B------:R-:W-:Y:S02]  /*1dc0*/  @P3 FADD.FTZ R65, R65, R64 ;  /* 0x0000004041413221 */ /* 0x000fe40000010000 */
.L_x_872:
[----:B------:R-:W-:Y:S05]  /*1dd0*/  BSYNC B0 ;  /* 0x0000000000007941 */ /* 0x000fea0003800000 */
.L_x_870:
        /* <DEDUP_REMOVED lines=11> */
.L_x_874:
[----:B------:R-:W-:-:S04]  /*1e90*/  FFMA.FTZ R64, R94, R69, R70 ;  /* 0x000000455e407223 */ /* 0x000fc80000010046 */
[----:B------:R-:W-:Y:S01]  /*1ea0*/  FADD.FTZ R65, R109, -R64 ;  /* 0x800000406d417221 */ /* 0x000fe20000010000 */
[----:B------:R-:W-:-:S03]  /*1eb0*/  @P3 HADD2.F32 R64, -RZ, R52.H1_H1 ;  /* 0x30000034ff403230 */ /* 0x000fc60000004100 */
[----:B------:R-:W-:-:S04]  /*1ec0*/  FMUL.FTZ R65, R2, R65 ;  /* 0x0000004102417220 */ /* 0x000fc80000410000 */
[----:B------:R-:W-:Y:S02]  /*1ed0*/  @P3 FADD.FTZ R65, R65, R64 ;  /* 0x0000004041413221 */ /* 0x000fe40000010000 */
.L_x_875:
[----:B------:R-:W-:Y:S05]  /*1ee0*/  BSYNC B0 ;  /* 0x0000000000007941 */ /* 0x000fea0003800000 */
.L_x_873:
        /* <DEDUP_REMOVED lines=11> */
.L_x_877:
[----:B------:R-:W-:Y:S01]  /*1fa0*/  FFMA.FTZ R65, R95, R69, R70 ;  /* 0x000000455f417223 */ /* 0x000fe20000010046 */
[----:B------:R-:W-:-:S03]  /*1fb0*/  @P3 HADD2.F32 R64, -RZ, R53.H0_H0 ;  /* 0x20000035ff403230 */ /* 0x000fc60000004100 */
[----:B------:R-:W-:-:S04]  /*1fc0*/  FADD.FTZ R65, R110, -R65 ;  /* 0x800000416e417221 */ /* 0x000fc80000010000 */
[----:B------:R-:W-:-:S04]  /*1fd0*/  FMUL.FTZ R65, R2, R65 ;  /* 0x0000004102417220 */ /* 0x000fc80000410000 */
[----:B------:R-:W-:Y:S02]  /*1fe0*/  @P3 FADD.FTZ R65, R65, R64 ;  /* 0x0000004041413221 */ /* 0x000fe40000010000 */
.L_x_878:
[----:B------:R-:W-:Y:S05]  /*1ff0*/  BSYNC B0 ;  /* 0x0000000000007941 */ /* 0x000fea0003800000 */
.L_x_876:
        /* <DEDUP_REMOVED lines=11> */
.L_x_880:
[----:B------:R-:W-:-:S04]  /*20b0*/  FFMA.FTZ R64, R96, R69, R70 ;  /* 0x0000004560407223 */ /* 0x000fc80000010046 */
[----:B------:R-:W-:Y:S01]  /*20c0*/  FADD.FTZ R65, R111, -R64 ;  /* 0x800000406f417221 */ /* 0x000fe20000010000 */
[----:B------:R-:W-:-:S03]  /*20d0*/  @P3 HADD2.F32 R64, -RZ, R53.H1_H1 ;  /* 0x30000035ff403230 */ /* 0x000fc60000004100 */
[----:B------:R-:W-:-:S04]  /*20e0*/  FMUL.FTZ R65, R2, R65 ;  /* 0x0000004102417220 */ /* 0x000fc80000410000 */
[----:B------:R-:W-:Y:S02]  /*20f0*/  @P3 FADD.FTZ R65, R65, R64 ;  /* 0x0000004041413221 */ /* 0x000fe40000010000 */
.L_x_881:
[----:B------:R-:W-:Y:S05]  /*2100*/  BSYNC B0 ;  /* 0x0000000000007941 */ /* 0x000fea0003800000 */
.L_x_879:
        /* <DEDUP_REMOVED lines=11> */
.L_x_883:
[----:B------:R-:W-:Y:S01]  /*21c0*/  FFMA.FTZ R65, R97, R69, R70 ;  /* 0x0000004561417223 */ /* 0x000fe20000010046 */
[----:B------:R-:W-:-:S03]  /*21d0*/  @P3 HADD2.F32 R64, -RZ, R54.H0_H0 ;  /* 0x20000036ff403230 */ /* 0x000fc60000004100 */
[----:B------:R-:W-:-:S04]  /*21e0*/  FADD.FTZ R65, R112, -R65 ;  /* 0x8000004170417221 */ /* 0x000fc80000010000 */
[----:B------:R-:W-:-:S04]  /*21f0*/  FMUL.FTZ R65, R2, R65 ;  /* 0x0000004102417220 */ /* 0x000fc80000410000 */
[----:B------:R-:W-:Y:S02]  /*2200*/  @P3 FADD.FTZ R65, R65, R64 ;  /* 0x0000004041413221 */ /* 0x000fe40000010000 */
.L_x_884:
[----:B------:R-:W-:Y:S05]  /*2210*/  BSYNC B0 ;  /* 0x0000000000007941 */ /* 0x000fea0003800000 */
.L_x_882:
        /* <DEDUP_REMOVED lines=11> */
.L_x_886:
[----:B------:R-:W-:-:S04]  /*22d0*/  FFMA.FTZ R64, R98, R69, R70 ;  /* 0x0000004562407223 */ /* 0x000fc80000010046 */
[----:B------:R-:W-:Y:S01]  /*22e0*/  FADD.FTZ R65, R113, -R64 ;  /* 0x8000004071417221 */ /* 0x000fe20000010000 */
[----:B------:R-:W-:-:S03]  /*22f0*/  @P3 HADD2.F32 R64, -RZ, R54.H1_H1 ;  /* 0x30000036ff403230 */ /* 0x000fc60000004100 */
[----:B------:R-:W-:-:S04]  /*2300*/  FMUL.FTZ R65, R2, R65 ;  /* 0x0000004102417220 */ /* 0x000fc80000410000 */
[----:B------:R-:W-:Y:S02]  /*2310*/  @P3 FADD.FTZ R65, R65, R64 ;  /* 0x0000004041413221 */ /* 0x000fe40000010000 */
.L_x_887:
[----:B------:R-:W-:Y:S05]  /*2320*/  BSYNC B0 ;  /* 0x0000000000007941 */ /* 0x000fea0003800000 */
.L_x_885:
        /* <DEDUP_REMOVED lines=11> */
.L_x_889:
[----:B------:R-:W-:Y:S01]  /*23e0*/  FFMA.FTZ R65, R99, R69, R70 ;  /* 0x0000004563417223 */ /* 0x000fe20000010046 */
[----:B------:R-:W-:-:S03]  /*23f0*/  @P3 HADD2.F32 R64, -RZ, R55.H0_H0 ;  /* 0x20000037ff403230 */ /* 0x000fc60000004100 */
[----:B------:R-:W-:-:S04]  /*2400*/  FADD.FTZ R65, R114, -R65 ;  /* 0x8000004172417221 */ /* 0x000fc80000010000 */
[----:B------:R-:W-:-:S04]  /*2410*/  FMUL.FTZ R65, R2, R65 ;  /* 0x0000004102417220 */ /* 0x000fc80000410000 */
[----:B------:R-:W-:Y:S02]  /*2420*/  @P3 FADD.FTZ R65, R65, R64 ;  /* 0x0000004041413221 */ /* 0x000fe40000010000 */
.L_x_890:
[----:B------:R-:W-:Y:S05]  /*2430*/  BSYNC B0 ;  /* 0x0000000000007941 */ /* 0x000fea0003800000 */
.L_x_888:
        /* <DEDUP_REMOVED lines=11> */
.L_x_892:
[----:B------:R-:W-:Y:S01]  /*24f0*/  FFMA.FTZ R70, R116, R69, R70 ;  /* 0x0000004574467223 */ /* 0x000fe20000010046 */
[----:B------:R-:W-:-:S03]  /*2500*/  @P3 HADD2.F32 R67, -RZ, R55.H1_H1 ;  /* 0x30000037ff433230 */ /* 0x000fc60000004100 */
[----:B------:R-:W-:-:S04]  /*2510*/  FADD.FTZ R65, R115, -R70 ;  /* 0x8000004673417221 */ /* 0x000fc80000010000 */
[----:B------:R-:W-:-:S04]  /*2520*/  FMUL.FTZ R2, R2, R65 ;  /* 0x0000004102027220 */ /* 0x000fc80000410000 */
[----:B------:R-:W-:Y:S02]  /*2530*/  @P3 FADD.FTZ R2, R2, R67 ;  /* 0x0000004302023221 */ /* 0x000fe40000010000 */
.L_x_893:
[----:B------:R-:W-:Y:S05]  /*2540*/  BSYNC B0 ;  /* 0x0000000000007941 */ /* 0x000fea0003800000 */
.L_x_891:
[----:B------:R-:W-:Y:S01]  /*2550*/  @P0 MOV R67, 0x10 ;  /* 0x0000001000430802 */ /* 0x000fe20000000f00 */
[----:B------:R-:W-:Y:S01]  /*2560*/  @P2 FMUL.FTZ R64, R2, c[0x0][0x1ec] ;  /* 0x00007b0002402a20 */ /* 0x000fe20000410000 */
[----:B------:R-:W-:Y:S02]  /*2570*/  @P2 IADD3 R65, R68, 0x80, RZ ;  /* 0x0000008044412810 */ /* 0x000fe40007ffe0ff */
[----:B------:R-:W-:Y:S01]  /*2580*/  @P2 MOV R68, 0x10 ;  /* 0x0000001000442802 */ /* 0x000fe20000000f00 */
[----:B------:R-:W-:Y:S01]  /*2590*/  @P0 IMAD.WIDE.U32 R66, R0, R67, c[0x0][0x258] ;  /* 0x0000960000420625 */ /* 0x000fe200078e0043 */
[----:B------:R-:W-:Y:S02]  /*25a0*/  @P0 F2FP.PACK_AB R2, RZ, R2 ;  /* 0x00000002ff02023e */ /* 0x000fe400000000ff */
[----:B------:R-:W-:Y:S01]  /*25b0*/  @P2 F2FP.PACK_AB R0, RZ, R64 ;  /* 0x00000040ff00223e */ /* 0x000fe200000000ff */
        /* <DEDUP_REMOVED lines=11> */
.L_x_840:
[----:B------:R-:W0:Y:S01]  /*2670*/  S2UR UR6, SR_CTAID.X ;  /* 0x00000000000679c3 */ /* 0x000e220000002500 */
[----:B------:R-:W-:Y:S01]  /*2680*/  HFMA2.MMA R5, -RZ, RZ, 0, 1.9073486328125e-06 ;  /* 0x00000020ff057435 */ /* 0x000fe200000001ff */
[C---:B------:R-:W-:Y:S02]  /*2690*/  LOP3.LUT R3, R86.reuse, 0x7f, RZ, 0xc0, !PT ;  /* 0x0000007f56037812 */ /* 0x040fe400078ec0ff */
        /* <DEDUP_REMOVED lines=14> */
.L_x_844:
[----:B------:R-:W-:Y:S01]  /*2780*/  HFMA2.MMA R69, -RZ, RZ, 0, 9.5367431640625e-07 ;  /* 0x00000010ff457435 */ /* 0x000fe200000001ff */
[----:B------:R-:W-:-:S02]  /*2790*/  MOV R70, R71 ;  /* 0x0000004700467202 */ /* 0x000fc40000000f00 */
[----:B------:R-:W-:Y:S02]  /*27a0*/  MOV R68, 0x1f ;  /* 0x0000001f00447802 */ /* 0x000fe40000000f00 */
[----:B------:R-:W-:Y:S02]  /*27b0*/  MOV R67, 0xffffffff ;  /* 0xffffffff00437802 */ /* 0x000fe40000000f00 */
[----:B------:R-:W-:Y:S02]  /*27c0*/  MOV R64, 0x27e0 ;  /* 0x000027e000407802 */ /* 0x000fe40000000f00 */
[----:B-----5:R-:W-:Y:S05]  /*27d0*/  CALL.REL.NOINC `($__internal_23_$__cuda_sm70_shflsync_down_p) ;  /* 0x0000046000007944 */ /* 0x020fea0003c00000 */
[----:B-1----:R-:W-:Y:S01]  /*27e0*/  MOV R90, R67 ;  /* 0x00000043005a7202 */ /* 0x002fe20000000f00 */
[----:B0-----:R-:W-:Y:S05]  /*27f0*/  BRA `(.L_x_895) ;  /* 0xffffe8b000007947 */ /* 0x001fea000383ffff */
.L_x_845:
[----:B------:R-:W-:Y:S01]  /*2800*/  HFMA2.MMA R69, -RZ, RZ, 0, 9.5367431640625e-07 ;  /* 0x00000010ff457435 */ /* 0x000fe200000001ff */
[----:B------:R-:W-:Y:S02]  /*2810*/  MOV R70, R118 ;  /* 0x0000007600467202 */ /* 0x000fe40000000f00 */
[----:B------:R-:W-:Y:S02]  /*2820*/  MOV R68, 0x1f ;  /* 0x0000001f00447802 */ /* 0x000fe40000000f00 */
[----:B------:R-:W-:-:S02]  /*2830*/  MOV R67, 0xffffffff ;  /* 0xffffffff00437802 */ /* 0x000fc40000000f00 */
[----:B------:R-:W-:Y:S02]  /*2840*/  MOV R64, 0x2860 ;  /* 0x0000286000407802 */ /* 0x000fe40000000f00 */
[----:B01---5:R-:W-:Y:S05]  /*2850*/  CALL.REL.NOINC `($__internal_23_$__cuda_sm70_shflsync_down_p) ;  /* 0x000003e000007944 */ /* 0x023fea0003c00000 */
[----:B------:R-:W-:Y:S01]  /*2860*/  FADD.FTZ R90, R90, R71 ;  /* 0x000000475a5a7221 */ /* 0x000fe20000010000 */
[----:B0-----:R-:W-:Y:S01]  /*2870*/  HFMA2.MMA R69, -RZ, RZ, 0, 4.76837158203125e-07 ;  /* 0x00000008ff457435 */ /* 0x001fe200000001ff */
[----:B-1----:R-:W-:Y:S01]  /*2880*/  FADD.FTZ R118, R118, R67 ;  /* 0x0000004376767221 */ /* 0x002fe20000010000 */
[----:B------:R-:W-:Y:S02]  /*2890*/  MOV R68, 0x1f ;  /* 0x0000001f00447802 */ /* 0x000fe40000000f00 */
[----:B------:R-:W-:Y:S02]  /*28a0*/  MOV R67, 0xffffffff ;  /* 0xffffffff00437802 */ /* 0x000fe40000000f00 */
[----:B------:R-:W-:Y:S02]  /*28b0*/  MOV R70, R90 ;  /* 0x0000005a00467202 */ /* 0x000fe40000000f00 */
[----:B------:R-:W-:Y:S02]  /*28c0*/  MOV R64, 0x28e0 ;  /* 0x000028e000407802 */ /* 0x000fe40000000f00 */
[----:B------:R-:W-:Y:S05]  /*28d0*/  CALL.REL.NOINC `($__internal_23_$__cuda_sm70_shflsync_down_p) ;  /* 0x0000036000007944 */ /* 0x000fea0003c00000 */
[----:B0-----:R-:W-:Y:S01]  /*28e0*/  HFMA2.MMA R69, -RZ, RZ, 0, 4.76837158203125e-07 ;  /* 0x00000008ff457435 */ /* 0x001fe200000001ff */
[----:B-1----:R-:W-:-:S02]  /*28f0*/  MOV R71, R67 ;  /* 0x0000004300477202 */ /* 0x002fc40000000f00 */
[----:B------:R-:W-:Y:S02]  /*2900*/  MOV R70, R118 ;  /* 0x0000007600467202 */ /* 0x000fe40000000f00 */
[----:B------:R-:W-:Y:S02]  /*2910*/  MOV R68, 0x1f ;  /* 0x0000001f00447802 */ /* 0x000fe40000000f00 */
[----:B------:R-:W-:Y:S02]  /*2920*/  MOV R67, 0xffffffff ;  /* 0xffffffff00437802 */ /* 0x000fe40000000f00 */
[----:B------:R-:W-:Y:S02]  /*2930*/  MOV R64, 0x2950 ;  /* 0x0000295000407802 */ /* 0x000fe40000000f00 */
[----:B------:R-:W-:Y:S05]  /*2940*/  CALL.REL.NOINC `($__internal_23_$__cuda_sm70_shflsync_down_p) ;  /* 0x000002f000007944 */ /* 0x000fea0003c00000 */
[----:B------:R-:W-:Y:S01]  /*2950*/  FADD.FTZ R90, R71, R90 ;  /* 0x0000005a475a7221 */ /* 0x000fe20000010000 */
[----:B0-----:R-:W-:Y:S01]  /*2960*/  HFMA2.MMA R69, -RZ, RZ, 0, 2.384185791015625e-07 ;  /* 0x00000004ff457435 */ /* 0x001fe200000001ff */
[----:B-1----:R-:W-:Y:S01]  /*2970*/  FADD.FTZ R118, R118, R67 ;  /* 0x0000004376767221 */ /* 0x002fe20000010000 */
[----:B------:R-:W-:Y:S02]  /*2980*/  MOV R68, 0x1f ;  /* 0x0000001f00447802 */ /* 0x000fe40000000f00 */
[----:B------:R-:W-:-:S02]  /*2990*/  MOV R67, 0xffffffff ;  /* 0xffffffff00437802 */ /* 0x000fc40000000f00 */
[----:B------:R-:W-:Y:S02]  /*29a0*/  MOV R70, R90 ;  /* 0x0000005a00467202 */ /* 0x000fe40000000f00 */
[----:B------:R-:W-:Y:S02]  /*29b0*/  MOV R64, 0x29d0 ;  /* 0x000029d000407802 */ /* 0x000fe40000000f00 */
[----:B------:R-:W-:Y:S05]  /*29c0*/  CALL.REL.NOINC `($__internal_23_$__cuda_sm70_shflsync_down_p) ;  /* 0x0000027000007944 */ /* 0x000fea0003c00000 */
[----:B0-----:R-:W-:Y:S01]  /*29d0*/  HFMA2.MMA R69, -RZ, RZ, 0, 2.384185791015625e-07 ;  /* 0x00000004ff457435 */ /* 0x001fe200000001ff */
[----:B-1----:R-:W-:Y:S02]  /*29e0*/  MOV R71, R67 ;  /* 0x0000004300477202 */ /* 0x002fe40000000f00 */
[----:B------:R-:W-:Y:S02]  /*29f0*/  MOV R70, R118 ;  /* 0x0000007600467202 */ /* 0x000fe40000000f00 */
[----:B------:R-:W-:Y:S02]  /*2a00*/  MOV R68, 0x1f ;  /* 0x0000001f00447802 */ /* 0x000fe40000000f00 */
[----:B------:R-:W-:Y:S02]  /*2a10*/  MOV R67, 0xffffffff ;  /* 0xffffffff00437802 */ /* 0x000fe40000000f00 */
[----:B------:R-:W-:-:S02]  /*2a20*/  MOV R64, 0x2a40 ;  /* 0x00002a4000407802 */ /* 0x000fc40000000f00 */
[----:B------:R-:W-:Y:S05]  /*2a30*/  CALL.REL.NOINC `($__internal_23_$__cuda_sm70_shflsync_down_p) ;  /* 0x0000020000007944 */ /* 0x000fea0003c00000 */
[----:B------:R-:W-:Y:S01]  /*2a40*/  FADD.FTZ R90, R71, R90 ;  /* 0x0000005a475a7221 */ /* 0x000fe20000010000 */
[----:B0-----:R-:W-:Y:S01]  /*2a50*/  HFMA2.MMA R69, -RZ, RZ, 0, 1.1920928955078125e-07 ;  /* 0x00000002ff457435 */ /* 0x001fe200000001ff */
[----:B-1----:R-:W-:Y:S01]  /*2a60*/  FADD.FTZ R118, R118, R67 ;  /* 0x0000004376767221 */ /* 0x002fe20000010000 */
[----:B------:R-:W-:-:S02]  /*2a70*/  MOV R68, 0x1f ;  /* 0x0000001f00447802 */ /* 0x000fc40000000f00 */
[----:B------:R-:W-:Y:S02]  /*2a80*/  MOV R67, 0xffffffff ;  /* 0xffffffff00437802 */ /* 0x000fe40000000f00 */
[----:B------:R-:W-:Y:S02]  /*2a90*/  MOV R70, R90 ;  /* 0x0000005a00467202 */ /* 0x000fe40000000f00 */
[----:B------:R-:W-:Y:S02]  /*2aa0*/  MOV R64, 0x2ac0 ;  /* 0x00002ac000407802 */ /* 0x000fe40000000f00 */
[----:B------:R-:W-:Y:S05]  /*2ab0*/  CALL.REL.NOINC `($__internal_23_$__cuda_sm70_shflsync_down_p) ;  /* 0x0000018000007944 */ /* 0x000fea0003c00000 */
[----:B0-----:R-:W-:Y:S01]  /*2ac0*/  HFMA2.MMA R69, -RZ, RZ, 0, 1.1920928955078125e-07 ;  /* 0x00000002ff457435 */ /* 0x001fe200000001ff */
[----:B-1----:R-:W-:Y:S02]  /*2ad0*/  MOV R71, R67 ;  /* 0x0000004300477202 */ /* 0x002fe40000000f00 */
[----:B------:R-:W-:Y:S02]  /*2ae0*/  MOV R70, R118 ;  /* 0x0000007600467202 */ /* 0x000fe40000000f00 */
[----:B------:R-:W-:Y:S02]  /*2af0*/  MOV R68, 0x1f ;  /* 0x0000001f00447802 */ /* 0x000fe40000000f00 */
[----:B------:R-:W-:-:S02]  /*2b00*/  MOV R67, 0xffffffff ;  /* 0xffffffff00437802 */ /* 0x000fc40000000f00 */
[----:B------:R-:W-:Y:S02]  /*2b10*/  MOV R64, 0x2b30 ;  /* 0x00002b3000407802 */ /* 0x000fe40000000f00 */
[----:B------:R-:W-:Y:S05]  /*2b20*/  CALL.REL.NOINC `($__internal_23_$__cuda_sm70_shflsync_down_p) ;  /* 0x0000011000007944 */ /* 0x000fea0003c00000 */
[----:B------:R-:W-:Y:S01]  /*2b30*/  FADD.FTZ R71, R71, R90 ;  /* 0x0000005a47477221 */ /* 0x000fe20000010000 */
[----:B0-----:R-:W-:Y:S01]  /*2b40*/  HFMA2.MMA R69, -RZ, RZ, 0, 5.9604644775390625e-08 ;  /* 0x00000001ff457435 */ /* 0x001fe200000001ff */
[----:B-1----:R-:W-:Y:S01]  /*2b50*/  FADD.FTZ R91, R118, R67 ;  /* 0x00000043765b7221 */ /* 0x002fe20000010000 */
[----:B------:R-:W-:Y:S02]  /*2b60*/  MOV R68, 0x1f ;  /* 0x0000001f00447802 */ /* 0x000fe40000000f00 */
[----:B------:R-:W-:Y:S02]  /*2b70*/  MOV R67, 0xffffffff ;  /* 0xffffffff00437802 */ /* 0x000fe40000000f00 */
[----:B------:R-:W-:Y:S02]  /*2b80*/  MOV R70, R71 ;  /* 0x0000004700467202 */ /* 0x000fe40000000f00 */
[----:B------:R-:W-:Y:S02]  /*2b90*/  MOV R64, 0x2bb0 ;  /* 0x00002bb000407802 */ /* 0x000fe40000000f00 */
[----:B------:R-:W-:Y:S05]  /*2ba0*/  CALL.REL.NOINC `($__internal_23_$__cuda_sm70_shflsync_down_p) ;  /* 0x0000009000007944 */ /* 0x000fea0003c00000 */
[----:B0-----:R-:W-:Y:S01]  /*2bb0*/  HFMA2.MMA R69, -RZ, RZ, 0, 5.9604644775390625e-08 ;  /* 0x00000001ff457435 */ /* 0x001fe200000001ff */
[----:B-1----:R-:W-:-:S02]  /*2bc0*/  MOV R90, R67 ;  /* 0x00000043005a7202 */ /* 0x002fc40000000f00 */
[----:B------:R-:W-:Y:S02]  /*2bd0*/  MOV R70, R91 ;  /* 0x0000005b00467202 */ /* 0x000fe40000000f00 */
[----:B------:R-:W-:Y:S02]  /*2be0*/  MOV R68, 0x1f ;  /* 0x0000001f00447802 */ /* 0x000fe40000000f00 */
[----:B------:R-:W-:Y:S02]  /*2bf0*/  MOV R67, 0xffffffff ;  /* 0xffffffff00437802 */ /* 0x000fe40000000f00 */
[----:B------:R-:W-:Y:S02]  /*2c00*/  MOV R64, 0x2c20 ;  /* 0x00002c2000407802 */ /* 0x000fe40000000f00 */
[----:B------:R-:W-:Y:S05]  /*2c10*/  CALL.REL.NOINC `($__internal_23_$__cuda_sm70_shflsync_down_p) ;  /* 0x0000002000007944 */ /* 0x000fea0003c00000 */
[----:B01----:R-:W-:Y:S01]  /*2c20*/  MOV R70, R67 ;  /* 0x0000004300467202 */ /* 0x003fe20000000f00 */
[----:B------:R-:W-:Y:S05]  /*2c30*/  BRA `(.L_x_896) ;  /* 0xffffe59000007947 */ /* 0x000fea000383ffff */
        .weak           $__internal_23_$__cuda_sm70_shflsync_down_p
        .type           $__internal_23_$__cuda_sm70_shflsync_down_p,@function
        .size           $__internal_23_$__cuda_sm70_shflsync_down_p,(.L_x_6825 - $__internal_23_$__cuda_sm70_shflsync_down_p)
$__internal_23_$__cuda_sm70_shflsync_down_p:
[----:B------:R-:W-:Y:S01]  /*2c40*/  HFMA2.MMA R65, -RZ, RZ, 0, 0 ;  /* 0x00000000ff417435 */ /* 0x000fe200000001ff */
[----:B------:R-:W-:Y:S04]  /*2c50*/  WARPSYNC R67 ;  /* 0x0000004300007348 */ /* 0x000fe80003800000 */
[----:B------:R0:W1:Y:S01]  /*2c60*/  SHFL.DOWN PT, R67, R70, R69, R68 ;  /* 0x0800004546437389 */ /* 0x00006200000e0044 */
[----:B------:R-:W-:Y:S05]  /*2c70*/  RET.REL.NODEC R64 `(_ZN10layer_norm13ln_bwd_kernelINS_13Kernel_traitsI6__halfS2_S2_S2_fjLj2048ELj1ELj1ELj4ELj16ENS_18Kernel_traits_baseILj2048ES2_S2_S2_S2_fjLj128EEEEELb0ELb0ELb1ELb1EEEvNS_9BwdParamsE) ;  /* 0xffffd38040007950 */ /* 0x000fea0003c3ffff */
.L_x_897:
        /* <DEDUP_REMOVED lines=16> */
.L_x_6825:


//--------------------- .text._ZN10layer_norm13ln_bwd_kernelINS_13Kernel_traitsI6__halfS2_S2_S2_fjLj2048ELj1ELj1ELj4ELj16ENS_18Kernel_traits_baseILj2048ES2_S2_S2_S2_fjLj128EEEEELb0ELb1ELb0ELb0EEEvNS_9BwdParamsE --------------------------
	.section	.text._ZN10layer_norm13ln_bwd_kernelINS_13Kernel_traitsI6__halfS2_S2_S2_fjLj2048ELj1ELj1ELj4ELj16ENS_18Kernel_traits_baseILj2048ES2_S2_S2_S2_fjLj128EEEEELb0ELb1ELb0ELb0EEEvNS_9BwdParamsE,"ax",@progbits
	.sectioninfo	@"SHI_REGISTERS=160"
	.align	128
        .global         _ZN10layer_norm13ln_bwd_kernelINS_13Kernel_traitsI6__halfS2_S2_S2_fjLj2048ELj1ELj1ELj4ELj16ENS_18Kernel_traits_baseILj2048ES2_S2_S2_S2_fjLj128EEEEELb0ELb1ELb0ELb0EEEvNS_9BwdParamsE
        .type           _ZN10layer_norm13ln_bwd_kernelINS_13Kernel_traitsI6__halfS2_S2_S2_fjLj2048ELj1ELj1ELj4ELj16ENS_18Kernel_traits_baseILj2048ES2_S2_S2_S2_fjLj128EEEEELb0ELb1ELb0ELb0EEEvNS_9BwdParamsE,@function
        .size           _ZN10layer_norm13ln_bwd_kernelINS_13Kernel_traitsI6__halfS2_S2_S2_fjLj2048ELj1ELj1ELj4ELj16ENS_18Kernel_traits_baseILj2048ES2_S2_S2_S2_fjLj128EEEEELb0ELb1ELb0ELb0EEEvNS_9BwdParamsE,(.L_x_6826 - _ZN10layer_norm13ln_bwd_kernelINS_13Kernel_traitsI6__halfS2_S2_S2_fjLj2048ELj1ELj1ELj4ELj16ENS_18Kernel_traits_baseILj2048ES2_S2_S2_S2_fjLj128EEEEELb0ELb1ELb0ELb0EEEvNS_9BwdParamsE)
        .other          _ZN10layer_norm13ln_bwd_kernelINS_13Kernel_traitsI6__halfS2_S2_S2_fjLj2048ELj1ELj1ELj4ELj16ENS_18Kernel_traits_baseILj2048ES2_S2_S2_S2_fjLj128EEEEELb0ELb1ELb0ELb0EEEvNS_9BwdParamsE,@"STO_CUDA_ENTRY STV_DEFAULT"
_ZN10layer_norm13ln_bwd_kernelINS_13Kernel_traitsI6__halfS2_S2_S2_fjLj2048ELj1ELj1ELj4ELj16ENS_18Kernel_traits_baseILj2048ES2_S2_S2_S2_fjLj128EEEEELb0ELb1ELb0ELb0EEEvNS_9BwdParamsE:
.text._ZN10layer_norm13ln_bwd_kernelINS_13Kernel_traitsI6__halfS2_S2_S2_fjLj2048ELj1ELj1ELj4ELj16ENS_18Kernel_traits_baseILj2048ES2_S2_S2_S2_fjLj128EEEEELb0ELb1ELb0ELb0EEEvNS_9BwdParamsE:
        /* <DEDUP_REMOVED lines=51> */
[--C-:B-----5:R-:W-:Y:S01]  /*0330*/  HADD2.F32 R17, -RZ, R4.reuse.H0_H0 ;  /* 0x20000004ff117230 */ /* 0x120fe20000004100 */
[----:B------:R-:W-:Y:S01]  /*0340*/  MOV R29, RZ ;  /* 0x000000ff001d7202 */ /* 0x000fe20000000f00 */
        /* <DEDUP_REMOVED lines=31> */
.L_x_909:
        /* <DEDUP_REMOVED lines=11> */
[----:B------:R-:W-:Y:S01]  /*05f0*/  IMAD R90, R94, c[0x0][0x168], RZ ;  /* 0x00005a005e5a7a24 */ /* 0x000fe200078e02ff */
[----:B------:R-:W-:-:S04]  /*0600*/  LOP3.LUT R102, R95, 0x7f, RZ, 0xc0, !PT ;  /* 0x0000007f5f667812 */ /* 0x000fc800078ec0ff */
[----:B------:R-:W-:Y:S01]  /*0610*/  SHF.R.S32.HI R91, RZ, 0x1f, R90 ;  /* 0x0000001fff5b7819 */ /* 0x000fe2000001145a */
[----:B------:R-:W-:-:S03]  /*0620*/  ULDC.U8 UR6, c[0x0][0x1f0] ;  /* 0x00007c0000067ab9 */ /* 0x000fc60000000000 */
[----:B------:R-:W-:Y:S01]  /*0630*/  LEA.HI R91, R91, R90, RZ, 0x3 ;  /* 0x0000005a5b5b7211 */ /* 0x000fe200078f18ff */
[----:B------:R-:W-:Y:S01]  /*0640*/  BSSY B0, `(.L_x_899) ;  /* 0x0000061000007945 */ /* 0x000fe20003800000 */
[----:B------:R-:W-:Y:S02]  /*0650*/  SHF.R.U32.HI R142, RZ, 0x5, R95 ;  /* 0x00000005ff8e7819 */ /* 0x000fe4000001165f */
[----:B------:R-:W-:Y:S02]  /*0660*/  LEA.HI.SX32 R102, R91, R102, 0x1d ;  /* 0x000000665b667211 */ /* 0x000fe400078feaff */
[----:B------:R-:W-:Y:S02]  /*0670*/  ISETP.NE.AND P1, PT, RZ, UR6, PT ;  /* 0x00000006ff007c0c */ /* 0x000fe4000bf25270 */
[----:B------:R-:W-:Y:S02]  /*0680*/  LOP3.LUT P4, RZ, R95, 0x1f, RZ, 0xc0, !PT ;  /* 0x0000001f5fff7812 */ /* 0x000fe4000788c0ff */
[----:B------:R-:W-:-:S02]  /*0690*/  LOP3.LUT P5, RZ, R103, 0xff, RZ, 0xc0, !PT ;  /* 0x000000ff67ff7812 */ /* 0x000fc400078ac0ff */
[----:B------:R-:W-:Y:S02]  /*06a0*/  MOV R105, 0x3f800000 ;  /* 0x3f80000000697802 */ /* 0x000fe40000000f00 */
[----:B------:R-:W-:Y:S02]  /*06b0*/  MOV R145, RZ ;  /* 0x000000ff00917202 */ /* 0x000fe40000000f00 */
[----:B------:R-:W-:Y:S02]  /*06c0*/  MOV R146, RZ ;  /* 0x000000ff00927202 */ /* 0x000fe40000000f00 */
[----:B------:R-:W-:Y:S02]  /*06d0*/  LOP3.LUT R141, R142, 0x7fffffc, RZ, 0xc0, !PT ;  /* 0x07fffffc8e8d7812 */ /* 0x000fe400078ec0ff */
        /* <DEDUP_REMOVED lines=14> */
[--C-:B--2---:R-:W-:Y:S02]  /*07c0*/  HADD2.F32 R113, -RZ, R84.reuse.H1_H1 ;  /* 0x30000054ff717230 */ /* 0x104fe40000004100 */
[----:B------:R-:W-:Y:S02]  /*07d0*/  HADD2.F32 R107, -RZ, R84.H0_H0 ;  /* 0x20000054ff6b7230 */ /* 0x000fe40000004100 */
        /* <DEDUP_REMOVED lines=8> */
[--C-:B------:R-:W-:Y:S01]  /*0860*/  HADD2.F32 R114, -RZ, R89.reuse.H0_H0 ;  /* 0x20000059ff727230 */ /* 0x100fe20000004100 */
[C---:B------:R-:W-:Y:S01]  /*0870*/  FADD.FTZ R113, -R144.reuse, R115 ;  /* 0x0000007390717221 */ /* 0x040fe20000010100 */
[--C-:B------:R-:W-:Y:S01]  /*0880*/  HADD2.F32 R119, -RZ, R86.reuse.H0_H0 ;  /* 0x20000056ff777230 */ /* 0x100fe20000004100 */
[----:B------:R-:W-:Y:S01]  /*0890*/  FADD.FTZ R117, -R144, R117 ;  /* 0x0000007590757221 */ /* 0x000fe20000010100 */
[----:B------:R-:W-:Y:S01]  /*08a0*/  HADD2.F32 R89, -RZ, R89.H1_H1 ;  /* 0x30000059ff597230 */ /* 0x000fe20000004100 */
[-C--:B0-----:R-:W-:Y:S01]  /*08b0*/  FMUL.FTZ R110, R93, R85.reuse ;  /* 0x000000555d6e7220 */ /* 0x081fe20000410000 */
[----:B------:R-:W-:Y:S01]  /*08c0*/  HADD2.F32 R121, -RZ, R86.H1_H1 ;  /* 0x30000056ff797230 */ /* 0x000fe20000004100 */
[----:B------:R-:W-:Y:S01]  /*08d0*/  FADD.FTZ R44, R44, R85 ;  /* 0x000000552c2c7221 */ /* 0x000fe20000010000 */
[--C-:B------:R-:W-:Y:S01]  /*08e0*/  HADD2.F32 R123, -RZ, R87.reuse.H0_H0 ;  /* 0x20000057ff7b7230 */ /* 0x100fe20000004100 */
[C---:B------:R-:W-:Y:S01]  /*08f0*/  FFMA.FTZ R28, R107.reuse, R85, R28 ;  /* 0x000000556b1c7223 */ /* 0x040fe2000001001c */
[--C-:B------:R-:W-:Y:S01]  /*0900*/  HADD2.F32 R116, -RZ, R90.reuse.H0_H0 ;  /* 0x2000005aff747230 */ /* 0x100fe20000004100 */
[C---:B------:R-:W-:Y:S01]  /*0910*/  FMUL.FTZ R113, R106.reuse, R113 ;  /* 0x000000716a717220 */ /* 0x040fe20000410000 */
[----:B------:R-:W-:Y:S01]  /*0920*/  HADD2.F32 R90, -RZ, R90.H1_H1 ;  /* 0x3000005aff5a7230 */ /* 0x000fe20000004100 */
[----:B------:R-:W-:Y:S01]  /*0930*/  FMUL.FTZ R112, R106, R117 ;  /* 0x000000756a707220 */ /* 0x000fe20000410000 */
[----:B------:R-:W-:Y:S01]  /*0940*/  HADD2.F32 R87, -RZ, R87.H1_H1 ;  /* 0x30000057ff577230 */ /* 0x000fe20000004100 */
[----:B------:R-:W-:Y:S01]  /*0950*/  FMUL.FTZ R111, R92, R88 ;  /* 0x000000585c6f7220 */ /* 0x000fe20000410000 */
[--C-:B------:R-:W-:Y:S01]  /*0960*/  HADD2.F32 R122, -RZ, R91.reuse.H0_H0 ;  /* 0x2000005bff7a7230 */ /* 0x100fe20000004100 */
[----:B------:R-:W-:Y:S01]  /*0970*/  FADD.FTZ R86, RZ, R110 ;  /* 0x0000006eff567221 */ /* 0x000fe20000010000 */
[----:B------:R-:W-:Y:S01]  /*0980*/  HADD2.F32 R84, -RZ, R91.H1_H1 ;  /* 0x3000005bff547230 */ /* 0x000fe20000004100 */
        /* <DEDUP_REMOVED lines=16> */
[----:B------:R-:W-:Y:S02]  /*0a90*/  FMUL.FTZ R116, R21, R116 ;  /* 0x0000007415747220 */ /* 0x000fe40000410000 */
[----:B------:R-:W-:Y:S02]  /*0aa0*/  FADD.FTZ R121, -R144, R121 ;  /* 0x0000007990797221 */ /* 0x000fe40000010100 */
        /* <DEDUP_REMOVED lines=26> */
.L_x_900:
[----:B0-----:R-:W-:Y:S05]  /*0c50*/  BSYNC B0 ;  /* 0x0000000000007941 */ /* 0x001fea0003800000 */
.L_x_899:
        /* <DEDUP_REMOVED lines=22> */
[----:B------:R-:W-:Y:S01]  /*0dc0*/  FADD.FTZ R129, -R144, R129 ;  /* 0x0000008190817221 */ /* 0x000fe20000010100 */
[--C-:B------:R-:W-:Y:S01]  /*0dd0*/  HADD2.F32 R131, -RZ, R86.reuse.H0_H0 ;  /* 0x20000056ff837230 */ /* 0x100fe20000004100 */
[----:B------:R-:W-:Y:S01]  /*0de0*/  FADD.FTZ R40, R40, R128 ;  /* 0x0000008028287221 */ /* 0x000fe20000010000 */
[--C-:B------:R-:W-:Y:S01]  /*0df0*/  HADD2.F32 R137, -RZ, R87.reuse.H0_H0 ;  /* 0x20000057ff897230 */ /* 0x100fe20000004100 */
[-C--:B------:R-:W-:Y:S01]  /*0e00*/  FFMA.FTZ R76, R109, R128.reuse, R76 ;  /* 0x000000806d4c7223 */ /* 0x080fe2000001004c */
[----:B------:R-:W-:Y:S01]  /*0e10*/  HADD2.F32 R139, -RZ, R87.H1_H1 ;  /* 0x30000057ff8b7230 */ /* 0x000fe20000004100 */
[----:B------:R-:W-:Y:S01]  /*0e20*/  FMUL.FTZ R128, R17, R128 ;  /* 0x0000008011807220 */ /* 0x000fe20000410000 */
[--C-:B------:R-:W-:Y:S01]  /*0e30*/  HADD2.F32 R132, -RZ, R89.reuse.H0_H0 ;  /* 0x20000059ff847230 */ /* 0x100fe20000004100 */
[----:B------:R-:W-:Y:S01]  /*0e40*/  FMUL.FTZ R126, R106, R127 ;  /* 0x0000007f6a7e7220 */ /* 0x000fe20000410000 */
[----:B------:R-:W-:Y:S01]  /*0e50*/  HADD2.F32 R89, -RZ, R89.H1_H1 ;  /* 0x30000059ff597230 */ /* 0x000fe20000004100 */
[----:B------:R-:W-:Y:S01]  /*0e60*/  FADD.FTZ R87, -R144, R85 ;  /* 0x0000005590577221 */ /* 0x000fe20000010100 */
[----:B------:R-:W-:Y:S01]  /*0e70*/  HADD2.F32 R135, -RZ, R86.H1_H1 ;  /* 0x30000056ff877230 */ /* 0x000fe20000004100 */
[----:B------:R-:W-:Y:S01]  /*0e80*/  FMUL.FTZ R127, R106, R129 ;  /* 0x000000816a7f7220 */ /* 0x000fe20000410000 */
[--C-:B------:R-:W-:Y:S01]  /*0e90*/  HADD2.F32 R134, -RZ, R90.reuse.H0_H0 ;  /* 0x2000005aff867230 */ /* 0x100fe20000004100 */
[----:B------:R-:W-:Y:S01]  /*0ea0*/  FMUL.FTZ R129, R16, R88 ;  /* 0x0000005810817220 */ /* 0x000fe20000410000 */
[----:B------:R-:W-:Y:S01]  /*0eb0*/  HADD2.F32 R90, -RZ, R90.H1_H1 ;  /* 0x3000005aff5a7230 */ /* 0x000fe20000004100 */
[----:B------:R-:W-:Y:S01]  /*0ec0*/  FADD.FTZ R84, R145, R128 ;  /* 0x0000008091547221 */ /* 0x000fe20000010000 */
[--C-:B------:R-:W-:Y:S01]  /*0ed0*/  HADD2.F32 R138, -RZ, R91.reuse.H0_H0 ;  /* 0x2000005bff8a7230 */ /* 0x100fe20000004100 */
[----:B------:R-:W-:Y:S01]  /*0ee0*/  FFMA.FTZ R146, R109, R128, R146 ;  /* 0x000000806d927223 */ /* 0x000fe20000010092 */
[----:B------:R-:W-:Y:S01]  /*0ef0*/  HADD2.F32 R91, -RZ, R91.H1_H1 ;  /* 0x3000005bff5b7230 */ /* 0x000fe20000004100 */
[----:B------:R-:W-:-:S02]  /*0f00*/  FADD.FTZ R133, -R144, R131 ;  /* 0x0000008390857221 */ /* 0x000fc40000010100 */
[----:B------:R-:W-:Y:S02]  /*0f10*/  FADD.FTZ R42, R42, R132 ;  /* 0x000000842a2a7221 */ /* 0x000fe40000010000 */
[----:B------:R-:W-:Y:S02]  /*0f20*/  FMUL.FTZ R130, R106, R87 ;  /* 0x000000576a827220 */ /* 0x000fe40000410000 */
        /* <DEDUP_REMOVED lines=40> */
.L_x_902:
[----:B0-----:R-:W-:Y:S05]  /*11b0*/  BSYNC B0 ;  /* 0x0000000000007941 */ /* 0x001fea0003800000 */
.L_x_901:
[----:B-----5:R-:W-:Y:S01]  /*11c0*/  @P0 HADD2.F32 R105, -RZ, R143.H0_H0 ;  /* 0x2000008fff690230 */ /* 0x020fe20000004100 */
[----:B------:R-:W-:Y:S01]  /*11d0*/  @!P5 IADD3 R141, R141, 0x4, RZ ;  /* 0x000000048d8dd810 */ /* 0x000fe20007ffe0ff */
[----:B------:R-:W-:Y:S05]  /*11e0*/  BRA.DIV ~URZ, `(.L_x_903) ;  /* 0x000012527f007947 */ /* 0x000fea000b800000 */
[----:B------:R0:W1:Y:S02]  /*11f0*/  SHFL.DOWN PT, R86, R145, 0x10, 0x1f ;  /* 0x0a001f0091567f89 */ /* 0x00006400000e0000 */
.L_x_912:
        /* <DEDUP_REMOVED lines=18> */
.L_x_913:
        /* <DEDUP_REMOVED lines=29> */
[-CC-:B------:R-:W-:Y:S01]  /*14f0*/  FFMA.FTZ R121, R115, R142.reuse, R141.reuse ;  /* 0x0000008e73797223 */ /* 0x180fe2000001008d */
[----:B------:R-:W-:Y:S01]  /*1500*/  ISETP.NE.AND.EX P1, PT, RZ, c[0x0][0x21c], PT, P0 ;  /* 0x00008700ff007a0c */ /* 0x000fe20003f25300 */
[----:B------:R-:W-:Y:S01]  /*1510*/  FFMA.FTZ R90, R118, R142, R141 ;  /* 0x0000008e765a7223 */ /* 0x000fe2000001008d */
[----:B------:R-:W-:Y:S01]  /*1520*/  ISETP.NE.U32.AND P0, PT, RZ, c[0x0][0x258], PT ;  /* 0x00009600ff007a0c */ /* 0x000fe20003f05070 */
[----:B------:R-:W-:Y:S02]  /*1530*/  FADD.FTZ R89, R114, -R89 ;  /* 0x8000005972597221 */ /* 0x000fe40000010000 */
[----:B------:R-:W-:Y:S01]  /*1540*/  FADD.FTZ R121, R116, -R121 ;  /* 0x8000007974797221 */ /* 0x000fe20000010000 */
[----:B------:R-:W-:Y:S01]  /*1550*/  ISETP.NE.AND.EX P0, PT, RZ, c[0x0][0x25c], PT, P0 ;  /* 0x00009700ff007a0c */ /* 0x000fe20003f05300 */
[----:B------:R-:W-:-:S02]  /*1560*/  FADD.FTZ R145, R119, -R90 ;  /* 0x8000005a77917221 */ /* 0x000fc40000010000 */
[----:B------:R-:W-:Y:S02]  /*1570*/  FFMA.FTZ R88, R112, R142, R141 ;  /* 0x0000008e70587223 */ /* 0x000fe4000001008d */
[C---:B------:R-:W-:Y:S02]  /*1580*/  FMUL.FTZ R90, R106.reuse, R89 ;  /* 0x000000596a5a7220 */ /* 0x040fe40000410000 */
[C---:B------:R-:W-:Y:S01]  /*1590*/  FMUL.FTZ R144, R106.reuse, R121 ;  /* 0x000000796a907220 */ /* 0x040fe20000410000 */
[----:B------:R-:W-:Y:S01]  /*15a0*/  @P1 HADD2.F32 R89, -RZ, R73.H0_H0 ;  /* 0x20000049ff591230 */ /* 0x000fe20000004100 */
[----:B------:R-:W-:Y:S01]  /*15b0*/  FADD.FTZ R91, R117, -R88 ;  /* 0x80000058755b7221 */ /* 0x000fe20000010000 */
[--C-:B------:R-:W-:Y:S01]  /*15c0*/  @P1 HADD2.F32 R121, -RZ, R74.reuse.H0_H0 ;  /* 0x2000004aff791230 */ /* 0x100fe20000004100 */
[----:B------:R-:W-:Y:S01]  /*15d0*/  FMUL.FTZ R120, R106, R145 ;  /* 0x000000916a787220 */ /* 0x000fe20000410000 */
[----:B------:R-:W-:Y:S01]  /*15e0*/  @P1 HADD2.F32 R147, -RZ, R74.H1_H1 ;  /* 0x3000004aff931230 */ /* 0x000fe20000004100 */
[----:B------:R-:W-:-:S02]  /*15f0*/  @P1 FADD.FTZ R90, R90, R89 ;  /* 0x000000595a5a1221 */ /* 0x000fc40000010000 */
[----:B------:R-:W-:Y:S02]  /*1600*/  @P1 FADD.FTZ R144, R144, R121 ;  /* 0x0000007990901221 */ /* 0x000fe40000010000 */
[-CC-:B------:R-:W-:Y:S02]  /*1610*/  FFMA.FTZ R89, R107, R142.reuse, R141.reuse ;  /* 0x0000008e6b597223 */ /* 0x180fe4000001008d */
[-CC-:B------:R-:W-:Y:S02]  /*1620*/  FFMA.FTZ R121, R123, R142.reuse, R141.reuse ;  /* 0x0000008e7b797223 */ /* 0x180fe4000001008d */
[----:B------:R-:W-:Y:S01]  /*1630*/  FMUL.FTZ R88, R106, R91 ;  /* 0x0000005b6a587220 */ /* 0x000fe20000410000 */
[----:B------:R-:W-:Y:S01]  /*1640*/  @P1 HADD2.F32 R91, -RZ, R73.H1_H1 ;  /* 0x30000049ff5b1230 */ /* 0x000fe20000004100 */
[-CC-:B------:R-:W-:Y:S02]  /*1650*/  FFMA.FTZ R145, R125, R142.reuse, R141.reuse ;  /* 0x0000008e7d917223 */ /* 0x180fe4000001008d */
[----:B------:R-:W-:-:S02]  /*1660*/  FFMA.FTZ R146, R108, R142, R141 ;  /* 0x0000008e6c927223 */ /* 0x000fc4000001008d */
[----:B------:R-:W-:Y:S02]  /*1670*/  FADD.FTZ R89, R110, -R89 ;  /* 0x800000596e597221 */ /* 0x000fe40000010000 */
[----:B------:R-:W-:Y:S02]  /*1680*/  FADD.FTZ R121, R122, -R121 ;  /* 0x800000797a797221 */ /* 0x000fe40000010000 */
[----:B------:R-:W-:Y:S02]  /*1690*/  FADD.FTZ R145, R124, -R145 ;  /* 0x800000917c917221 */ /* 0x000fe40000010000 */
[----:B------:R-:W-:Y:S02]  /*16a0*/  @P1 FADD.FTZ R88, R88, R91 ;  /* 0x0000005b58581221 */ /* 0x000fe40000010000 */
[----:B------:R-:W-:Y:S01]  /*16b0*/  @P1 FADD.FTZ R120, R120, R147 ;  /* 0x0000009378781221 */ /* 0x000fe20000010000 */
[----:B------:R-:W-:Y:S01]  /*16c0*/  @P1 HADD2.F32 R147, -RZ, R75.H1_H1 ;  /* 0x3000004bff931230 */ /* 0x000fe20000004100 */
[----:B------:R-:W-:-:S02]  /*16d0*/  FADD.FTZ R91, R111, -R146 ;  /* 0x800000926f5b7221 */ /* 0x000fc40000010000 */
[C---:B------:R-:W-:Y:S01]  /*16e0*/  FMUL.FTZ R148, R106.reuse, R89 ;  /* 0x000000596a947220 */ /* 0x040fe20000410000 */
[--C-:B------:R-:W-:Y:S01]  /*16f0*/  @P1 HADD2.F32 R89, -RZ, R72.reuse.H0_H0 ;  /* 0x20000048ff591230 */ /* 0x100fe20000004100 */
[C---:B------:R-:W-:Y:S01]  /*1700*/  FMUL.FTZ R152, R106.reuse, R121 ;  /* 0x000000796a987220 */ /* 0x040fe20000410000 */
[----:B------:R-:W-:Y:S01]  /*1710*/  @P1 HADD2.F32 R121, -RZ, R75.H0_H0 ;  /* 0x2000004bff791230 */ /* 0x000fe20000004100 */
[C---:B------:R-:W-:Y:S01]  /*1720*/  FMUL.FTZ R146, R106.reuse, R145 ;  /* 0x000000916a927220 */ /* 0x040fe20000410000 */
[----:B------:R-:W-:Y:S01]  /*1730*/  @P0 F2FP.PACK_AB R145, RZ, R88 ;  /* 0x00000058ff91023e */ /* 0x000fe200000000ff */
[----:B------:R-:W-:Y:S01]  /*1740*/  FMUL.FTZ R150, R106, R91 ;  /* 0x0000005b6a967220 */ /* 0x000fe20000410000 */
[----:B------:R-:W-:Y:S01]  /*1750*/  @P1 HADD2.F32 R91, -RZ, R72.H1_H1 ;  /* 0x30000048ff5b1230 */ /* 0x000fe20000004100 */
        /* <DEDUP_REMOVED lines=8> */
[-C--:B------:R-:W-:Y:S01]  /*17e0*/  FMUL.FTZ R144, R144, R105.reuse ;  /* 0x0000006990907220 */ /* 0x080fe20000410000 */
[----:B------:R-:W-:Y:S01]  /*17f0*/  @P0 PRMT R37, R121, 0x7610, R37 ;  /* 0x0000761079250816 */ /* 0x000fe20000000025 */
[-C--:B------:R-:W-:Y:S01]  /*1800*/  FMUL.FTZ R148, R148, R105.reuse ;  /* 0x0000006994947220 */ /* 0x080fe20000410000 */
[----:B------:R-:W-:Y:S01]  /*1810*/  @P0 PRMT R38, R147, 0x7610, R38 ;  /* 0x0000761093260816 */ /* 0x000fe20000000026 */
[-C--:B------:R-:W-:Y:S01]  /*1820*/  FMUL.FTZ R147, R88, R105.reuse ;  /* 0x0000006958937220 */ /* 0x080fe20000410000 */
[----:B------:R-:W-:Y:S01]  /*1830*/  @P0 F2FP.PACK_AB R91, RZ, R150 ;  /* 0x00000096ff5b023e */ /* 0x000fe200000000ff */
[----:B------:R-:W-:Y:S01]  /*1840*/  FMUL.FTZ R157, R146, R105 ;  /* 0x00000069929d7220 */ /* 0x000fe20000410000 */
[----:B------:R-:W-:Y:S01]  /*1850*/  @P0 PRMT R36, R89, 0x7610, R36 ;  /* 0x0000761059240816 */ /* 0x000fe20000000024 */
[----:B------:R-:W-:Y:S01]  /*1860*/  FMUL.FTZ R88, R6, R147 ;  /* 0x0000009306587220 */ /* 0x000fe20000410000 */
[----:B------:R-:W-:Y:S01]  /*1870*/  @P0 PRMT R37, R37, 0x5410, R145 ;  /* 0x0000541025250816 */ /* 0x000fe20000000091 */
[-C--:B------:R-:W-:Y:S01]  /*1880*/  FMUL.FTZ R145, R90, R105.reuse ;  /* 0x000000695a917220 */ /* 0x080fe20000410000 */
[----:B------:R-:W-:Y:S01]  /*1890*/  @P0 PRMT R38, R38, 0x5410, R149 ;  /* 0x0000541026260816 */ /* 0x000fe20000000095 */
[----:B------:R-:W-:Y:S01]  /*18a0*/  FMUL.FTZ R149, R120, R105 ;  /* 0x0000006978957220 */ /* 0x000fe20000410000 */
[----:B------:R-:W-:Y:S01]  /*18b0*/  @P0 F2FP.PACK_AB R151, RZ, R152 ;  /* 0x00000098ff97023e */ /* 0x000fe200000000ff */
[----:B------:R-:W-:Y:S01]  /*18c0*/  FMUL.FTZ R89, R7, R145 ;  /* 0x0000009107597220 */ /* 0x000fe20000410000 */
[----:B------:R-:W-:Y:S01]  /*18d0*/  @P0 PRMT R36, R36, 0x5410, R91 ;  /* 0x0000541024240816 */ /* 0x000fe2000000005b */
[----:B------:R-:W-:Y:S01]  /*18e0*/  FMUL.FTZ R90, R5, R144 ;  /* 0x00000090055a7220 */ /* 0x000fe20000410000 */
[----:B------:R-:W-:Y:S01]  /*18f0*/  @P0 PRMT R39, R151, 0x7610, R39 ;  /* 0x0000761097270816 */ /* 0x000fe20000000027 */
[----:B------:R-:W-:Y:S01]  /*1900*/  FMUL.FTZ R91, R4, R149 ;  /* 0x00000095045b7220 */ /* 0x000fe20000410000 */
[----:B------:R-:W-:Y:S01]  /*1910*/  @P0 F2FP.PACK_AB R153, RZ, R146 ;  /* 0x00000092ff99023e */ /* 0x000fe200000000ff */
[----:B------:R-:W-:Y:S01]  /*1920*/  FMUL.FTZ R151, R150, R105 ;  /* 0x0000006996977220 */ /* 0x000fe20000410000 */
[----:B------:R-:W-:Y:S01]  /*1930*/  F2FP.PACK_AB R89, R88, R89 ;  /* 0x000000595859723e */ /* 0x000fe200000000ff */
[----:B------:R-:W-:Y:S01]  /*1940*/  FMUL.FTZ R152, R152, R105 ;  /* 0x0000006998987220 */ /* 0x000fe20000410000 */
[----:B------:R-:W-:Y:S01]  /*1950*/  F2FP.PACK_AB R90, R91, R90 ;  /* 0x0000005a5b5a723e */ /* 0x000fe200000000ff */
[----:B------:R-:W-:Y:S01]  /*1960*/  @P0 IMAD.WIDE.U32 R120, R102, R143, c[0x0][0x258] ;  /* 0x0000960066780625 */ /* 0x000fe200078e008f */
[----:B------:R-:W-:-:S03]  /*1970*/  @P0 PRMT R39, R39, 0x5410, R153 ;  /* 0x0000541027270816 */ /* 0x000fc60000000099 */
[----:B------:R-:W-:Y:S02]  /*1980*/  FMUL.FTZ R88, R9, R148 ;  /* 0x0000009409587220 */ /* 0x000fe40000410000 */
[----:B------:R-:W-:Y:S01]  /*1990*/  FMUL.FTZ R91, R8, R151 ;  /* 0x00000097085b7220 */ /* 0x000fe20000410000 */
[----:B------:R0:W-:Y:S01]  /*19a0*/  @P0 STG.E.128 [R120.64], R36 ;  /* 0x0000002478000986 */ /* 0x0001e2000c101d04 */
[----:B------:R-:W-:Y:S02]  /*19b0*/  FMUL.FTZ R146, R3, R152 ;  /* 0x0000009803927220 */ /* 0x000fe40000410000 */
[----:B------:R-:W-:Y:S01]  /*19c0*/  FMUL.FTZ R153, R2, R157 ;  /* 0x0000009d02997220 */ /* 0x000fe20000410000 */
[----:B------:R-:W-:-:S04]  /*19d0*/  F2FP.PACK_AB R88, R91, R88 ;  /* 0x000000585b58723e */ /* 0x000fc800000000ff */
[----:B------:R-:W-:Y:S01]  /*19e0*/  F2FP.PACK_AB R91, R153, R146 ;  /* 0x00000092995b723e */ /* 0x000fe200000000ff */
[C---:B0-----:R-:W-:Y:S01]  /*19f0*/  IMAD.WIDE.U32 R120, R102.reuse, R143, c[0x0][0x248] ;  /* 0x0000920066787625 */ /* 0x041fe200078e008f */
[----:B------:R-:W-:-:S04]  /*1a00*/  IADD3 R102, R102, 0x80, RZ ;  /* 0x0000008066667810 */ /* 0x000fc80007ffe0ff */
[----:B------:R0:W-:Y:S01]  /*1a10*/  STG.E.128 [R120.64], R88 ;  /* 0x0000005878007986 */ /* 0x0001e2000c101d04 */
[--C-:B--2---:R-:W-:Y:S02]  /*1a20*/  HADD2.F32 R143, -RZ, R85.reuse.H0_H0 ;  /* 0x20000055ff8f7230 */ /* 0x104fe40000004100 */
[----:B------:R-:W-:Y:S02]  /*1a30*/  HADD2.F32 R146, -RZ, R85.H1_H1 ;  /* 0x30000055ff927230 */ /* 0x000fe40000004100 */
[----:B------:R-:W-:Y:S01]  /*1a40*/  HADD2.F32 R153, -RZ, R86.H0_H0 ;  /* 0x20000056ff997230 */ /* 0x000fe20000004100 */
[----:B------:R-:W-:Y:S01]  /*1a50*/  FFMA.FTZ R58, R143, R145, R58 ;  /* 0x000000918f3a7223 */ /* 0x000fe2000001003a */
[----:B------:R-:W-:Y:S01]  /*1a60*/  HADD2.F32 R85, -RZ, R84.H0_H0 ;  /* 0x20000054ff557230 */ /* 0x000fe20000004100 */
[----:B------:R-:W-:Y:S01]  /*1a70*/  FFMA.FTZ R59, R146, R147, R59 ;  /* 0x00000093923b7223 */ /* 0x000fe2000001003b */
[----:B------:R-:W-:Y:S01]  /*1a80*/  HADD2.F32 R86, -RZ, R86.H1_H1 ;  /* 0x30000056ff567230 */ /* 0x000fe20000004100 */
[----:B------:R-:W-:Y:S01]  /*1a90*/  FFMA.FTZ R60, R153, R144, R60 ;  /* 0x00000090993c7223 */ /* 0x000fe2000001003c */
[----:B------:R-:W-:Y:S01]  /*1aa0*/  HADD2.F32 R84, -RZ, R84.H1_H1 ;  /* 0x30000054ff547230 */ /* 0x000fe20000004100 */
[----:B------:R-:W-:Y:S01]  /*1ab0*/  FFMA.FTZ R56, R85, R148, R56 ;  /* 0x0000009455387223 */ /* 0x000fe20000010038 */
[--C-:B------:R-:W-:Y:S01]  /*1ac0*/  HADD2.F32 R155, -RZ, R87.reuse.H0_H0 ;  /* 0x20000057ff9b7230 */ /* 0x100fe20000004100 */
[----:B------:R-:W-:Y:S01]  /*1ad0*/  FFMA.FTZ R61, R86, R149, R61 ;  /* 0x00000095563d7223 */ /* 0x000fe2000001003d */
[----:B------:R-:W-:Y:S01]  /*1ae0*/  HADD2.F32 R150, -RZ, R87.H1_H1 ;  /* 0x30000057ff967230 */ /* 0x000fe20000004100 */
[----:B------:R-:W-:-:S02]  /*1af0*/  FFMA.FTZ R57, R84, R151, R57 ;  /* 0x0000009754397223 */ /* 0x000fc40000010039 */
[----:B------:R-:W-:Y:S02]  /*1b00*/  FFMA.FTZ R62, R155, R152, R62 ;  /* 0x000000989b3e7223 */ /* 0x000fe4000001003e */
[----:B------:R-:W-:Y:S02]  /*1b10*/  FFMA.FTZ R63, R150, R157, R63 ;  /* 0x0000009d963f7223 */ /* 0x000fe4000001003f */
.L_x_906:
[----:B0-----:R-:W-:Y:S05]  /*1b20*/  BSYNC B0 ;  /* 0x0000000000007941 */ /* 0x001fea0003800000 */
.L_x_905:
        /* <DEDUP_REMOVED lines=17> */
[----:B------:R-:W-:Y:S02]  /*1c40*/  FFMA.FTZ R142, R140, R142, R141 ;  /* 0x0000008e8c8e7223 */ /* 0x000fe4000001008d */
[----:B------:R-:W-:Y:S02]  /*1c50*/  FADD.FTZ R89, R128, -R89 ;  /* 0x8000005980597221 */ /* 0x000fe40000010000 */
[----:B------:R-:W-:-:S02]  /*1c60*/  FADD.FTZ R91, R129, -R88 ;  /* 0x80000058815b7221 */ /* 0x000fc40000010000 */
[----:B------:R-:W-:Y:S02]  /*1c70*/  FADD.FTZ R143, R134, -R143 ;  /* 0x8000008f868f7221 */ /* 0x000fe40000010000 */
[----:B------:R-:W-:Y:S02]  /*1c80*/  FADD.FTZ R141, R131, -R90 ;  /* 0x8000005a838d7221 */ /* 0x000fe40000010000 */
[C---:B------:R-:W-:Y:S01]  /*1c90*/  FMUL.FTZ R90, R106.reuse, R121 ;  /* 0x000000796a5a7220 */ /* 0x040fe20000410000 */
[----:B------:R-:W-:Y:S01]  /*1ca0*/  @P0 HADD2.F32 R121, -RZ, R26.H0_H0 ;  /* 0x2000001aff790230 */ /* 0x000fe20000004100 */
[----:B------:R-:W-:Y:S02]  /*1cb0*/  FADD.FTZ R145, R135, -R120 ;  /* 0x8000007887917221 */ /* 0x000fe40000010000 */
[----:B------:R-:W-:Y:S02]  /*1cc0*/  FADD.FTZ R149, R139, -R142 ;  /* 0x8000008e8b957221 */ /* 0x000fe40000010000 */
[C---:B------:R-:W-:Y:S01]  /*1cd0*/  FMUL.FTZ R120, R106.reuse, R89 ;  /* 0x000000596a787220 */ /* 0x040fe20000410000 */
[--C-:B------:R-:W-:Y:S01]  /*1ce0*/  @P0 HADD2.F32 R89, -RZ, R24.reuse.H0_H0 ;  /* 0x20000018ff590230 */ /* 0x100fe20000004100 */
[C---:B------:R-:W-:Y:S01]  /*1cf0*/  FMUL.FTZ R142, R106.reuse, R91 ;  /* 0x0000005b6a8e7220 */ /* 0x040fe20000410000 */
[----:B------:R-:W-:Y:S01]  /*1d00*/  @P0 HADD2.F32 R91, -RZ, R24.H1_H1 ;  /* 0x30000018ff5b0230 */ /* 0x000fe20000004100 */
[C---:B------:R-:W-:Y:S01]  /*1d10*/  FMUL.FTZ R144, R106.reuse, R143 ;  /* 0x0000008f6a907220 */ /* 0x040fe20000410000 */
[----:B------:R-:W-:Y:S01]  /*1d20*/  @P0 HADD2.F32 R143, -RZ, R27.H1_H1 ;  /* 0x3000001bff8f0230 */ /* 0x000fe20000004100 */
[----:B------:R-:W-:-:S02]  /*1d30*/  FMUL.FTZ R146, R106, R145 ;  /* 0x000000916a927220 */ /* 0x000fc40000410000 */
[----:B------:R-:W-:Y:S01]  /*1d40*/  @P0 FADD.FTZ R144, R144, R121 ;  /* 0x0000007990900221 */ /* 0x000fe20000010000 */
[----:B------:R-:W-:Y:S01]  /*1d50*/  @P0 HADD2.F32 R121, -RZ, R26.H1_H1 ;  /* 0x3000001aff790230 */ /* 0x000fe20000004100 */
[----:B------:R-:W-:Y:S01]  /*1d60*/  @P0 FADD.FTZ R120, R120, R89 ;  /* 0x0000005978780221 */ /* 0x000fe20000010000 */
[--C-:B------:R-:W-:Y:S01]  /*1d70*/  @P0 HADD2.F32 R89, -RZ, R25.reuse.H0_H0 ;  /* 0x20000019ff590230 */ /* 0x100fe20000004100 */
[----:B------:R-:W-:Y:S01]  /*1d80*/  @P0 FADD.FTZ R142, R142, R91 ;  /* 0x0000005b8e8e0221 */ /* 0x000fe20000010000 */
[----:B------:R-:W-:Y:S01]  /*1d90*/  @P0 HADD2.F32 R91, -RZ, R25.H1_H1 ;  /* 0x30000019ff5b0230 */ /* 0x000fe20000004100 */
[----:B------:R-:W-:Y:S01]  /*1da0*/  FADD.FTZ R147, R138, -R147 ;  /* 0x800000938a937221 */ /* 0x000fe20000010000 */
[----:B------:R-:W-:Y:S01]  /*1db0*/  @P1 F2FP.PACK_AB R150, RZ, R144 ;  /* 0x00000090ff96123e */ /* 0x000fe200000000ff */
[----:B------:R-:W-:Y:S01]  /*1dc0*/  FMUL.FTZ R88, R106, R141 ;  /* 0x0000008d6a587220 */ /* 0x000fe20000410000 */
[----:B------:R-:W-:Y:S01]  /*1dd0*/  @P0 HADD2.F32 R141, -RZ, R27.H0_H0 ;  /* 0x2000001bff8d0230 */ /* 0x000fe20000004100 */
[----:B------:R-:W-:Y:S01]  /*1de0*/  @P0 FADD.FTZ R146, R146, R121 ;  /* 0x0000007992920221 */ /* 0x000fe20000010000 */
[----:B------:R-:W-:Y:S01]  /*1df0*/  @P1 PRMT R38, R150, 0x7610, R38 ;  /* 0x0000761096261816 */ /* 0x000fe20000000026 */
[----:B------:R-:W-:-:S02]  /*1e00*/  FMUL.FTZ R152, R106, R147 ;  /* 0x000000936a987220 */ /* 0x000fc40000410000 */
[----:B------:R-:W-:Y:S01]  /*1e10*/  @P0 FADD.FTZ R90, R90, R89 ;  /* 0x000000595a5a0221 */ /* 0x000fe20000010000 */
[----:B------:R-:W-:Y:S01]  /*1e20*/  @P1 F2FP.PACK_AB R89, RZ, R120 ;  /* 0x00000078ff59123e */ /* 0x000fe200000000ff */
[----:B------:R-:W-:Y:S01]  /*1e30*/  @P0 FADD.FTZ R88, R88, R91 ;  /* 0x0000005b58580221 */ /* 0x000fe20000010000 */
[----:B------:R-:W-:Y:S01]  /*1e40*/  @P1 F2FP.PACK_AB R121, RZ, R146 ;  /* 0x00000092ff79123e */ /* 0x000fe200000000ff */
[----:B------:R-:W-:Y:S01]  /*1e50*/  FMUL.FTZ R154, R106, R149 ;  /* 0x000000956a9a7220 */ /* 0x000fe20000410000 */
[----:B------:R-:W-:Y:S01]  /*1e60*/  @P1 F2FP.PACK_AB R91, RZ, R90 ;  /* 0x0000005aff5b123e */ /* 0x000fe200000000ff */
[-C--:B------:R-:W-:Y:S01]  /*1e70*/  FMUL.FTZ R145, R144, R105.reuse ;  /* 0x0000006990917220 */ /* 0x080fe20000410000 */
[----:B------:R-:W-:Y:S01]  /*1e80*/  @P1 PRMT R36, R89, 0x7610, R36 ;  /* 0x0000761059241816 */ /* 0x000fe20000000024 */
[----:B------:R-:W-:Y:S01]  /*1e90*/  @P0 FADD.FTZ R152, R152, R141 ;  /* 0x0000008d98980221 */ /* 0x000fe20000010000 */
[----:B------:R-:W-:Y:S01]  /*1ea0*/  @P1 F2FP.PACK_AB R148, RZ, R88 ;  /* 0x00000058ff94123e */ /* 0x000fe200000000ff */
[-C--:B------:R-:W-:Y:S01]  /*1eb0*/  FMUL.FTZ R144, R146, R105.reuse ;  /* 0x0000006992907220 */ /* 0x080fe20000410000 */
[----:B------:R-:W-:Y:S01]  /*1ec0*/  @P1 PRMT R37, R91, 0x7610, R37 ;  /* 0x000076105b251816 */ /* 0x000fe20000000025 */
[-C--:B------:R-:W-:Y:S01]  /*1ed0*/  FMUL.FTZ R147, R90, R105.reuse ;  /* 0x000000695a937220 */ /* 0x080fe20000410000 */
        /* <DEDUP_REMOVED lines=8> */
[----:B------:R-:W-:Y:S01]  /*1f60*/  @P1 LEA R142, P0, R102, c[0x0][0x258], 0x4 ;  /* 0x00009600668e1a11 */ /* 0x000fe200078020ff */
[----:B------:R-:W-:Y:S01]  /*1f70*/  FMUL.FTZ R149, R152, R105 ;  /* 0x0000006998957220 */ /* 0x000fe20000410000 */
[----:B------:R-:W-:Y:S01]  /*1f80*/  @P1 PRMT R36, R36, 0x5410, R143 ;  /* 0x0000541024241816 */ /* 0x000fe2000000008f */
[----:B------:R-:W-:Y:S01]  /*1f90*/  FMUL.FTZ R89, R96, R147 ;  /* 0x0000009360597220 */ /* 0x000fe20000410000 */
[----:B------:R-:W-:Y:S01]  /*1fa0*/  @P1 LEA.HI.X R143, R102, c[0x0][0x25c], RZ, 0x4, P0 ;  /* 0x00009700668f1a11 */ /* 0x000fe200000f24ff */
[----:B------:R-:W-:Y:S01]  /*1fb0*/  FMUL.FTZ R120, R99, R146 ;  /* 0x0000009263787220 */ /* 0x000fe20000410000 */
[----:B------:R-:W-:Y:S01]  /*1fc0*/  @P1 PRMT R37, R37, 0x5410, R148 ;  /* 0x0000541025251816 */ /* 0x000fe20000000094 */
[----:B------:R-:W-:Y:S01]  /*1fd0*/  FMUL.FTZ R105, R154, R105 ;  /* 0x000000699a697220 */ /* 0x000fe20000410000 */
[----:B------:R-:W-:Y:S01]  /*1fe0*/  @P1 F2FP.PACK_AB R154, RZ, R154 ;  /* 0x0000009aff9a123e */ /* 0x000fe200000000ff */
[----:B------:R-:W-:Y:S01]  /*1ff0*/  FMUL.FTZ R88, R0, R141 ;  /* 0x0000008d00587220 */ /* 0x000fe20000410000 */
[----:B------:R-:W-:Y:S01]  /*2000*/  F2FP.PACK_AB R89, R120, R89 ;  /* 0x000000597859723e */ /* 0x000fe200000000ff */
[----:B------:R-:W-:Y:S01]  /*2010*/  FMUL.FTZ R91, R97, R106 ;  /* 0x0000006a615b7220 */ /* 0x000fe20000410000 */
[----:B------:R-:W-:Y:S01]  /*2020*/  LEA R120, P4, R102, c[0x0][0x248], 0x4 ;  /* 0x0000920066787a11 */ /* 0x000fe200078820ff */
[----:B------:R-:W-:Y:S01]  /*2030*/  FMUL.FTZ R90, R98, R145 ;  /* 0x00000091625a7220 */ /* 0x000fe20000410000 */
[----:B------:R-:W-:Y:S01]  /*2040*/  @P1 PRMT R39, R39, 0x5410, R154 ;  /* 0x0000541027271816 */ /* 0x000fe2000000009a */
[----:B------:R-:W-:Y:S01]  /*2050*/  FMUL.FTZ R151, R101, R144 ;  /* 0x0000009065977220 */ /* 0x000fe20000410000 */
[----:B------:R-:W-:Y:S01]  /*2060*/  F2FP.PACK_AB R88, R91, R88 ;  /* 0x000000585b58723e */ /* 0x000fe200000000ff */
[----:B------:R-:W-:Y:S01]  /*2070*/  FMUL.FTZ R150, R100, R149 ;  /* 0x0000009564967220 */ /* 0x000fe20000410000 */
[----:B------:R-:W-:Y:S01]  /*2080*/  LEA.HI.X R121, R102, c[0x0][0x24c], RZ, 0x4, P4 ;  /* 0x0000930066797a11 */ /* 0x000fe200020f24ff */
[----:B------:R-:W-:Y:S01]  /*2090*/  FMUL.FTZ R153, R104, R105 ;  /* 0x0000006968997220 */ /* 0x000fe20000410000 */
[----:B------:R-:W-:Y:S01]  /*20a0*/  F2FP.PACK_AB R90, R151, R90 ;  /* 0x0000005a975a723e */ /* 0x000fe200000000ff */
[----:B------:R0:W-:Y:S03]  /*20b0*/  @P1 STG.E.128 [R142.64], R36 ;  /* 0x000000248e001986 */ /* 0x0001e6000c101d04 */
[----:B------:R-:W-:-:S05]  /*20c0*/  F2FP.PACK_AB R91, R153, R150 ;  /* 0x00000096995b723e */ /* 0x000fca00000000ff */
[----:B------:R0:W-:Y:S01]  /*20d0*/  STG.E.128 [R120.64], R88 ;  /* 0x0000005878007986 */ /* 0x0001e2000c101d04 */
[--C-:B--2---:R-:W-:Y:S02]  /*20e0*/  HADD2.F32 R148, -RZ, R86.reuse.H0_H0 ;  /* 0x20000056ff947230 */ /* 0x104fe40000004100 */
[----:B------:R-:W-:Y:S02]  /*20f0*/  HADD2.F32 R150, -RZ, R86.H1_H1 ;  /* 0x30000056ff967230 */ /* 0x000fe40000004100 */
[--C-:B------:R-:W-:Y:S01]  /*2100*/  HADD2.F32 R102, -RZ, R84.reuse.H0_H0 ;  /* 0x20000054ff667230 */ /* 0x100fe20000004100 */
[----:B------:R-:W-:Y:S01]  /*2110*/  FFMA.FTZ R68, R148, R145, R68 ;  /* 0x0000009194447223 */ /* 0x000fe20000010044 */
[--C-:B------:R-:W-:Y:S01]  /*2120*/  HADD2.F32 R86, -RZ, R85.reuse.H0_H0 ;  /* 0x20000055ff567230 */ /* 0x100fe20000004100 */
        /* <DEDUP_REMOVED lines=11> */
.L_x_908:
[----:B0-----:R-:W-:Y:S05]  /*21e0*/  BSYNC B0 ;  /* 0x0000000000007941 */ /* 0x001fea0003800000 */
.L_x_907:
[----:B------:R-:W-:Y:S02]  /*21f0*/  IADD3 R94, R94, c[0x0][0x160], RZ ;  /* 0x000058005e5e7a10 */ /* 0x000fe40007ffe0ff */
[----:B------:R-:W-:Y:S02]  /*2200*/  LOP3.LUT P1, RZ, R103, 0xff, RZ, 0xc0, !PT ;  /* 0x000000ff67ff7812 */ /* 0x000fe4000782c0ff */
[----:B------:R-:W-:Y:S02]  /*2210*/  ISETP.GE.AND P0, PT, R94, c[0x0][0x164], PT ;  /* 0x000059005e007a0c */ /* 0x000fe40003f06270 */
[----:B------:R-:W-:-:S11]  /*2220*/  SEL R103, RZ, 0x1, P1 ;  /* 0x00000001ff677807 */ /* 0x000fd60000800000 */
[----:B------:R-:W-:Y:S01]  /*2230*/  @P0 CALL.REL.NOINC `(.L_x_898) ;  /* 0x0000001000000944 */ /* 0x000fe20003c00000 */
[----:B------:R-:W-:Y:S05]  /*2240*/  BRA `(.L_x_909) ;  /* 0xffffe2f000007947 */ /* 0x000fea000383ffff */
.L_x_898:
        /* <DEDUP_REMOVED lines=18> */
.L_x_911:
[----:B------:R-:W-:Y:S05]  /*2370*/  BSYNC B0 ;  /* 0x0000000000007941 */ /* 0x000fea0003800000 */
.L_x_910:
        /* <DEDUP_REMOVED lines=12> */
.L_x_903:
[----:B------:R-:W-:Y:S01]  /*2440*/  HFMA2.MMA R120, -RZ, RZ, 0, 9.5367431640625e-07 ;  /* 0x00000010ff787435 */ /* 0x000fe200000001ff */
[----:B------:R-:W-:-:S02]  /*2450*/  MOV R87, R145 ;  /* 0x0000009100577202 */ /* 0x000fc40000000f00 */
[----:B------:R-:W-:Y:S02]  /*2460*/  MOV R121, 0x1f ;  /* 0x0000001f00797802 */ /* 0x000fe40000000f00 */
[----:B------:R-:W-:Y:S02]  /*2470*/  MOV R144, 0xffffffff ;  /* 0xffffffff00907802 */ /* 0x000fe40000000f00 */
[----:B------:R-:W-:Y:S02]  /*2480*/  MOV R84, 0x24a0 ;  /* 0x000024a000547802 */ /* 0x000fe40000000f00 */
[----:B------:R-:W-:Y:S05]  /*2490*/  CALL.REL.NOINC `($__internal_24_$__cuda_sm70_shflsync_down_p) ;  /* 0x0000045000007944 */ /* 0x000fea0003c00000 */
[----:B-1----:R-:W-:Y:S01]  /*24a0*/  MOV R86, R121 ;  /* 0x0000007900567202 */ /* 0x002fe20000000f00 */
[----:B0-----:R-:W-:Y:S05]  /*24b0*/  BRA `(.L_x_912) ;  /* 0xffffed4000007947 */ /* 0x001fea000383ffff */
.L_x_904:
[----:B------:R-:W-:Y:S01]  /*24c0*/  HFMA2.MMA R120, -RZ, RZ, 0, 9.5367431640625e-07 ;  /* 0x00000010ff787435 */ /* 0x000fe200000001ff */
[----:B------:R-:W-:Y:S02]  /*24d0*/  MOV R87, R146 ;  /* 0x0000009200577202 */ /* 0x000fe40000000f00 */
[----:B------:R-:W-:Y:S02]  /*24e0*/  MOV R121, 0x1f ;  /* 0x0000001f00797802 */ /* 0x000fe40000000f00 */
[----:B------:R-:W-:-:S02]  /*24f0*/  MOV R144, 0xffffffff ;  /* 0xffffffff00907802 */ /* 0x000fc40000000f00 */
[----:B------:R-:W-:Y:S02]  /*2500*/  MOV R84, 0x2520 ;  /* 0x0000252000547802 */ /* 0x000fe40000000f00 */
[----:B01----:R-:W-:Y:S05]  /*2510*/  CALL.REL.NOINC `($__internal_24_$__cuda_sm70_shflsync_down_p) ;  /* 0x000003d000007944 */ /* 0x003fea0003c00000 */
[----:B------:R-:W-:Y:S01]  /*2520*/  FADD.FTZ R145, R86, R145 ;  /* 0x0000009156917221 */ /* 0x000fe20000010000 */
[----:B0-----:R-:W-:Y:S01]  /*2530*/  HFMA2.MMA R120, -RZ, RZ, 0, 4.76837158203125e-07 ;  /* 0x00000008ff787435 */ /* 0x001fe200000001ff */
[----:B-1----:R-:W-:Y:S01]  /*2540*/  FADD.FTZ R146, R146, R121 ;  /* 0x0000007992927221 */ /* 0x002fe20000010000 */
[----:B------:R-:W-:Y:S02]  /*2550*/  MOV R121, 0x1f ;  /* 0x0000001f00797802 */ /* 0x000fe40000000f00 */
[----:B------:R-:W-:Y:S02]  /*2560*/  MOV R144, 0xffffffff ;  /* 0xffffffff00907802 */ /* 0x000fe40000000f00 */
[----:B------:R-:W-:Y:S02]  /*2570*/  MOV R87, R145 ;  /* 0x0000009100577202 */ /* 0x000fe40000000f00 */
[----:B------:R-:W-:Y:S02]  /*2580*/  MOV R84, 0x25a0 ;  /* 0x000025a000547802 */ /* 0x000fe40000000f00 */
[----:B------:R-:W-:Y:S05]  /*2590*/  CALL.REL.NOINC `($__internal_24_$__cuda_sm70_shflsync_down_p) ;  /* 0x0000035000007944 */ /* 0x000fea0003c00000 */
[----:B0-----:R-:W-:Y:S01]  /*25a0*/  HFMA2.MMA R120, -RZ, RZ, 0, 4.76837158203125e-07 ;  /* 0x00000008ff787435 */ /* 0x001fe200000001ff */
[----:B-1----:R-:W-:-:S02]  /*25b0*/  MOV R86, R121 ;  /* 0x0000007900567202 */ /* 0x002fc40000000f00 */
[----:B------:R-:W-:Y:S02]  /*25c0*/  MOV R87, R146 ;  /* 0x0000009200577202 */ /* 0x000fe40000000f00 */
[----:B------:R-:W-:Y:S02]  /*25d0*/  MOV R121, 0x1f ;  /* 0x0000001f00797802 */ /* 0x000fe40000000f00 */
[----:B------:R-:W-:Y:S02]  /*25e0*/  MOV R144, 0xffffffff ;  /* 0xffffffff00907802 */ /* 0x000fe40000000f00 */
[----:B------:R-:W-:Y:S02]  /*25f0*/  MOV R84, 0x2610 ;  /* 0x0000261000547802 */ /* 0x000fe40000000f00 */
[----:B------:R-:W-:Y:S05]  /*2600*/  CALL.REL.NOINC `($__internal_24_$__cuda_sm70_shflsync_down_p) ;  /* 0x000002e000007944 */ /* 0x000fea0003c00000 */
[----:B------:R-:W-:Y:S01]  /*2610*/  FADD.FTZ R145, R86, R145 ;  /* 0x0000009156917221 */ /* 0x000fe20000010000 */
[----:B0-----:R-:W-:Y:S01]  /*2620*/  HFMA2.MMA R120, -RZ, RZ, 0, 2.384185791015625e-07 ;  /* 0x00000004ff787435 */ /* 0x001fe200000001ff */
[----:B-1----:R-:W-:Y:S01]  /*2630*/  FADD.FTZ R146, R146, R121 ;  /* 0x0000007992927221 */ /* 0x002fe20000010000 */
[----:B------:R-:W-:Y:S02]  /*2640*/  MOV R121, 0x1f ;  /* 0x0000001f00797802 */ /* 0x000fe40000000f00 */
[----:B------:R-:W-:-:S02]  /*2650*/  MOV R144, 0xffffffff ;  /* 0xffffffff00907802 */ /* 0x000fc40000000f00 */
[----:B------:R-:W-:Y:S02]  /*2660*/  MOV R87, R145 ;  /* 0x0000009100577202 */ /* 0x000fe40000000f00 */
[----:B------:R-:W-:Y:S02]  /*2670*/  MOV R84, 0x2690 ;  /* 0x0000269000547802 */ /* 0x000fe40000000f00 */
[----:B------:R-:W-:Y:S05]  /*2680*/  CALL.REL.NOINC `($__internal_24_$__cuda_sm70_shflsync_down_p) ;  /* 0x0000026000007944 */ /* 0x000fea0003c00000 */
[----:B0-----:R-:W-:Y:S01]  /*2690*/  HFMA2.MMA R120, -RZ, RZ, 0, 2.384185791015625e-07 ;  /* 0x00000004ff787435 */ /* 0x001fe200000001ff */
[----:B-1----:R-:W-:Y:S02]  /*26a0*/  MOV R86, R121 ;  /* 0x0000007900567202 */ /* 0x002fe40000000f00 */
[----:B------:R-:W-:Y:S02]  /*26b0*/  MOV R87, R146 ;  /* 0x0000009200577202 */ /* 0x000fe40000000f00 */
[----:B------:R-:W-:Y:S02]  /*26c0*/  MOV R121, 0x1f ;  /* 0x0000001f00797802 */ /* 0x000fe40000000f00 */
[----:B------:R-:W-:Y:S02]  /*26d0*/  MOV R144, 0xffffffff ;  /* 0xffffffff00907802 */ /* 0x000fe40000000f00 */
[----:B------:R-:W-:-:S02]  /*26e0*/  MOV R84, 0x2700 ;  /* 0x0000270000547802 */ /* 0x000fc40000000f00 */
[----:B------:R-:W-:Y:S05]  /*26f0*/  CALL.REL.NOINC `($__internal_24_$__cuda_sm70_shflsync_down_p) ;  /* 0x000001f000007944 */ /* 0x000fea0003c00000 */
[----:B------:R-:W-:Y:S01]  /*2700*/  FADD.FTZ R145, R86, R145 ;  /* 0x0000009156917221 */ /* 0x000fe20000010000 */
[----:B0-----:R-:W-:Y:S01]  /*2710*/  HFMA2.MMA R120, -RZ, RZ, 0, 1.1920928955078125e-07 ;  /* 0x00000002ff787435 */ /* 0x001fe200000001ff */
[----:B-1----:R-:W-:Y:S01]  /*2720*/  FADD.FTZ R90, R146, R121 ;  /* 0x00000079925a7221 */ /* 0x002fe20000010000 */
[----:B------:R-:W-:-:S02]  /*2730*/  MOV R121, 0x1f ;  /* 0x0000001f00797802 */ /* 0x000fc40000000f00 */
[----:B------:R-:W-:Y:S02]  /*2740*/  MOV R144, 0xffffffff ;  /* 0xffffffff00907802 */ /* 0x000fe40000000f00 */
[----:B------:R-:W-:Y:S02]  /*2750*/  MOV R87, R145 ;  /* 0x0000009100577202 */ /* 0x000fe40000000f00 */
[----:B------:R-:W-:Y:S02]  /*2760*/  MOV R84, 0x2780 ;  /* 0x0000278000547802 */ /* 0x000fe40000000f00 */
[----:B------:R-:W-:Y:S05]  /*2770*/  CALL.REL.NOINC `($__internal_24_$__cuda_sm70_shflsync_down_p) ;  /* 0x0000017000007944 */ /* 0x000fea0003c00000 */
[----:B0-----:R-:W-:Y:S01]  /*2780*/  HFMA2.MMA R120, -RZ, RZ, 0, 1.1920928955078125e-07 ;  /* 0x00000002ff787435 */ /* 0x001fe200000001ff */
[----:B-1----:R-:W-:Y:S02]  /*2790*/  MOV R86, R121 ;  /* 0x0000007900567202 */ /* 0x002fe40000000f00 */
[----:B------:R-:W-:Y:S02]  /*27a0*/  MOV R87, R90 ;  /* 0x0000005a00577202 */ /* 0x000fe40000000f00 */
[----:B------:R-:W-:Y:S02]  /*27b0*/  MOV R121, 0x1f ;  /* 0x0000001f00797802 */ /* 0x000fe40000000f00 */
[----:B------:R-:W-:-:S02]  /*27c0*/  MOV R144, 0xffffffff ;  /* 0xffffffff00907802 */ /* 0x000fc40000000f00 */
[----:B------:R-:W-:Y:S02]  /*27d0*/  MOV R84, 0x27f0 ;  /* 0x000027f000547802 */ /* 0x000fe40000000f00 */
[----:B------:R-:W-:Y:S05]  /*27e0*/  CALL.REL.NOINC `($__internal_24_$__cuda_sm70_shflsync_down_p) ;  /* 0x0000010000007944 */ /* 0x000fea0003c00000 */
[----:B------:R-:W-:Y:S01]  /*27f0*/  FADD.FTZ R88, R86, R145 ;  /* 0x0000009156587221 */ /* 0x000fe20000010000 */
[----:B0-----:R-:W-:Y:S01]  /*2800*/  HFMA2.MMA R120, -RZ, RZ, 0, 5.9604644775390625e-08 ;  /* 0x00000001ff787435 */ /* 0x001fe200000001ff */
[----:B-1----:R-:W-:Y:S01]  /*2810*/  FADD.FTZ R90, R90, R121 ;  /* 0x000000795a5a7221 */ /* 0x002fe20000010000 */
[----:B------:R-:W-:Y:S02]  /*2820*/  MOV R121, 0x1f ;  /* 0x0000001f00797802 */ /* 0x000fe40000000f00 */
[----:B------:R-:W-:Y:S02]  /*2830*/  MOV R144, 0xffffffff ;  /* 0xffffffff00907802 */ /* 0x000fe40000000f00 */
[----:B------:R-:W-:Y:S02]  /*2840*/  MOV R87, R88 ;  /* 0x0000005800577202 */ /* 0x000fe40000000f00 */
[----:B------:R-:W-:Y:S02]  /*2850*/  MOV R84, 0x2870 ;  /* 0x0000287000547802 */ /* 0x000fe40000000f00 */
[----:B------:R-:W-:Y:S05]  /*2860*/  CALL.REL.NOINC `($__internal_24_$__cuda_sm70_shflsync_down_p) ;  /* 0x0000008000007944 */ /* 0x000fea0003c00000 */
[----:B0-----:R-:W-:Y:S01]  /*2870*/  HFMA2.MMA R120, -RZ, RZ, 0, 5.9604644775390625e-08 ;  /* 0x00000001ff787435 */ /* 0x001fe200000001ff */
[----:B-1----:R-:W-:-:S02]  /*2880*/  MOV R91, R121 ;  /* 0x00000079005b7202 */ /* 0x002fc40000000f00 */
[----:B------:R-:W-:Y:S02]  /*2890*/  MOV R87, R90 ;  /* 0x0000005a00577202 */ /* 0x000fe40000000f00 */
[----:B------:R-:W-:Y:S02]  /*28a0*/  MOV R121, 0x1f ;  /* 0x0000001f00797802 */ /* 0x000fe40000000f00 */
[----:B------:R-:W-:Y:S02]  /*28b0*/  MOV R144, 0xffffffff ;  /* 0xffffffff00907802 */ /* 0x000fe40000000f00 */
[----:B------:R-:W-:Y:S02]  /*28c0*/  MOV R84, 0x28e0 ;  /* 0x000028e000547802 */ /* 0x000fe40000000f00 */
[----:B------:R-:W-:Y:S05]  /*28d0*/  CALL.REL.NOINC `($__internal_24_$__cuda_sm70_shflsync_down_p) ;  /* 0x0000001000007944 */ /* 0x000fea0003c00000 */
[----:B01----:R-:W-:Y:S05]  /*28e0*/  BRA `(.L_x_913) ;  /* 0xffffea3000007947 */ /* 0x003fea000383ffff */
        .weak           $__internal_24_$__cuda_sm70_shflsync_down_p
        .type           $__internal_24_$__cuda_sm70_shflsync_down_p,@function
        .size           $__internal_24_$__cuda_sm70_shflsync_down_p,(.L_x_6826 - $__internal_24_$__cuda_sm70_shflsync_down_p)
$__internal_24_$__cuda_sm70_shflsync_down_p:
[----:B------:R-:W-:Y:S01]  /*28f0*/  HFMA2.MMA R85, -RZ, RZ, 0, 0 ;  /* 0x00000000ff557435 */ /* 0x000fe200000001ff */
[----:B------:R-:W-:Y:S04]  /*2900*/  WARPSYNC R144 ;  /* 0x0000009000007348 */ /* 0x000fe80003800000 */
[----:B------:R0:W1:Y:S01]  /*2910*/  SHFL.DOWN PT, R121, R87, R120, R121 ;  /* 0x0800007857797389 */ /* 0x00006200000e0079 */
[----:B------:R-:W-:Y:S05]  /*2920*/  RET.REL.NODEC R84 `(_ZN10layer_norm13ln_bwd_kernelINS_13Kernel_traitsI6__halfS2_S2_S2_fjLj2048ELj1ELj1ELj4ELj16ENS_18Kernel_traits_baseILj2048ES2_S2_S2_S2_fjLj128EEEEELb0ELb1ELb0ELb0EEEvNS_9BwdParamsE) ;  /* 0xffffd6d054007950 */ /* 0x000fea0003c3ffff */
.L_x_914:
        /* <DEDUP_REMOVED lines=13> */
.L_x_6826:


//--------------------- .text._ZN10layer_norm13ln_bwd_kernelINS_13Kernel_traitsI6__halfS2_S2_S2_fjLj2048ELj1ELj1ELj4ELj16ENS_18Kernel_traits_baseILj2048ES2_S2_S2_S2_fjLj128EEEEELb0ELb1ELb0ELb1EEEvNS_9BwdParamsE --------------------------
	.section	.text._ZN10layer_norm13ln_bwd_kernelINS_13Kernel_traitsI6__halfS2_S2_S2_fjLj2048ELj1ELj1ELj4ELj16ENS_18Kernel_traits_baseILj2048ES2_S2_S2_S2_fjLj128EEEEELb0ELb1ELb0ELb1EEEvNS_9BwdParamsE,"ax",@progbits
	.sectioninfo	@"SHI_REGISTERS=152"
	.align	128
        .global         _ZN10layer_norm13ln_bwd_kernelINS_13Kernel_traitsI6__halfS2_S2_S2_fjLj2048ELj1ELj1ELj4ELj16ENS_18Kernel_traits_baseILj2048ES2_S2_S2_S2_fjLj128EEEEELb0ELb1ELb0ELb1EEEvNS_9BwdParamsE
        .type           _ZN10layer_norm13ln_bwd_kernelINS_13Kernel_traitsI6__halfS2_S2_S2_fjLj2048ELj1ELj1ELj4ELj16ENS_18Kernel_traits_baseILj2048ES2_S2_S2_S2_fjLj128EEEEELb0ELb1ELb0ELb1EEEvNS_9BwdParamsE,@function
        .size           _ZN10layer_norm13ln_bwd_kernelINS_13Kernel_traitsI6__halfS2_S2_S2_fjLj2048ELj1ELj1ELj4ELj16ENS_18Kernel_traits_baseILj2048ES2_S2_S2_S2_fjLj128EEEEELb0ELb1ELb0ELb1EEEvNS_9BwdParamsE,(.L_x_6827 - _ZN10layer_norm13ln_bwd_kernelINS_13Kernel_traitsI6__halfS2_S2_S2_fjLj2048ELj1ELj1ELj4ELj16ENS_18Kernel_traits_baseILj2048ES2_S2_S2_S2_fjLj128EEEEELb0ELb1ELb0ELb1EEEvNS_9BwdParamsE)
        .other          _ZN10layer_norm13ln_bwd_kernelINS_13Kernel_traitsI6__halfS2_S2_S2_fjLj2048ELj1ELj1ELj4ELj16ENS_18Kernel_traits_baseILj2048ES2_S2_S2_S2_fjLj128EEEEELb0ELb1ELb0ELb1EEEvNS_9BwdParamsE,@"STO_CUDA_ENTRY STV_DEFAULT"
_ZN10layer_norm13ln_bwd_kernelINS_13Kernel_traitsI6__halfS2_S2_S2_fjLj2048ELj1ELj1ELj4ELj16ENS_18Kernel_traits_baseILj2048ES2_S2_S2_S2_fjLj128EEEEELb0ELb1ELb0ELb1EEEvNS_9BwdParamsE:
.text._ZN10layer_norm13ln_bwd_kernelINS_13Kernel_traitsI6__halfS2_S2_S2_fjLj2048ELj1ELj1ELj4ELj16ENS_18Kernel_traits_baseILj2048ES2_S2_S2_S2_fjLj128EEEEELb0ELb1ELb0ELb1EEEvNS_9BwdParamsE:
        /* <DEDUP_REMOVED lines=32> */
.L_x_915:
        /* <DEDUP_REMOVED lines=12> */
[----:B------:R-:W-:Y:S01]  /*02c0*/  HFMA2.MMA R118, -RZ, RZ, 0, 0 ;  /* 0x00000000ff767435 */ /* 0x000fe200000001ff */
        /* <DEDUP_REMOVED lines=15> */
[----:B--2---:R-:W-:-:S02]  /*03c0*/  HADD2.F32 R78, -RZ, R8.H0_H0 ;  /* 0x20000008ff4e7230 */ /* 0x004fc40000004100 */
[----:B------:R-:W-:Y:S02]  /*03d0*/  HADD2.F32 R79, -RZ, R8.H1_H1 ;  /* 0x30000008ff4f7230 */ /* 0x000fe40000004100 */
[--C-:B------:R-:W-:Y:S02]  /*03e0*/  HADD2.F32 R80, -RZ, R9.reuse.H0_H0 ;  /* 0x20000009ff507230 */ /* 0x100fe40000004100 */
[----:B------:R-:W-:Y:S01]  /*03f0*/  HADD2.F32 R81, -RZ, R9.H1_H1 ;  /* 0x30000009ff517230 */ /* 0x000fe20000004100 */
[----:B------:R-:W-:Y:S01]  /*0400*/  CS2R R8, SRZ ;  /* 0x0000000000087805 */ /* 0x000fe2000001ff00 */
[--C-:B------:R-:W-:Y:S02]  /*0410*/  HADD2.F32 R82, -RZ, R10.reuse.H0_H0 ;  /* 0x2000000aff527230 */ /* 0x100fe40000004100 */
[----:B------:R-:W-:Y:S02]  /*0420*/  HADD2.F32 R83, -RZ, R10.H1_H1 ;  /* 0x3000000aff537230 */ /* 0x000fe40000004100 */
[----:B------:R-:W-:-:S02]  /*0430*/  HADD2.F32 R84, -RZ, R11.H0_H0 ;  /* 0x2000000bff547230 */ /* 0x000fc40000004100 */
[----:B------:R-:W-:Y:S01]  /*0440*/  HADD2.F32 R85, -RZ, R11.H1_H1 ;  /* 0x3000000bff557230 */ /* 0x000fe20000004100 */
[----:B------:R-:W-:Y:S01]  /*0450*/  CS2R R10, SRZ ;  /* 0x00000000000a7805 */ /* 0x000fe2000001ff00 */
        /* <DEDUP_REMOVED lines=9> */
[----:B------:R-:W-:Y:S01]  /*04f0*/  CS2R R18, SRZ ;  /* 0x0000000000127805 */ /* 0x000fe2000001ff00 */
[--C-:B----4-:R-:W-:Y:S02]  /*0500*/  HADD2.F32 R94, -RZ, R12.reuse.H0_H0 ;  /* 0x2000000cff5e7230 */ /* 0x110fe40000004100 */
[----:B------:R-:W-:Y:S02]  /*0510*/  HADD2.F32 R95, -RZ, R12.H1_H1 ;  /* 0x3000000cff5f7230 */ /* 0x000fe40000004100 */
[----:B------:R-:W-:-:S02]  /*0520*/  HADD2.F32 R102, -RZ, R13.H0_H0 ;  /* 0x2000000dff667230 */ /* 0x000fc40000004100 */
[----:B------:R-:W-:Y:S01]  /*0530*/  HADD2.F32 R103, -RZ, R13.H1_H1 ;  /* 0x3000000dff677230 */ /* 0x000fe20000004100 */
[----:B------:R-:W-:Y:S01]  /*0540*/  CS2R R12, SRZ ;  /* 0x00000000000c7805 */ /* 0x000fe2000001ff00 */
[--C-:B------:R-:W-:Y:S02]  /*0550*/  HADD2.F32 R104, -RZ, R14.reuse.H0_H0 ;  /* 0x2000000eff687230 */ /* 0x100fe40000004100 */
[----:B------:R-:W-:Y:S02]  /*0560*/  HADD2.F32 R105, -RZ, R14.H1_H1 ;  /* 0x3000000eff697230 */ /* 0x000fe40000004100 */
[--C-:B------:R-:W-:Y:S02]  /*0570*/  HADD2.F32 R108, -RZ, R15.reuse.H0_H0 ;  /* 0x2000000fff6c7230 */ /* 0x100fe40000004100 */
[----:B------:R-:W-:Y:S01]  /*0580*/  HADD2.F32 R109, -RZ, R15.H1_H1 ;  /* 0x3000000fff6d7230 */ /* 0x000fe20000004100 */
[----:B------:R-:W-:Y:S01]  /*0590*/  CS2R R14, SRZ ;  /* 0x00000000000e7805 */ /* 0x000fe2000001ff00 */
[----:B-----5:R-:W-:-:S02]  /*05a0*/  HADD2.F32 R110, -RZ, R20.H0_H0 ;  /* 0x20000014ff6e7230 */ /* 0x020fc40000004100 */
        /* <DEDUP_REMOVED lines=8> */
[----:B------:R-:W-:Y:S02]  /*0630*/  CS2R R22, SRZ ;  /* 0x0000000000167805 */ /* 0x000fe4000001ff00 */
.L_x_920:
[----:B------:R-:W-:Y:S01]  /*0640*/  ISETP.NE.U32.AND P0, PT, RZ, c[0x0][0x1c0], PT ;  /* 0x00007000ff007a0c */ /* 0x000fe20003f05070 */
[----:B------:R-:W-:Y:S01]  /*0650*/  IMAD R48, R77, c[0x0][0x168], RZ ;  /* 0x00005a004d307a24 */ /* 0x000fe200078e02ff */
[----:B------:R-:W-:Y:S02]  /*0660*/  LOP3.LUT R120, R0, 0x7f, RZ, 0xc0, !PT ;  /* 0x0000007f00787812 */ /* 0x000fe400078ec0ff */
[----:B------:R-:W-:Y:S02]  /*0670*/  ISETP.NE.AND.EX P0, PT, RZ, c[0x0][0x1c4], PT, P0 ;  /* 0x00007100ff007a0c */ /* 0x000fe40003f05300 */
[----:B------:R-:W-:Y:S02]  /*0680*/  SHF.R.S32.HI R49, RZ, 0x1f, R48 ;  /* 0x0000001fff317819 */ /* 0x000fe40000011430 */
[----:B------:R-:W-:Y:S02]  /*0690*/  MOV R98, 0x10 ;  /* 0x0000001000627802 */ /* 0x000fe40000000f00 */
[----:B------:R-:W-:-:S02]  /*06a0*/  LEA.HI R49, R49, R48, RZ, 0x3 ;  /* 0x0000003031317211 */ /* 0x000fc400078f18ff */
[----:B------:R-:W-:Y:S02]  /*06b0*/  SHF.R.S32.HI R48, RZ, 0x1f, R77 ;  /* 0x0000001fff307819 */ /* 0x000fe4000001144d */
[----:B------:R-:W-:-:S03]  /*06c0*/  LEA.HI.SX32 R120, R49, R120, 0x1d ;  /* 0x0000007831787211 */ /* 0x000fc600078feaff */
[C---:B------:R-:W-:Y:S02]  /*06d0*/  @P0 LEA R62, P1, R77.reuse, c[0x0][0x1c0], 0x1 ;  /* 0x000070004d3e0a11 */ /* 0x040fe400078208ff */
[----:B------:R-:W-:Y:S02]  /*06e0*/  MOV R100, 0x4 ;  /* 0x0000000400647802 */ /* 0x000fe40000000f00 */
[----:B------:R-:W-:Y:S01]  /*06f0*/  @P0 LEA.HI.X R63, R77, c[0x0][0x1c4], R48, 0x1, P1 ;  /* 0x000071004d3f0a11 */ /* 0x000fe200008f0c30 */
[C---:B------:R-:W-:Y:S01]  /*0700*/  IMAD.WIDE.U32 R48, R120.reuse, R98, c[0x0][0x188] ;  /* 0x0000620078307625 */ /* 0x040fe200078e0062 */
[----:B------:R-:W-:-:S03]  /*0710*/  IADD3 R119, R120, 0x80, RZ ;  /* 0x0000008078777810 */ /* 0x000fc60007ffe0ff */
[----:B------:R0:W2:Y:S01]  /*0720*/  @P0 LDG.E.U16 R122, [R62.64] ;  /* 0x000000043e7a0981 */ /* 0x0000a2000c1e1500 */
[----:B------:R-:W-:-:S03]  /*0730*/  IMAD.WIDE.U32 R52, R120, R98, c[0x0][0x208] ;  /* 0x0000820078347625 */ /* 0x000fc600078e0062 */
[----:B------:R-:W3:Y:S01]  /*0740*/  LDG.E.128 R48, [R48.64] ;  /* 0x0000000430307981 */ /* 0x000ee2000c1e1d00 */
[----:B------:R-:W-:-:S03]  /*0750*/  IMAD.WIDE R106, R77, R100, c[0x0][0x1a0] ;  /* 0x000068004d6a7625 */ /* 0x000fc600078e0264 */
[----:B------:R-:W4:Y:S01]  /*0760*/  LDG.E.128 R52, [R52.64] ;  /* 0x0000000434347981 */ /* 0x000f22000c1e1d00 */
[----:B------:R-:W-:-:S03]  /*0770*/  IMAD.WIDE.U32 R56, R119, R98, c[0x0][0x188] ;  /* 0x0000620077387625 */ /* 0x000fc600078e0062 */
[----:B------:R1:W4:Y:S01]  /*0780*/  LDG.E R124, [R106.64] ;  /* 0x000000046a7c7981 */ /* 0x000322000c1e1900 */
[----:B------:R-:W-:-:S03]  /*0790*/  IMAD.WIDE.U32 R60, R119, R98, c[0x0][0x208] ;  /* 0x00008200773c7625 */ /* 0x000fc600078e0062 */
[----:B------:R-:W4:Y:S01]  /*07a0*/  LDG.E.128 R56, [R56.64] ;  /* 0x0000000438387981 */ /* 0x000f22000c1e1d00 */
[----:B------:R-:W-:-:S03]  /*07b0*/  IMAD.WIDE R100, R77, R100, c[0x0][0x1a8] ;  /* 0x00006a004d647625 */ /* 0x000fc600078e0264 */
[----:B0-----:R-:W4:Y:S04]  /*07c0*/  LDG.E.128 R60, [R60.64] ;  /* 0x000000043c3c7981 */ /* 0x001f28000c1e1d00 */
[----:B------:R0:W4:Y:S01]  /*07d0*/  LDG.E R100, [R100.64] ;  /* 0x0000000464647981 */ /* 0x000122000c1e1900 */
[----:B------:R-:W-:-:S04]  /*07e0*/  ISETP.NE.U32.AND P1, PT, RZ, c[0x0][0x218], PT ;  /* 0x00008600ff007a0c */ /* 0x000fc80003f25070 */
[----:B------:R-:W-:Y:S01]  /*07f0*/  ISETP.NE.AND.EX P1, PT, RZ, c[0x0][0x21c], PT, P1 ;  /* 0x00008700ff007a0c */ /* 0x000fe20003f25310 */
[----:B------:R-:W-:Y:S01]  /*0800*/  ULDC.U8 UR6, c[0x0][0x1f0] ;  /* 0x00007c0000067ab9 */ /* 0x000fe20000000000 */
[----:B-1----:R-:W-:-:S11]  /*0810*/  MOV R106, 0x3f800000 ;  /* 0x3f800000006a7802 */ /* 0x002fd60000000f00 */
[----:B------:R-:W-:-:S04]  /*0820*/  @P1 IMAD.WIDE.U32 R96, R120, R98, c[0x0][0x218] ;  /* 0x0000860078601625 */ /* 0x000fc800078e0062 */
[----:B------:R-:W-:Y:S01]  /*0830*/  @P1 IMAD.WIDE.U32 R98, R119, R98, c[0x0][0x218] ;  /* 0x0000860077621625 */ /* 0x000fe200078e0062 */
[----:B------:R1:W5:Y:S04]  /*0840*/  @P1 LDG.E.128 R36, [R96.64] ;  /* 0x0000000460241981 */ /* 0x000368000c1e1d00 */
[----:B------:R0:W5:Y:S01]  /*0850*/  @P1 LDG.E.128 R40, [R98.64] ;  /* 0x0000000462281981 */ /* 0x000162000c1e1d00 */
[----:B------:R-:W-:Y:S02]  /*0860*/  LOP3.LUT P2, RZ, R121, 0xff, RZ, 0xc0, !PT ;  /* 0x000000ff79ff7812 */ /* 0x000fe4000784c0ff */
[----:B------:R-:W-:Y:S01]  /*0870*/  LOP3.LUT P3, RZ, R0, 0x1f, RZ, 0xc0, !PT ;  /* 0x0000001f00ff7812 */ /* 0x000fe2000786c0ff */
[----:B--2---:R-:W-:Y:S01]  /*0880*/  @P0 HADD2.F32 R106, -RZ, R122.H0_H0 ;  /* 0x2000007aff6a0230 */ /* 0x004fe20000004100 */
[----:B------:R-:W-:Y:S01]  /*0890*/  ISETP.NE.AND P0, PT, RZ, UR6, PT ;  /* 0x00000006ff007c0c */ /* 0x000fe2000bf05270 */
[----:B---3--:R-:W-:-:S02]  /*08a0*/  HADD2.F32 R122, -RZ, R50.H0_H0 ;  /* 0x20000032ff7a7230 */ /* 0x008fc40000004100 */
[----:B------:R-:W-:Y:S02]  /*08b0*/  HADD2.F32 R50, -RZ, R50.H1_H1 ;  /* 0x30000032ff327230 */ /* 0x000fe40000004100 */
[----:B0-----:R-:W-:Y:S02]  /*08c0*/  HADD2.F32 R101, -RZ, R48.H0_H0 ;  /* 0x20000030ff657230 */ /* 0x001fe40000004100 */
[----:B------:R-:W-:Y:S01]  /*08d0*/  HADD2.F32 R107, -RZ, R49.H0_H0 ;  /* 0x20000031ff6b7230 */ /* 0x000fe20000004100 */
[----:B----4-:R-:W-:Y:S01]  /*08e0*/  FSEL R126, R124, RZ, !P0 ;  /* 0x000000ff7c7e7208 */ /* 0x010fe20004000000 */
[----:B-1----:R-:W-:Y:S02]  /*08f0*/  HADD2.F32 R97, -RZ, R51.H0_H0 ;  /* 0x20000033ff617230 */ /* 0x002fe40000004100 */
[--C-:B------:R-:W-:Y:S02]  /*0900*/  HADD2.F32 R99, -RZ, R52.reuse.H0_H0 ;  /* 0x20000034ff637230 */ /* 0x100fe40000004100 */
[----:B------:R-:W-:Y:S01]  /*0910*/  HADD2.F32 R96, -RZ, R52.H1_H1 ;  /* 0x30000034ff607230 */ /* 0x000fe20000004100 */
[C---:B------:R-:W-:Y:S01]  /*0920*/  FADD.FTZ R135, -R126.reuse, R50 ;  /* 0x000000327e877221 */ /* 0x040fe20000010100 */
[--C-:B------:R-:W-:Y:S01]  /*0930*/  HADD2.F32 R123, -RZ, R53.reuse.H0_H0 ;  /* 0x20000035ff7b7230 */ /* 0x100fe20000004100 */
[C---:B------:R-:W-:Y:S01]  /*0940*/  FADD.FTZ R121, -R126.reuse, R107 ;  /* 0x0000006b7e797221 */ /* 0x040fe20000010100 */
[----:B------:R-:W-:Y:S01]  /*0950*/  HADD2.F32 R131, -RZ, R53.H1_H1 ;  /* 0x30000035ff837230 */ /* 0x000fe20000004100 */
[C---:B------:R-:W-:Y:S01]  /*0960*/  FADD.FTZ R129, -R126.reuse, R122 ;  /* 0x0000007a7e817221 */ /* 0x040fe20000010100 */
[----:B------:R-:W-:Y:S01]  /*0970*/  HADD2.F32 R49, -RZ, R49.H1_H1 ;  /* 0x30000031ff317230 */ /* 0x000fe20000004100 */
[----:B------:R-:W-:Y:S01]  /*0980*/  FADD.FTZ R137, -R126, R97 ;  /* 0x000000617e897221 */ /* 0x000fe20000010100 */
[----:B------:R-:W-:Y:S01]  /*0990*/  HADD2.F32 R51, -RZ, R51.H1_H1 ;  /* 0x30000033ff337230 */ /* 0x000fe20000004100 */
[----:B------:R-:W-:Y:S01]  /*09a0*/  FMUL.FTZ R136, R100, R135 ;  /* 0x0000008764887220 */ /* 0x000fe20000410000 */
[--C-:B------:R-:W-:Y:S01]  /*09b0*/  HADD2.F32 R139, -RZ, R55.reuse.H0_H0 ;  /* 0x20000037ff8b7230 */ /* 0x100fe20000004100 */
[C---:B------:R-:W-:Y:S01]  /*09c0*/  FADD.FTZ R127, -R126.reuse, R49 ;  /* 0x000000317e7f7221 */ /* 0x040fe20000010100 */
[----:B------:R-:W-:Y:S01]  /*09d0*/  HADD2.F32 R140, -RZ, R55.H1_H1 ;  /* 0x30000037ff8c7230 */ /* 0x000fe20000004100 */
[----:B------:R-:W-:Y:S01]  /*09e0*/  FADD.FTZ R141, -R126, R51 ;  /* 0x000000337e8d7221 */ /* 0x000fe20000010100 */
[----:B------:R-:W-:Y:S01]  /*09f0*/  HADD2.F32 R52, -RZ, R56.H0_H0 ;  /* 0x20000038ff347230 */ /* 0x000fe20000004100 */
[----:B------:R-:W-:Y:S01]  /*0a00*/  FMUL.FTZ R132, R100, R127 ;  /* 0x0000007f64847220 */ /* 0x000fe20000410000 */
[----:B------:R-:W-:Y:S01]  /*0a10*/  HADD2.F32 R53, -RZ, R58.H0_H0 ;  /* 0x2000003aff357230 */ /* 0x000fe20000004100 */
[----:B------:R-:W-:Y:S01]  /*0a20*/  FADD.FTZ R70, R131, R70 ;  /* 0x0000004683467221 */ /* 0x000fe20000010000 */
[----:B------:R-:W-:Y:S01]  /*0a30*/  HADD2.F32 R48, -RZ, R48.H1_H1 ;  /* 0x30000030ff307230 */ /* 0x000fe20000004100 */
[C---:B------:R-:W-:Y:S01]  /*0a40*/  FADD.FTZ R143, -R126.reuse, R52 ;  /* 0x000000347e8f7221 */ /* 0x040fe20000010100 */
[----:B------:R-:W-:Y:S01]  /*0a50*/  HADD2.F32 R56, -RZ, R56.H1_H1 ;  /* 0x30000038ff387230 */ /* 0x000fe20000004100 */
[----:B------:R-:W-:Y:S01]  /*0a60*/  FADD.FTZ R107, -R126, R53 ;  /* 0x000000357e6b7221 */ /* 0x000fe20000010100 */
[--C-:B------:R-:W-:Y:S01]  /*0a70*/  HADD2.F32 R125, -RZ, R57.reuse.H0_H0 ;  /* 0x20000039ff7d7230 */ /* 0x100fe20000004100 */
[----:B------:R-:W-:Y:S01]  /*0a80*/  FMUL.FTZ R134, R100, R129 ;  /* 0x0000008164867220 */ /* 0x000fe20000410000 */
[----:B------:R-:W-:Y:S01]  /*0a90*/  HADD2.F32 R55, -RZ, R57.H1_H1 ;  /* 0x30000039ff377230 */ /* 0x000fe20000004100 */
[C---:B------:R-:W-:Y:S01]  /*0aa0*/  FADD.FTZ R57, -R126.reuse, R48 ;  /* 0x000000307e397221 */ /* 0x040fe20000010100 */
[----:B------:R-:W-:Y:S01]  /*0ab0*/  HADD2.F32 R58, -RZ, R58.H1_H1 ;  /* 0x3000003aff3a7230 */ /* 0x000fe20000004100 */
[C---:B------:R-:W-:Y:S01]  /*0ac0*/  FADD.FTZ R147, -R126.reuse, R56 ;  /* 0x000000387e937221 */ /* 0x040fe20000010100 */
[--C-:B------:R-:W-:Y:S01]  /*0ad0*/  HADD2.F32 R98, -RZ, R59.reuse.H0_H0 ;  /* 0x2000003bff627230 */ /* 0x100fe20000004100 */
        /* <DEDUP_REMOVED lines=9> */
[--C-:B------:R-:W-:Y:S01]  /*0b70*/  HADD2.F32 R149, -RZ, R61.reuse.H0_H0 ;  /* 0x2000003dff957230 */ /* 0x100fe20000004100 */
[----:B------:R-:W-:Y:S01]  /*0b80*/  FADD.FTZ R49, -R126, R124 ;  /* 0x0000007c7e317221 */ /* 0x000fe20000010100 */
[----:B------:R-:W-:Y:S01]  /*0b90*/  HADD2.F32 R126, -RZ, R60.H1_H1 ;  /* 0x3000003cff7e7230 */ /* 0x000fe20000004100 */
[----:B------:R-:W-:Y:S01]  /*0ba0*/  FMUL.FTZ R59, R100, R59 ;  /* 0x0000003b643b7220 */ /* 0x000fe20000410000 */
[----:B------:R-:W-:Y:S01]  /*0bb0*/  HADD2.F32 R52, -RZ, R61.H1_H1 ;  /* 0x3000003dff347230 */ /* 0x000fe20000004100 */
[----:B------:R-:W-:Y:S01]  /*0bc0*/  FMUL.FTZ R60, R78, R99 ;  /* 0x000000634e3c7220 */ /* 0x000fe20000410000 */
[--C-:B------:R-:W-:Y:S01]  /*0bd0*/  HADD2.F32 R101, -RZ, R62.reuse.H0_H0 ;  /* 0x2000003eff657230 */ /* 0x100fe20000004100 */
[----:B------:R-:W-:Y:S01]  /*0be0*/  FADD.FTZ R66, R54, R66 ;  /* 0x0000004236427221 */ /* 0x000fe20000010000 */
[----:B------:R-:W-:Y:S01]  /*0bf0*/  HADD2.F32 R50, -RZ, R62.H1_H1 ;  /* 0x3000003eff327230 */ /* 0x000fe20000004100 */
[-C--:B------:R-:W-:Y:S01]  /*0c00*/  FFMA.FTZ R67, R136, R54.reuse, R67 ;  /* 0x0000003688437223 */ /* 0x080fe20000010043 */
[--C-:B------:R-:W-:Y:S01]  /*0c10*/  HADD2.F32 R97, -RZ, R63.reuse.H0_H0 ;  /* 0x2000003fff617230 */ /* 0x100fe20000004100 */
[----:B------:R-:W-:Y:S01]  /*0c20*/  FMUL.FTZ R135, R83, R54 ;  /* 0x0000003653877220 */ /* 0x000fe20000410000 */
[----:B------:R-:W-:Y:S01]  /*0c30*/  HADD2.F32 R48, -RZ, R63.H1_H1 ;  /* 0x3000003fff307230 */ /* 0x000fe20000004100 */
[----:B------:R-:W-:-:S02]  /*0c40*/  FMUL.FTZ R58, R100, R57 ;  /* 0x00000039643a7220 */ /* 0x000fc40000410000 */
[----:B------:R-:W-:Y:S02]  /*0c50*/  FMUL.FTZ R61, R79, R96 ;  /* 0x000000604f3d7220 */ /* 0x000fe40000410000 */
[----:B------:R-:W-:Y:S02]  /*0c60*/  FADD.FTZ R54, RZ, R60 ;  /* 0x0000003cff367221 */ /* 0x000fe40000010000 */
[----:B------:R-:W-:Y:S02]  /*0c70*/  FFMA.FTZ R56, R59, R60, RZ ;  /* 0x0000003c3b387223 */ /* 0x000fe400000100ff */
[----:B------:R-:W-:Y:S02]  /*0c80*/  FMUL.FTZ R62, R100, R121 ;  /* 0x00000079643e7220 */ /* 0x000fe40000410000 */
[----:B------:R-:W-:Y:S02]  /*0c90*/  FMUL.FTZ R63, R80, R123 ;  /* 0x0000007b503f7220 */ /* 0x000fe40000410000 */
[----:B------:R-:W-:-:S02]  /*0ca0*/  FADD.FTZ R54, R54, R61 ;  /* 0x0000003d36367221 */ /* 0x000fc40000010000 */
[----:B------:R-:W-:Y:S02]  /*0cb0*/  FFMA.FTZ R56, R58, R61, R56 ;  /* 0x0000003d3a387223 */ /* 0x000fe40000010038 */
        /* <DEDUP_REMOVED lines=10> */
[----:B------:R-:W-:-:S02]  /*0d60*/  FADD.FTZ R54, R54, R133 ;  /* 0x0000008536367221 */ /* 0x000fc40000010000 */
[----:B------:R-:W-:Y:S02]  /*0d70*/  FFMA.FTZ R56, R134, R133, R56 ;  /* 0x0000008586387223 */ /* 0x000fe40000010038 */
[----:B------:R-:W-:Y:S02]  /*0d80*/  FADD.FTZ R64, R139, R64 ;  /* 0x000000408b407221 */ /* 0x000fe40000010000 */
[----:B------:R-:W-:Y:S02]  /*0d90*/  FMUL.FTZ R137, R100, R141 ;  /* 0x0000008d64897220 */ /* 0x000fe40000410000 */
[-C--:B------:R-:W-:Y:S02]  /*0da0*/  FFMA.FTZ R65, R138, R139.reuse, R65 ;  /* 0x0000008b8a417223 */ /* 0x080fe40000010041 */
        /* <DEDUP_REMOVED lines=63> */
[----:B------:R-:W-:Y:S01]  /*11a0*/  FFMA.FTZ R55, R130, R96, R51 ;  /* 0x0000006082377223 */ /* 0x000fe20000010033 */
[----:B------:R-:W-:Y:S05]  /*11b0*/  BRA.DIV ~URZ, `(.L_x_917) ;  /* 0x000013727f007947 */ /* 0x000fea000b800000 */
[----:B------:R0:W1:Y:S02]  /*11c0*/  SHFL.DOWN PT, R50, R53, 0x10, 0x1f ;  /* 0x0a001f0035327f89 */ /* 0x00006400000e0000 */
.L_x_921:
        /* <DEDUP_REMOVED lines=18> */
.L_x_922:
        /* <DEDUP_REMOVED lines=14> */
[----:B------:R1:W-:Y:S04]  /*13d0*/  @!P3 STS.64 [R141.X8+0x2000], R56 ;  /* 0x002000388d00b388 */ /* 0x0003e80000008a00 */
[----:B------:R-:W-:Y:S01]  /*13e0*/  BAR.SYNC.DEFER_BLOCKING 0x0 ;  /* 0x0000000000007b1d */ /* 0x000fe20000010000 */
[----:B-1---5:R-:W-:-:S05]  /*13f0*/  @P1 HADD2.F32 R56, -RZ, R39.H1_H1 ;  /* 0x30000027ff381230 */ /* 0x022fca0000004100 */
[----:B------:R-:W1:Y:S04]  /*1400*/  LDS.128 R48, [R142+0x2000] ;  /* 0x002000008e307984 */ /* 0x000e680000000c00 */
[----:B0-----:R-:W0:Y:S01]  /*1410*/  LDS.128 R52, [R142+0x2010] ;  /* 0x002010008e347984 */ /* 0x001e220000000c00 */
[----:B-1----:R-:W-:Y:S02]  /*1420*/  FADD.FTZ R143, RZ, R48 ;  /* 0x00000030ff8f7221 */ /* 0x002fe40000010000 */
[----:B------:R-:W-:Y:S02]  /*1430*/  FADD.FTZ R48, RZ, R49 ;  /* 0x00000031ff307221 */ /* 0x000fe40000010000 */
[----:B------:R-:W-:Y:S02]  /*1440*/  FADD.FTZ R143, R50, R143 ;  /* 0x0000008f328f7221 */ /* 0x000fe40000010000 */
[----:B------:R-:W-:-:S02]  /*1450*/  FADD.FTZ R48, R51, R48 ;  /* 0x0000003033307221 */ /* 0x000fc40000010000 */
[----:B0-----:R-:W-:Y:S01]  /*1460*/  FADD.FTZ R143, R143, R52 ;  /* 0x000000348f8f7221 */ /* 0x001fe20000010000 */
[----:B------:R-:W-:Y:S01]  /*1470*/  @P1 HADD2.F32 R52, -RZ, R36.H0_H0 ;  /* 0x20000024ff341230 */ /* 0x000fe20000004100 */
[----:B------:R-:W-:Y:S02]  /*1480*/  FADD.FTZ R48, R48, R53 ;  /* 0x0000003530307221 */ /* 0x000fe40000010000 */
[----:B------:R-:W-:Y:S02]  /*1490*/  FADD.FTZ R54, R54, R143 ;  /* 0x0000008f36367221 */ /* 0x000fe40000010000 */
[----:B------:R-:W-:Y:S02]  /*14a0*/  FADD.FTZ R48, R55, R48 ;  /* 0x0000003037307221 */ /* 0x000fe40000010000 */
[----:B------:R-:W-:Y:S02]  /*14b0*/  FMUL.FTZ R54, R54, c[0x0][0x1e0] ;  /* 0x0000780036367a20 */ /* 0x000fe40000410000 */
[----:B------:R-:W-:Y:S01]  /*14c0*/  FMUL.FTZ R142, R48, c[0x0][0x1e0] ;  /* 0x00007800308e7a20 */ /* 0x000fe20000410000 */
[----:B------:R-:W-:-:S02]  /*14d0*/  @P1 HADD2.F32 R48, -RZ, R39.H0_H0 ;  /* 0x20000027ff301230 */ /* 0x000fc40000004100 */
[----:B------:R-:W-:Y:S01]  /*14e0*/  FSEL R141, R54, RZ, !P0 ;  /* 0x000000ff368d7208 */ /* 0x000fe20004000000 */
[----:B------:R-:W-:Y:S01]  /*14f0*/  @P1 HADD2.F32 R54, -RZ, R36.H1_H1 ;  /* 0x30000024ff361230 */ /* 0x000fe20000004100 */
[----:B------:R-:W-:-:S03]  /*1500*/  ISETP.NE.U32.AND P0, PT, RZ, c[0x0][0x258], PT ;  /* 0x00009600ff007a0c */ /* 0x000fc60003f05070 */
[-CC-:B------:R-:W-:Y:S02]  /*1510*/  FFMA.FTZ R132, R132, R142.reuse, R141.reuse ;  /* 0x0000008e84847223 */ /* 0x180fe4000001008d */
[-CC-:B------:R-:W-:Y:S02]  /*1520*/  FFMA.FTZ R138, R138, R142.reuse, R141.reuse ;  /* 0x0000008e8a8a7223 */ /* 0x180fe4000001008d */
[----:B------:R-:W-:Y:S01]  /*1530*/  FADD.FTZ R53, R131, -R132 ;  /* 0x8000008483357221 */ /* 0x000fe20000010000 */
[----:B------:R-:W-:Y:S01]  /*1540*/  HFMA2.MMA R131, -RZ, RZ, 0, 9.5367431640625e-07 ;  /* 0x00000010ff837435 */ /* 0x000fe200000001ff */
[----:B------:R-:W-:Y:S02]  /*1550*/  FADD.FTZ R139, R139, -R138 ;  /* 0x8000008a8b8b7221 */ /* 0x000fe40000010000 */
[----:B------:R-:W-:Y:S02]  /*1560*/  FFMA.FTZ R49, R137, R142, R141 ;  /* 0x0000008e89317223 */ /* 0x000fe4000001008d */
[----:B------:R-:W-:-:S02]  /*1570*/  FMUL.FTZ R137, R100, R139 ;  /* 0x0000008b64897220 */ /* 0x000fc40000410000 */
[----:B------:R-:W-:Y:S02]  /*1580*/  FADD.FTZ R51, R140, -R49 ;  /* 0x800000318c337221 */ /* 0x000fe40000010000 */
[----:B------:R-:W-:Y:S02]  /*1590*/  @P1 FADD.FTZ R137, R137, R48 ;  /* 0x0000003089891221 */ /* 0x000fe40000010000 */
[----:B------:R-:W-:-:S04]  /*15a0*/  IMAD.WIDE.U32 R48, R120, R131, c[0x0][0x170] ;  /* 0x00005c0078307625 */ /* 0x000fc800078e0083 */
[-CC-:B------:R-:W-:Y:S02]  /*15b0*/  FFMA.FTZ R59, R59, R142.reuse, R141.reuse ;  /* 0x0000008e3b3b7223 */ /* 0x180fe4000001008d */
[-C--:B------:R-:W-:Y:S02]  /*15c0*/  FFMA.FTZ R58, R58, R142.reuse, R141 ;  /* 0x0000008e3a3a7223 */ /* 0x080fe4000001008d */
[----:B------:R-:W-:Y:S02]  /*15d0*/  FMUL.FTZ R145, R100, R51 ;  /* 0x0000003364917220 */ /* 0x000fe40000410000 */
[----:B------:R-:W-:Y:S01]  /*15e0*/  FADD.FTZ R59, R60, -R59 ;  /* 0x8000003b3c3b7221 */ /* 0x000fe20000010000 */
[----:B------:R-:W2:Y:S01]  /*15f0*/  LDG.E.128 R48, [R48.64] ;  /* 0x0000000430307981 */ /* 0x000ea2000c1e1d00 */
[-CC-:B------:R-:W-:Y:S02]  /*1600*/  FFMA.FTZ R134, R134, R142.reuse, R141.reuse ;  /* 0x0000008e86867223 */ /* 0x180fe4000001008d */
[----:B------:R-:W-:-:S02]  /*1610*/  FFMA.FTZ R62, R62, R142, R141 ;  /* 0x0000008e3e3e7223 */ /* 0x000fc4000001008d */
[----:B------:R-:W-:Y:S02]  /*1620*/  FADD.FTZ R61, R61, -R58 ;  /* 0x8000003a3d3d7221 */ /* 0x000fe40000010000 */
[----:B------:R-:W-:Y:S01]  /*1630*/  FFMA.FTZ R136, R136, R142, R141 ;  /* 0x0000008e88887223 */ /* 0x000fe2000001008d */
[----:B------:R-:W-:Y:S01]  /*1640*/  ISETP.NE.AND.EX P0, PT, RZ, c[0x0][0x25c], PT, P0 ;  /* 0x00009700ff007a0c */ /* 0x000fe20003f05300 */
[----:B------:R-:W-:Y:S02]  /*1650*/  FADD.FTZ R133, R133, -R134 ;  /* 0x8000008685857221 */ /* 0x000fe40000010000 */
[----:B------:R-:W-:Y:S02]  /*1660*/  FMUL.FTZ R59, R100, R59 ;  /* 0x0000003b643b7220 */ /* 0x000fe40000410000 */
[----:B------:R-:W-:Y:S02]  /*1670*/  FADD.FTZ R63, R63, -R62 ;  /* 0x8000003e3f3f7221 */ /* 0x000fe40000010000 */
[----:B------:R-:W-:-:S02]  /*1680*/  FADD.FTZ R135, R135, -R136 ;  /* 0x8000008887877221 */ /* 0x000fc40000010000 */
[C---:B------:R-:W-:Y:S02]  /*1690*/  FMUL.FTZ R61, R100.reuse, R61 ;  /* 0x0000003d643d7220 */ /* 0x040fe40000410000 */
[----:B------:R-:W-:Y:S01]  /*16a0*/  @P1 FADD.FTZ R145, R145, R56 ;  /* 0x0000003891911221 */ /* 0x000fe20000010000 */
[--C-:B------:R-:W-:Y:S01]  /*16b0*/  @P1 HADD2.F32 R56, -RZ, R38.reuse.H0_H0 ;  /* 0x20000026ff381230 */ /* 0x100fe20000004100 */
[----:B------:R-:W-:Y:S01]  /*16c0*/  @P1 FADD.FTZ R59, R59, R52 ;  /* 0x000000343b3b1221 */ /* 0x000fe20000010000 */
[--C-:B------:R-:W-:Y:S01]  /*16d0*/  @P1 HADD2.F32 R52, -RZ, R37.reuse.H0_H0 ;  /* 0x20000025ff341230 */ /* 0x100fe20000004100 */
[C---:B------:R-:W-:Y:S01]  /*16e0*/  FMUL.FTZ R139, R100.reuse, R133 ;  /* 0x00000085648b7220 */ /* 0x040fe20000410000 */
[----:B------:R-:W-:Y:S01]  /*16f0*/  @P1 HADD2.F32 R58, -RZ, R38.H1_H1 ;  /* 0x30000026ff3a1230 */ /* 0x000fe20000004100 */
[----:B------:R-:W-:Y:S01]  /*1700*/  @P1 FADD.FTZ R61, R61, R54 ;  /* 0x000000363d3d1221 */ /* 0x000fe20000010000 */
[----:B------:R-:W-:Y:S01]  /*1710*/  @P1 HADD2.F32 R54, -RZ, R37.H1_H1 ;  /* 0x30000025ff361230 */ /* 0x000fe20000004100 */
[----:B------:R-:W-:-:S02]  /*1720*/  FMUL.FTZ R63, R100, R63 ;  /* 0x0000003f643f7220 */ /* 0x000fc40000410000 */
[C---:B------:R-:W-:Y:S02]  /*1730*/  FMUL.FTZ R57, R100.reuse, R135 ;  /* 0x0000008764397220 */ /* 0x040fe40000410000 */
[----:B------:R-:W-:Y:S02]  /*1740*/  FMUL.FTZ R55, R100, R53 ;  /* 0x0000003564377220 */ /* 0x000fe40000410000 */
[----:B------:R-:W-:Y:S02]  /*1750*/  @P1 FADD.FTZ R139, R139, R56 ;  /* 0x000000388b8b1221 */ /* 0x000fe40000010000 */
[----:B------:R-:W-:Y:S02]  /*1760*/  @P1 FADD.FTZ R63, R63, R52 ;  /* 0x000000343f3f1221 */ /* 0x000fe40000010000 */
[----:B------:R-:W-:Y:S01]  /*1770*/  @P1 FADD.FTZ R57, R57, R58 ;  /* 0x0000003a39391221 */ /* 0x000fe20000010000 */
[----:B------:R-:W-:Y:S01]  /*1780*/  @P0 F2FP.PACK_AB R58, RZ, R137 ;  /* 0x00000089ff3a023e */ /* 0x000fe200000000ff */
[----:B------:R-:W-:Y:S01]  /*1790*/  @P1 FADD.FTZ R55, R55, R54 ;  /* 0x0000003637371221 */ /* 0x000fe20000010000 */
[----:B------:R-:W-:Y:S01]  /*17a0*/  @P0 F2FP.PACK_AB R56, RZ, R139 ;  /* 0x0000008bff38023e */ /* 0x000fe200000000ff */
[-C--:B------:R-:W-:Y:S01]  /*17b0*/  FMUL.FTZ R139, R139, R106.reuse ;  /* 0x0000006a8b8b7220 */ /* 0x080fe20000410000 */
[----:B------:R-:W-:Y:S01]  /*17c0*/  @P0 F2FP.PACK_AB R52, RZ, R59 ;  /* 0x0000003bff34023e */ /* 0x000fe200000000ff */
[-C--:B------:R-:W-:Y:S01]  /*17d0*/  FMUL.FTZ R138, R57, R106.reuse ;  /* 0x0000006a398a7220 */ /* 0x080fe20000410000 */
[----:B------:R-:W-:Y:S01]  /*17e0*/  @P0 F2FP.PACK_AB R54, RZ, R63 ;  /* 0x0000003fff36023e */ /* 0x000fe200000000ff */
[----:B------:R-:W-:-:S02]  /*17f0*/  FMUL.FTZ R133, R137, R106 ;  /* 0x0000006a89857220 */ /* 0x000fc40000410000 */
[-C--:B------:R-:W-:Y:S02]  /*1800*/  FMUL.FTZ R132, R145, R106.reuse ;  /* 0x0000006a91847220 */ /* 0x080fe40000410000 */
[-C--:B------:R-:W-:Y:S02]  /*1810*/  FMUL.FTZ R135, R59, R106.reuse ;  /* 0x0000006a3b877220 */ /* 0x080fe40000410000 */
[-C--:B------:R-:W-:Y:S01]  /*1820*/  FMUL.FTZ R134, R61, R106.reuse ;  /* 0x0000006a3d867220 */ /* 0x080fe20000410000 */
[----:B------:R-:W-:Y:S01]  /*1830*/  @P0 F2FP.PACK_AB R53, RZ, R61 ;  /* 0x0000003dff35023e */ /* 0x000fe200000000ff */
[-C--:B------:R-:W-:Y:S01]  /*1840*/  FMUL.FTZ R137, R63, R106.reuse ;  /* 0x0000006a3f897220 */ /* 0x080fe20000410000 */
[----:B------:R-:W-:Y:S01]  /*1850*/  @P0 PRMT R47, R58, 0x7610, R47 ;  /* 0x000076103a2f0816 */ /* 0x000fe2000000002f */
[----:B------:R-:W-:Y:S01]  /*1860*/  FMUL.FTZ R136, R55, R106 ;  /* 0x0000006a37887220 */ /* 0x000fe20000410000 */
[----:B------:R-:W-:Y:S01]  /*1870*/  @P0 F2FP.PACK_AB R140, RZ, R55 ;  /* 0x00000037ff8c023e */ /* 0x000fe200000000ff */
[----:B------:R-:W-:Y:S01]  /*1880*/  FMUL.FTZ R58, R104, R139 ;  /* 0x0000008b683a7220 */ /* 0x000fe20000410000 */
[----:B------:R-:W-:Y:S01]  /*1890*/  @P0 PRMT R44, R52, 0x7610, R44 ;  /* 0x00007610342c0816 */ /* 0x000fe2000000002c */
[----:B------:R-:W-:Y:S01]  /*18a0*/  FMUL.FTZ R61, R105, R138 ;  /* 0x0000008a693d7220 */ /* 0x000fe20000410000 */
[----:B------:R-:W-:Y:S01]  /*18b0*/  @P0 F2FP.PACK_AB R60, RZ, R145 ;  /* 0x00000091ff3c023e */ /* 0x000fe200000000ff */
[----:B------:R-:W-:Y:S01]  /*18c0*/  FMUL.FTZ R59, R108, R133 ;  /* 0x000000856c3b7220 */ /* 0x000fe20000410000 */
[----:B------:R-:W-:Y:S01]  /*18d0*/  @P0 F2FP.PACK_AB R143, RZ, R57 ;  /* 0x00000039ff8f023e */ /* 0x000fe200000000ff */
[----:B------:R-:W-:Y:S01]  /*18e0*/  FMUL.FTZ R62, R109, R132 ;  /* 0x000000846d3e7220 */ /* 0x000fe20000410000 */
[----:B------:R-:W-:Y:S01]  /*18f0*/  @P0 PRMT R45, R54, 0x7610, R45 ;  /* 0x00007610362d0816 */ /* 0x000fe2000000002d */
[----:B------:R-:W-:Y:S01]  /*1900*/  FMUL.FTZ R52, R94, R135 ;  /* 0x000000875e347220 */ /* 0x000fe20000410000 */
[----:B------:R-:W-:Y:S01]  /*1910*/  @P0 PRMT R46, R56, 0x7610, R46 ;  /* 0x00007610382e0816 */ /* 0x000fe2000000002e */
[----:B------:R-:W-:-:S02]  /*1920*/  FMUL.FTZ R55, R95, R134 ;  /* 0x000000865f377220 */ /* 0x000fc40000410000 */
[----:B------:R-:W-:Y:S02]  /*1930*/  FMUL.FTZ R57, R102, R137 ;  /* 0x0000008966397220 */ /* 0x000fe40000410000 */
[----:B------:R-:W-:Y:S01]  /*1940*/  FMUL.FTZ R54, R103, R136 ;  /* 0x0000008867367220 */ /* 0x000fe20000410000 */
[----:B------:R-:W-:Y:S02]  /*1950*/  F2FP.PACK_AB R58, R61, R58 ;  /* 0x0000003a3d3a723e */ /* 0x000fe400000000ff */
[----:B------:R-:W-:Y:S01]  /*1960*/  @P0 PRMT R47, R47, 0x5410, R60 ;  /* 0x000054102f2f0816 */ /* 0x000fe2000000003c */
[----:B------:R-:W-:Y:S01]  /*1970*/  @P0 IMAD.WIDE.U32 R60, R120, R131, c[0x0][0x258] ;  /* 0x00009600783c0625 */ /* 0x000fe200078e0083 */
[----:B------:R-:W-:Y:S02]  /*1980*/  F2FP.PACK_AB R59, R62, R59 ;  /* 0x0000003b3e3b723e */ /* 0x000fe400000000ff */
[----:B------:R-:W-:Y:S01]  /*1990*/  F2FP.PACK_AB R56, R55, R52 ;  /* 0x000000343738723e */ /* 0x000fe200000000ff */
[----:B------:R-:W-:Y:S01]  /*19a0*/  IMAD.WIDE.U32 R62, R120, R131, c[0x0][0x248] ;  /* 0x00009200783e7625 */ /* 0x000fe200078e0083 */
[----:B------:R-:W-:-:S02]  /*19b0*/  @P0 PRMT R44, R44, 0x5410, R53 ;  /* 0x000054102c2c0816 */ /* 0x000fc40000000035 */
[----:B------:R-:W-:Y:S01]  /*19c0*/  @P0 PRMT R45, R45, 0x5410, R140 ;  /* 0x000054102d2d0816 */ /* 0x000fe2000000008c */
[----:B------:R-:W-:Y:S01]  /*19d0*/  IMAD.WIDE.U32 R52, R119, R131, c[0x0][0x170] ;  /* 0x00005c0077347625 */ /* 0x000fe200078e0083 */
[----:B------:R-:W-:Y:S02]  /*19e0*/  @P0 PRMT R46, R46, 0x5410, R143 ;  /* 0x000054102e2e0816 */ /* 0x000fe4000000008f */
[----:B------:R-:W-:-:S03]  /*19f0*/  F2FP.PACK_AB R57, R54, R57 ;  /* 0x000000393639723e */ /* 0x000fc600000000ff */
[----:B------:R-:W-:Y:S04]  /*1a00*/  @P0 STG.E.128 [R60.64], R44 ;  /* 0x0000002c3c000986 */ /* 0x000fe8000c101d04 */
[----:B------:R0:W-:Y:S04]  /*1a10*/  STG.E.128 [R62.64], R56 ;  /* 0x000000383e007986 */ /* 0x0001e8000c101d04 */
[----:B------:R-:W3:Y:S01]  /*1a20*/  LDG.E.128 R52, [R52.64] ;  /* 0x0000000434347981 */ /* 0x000ee2000c1e1d00 */
[-CC-:B------:R-:W-:Y:S02]  /*1a30*/  FFMA.FTZ R129, R129, R142.reuse, R141.reuse ;  /* 0x0000008e81817223 */ /* 0x180fe4000001008d */
[----:B------:R-:W-:-:S02]  /*1a40*/  FFMA.FTZ R127, R127, R142, R141 ;  /* 0x0000008e7f7f7223 */ /* 0x000fc4000001008d */
[-C--:B------:R-:W-:Y:S02]  /*1a50*/  FFMA.FTZ R120, R125, R142.reuse, R141 ;  /* 0x0000008e7d787223 */ /* 0x080fe4000001008d */
[----:B------:R-:W-:Y:S02]  /*1a60*/  FADD.FTZ R129, R128, -R129 ;  /* 0x8000008180817221 */ /* 0x000fe40000010000 */
[----:B------:R-:W-:Y:S02]  /*1a70*/  FADD.FTZ R127, R126, -R127 ;  /* 0x8000007f7e7f7221 */ /* 0x000fe40000010000 */
[-CC-:B------:R-:W-:Y:S02]  /*1a80*/  FFMA.FTZ R124, R124, R142.reuse, R141.reuse ;  /* 0x0000008e7c7c7223 */ /* 0x180fe4000001008d */
[-CC-:B------:R-:W-:Y:S01]  /*1a90*/  FFMA.FTZ R140, R107, R142.reuse, R141.reuse ;  /* 0x0000008e6b8c7223 */ /* 0x180fe2000001008d */
[--C-:B0-----:R-:W-:Y:S01]  /*1aa0*/  @P1 HADD2.F32 R56, -RZ, R40.reuse.H0_H0 ;  /* 0x20000028ff381230 */ /* 0x101fe20000004100 */
[----:B------:R-:W-:Y:S01]  /*1ab0*/  FADD.FTZ R123, R123, -R120 ;  /* 0x800000787b7b7221 */ /* 0x000fe20000010000 */
[----:B------:R-:W-:Y:S01]  /*1ac0*/  @P1 HADD2.F32 R58, -RZ, R40.H1_H1 ;  /* 0x30000028ff3a1230 */ /* 0x000fe20000004100 */
[----:B------:R-:W-:Y:S01]  /*1ad0*/  FFMA.FTZ R122, R122, R142, R141 ;  /* 0x0000008e7a7a7223 */ /* 0x000fe2000001008d */
[----:B------:R-:W-:Y:S01]  /*1ae0*/  @P1 HADD2.F32 R60, -RZ, R41.H0_H0 ;  /* 0x20000029ff3c1230 */ /* 0x000fe20000004100 */
[----:B------:R-:W-:-:S02]  /*1af0*/  FMUL.FTZ R129, R100, R129 ;  /* 0x0000008164817220 */ /* 0x000fc40000410000 */
[----:B------:R-:W-:Y:S02]  /*1b00*/  FMUL.FTZ R127, R100, R127 ;  /* 0x0000007f647f7220 */ /* 0x000fe40000410000 */
[-CC-:B------:R-:W-:Y:S02]  /*1b10*/  FFMA.FTZ R98, R98, R142.reuse, R141.reuse ;  /* 0x0000008e62627223 */ /* 0x180fe4000001008d */
[----:B------:R-:W-:Y:S02]  /*1b20*/  FADD.FTZ R121, R121, -R124 ;  /* 0x8000007c79797221 */ /* 0x000fe40000010000 */
[----:B------:R-:W-:Y:S02]  /*1b30*/  FADD.FTZ R101, R101, -R140 ;  /* 0x8000008c65657221 */ /* 0x000fe40000010000 */
[----:B------:R-:W-:Y:S02]  /*1b40*/  FMUL.FTZ R123, R100, R123 ;  /* 0x0000007b647b7220 */ /* 0x000fe40000410000 */
[----:B------:R-:W-:-:S02]  /*1b50*/  FFMA.FTZ R141, R130, R142, R141 ;  /* 0x0000008e828d7223 */ /* 0x000fc4000001008d */
[----:B------:R-:W-:Y:S02]  /*1b60*/  FADD.FTZ R99, R99, -R122 ;  /* 0x8000007a63637221 */ /* 0x000fe40000010000 */
[----:B------:R-:W-:Y:S01]  /*1b70*/  @P1 FADD.FTZ R129, R129, R56 ;  /* 0x0000003881811221 */ /* 0x000fe20000010000 */
[----:B------:R-:W-:Y:S01]  /*1b80*/  @P1 HADD2.F32 R56, -RZ, R41.H1_H1 ;  /* 0x30000029ff381230 */ /* 0x000fe20000004100 */
[----:B------:R-:W-:Y:S01]  /*1b90*/  @P1 FADD.FTZ R127, R127, R58 ;  /* 0x0000003a7f7f1221 */ /* 0x000fe20000010000 */
[----:B------:R-:W-:Y:S01]  /*1ba0*/  @P1 HADD2.F32 R58, -RZ, R42.H0_H0 ;  /* 0x2000002aff3a1230 */ /* 0x000fe20000004100 */
[----:B------:R-:W-:Y:S02]  /*1bb0*/  FADD.FTZ R97, R97, -R98 ;  /* 0x8000006261617221 */ /* 0x000fe40000010000 */
[C---:B------:R-:W-:Y:S02]  /*1bc0*/  FMUL.FTZ R121, R100.reuse, R121 ;  /* 0x0000007964797220 */ /* 0x040fe40000410000 */
[----:B------:R-:W-:-:S02]  /*1bd0*/  FMUL.FTZ R101, R100, R101 ;  /* 0x0000006564657220 */ /* 0x000fc40000410000 */
[----:B------:R-:W-:Y:S01]  /*1be0*/  @P1 FADD.FTZ R123, R123, R60 ;  /* 0x0000003c7b7b1221 */ /* 0x000fe20000010000 */
[----:B------:R-:W-:Y:S01]  /*1bf0*/  @P1 HADD2.F32 R60, -RZ, R42.H1_H1 ;  /* 0x3000002aff3c1230 */ /* 0x000fe20000004100 */
[----:B------:R-:W-:Y:S01]  /*1c00*/  FADD.FTZ R141, R96, -R141 ;  /* 0x8000008d608d7221 */ /* 0x000fe20000010000 */
[--C-:B------:R-:W-:Y:S01]  /*1c10*/  @P1 HADD2.F32 R62, -RZ, R43.reuse.H0_H0 ;  /* 0x2000002bff3e1230 */ /* 0x100fe20000004100 */
[C---:B------:R-:W-:Y:S01]  /*1c20*/  FMUL.FTZ R99, R100.reuse, R99 ;  /* 0x0000006364637220 */ /* 0x040fe20000410000 */
[----:B------:R-:W-:Y:S01]  /*1c30*/  @P1 HADD2.F32 R96, -RZ, R43.H1_H1 ;  /* 0x3000002bff601230 */ /* 0x000fe20000004100 */
[----:B------:R-:W-:Y:S02]  /*1c40*/  FMUL.FTZ R97, R100, R97 ;  /* 0x0000006164617220 */ /* 0x000fe40000410000 */
[----:B------:R-:W-:Y:S02]  /*1c50*/  @P1 FADD.FTZ R121, R121, R56 ;  /* 0x0000003879791221 */ /* 0x000fe40000010000 */
[----:B------:R-:W-:-:S02]  /*1c60*/  @P1 FADD.FTZ R101, R101, R58 ;  /* 0x0000003a65651221 */ /* 0x000fc40000010000 */
[----:B------:R-:W-:Y:S02]  /*1c70*/  FMUL.FTZ R141, R100, R141 ;  /* 0x0000008d648d7220 */ /* 0x000fe40000410000 */
[----:B------:R-:W-:Y:S02]  /*1c80*/  @P1 FADD.FTZ R99, R99, R60 ;  /* 0x0000003c63631221 */ /* 0x000fe40000010000 */
[----:B------:R-:W-:Y:S02]  /*1c90*/  @P1 FADD.FTZ R97, R97, R62 ;  /* 0x0000003e61611221 */ /* 0x000fe40000010000 */
[----:B------:R-:W-:Y:S01]  /*1ca0*/  @P1 FADD.FTZ R141, R141, R96 ;  /* 0x000000608d8d1221 */ /* 0x000fe20000010000 */
[----:B------:R-:W-:Y:S01]  /*1cb0*/  @P0 F2FP.PACK_AB R62, RZ, R99 ;  /* 0x00000063ff3e023e */ /* 0x000fe200000000ff */
[-C--:B------:R-:W-:Y:S01]  /*1cc0*/  FMUL.FTZ R98, R99, R106.reuse ;  /* 0x0000006a63627220 */ /* 0x080fe20000410000 */
[----:B------:R-:W-:Y:S01]  /*1cd0*/  @P0 F2FP.PACK_AB R63, RZ, R97 ;  /* 0x00000061ff3f023e */ /* 0x000fe200000000ff */
[----:B------:R-:W-:-:S02]  /*1ce0*/  FMUL.FTZ R60, R127, R106 ;  /* 0x0000006a7f3c7220 */ /* 0x000fc40000410000 */
[-C--:B------:R-:W-:Y:S02]  /*1cf0*/  FMUL.FTZ R96, R121, R106.reuse ;  /* 0x0000006a79607220 */ /* 0x080fe40000410000 */
[----:B------:R-:W-:Y:S01]  /*1d00*/  FMUL.FTZ R99, R97, R106 ;  /* 0x0000006a61637220 */ /* 0x000fe20000410000 */
[----:B------:R-:W-:Y:S01]  /*1d10*/  @P0 F2FP.PACK_AB R61, RZ, R121 ;  /* 0x00000079ff3d023e */ /* 0x000fe200000000ff */
[----:B------:R-:W-:Y:S01]  /*1d20*/  FMUL.FTZ R107, R115, R98 ;  /* 0x00000062736b7220 */ /* 0x000fe20000410000 */
[----:B------:R-:W-:Y:S01]  /*1d30*/  @P0 PRMT R47, R63, 0x7610, R47 ;  /* 0x000076103f2f0816 */ /* 0x000fe2000000002f */
[----:B------:R-:W-:Y:S02]  /*1d40*/  FMUL.FTZ R100, R113, R96 ;  /* 0x0000006071647220 */ /* 0x000fe40000410000 */
[----:B------:R-:W-:Y:S01]  /*1d50*/  FMUL.FTZ R97, R111, R60 ;  /* 0x0000003c6f617220 */ /* 0x000fe20000410000 */
[----:B------:R-:W-:Y:S02]  /*1d60*/  IADD3 R77, R77, c[0x0][0x160], RZ ;  /* 0x000058004d4d7a10 */ /* 0x000fe40007ffe0ff */
[----:B------:R-:W-:Y:S01]  /*1d70*/  SEL R121, RZ, 0x1, P2 ;  /* 0x00000001ff797807 */ /* 0x000fe20001000000 */
[----:B--2---:R-:W-:-:S02]  /*1d80*/  HADD2.F32 R58, -RZ, R51.H0_H0 ;  /* 0x20000033ff3a7230 */ /* 0x004fc40000004100 */
[----:B------:R-:W-:Y:S02]  /*1d90*/  HADD2.F32 R59, -RZ, R51.H1_H1 ;  /* 0x30000033ff3b7230 */ /* 0x000fe40000004100 */
[--C-:B------:R-:W-:Y:S01]  /*1da0*/  HADD2.F32 R56, -RZ, R49.reuse.H0_H0 ;  /* 0x20000031ff387230 */ /* 0x100fe20000004100 */
[----:B------:R-:W-:Y:S01]  /*1db0*/  FFMA.FTZ R10, R58, R133, R10 ;  /* 0x000000853a0a7223 */ /* 0x000fe2000001000a */
[----:B------:R-:W-:Y:S01]  /*1dc0*/  HADD2.F32 R51, -RZ, R48.H0_H0 ;  /* 0x20000030ff337230 */ /* 0x000fe20000004100 */
[----:B------:R-:W-:Y:S01]  /*1dd0*/  FFMA.FTZ R11, R59, R132, R11 ;  /* 0x000000843b0b7223 */ /* 0x000fe2000001000b */
[----:B------:R-:W-:Y:S01]  /*1de0*/  HADD2.F32 R57, -RZ, R50.H0_H0 ;  /* 0x20000032ff397230 */ /* 0x000fe20000004100 */
[----:B------:R-:W-:Y:S01]  /*1df0*/  FFMA.FTZ R14, R56, R137, R14 ;  /* 0x00000089380e7223 */ /* 0x000fe2000001000e */
[----:B------:R-:W-:Y:S01]  /*1e00*/  HADD2.F32 R48, -RZ, R48.H1_H1 ;  /* 0x30000030ff307230 */ /* 0x000fe20000004100 */
[----:B------:R-:W-:Y:S01]  /*1e10*/  @P0 F2FP.PACK_AB R56, RZ, R129 ;  /* 0x00000081ff38023e */ /* 0x000fe200000000ff */
[----:B------:R-:W-:Y:S01]  /*1e20*/  HADD2.F32 R49, -RZ, R49.H1_H1 ;  /* 0x30000031ff317230 */ /* 0x000fe20000004100 */
[----:B------:R-:W-:Y:S01]  /*1e30*/  @P0 F2FP.PACK_AB R58, RZ, R123 ;  /* 0x0000007bff3a023e */ /* 0x000fe200000000ff */
[----:B------:R-:W-:Y:S01]  /*1e40*/  HADD2.F32 R50, -RZ, R50.H1_H1 ;  /* 0x30000032ff327230 */ /* 0x000fe20000004100 */
[----:B------:R-:W-:Y:S01]  /*1e50*/  @P0 F2FP.PACK_AB R59, RZ, R101 ;  /* 0x00000065ff3b023e */ /* 0x000fe200000000ff */
[----:B------:R-:W-:-:S02]  /*1e60*/  FMUL.FTZ R129, R129, R106 ;  /* 0x0000006a81817220 */ /* 0x000fc40000410000 */
[-C--:B------:R-:W-:Y:S02]  /*1e70*/  FMUL.FTZ R123, R123, R106.reuse ;  /* 0x0000006a7b7b7220 */ /* 0x080fe40000410000 */
[-C--:B------:R-:W-:Y:S02]  /*1e80*/  FMUL.FTZ R101, R101, R106.reuse ;  /* 0x0000006a65657220 */ /* 0x080fe40000410000 */
[----:B------:R-:W-:Y:S01]  /*1e90*/  FMUL.FTZ R106, R141, R106 ;  /* 0x0000006a8d6a7220 */ /* 0x000fe20000410000 */
[----:B------:R-:W-:Y:S01]  /*1ea0*/  @P0 F2FP.PACK_AB R141, RZ, R141 ;  /* 0x0000008dff8d023e */ /* 0x000fe200000000ff */
[----:B------:R-:W-:Y:S01]  /*1eb0*/  FFMA.FTZ R16, R51, R135, R16 ;  /* 0x0000008733107223 */ /* 0x000fe20000010010 */
[----:B------:R-:W-:Y:S01]  /*1ec0*/  @P0 PRMT R44, R56, 0x7610, R44 ;  /* 0x00007610382c0816 */ /* 0x000fe2000000002c */
[----:B------:R-:W-:Y:S01]  /*1ed0*/  FFMA.FTZ R17, R48, R134, R17 ;  /* 0x0000008630117223 */ /* 0x000fe20000010011 */
[----:B------:R-:W-:Y:S01]  /*1ee0*/  @P0 PRMT R45, R58, 0x7610, R45 ;  /* 0x000076103a2d0816 */ /* 0x000fe2000000002d */
[----:B------:R-:W-:Y:S01]  /*1ef0*/  FFMA.FTZ R15, R49, R136, R15 ;  /* 0x00000088310f7223 */ /* 0x000fe2000001000f */
[----:B------:R-:W-:Y:S01]  /*1f00*/  @P0 PRMT R46, R59, 0x7610, R46 ;  /* 0x000076103b2e0816 */ /* 0x000fe2000000002e */
[----:B------:R-:W-:Y:S01]  /*1f10*/  FFMA.FTZ R12, R57, R139, R12 ;  /* 0x0000008b390c7223 */ /* 0x000fe2000001000c */
[----:B------:R-:W-:Y:S01]  /*1f20*/  @P0 F2FP.PACK_AB R57, RZ, R127 ;  /* 0x0000007fff39023e */ /* 0x000fe200000000ff */
[----:B------:R-:W-:Y:S01]  /*1f30*/  FFMA.FTZ R13, R50, R138, R13 ;  /* 0x0000008a320d7223 */ /* 0x000fe2000001000d */
[----:B------:R-:W-:Y:S01]  /*1f40*/  LEA R56, P1, R119, c[0x0][0x248], 0x4 ;  /* 0x0000920077387a11 */ /* 0x000fe200078220ff */
[----:B------:R-:W-:-:S02]  /*1f50*/  FMUL.FTZ R48, R110, R129 ;  /* 0x000000816e307220 */ /* 0x000fc40000410000 */
[----:B------:R-:W-:Y:S02]  /*1f60*/  FMUL.FTZ R49, R112, R123 ;  /* 0x0000007b70317220 */ /* 0x000fe40000410000 */
[----:B------:R-:W-:Y:S02]  /*1f70*/  FMUL.FTZ R50, R114, R101 ;  /* 0x0000006572327220 */ /* 0x000fe40000410000 */
[----:B------:R-:W-:Y:S02]  /*1f80*/  FMUL.FTZ R51, R116, R99 ;  /* 0x0000006374337220 */ /* 0x000fe40000410000 */
[----:B------:R-:W-:Y:S01]  /*1f90*/  FMUL.FTZ R120, R117, R106 ;  /* 0x0000006a75787220 */ /* 0x000fe20000410000 */
[----:B------:R-:W-:Y:S01]  /*1fa0*/  @P0 PRMT R44, R44, 0x5410, R57 ;  /* 0x000054102c2c0816 */ /* 0x000fe20000000039 */
[----:B------:R-:W-:Y:S01]  /*1fb0*/  @P0 IMAD.WIDE.U32 R58, R119, R131, c[0x0][0x258] ;  /* 0x00009600773a0625 */ /* 0x000fe200078e0083 */
[----:B------:R-:W-:Y:S02]  /*1fc0*/  @P0 PRMT R45, R45, 0x5410, R61 ;  /* 0x000054102d2d0816 */ /* 0x000fe4000000003d */
[----:B------:R-:W-:-:S02]  /*1fd0*/  @P0 PRMT R46, R46, 0x5410, R62 ;  /* 0x000054102e2e0816 */ /* 0x000fc4000000003e */
[----:B------:R-:W-:Y:S02]  /*1fe0*/  @P0 PRMT R47, R47, 0x5410, R141 ;  /* 0x000054102f2f0816 */ /* 0x000fe4000000008d */
[----:B------:R-:W-:Y:S02]  /*1ff0*/  F2FP.PACK_AB R51, R120, R51 ;  /* 0x000000337833723e */ /* 0x000fe400000000ff */
[----:B------:R-:W-:Y:S02]  /*2000*/  F2FP.PACK_AB R50, R107, R50 ;  /* 0x000000326b32723e */ /* 0x000fe400000000ff */
[----:B------:R-:W-:Y:S02]  /*2010*/  F2FP.PACK_AB R49, R100, R49 ;  /* 0x000000316431723e */ /* 0x000fe400000000ff */
[----:B------:R-:W-:Y:S02]  /*2020*/  F2FP.PACK_AB R48, R97, R48 ;  /* 0x000000306130723e */ /* 0x000fe400000000ff */
[----:B------:R-:W-:Y:S01]  /*2030*/  LEA.HI.X R57, R119, c[0x0][0x24c], RZ, 0x4, P1 ;  /* 0x0000930077397a11 */ /* 0x000fe200008f24ff */
[----:B------:R0:W-:Y:S04]  /*2040*/  @P0 STG.E.128 [R58.64], R44 ;  /* 0x0000002c3a000986 */ /* 0x0001e8000c101d04 */
[----:B------:R0:W-:Y:S01]  /*2050*/  STG.E.128 [R56.64], R48 ;  /* 0x0000003038007986 */ /* 0x0001e2000c101d04 */
[----:B------:R-:W-:Y:S01]  /*2060*/  ISETP.GE.AND P0, PT, R77, c[0x0][0x164], PT ;  /* 0x000059004d007a0c */ /* 0x000fe20003f06270 */
[----:B---3--:R-:W-:-:S02]  /*2070*/  HADD2.F32 R63, -RZ, R53.H0_H0 ;  /* 0x20000035ff3f7230 */ /* 0x008fc40000004100 */
[----:B------:R-:W-:Y:S02]  /*2080*/  HADD2.F32 R62, -RZ, R53.H1_H1 ;  /* 0x30000035ff3e7230 */ /* 0x000fe40000004100 */
[----:B------:R-:W-:Y:S02]  /*2090*/  HADD2.F32 R61, -RZ, R52.H0_H0 ;  /* 0x20000034ff3d7230 */ /* 0x000fe40000004100 */
[----:B------:R-:W-:Y:S02]  /*20a0*/  HADD2.F32 R53, -RZ, R54.H0_H0 ;  /* 0x20000036ff357230 */ /* 0x000fe40000004100 */
[----:B------:R-:W-:Y:S02]  /*20b0*/  HADD2.F32 R52, -RZ, R52.H1_H1 ;  /* 0x30000034ff347230 */ /* 0x000fe40000004100 */
[----:B------:R-:W-:Y:S02]  /*20c0*/  HADD2.F32 R54, -RZ, R54.H1_H1 ;  /* 0x30000036ff367230 */ /* 0x000fe40000004100 */
[----:B------:R-:W-:-:S02]  /*20d0*/  HADD2.F32 R97, -RZ, R55.H0_H0 ;  /* 0x20000037ff617230 */ /* 0x000fc40000004100 */
[----:B------:R-:W-:Y:S01]  /*20e0*/  HADD2.F32 R100, -RZ, R55.H1_H1 ;  /* 0x30000037ff647230 */ /* 0x000fe20000004100 */
[----:B------:R-:W-:Y:S02]  /*20f0*/  FFMA.FTZ R8, R61, R129, R8 ;  /* 0x000000813d087223 */ /* 0x000fe40000010008 */
[----:B------:R-:W-:Y:S02]  /*2100*/  FFMA.FTZ R9, R52, R60, R9 ;  /* 0x0000003c34097223 */ /* 0x000fe40000010009 */
[----:B------:R-:W-:Y:S02]  /*2110*/  FFMA.FTZ R6, R63, R123, R6 ;  /* 0x0000007b3f067223 */ /* 0x000fe40000010006 */
[----:B------:R-:W-:Y:S02]  /*2120*/  FFMA.FTZ R7, R62, R96, R7 ;  /* 0x000000603e077223 */ /* 0x000fe40000010007 */
[----:B------:R-:W-:Y:S02]  /*2130*/  FFMA.FTZ R4, R53, R101, R4 ;  /* 0x0000006535047223 */ /* 0x000fe40000010004 */
[----:B------:R-:W-:-:S02]  /*2140*/  FFMA.FTZ R5, R54, R98, R5 ;  /* 0x0000006236057223 */ /* 0x000fc40000010005 */
[----:B------:R-:W-:Y:S02]  /*2150*/  FFMA.FTZ R2, R97, R99, R2 ;  /* 0x0000006361027223 */ /* 0x000fe40000010002 */
[----:B------:R-:W-:Y:S01]  /*2160*/  FFMA.FTZ R3, R100, R106, R3 ;  /* 0x0000006a64037223 */ /* 0x000fe20000010003 */
[----:B0-----:R-:W-:Y:S01]  /*2170*/  @P0 CALL.REL.NOINC `(.L_x_919) ;  /* 0x0000001000000944 */ /* 0x001fe20003c00000 */
[----:B------:R-:W-:Y:S05]  /*2180*/  BRA `(.L_x_920) ;  /* 0xffffe4b000007947 */ /* 0x000fea000383ffff */
.L_x_919:
        /* <DEDUP_REMOVED lines=36> */
.L_x_916:
[----:B------:R-:W0:Y:S01]  /*23d0*/  S2UR UR6, SR_CTAID.X ;  /* 0x00000000000679c3 */ /* 0x000e220000002500 */
[C---:B------:R-:W-:Y:S02]  /*23e0*/  LOP3.LUT R3, R0.reuse, 0x7f, RZ, 0xc0, !PT ;  /* 0x0000007f00037812 */ /* 0x040fe400078ec0ff */
        /* <DEDUP_REMOVED lines=20> */
.L_x_917:
[----:B------:R-:W-:Y:S01]  /*2530*/  HFMA2.MMA R52, -RZ, RZ, 0, 9.5367431640625e-07 ;  /* 0x00000010ff347435 */ /* 0x000fe200000001ff */
[----:B------:R-:W-:-:S02]  /*2540*/  MOV R51, R53 ;  /* 0x0000003500337202 */ /* 0x000fc40000000f00 */
[----:B------:R-:W-:Y:S02]  /*2550*/  MOV R54, 0x1f ;  /* 0x0000001f00367802 */ /* 0x000fe40000000f00 */
[----:B------:R-:W-:Y:S02]  /*2560*/  MOV R57, 0xffffffff ;  /* 0xffffffff00397802 */ /* 0x000fe40000000f00 */
[----:B------:R-:W-:Y:S02]  /*2570*/  MOV R48, 0x2590 ;  /* 0x0000259000307802 */ /* 0x000fe40000000f00 */
[----:B-----5:R-:W-:Y:S05]  /*2580*/  CALL.REL.NOINC `($__internal_25_$__cuda_sm70_shflsync_down_p) ;  /* 0x0000046000007944 */ /* 0x020fea0003c00000 */
[----:B-1----:R-:W-:Y:S01]  /*2590*/  MOV R50, R51 ;  /* 0x0000003300327202 */ /* 0x002fe20000000f00 */
[----:B0-----:R-:W-:Y:S05]  /*25a0*/  BRA `(.L_x_921) ;  /* 0xffffec2000007947 */ /* 0x001fea000383ffff */
.L_x_918:
[----:B------:R-:W-:Y:S01]  /*25b0*/  HFMA2.MMA R52, -RZ, RZ, 0, 9.5367431640625e-07 ;  /* 0x00000010ff347435 */ /* 0x000fe200000001ff */
[----:B------:R-:W-:Y:S02]  /*25c0*/  MOV R51, R55 ;  /* 0x0000003700337202 */ /* 0x000fe40000000f00 */
[----:B------:R-:W-:Y:S02]  /*25d0*/  MOV R54, 0x1f ;  /* 0x0000001f00367802 */ /* 0x000fe40000000f00 */
[----:B------:R-:W-:-:S02]  /*25e0*/  MOV R57, 0xffffffff ;  /* 0xffffffff00397802 */ /* 0x000fc40000000f00 */
[----:B------:R-:W-:Y:S02]  /*25f0*/  MOV R48, 0x2610 ;  /* 0x0000261000307802 */ /* 0x000fe40000000f00 */
[----:B01---5:R-:W-:Y:S05]  /*2600*/  CALL.REL.NOINC `($__internal_25_$__cuda_sm70_shflsync_down_p) ;  /* 0x000003e000007944 */ /* 0x023fea0003c00000 */
[----:B------:R-:W-:Y:S01]  /*2610*/  FADD.FTZ R53, R53, R50 ;  /* 0x0000003235357221 */ /* 0x000fe20000010000 */
[----:B0-----:R-:W-:Y:S01]  /*2620*/  HFMA2.MMA R52, -RZ, RZ, 0, 4.76837158203125e-07 ;  /* 0x00000008ff347435 */ /* 0x001fe200000001ff */
[----:B-1----:R-:W-:Y:S01]  /*2630*/  FADD.FTZ R56, R55, R51 ;  /* 0x0000003337387221 */ /* 0x002fe20000010000 */
[----:B------:R-:W-:Y:S02]  /*2640*/  MOV R54, 0x1f ;  /* 0x0000001f00367802 */ /* 0x000fe40000000f00 */
[----:B------:R-:W-:Y:S02]  /*2650*/  MOV R57, 0xffffffff ;  /* 0xffffffff00397802 */ /* 0x000fe40000000f00 */
[----:B------:R-:W-:Y:S02]  /*2660*/  MOV R51, R53 ;  /* 0x0000003500337202 */ /* 0x000fe40000000f00 */
[----:B------:R-:W-:Y:S02]  /*2670*/  MOV R48, 0x2690 ;  /* 0x0000269000307802 */ /* 0x000fe40000000f00 */
[----:B------:R-:W-:Y:S05]  /*2680*/  CALL.REL.NOINC `($__internal_25_$__cuda_sm70_shflsync_down_p) ;  /* 0x0000036000007944 */ /* 0x000fea0003c00000 */
[----:B0-----:R-:W-:Y:S01]  /*2690*/  HFMA2.MMA R52, -RZ, RZ, 0, 4.76837158203125e-07 ;  /* 0x00000008ff347435 */ /* 0x001fe200000001ff */
[----:B-1----:R-:W-:-:S02]  /*26a0*/  MOV R50, R51 ;  /* 0x0000003300327202 */ /* 0x002fc40000000f00 */
[----:B------:R-:W-:Y:S02]  /*26b0*/  MOV R51, R56 ;  /* 0x0000003800337202 */ /* 0x000fe40000000f00 */
[----:B------:R-:W-:Y:S02]  /*26c0*/  MOV R54, 0x1f ;  /* 0x0000001f00367802 */ /* 0x000fe40000000f00 */
[----:B------:R-:W-:Y:S02]  /*26d0*/  MOV R57, 0xffffffff ;  /* 0xffffffff00397802 */ /* 0x000fe40000000f00 */
[----:B------:R-:W-:Y:S02]  /*26e0*/  MOV R48, 0x2700 ;  /* 0x0000270000307802 */ /* 0x000fe40000000f00 */
[----:B------:R-:W-:Y:S05]  /*26f0*/  CALL.REL.NOINC `($__internal_25_$__cuda_sm70_shflsync_down_p) ;  /* 0x000002f000007944 */ /* 0x000fea0003c00000 */
[----:B------:R-:W-:Y:S01]  /*2700*/  FADD.FTZ R53, R50, R53 ;  /* 0x0000003532357221 */ /* 0x000fe20000010000 */
[----:B0-----:R-:W-:Y:S01]  /*2710*/  HFMA2.MMA R52, -RZ, RZ, 0, 2.384185791015625e-07 ;  /* 0x00000004ff347435 */ /* 0x001fe200000001ff */
[----:B-1----:R-:W-:Y:S01]  /*2720*/  FADD.FTZ R56, R56, R51 ;  /* 0x0000003338387221 */ /* 0x002fe20000010000 */
[----:B------:R-:W-:Y:S02]  /*2730*/  MOV R54, 0x1f ;  /* 0x0000001f00367802 */ /* 0x000fe40000000f00 */
[----:B------:R-:W-:-:S02]  /*2740*/  MOV R57, 0xffffffff ;  /* 0xffffffff00397802 */ /* 0x000fc40000000f00 */
[----:B------:R-:W-:Y:S02]  /*2750*/  MOV R51, R53 ;  /* 0x0000003500337202 */ /* 0x000fe40000000f00 */
[----:B------:R-:W-:Y:S02]  /*2760*/  MOV R48, 0x2780 ;  /* 0x0000278000307802 */ /* 0x000fe40000000f00 */
[----:B------:R-:W-:Y:S05]  /*2770*/  CALL.REL.NOINC `($__internal_25_$__cuda_sm70_shflsync_down_p) ;  /* 0x0000027000007944 */ /* 0x000fea0003c00000 */
[----:B0-----:R-:W-:Y:S01]  /*2780*/  HFMA2.MMA R52, -RZ, RZ, 0, 2.384185791015625e-07 ;  /* 0x00000004ff347435 */ /* 0x001fe200000001ff */
[----:B-1----:R-:W-:Y:S02]  /*2790*/  MOV R50, R51 ;  /* 0x0000003300327202 */ /* 0x002fe40000000f00 */
[----:B------:R-:W-:Y:S02]  /*27a0*/  MOV R51, R56 ;  /* 0x0000003800337202 */ /* 0x000fe40000000f00 */
[----:B------:R-:W-:Y:S02]  /*27b0*/  MOV R54, 0x1f ;  /* 0x0000001f00367802 */ /* 0x000fe40000000f00 */
[----:B------:R-:W-:Y:S02]  /*27c0*/  MOV R57, 0xffffffff ;  /* 0xffffffff00397802 */ /* 0x000fe40000000f00 */
[----:B------:R-:W-:-:S02]  /*27d0*/  MOV R48, 0x27f0 ;  /* 0x000027f000307802 */ /* 0x000fc40000000f00 */
[----:B------:R-:W-:Y:S05]  /*27e0*/  CALL.REL.NOINC `($__internal_25_$__cuda_sm70_shflsync_down_p) ;  /* 0x0000020000007944 */ /* 0x000fea0003c00000 */
[----:B------:R-:W-:Y:S01]  /*27f0*/  FADD.FTZ R53, R50, R53 ;  /* 0x0000003532357221 */ /* 0x000fe20000010000 */
[----:B0-----:R-:W-:Y:S01]  /*2800*/  HFMA2.MMA R52, -RZ, RZ, 0, 1.1920928955078125e-07 ;  /* 0x00000002ff347435 */ /* 0x001fe200000001ff */
[----:B-1----:R-:W-:Y:S01]  /*2810*/  FADD.FTZ R56, R56, R51 ;  /* 0x0000003338387221 */ /* 0x002fe20000010000 */
[----:B------:R-:W-:-:S02]  /*2820*/  MOV R54, 0x1f ;  /* 0x0000001f00367802 */ /* 0x000fc40000000f00 */
[----:B------:R-:W-:Y:S02]  /*2830*/  MOV R57, 0xffffffff ;  /* 0xffffffff00397802 */ /* 0x000fe40000000f00 */
[----:B------:R-:W-:Y:S02]  /*2840*/  MOV R51, R53 ;  /* 0x0000003500337202 */ /* 0x000fe40000000f00 */
[----:B------:R-:W-:Y:S02]  /*2850*/  MOV R48, 0x2870 ;  /* 0x0000287000307802 */ /* 0x000fe40000000f00 */
[----:B------:R-:W-:Y:S05]  /*2860*/  CALL.REL.NOINC `($__internal_25_$__cuda_sm70_shflsync_down_p) ;  /* 0x0000018000007944 */ /* 0x000fea0003c00000 */
[----:B0-----:R-:W-:Y:S01]  /*2870*/  HFMA2.MMA R52, -RZ, RZ, 0, 1.1920928955078125e-07 ;  /* 0x00000002ff347435 */ /* 0x001fe200000001ff */
[----:B-1----:R-:W-:Y:S02]  /*2880*/  MOV R50, R51 ;  /* 0x0000003300327202 */ /* 0x002fe40000000f00 */
[----:B------:R-:W-:Y:S02]  /*2890*/  MOV R51, R56 ;  /* 0x0000003800337202 */ /* 0x000fe40000000f00 */
[----:B------:R-:W-:Y:S02]  /*28a0*/  MOV R54, 0x1f ;  /* 0x0000001f00367802 */ /* 0x000fe40000000f00 */
[----:B------:R-:W-:-:S02]  /*28b0*/  MOV R57, 0xffffffff ;  /* 0xffffffff00397802 */ /* 0x000fc40000000f00 */
[----:B------:R-:W-:Y:S02]  /*28c0*/  MOV R48, 0x28e0 ;  /* 0x000028e000307802 */ /* 0x000fe40000000f00 */
[----:B------:R-:W-:Y:S05]  /*28d0*/  CALL.REL.NOINC `($__internal_25_$__cuda_sm70_shflsync_down_p) ;  /* 0x0000011000007944 */ /* 0x000fea0003c00000 */
[----:B------:R-:W-:Y:S01]  /*28e0*/  FADD.FTZ R53, R50, R53 ;  /* 0x0000003532357221 */ /* 0x000fe20000010000 */
[----:B0-----:R-:W-:Y:S01]  /*28f0*/  HFMA2.MMA R52, -RZ, RZ, 0, 5.9604644775390625e-08 ;  /* 0x00000001ff347435 */ /* 0x001fe200000001ff */
[----:B-1----:R-:W-:Y:S01]  /*2900*/  FADD.FTZ R55, R56, R51 ;  /* 0x0000003338377221 */ /* 0x002fe20000010000 */
[----:B------:R-:W-:Y:S02]  /*2910*/  MOV R54, 0x1f ;  /* 0x0000001f00367802 */ /* 0x000fe40000000f00 */
[----:B------:R-:W-:Y:S02]  /*2920*/  MOV R57, 0xffffffff ;  /* 0xffffffff00397802 */ /* 0x000fe40000000f00 */
[----:B------:R-:W-:Y:S02]  /*2930*/  MOV R51, R53 ;  /* 0x0000003500337202 */ /* 0x000fe40000000f00 */
[----:B------:R-:W-:Y:S02]  /*2940*/  MOV R48, 0x2960 ;  /* 0x0000296000307802 */ /* 0x000fe40000000f00 */
[----:B------:R-:W-:Y:S05]  /*2950*/  CALL.REL.NOINC `($__internal_25_$__cuda_sm70_shflsync_down_p) ;  /* 0x0000009000007944 */ /* 0x000fea0003c00000 */
[----:B0-----:R-:W-:Y:S01]  /*2960*/  HFMA2.MMA R52, -RZ, RZ, 0, 5.9604644775390625e-08 ;  /* 0x00000001ff347435 */ /* 0x001fe200000001ff */
[----:B-1----:R-:W-:-:S02]  /*2970*/  MOV R56, R51 ;  /* 0x0000003300387202 */ /* 0x002fc40000000f00 */
[----:B------:R-:W-:Y:S02]  /*2980*/  MOV R51, R55 ;  /* 0x0000003700337202 */ /* 0x000fe40000000f00 */
[----:B------:R-:W-:Y:S02]  /*2990*/  MOV R54, 0x1f ;  /* 0x0000001f00367802 */ /* 0x000fe40000000f00 */
[----:B------:R-:W-:Y:S02]  /*29a0*/  MOV R57, 0xffffffff ;  /* 0xffffffff00397802 */ /* 0x000fe40000000f00 */
[----:B------:R-:W-:Y:S02]  /*29b0*/  MOV R48, 0x29d0 ;  /* 0x000029d000307802 */ /* 0x000fe40000000f00 */
[----:B------:R-:W-:Y:S05]  /*29c0*/  CALL.REL.NOINC `($__internal_25_$__cuda_sm70_shflsync_down_p) ;  /* 0x0000002000007944 */ /* 0x000fea0003c00000 */
[----:B-1----:R-:W-:Y:S01]  /*29d0*/  MOV R48, R51 ;  /* 0x0000003300307202 */ /* 0x002fe20000000f00 */
[----:B0-----:R-:W-:Y:S05]  /*29e0*/  BRA `(.L_x_922) ;  /* 0xffffe90000007947 */ /* 0x001fea000383ffff */
        .weak           $__internal_25_$__cuda_sm70_shflsync_down_p
        .type           $__internal_25_$__cuda_sm70_shflsync_down_p,@function
        .size           $__internal_25_$__cuda_sm70_shflsync_down_p,(.L_x_6827 - $__internal_25_$__cuda_sm70_shflsync_down_p)
$__internal_25_$__cuda_sm70_shflsync_down_p:
[----:B------:R-:W-:Y:S01]  /*29f0*/  HFMA2.MMA R49, -RZ, RZ, 0, 0 ;  /* 0x00000000ff317435 */ /* 0x000fe200000001ff */
[----:B------:R-:W-:Y:S04]  /*2a00*/  WARPSYNC R57 ;  /* 0x0000003900007348 */ /* 0x000fe80003800000 */
[----:B------:R0:W1:Y:S01]  /*2a10*/  SHFL.DOWN PT, R51, R51, R52, R54 ;  /* 0x0800003433337389 */ /* 0x00006200000e0036 */
[----:B------:R-:W-:Y:S05]  /*2a20*/  RET.REL.NODEC R48 `(_ZN10layer_norm13ln_bwd_kernelINS_13Kernel_traitsI6__halfS2_S2_S2_fjLj2048ELj1ELj1ELj4ELj16ENS_18Kernel_traits_baseILj2048ES2_S2_S2_S2_fjLj128EEEEELb0ELb1ELb0ELb1EEEvNS_9BwdParamsE) ;  /* 0xffffd5d030007950 */ /* 0x000fea0003c3ffff */
.L_x_923:
        /* <DEDUP_REMOVED lines=13> */
.L_x_6827:


//--------------------- .text._ZN10layer_norm13ln_bwd_kernelINS_13Kernel_traitsI6__halfS2_S2_S2_fjLj2048ELj1ELj1ELj4ELj16ENS_18Kernel_traits_baseILj2048ES2_S2_S2_S2_fjLj128EEEEELb0ELb1ELb1ELb0EEEvNS_9BwdParamsE --------------------------
	.section	.text._ZN10layer_norm13ln_bwd_kernelINS_13Kernel_traitsI6__halfS2_S2_S2_fjLj2048ELj1ELj1ELj4ELj16ENS_18Kernel_traits_baseILj2048ES2_S2_S2_S2_fjLj128EEEEELb0ELb1ELb1ELb0EEEvNS_9BwdParamsE,"ax",@progbits
	.sectioninfo	@"SHI_REGISTERS=161"
	.align	128
        .global         _ZN10layer_norm13ln_bwd_kernelINS_13Kernel_traitsI6__halfS2_S2_S2_fjLj2048ELj1ELj1ELj4ELj16ENS_18Kernel_traits_baseILj2048ES2_S2_S2_S2_fjLj128EEEEELb0ELb1ELb1ELb0EEEvNS_9BwdParamsE
        .type           _ZN10layer_norm13ln_bwd_kernelINS_13Kernel_traitsI6__halfS2_S2_S2_fjLj2048ELj1ELj1ELj4ELj16ENS_18Kernel_traits_baseILj2048ES2_S2_S2_S2_fjLj128EEEEELb0ELb1ELb1ELb0EEEvNS_9BwdParamsE,@function
        .size           _ZN10layer_norm13ln_bwd_kernelINS_13Kernel_traitsI6__halfS2_S2_S2_fjLj2048ELj1ELj1ELj4ELj16ENS_18Kernel_traits_baseILj2048ES2_S2_S2_S2_fjLj128EEEEELb0ELb1ELb1ELb0EEEvNS_9BwdParamsE,(.L_x_6828 - _ZN10layer_norm13ln_bwd_kernelINS_13Kernel_traitsI6__halfS2_S2_S2_fjLj2048ELj1ELj1ELj4ELj16ENS_18Kernel_traits_baseILj2048ES2_S2_S2_S2_fjLj128EEEEELb0ELb1ELb1ELb0EEEvNS_9BwdParamsE)
        .other          _ZN10layer_norm13ln_bwd_kernelINS_13Kernel_traitsI6__halfS2_S2_S2_fjLj2048ELj1ELj1ELj4ELj16ENS_18Kernel_traits_baseILj2048ES2_S2_S2_S2_fjLj128EEEEELb0ELb1ELb1ELb0EEEvNS_9BwdParamsE,@"STO_CUDA_ENTRY STV_DEFAULT"
_ZN10layer_norm13ln_bwd_kernelINS_13Kernel_traitsI6__halfS2_S2_S2_fjLj2048ELj1ELj1ELj4ELj16ENS_18Kernel_traits_baseILj2048ES2_S2_S2_S2_fjLj128EEEEELb0ELb1ELb1ELb0EEEvNS_9BwdParamsE:
.text._ZN10layer_norm13ln_bwd_kernelINS_13Kernel_traitsI6__halfS2_S2_S2_fjLj2048ELj1ELj1ELj4ELj16ENS_18Kernel_traits_baseILj2048ES2_S2_S2_S2_fjLj128EEEEELb0ELb1ELb1ELb0EEEvNS_9BwdParamsE:
        /* <DEDUP_REMOVED lines=51> */
[--C-:B-----5:R-:W-:Y:S01]  /*0330*/  HADD2.F32 R0, -RZ, R100.reuse.H0_H0 ;  /* 0x20000064ff007230 */ /* 0x120fe20000004100 */
[----:B------:R-:W-:Y:S01]  /*0340*/  HFMA2.MMA R114, -RZ, RZ, 0, 5.9604644775390625e-08 ;  /* 0x00000001ff727435 */ /* 0x000fe200000001ff */
[----:B------:R-:W-:Y:S01]  /*0350*/  HADD2.F32 R23, -RZ, R100.H1_H1 ;  /* 0x30000064ff177230 */ /* 0x000fe20000004100 */
[----:B------:R-:W-:Y:S01]  /*0360*/  MOV R29, RZ ;  /* 0x000000ff001d7202 */ /* 0x000fe20000000f00 */
[----:B------:R-:W-:-:S02]  /*0370*/  HADD2.F32 R100, -RZ, R102.H0_H0 ;  /* 0x20000066ff647230 */ /* 0x000fc40000004100 */
[----:B------:R-:W-:Y:S02]  /*0380*/  HADD2.F32 R104, -RZ, R102.H1_H1 ;  /* 0x30000066ff687230 */ /* 0x000fe40000004100 */
[----:B------:R-:W-:Y:S02]  /*0390*/  HADD2.F32 R21, -RZ, R101.H0_H0 ;  /* 0x20000065ff157230 */ /* 0x000fe40000004100 */
        /* <DEDUP_REMOVED lines=27> */
.L_x_991:
        /* <DEDUP_REMOVED lines=24> */
.L_x_929:
[----:B------:R-:W-:Y:S02]  /*06d0*/  IADD3 R92, R116, 0x80, RZ ;  /* 0x00000080745c7810 */ /* 0x000fe40007ffe0ff */
.L_x_928:
[----:B------:R-:W-:Y:S05]  /*06e0*/  BSYNC B1 ;  /* 0x0000000000017941 */ /* 0x000fea0003800000 */
.L_x_927:
        /* <DEDUP_REMOVED lines=9> */
.L_x_926:
        /* <DEDUP_REMOVED lines=25> */
[--C-:B------:R-:W-:Y:S01]  /*0910*/  HADD2.F32 R125, -RZ, R93.reuse.H0_H0 ;  /* 0x2000005dff7d7230 */ /* 0x100fe20000004100 */
[C---:B------:R-:W-:Y:S01]  /*0920*/  FADD.FTZ R92, -R152.reuse, R119 ;  /* 0x00000077985c7221 */ /* 0x040fe20000010100 */
[----:B---3--:R-:W-:Y:S01]  /*0930*/  HADD2.F32 R122, -RZ, R96.H0_H0 ;  /* 0x20000060ff7a7230 */ /* 0x008fe20000004100 */
[----:B------:R-:W-:Y:S01]  /*0940*/  FADD.FTZ R118, -R152, R123 ;  /* 0x0000007b98767221 */ /* 0x000fe20000010100 */
[----:B------:R-:W-:Y:S01]  /*0950*/  HADD2.F32 R127, -RZ, R93.H1_H1 ;  /* 0x3000005dff7f7230 */ /* 0x000fe20000004100 */
[----:B-----5:R-:W-:Y:S01]  /*0960*/  FMUL.FTZ R119, R113, R92 ;  /* 0x0000005c71777220 */ /* 0x020fe20000410000 */
[--C-:B------:R-:W-:Y:S01]  /*0970*/  HADD2.F32 R129, -RZ, R94.reuse.H0_H0 ;  /* 0x2000005eff817230 */ /* 0x100fe20000004100 */
[----:B------:R-:W-:Y:S01]  /*0980*/  FADD.FTZ R48, R48, R122 ;  /* 0x0000007a30307221 */ /* 0x000fe20000010000 */
[----:B------:R-:W-:Y:S01]  /*0990*/  HADD2.F32 R93, -RZ, R94.H1_H1 ;  /* 0x3000005eff5d7230 */ /* 0x000fe20000004100 */
[C---:B------:R-:W-:Y:S01]  /*09a0*/  FADD.FTZ R94, -R152.reuse, R125 ;  /* 0x0000007d985e7221 */ /* 0x040fe20000010100 */
[----:B------:R-:W-:Y:S01]  /*09b0*/  HADD2.F32 R96, -RZ, R96.H1_H1 ;  /* 0x30000060ff607230 */ /* 0x000fe20000004100 */
[-C--:B------:R-:W-:Y:S01]  /*09c0*/  FFMA.FTZ R28, R119, R122.reuse, R28 ;  /* 0x0000007a771c7223 */ /* 0x080fe2000001001c */
[--C-:B------:R-:W-:Y:S01]  /*09d0*/  HADD2.F32 R131, -RZ, R95.reuse.H0_H0 ;  /* 0x2000005fff837230 */ /* 0x100fe20000004100 */
[----:B------:R-:W-:Y:S01]  /*09e0*/  FMUL.FTZ R122, R17, R122 ;  /* 0x0000007a117a7220 */ /* 0x000fe20000410000 */
[----:B------:R-:W-:Y:S01]  /*09f0*/  HADD2.F32 R95, -RZ, R95.H1_H1 ;  /* 0x3000005fff5f7230 */ /* 0x000fe20000004100 */
[----:B------:R-:W-:Y:S01]  /*0a00*/  FADD.FTZ R130, -R152, R93 ;  /* 0x0000005d98827221 */ /* 0x000fe20000010100 */
[--C-:B------:R-:W-:Y:S01]  /*0a10*/  HADD2.F32 R126, -RZ, R97.reuse.H0_H0 ;  /* 0x20000061ff7e7230 */ /* 0x100fe20000004100 */
[C---:B------:R-:W-:Y:S01]  /*0a20*/  FMUL.FTZ R123, R113.reuse, R94 ;  /* 0x0000005e717b7220 */ /* 0x040fe20000410000 */
[----:B------:R-:W-:Y:S01]  /*0a30*/  HADD2.F32 R97, -RZ, R97.H1_H1 ;  /* 0x30000061ff617230 */ /* 0x000fe20000004100 */
[----:B------:R-:W-:Y:S01]  /*0a40*/  FMUL.FTZ R118, R113, R118 ;  /* 0x0000007671767220 */ /* 0x000fe20000410000 */
[--C-:B------:R-:W-:Y:S01]  /*0a50*/  HADD2.F32 R128, -RZ, R98.reuse.H0_H0 ;  /* 0x20000062ff807230 */ /* 0x100fe20000004100 */
[----:B------:R-:W-:Y:S01]  /*0a60*/  FMUL.FTZ R125, R16, R96 ;  /* 0x00000060107d7220 */ /* 0x000fe20000410000 */
[----:B------:R-:W-:Y:S01]  /*0a70*/  HADD2.F32 R98, -RZ, R98.H1_H1 ;  /* 0x30000062ff627230 */ /* 0x000fe20000004100 */
[----:B------:R-:W-:Y:S01]  /*0a80*/  FADD.FTZ R92, RZ, R122 ;  /* 0x0000007aff5c7221 */ /* 0x000fe20000010000 */
[--C-:B------:R-:W-:Y:S01]  /*0a90*/  HADD2.F32 R132, -RZ, R99.reuse.H0_H0 ;  /* 0x20000063ff847230 */ /* 0x100fe20000004100 */
[----:B------:R-:W-:Y:S01]  /*0aa0*/  FFMA.FTZ R93, R119, R122, RZ ;  /* 0x0000007a775d7223 */ /* 0x000fe200000100ff */
[----:B------:R-:W-:Y:S01]  /*0ab0*/  HADD2.F32 R99, -RZ, R99.H1_H1 ;  /* 0x30000063ff637230 */ /* 0x000fe20000004100 */
[----:B0-----:R-:W-:-:S02]  /*0ac0*/  FADD.FTZ R120, -R152, R129 ;  /* 0x0000008198787221 */ /* 0x001fc40000010100 */
[----:B------:R-:W-:Y:S02]  /*0ad0*/  FADD.FTZ R134, -R152, R95 ;  /* 0x0000005f98867221 */ /* 0x000fe40000010100 */
[----:B------:R-:W-:Y:S02]  /*0ae0*/  FADD.FTZ R50, R50, R126 ;  /* 0x0000007e32327221 */ /* 0x000fe40000010000 */
[-C--:B------:R-:W-:Y:S02]  /*0af0*/  FFMA.FTZ R30, R123, R126.reuse, R30 ;  /* 0x0000007e7b1e7223 */ /* 0x080fe4000001001e */
[----:B------:R-:W-:Y:S02]  /*0b00*/  FADD.FTZ R124, -R152, R127 ;  /* 0x0000007f987c7221 */ /* 0x000fe40000010100 */
        /* <DEDUP_REMOVED lines=38> */
.L_x_932:
[----:B------:R-:W-:Y:S05]  /*0d70*/  BSYNC B1 ;  /* 0x0000000000017941 */ /* 0x000fea0003800000 */
.L_x_931:
        /* <DEDUP_REMOVED lines=9> */
[----:B--2---:R-:W-:Y:S02]  /*0e10*/  HADD2.F32 R117, -RZ, R92.H0_H0 ;  /* 0x2000005cff757230 */ /* 0x004fe40000004100 */
[--C-:B------:R-:W-:Y:S02]  /*0e20*/  HADD2.F32 R139, -RZ, R93.reuse.H0_H0 ;  /* 0x2000005dff8b7230 */ /* 0x100fe40000004100 */
[----:B------:R-:W-:Y:S02]  /*0e30*/  HADD2.F32 R141, -RZ, R93.H1_H1 ;  /* 0x3000005dff8d7230 */ /* 0x000fe40000004100 */
[--C-:B------:R-:W-:Y:S01]  /*0e40*/  HADD2.F32 R93, -RZ, R94.reuse.H0_H0 ;  /* 0x2000005eff5d7230 */ /* 0x100fe20000004100 */
[C---:B0-----:R-:W-:Y:S01]  /*0e50*/  FADD.FTZ R120, -R152.reuse, R139 ;  /* 0x0000008b98787221 */ /* 0x041fe20000010100 */
[----:B------:R-:W-:Y:S01]  /*0e60*/  HADD2.F32 R143, -RZ, R94.H1_H1 ;  /* 0x3000005eff8f7230 */ /* 0x000fe20000004100 */
[C---:B------:R-:W-:Y:S01]  /*0e70*/  FADD.FTZ R94, -R152.reuse, R117 ;  /* 0x00000075985e7221 */ /* 0x040fe20000010100 */
[----:B---3--:R-:W-:Y:S01]  /*0e80*/  HADD2.F32 R138, -RZ, R96.H0_H0 ;  /* 0x20000060ff8a7230 */ /* 0x008fe20000004100 */
[----:B------:R-:W-:Y:S01]  /*0e90*/  FADD.FTZ R144, -R152, R93 ;  /* 0x0000005d98907221 */ /* 0x000fe20000010100 */
[----:B------:R-:W-:Y:S01]  /*0ea0*/  HADD2.F32 R137, -RZ, R92.H1_H1 ;  /* 0x3000005cff897230 */ /* 0x000fe20000004100 */
[----:B-----5:R-:W-:Y:S01]  /*0eb0*/  FMUL.FTZ R117, R113, R94 ;  /* 0x0000005e71757220 */ /* 0x020fe20000410000 */
[----:B------:R-:W-:Y:S01]  /*0ec0*/  HADD2.F32 R96, -RZ, R96.H1_H1 ;  /* 0x30000060ff607230 */ /* 0x000fe20000004100 */
[----:B------:R-:W-:Y:S01]  /*0ed0*/  FADD.FTZ R40, R40, R138 ;  /* 0x0000008a28287221 */ /* 0x000fe20000010000 */
[--C-:B------:R-:W-:Y:S01]  /*0ee0*/  HADD2.F32 R142, -RZ, R97.reuse.H0_H0 ;  /* 0x20000061ff8e7230 */ /* 0x100fe20000004100 */
[-C--:B------:R-:W-:Y:S01]  /*0ef0*/  FFMA.FTZ R80, R117, R138.reuse, R80 ;  /* 0x0000008a75507223 */ /* 0x080fe20000010050 */
[--C-:B------:R-:W-:Y:S01]  /*0f00*/  HADD2.F32 R93, -RZ, R98.reuse.H0_H0 ;  /* 0x20000062ff5d7230 */ /* 0x100fe20000004100 */
[C---:B------:R-:W-:Y:S01]  /*0f10*/  FADD.FTZ R136, -R152.reuse, R137 ;  /* 0x0000008998887221 */ /* 0x040fe20000010100 */
[----:B------:R-:W-:Y:S01]  /*0f20*/  HADD2.F32 R97, -RZ, R97.H1_H1 ;  /* 0x30000061ff617230 */ /* 0x000fe20000004100 */
[----:B------:R-:W-:Y:S01]  /*0f30*/  FMUL.FTZ R138, R9, R138 ;  /* 0x0000008a098a7220 */ /* 0x000fe20000410000 */
[----:B------:R-:W-:Y:S01]  /*0f40*/  HADD2.F32 R145, -RZ, R95.H0_H0 ;  /* 0x2000005fff917230 */ /* 0x000fe20000004100 */
[----:B------:R-:W-:Y:S01]  /*0f50*/  FADD.FTZ R146, -R152, R143 ;  /* 0x0000008f98927221 */ /* 0x000fe20000010100 */
[----:B------:R-:W-:Y:S01]  /*0f60*/  HADD2.F32 R98, -RZ, R98.H1_H1 ;  /* 0x30000062ff627230 */ /* 0x000fe20000004100 */
[C---:B------:R-:W-:Y:S01]  /*0f70*/  FMUL.FTZ R137, R113.reuse, R120 ;  /* 0x0000007871897220 */ /* 0x040fe20000410000 */
[----:B------:R-:W-:Y:S01]  /*0f80*/  HADD2.F32 R148, -RZ, R99.H0_H0 ;  /* 0x20000063ff947230 */ /* 0x000fe20000004100 */
[C---:B------:R-:W-:Y:S01]  /*0f90*/  FMUL.FTZ R143, R113.reuse, R144 ;  /* 0x00000090718f7220 */ /* 0x040fe20000410000 */
[----:B------:R-:W-:Y:S01]  /*0fa0*/  HADD2.F32 R95, -RZ, R95.H1_H1 ;  /* 0x3000005fff5f7230 */ /* 0x000fe20000004100 */
[----:B------:R-:W-:Y:S01]  /*0fb0*/  FMUL.FTZ R136, R113, R136 ;  /* 0x0000008871887220 */ /* 0x000fe20000410000 */
[----:B------:R-:W-:Y:S01]  /*0fc0*/  HADD2.F32 R99, -RZ, R99.H1_H1 ;  /* 0x30000063ff637230 */ /* 0x000fe20000004100 */
        /* <DEDUP_REMOVED lines=8> */
[----:B------:R-:W-:Y:S02]  /*1050*/  FADD.FTZ R140, -R152, R141 ;  /* 0x0000008d988c7221 */ /* 0x000fe40000010100 */
[----:B------:R-:W-:Y:S02]  /*1060*/  FMUL.FTZ R142, R7, R142 ;  /* 0x0000008e078e7220 */ /* 0x000fe40000410000 */
[----:B------:R-:W-:Y:S02]  /*1070*/  FADD.FTZ R93, R94, R139 ;  /* 0x0000008b5e5d7221 */ /* 0x000fe40000010000 */
[----:B------:R-:W-:Y:S02]  /*1080*/  FFMA.FTZ R154, R136, R139, R154 ;  /* 0x0000008b889a7223 */ /* 0x000fe4000001009a */
[----:B------:R-:W-:-:S02]  /*1090*/  FMUL.FTZ R140, R113, R140 ;  /* 0x0000008c718c7220 */ /* 0x000fc40000410000 */
[----:B------:R-:W-:Y:S02]  /*10a0*/  FMUL.FTZ R141, R6, R97 ;  /* 0x00000061068d7220 */ /* 0x000fe40000410000 */
[----:B------:R-:W-:Y:S02]  /*10b0*/  FADD.FTZ R94, R93, R142 ;  /* 0x0000008e5d5e7221 */ /* 0x000fe40000010000 */
[----:B------:R-:W-:Y:S02]  /*10c0*/  FFMA.FTZ R154, R137, R142, R154 ;  /* 0x0000008e899a7223 */ /* 0x000fe4000001009a */
[----:B------:R-:W-:Y:S02]  /*10d0*/  FADD.FTZ R92, -R152, R145 ;  /* 0x00000091985c7221 */ /* 0x000fe40000010100 */
        /* <DEDUP_REMOVED lines=27> */
.L_x_930:
[----:B------:R-:W-:Y:S05]  /*1290*/  BSYNC B0 ;  /* 0x0000000000007941 */ /* 0x000fea0003800000 */
.L_x_925:
[----:B------:R-:W-:Y:S02]  /*12a0*/  LOP3.LUT P4, RZ, R114, 0xff, RZ, 0xc0, !PT ;  /* 0x000000ff72ff7812 */ /* 0x000fe4000788c0ff */
[----:B------:R-:W-:Y:S02]  /*12b0*/  SHF.R.U32.HI R94, RZ, 0x5, R20 ;  /* 0x00000005ff5e7819 */ /* 0x000fe40000011614 */
[----:B------:R-:W-:Y:S02]  /*12c0*/  LOP3.LUT P0, RZ, R20, 0x1f, RZ, 0xc0, !PT ;  /* 0x0000001f14ff7812 */ /* 0x000fe4000780c0ff */
[----:B------:R-:W-:-:S07]  /*12d0*/  LOP3.LUT R151, R94, 0x7fffffc, RZ, 0xc0, !PT ;  /* 0x07fffffc5e977812 */ /* 0x000fce00078ec0ff */
[----:B------:R-:W-:Y:S01]  /*12e0*/  @!P4 IADD3 R151, R151, 0x4, RZ ;  /* 0x000000049797c810 */ /* 0x000fe20007ffe0ff */
[----:B------:R-:W-:Y:S05]  /*12f0*/  BRA.DIV ~URZ, `(.L_x_933) ;  /* 0x00001e727f007947 */ /* 0x000fea000b800000 */
[----:B------:R1:W2:Y:S02]  /*1300*/  SHFL.DOWN PT, R96, R153, 0x10, 0x1f ;  /* 0x0a001f0099607f89 */ /* 0x0002a400000e0000 */
.L_x_994:
        /* <DEDUP_REMOVED lines=18> */
.L_x_995:
        /* <DEDUP_REMOVED lines=27> */
[----:B------:R-:W-:Y:S01]  /*15e0*/  FMUL.FTZ R98, R92, c[0x0][0x1e0] ;  /* 0x000078005c627a20 */ /* 0x000fe20000410000 */
[----:B------:R-:W-:Y:S05]  /*15f0*/  @!P1 BRA `(.L_x_936) ;  /* 0x00000c8000009947 */ /* 0x000fea0003800000 */
[----:B------:R-:W-:Y:S01]  /*1600*/  BSSY B1, `(.L_x_937) ;  /* 0x0000005000017945 */ /* 0x000fe20003800000 */
[----:B------:R-:W-:Y:S05]  /*1610*/  @!P4 BRA `(.L_x_938) ;  /* 0x000000300000c947 */ /* 0x000fea0003800000 */
[----:B------:R-:W-:-:S05]  /*1620*/  MOV R89, 0x10 ;  /* 0x0000001000597802 */ /* 0x000fca0000000f00 */
[----:B------:R-:W-:-:S06]  /*1630*/  IMAD.WIDE.U32 R88, R96, R89, c[0x0][0x170] ;  /* 0x00005c0060587625 */ /* 0x000fcc00078e0059 */
[----:B------:R-:W5:Y:S02]  /*1640*/  LDG.E.128 R88, [R88.64] ;  /* 0x0000000458587981 */ /* 0x000f64000c1e1d00 */
.L_x_938:
[----:B------:R-:W-:Y:S05]  /*1650*/  BSYNC B1 ;  /* 0x0000000000017941 */ /* 0x000fea0003800000 */
.L_x_937:
        /* <DEDUP_REMOVED lines=8> */
[----:B------:R-:W-:Y:S01]  /*16e0*/  HADD2.F32 R92, -RZ, R76.H0_H0 ;  /* 0x2000004cff5c7230 */ /* 0x000fe20000004100 */
[----:B------:R-:W-:Y:S05]  /*16f0*/  BRA `(.L_x_941) ;  /* 0x000000b000007947 */ /* 0x000fea0003800000 */
.L_x_940:
        /* <DEDUP_REMOVED lines=9> */
[----:B------:R-:W-:-:S05]  /*1790*/  @P5 HADD2.F32 R93, -RZ, R76.H0_H0 ;  /* 0x2000004cff5d5230 */ /* 0x000fca0000004100 */
[----:B------:R-:W-:Y:S02]  /*17a0*/  @P5 FADD.FTZ R92, R92, R93 ;  /* 0x0000005d5c5c5221 */ /* 0x000fe40000010000 */
.L_x_941:
[----:B------:R-:W-:Y:S05]  /*17b0*/  BSYNC B1 ;  /* 0x0000000000017941 */ /* 0x000fea0003800000 */
.L_x_939:
[----:B------:R-:W-:Y:S01]  /*17c0*/  ISETP.NE.U32.AND P0, PT, RZ, c[0x0][0x258], PT ;  /* 0x00009600ff007a0c */ /* 0x000fe20003f05070 */
[----:B------:R-:W-:Y:S01]  /*17d0*/  @P4 FMUL.FTZ R93, R92, c[0x0][0x1ec] ;  /* 0x00007b005c5d4a20 */ /* 0x000fe20000410000 */
[----:B-----5:R-:W-:Y:S01]  /*17e0*/  @P4 HADD2.F32 R94, -RZ, R88.H0_H0 ;  /* 0x20000058ff5e4230 */ /* 0x020fe20000004100 */
[----:B------:R-:W-:Y:S01]  /*17f0*/  BSSY B1, `(.L_x_942) ;  /* 0x0000014000017945 */ /* 0x000fe20003800000 */
[----:B------:R-:W-:Y:S01]  /*1800*/  ISETP.NE.AND.EX P0, PT, RZ, c[0x0][0x25c], PT, P0 ;  /* 0x00009700ff007a0c */ /* 0x000fe20003f05300 */
[----:B------:R-:W-:Y:S02]  /*1810*/  @P4 FMUL.FTZ R95, R0, R93 ;  /* 0x0000005d005f4220 */ /* 0x000fe40000410000 */
[----:B------:R-:W-:-:S03]  /*1820*/  @P4 FFMA.FTZ R60, R93, R94, R60 ;  /* 0x0000005e5d3c4223 */ /* 0x000fc6000001003c */
[----:B------:R-:W-:-:S04]  /*1830*/  @P4 F2FP.PACK_AB R95, RZ, R95 ;  /* 0x0000005fff5f423e */ /* 0x000fc800000000ff */
[----:B------:R-:W-:-:S03]  /*1840*/  @P4 PRMT R44, R95, 0x7610, R44 ;  /* 0x000076105f2c4816 */ /* 0x000fc6000000002c */
[----:B------:R-:W-:-:S04]  /*1850*/  @P0 F2FP.PACK_AB R92, RZ, R92 ;  /* 0x0000005cff5c023e */ /* 0x000fc800000000ff */
[----:B------:R-:W-:Y:S01]  /*1860*/  @P0 PRMT R36, R92, 0x7610, R36 ;  /* 0x000076105c240816 */ /* 0x000fe20000000024 */
[----:B------:R-:W-:Y:S05]  /*1870*/  @P3 BRA `(.L_x_943) ;  /* 0x0000004000003947 */ /* 0x000fea0003800000 */
[----:B------:R-:W-:Y:S01]  /*1880*/  MOV R92, RZ ;  /* 0x000000ff005c7202 */ /* 0x000fe20000000f00 */
[----:B------:R-:W-:Y:S05]  /*1890*/  @!P5 BRA `(.L_x_944) ;  /* 0x000000900000d947 */ /* 0x000fea0003800000 */
[----:B------:R-:W-:Y:S01]  /*18a0*/  HADD2.F32 R92, -RZ, R76.H1_H1 ;  /* 0x3000004cff5c7230 */ /* 0x000fe20000004100 */
[----:B------:R-:W-:Y:S05]  /*18b0*/  BRA `(.L_x_944) ;  /* 0x0000007000007947 */ /* 0x000fea0003800000 */
.L_x_943:
[----:B------:R-:W-:-:S04]  /*18c0*/  ISETP.NE.AND P6, PT, R22, RZ, PT ;  /* 0x000000ff1600720c */ /* 0x000fc80003fc5270 */
[----:B------:R-:W-:-:S05]  /*18d0*/  FSEL R93, R97, RZ, !P6 ;  /* 0x000000ff615d7208 */ /* 0x000fca0007000000 */
[----:B------:R-:W-:Y:S01]  /*18e0*/  FFMA.FTZ R92, R118, R98, R93 ;  /* 0x00000062765c7223 */ /* 0x000fe2000001005d */
[----:B------:R-:W-:-:S03]  /*18f0*/  @P5 HADD2.F32 R93, -RZ, R76.H1_H1 ;  /* 0x3000004cff5d5230 */ /* 0x000fc60000004100 */
[----:B------:R-:W-:-:S04]  /*1900*/  FADD.FTZ R92, R125, -R92 ;  /* 0x8000005c7d5c7221 */ /* 0x000fc80000010000 */
[----:B------:R-:W-:-:S04]  /*1910*/  FMUL.FTZ R92, R113, R92 ;  /* 0x0000005c715c7220 */ /* 0x000fc80000410000 */
[----:B------:R-:W-:Y:S02]  /*1920*/  @P5 FADD.FTZ R92, R92, R93 ;  /* 0x0000005d5c5c5221 */ /* 0x000fe40000010000 */
.L_x_944:
[----:B------:R-:W-:Y:S05]  /*1930*/  BSYNC B1 ;  /* 0x0000000000017941 */ /* 0x000fea0003800000 */
.L_x_942:
[----:B------:R-:W-:Y:S01]  /*1940*/  @P4 FMUL.FTZ R94, R92, c[0x0][0x1ec] ;  /* 0x00007b005c5e4a20 */ /* 0x000fe20000410000 */
[----:B------:R-:W-:Y:S01]  /*1950*/  @P4 HADD2.F32 R93, -RZ, R88.H1_H1 ;  /* 0x30000058ff5d4230 */ /* 0x000fe20000004100 */
[----:B------:R-:W-:Y:S01]  /*1960*/  @P0 F2FP.PACK_AB R92, RZ, R92 ;  /* 0x0000005cff5c023e */ /* 0x000fe200000000ff */
[----:B------:R-:W-:Y:S01]  /*1970*/  BSSY B1, `(.L_x_945) ;  /* 0x0000012000017945 */ /* 0x000fe20003800000 */
[----:B------:R-:W-:Y:S02]  /*1980*/  @P4 FMUL.FTZ R95, R23, R94 ;  /* 0x0000005e175f4220 */ /* 0x000fe40000410000 */
[----:B------:R-:W-:Y:S01]  /*1990*/  @P4 FFMA.FTZ R61, R94, R93, R61 ;  /* 0x0000005d5e3d4223 */ /* 0x000fe2000001003d */
[----:B------:R-:W-:Y:S02]  /*19a0*/  @P0 PRMT R36, R36, 0x5410, R92 ;  /* 0x0000541024240816 */ /* 0x000fe4000000005c */
[----:B------:R-:W-:-:S04]  /*19b0*/  @P4 F2FP.PACK_AB R95, RZ, R95 ;  /* 0x0000005fff5f423e */ /* 0x000fc800000000ff */
[----:B------:R-:W-:Y:S01]  /*19c0*/  @P4 PRMT R44, R44, 0x5410, R95 ;  /* 0x000054102c2c4816 */ /* 0x000fe2000000005f */
[----:B------:R-:W-:Y:S05]  /*19d0*/  @P3 BRA `(.L_x_946) ;  /* 0x0000004000003947 */ /* 0x000fea0003800000 */
[----:B------:R-:W-:Y:S01]  /*19e0*/  HFMA2.MMA R92, -RZ, RZ, 0, 0 ;  /* 0x00000000ff5c7435 */ /* 0x000fe200000001ff */
[----:B------:R-:W-:Y:S05]  /*19f0*/  @!P5 BRA `(.L_x_947) ;  /* 0x000000900000d947 */ /* 0x000fea0003800000 */
[----:B------:R-:W-:Y:S01]  /*1a00*/  HADD2.F32 R92, -RZ, R77.H0_H0 ;  /* 0x2000004dff5c7230 */ /* 0x000fe20000004100 */
[----:B------:R-:W-:Y:S05]  /*1a10*/  BRA `(.L_x_947) ;  /* 0x0000007000007947 */ /* 0x000fea0003800000 */
.L_x_946:
[----:B------:R-:W-:-:S04]  /*1a20*/  ISETP.NE.AND P6, PT, R22, RZ, PT ;  /* 0x000000ff1600720c */ /* 0x000fc80003fc5270 */
[----:B------:R-:W-:-:S05]  /*1a30*/  FSEL R93, R97, RZ, !P6 ;  /* 0x000000ff615d7208 */ /* 0x000fca0007000000 */
[----:B------:R-:W-:-:S04]  /*1a40*/  FFMA.FTZ R93, R123, R98, R93 ;  /* 0x000000627b5d7223 */ /* 0x000fc8000001005d */
[----:B------:R-:W-:Y:S01]  /*1a50*/  FADD.FTZ R92, R126, -R93 ;  /* 0x8000005d7e5c7221 */ /* 0x000fe20000010000 */
[----:B------:R-:W-:-:S03]  /*1a60*/  @P5 HADD2.F32 R93, -RZ, R77.H0_H0 ;  /* 0x2000004dff5d5230 */ /* 0x000fc60000004100 */
[----:B------:R-:W-:-:S04]  /*1a70*/  FMUL.FTZ R92, R113, R92 ;  /* 0x0000005c715c7220 */ /* 0x000fc80000410000 */
[----:B------:R-:W-:Y:S02]  /*1a80*/  @P5 FADD.FTZ R92, R92, R93 ;  /* 0x0000005d5c5c5221 */ /* 0x000fe40000010000 */
.L_x_947:
[----:B------:R-:W-:Y:S05]  /*1a90*/  BSYNC B1 ;  /* 0x0000000000017941 */ /* 0x000fea0003800000 */
.L_x_945:
[----:B------:R-:W-:Y:S01]  /*1aa0*/  @P4 FMUL.FTZ R93, R92, c[0x0][0x1ec] ;  /* 0x00007b005c5d4a20 */ /* 0x000fe20000410000 */
[----:B------:R-:W-:Y:S01]  /*1ab0*/  @P4 HADD2.F32 R94, -RZ, R89.H0_H0 ;  /* 0x20000059ff5e4230 */ /* 0x000fe20000004100 */
        /* <DEDUP_REMOVED lines=8> */
[----:B------:R-:W-:Y:S01]  /*1b40*/  MOV R92, RZ ;  /* 0x000000ff005c7202 */ /* 0x000fe20000000f00 */
[----:B------:R-:W-:Y:S05]  /*1b50*/  @!P5 BRA `(.L_x_950) ;  /* 0x000000900000d947 */ /* 0x000fea0003800000 */
[----:B------:R-:W-:Y:S01]  /*1b60*/  HADD2.F32 R92, -RZ, R77.H1_H1 ;  /* 0x3000004dff5c7230 */ /* 0x000fe20000004100 */
[----:B------:R-:W-:Y:S05]  /*1b70*/  BRA `(.L_x_950) ;  /* 0x0000007000007947 */ /* 0x000fea0003800000 */
.L_x_949:
[----:B------:R-:W-:-:S04]  /*1b80*/  ISETP.NE.AND P6, PT, R22, RZ, PT ;  /* 0x000000ff1600720c */ /* 0x000fc80003fc5270 */
[----:B------:R-:W-:-:S05]  /*1b90*/  FSEL R93, R97, RZ, !P6 ;  /* 0x000000ff615d7208 */ /* 0x000fca0007000000 */
[----:B------:R-:W-:Y:S01]  /*1ba0*/  FFMA.FTZ R92, R124, R98, R93 ;  /* 0x000000627c5c7223 */ /* 0x000fe2000001005d */
[----:B------:R-:W-:-:S03]  /*1bb0*/  @P5 HADD2.F32 R93, -RZ, R77.H1_H1 ;  /* 0x3000004dff5d5230 */ /* 0x000fc60000004100 */
[----:B------:R-:W-:-:S04]  /*1bc0*/  FADD.FTZ R92, R129, -R92 ;  /* 0x8000005c815c7221 */ /* 0x000fc80000010000 */
[----:B------:R-:W-:-:S04]  /*1bd0*/  FMUL.FTZ R92, R113, R92 ;  /* 0x0000005c715c7220 */ /* 0x000fc80000410000 */
[----:B------:R-:W-:Y:S02]  /*1be0*/  @P5 FADD.FTZ R92, R92, R93 ;  /* 0x0000005d5c5c5221 */ /* 0x000fe40000010000 */
.L_x_950:
[----:B------:R-:W-:Y:S05]  /*1bf0*/  BSYNC B1 ;  /* 0x0000000000017941 */ /* 0x000fea0003800000 */
.L_x_948:
        /* <DEDUP_REMOVED lines=14> */
.L_x_952:
[----:B------:R-:W-:-:S04]  /*1ce0*/  ISETP.NE.AND P6, PT, R22, RZ, PT ;  /* 0x000000ff1600720c */ /* 0x000fc80003fc5270 */
[----:B------:R-:W-:-:S05]  /*1cf0*/  FSEL R93, R97, RZ, !P6 ;  /* 0x000000ff615d7208 */ /* 0x000fca0007000000 */
[----:B------:R-:W-:-:S04]  /*1d00*/  FFMA.FTZ R93, R127, R98, R93 ;  /* 0x000000627f5d7223 */ /* 0x000fc8000001005d */
[----:B------:R-:W-:Y:S01]  /*1d10*/  FADD.FTZ R92, R128, -R93 ;  /* 0x8000005d805c7221 */ /* 0x000fe20000010000 */
[----:B------:R-:W-:-:S03]  /*1d20*/  @P5 HADD2.F32 R93, -RZ, R78.H0_H0 ;  /* 0x2000004eff5d5230 */ /* 0x000fc60000004100 */
[----:B------:R-:W-:-:S04]  /*1d30*/  FMUL.FTZ R92, R113, R92 ;  /* 0x0000005c715c7220 */ /* 0x000fc80000410000 */
[----:B------:R-:W-:Y:S02]  /*1d40*/  @P5 FADD.FTZ R92, R92, R93 ;  /* 0x0000005d5c5c5221 */ /* 0x000fe40000010000 */
.L_x_953:
[----:B------:R-:W-:Y:S05]  /*1d50*/  BSYNC B1 ;  /* 0x0000000000017941 */ /* 0x000fea0003800000 */
.L_x_951:
        /* <DEDUP_REMOVED lines=14> */
.L_x_955:
[----:B------:R-:W-:-:S04]  /*1e40*/  ISETP.NE.AND P6, PT, R22, RZ, PT ;  /* 0x000000ff1600720c */ /* 0x000fc80003fc5270 */
[----:B------:R-:W-:-:S05]  /*1e50*/  FSEL R93, R97, RZ, !P6 ;  /* 0x000000ff615d7208 */ /* 0x000fca0007000000 */
[----:B------:R-:W-:Y:S01]  /*1e60*/  FFMA.FTZ R92, R130, R98, R93 ;  /* 0x00000062825c7223 */ /* 0x000fe2000001005d */
[----:B------:R-:W-:-:S03]  /*1e70*/  @P5 HADD2.F32 R93, -RZ, R78.H1_H1 ;  /* 0x3000004eff5d5230 */ /* 0x000fc60000004100 */
[----:B------:R-:W-:-:S04]  /*1e80*/  FADD.FTZ R92, R131, -R92 ;  /* 0x8000005c835c7221 */ /* 0x000fc80000010000 */
[----:B------:R-:W-:-:S04]  /*1e90*/  FMUL.FTZ R92, R113, R92 ;  /* 0x0000005c715c7220 */ /* 0x000fc80000410000 */
[----:B------:R-:W-:Y:S02]  /*1ea0*/  @P5 FADD.FTZ R92, R92, R93 ;  /* 0x0000005d5c5c5221 */ /* 0x000fe40000010000 */
.L_x_956:
[----:B------:R-:W-:Y:S05]  /*1eb0*/  BSYNC B1 ;  /* 0x0000000000017941 */ /* 0x000fea0003800000 */
.L_x_954:
        /* <DEDUP_REMOVED lines=14> */
.L_x_958:
[----:B------:R-:W-:-:S04]  /*1fa0*/  ISETP.NE.AND P6, PT, R22, RZ, PT ;  /* 0x000000ff1600720c */ /* 0x000fc80003fc5270 */
[----:B------:R-:W-:-:S05]  /*1fb0*/  FSEL R93, R97, RZ, !P6 ;  /* 0x000000ff615d7208 */ /* 0x000fca0007000000 */
[----:B------:R-:W-:-:S04]  /*1fc0*/  FFMA.FTZ R93, R133, R98, R93 ;  /* 0x00000062855d7223 */ /* 0x000fc8000001005d */
[----:B------:R-:W-:Y:S01]  /*1fd0*/  FADD.FTZ R92, R132, -R93 ;  /* 0x8000005d845c7221 */ /* 0x000fe20000010000 */
[----:B------:R-:W-:-:S03]  /*1fe0*/  @P5 HADD2.F32 R93, -RZ, R79.H0_H0 ;  /* 0x2000004fff5d5230 */ /* 0x000fc60000004100 */
[----:B------:R-:W-:-:S04]  /*1ff0*/  FMUL.FTZ R92, R113, R92 ;  /* 0x0000005c715c7220 */ /* 0x000fc80000410000 */
[----:B------:R-:W-:Y:S02]  /*2000*/  @P5 FADD.FTZ R92, R92, R93 ;  /* 0x0000005d5c5c5221 */ /* 0x000fe40000010000 */
.L_x_959:
[----:B------:R-:W-:Y:S05]  /*2010*/  BSYNC B1 ;  /* 0x0000000000017941 */ /* 0x000fea0003800000 */
.L_x_957:
        /* <DEDUP_REMOVED lines=14> */
.L_x_961:
[----:B------:R-:W-:-:S04]  /*2100*/  ISETP.NE.AND P6, PT, R22, RZ, PT ;  /* 0x000000ff1600720c */ /* 0x000fc80003fc5270 */
[----:B------:R-:W-:-:S05]  /*2110*/  FSEL R93, R97, RZ, !P6 ;  /* 0x000000ff615d7208 */ /* 0x000fca0007000000 */
[----:B------:R-:W-:Y:S01]  /*2120*/  FFMA.FTZ R92, R134, R98, R93 ;  /* 0x00000062865c7223 */ /* 0x000fe2000001005d */
[----:B------:R-:W-:-:S03]  /*2130*/  @P5 HADD2.F32 R93, -RZ, R79.H1_H1 ;  /* 0x3000004fff5d5230 */ /* 0x000fc60000004100 */
[----:B------:R-:W-:-:S04]  /*2140*/  FADD.FTZ R92, R135, -R92 ;  /* 0x8000005c875c7221 */ /* 0x000fc80000010000 */
[----:B------:R-:W-:-:S04]  /*2150*/  FMUL.FTZ R92, R113, R92 ;  /* 0x0000005c715c7220 */ /* 0x000fc80000410000 */
[----:B------:R-:W-:Y:S02]  /*2160*/  @P5 FADD.FTZ R92, R92, R93 ;  /* 0x0000005d5c5c5221 */ /* 0x000fe40000010000 */
.L_x_962:
[----:B------:R-:W-:Y:S05]  /*2170*/  BSYNC B1 ;  /* 0x0000000000017941 */ /* 0x000fea0003800000 */
.L_x_960:
[----:B------:R-:W-:Y:S01]  /*2180*/  @P4 FMUL.FTZ R112, R92, c[0x0][0x1ec] ;  /* 0x00007b005c704a20 */ /* 0x000fe20000410000 */
[----:B------:R-:W-:Y:S02]  /*2190*/  @P0 MOV R95, 0x10 ;  /* 0x00000010005f0802 */ /* 0x000fe40000000f00 */
[----:B------:R-:W-:Y:S01]  /*21a0*/  @P4 MOV R121, 0x10 ;  /* 0x0000001000794802 */ /* 0x000fe20000000f00 */
[----:B------:R-:W-:Y:S01]  /*21b0*/  @P4 FMUL.FTZ R93, R105, R112 ;  /* 0x00000070695d4220 */ /* 0x000fe20000410000 */
[----:B------:R-:W-:Y:S01]  /*21c0*/  @P0 F2FP.PACK_AB R99, RZ, R92 ;  /* 0x0000005cff63023e */ /* 0x000fe200000000ff */
[C---:B------:R-:W-:Y:S01]  /*21d0*/  @P0 IMAD.WIDE.U32 R94, R116.reuse, R95, c[0x0][0x258] ;  /* 0x00009600745e0625 */ /* 0x040fe200078e005f */
[----:B------:R-:W-:Y:S02]  /*21e0*/  IADD3 R116, R116, 0x80, RZ ;  /* 0x0000008074747810 */ /* 0x000fe40007ffe0ff */
[----:B------:R-:W-:Y:S01]  /*21f0*/  @P4 F2FP.PACK_AB R120, RZ, R93 ;  /* 0x0000005dff78423e */ /* 0x000fe200000000ff */
[----:B------:R-:W-:Y:S01]  /*2200*/  @P4 IMAD.WIDE.U32 R92, R96, R121, c[0x0][0x248] ;  /* 0x00009200605c4625 */ /* 0x000fe200078e0079 */
[----:B------:R-:W-:Y:S01]  /*2210*/  @P0 PRMT R39, R39, 0x5410, R99 ;  /* 0x0000541027270816 */ /* 0x000fe20000000063 */
[----:B------:R-:W-:Y:S01]  /*2220*/  @P4 HADD2.F32 R99, -RZ, R91.H1_H1 ;  /* 0x3000005bff634230 */ /* 0x000fe20000004100 */
[----:B------:R-:W-:-:S02]  /*2230*/  @P4 PRMT R47, R47, 0x5410, R120 ;  /* 0x000054102f2f4816 */ /* 0x000fc40000000078 */
[----:B------:R-:W-:Y:S01]  /*2240*/  IADD3 R96, R96, 0x80, RZ ;  /* 0x0000008060607810 */ /* 0x000fe20007ffe0ff */
[----:B------:R0:W-:Y:S01]  /*2250*/  @P0 STG.E.128 [R94.64], R36 ;  /* 0x000000245e000986 */ /* 0x0001e2000c101d04 */
[----:B------:R-:W-:-:S03]  /*2260*/  @P4 FFMA.FTZ R67, R112, R99, R67 ;  /* 0x0000006370434223 */ /* 0x000fc60000010043 */
[----:B------:R0:W-:Y:S04]  /*2270*/  @P4 STG.E.128 [R92.64], R44 ;  /* 0x0000002c5c004986 */ /* 0x0001e8000c101d04 */
.L_x_936:
[----:B------:R-:W-:Y:S05]  /*2280*/  BSYNC B0 ;  /* 0x0000000000007941 */ /* 0x000fea0003800000 */
.L_x_935:
[----:B------:R-:W-:Y:S01]  /*2290*/  BSSY B0, `(.L_x_963) ;  /* 0x00000c8000007945 */ /* 0x000fe20003800000 */
[----:B------:R-:W-:Y:S05]  /*22a0*/  @!P2 BRA `(.L_x_964) ;  /* 0x00000c600000a947 */ /* 0x000fea0003800000 */
[----:B------:R-:W-:Y:S01]  /*22b0*/  BSSY B1, `(.L_x_965) ;  /* 0x0000005000017945 */ /* 0x000fe20003800000 */
[----:B------:R-:W-:Y:S05]  /*22c0*/  @!P4 BRA `(.L_x_966) ;  /* 0x000000300000c947 */ /* 0x000fea0003800000 */
[----:B------:R-:W-:-:S10]  /*22d0*/  HFMA2.MMA R89, -RZ, RZ, 0, 9.5367431640625e-07 ;  /* 0x00000010ff597435 */ /* 0x000fd400000001ff */
[----:B------:R-:W-:-:S06]  /*22e0*/  IMAD.WIDE.U32 R88, R96, R89, c[0x0][0x170] ;  /* 0x00005c0060587625 */ /* 0x000fcc00078e0059 */
[----:B------:R-:W5:Y:S02]  /*22f0*/  LDG.E.128 R88, [R88.64] ;  /* 0x0000000458587981 */ /* 0x000f64000c1e1d00 */
.L_x_966:
[----:B------:R-:W-:Y:S05]  /*2300*/  BSYNC B1 ;  /* 0x0000000000017941 */ /* 0x000fea0003800000 */
.L_x_965:
        /* <DEDUP_REMOVED lines=8> */
[----:B------:R-:W-:Y:S01]  /*2390*/  HADD2.F32 R92, -RZ, R24.H0_H0 ;  /* 0x20000018ff5c7230 */ /* 0x000fe20000004100 */
[----:B------:R-:W-:Y:S05]  /*23a0*/  BRA `(.L_x_969) ;  /* 0x000000b000007947 */ /* 0x000fea0003800000 */
.L_x_968:
        /* <DEDUP_REMOVED lines=9> */
[----:B------:R-:W-:-:S05]  /*2440*/  @P5 HADD2.F32 R93, -RZ, R24.H0_H0 ;  /* 0x20000018ff5d5230 */ /* 0x000fca0000004100 */
[----:B------:R-:W-:Y:S02]  /*2450*/  @P5 FADD.FTZ R92, R92, R93 ;  /* 0x0000005d5c5c5221 */ /* 0x000fe40000010000 */
.L_x_969:
[----:B------:R-:W-:Y:S05]  /*2460*/  BSYNC B1 ;  /* 0x0000000000017941 */ /* 0x000fea0003800000 */
.L_x_967:
[----:B------:R-:W-:Y:S01]  /*2470*/  ISETP.NE.U32.AND P0, PT, RZ, c[0x0][0x258], PT ;  /* 0x00009600ff007a0c */ /* 0x000fe20003f05070 */
[----:B------:R-:W-:Y:S01]  /*2480*/  @P4 FMUL.FTZ R93, R92, c[0x0][0x1ec] ;  /* 0x00007b005c5d4a20 */ /* 0x000fe20000410000 */
[----:B-----5:R-:W-:Y:S01]  /*2490*/  @P4 HADD2.F32 R95, -RZ, R88.H0_H0 ;  /* 0x20000058ff5f4230 */ /* 0x020fe20000004100 */
[----:B------:R-:W-:Y:S01]  /*24a0*/  BSSY B1, `(.L_x_970) ;  /* 0x0000014000017945 */ /* 0x000fe20003800000 */
[----:B------:R-:W-:Y:S01]  /*24b0*/  ISETP.NE.AND.EX P0, PT, RZ, c[0x0][0x25c], PT, P0 ;  /* 0x00009700ff007a0c */ /* 0x000fe20003f05300 */
[-C--:B------:R-:W-:Y:S02]  /*24c0*/  @P4 FMUL.FTZ R94, R103, R93.reuse ;  /* 0x0000005d675e4220 */ /* 0x080fe40000410000 */
[----:B------:R-:W-:-:S03]  /*24d0*/  @P4 FFMA.FTZ R68, R95, R93, R68 ;  /* 0x0000005d5f444223 */ /* 0x000fc60000010044 */
[----:B------:R-:W-:-:S04]  /*24e0*/  @P4 F2FP.PACK_AB R94, RZ, R94 ;  /* 0x0000005eff5e423e */ /* 0x000fc800000000ff */
[----:B------:R-:W-:-:S03]  /*24f0*/  @P4 PRMT R44, R94, 0x7610, R44 ;  /* 0x000076105e2c4816 */ /* 0x000fc6000000002c */
[----:B------:R-:W-:-:S04]  /*2500*/  @P0 F2FP.PACK_AB R92, RZ, R92 ;  /* 0x0000005cff5c023e */ /* 0x000fc800000000ff */
[----:B------:R-:W-:Y:S01]  /*2510*/  @P0 PRMT R36, R92, 0x7610, R36 ;  /* 0x000076105c240816 */ /* 0x000fe20000000024 */
[----:B------:R-:W-:Y:S05]  /*2520*/  @P3 BRA `(.L_x_971) ;  /* 0x0000004000003947 */ /* 0x000fea0003800000 */
[----:B------:R-:W-:Y:S01]  /*2530*/  HFMA2.MMA R92, -RZ, RZ, 0, 0 ;  /* 0x00000000ff5c7435 */ /* 0x000fe200000001ff */
[----:B------:R-:W-:Y:S05]  /*2540*/  @!P5 BRA `(.L_x_972) ;  /* 0x000000900000d947 */ /* 0x000fea0003800000 */
[----:B------:R-:W-:Y:S01]  /*2550*/  HADD2.F32 R92, -RZ, R24.H1_H1 ;  /* 0x30000018ff5c7230 */ /* 0x000fe20000004100 */
[----:B------:R-:W-:Y:S05]  /*2560*/  BRA `(.L_x_972) ;  /* 0x0000007000007947 */ /* 0x000fea0003800000 */
.L_x_971:
[----:B------:R-:W-:-:S04]  /*2570*/  ISETP.NE.AND P6, PT, R22, RZ, PT ;  /* 0x000000ff1600720c */ /* 0x000fc80003fc5270 */
[----:B------:R-:W-:-:S05]  /*2580*/  FSEL R93, R97, RZ, !P6 ;  /* 0x000000ff615d7208 */ /* 0x000fca0007000000 */
[----:B------:R-:W-:Y:S01]  /*2590*/  FFMA.FTZ R92, R136, R98, R93 ;  /* 0x00000062885c7223 */ /* 0x000fe2000001005d */
[----:B------:R-:W-:-:S03]  /*25a0*/  @P5 HADD2.F32 R93, -RZ, R24.H1_H1 ;  /* 0x30000018ff5d5230 */ /* 0x000fc60000004100 */
[----:B------:R-:W-:-:S04]  /*25b0*/  FADD.FTZ R92, R139, -R92 ;  /* 0x8000005c8b5c7221 */ /* 0x000fc80000010000 */
[----:B------:R-:W-:-:S04]  /*25c0*/  FMUL.FTZ R92, R113, R92 ;  /* 0x0000005c715c7220 */ /* 0x000fc80000410000 */
[----:B------:R-:W-:Y:S02]  /*25d0*/  @P5 FADD.FTZ R92, R92, R93 ;  /* 0x0000005d5c5c5221 */ /* 0x000fe40000010000 */
.L_x_972:
[----:B------:R-:W-:Y:S05]  /*25e0*/  BSYNC B1 ;  /* 0x0000000000017941 */ /* 0x000fea0003800000 */
.L_x_970:
[----:B------:R-:W-:Y:S01]  /*25f0*/  @P4 FMUL.FTZ R94, R92, c[0x0][0x1ec] ;  /* 0x00007b005c5e4a20 */ /* 0x000fe20000410000 */
[----:B------:R-:W-:Y:S01]  /*2600*/  @P4 HADD2.F32 R95, -RZ, R88.H1_H1 ;  /* 0x30000058ff5f4230 */ /* 0x000fe20000004100 */
[----:B------:R-:W-:Y:S01]  /*2610*/  @P0 F2FP.PACK_AB R92, RZ, R92 ;  /* 0x0000005cff5c023e */ /* 0x000fe200000000ff */
[----:B------:R-:W-:Y:S01]  /*2620*/  BSSY B1, `(.L_x_973) ;  /* 0x0000012000017945 */ /* 0x000fe20003800000 */
[-C--:B------:R-:W-:Y:S02]  /*2630*/  @P4 FMUL.FTZ R93, R107, R94.reuse ;  /* 0x0000005e6b5d4220 */ /* 0x080fe40000410000 */
[----:B------:R-:W-:Y:S01]  /*2640*/  @P4 FFMA.FTZ R69, R95, R94, R69 ;  /* 0x0000005e5f454223 */ /* 0x000fe20000010045 */
[----:B------:R-:W-:Y:S02]  /*2650*/  @P0 PRMT R36, R36, 0x5410, R92 ;  /* 0x0000541024240816 */ /* 0x000fe4000000005c */
[----:B------:R-:W-:-:S04]  /*2660*/  @P4 F2FP.PACK_AB R93, RZ, R93 ;  /* 0x0000005dff5d423e */ /* 0x000fc800000000ff */
[----:B------:R-:W-:Y:S01]  /*2670*/  @P4 PRMT R44, R44, 0x5410, R93 ;  /* 0x000054102c2c4816 */ /* 0x000fe2000000005d */
[----:B------:R-:W-:Y:S05]  /*2680*/  @P3 BRA `(.L_x_974) ;  /* 0x0000004000003947 */ /* 0x000fea0003800000 */
[----:B------:R-:W-:Y:S01]  /*2690*/  MOV R92, RZ ;  /* 0x000000ff005c7202 */ /* 0x000fe20000000f00 */
[----:B------:R-:W-:Y:S05]  /*26a0*/  @!P5 BRA `(.L_x_975) ;  /* 0x000000900000d947 */ /* 0x000fea0003800000 */
[----:B------:R-:W-:Y:S01]  /*26b0*/  HADD2.F32 R92, -RZ, R25.H0_H0 ;  /* 0x20000019ff5c7230 */ /* 0x000fe20000004100 */
[----:B------:R-:W-:Y:S05]  /*26c0*/  BRA `(.L_x_975) ;  /* 0x0000007000007947 */ /* 0x000fea0003800000 */
.L_x_974:
[----:B------:R-:W-:-:S04]  /*26d0*/  ISETP.NE.AND P6, PT, R22, RZ, PT ;  /* 0x000000ff1600720c */ /* 0x000fc80003fc5270 */
[----:B------:R-:W-:-:S05]  /*26e0*/  FSEL R93, R97, RZ, !P6 ;  /* 0x000000ff615d7208 */ /* 0x000fca0007000000 */
[----:B------:R-:W-:-:S04]  /*26f0*/  FFMA.FTZ R93, R137, R98, R93 ;  /* 0x00000062895d7223 */ /* 0x000fc8000001005d */
[----:B------:R-:W-:Y:S01]  /*2700*/  FADD.FTZ R92, R142, -R93 ;  /* 0x8000005d8e5c7221 */ /* 0x000fe20000010000 */
[----:B------:R-:W-:-:S03]  /*2710*/  @P5 HADD2.F32 R93, -RZ, R25.H0_H0 ;  /* 0x20000019ff5d5230 */ /* 0x000fc60000004100 */
[----:B------:R-:W-:-:S04]  /*2720*/  FMUL.FTZ R92, R113, R92 ;  /* 0x0000005c715c7220 */ /* 0x000fc80000410000 */
[----:B------:R-:W-:Y:S02]  /*2730*/  @P5 FADD.FTZ R92, R92, R93 ;  /* 0x0000005d5c5c5221 */ /* 0x000fe40000010000 */
.L_x_975:
[----:B------:R-:W-:Y:S05]  /*2740*/  BSYNC B1 ;  /* 0x0000000000017941 */ /* 0x000fea0003800000 */
.L_x_973:
[----:B------:R-:W-:Y:S01]  /*2750*/  @P4 FMUL.FTZ R93, R92, c[0x0][0x1ec] ;  /* 0x00007b005c5d4a20 */ /* 0x000fe20000410000 */
[----:B------:R-:W-:Y:S01]  /*2760*/  @P4 HADD2.F32 R95, -RZ, R89.H0_H0 ;  /* 0x20000059ff5f4230 */ /* 0x000fe20000004100 */
        /* <DEDUP_REMOVED lines=8> */
[----:B------:R-:W-:Y:S01]  /*27f0*/  HFMA2.MMA R92, -RZ, RZ, 0, 0 ;  /* 0x00000000ff5c7435 */ /* 0x000fe200000001ff */
[----:B------:R-:W-:Y:S05]  /*2800*/  @!P5 BRA `(.L_x_978) ;  /* 0x000000900000d947 */ /* 0x000fea0003800000 */
[----:B------:R-:W-:Y:S01]  /*2810*/  HADD2.F32 R92, -RZ, R25.H1_H1 ;  /* 0x30000019ff5c7230 */ /* 0x000fe20000004100 */
[----:B------:R-:W-:Y:S05]  /*2820*/  BRA `(.L_x_978) ;  /* 0x0000007000007947 */ /* 0x000fea0003800000 */
.L_x_977:
[----:B------:R-:W-:-:S04]  /*2830*/  ISETP.NE.AND P6, PT, R22, RZ, PT ;  /* 0x000000ff1600720c */ /* 0x000fc80003fc5270 */
[----:B------:R-:W-:-:S05]  /*2840*/  FSEL R93, R97, RZ, !P6 ;  /* 0x000000ff615d7208 */ /* 0x000fca0007000000 */
[----:B------:R-:W-:Y:S01]  /*2850*/  FFMA.FTZ R92, R140, R98, R93 ;  /* 0x000000628c5c7223 */ /* 0x000fe2000001005d */
[----:B------:R-:W-:-:S03]  /*2860*/  @P5 HADD2.F32 R93, -RZ, R25.H1_H1 ;  /* 0x30000019ff5d5230 */ /* 0x000fc60000004100 */
[----:B------:R-:W-:-:S04]  /*2870*/  FADD.FTZ R92, R141, -R92 ;  /* 0x8000005c8d5c7221 */ /* 0x000fc80000010000 */
[----:B------:R-:W-:-:S04]  /*2880*/  FMUL.FTZ R92, R113, R92 ;  /* 0x0000005c715c7220 */ /* 0x000fc80000410000 */
[----:B------:R-:W-:Y:S02]  /*2890*/  @P5 FADD.FTZ R92, R92, R93 ;  /* 0x0000005d5c5c5221 */ /* 0x000fe40000010000 */
.L_x_978:
[----:B------:R-:W-:Y:S05]  /*28a0*/  BSYNC B1 ;  /* 0x0000000000017941 */ /* 0x000fea0003800000 */
.L_x_976:
        /* <DEDUP_REMOVED lines=14> */
.L_x_980:
[----:B------:R-:W-:-:S04]  /*2990*/  ISETP.NE.AND P6, PT, R22, RZ, PT ;  /* 0x000000ff1600720c */ /* 0x000fc80003fc5270 */
[----:B------:R-:W-:-:S05]  /*29a0*/  FSEL R93, R97, RZ, !P6 ;  /* 0x000000ff615d7208 */ /* 0x000fca0007000000 */
[----:B------:R-:W-:-:S04]  /*29b0*/  FFMA.FTZ R93, R143, R98, R93 ;  /* 0x000000628f5d7223 */ /* 0x000fc8000001005d */
[----:B------:R-:W-:Y:S01]  /*29c0*/  FADD.FTZ R92, R144, -R93 ;  /* 0x8000005d905c7221 */ /* 0x000fe20000010000 */
[----:B------:R-:W-:-:S03]  /*29d0*/  @P5 HADD2.F32 R93, -RZ, R26.H0_H0 ;  /* 0x2000001aff5d5230 */ /* 0x000fc60000004100 */
[----:B------:R-:W-:-:S04]  /*29e0*/  FMUL.FTZ R92, R113, R92 ;  /* 0x0000005c715c7220 */ /* 0x000fc80000410000 */
[----:B------:R-:W-:Y:S02]  /*29f0*/  @P5 FADD.FTZ R92, R92, R93 ;  /* 0x0000005d5c5c5221 */ /* 0x000fe40000010000 */
.L_x_981:
[----:B------:R-:W-:Y:S05]  /*2a00*/  BSYNC B1 ;  /* 0x0000000000017941 */ /* 0x000fea0003800000 */
.L_x_979:
        /* <DEDUP_REMOVED lines=14> */
.L_x_983:
[----:B------:R-:W-:-:S04]  /*2af0*/  ISETP.NE.AND P6, PT, R22, RZ, PT ;  /* 0x000000ff1600720c */ /* 0x000fc80003fc5270 */
[----:B------:R-:W-:-:S05]  /*2b00*/  FSEL R93, R97, RZ, !P6 ;  /* 0x000000ff615d7208 */ /* 0x000fca0007000000 */
[----:B------:R-:W-:Y:S01]  /*2b10*/  FFMA.FTZ R92, R146, R98, R93 ;  /* 0x00000062925c7223 */ /* 0x000fe2000001005d */
[----:B------:R-:W-:-:S03]  /*2b20*/  @P5 HADD2.F32 R93, -RZ, R26.H1_H1 ;  /* 0x3000001aff5d5230 */ /* 0x000fc60000004100 */
[----:B------:R-:W-:-:S04]  /*2b30*/  FADD.FTZ R92, R145, -R92 ;  /* 0x8000005c915c7221 */ /* 0x000fc80000010000 */
[----:B------:R-:W-:-:S04]  /*2b40*/  FMUL.FTZ R92, R113, R92 ;  /* 0x0000005c715c7220 */ /* 0x000fc80000410000 */
[----:B------:R-:W-:Y:S02]  /*2b50*/  @P5 FADD.FTZ R92, R92, R93 ;  /* 0x0000005d5c5c5221 */ /* 0x000fe40000010000 */
.L_x_984:
[----:B------:R-:W-:Y:S05]  /*2b60*/  BSYNC B1 ;  /* 0x0000000000017941 */ /* 0x000fea0003800000 */
.L_x_982:
        /* <DEDUP_REMOVED lines=14> */
.L_x_986:
[----:B------:R-:W-:-:S04]  /*2c50*/  ISETP.NE.AND P6, PT, R22, RZ, PT ;  /* 0x000000ff1600720c */ /* 0x000fc80003fc5270 */
[----:B------:R-:W-:-:S05]  /*2c60*/  FSEL R93, R97, RZ, !P6 ;  /* 0x000000ff615d7208 */ /* 0x000fca0007000000 */
[----:B------:R-:W-:-:S04]  /*2c70*/  FFMA.FTZ R93, R147, R98, R93 ;  /* 0x00000062935d7223 */ /* 0x000fc8000001005d */
[----:B------:R-:W-:Y:S01]  /*2c80*/  FADD.FTZ R92, R148, -R93 ;  /* 0x8000005d945c7221 */ /* 0x000fe20000010000 */
[----:B------:R-:W-:-:S03]  /*2c90*/  @P5 HADD2.F32 R93, -RZ, R27.H0_H0 ;  /* 0x2000001bff5d5230 */ /* 0x000fc60000004100 */
[----:B------:R-:W-:-:S04]  /*2ca0*/  FMUL.FTZ R92, R113, R92 ;  /* 0x0000005c715c7220 */ /* 0x000fc80000410000 */
[----:B------:R-:W-:Y:S02]  /*2cb0*/  @P5 FADD.FTZ R92, R92, R93 ;  /* 0x0000005d5c5c5221 */ /* 0x000fe40000010000 */
.L_x_987:
[----:B------:R-:W-:Y:S05]  /*2cc0*/  BSYNC B1 ;  /* 0x0000000000017941 */ /* 0x000fea0003800000 */
.L_x_985:
        /* <DEDUP_REMOVED lines=14> */
.L_x_989:
[----:B------:R-:W-:Y:S01]  /*2db0*/  ISETP.NE.AND P3, PT, R22, RZ, PT ;  /* 0x000000ff1600720c */ /* 0x000fe20003f65270 */
[----:B------:R-:W-:-:S03]  /*2dc0*/  @P5 HADD2.F32 R93, -RZ, R27.H1_H1 ;  /* 0x3000001bff5d5230 */ /* 0x000fc60000004100 */
[----:B------:R-:W-:-:S05]  /*2dd0*/  FSEL R97, R97, RZ, !P3 ;  /* 0x000000ff61617208 */ /* 0x000fca0005800000 */
[----:B------:R-:W-:-:S04]  /*2de0*/  FFMA.FTZ R98, R150, R98, R97 ;  /* 0x0000006296627223 */ /* 0x000fc80000010061 */
[----:B------:R-:W-:-:S04]  /*2df0*/  FADD.FTZ R98, R149, -R98 ;  /* 0x8000006295627221 */ /* 0x000fc80000010000 */
[----:B------:R-:W-:-:S04]  /*2e00*/  FMUL.FTZ R98, R113, R98 ;  /* 0x0000006271627220 */ /* 0x000fc80000410000 */
[----:B------:R-:W-:Y:S02]  /*2e10*/  @P5 FADD.FTZ R98, R98, R93 ;  /* 0x0000005d62625221 */ /* 0x000fe40000010000 */
.L_x_990:
[----:B------:R-:W-:Y:S05]  /*2e20*/  BSYNC B1 ;  /* 0x0000000000017941 */ /* 0x000fea0003800000 */
.L_x_988:
[----:B------:R-:W-:Y:S01]  /*2e30*/  @P4 FMUL.FTZ R112, R98, c[0x0][0x1ec] ;  /* 0x00007b0062704a20 */ /* 0x000fe20000410000 */
[----:B------:R-:W-:Y:S02]  /*2e40*/  @P0 MOV R95, 0x10 ;  /* 0x00000010005f0802 */ /* 0x000fe40000000f00 */
[----:B------:R-:W-:Y:S01]  /*2e50*/  @P4 MOV R93, 0x10 ;  /* 0x00000010005d4802 */ /* 0x000fe20000000f00 */
[----:B------:R-:W-:Y:S01]  /*2e60*/  @P4 FMUL.FTZ R92, R115, R112 ;  /* 0x00000070735c4220 */ /* 0x000fe20000410000 */
[----:B------:R-:W-:Y:S01]  /*2e70*/  @P0 F2FP.PACK_AB R98, RZ, R98 ;  /* 0x00000062ff62023e */ /* 0x000fe200000000ff */
[----:B------:R-:W-:-:S03]  /*2e80*/  @P0 IMAD.WIDE.U32 R94, R116, R95, c[0x0][0x258] ;  /* 0x00009600745e0625 */ /* 0x000fc600078e005f */
[----:B------:R-:W-:Y:S01]  /*2e90*/  @P4 F2FP.PACK_AB R97, RZ, R92 ;  /* 0x0000005cff61423e */ /* 0x000fe200000000ff */
[----:B------:R-:W-:Y:S01]  /*2ea0*/  @P4 IMAD.WIDE.U32 R92, R96, R93, c[0x0][0x248] ;  /* 0x00009200605c4625 */ /* 0x000fe200078e005d */
[----:B------:R-:W-:Y:S01]  /*2eb0*/  @P0 PRMT R39, R39, 0x5410, R98 ;  /* 0x0000541027270816 */ /* 0x000fe20000000062 */
[----:B------:R-:W-:Y:S01]  /*2ec0*/  @P4 HADD2.F32 R96, -RZ, R91.H1_H1 ;  /* 0x3000005bff604230 */ /* 0x000fe20000004100 */
[----:B------:R-:W-:-:S03]  /*2ed0*/  @P4 PRMT R47, R47, 0x5410, R97 ;  /* 0x000054102f2f4816 */ /* 0x000fc60000000061 */
[----:B------:R0:W-:Y:S01]  /*2ee0*/  @P0 STG.E.128 [R94.64], R36 ;  /* 0x000000245e000986 */ /* 0x0001e2000c101d04 */
[----:B------:R-:W-:-:S03]  /*2ef0*/  @P4 FFMA.FTZ R75, R96, R112, R75 ;  /* 0x00000070604b4223 */ /* 0x000fc6000001004b */
[----:B------:R0:W-:Y:S04]  /*2f00*/  @P4 STG.E.128 [R92.64], R44 ;  /* 0x0000002c5c004986 */ /* 0x0001e8000c101d04 */
.L_x_964:
[----:B------:R-:W-:Y:S05]  /*2f10*/  BSYNC B0 ;  /* 0x0000000000007941 */ /* 0x000fea0003800000 */
.L_x_963:
[----:B------:R-:W-:Y:S02]  /*2f20*/  IADD3 R18, R18, c[0x0][0x160], RZ ;  /* 0x0000580012127a10 */ /* 0x000fe40007ffe0ff */
[----:B------:R-:W-:Y:S02]  /*2f30*/  LOP3.LUT P3, RZ, R114, 0xff, RZ, 0xc0, !PT ;  /* 0x000000ff72ff7812 */ /* 0x000fe4000786c0ff */
[----:B------:R-:W-:Y:S02]  /*2f40*/  ISETP.GE.AND P0, PT, R18, c[0x0][0x164], PT ;  /* 0x0000590012007a0c */ /* 0x000fe40003f06270 */
[----:B------:R-:W-:-:S11]  /*2f50*/  SEL R114, RZ, 0x1, P3 ;  /* 0x00000001ff727807 */ /* 0x000fd60001800000 */
[----:B0-----:R-:W-:Y:S01]  /*2f60*/  @P0 CALL.REL.NOINC `(.L_x_924) ;  /* 0x0000001000000944 */ /* 0x001fe20003c00000 */
[----:B------:R-:W-:Y:S05]  /*2f70*/  BRA `(.L_x_991) ;  /* 0xffffd5d000007947 */ /* 0x000fea000383ffff */
.L_x_924:
[----:B0-----:R-:W0:Y:S01]  /*2f80*/  S2UR UR6, SR_CTAID.X ;  /* 0x00000000000679c3 */ /* 0x001e220000002500 */
[C---:B------:R-:W-:Y:S01]  /*2f90*/  LOP3.LUT R3, R20.reuse, 0x7f, RZ, 0xc0, !PT ;  /* 0x0000007f14037812 */ /* 0x040fe200078ec0ff */
[----:B------:R-:W-:Y:S01]  /*2fa0*/  BSSY B0, `(.L_x_992) ;  /* 0x0000010000007945 */ /* 0x000fe20003800000 */
[----:B0-----:R-:W-:-:S05]  /*2fb0*/  LEA.HI R0, R20, UR6, RZ, 0x19 ;  /* 0x0000000614007c11 */ /* 0x001fca000f8fc8ff */
        /* <DEDUP_REMOVED lines=14> */
.L_x_993:
[----:B------:R-:W-:Y:S05]  /*30a0*/  BSYNC B0 ;  /* 0x0000000000007941 */ /* 0x000fea0003800000 */
.L_x_992:
[----:B------:R-:W-:Y:S05]  /*30b0*/  @!P2 EXIT ;  /* 0x000000000000a94d */ /* 0x000fea0003800000 */
[----:B0-----:R-:W-:-:S05]  /*30c0*/  MOV R7, 0x20 ;  /* 0x0000002000077802 */ /* 0x001fca0000000f00 */
        /* <DEDUP_REMOVED lines=10> */
.L_x_933:
[----:B------:R-:W-:Y:S01]  /*3170*/  HFMA2.MMA R152, -RZ, RZ, 0, 9.5367431640625e-07 ;  /* 0x00000010ff987435 */ /* 0x000fe200000001ff */
[----:B------:R-:W-:-:S02]  /*3180*/  MOV R97, R153 ;  /* 0x0000009900617202 */ /* 0x000fc40000000f00 */
[----:B0-----:R-:W-:Y:S02]  /*3190*/  MOV R120, 0x1f ;  /* 0x0000001f00787802 */ /* 0x001fe40000000f00 */
[----:B------:R-:W-:Y:S02]  /*31a0*/  MOV R155, 0xffffffff ;  /* 0xffffffff009b7802 */ /* 0x000fe40000000f00 */
[----:B------:R-:W-:Y:S02]  /*31b0*/  MOV R92, 0x31d0 ;  /* 0x000031d0005c7802 */ /* 0x000fe40000000f00 */
[----:B-----5:R-:W-:Y:S05]  /*31c0*/  CALL.REL.NOINC `($__internal_26_$__cuda_sm70_shflsync_down_p) ;  /* 0x0000045000007944 */ /* 0x020fea0003c00000 */
[----:B-1----:R-:W-:Y:S01]  /*31d0*/  MOV R96, R152 ;  /* 0x0000009800607202 */ /* 0x002fe20000000f00 */
[----:B0-----:R-:W-:Y:S05]  /*31e0*/  BRA `(.L_x_994) ;  /* 0xffffe12000007947 */ /* 0x001fea000383ffff */
.L_x_934:
[----:B------:R-:W-:Y:S01]  /*31f0*/  HFMA2.MMA R152, -RZ, RZ, 0, 9.5367431640625e-07 ;  /* 0x00000010ff987435 */ /* 0x000fe200000001ff */
[----:B------:R-:W-:Y:S02]  /*3200*/  MOV R97, R154 ;  /* 0x0000009a00617202 */ /* 0x000fe40000000f00 */
[----:B0-----:R-:W-:Y:S02]  /*3210*/  MOV R120, 0x1f ;  /* 0x0000001f00787802 */ /* 0x001fe40000000f00 */
[----:B------:R-:W-:-:S02]  /*3220*/  MOV R155, 0xffffffff ;  /* 0xffffffff009b7802 */ /* 0x000fc40000000f00 */
[----:B------:R-:W-:Y:S02]  /*3230*/  MOV R92, 0x3250 ;  /* 0x00003250005c7802 */ /* 0x000fe40000000f00 */
[----:B-12--5:R-:W-:Y:S05]  /*3240*/  CALL.REL.NOINC `($__internal_26_$__cuda_sm70_shflsync_down_p) ;  /* 0x000003d000007944 */ /* 0x026fea0003c00000 */
[----:B------:R-:W-:Y:S01]  /*3250*/  FADD.FTZ R96, R96, R153 ;  /* 0x0000009960607221 */ /* 0x000fe20000010000 */
[----:B0-----:R-:W-:Y:S01]  /*3260*/  MOV R120, 0x1f ;  /* 0x0000001f00787802 */ /* 0x001fe20000000f00 */
[----:B-1----:R-:W-:Y:S01]  /*3270*/  FADD.FTZ R99, R154, R152 ;  /* 0x000000989a637221 */ /* 0x002fe20000010000 */
[----:B------:R-:W-:Y:S01]  /*3280*/  HFMA2.MMA R152, -RZ, RZ, 0, 4.76837158203125e-07 ;  /* 0x00000008ff987435 */ /* 0x000fe200000001ff */
[----:B------:R-:W-:Y:S02]  /*3290*/  MOV R155, 0xffffffff ;  /* 0xffffffff009b7802 */ /* 0x000fe40000000f00 */
[----:B------:R-:W-:Y:S02]  /*32a0*/  MOV R97, R96 ;  /* 0x0000006000617202 */ /* 0x000fe40000000f00 */
[----:B------:R-:W-:Y:S02]  /*32b0*/  MOV R92, 0x32d0 ;  /* 0x000032d0005c7802 */ /* 0x000fe40000000f00 */
[----:B------:R-:W-:Y:S05]  /*32c0*/  CALL.REL.NOINC `($__internal_26_$__cuda_sm70_shflsync_down_p) ;  /* 0x0000035000007944 */ /* 0x000fea0003c00000 */
[----:B-1----:R-:W-:Y:S01]  /*32d0*/  MOV R95, R152 ;  /* 0x00000098005f7202 */ /* 0x002fe20000000f00 */
[----:B------:R-:W-:Y:S01]  /*32e0*/  HFMA2.MMA R152, -RZ, RZ, 0, 4.76837158203125e-07 ;  /* 0x00000008ff987435 */ /* 0x000fe200000001ff */
[----:B0-----:R-:W-:-:S02]  /*32f0*/  MOV R97, R99 ;  /* 0x0000006300617202 */ /* 0x001fc40000000f00 */
[----:B------:R-:W-:Y:S02]  /*3300*/  MOV R120, 0x1f ;  /* 0x0000001f00787802 */ /* 0x000fe40000000f00 */
[----:B------:R-:W-:Y:S02]  /*3310*/  MOV R155, 0xffffffff ;  /* 0xffffffff009b7802 */ /* 0x000fe40000000f00 */
[----:B------:R-:W-:Y:S02]  /*3320*/  MOV R92, 0x3340 ;  /* 0x00003340005c7802 */ /* 0x000fe40000000f00 */
[----:B------:R-:W-:Y:S05]  /*3330*/  CALL.REL.NOINC `($__internal_26_$__cuda_sm70_shflsync_down_p) ;  /* 0x000002e000007944 */ /* 0x000fea0003c00000 */
[----:B------:R-:W-:Y:S01]  /*3340*/  FADD.FTZ R96, R95, R96 ;  /* 0x000000605f607221 */ /* 0x000fe20000010000 */
[----:B0-----:R-:W-:Y:S01]  /*3350*/  MOV R120, 0x1f ;  /* 0x0000001f00787802 */ /* 0x001fe20000000f00 */
[----:B-1----:R-:W-:Y:S01]  /*3360*/  FADD.FTZ R99, R99, R152 ;  /* 0x0000009863637221 */ /* 0x002fe20000010000 */
[----:B------:R-:W-:Y:S01]  /*3370*/  HFMA2.MMA R152, -RZ, RZ, 0, 2.384185791015625e-07 ;  /* 0x00000004ff987435 */ /* 0x000fe200000001ff */
[----:B------:R-:W-:Y:S02]  /*3380*/  MOV R155, 0xffffffff ;  /* 0xffffffff009b7802 */ /* 0x000fe40000000f00 */
[----:B------:R-:W-:-:S02]  /*3390*/  MOV R97, R96 ;  /* 0x0000006000617202 */ /* 0x000fc40000000f00 */
[----:B------:R-:W-:Y:S02]  /*33a0*/  MOV R92, 0x33c0 ;  /* 0x000033c0005c7802 */ /* 0x000fe40000000f00 */
[----:B------:R-:W-:Y:S05]  /*33b0*/  CALL.REL.NOINC `($__internal_26_$__cuda_sm70_shflsync_down_p) ;  /* 0x0000026000007944 */ /* 0x000fea0003c00000 */
[----:B-1----:R-:W-:Y:S01]  /*33c0*/  MOV R95, R152 ;  /* 0x00000098005f7202 */ /* 0x002fe20000000f00 */
[----:B------:R-:W-:Y:S01]  /*33d0*/  HFMA2.MMA R152, -RZ, RZ, 0, 2.384185791015625e-07 ;  /* 0x00000004ff987435 */ /* 0x000fe200000001ff */
[----:B0-----:R-:W-:Y:S02]  /*33e0*/  MOV R97, R99 ;  /* 0x0000006300617202 */ /* 0x001fe40000000f00 */
[----:B------:R-:W-:Y:S02]  /*33f0*/  MOV R120, 0x1f ;  /* 0x0000001f00787802 */ /* 0x000fe40000000f00 */
[----:B------:R-:W-:Y:S02]  /*3400*/  MOV R155, 0xffffffff ;  /* 0xffffffff009b7802 */ /* 0x000fe40000000f00 */
[----:B------:R-:W-:Y:S02]  /*3410*/  MOV R92, 0x3430 ;  /* 0x00003430005c7802 */ /* 0x000fe40000000f00 */
[----:B------:R-:W-:Y:S05]  /*3420*/  CALL.REL.NOINC `($__internal_26_$__cuda_sm70_shflsync_down_p) ;  /* 0x000001f000007944 */ /* 0x000fea0003c00000 */
[----:B------:R-:W-:Y:S01]  /*3430*/  FADD.FTZ R96, R95, R96 ;  /* 0x000000605f607221 */ /* 0x000fe20000010000 */
[----:B0-----:R-:W-:Y:S01]  /*3440*/  MOV R120, 0x1f ;  /* 0x0000001f00787802 */ /* 0x001fe20000000f00 */
[----:B-1----:R-:W-:Y:S01]  /*3450*/  FADD.FTZ R99, R99, R152 ;  /* 0x0000009863637221 */ /* 0x002fe20000010000 */
[----:B------:R-:W-:Y:S01]  /*3460*/  HFMA2.MMA R152, -RZ, RZ, 0, 1.1920928955078125e-07 ;  /* 0x00000002ff987435 */ /* 0x000fe200000001ff */
[----:B------:R-:W-:-:S02]  /*3470*/  MOV R155, 0xffffffff ;  /* 0xffffffff009b7802 */ /* 0x000fc40000000f00 */
[----:B------:R-:W-:Y:S02]  /*3480*/  MOV R97, R96 ;  /* 0x0000006000617202 */ /* 0x000fe40000000f00 */
[----:B------:R-:W-:Y:S02]  /*3490*/  MOV R92, 0x34b0 ;  /* 0x000034b0005c7802 */ /* 0x000fe40000000f00 */
[----:B------:R-:W-:Y:S05]  /*34a0*/  CALL.REL.NOINC `($__internal_26_$__cuda_sm70_shflsync_down_p) ;  /* 0x0000017000007944 */ /* 0x000fea0003c00000 */
[----:B-1----:R-:W-:Y:S01]  /*34b0*/  MOV R95, R152 ;  /* 0x00000098005f7202 */ /* 0x002fe20000000f00 */
[----:B------:R-:W-:Y:S01]  /*34c0*/  HFMA2.MMA R152, -RZ, RZ, 0, 1.1920928955078125e-07 ;  /* 0x00000002ff987435 */ /* 0x000fe200000001ff */
[----:B0-----:R-:W-:Y:S02]  /*34d0*/  MOV R97, R99 ;  /* 0x0000006300617202 */ /* 0x001fe40000000f00 */
[----:B------:R-:W-:Y:S02]  /*34e0*/  MOV R120, 0x1f ;  /* 0x0000001f00787802 */ /* 0x000fe40000000f00 */
[----:B------:R-:W-:Y:S02]  /*34f0*/  MOV R155, 0xffffffff ;  /* 0xffffffff009b7802 */ /* 0x000fe40000000f00 */
[----:B------:R-:W-:-:S02]  /*3500*/  MOV R92, 0x3520 ;  /* 0x00003520005c7802 */ /* 0x000fc40000000f00 */
[----:B------:R-:W-:Y:S05]  /*3510*/  CALL.REL.NOINC `($__internal_26_$__cuda_sm70_shflsync_down_p) ;  /* 0x0000010000007944 */ /* 0x000fea0003c00000 */
[----:B------:R-:W-:Y:S01]  /*3520*/  FADD.FTZ R98, R95, R96 ;  /* 0x000000605f627221 */ /* 0x000fe20000010000 */
[----:B0-----:R-:W-:Y:S01]  /*3530*/  MOV R120, 0x1f ;  /* 0x0000001f00787802 */ /* 0x001fe20000000f00 */
[----:B-1----:R-:W-:Y:S01]  /*3540*/  FADD.FTZ R121, R99, R152 ;  /* 0x0000009863797221 */ /* 0x002fe20000010000 */
[----:B------:R-:W-:Y:S01]  /*3550*/  HFMA2.MMA R152, -RZ, RZ, 0, 5.9604644775390625e-08 ;  /* 0x00000001ff987435 */ /* 0x000fe200000001ff */
[----:B------:R-:W-:-:S02]  /*3560*/  MOV R155, 0xffffffff ;  /* 0xffffffff009b7802 */ /* 0x000fc40000000f00 */
[----:B------:R-:W-:Y:S02]  /*3570*/  MOV R97, R98 ;  /* 0x0000006200617202 */ /* 0x000fe40000000f00 */
[----:B------:R-:W-:Y:S02]  /*3580*/  MOV R92, 0x35a0 ;  /* 0x000035a0005c7802 */ /* 0x000fe40000000f00 */
[----:B------:R-:W-:Y:S05]  /*3590*/  CALL.REL.NOINC `($__internal_26_$__cuda_sm70_shflsync_down_p) ;  /* 0x0000008000007944 */ /* 0x000fea0003c00000 */
[----:B-1----:R-:W-:Y:S01]  /*35a0*/  MOV R99, R152 ;  /* 0x0000009800637202 */ /* 0x002fe20000000f00 */
[----:B------:R-:W-:Y:S01]  /*35b0*/  HFMA2.MMA R152, -RZ, RZ, 0, 5.9604644775390625e-08 ;  /* 0x00000001ff987435 */ /* 0x000fe200000001ff */
[----:B0-----:R-:W-:Y:S02]  /*35c0*/  MOV R97, R121 ;  /* 0x0000007900617202 */ /* 0x001fe40000000f00 */
[----:B------:R-:W-:Y:S02]  /*35d0*/  MOV R120, 0x1f ;  /* 0x0000001f00787802 */ /* 0x000fe40000000f00 */
[----:B------:R-:W-:Y:S02]  /*35e0*/  MOV R155, 0xffffffff ;  /* 0xffffffff009b7802 */ /* 0x000fe40000000f00 */
[----:B------:R-:W-:-:S02]  /*35f0*/  MOV R92, 0x3610 ;  /* 0x00003610005c7802 */ /* 0x000fc40000000f00 */
[----:B------:R-:W-:Y:S05]  /*3600*/  CALL.REL.NOINC `($__internal_26_$__cuda_sm70_shflsync_down_p) ;  /* 0x0000001000007944 */ /* 0x000fea0003c00000 */
[----:B01----:R-:W-:Y:S05]  /*3610*/  BRA `(.L_x_995) ;  /* 0xffffde1000007947 */ /* 0x003fea000383ffff */
        .weak           $__internal_26_$__cuda_sm70_shflsync_down_p
        .type           $__internal_26_$__cuda_sm70_shflsync_down_p,@function
        .size           $__internal_26_$__cuda_sm70_shflsync_down_p,(.L_x_6828 - $__internal_26_$__cuda_sm70_shflsync_down_p)
$__internal_26_$__cuda_sm70_shflsync_down_p:
[----:B------:R-:W-:Y:S01]  /*3620*/  HFMA2.MMA R93, -RZ, RZ, 0, 0 ;  /* 0x00000000ff5d7435 */ /* 0x000fe200000001ff */
[----:B------:R-:W-:Y:S04]  /*3630*/  WARPSYNC R155 ;  /* 0x0000009b00007348 */ /* 0x000fe80003800000 */
[----:B------:R0:W1:Y:S01]  /*3640*/  SHFL.DOWN PT, R152, R97, R152, R120 ;  /* 0x0800009861987389 */ /* 0x00006200000e0078 */
[----:B------:R-:W-:Y:S05]  /*3650*/  RET.REL.NODEC R92 `(_ZN10layer_norm13ln_bwd_kernelINS_13Kernel_traitsI6__halfS2_S2_S2_fjLj2048ELj1ELj1ELj4ELj16ENS_18Kernel_traits_baseILj2048ES2_S2_S2_S2_fjLj128EEEEELb0ELb1ELb1ELb0EEEvNS_9BwdParamsE) ;  /* 0xffffc9a05c007950 */ /* 0x000fea0003c3ffff */
.L_x_996:
        /* <DEDUP_REMOVED lines=10> */
.L_x_6828:


//--------------------- .text._ZN10layer_norm13ln_bwd_kernelINS_13Kernel_traitsI6__halfS2_S2_S2_fjLj2048ELj1ELj1ELj4ELj16ENS_18Kernel_traits_baseILj2048ES2_S2_S2_S2_fjLj128EEEEELb0ELb1ELb1ELb1EEEvNS_9BwdParamsE --------------------------
	.section	.text._ZN10layer_norm13ln_bwd_kernelINS_13Kernel_traitsI6__halfS2_S2_S2_fjLj2048ELj1ELj1ELj4ELj16ENS_18Kernel_traits_baseILj2048ES2_S2_S2_S2_fjLj128EEEEELb0ELb1ELb1ELb1EEEvNS_9BwdParamsE,"ax",@progbits
	.sectioninfo	@"SHI_REGISTERS=155"
	.align	128
        .global         _ZN10layer_norm13ln_bwd_kernelINS_13Kernel_traitsI6__halfS2_S2_S2_fjLj2048ELj1ELj1ELj4ELj16ENS_18Kernel_traits_baseILj2048ES2_S2_S2_S2_fjLj128EEEEELb0ELb1ELb1ELb1EEEvNS_9BwdParamsE
        .type           _ZN10layer_norm13ln_bwd_kernelINS_13Kernel_traitsI6__halfS2_S2_S2_fjLj2048ELj1ELj1ELj4ELj16ENS_18Kernel_traits_baseILj2048ES2_S2_S2_S2_fjLj128EEEEELb0ELb1ELb1ELb1EEEvNS_9BwdParamsE,@function
        .size           _ZN10layer_norm13ln_bwd_kernelINS_13Kernel_traitsI6__halfS2_S2_S2_fjLj2048ELj1ELj1ELj4ELj16ENS_18Kernel_traits_baseILj2048ES2_S2_S2_S2_fjLj128EEEEELb0ELb1ELb1ELb1EEEvNS_9BwdParamsE,(.L_x_6829 - _ZN10layer_norm13ln_bwd_kernelINS_13Kernel_traitsI6__halfS2_S2_S2_fjLj2048ELj1ELj1ELj4ELj16ENS_18Kernel_traits_baseILj2048ES2_S2_S2_S2_fjLj128EEEEELb0ELb1ELb1ELb1EEEvNS_9BwdParamsE)
        .other          _ZN10layer_norm13ln_bwd_kernelINS_13Kernel_traitsI6__halfS2_S2_S2_fjLj2048ELj1ELj1ELj4ELj16ENS_18Kernel_traits_baseILj2048ES2_S2_S2_S2_fjLj128EEEEELb0ELb1ELb1ELb1EEEvNS_9BwdParamsE,@"STO_CUDA_ENTRY STV_DEFAULT"
_ZN10layer_norm13ln_bwd_kernelINS_13Kernel_traitsI6__halfS2_S2_S2_fjLj2048ELj1ELj1ELj4ELj16ENS_18Kernel_traits_baseILj2048ES2_S2_S2_S2_fjLj128EEEEELb0ELb1ELb1ELb1EEEvNS_9BwdParamsE:
.text._ZN10layer_norm13ln_bwd_kernelINS_13Kernel_traitsI6__halfS2_S2_S2_fjLj2048ELj1ELj1ELj4ELj16ENS_18Kernel_traits_baseILj2048ES2_S2_S2_S2_fjLj128EEEEELb0ELb1ELb1ELb1EEEvNS_9BwdParamsE:
        /* <DEDUP_REMOVED lines=39> */
.L_x_997:
[----:B0-----:R-:W-:-:S04]  /*0270*/  LEA R2, P0, R108, c[0x0][0x1b0], 0x4 ;  /* 0x00006c006c027a11 */ /* 0x001fc800078020ff */
[----:B------:R-:W-:-:S05]  /*0280*/  IADD3.X R3, RZ, c[0x0][0x1b4], RZ, P0, !PT ;  /* 0x00006d00ff037a10 */ /* 0x000fca00007fe4ff */
        /* <DEDUP_REMOVED lines=43> */
[----:B0-----:R-:W-:Y:S02]  /*0540*/  HADD2.F32 R129, -RZ, R11.H1_H1 ;  /* 0x3000000bff817230 */ /* 0x001fe40000004100 */
.L_x_1054:
[----:B------:R-:W-:-:S05]  /*0550*/  MOV R111, 0x4 ;  /* 0x00000004006f7802 */ /* 0x000fca0000000f00 */
        /* <DEDUP_REMOVED lines=25> */
.L_x_1000:
        /* <DEDUP_REMOVED lines=22> */
[----:B------:R-:W-:Y:S02]  /*0850*/  HADD2.F32 R4, -RZ, R4.H1_H1 ;  /* 0x30000004ff047230 */ /* 0x000fe40000004100 */
[----:B------:R-:W-:-:S02]  /*0860*/  HADD2.F32 R104, -RZ, R5.H0_H0 ;  /* 0x20000005ff687230 */ /* 0x000fc40000004100 */
[----:B------:R-:W-:Y:S02]  /*0870*/  HADD2.F32 R5, -RZ, R5.H1_H1 ;  /* 0x30000005ff057230 */ /* 0x000fe40000004100 */
[--C-:B0-----:R-:W-:Y:S02]  /*0880*/  HADD2.F32 R3, -RZ, R6.reuse.H0_H0 ;  /* 0x20000006ff037230 */ /* 0x101fe40000004100 */
[----:B------:R-:W-:Y:S02]  /*0890*/  HADD2.F32 R105, -RZ, R6.H1_H1 ;  /* 0x30000006ff697230 */ /* 0x000fe40000004100 */
[--C-:B------:R-:W-:Y:S01]  /*08a0*/  HADD2.F32 R110, -RZ, R7.reuse.H0_H0 ;  /* 0x20000007ff6e7230 */ /* 0x100fe20000004100 */
[----:B---3--:R-:W-:Y:S01]  /*08b0*/  FSEL R136, R2, RZ, !P0 ;  /* 0x000000ff02887208 */ /* 0x008fe20004000000 */
[----:B------:R-:W-:Y:S02]  /*08c0*/  HADD2.F32 R7, -RZ, R7.H1_H1 ;  /* 0x30000007ff077230 */ /* 0x000fe40000004100 */
[----:B----4-:R-:W-:-:S02]  /*08d0*/  HADD2.F32 R21, -RZ, R9.H0_H0 ;  /* 0x20000009ff157230 */ /* 0x010fc40000004100 */
[C---:B------:R-:W-:Y:S01]  /*08e0*/  FADD.FTZ R2, -R136.reuse, R4 ;  /* 0x0000000488027221 */ /* 0x040fe20000010100 */
[----:B------:R-:W-:Y:S01]  /*08f0*/  HADD2.F32 R112, -RZ, R9.H1_H1 ;  /* 0x30000009ff707230 */ /* 0x000fe20000004100 */
[C---:B------:R-:W-:Y:S01]  /*0900*/  FADD.FTZ R4, -R136.reuse, R104 ;  /* 0x0000006888047221 */ /* 0x040fe20000010100 */
[--C-:B------:R-:W-:Y:S01]  /*0910*/  HADD2.F32 R107, -RZ, R11.reuse.H0_H0 ;  /* 0x2000000bff6b7230 */ /* 0x100fe20000004100 */
[C---:B------:R-:W-:Y:S01]  /*0920*/  FADD.FTZ R6, -R136.reuse, R5 ;  /* 0x0000000588067221 */ /* 0x040fe20000010100 */
[----:B-1----:R-:W-:Y:S02]  /*0930*/  HADD2.F32 R100, -RZ, R11.H1_H1 ;  /* 0x3000000bff647230 */ /* 0x002fe40000004100 */
[----:B------:R-:W-:Y:S01]  /*0940*/  HADD2.F32 R101, -RZ, R13.H0_H0 ;  /* 0x2000000dff657230 */ /* 0x000fe20000004100 */
[----:B------:R-:W-:Y:S01]  /*0950*/  FADD.FTZ R0, -R136, R0 ;  /* 0x0000000088007221 */ /* 0x000fe20000010100 */
[----:B------:R-:W-:Y:S02]  /*0960*/  HADD2.F32 R109, -RZ, R8.H0_H0 ;  /* 0x20000008ff6d7230 */ /* 0x000fe40000004100 */
[----:B------:R-:W-:-:S02]  /*0970*/  HADD2.F32 R9, -RZ, R12.H0_H0 ;  /* 0x2000000cff097230 */ /* 0x000fc40000004100 */
[----:B------:R-:W-:Y:S02]  /*0980*/  HADD2.F32 R11, -RZ, R12.H1_H1 ;  /* 0x3000000cff0b7230 */ /* 0x000fe40000004100 */
[----:B------:R-:W-:Y:S02]  /*0990*/  HADD2.F32 R13, -RZ, R13.H1_H1 ;  /* 0x3000000dff0d7230 */ /* 0x000fe40000004100 */
[--C-:B------:R-:W-:Y:S02]  /*09a0*/  HADD2.F32 R102, -RZ, R14.reuse.H0_H0 ;  /* 0x2000000eff667230 */ /* 0x100fe40000004100 */
[----:B------:R-:W-:Y:S02]  /*09b0*/  HADD2.F32 R103, -RZ, R14.H1_H1 ;  /* 0x3000000eff677230 */ /* 0x000fe40000004100 */
[--C-:B------:R-:W-:Y:S02]  /*09c0*/  HADD2.F32 R111, -RZ, R15.reuse.H0_H0 ;  /* 0x2000000fff6f7230 */ /* 0x100fe40000004100 */
[----:B------:R-:W-:-:S02]  /*09d0*/  HADD2.F32 R142, -RZ, R15.H1_H1 ;  /* 0x3000000fff8e7230 */ /* 0x000fc40000004100 */
[----:B------:R-:W-:Y:S01]  /*09e0*/  HADD2.F32 R132, -RZ, R8.H1_H1 ;  /* 0x30000008ff847230 */ /* 0x000fe20000004100 */
[C---:B------:R-:W-:Y:S01]  /*09f0*/  FADD.FTZ R8, -R136.reuse, R3 ;  /* 0x0000000388087221 */ /* 0x040fe20000010100 */
[--C-:B------:R-:W-:Y:S01]  /*0a00*/  HADD2.F32 R23, -RZ, R10.reuse.H0_H0 ;  /* 0x2000000aff177230 */ /* 0x100fe20000004100 */
[C---:B------:R-:W-:Y:S01]  /*0a10*/  FADD.FTZ R12, -R136.reuse, R110 ;  /* 0x0000006e880c7221 */ /* 0x040fe20000010100 */
[----:B------:R-:W-:Y:S01]  /*0a20*/  HADD2.F32 R20, -RZ, R10.H1_H1 ;  /* 0x3000000aff147230 */ /* 0x000fe20000004100 */
[C---:B------:R-:W-:Y:S01]  /*0a30*/  FADD.FTZ R10, -R136.reuse, R105 ;  /* 0x00000069880a7221 */ /* 0x040fe20000010100 */
[--C-:B------:R-:W-:Y:S01]  /*0a40*/  HADD2.F32 R105, -RZ, R17.reuse.H0_H0 ;  /* 0x20000011ff697230 */ /* 0x100fe20000004100 */
[C---:B-----5:R-:W-:Y:S01]  /*0a50*/  FMUL.FTZ R3, R133.reuse, R4 ;  /* 0x0000000485037220 */ /* 0x060fe20000410000 */
[----:B------:R-:W-:Y:S01]  /*0a60*/  HADD2.F32 R110, -RZ, R17.H1_H1 ;  /* 0x30000011ff6e7230 */ /* 0x000fe20000004100 */
[----:B------:R-:W-:Y:S02]  /*0a70*/  FMUL.FTZ R4, R133, R6 ;  /* 0x0000000685047220 */ /* 0x000fe40000410000 */
[----:B------:R-:W-:-:S02]  /*0a80*/  FADD.FTZ R14, -R136, R7 ;  /* 0x00000007880e7221 */ /* 0x000fc40000010100 */
[C---:B------:R-:W-:Y:S02]  /*0a90*/  FADD.FTZ R138, -R136.reuse, R9 ;  /* 0x00000009888a7221 */ /* 0x040fe40000010100 */
[C---:B------:R-:W-:Y:S02]  /*0aa0*/  FADD.FTZ R140, -R136.reuse, R11 ;  /* 0x0000000b888c7221 */ /* 0x040fe40000010100 */
[C---:B------:R-:W-:Y:S02]  /*0ab0*/  FADD.FTZ R144, -R136.reuse, R101 ;  /* 0x0000006588907221 */ /* 0x040fe40000010100 */
[C---:B------:R-:W-:Y:S02]  /*0ac0*/  FADD.FTZ R146, -R136.reuse, R13 ;  /* 0x0000000d88927221 */ /* 0x040fe40000010100 */
[C---:B------:R-:W-:Y:S02]  /*0ad0*/  FADD.FTZ R148, -R136.reuse, R102 ;  /* 0x0000006688947221 */ /* 0x040fe40000010100 */
[----:B------:R-:W-:-:S02]  /*0ae0*/  FADD.FTZ R150, -R136, R103 ;  /* 0x0000006788967221 */ /* 0x000fc40000010100 */
[C---:B------:R-:W-:Y:S01]  /*0af0*/  FADD.FTZ R152, -R136.reuse, R111 ;  /* 0x0000006f88987221 */ /* 0x040fe20000010100 */
[--C-:B------:R-:W-:Y:S01]  /*0b00*/  HADD2.F32 R111, -RZ, R16.reuse.H0_H0 ;  /* 0x20000010ff6f7230 */ /* 0x100fe20000004100 */
[----:B------:R-:W-:Y:S01]  /*0b10*/  FADD.FTZ R142, -R136, R142 ;  /* 0x0000008e888e7221 */ /* 0x000fe20000010100 */
[----:B------:R-:W-:Y:S01]  /*0b20*/  HADD2.F32 R136, -RZ, R16.H1_H1 ;  /* 0x30000010ff887230 */ /* 0x000fe20000004100 */
[C---:B------:R-:W-:Y:S02]  /*0b30*/  FMUL.FTZ R0, R133.reuse, R0 ;  /* 0x0000000085007220 */ /* 0x040fe40000410000 */
[----:B------:R-:W-:Y:S02]  /*0b40*/  FMUL.FTZ R17, R114, R109 ;  /* 0x0000006d72117220 */ /* 0x000fe40000410000 */
[C---:B------:R-:W-:Y:S01]  /*0b50*/  FMUL.FTZ R5, R133.reuse, R8 ;  /* 0x0000000885057220 */ /* 0x040fe20000410000 */
[--C-:B------:R-:W-:Y:S01]  /*0b60*/  HADD2.F32 R101, -RZ, R19.reuse.H0_H0 ;  /* 0x20000013ff657230 */ /* 0x100fe20000004100 */
[----:B------:R-:W-:Y:S01]  /*0b70*/  FMUL.FTZ R6, R133, R10 ;  /* 0x0000000a85067220 */ /* 0x000fe20000410000 */
[----:B------:R-:W-:Y:S01]  /*0b80*/  HADD2.F32 R102, -RZ, R19.H1_H1 ;  /* 0x30000013ff667230 */ /* 0x000fe20000004100 */
[----:B------:R-:W-:-:S02]  /*0b90*/  FFMA.FTZ R34, R3, R21, R34 ;  /* 0x0000001503227223 */ /* 0x000fc40000010022 */
[----:B------:R-:W-:Y:S02]  /*0ba0*/  FADD.FTZ R78, R78, R21 ;  /* 0x000000154e4e7221 */ /* 0x000fe40000010000 */
[----:B------:R-:W-:Y:S01]  /*0bb0*/  FMUL.FTZ R16, R116, R21 ;  /* 0x0000001574107220 */ /* 0x000fe20000410000 */
[--C-:B------:R-:W-:Y:S01]  /*0bc0*/  HADD2.F32 R103, -RZ, R18.reuse.H0_H0 ;  /* 0x20000012ff677230 */ /* 0x100fe20000004100 */
[----:B------:R-:W-:Y:S01]  /*0bd0*/  FMUL.FTZ R7, R133, R12 ;  /* 0x0000000c85077220 */ /* 0x000fe20000410000 */
[----:B------:R-:W-:Y:S01]  /*0be0*/  HADD2.F32 R104, -RZ, R18.H1_H1 ;  /* 0x30000012ff687230 */ /* 0x000fe20000004100 */
        /* <DEDUP_REMOVED lines=86> */
.L_x_1001:
[----:B------:R-:W-:Y:S05]  /*1150*/  BSYNC B0 ;  /* 0x0000000000007941 */ /* 0x000fea0003800000 */
.L_x_999:
        /* <DEDUP_REMOVED lines=8> */
.L_x_1055:
        /* <DEDUP_REMOVED lines=18> */
.L_x_1056:
[----:B-----5:R-:W-:Y:S01]  /*1300*/  ISETP.GE.AND P2, PT, R106, 0x1, PT ;  /* 0x000000016a00780c */ /* 0x020fe20003f46270 */
[----:B--2---:R-:W-:Y:S01]  /*1310*/  FADD.FTZ R110, R112, R105 ;  /* 0x00000069706e7221 */ /* 0x004fe20000010000 */
[----:B------:R-:W-:Y:S01]  /*1320*/  WARPSYNC 0xffffffff ;  /* 0xffffffff00007948 */ /* 0x000fe20003800000 */
[----:B-1----:R-:W-:Y:S01]  /*1330*/  FADD.FTZ R111, R100, R107 ;  /* 0x0000006b646f7221 */ /* 0x002fe20000010000 */
[----:B------:R-:W-:-:S09]  /*1340*/  HFMA2.MMA R145, -RZ, RZ, 0, 0 ;  /* 0x00000000ff917435 */ /* 0x000fd200000001ff */
[----:B------:R-:W-:-:S05]  /*1350*/  @P2 IADD3 R106, R106, -0x1, RZ ;  /* 0xffffffff6a6a2810 */ /* 0x000fca0007ffe0ff */
[----:B------:R-:W-:-:S05]  /*1360*/  @P2 IMAD R106, R106, c[0x0][0x168], RZ ;  /* 0x00005a006a6a2a24 */ /* 0x000fca00078e02ff */
[----:B------:R-:W-:-:S04]  /*1370*/  @P2 SHF.R.S32.HI R101, RZ, 0x1f, R106 ;  /* 0x0000001fff652819 */ /* 0x000fc8000001146a */
[----:B------:R-:W-:Y:S02]  /*1380*/  @P2 LEA.HI R103, R101, R106, RZ, 0x3 ;  /* 0x0000006a65672211 */ /* 0x000fe400078f18ff */
[----:B------:R-:W-:Y:S02]  /*1390*/  @!P0 LOP3.LUT R101, R102, 0x3, RZ, 0xc0, !PT ;  /* 0x0000000366658812 */ /* 0x000fe400078ec0ff */
[----:B------:R-:W-:Y:S02]  /*13a0*/  @P2 MOV R102, 0x10 ;  /* 0x0000001000662802 */ /* 0x000fe40000000f00 */
[----:B------:R-:W-:Y:S02]  /*13b0*/  @!P0 IADD3 R146, R144, R101, RZ ;  /* 0x0000006590928210 */ /* 0x000fe40007ffe0ff */
[----:B------:R-:W-:-:S03]  /*13c0*/  @P2 LEA.HI.SX32 R145, R103, R108, 0x1d ;  /* 0x0000006c67912211 */ /* 0x000fc600078feaff */
[----:B------:R-:W-:Y:S02]  /*13d0*/  @!P0 STS.64 [R146.X8+0x2000], R110 ;  /* 0x0020006e92008388 */ /* 0x000fe40000008a00 */
[----:B------:R-:W-:Y:S02]  /*13e0*/  @P2 IMAD.WIDE.U32 R112, R145, R102, c[0x0][0x170] ;  /* 0x00005c0091702625 */ /* 0x000fe400078e0066 */
        /* <DEDUP_REMOVED lines=17> */
[----:B------:R-:W-:Y:S01]  /*1500*/  MOV R100, RZ ;  /* 0x000000ff00647202 */ /* 0x000fe20000000f00 */
[----:B------:R-:W-:-:S04]  /*1510*/  UISETP.NE.U32.AND UP0, UPT, URZ, UR6, UPT ;  /* 0x000000063f00728c */ /* 0x000fc8000bf05070 */
[----:B------:R-:W-:-:S06]  /*1520*/  UISETP.NE.AND.EX UP0, UPT, URZ, UR7, UPT, UP0 ;  /* 0x000000073f00728c */ /* 0x000fcc000bf05300 */
[----:B------:R-:W-:-:S13]  /*1530*/  PLOP3.LUT P3, PT, PT, PT, UP0, 0x80, 0x0 ;  /* 0x000000000000781c */ /* 0x000fda0003f6f008 */
[----:B------:R-:W-:Y:S05]  /*1540*/  @!P3 BRA `(.L_x_1006) ;  /* 0x000000d00000b947 */ /* 0x000fea0003800000 */
[----:B------:R-:W-:Y:S01]  /*1550*/  HADD2.F32 R100, -RZ, R28.H0_H0 ;  /* 0x2000001cff647230 */ /* 0x000fe20000004100 */
[----:B------:R-:W-:Y:S05]  /*1560*/  BRA `(.L_x_1006) ;  /* 0x000000b000007947 */ /* 0x000fea0003800000 */
.L_x_1005:
        /* <DEDUP_REMOVED lines=11> */
.L_x_1006:
[----:B------:R-:W-:Y:S05]  /*1620*/  BSYNC B0 ;  /* 0x0000000000007941 */ /* 0x000fea0003800000 */
.L_x_1004:
[----:B------:R-:W-:Y:S01]  /*1630*/  ISETP.NE.U32.AND P0, PT, RZ, c[0x0][0x258], PT ;  /* 0x00009600ff007a0c */ /* 0x000fe20003f05070 */
[----:B------:R-:W-:Y:S01]  /*1640*/  @P2 HADD2.F32 R102, -RZ, R84.H0_H0 ;  /* 0x20000054ff662230 */ /* 0x000fe20000004100 */
[----:B------:R-:W-:Y:S01]  /*1650*/  @P2 FMUL.FTZ R101, R100, c[0x0][0x1ec] ;  /* 0x00007b0064652a20 */ /* 0x000fe20000410000 */
[----:B------:R-:W-:Y:S01]  /*1660*/  BSSY B0, `(.L_x_1007) ;  /* 0x0000015000007945 */ /* 0x000fe20003800000 */
[----:B------:R-:W-:Y:S02]  /*1670*/  ISETP.NE.AND.EX P0, PT, RZ, c[0x0][0x25c], PT, P0 ;  /* 0x00009700ff007a0c */ /* 0x000fe40003f05300 */
[----:B------:R-:W-:Y:S01]  /*1680*/  @P2 FMUL.FTZ R103, R101, R102 ;  /* 0x0000006665672220 */ /* 0x000fe20000410000 */
[----:B-----5:R-:W-:-:S04]  /*1690*/  @P2 HADD2.F32 R102, -RZ, R88.H0_H0 ;  /* 0x20000058ff662230 */ /* 0x020fc80000004100 */
[----:B------:R-:W-:Y:S01]  /*16a0*/  @P2 F2FP.PACK_AB R103, RZ, R103 ;  /* 0x00000067ff67223e */ /* 0x000fe200000000ff */
[----:B------:R-:W-:-:S03]  /*16b0*/  @P2 FFMA.FTZ R60, R101, R102, R60 ;  /* 0x00000066653c2223 */ /* 0x000fc6000001003c */
        /* <DEDUP_REMOVED lines=8> */
.L_x_1008:
[----:B------:R-:W-:Y:S01]  /*1740*/  ISETP.NE.AND P4, PT, R130, RZ, PT ;  /* 0x000000ff8200720c */ /* 0x000fe20003f85270 */
[----:B------:R-:W-:-:S03]  /*1750*/  @P3 HADD2.F32 R101, -RZ, R28.H1_H1 ;  /* 0x3000001cff653230 */ /* 0x000fc60000004100 */
[----:B------:R-:W-:-:S05]  /*1760*/  FSEL R100, R104, RZ, !P4 ;  /* 0x000000ff68647208 */ /* 0x000fca0006000000 */
[----:B------:R-:W-:-:S04]  /*1770*/  FFMA.FTZ R100, R2, R105, R100 ;  /* 0x0000006902647223 */ /* 0x000fc80000010064 */
[----:B------:R-:W-:-:S04]  /*1780*/  FADD.FTZ R100, R19, -R100 ;  /* 0x8000006413647221 */ /* 0x000fc80000010000 */
[----:B------:R-:W-:-:S04]  /*1790*/  FMUL.FTZ R100, R133, R100 ;  /* 0x0000006485647220 */ /* 0x000fc80000410000 */
[----:B------:R-:W-:Y:S02]  /*17a0*/  @P3 FADD.FTZ R100, R100, R101 ;  /* 0x0000006564643221 */ /* 0x000fe40000010000 */
.L_x_1009:
[----:B------:R-:W-:Y:S05]  /*17b0*/  BSYNC B0 ;  /* 0x0000000000007941 */ /* 0x000fea0003800000 */
.L_x_1007:
[----:B------:R-:W-:Y:S01]  /*17c0*/  @P2 HADD2.F32 R101, -RZ, R84.H1_H1 ;  /* 0x30000054ff652230 */ /* 0x000fe20000004100 */
[----:B------:R-:W-:Y:S01]  /*17d0*/  @P2 FMUL.FTZ R102, R100, c[0x0][0x1ec] ;  /* 0x00007b0064662a20 */ /* 0x000fe20000410000 */
[----:B------:R-:W-:Y:S01]  /*17e0*/  @P0 F2FP.PACK_AB R100, RZ, R100 ;  /* 0x00000064ff64023e */ /* 0x000fe200000000ff */
[----:B------:R-:W-:Y:S02]  /*17f0*/  BSSY B0, `(.L_x_1010) ;  /* 0x0000013000007945 */ /* 0x000fe40003800000 */
[----:B------:R-:W-:Y:S01]  /*1800*/  @P2 FMUL.FTZ R103, R102, R101 ;  /* 0x0000006566672220 */ /* 0x000fe20000410000 */
[----:B------:R-:W-:Y:S01]  /*1810*/  @P2 HADD2.F32 R101, -RZ, R88.H1_H1 ;  /* 0x30000058ff652230 */ /* 0x000fe20000004100 */
[----:B------:R-:W-:-:S03]  /*1820*/  @P0 PRMT R92, R92, 0x5410, R100 ;  /* 0x000054105c5c0816 */ /* 0x000fc60000000064 */
[----:B------:R-:W-:Y:S01]  /*1830*/  @P2 F2FP.PACK_AB R103, RZ, R103 ;  /* 0x00000067ff67223e */ /* 0x000fe200000000ff */
[----:B------:R-:W-:-:S03]  /*1840*/  @P2 FFMA.FTZ R61, R102, R101, R61 ;  /* 0x00000065663d2223 */ /* 0x000fc6000001003d */
[----:B------:R-:W-:Y:S01]  /*1850*/  @P2 PRMT R96, R96, 0x5410, R103 ;  /* 0x0000541060602816 */ /* 0x000fe20000000067 */
[----:B------:R-:W-:Y:S05]  /*1860*/  @P1 BRA `(.L_x_1011) ;  /* 0x0000004000001947 */ /* 0x000fea0003800000 */
[----:B------:R-:W-:Y:S01]  /*1870*/  MOV R100, RZ ;  /* 0x000000ff00647202 */ /* 0x000fe20000000f00 */
[----:B------:R-:W-:Y:S05]  /*1880*/  @!P3 BRA `(.L_x_1012) ;  /* 0x000000900000b947 */ /* 0x000fea0003800000 */
[----:B------:R-:W-:Y:S01]  /*1890*/  HADD2.F32 R100, -RZ, R29.H0_H0 ;  /* 0x2000001dff647230 */ /* 0x000fe20000004100 */
[----:B------:R-:W-:Y:S05]  /*18a0*/  BRA `(.L_x_1012) ;  /* 0x0000007000007947 */ /* 0x000fea0003800000 */
.L_x_1011:
[----:B------:R-:W-:-:S04]  /*18b0*/  ISETP.NE.AND P4, PT, R130, RZ, PT ;  /* 0x000000ff8200720c */ /* 0x000fc80003f85270 */
[----:B------:R-:W-:-:S05]  /*18c0*/  FSEL R100, R104, RZ, !P4 ;  /* 0x000000ff68647208 */ /* 0x000fca0006000000 */
[----:B------:R-:W-:-:S04]  /*18d0*/  FFMA.FTZ R101, R3, R105, R100 ;  /* 0x0000006903657223 */ /* 0x000fc80000010064 */
[----:B------:R-:W-:Y:S01]  /*18e0*/  FADD.FTZ R100, R16, -R101 ;  /* 0x8000006510647221 */ /* 0x000fe20000010000 */
[----:B------:R-:W-:-:S03]  /*18f0*/  @P3 HADD2.F32 R101, -RZ, R29.H0_H0 ;  /* 0x2000001dff653230 */ /* 0x000fc60000004100 */
[----:B------:R-:W-:-:S04]  /*1900*/  FMUL.FTZ R100, R133, R100 ;  /* 0x0000006485647220 */ /* 0x000fc80000410000 */
[----:B------:R-:W-:Y:S02]  /*1910*/  @P3 FADD.FTZ R100, R100, R101 ;  /* 0x0000006564643221 */ /* 0x000fe40000010000 */
.L_x_1012:
[----:B------:R-:W-:Y:S05]  /*1920*/  BSYNC B0 ;  /* 0x0000000000007941 */ /* 0x000fea0003800000 */
.L_x_1010:
[----:B------:R-:W-:Y:S01]  /*1930*/  @P2 HADD2.F32 R102, -RZ, R85.H0_H0 ;  /* 0x20000055ff662230 */ /* 0x000fe20000004100 */
[----:B------:R-:W-:Y:S01]  /*1940*/  @P2 FMUL.FTZ R101, R100, c[0x0][0x1ec] ;  /* 0x00007b0064652a20 */ /* 0x000fe20000410000 */
[----:B------:R-:W-:Y:S01]  /*1950*/  @P0 F2FP.PACK_AB R100, RZ, R100 ;  /* 0x00000064ff64023e */ /* 0x000fe200000000ff */
[----:B------:R-:W-:Y:S02]  /*1960*/  BSSY B0, `(.L_x_1013) ;  /* 0x0000013000007945 */ /* 0x000fe40003800000 */
[----:B------:R-:W-:Y:S01]  /*1970*/  @P2 FMUL.FTZ R103, R101, R102 ;  /* 0x0000006665672220 */ /* 0x000fe20000410000 */
[----:B------:R-:W-:Y:S01]  /*1980*/  @P2 HADD2.F32 R102, -RZ, R89.H0_H0 ;  /* 0x20000059ff662230 */ /* 0x000fe20000004100 */
[----:B------:R-:W-:-:S03]  /*1990*/  @P0 PRMT R93, R100, 0x7610, R93 ;  /* 0x00007610645d0816 */ /* 0x000fc6000000005d */
[----:B------:R-:W-:Y:S01]  /*19a0*/  @P2 F2FP.PACK_AB R103, RZ, R103 ;  /* 0x00000067ff67223e */ /* 0x000fe200000000ff */
[----:B------:R-:W-:-:S03]  /*19b0*/  @P2 FFMA.FTZ R62, R101, R102, R62 ;  /* 0x00000066653e2223 */ /* 0x000fc6000001003e */
[----:B------:R-:W-:Y:S01]  /*19c0*/  @P2 PRMT R97, R103, 0x7610, R97 ;  /* 0x0000761067612816 */ /* 0x000fe20000000061 */
[----:B------:R-:W-:Y:S05]  /*19d0*/  @P1 BRA `(.L_x_1014) ;  /* 0x0000004000001947 */ /* 0x000fea0003800000 */
[----:B------:R-:W-:Y:S01]  /*19e0*/  HFMA2.MMA R100, -RZ, RZ, 0, 0 ;  /* 0x00000000ff647435 */ /* 0x000fe200000001ff */
[----:B------:R-:W-:Y:S05]  /*19f0*/  @!P3 BRA `(.L_x_1015) ;  /* 0x000000900000b947 */ /* 0x000fea0003800000 */
[----:B------:R-:W-:Y:S01]  /*1a00*/  HADD2.F32 R100, -RZ, R29.H1_H1 ;  /* 0x3000001dff647230 */ /* 0x000fe20000004100 */
[----:B------:R-:W-:Y:S05]  /*1a10*/  BRA `(.L_x_1015) ;  /* 0x0000007000007947 */ /* 0x000fea0003800000 */
.L_x_1014:
[----:B------:R-:W-:Y:S01]  /*1a20*/  ISETP.NE.AND P4, PT, R130, RZ, PT ;  /* 0x000000ff8200720c */ /* 0x000fe20003f85270 */
[----:B------:R-:W-:-:S03]  /*1a30*/  @P3 HADD2.F32 R101, -RZ, R29.H1_H1 ;  /* 0x3000001dff653230 */ /* 0x000fc60000004100 */
[----:B------:R-:W-:-:S05]  /*1a40*/  FSEL R100, R104, RZ, !P4 ;  /* 0x000000ff68647208 */ /* 0x000fca0006000000 */
[----:B------:R-:W-:-:S04]  /*1a50*/  FFMA.FTZ R100, R4, R105, R100 ;  /* 0x0000006904647223 */ /* 0x000fc80000010064 */
[----:B------:R-:W-:-:S04]  /*1a60*/  FADD.FTZ R100, R21, -R100 ;  /* 0x8000006415647221 */ /* 0x000fc80000010000 */
[----:B------:R-:W-:-:S04]  /*1a70*/  FMUL.FTZ R100, R133, R100 ;  /* 0x0000006485647220 */ /* 0x000fc80000410000 */
[----:B------:R-:W-:Y:S02]  /*1a80*/  @P3 FADD.FTZ R100, R100, R101 ;  /* 0x0000006564643221 */ /* 0x000fe40000010000 */
.L_x_1015:
[----:B------:R-:W-:Y:S05]  /*1a90*/  BSYNC B0 ;  /* 0x0000000000007941 */ /* 0x000fea0003800000 */
.L_x_1013:
        /* <DEDUP_REMOVED lines=15> */
.L_x_1017:
[----:B------:R-:W-:-:S04]  /*1b90*/  ISETP.NE.AND P4, PT, R130, RZ, PT ;  /* 0x000000ff8200720c */ /* 0x000fc80003f85270 */
[----:B------:R-:W-:-:S05]  /*1ba0*/  FSEL R100, R104, RZ, !P4 ;  /* 0x000000ff68647208 */ /* 0x000fca0006000000 */
[----:B------:R-:W-:-:S04]  /*1bb0*/  FFMA.FTZ R101, R5, R105, R100 ;  /* 0x0000006905657223 */ /* 0x000fc80000010064 */
[----:B------:R-:W-:Y:S01]  /*1bc0*/  FADD.FTZ R100, R18, -R101 ;  /* 0x8000006512647221 */ /* 0x000fe20000010000 */
[----:B------:R-:W-:-:S03]  /*1bd0*/  @P3 HADD2.F32 R101, -RZ, R30.H0_H0 ;  /* 0x2000001eff653230 */ /* 0x000fc60000004100 */
[----:B------:R-:W-:-:S04]  /*1be0*/  FMUL.FTZ R100, R133, R100 ;  /* 0x0000006485647220 */ /* 0x000fc80000410000 */
[----:B------:R-:W-:Y:S02]  /*1bf0*/  @P3 FADD.FTZ R100, R100, R101 ;  /* 0x0000006564643221 */ /* 0x000fe40000010000 */
.L_x_1018:
[----:B------:R-:W-:Y:S05]  /*1c00*/  BSYNC B0 ;  /* 0x0000000000007941 */ /* 0x000fea0003800000 */
.L_x_1016:
        /* <DEDUP_REMOVED lines=15> */
.L_x_1020:
[----:B------:R-:W-:Y:S01]  /*1d00*/  ISETP.NE.AND P4, PT, R130, RZ, PT ;  /* 0x000000ff8200720c */ /* 0x000fe20003f85270 */
[----:B------:R-:W-:-:S03]  /*1d10*/  @P3 HADD2.F32 R101, -RZ, R30.H1_H1 ;  /* 0x3000001eff653230 */ /* 0x000fc60000004100 */
[----:B------:R-:W-:-:S05]  /*1d20*/  FSEL R100, R104, RZ, !P4 ;  /* 0x000000ff68647208 */ /* 0x000fca0006000000 */
[----:B------:R-:W-:-:S04]  /*1d30*/  FFMA.FTZ R100, R6, R105, R100 ;  /* 0x0000006906647223 */ /* 0x000fc80000010064 */
[----:B------:R-:W-:-:S04]  /*1d40*/  FADD.FTZ R100, R23, -R100 ;  /* 0x8000006417647221 */ /* 0x000fc80000010000 */
[----:B------:R-:W-:-:S04]  /*1d50*/  FMUL.FTZ R100, R133, R100 ;  /* 0x0000006485647220 */ /* 0x000fc80000410000 */
[----:B------:R-:W-:Y:S02]  /*1d60*/  @P3 FADD.FTZ R100, R100, R101 ;  /* 0x0000006564643221 */ /* 0x000fe40000010000 */
.L_x_1021:
[----:B------:R-:W-:Y:S05]  /*1d70*/  BSYNC B0 ;  /* 0x0000000000007941 */ /* 0x000fea0003800000 */
.L_x_1019:
        /* <DEDUP_REMOVED lines=15> */
.L_x_1023:
[----:B------:R-:W-:-:S04]  /*1e70*/  ISETP.NE.AND P4, PT, R130, RZ, PT ;  /* 0x000000ff8200720c */ /* 0x000fc80003f85270 */
[----:B------:R-:W-:-:S05]  /*1e80*/  FSEL R100, R104, RZ, !P4 ;  /* 0x000000ff68647208 */ /* 0x000fca0006000000 */
[----:B------:R-:W-:-:S04]  /*1e90*/  FFMA.FTZ R101, R7, R105, R100 ;  /* 0x0000006907657223 */ /* 0x000fc80000010064 */
[----:B------:R-:W-:Y:S01]  /*1ea0*/  FADD.FTZ R100, R20, -R101 ;  /* 0x8000006514647221 */ /* 0x000fe20000010000 */
[----:B------:R-:W-:-:S03]  /*1eb0*/  @P3 HADD2.F32 R101, -RZ, R31.H0_H0 ;  /* 0x2000001fff653230 */ /* 0x000fc60000004100 */
[----:B------:R-:W-:-:S04]  /*1ec0*/  FMUL.FTZ R100, R133, R100 ;  /* 0x0000006485647220 */ /* 0x000fc80000410000 */
[----:B------:R-:W-:Y:S02]  /*1ed0*/  @P3 FADD.FTZ R100, R100, R101 ;  /* 0x0000006564643221 */ /* 0x000fe40000010000 */
.L_x_1024:
[----:B------:R-:W-:Y:S05]  /*1ee0*/  BSYNC B0 ;  /* 0x0000000000007941 */ /* 0x000fea0003800000 */
.L_x_1022:
        /* <DEDUP_REMOVED lines=15> */
.L_x_1026:
[----:B------:R-:W-:Y:S01]  /*1fe0*/  ISETP.NE.AND P4, PT, R130, RZ, PT ;  /* 0x000000ff8200720c */ /* 0x000fe20003f85270 */
[----:B------:R-:W-:-:S03]  /*1ff0*/  @P3 HADD2.F32 R101, -RZ, R31.H1_H1 ;  /* 0x3000001fff653230 */ /* 0x000fc60000004100 */
[----:B------:R-:W-:-:S05]  /*2000*/  FSEL R100, R104, RZ, !P4 ;  /* 0x000000ff68647208 */ /* 0x000fca0006000000 */
[----:B------:R-:W-:-:S04]  /*2010*/  FFMA.FTZ R100, R8, R105, R100 ;  /* 0x0000006908647223 */ /* 0x000fc80000010064 */
[----:B------:R-:W-:-:S04]  /*2020*/  FADD.FTZ R100, R109, -R100 ;  /* 0x800000646d647221 */ /* 0x000fc80000010000 */
[----:B------:R-:W-:-:S04]  /*2030*/  FMUL.FTZ R100, R133, R100 ;  /* 0x0000006485647220 */ /* 0x000fc80000410000 */
[----:B------:R-:W-:Y:S02]  /*2040*/  @P3 FADD.FTZ R100, R100, R101 ;  /* 0x0000006564643221 */ /* 0x000fe40000010000 */
.L_x_1027:
[----:B------:R-:W-:Y:S05]  /*2050*/  BSYNC B0 ;  /* 0x0000000000007941 */ /* 0x000fea0003800000 */
.L_x_1025:
[----:B------:R-:W-:Y:S01]  /*2060*/  @P2 HADD2.F32 R101, -RZ, R87.H1_H1 ;  /* 0x30000057ff652230 */ /* 0x000fe20000004100 */
[----:B------:R-:W-:Y:S01]  /*2070*/  @P2 FMUL.FTZ R110, R100, c[0x0][0x1ec] ;  /* 0x00007b00646e2a20 */ /* 0x000fe20000410000 */
[----:B------:R-:W-:Y:S01]  /*2080*/  @P0 MOV R112, 0x10 ;  /* 0x0000001000700802 */ /* 0x000fe20000000f00 */
[----:B------:R-:W-:Y:S01]  /*2090*/  BSSY B0, `(.L_x_1028) ;  /* 0x0000011000007945 */ /* 0x000fe20003800000 */
        /* <DEDUP_REMOVED lines=8> */
[----:B------:R-:W-:Y:S02]  /*2120*/  @P2 PRMT R99, R99, 0x5410, R107 ;  /* 0x0000541063632816 */ /* 0x000fe4000000006b */
[----:B------:R-:W-:Y:S01]  /*2130*/  IADD3 R145, R145, 0x80, RZ ;  /* 0x0000008091917810 */ /* 0x000fe20007ffe0ff */
[----:B------:R0:W-:Y:S04]  /*2140*/  @P0 STG.E.128 [R100.64], R92 ;  /* 0x0000005c64000986 */ /* 0x0001e8000c101d04 */
[----:B------:R0:W-:Y:S01]  /*2150*/  @P2 STG.E.128 [R102.64], R96 ;  /* 0x0000006066002986 */ /* 0x0001e2000c101d04 */
[----:B------:R-:W-:Y:S05]  /*2160*/  @!P2 BRA `(.L_x_1029) ;  /* 0x000000300000a947 */ /* 0x000fea0003800000 */
[----:B------:R-:W-:-:S10]  /*2170*/  HFMA2.MMA R88, -RZ, RZ, 0, 9.5367431640625e-07 ;  /* 0x00000010ff587435 */ /* 0x000fd400000001ff */
[----:B------:R-:W-:-:S06]  /*2180*/  IMAD.WIDE.U32 R88, R145, R88, c[0x0][0x170] ;  /* 0x00005c0091587625 */ /* 0x000fcc00078e0058 */
[----:B------:R-:W5:Y:S02]  /*2190*/  LDG.E.128 R88, [R88.64] ;  /* 0x0000000458587981 */ /* 0x000f64000c1e1d00 */
.L_x_1029:
[----:B------:R-:W-:Y:S05]  /*21a0*/  BSYNC B0 ;  /* 0x0000000000007941 */ /* 0x000fea0003800000 */
.L_x_1028:
[----:B------:R-:W-:Y:S01]  /*21b0*/  BSSY B0, `(.L_x_1030) ;  /* 0x000000e000007945 */ /* 0x000fe20003800000 */
[----:B------:R-:W-:Y:S01]  /*21c0*/  @P2 FFMA.FTZ R59, R110, R106, R59 ;  /* 0x0000006a6e3b2223 */ /* 0x000fe2000001003b */
[----:B------:R-:W-:Y:S05]  /*21d0*/  @P1 BRA `(.L_x_1031) ;  /* 0x0000004000001947 */ /* 0x000fea0003800000 */
[----:B0-----:R-:W-:Y:S01]  /*21e0*/  MOV R100, RZ ;  /* 0x000000ff00647202 */ /* 0x001fe20000000f00 */
[----:B------:R-:W-:Y:S05]  /*21f0*/  @!P3 BRA `(.L_x_1032) ;  /* 0x000000900000b947 */ /* 0x000fea0003800000 */
[----:B------:R-:W-:Y:S01]  /*2200*/  HADD2.F32 R100, -RZ, R24.H0_H0 ;  /* 0x20000018ff647230 */ /* 0x000fe20000004100 */
[----:B------:R-:W-:Y:S05]  /*2210*/  BRA `(.L_x_1032) ;  /* 0x0000007000007947 */ /* 0x000fea0003800000 */
.L_x_1031:
[----:B------:R-:W-:-:S04]  /*2220*/  ISETP.NE.AND P4, PT, R130, RZ, PT ;  /* 0x000000ff8200720c */ /* 0x000fc80003f85270 */
[----:B0-----:R-:W-:-:S05]  /*2230*/  FSEL R100, R104, RZ, !P4 ;  /* 0x000000ff68647208 */ /* 0x001fca0006000000 */
[----:B------:R-:W-:-:S04]  /*2240*/  FFMA.FTZ R101, R9, R105, R100 ;  /* 0x0000006909657223 */ /* 0x000fc80000010064 */
[----:B------:R-:W-:Y:S01]  /*2250*/  FADD.FTZ R100, R132, -R101 ;  /* 0x8000006584647221 */ /* 0x000fe20000010000 */
[----:B------:R-:W-:-:S03]  /*2260*/  @P3 HADD2.F32 R101, -RZ, R24.H0_H0 ;  /* 0x20000018ff653230 */ /* 0x000fc60000004100 */
[----:B------:R-:W-:-:S04]  /*2270*/  FMUL.FTZ R100, R133, R100 ;  /* 0x0000006485647220 */ /* 0x000fc80000410000 */
[----:B------:R-:W-:Y:S02]  /*2280*/  @P3 FADD.FTZ R100, R100, R101 ;  /* 0x0000006564643221 */ /* 0x000fe40000010000 */
.L_x_1032:
[----:B------:R-:W-:Y:S05]  /*2290*/  BSYNC B0 ;  /* 0x0000000000007941 */ /* 0x000fea0003800000 */
.L_x_1030:
[----:B------:R-:W-:Y:S01]  /*22a0*/  @P2 HADD2.F32 R102, -RZ, R80.H0_H0 ;  /* 0x20000050ff662230 */ /* 0x000fe20000004100 */
[----:B------:R-:W-:Y:S01]  /*22b0*/  @P2 FMUL.FTZ R101, R100, c[0x0][0x1ec] ;  /* 0x00007b0064652a20 */ /* 0x000fe20000410000 */
[----:B-----5:R-:W-:Y:S01]  /*22c0*/  @P2 HADD2.F32 R103, -RZ, R88.H0_H0 ;  /* 0x20000058ff672230 */ /* 0x020fe20000004100 */
        /* <DEDUP_REMOVED lines=12> */
.L_x_1034:
[----:B------:R-:W-:Y:S01]  /*2390*/  ISETP.NE.AND P4, PT, R130, RZ, PT ;  /* 0x000000ff8200720c */ /* 0x000fe20003f85270 */
[----:B------:R-:W-:-:S03]  /*23a0*/  @P3 HADD2.F32 R101, -RZ, R24.H1_H1 ;  /* 0x30000018ff653230 */ /* 0x000fc60000004100 */
[----:B------:R-:W-:-:S05]  /*23b0*/  FSEL R100, R104, RZ, !P4 ;  /* 0x000000ff68647208 */ /* 0x000fca0006000000 */
[----:B------:R-:W-:-:S04]  /*23c0*/  FFMA.FTZ R100, R10, R105, R100 ;  /* 0x000000690a647223 */ /* 0x000fc80000010064 */
[----:B------:R-:W-:-:S04]  /*23d0*/  FADD.FTZ R100, R135, -R100 ;  /* 0x8000006487647221 */ /* 0x000fc80000010000 */
[----:B------:R-:W-:-:S04]  /*23e0*/  FMUL.FTZ R100, R133, R100 ;  /* 0x0000006485647220 */ /* 0x000fc80000410000 */
[----:B------:R-:W-:Y:S02]  /*23f0*/  @P3 FADD.FTZ R100, R100, R101 ;  /* 0x0000006564643221 */ /* 0x000fe40000010000 */
.L_x_1035:
[----:B------:R-:W-:Y:S05]  /*2400*/  BSYNC B0 ;  /* 0x0000000000007941 */ /* 0x000fea0003800000 */
.L_x_1033:
[----:B------:R-:W-:Y:S01]  /*2410*/  @P2 HADD2.F32 R101, -RZ, R80.H1_H1 ;  /* 0x30000050ff652230 */ /* 0x000fe20000004100 */
        /* <DEDUP_REMOVED lines=14> */
.L_x_1037:
[----:B------:R-:W-:-:S04]  /*2500*/  ISETP.NE.AND P4, PT, R130, RZ, PT ;  /* 0x000000ff8200720c */ /* 0x000fc80003f85270 */
[----:B------:R-:W-:-:S05]  /*2510*/  FSEL R100, R104, RZ, !P4 ;  /* 0x000000ff68647208 */ /* 0x000fca0006000000 */
[----:B------:R-:W-:-:S04]  /*2520*/  FFMA.FTZ R101, R11, R105, R100 ;  /* 0x000000690b657223 */ /* 0x000fc80000010064 */
[----:B------:R-:W-:Y:S01]  /*2530*/  FADD.FTZ R100, R136, -R101 ;  /* 0x8000006588647221 */ /* 0x000fe20000010000 */
[----:B------:R-:W-:-:S03]  /*2540*/  @P3 HADD2.F32 R101, -RZ, R25.H0_H0 ;  /* 0x20000019ff653230 */ /* 0x000fc60000004100 */
[----:B------:R-:W-:-:S04]  /*2550*/  FMUL.FTZ R100, R133, R100 ;  /* 0x0000006485647220 */ /* 0x000fc80000410000 */
[----:B------:R-:W-:Y:S02]  /*2560*/  @P3 FADD.FTZ R100, R100, R101 ;  /* 0x0000006564643221 */ /* 0x000fe40000010000 */
.L_x_1038:
[----:B------:R-:W-:Y:S05]  /*2570*/  BSYNC B0 ;  /* 0x0000000000007941 */ /* 0x000fea0003800000 */
.L_x_1036:
[----:B------:R-:W-:Y:S01]  /*2580*/  @P2 HADD2.F32 R102, -RZ, R81.H0_H0 ;  /* 0x20000051ff662230 */ /* 0x000fe20000004100 */
        /* <DEDUP_REMOVED lines=14> */
.L_x_1040:
[----:B------:R-:W-:Y:S01]  /*2670*/  ISETP.NE.AND P4, PT, R130, RZ, PT ;  /* 0x000000ff8200720c */ /* 0x000fe20003f85270 */
[----:B------:R-:W-:-:S03]  /*2680*/  @P3 HADD2.F32 R101, -RZ, R25.H1_H1 ;  /* 0x30000019ff653230 */ /* 0x000fc60000004100 */
[----:B------:R-:W-:-:S05]  /*2690*/  FSEL R100, R104, RZ, !P4 ;  /* 0x000000ff68647208 */ /* 0x000fca0006000000 */
[----:B------:R-:W-:-:S04]  /*26a0*/  FFMA.FTZ R100, R12, R105, R100 ;  /* 0x000000690c647223 */ /* 0x000fc80000010064 */
[----:B------:R-:W-:-:S04]  /*26b0*/  FADD.FTZ R100, R137, -R100 ;  /* 0x8000006489647221 */ /* 0x000fc80000010000 */
[----:B------:R-:W-:-:S04]  /*26c0*/  FMUL.FTZ R100, R133, R100 ;  /* 0x0000006485647220 */ /* 0x000fc80000410000 */
[----:B------:R-:W-:Y:S02]  /*26d0*/  @P3 FADD.FTZ R100, R100, R101 ;  /* 0x0000006564643221 */ /* 0x000fe40000010000 */
.L_x_1041:
[----:B------:R-:W-:Y:S05]  /*26e0*/  BSYNC B0 ;  /* 0x0000000000007941 */ /* 0x000fea0003800000 */
.L_x_1039:
        /* <DEDUP_REMOVED lines=15> */
.L_x_1043:
[----:B------:R-:W-:-:S04]  /*27e0*/  ISETP.NE.AND P4, PT, R130, RZ, PT ;  /* 0x000000ff8200720c */ /* 0x000fc80003f85270 */
[----:B------:R-:W-:-:S05]  /*27f0*/  FSEL R100, R104, RZ, !P4 ;  /* 0x000000ff68647208 */ /* 0x000fca0006000000 */
[----:B------:R-:W-:-:S04]  /*2800*/  FFMA.FTZ R101, R13, R105, R100 ;  /* 0x000000690d657223 */ /* 0x000fc80000010064 */
[----:B------:R-:W-:Y:S01]  /*2810*/  FADD.FTZ R100, R138, -R101 ;  /* 0x800000658a647221 */ /* 0x000fe20000010000 */
[----:B------:R-:W-:-:S03]  /*2820*/  @P3 HADD2.F32 R101, -RZ, R26.H0_H0 ;  /* 0x2000001aff653230 */ /* 0x000fc60000004100 */
[----:B------:R-:W-:-:S04]  /*2830*/  FMUL.FTZ R100, R133, R100 ;  /* 0x0000006485647220 */ /* 0x000fc80000410000 */
[----:B------:R-:W-:Y:S02]  /*2840*/  @P3 FADD.FTZ R100, R100, R101 ;  /* 0x0000006564643221 */ /* 0x000fe40000010000 */
.L_x_1044:
[----:B------:R-:W-:Y:S05]  /*2850*/  BSYNC B0 ;  /* 0x0000000000007941 */ /* 0x000fea0003800000 */
.L_x_1042:
        /* <DEDUP_REMOVED lines=15> */
.L_x_1046:
[----:B------:R-:W-:Y:S01]  /*2950*/  ISETP.NE.AND P4, PT, R130, RZ, PT ;  /* 0x000000ff8200720c */ /* 0x000fe20003f85270 */
[----:B------:R-:W-:-:S03]  /*2960*/  @P3 HADD2.F32 R101, -RZ, R26.H1_H1 ;  /* 0x3000001aff653230 */ /* 0x000fc60000004100 */
[----:B------:R-:W-:-:S05]  /*2970*/  FSEL R100, R104, RZ, !P4 ;  /* 0x000000ff68647208 */ /* 0x000fca0006000000 */
[----:B------:R-:W-:-:S04]  /*2980*/  FFMA.FTZ R100, R14, R105, R100 ;  /* 0x000000690e647223 */ /* 0x000fc80000010064 */
[----:B------:R-:W-:-:S04]  /*2990*/  FADD.FTZ R100, R139, -R100 ;  /* 0x800000648b647221 */ /* 0x000fc80000010000 */
[----:B------:R-:W-:-:S04]  /*29a0*/  FMUL.FTZ R100, R133, R100 ;  /* 0x0000006485647220 */ /* 0x000fc80000410000 */
[----:B------:R-:W-:Y:S02]  /*29b0*/  @P3 FADD.FTZ R100, R100, R101 ;  /* 0x0000006564643221 */ /* 0x000fe40000010000 */
.L_x_1047:
[----:B------:R-:W-:Y:S05]  /*29c0*/  BSYNC B0 ;  /* 0x0000000000007941 */ /* 0x000fea0003800000 */
.L_x_1045:
        /* <DEDUP_REMOVED lines=15> */
.L_x_1049:
[----:B------:R-:W-:-:S04]  /*2ac0*/  ISETP.NE.AND P4, PT, R130, RZ, PT ;  /* 0x000000ff8200720c */ /* 0x000fc80003f85270 */
[----:B------:R-:W-:-:S05]  /*2ad0*/  FSEL R100, R104, RZ, !P4 ;  /* 0x000000ff68647208 */ /* 0x000fca0006000000 */
[----:B------:R-:W-:-:S04]  /*2ae0*/  FFMA.FTZ R101, R15, R105, R100 ;  /* 0x000000690f657223 */ /* 0x000fc80000010064 */
[----:B------:R-:W-:Y:S01]  /*2af0*/  FADD.FTZ R100, R140, -R101 ;  /* 0x800000658c647221 */ /* 0x000fe20000010000 */
[----:B------:R-:W-:-:S03]  /*2b00*/  @P3 HADD2.F32 R101, -RZ, R27.H0_H0 ;  /* 0x2000001bff653230 */ /* 0x000fc60000004100 */
[----:B------:R-:W-:-:S04]  /*2b10*/  FMUL.FTZ R100, R133, R100 ;  /* 0x0000006485647220 */ /* 0x000fc80000410000 */
[----:B------:R-:W-:Y:S02]  /*2b20*/  @P3 FADD.FTZ R100, R100, R101 ;  /* 0x0000006564643221 */ /* 0x000fe40000010000 */
.L_x_1050:
[----:B------:R-:W-:Y:S05]  /*2b30*/  BSYNC B0 ;  /* 0x0000000000007941 */ /* 0x000fea0003800000 */
.L_x_1048:
        /* <DEDUP_REMOVED lines=15> */
.L_x_1052:
[----:B------:R-:W-:Y:S01]  /*2c30*/  ISETP.NE.AND P1, PT, R130, RZ, PT ;  /* 0x000000ff8200720c */ /* 0x000fe20003f25270 */
[----:B------:R-:W-:-:S03]  /*2c40*/  @P3 HADD2.F32 R101, -RZ, R27.H1_H1 ;  /* 0x3000001bff653230 */ /* 0x000fc60000004100 */
[----:B------:R-:W-:-:S05]  /*2c50*/  FSEL R100, R104, RZ, !P1 ;  /* 0x000000ff68647208 */ /* 0x000fca0004800000 */
[----:B------:R-:W-:-:S04]  /*2c60*/  FFMA.FTZ R100, R142, R105, R100 ;  /* 0x000000698e647223 */ /* 0x000fc80000010064 */
[----:B------:R-:W-:-:S04]  /*2c70*/  FADD.FTZ R100, R143, -R100 ;  /* 0x800000648f647221 */ /* 0x000fc80000010000 */
[----:B------:R-:W-:-:S04]  /*2c80*/  FMUL.FTZ R100, R133, R100 ;  /* 0x0000006485647220 */ /* 0x000fc80000410000 */
[----:B------:R-:W-:Y:S02]  /*2c90*/  @P3 FADD.FTZ R100, R100, R101 ;  /* 0x0000006564643221 */ /* 0x000fe40000010000 */
.L_x_1053:
[----:B------:R-:W-:Y:S05]  /*2ca0*/  BSYNC B0 ;  /* 0x0000000000007941 */ /* 0x000fea0003800000 */
.L_x_1051:
[----:B------:R-:W-:Y:S01]  /*2cb0*/  @P2 HADD2.F32 R101, -RZ, R83.H1_H1 ;  /* 0x30000053ff652230 */ /* 0x000fe20000004100 */
[----:B------:R-:W-:Y:S01]  /*2cc0*/  @P2 FMUL.FTZ R106, R100, c[0x0][0x1ec] ;  /* 0x00007b00646a2a20 */ /* 0x000fe20000410000 */
[----:B------:R-:W-:Y:S02]  /*2cd0*/  @P0 MOV R103, 0x10 ;  /* 0x0000001000670802 */ /* 0x000fe40000000f00 */
[----:B------:R-:W-:Y:S01]  /*2ce0*/  @P2 MOV R110, 0x10 ;  /* 0x00000010006e2802 */ /* 0x000fe20000000f00 */
[----:B------:R-:W-:Y:S01]  /*2cf0*/  @P2 FMUL.FTZ R102, R106, R101 ;  /* 0x000000656a662220 */ /* 0x000fe20000410000 */
[----:B------:R-:W-:Y:S01]  /*2d00*/  @P0 F2FP.PACK_AB R104, RZ, R100 ;  /* 0x00000064ff68023e */ /* 0x000fe200000000ff */
[----:B------:R-:W-:Y:S01]  /*2d10*/  @P0 IMAD.WIDE.U32 R100, R134, R103, c[0x0][0x258] ;  /* 0x0000960086640625 */ /* 0x000fe200078e0067 */
[----:B------:R-:W-:Y:S02]  /*2d20*/  IADD3 R22, R22, c[0x0][0x160], RZ ;  /* 0x0000580016167a10 */ /* 0x000fe40007ffe0ff */
[----:B------:R-:W-:Y:S01]  /*2d30*/  @P2 F2FP.PACK_AB R105, RZ, R102 ;  /* 0x00000066ff69223e */ /* 0x000fe200000000ff */
[----:B------:R-:W-:Y:S01]  /*2d40*/  @P2 IMAD.WIDE.U32 R102, R145, R110, c[0x0][0x248] ;  /* 0x0000920091662625 */ /* 0x000fe200078e006e */
[----:B------:R-:W-:Y:S01]  /*2d50*/  @P0 PRMT R95, R95, 0x5410, R104 ;  /* 0x000054105f5f0816 */ /* 0x000fe20000000068 */
[----:B------:R-:W-:Y:S01]  /*2d60*/  @P2 HADD2.F32 R104, -RZ, R91.H1_H1 ;  /* 0x3000005bff682230 */ /* 0x000fe20000004100 */
[----:B------:R-:W-:-:S02]  /*2d70*/  @P2 PRMT R99, R99, 0x5410, R105 ;  /* 0x0000541063632816 */ /* 0x000fc40000000069 */
[----:B------:R-:W-:Y:S01]  /*2d80*/  LOP3.LUT P1, RZ, R131, 0xff, RZ, 0xc0, !PT ;  /* 0x000000ff83ff7812 */ /* 0x000fe2000782c0ff */
[----:B------:R0:W-:Y:S01]  /*2d90*/  @P0 STG.E.128 [R100.64], R92 ;  /* 0x0000005c64000986 */ /* 0x0001e2000c101d04 */
[----:B------:R-:W-:Y:S01]  /*2da0*/  ISETP.GE.AND P0, PT, R22, c[0x0][0x164], PT ;  /* 0x0000590016007a0c */ /* 0x000fe20003f06270 */
[----:B------:R-:W-:Y:S01]  /*2db0*/  @P2 FFMA.FTZ R51, R104, R106, R51 ;  /* 0x0000006a68332223 */ /* 0x000fe20000010033 */
[----:B------:R-:W-:Y:S01]  /*2dc0*/  SEL R131, RZ, 0x1, P1 ;  /* 0x00000001ff837807 */ /* 0x000fe20000800000 */
[----:B------:R0:W-:Y:S10]  /*2dd0*/  @P2 STG.E.128 [R102.64], R96 ;  /* 0x0000006066002986 */ /* 0x0001f4000c101d04 */
[----:B0-----:R-:W-:Y:S01]  /*2de0*/  @P0 CALL.REL.NOINC `(.L_x_998) ;  /* 0x0000001000000944 */ /* 0x001fe20003c00000 */
[----:B------:R-:W-:Y:S05]  /*2df0*/  BRA `(.L_x_1054) ;  /* 0xffffd75000007947 */ /* 0x000fea000383ffff */
.L_x_998:
[----:B------:R-:W0:Y:S01]  /*2e00*/  S2UR UR6, SR_CTAID.X ;  /* 0x00000000000679c3 */ /* 0x000e220000002500 */
[----:B------:R-:W0:Y:S01]  /*2e10*/  S2R R0, SR_TID.X ;  /* 0x0000000000007919 */ /* 0x000e220000002100 */
[----:B------:R-:W-:Y:S01]  /*2e20*/  HFMA2.MMA R7, -RZ, RZ, 0, 1.9073486328125e-06 ;  /* 0x00000020ff077435 */ /* 0x000fe200000001ff */
        /* <DEDUP_REMOVED lines=19> */
.L_x_1002:
[----:B------:R-:W-:Y:S01]  /*2f60*/  HFMA2.MMA R111, -RZ, RZ, 0, 9.5367431640625e-07 ;  /* 0x00000010ff6f7435 */ /* 0x000fe200000001ff */
[----:B------:R-:W-:-:S02]  /*2f70*/  MOV R110, R104 ;  /* 0x00000068006e7202 */ /* 0x000fc40000000f00 */
[----:B------:R-:W-:Y:S02]  /*2f80*/  MOV R113, 0x1f ;  /* 0x0000001f00717802 */ /* 0x000fe40000000f00 */
[----:B------:R-:W-:Y:S02]  /*2f90*/  MOV R146, 0xffffffff ;  /* 0xffffffff00927802 */ /* 0x000fe40000000f00 */
[----:B------:R-:W-:Y:S02]  /*2fa0*/  MOV R100, 0x2fc0 ;  /* 0x00002fc000647802 */ /* 0x000fe40000000f00 */
[----:B-----5:R-:W-:Y:S05]  /*2fb0*/  CALL.REL.NOINC `($__internal_27_$__cuda_sm70_shflsync_down_p) ;  /* 0x0000046000007944 */ /* 0x020fea0003c00000 */
[----:B-1----:R-:W-:Y:S01]  /*2fc0*/  MOV R103, R110 ;  /* 0x0000006e00677202 */ /* 0x002fe20000000f00 */
[----:B0-----:R-:W-:Y:S05]  /*2fd0*/  BRA `(.L_x_1055) ;  /* 0xffffe20000007947 */ /* 0x001fea000383ffff */
.L_x_1003:
[----:B------:R-:W-:Y:S01]  /*2fe0*/  HFMA2.MMA R111, -RZ, RZ, 0, 9.5367431640625e-07 ;  /* 0x00000010ff6f7435 */ /* 0x000fe200000001ff */
[----:B------:R-:W-:Y:S02]  /*2ff0*/  MOV R110, R105 ;  /* 0x00000069006e7202 */ /* 0x000fe40000000f00 */
[----:B------:R-:W-:Y:S02]  /*3000*/  MOV R113, 0x1f ;  /* 0x0000001f00717802 */ /* 0x000fe40000000f00 */
[----:B------:R-:W-:-:S02]  /*3010*/  MOV R146, 0xffffffff ;  /* 0xffffffff00927802 */ /* 0x000fc40000000f00 */
[----:B------:R-:W-:Y:S02]  /*3020*/  MOV R100, 0x3040 ;  /* 0x0000304000647802 */ /* 0x000fe40000000f00 */
[----:B01---5:R-:W-:Y:S05]  /*3030*/  CALL.REL.NOINC `($__internal_27_$__cuda_sm70_shflsync_down_p) ;  /* 0x000003e000007944 */ /* 0x023fea0003c00000 */
[----:B------:R-:W-:Y:S01]  /*3040*/  FADD.FTZ R104, R103, R104 ;  /* 0x0000006867687221 */ /* 0x000fe20000010000 */
[----:B0-----:R-:W-:Y:S01]  /*3050*/  HFMA2.MMA R111, -RZ, RZ, 0, 4.76837158203125e-07 ;  /* 0x00000008ff6f7435 */ /* 0x001fe200000001ff */
[----:B-1----:R-:W-:Y:S01]  /*3060*/  FADD.FTZ R105, R105, R110 ;  /* 0x0000006e69697221 */ /* 0x002fe20000010000 */
[----:B------:R-:W-:Y:S02]  /*3070*/  MOV R113, 0x1f ;  /* 0x0000001f00717802 */ /* 0x000fe40000000f00 */
[----:B------:R-:W-:Y:S02]  /*3080*/  MOV R146, 0xffffffff ;  /* 0xffffffff00927802 */ /* 0x000fe40000000f00 */
[----:B------:R-:W-:Y:S02]  /*3090*/  MOV R110, R104 ;  /* 0x00000068006e7202 */ /* 0x000fe40000000f00 */
[----:B------:R-:W-:Y:S02]  /*30a0*/  MOV R100, 0x30c0 ;  /* 0x000030c000647802 */ /* 0x000fe40000000f00 */
[----:B------:R-:W-:Y:S05]  /*30b0*/  CALL.REL.NOINC `($__internal_27_$__cuda_sm70_shflsync_down_p) ;  /* 0x0000036000007944 */ /* 0x000fea0003c00000 */
[----:B0-----:R-:W-:Y:S01]  /*30c0*/  HFMA2.MMA R111, -RZ, RZ, 0, 4.76837158203125e-07 ;  /* 0x00000008ff6f7435 */ /* 0x001fe200000001ff */
[----:B-1----:R-:W-:-:S02]  /*30d0*/  MOV R103, R110 ;  /* 0x0000006e00677202 */ /* 0x002fc40000000f00 */
[----:B------:R-:W-:Y:S02]  /*30e0*/  MOV R110, R105 ;  /* 0x00000069006e7202 */ /* 0x000fe40000000f00 */
[----:B------:R-:W-:Y:S02]  /*30f0*/  MOV R113, 0x1f ;  /* 0x0000001f00717802 */ /* 0x000fe40000000f00 */
[----:B------:R-:W-:Y:S02]  /*3100*/  MOV R146, 0xffffffff ;  /* 0xffffffff00927802 */ /* 0x000fe40000000f00 */
[----:B------:R-:W-:Y:S02]  /*3110*/  MOV R100, 0x3130 ;  /* 0x0000313000647802 */ /* 0x000fe40000000f00 */
[----:B------:R-:W-:Y:S05]  /*3120*/  CALL.REL.NOINC `($__internal_27_$__cuda_sm70_shflsync_down_p) ;  /* 0x000002f000007944 */ /* 0x000fea0003c00000 */
[----:B------:R-:W-:Y:S01]  /*3130*/  FADD.FTZ R104, R103, R104 ;  /* 0x0000006867687221 */ /* 0x000fe20000010000 */
[----:B0-----:R-:W-:Y:S01]  /*3140*/  HFMA2.MMA R111, -RZ, RZ, 0, 2.384185791015625e-07 ;  /* 0x00000004ff6f7435 */ /* 0x001fe200000001ff */
[----:B-1----:R-:W-:Y:S01]  /*3150*/  FADD.FTZ R105, R105, R110 ;  /* 0x0000006e69697221 */ /* 0x002fe20000010000 */
[----:B------:R-:W-:Y:S02]  /*3160*/  MOV R113, 0x1f ;  /* 0x0000001f00717802 */ /* 0x000fe40000000f00 */
[----:B------:R-:W-:-:S02]  /*3170*/  MOV R146, 0xffffffff ;  /* 0xffffffff00927802 */ /* 0x000fc40000000f00 */
[----:B------:R-:W-:Y:S02]  /*3180*/  MOV R110, R104 ;  /* 0x00000068006e7202 */ /* 0x000fe40000000f00 */
[----:B------:R-:W-:Y:S02]  /*3190*/  MOV R100, 0x31b0 ;  /* 0x000031b000647802 */ /* 0x000fe40000000f00 */
[----:B------:R-:W-:Y:S05]  /*31a0*/  CALL.REL.NOINC `($__internal_27_$__cuda_sm70_shflsync_down_p) ;  /* 0x0000027000007944 */ /* 0x000fea0003c00000 */
[----:B0-----:R-:W-:Y:S01]  /*31b0*/  HFMA2.MMA R111, -RZ, RZ, 0, 2.384185791015625e-07 ;  /* 0x00000004ff6f7435 */ /* 0x001fe200000001ff */
[----:B-1----:R-:W-:Y:S02]  /*31c0*/  MOV R103, R110 ;  /* 0x0000006e00677202 */ /* 0x002fe40000000f00 */
[----:B------:R-:W-:Y:S02]  /*31d0*/  MOV R110, R105 ;  /* 0x00000069006e7202 */ /* 0x000fe40000000f00 */
[----:B------:R-:W-:Y:S02]  /*31e0*/  MOV R113, 0x1f ;  /* 0x0000001f00717802 */ /* 0x000fe40000000f00 */
[----:B------:R-:W-:Y:S02]  /*31f0*/  MOV R146, 0xffffffff ;  /* 0xffffffff00927802 */ /* 0x000fe40000000f00 */
[----:B------:R-:W-:-:S02]  /*3200*/  MOV R100, 0x3220 ;  /* 0x0000322000647802 */ /* 0x000fc40000000f00 */
[----:B------:R-:W-:Y:S05]  /*3210*/  CALL.REL.NOINC `($__internal_27_$__cuda_sm70_shflsync_down_p) ;  /* 0x0000020000007944 */ /* 0x000fea0003c00000 */
[----:B------:R-:W-:Y:S01]  /*3220*/  FADD.FTZ R104, R103, R104 ;  /* 0x0000006867687221 */ /* 0x000fe20000010000 */
[----:B0-----:R-:W-:Y:S01]  /*3230*/  HFMA2.MMA R111, -RZ, RZ, 0, 1.1920928955078125e-07 ;  /* 0x00000002ff6f7435 */ /* 0x001fe200000001ff */
[----:B-1----:R-:W-:Y:S01]  /*3240*/  FADD.FTZ R107, R105, R110 ;  /* 0x0000006e696b7221 */ /* 0x002fe20000010000 */
[----:B------:R-:W-:-:S02]  /*3250*/  MOV R113, 0x1f ;  /* 0x0000001f00717802 */ /* 0x000fc40000000f00 */
[----:B------:R-:W-:Y:S02]  /*3260*/  MOV R146, 0xffffffff ;  /* 0xffffffff00927802 */ /* 0x000fe40000000f00 */
[----:B------:R-:W-:Y:S02]  /*3270*/  MOV R110, R104 ;  /* 0x00000068006e7202 */ /* 0x000fe40000000f00 */
[----:B------:R-:W-:Y:S02]  /*3280*/  MOV R100, 0x32a0 ;  /* 0x000032a000647802 */ /* 0x000fe40000000f00 */
[----:B------:R-:W-:Y:S05]  /*3290*/  CALL.REL.NOINC `($__internal_27_$__cuda_sm70_shflsync_down_p) ;  /* 0x0000018000007944 */ /* 0x000fea0003c00000 */
[----:B0-----:R-:W-:Y:S01]  /*32a0*/  HFMA2.MMA R111, -RZ, RZ, 0, 1.1920928955078125e-07 ;  /* 0x00000002ff6f7435 */ /* 0x001fe200000001ff */
[----:B-1----:R-:W-:Y:S02]  /*32b0*/  MOV R103, R110 ;  /* 0x0000006e00677202 */ /* 0x002fe40000000f00 */
[----:B------:R-:W-:Y:S02]  /*32c0*/  MOV R110, R107 ;  /* 0x0000006b006e7202 */ /* 0x000fe40000000f00 */
[----:B------:R-:W-:Y:S02]  /*32d0*/  MOV R113, 0x1f ;  /* 0x0000001f00717802 */ /* 0x000fe40000000f00 */
[----:B------:R-:W-:-:S02]  /*32e0*/  MOV R146, 0xffffffff ;  /* 0xffffffff00927802 */ /* 0x000fc40000000f00 */
[----:B------:R-:W-:Y:S02]  /*32f0*/  MOV R100, 0x3310 ;  /* 0x0000331000647802 */ /* 0x000fe40000000f00 */
[----:B------:R-:W-:Y:S05]  /*3300*/  CALL.REL.NOINC `($__internal_27_$__cuda_sm70_shflsync_down_p) ;  /* 0x0000011000007944 */ /* 0x000fea0003c00000 */
[----:B------:R-:W-:Y:S01]  /*3310*/  FADD.FTZ R105, R103, R104 ;  /* 0x0000006867697221 */ /* 0x000fe20000010000 */
[----:B0-----:R-:W-:Y:S01]  /*3320*/  HFMA2.MMA R111, -RZ, RZ, 0, 5.9604644775390625e-08 ;  /* 0x00000001ff6f7435 */ /* 0x001fe200000001ff */
[----:B-1----:R-:W-:Y:S01]  /*3330*/  FADD.FTZ R107, R107, R110 ;  /* 0x0000006e6b6b7221 */ /* 0x002fe20000010000 */
[----:B------:R-:W-:Y:S02]  /*3340*/  MOV R113, 0x1f ;  /* 0x0000001f00717802 */ /* 0x000fe40000000f00 */
[----:B------:R-:W-:Y:S02]  /*3350*/  MOV R146, 0xffffffff ;  /* 0xffffffff00927802 */ /* 0x000fe40000000f00 */
[----:B------:R-:W-:Y:S02]  /*3360*/  MOV R110, R105 ;  /* 0x00000069006e7202 */ /* 0x000fe40000000f00 */
[----:B------:R-:W-:Y:S02]  /*3370*/  MOV R100, 0x3390 ;  /* 0x0000339000647802 */ /* 0x000fe40000000f00 */
[----:B------:R-:W-:Y:S05]  /*3380*/  CALL.REL.NOINC `($__internal_27_$__cuda_sm70_shflsync_down_p) ;  /* 0x0000009000007944 */ /* 0x000fea0003c00000 */
[----:B0-----:R-:W-:Y:S01]  /*3390*/  HFMA2.MMA R111, -RZ, RZ, 0, 5.9604644775390625e-08 ;  /* 0x00000001ff6f7435 */ /* 0x001fe200000001ff */
[----:B-1----:R-:W-:-:S02]  /*33a0*/  MOV R112, R110 ;  /* 0x0000006e00707202 */ /* 0x002fc40000000f00 */
[----:B------:R-:W-:Y:S02]  /*33b0*/  MOV R110, R107 ;  /* 0x0000006b006e7202 */ /* 0x000fe40000000f00 */
[----:B------:R-:W-:Y:S02]  /*33c0*/  MOV R113, 0x1f ;  /* 0x0000001f00717802 */ /* 0x000fe40000000f00 */
[----:B------:R-:W-:Y:S02]  /*33d0*/  MOV R146, 0xffffffff ;  /* 0xffffffff00927802 */ /* 0x000fe40000000f00 */
[----:B------:R-:W-:Y:S02]  /*33e0*/  MOV R100, 0x3400 ;  /* 0x0000340000647802 */ /* 0x000fe40000000f00 */
[----:B------:R-:W-:Y:S05]  /*33f0*/  CALL.REL.NOINC `($__internal_27_$__cuda_sm70_shflsync_down_p) ;  /* 0x0000002000007944 */ /* 0x000fea0003c00000 */
[----:B-1----:R-:W-:Y:S01]  /*3400*/  MOV R100, R110 ;  /* 0x0000006e00647202 */ /* 0x002fe20000000f00 */
[----:B0-----:R-:W-:Y:S05]  /*3410*/  BRA `(.L_x_1056) ;  /* 0xffffdee000007947 */ /* 0x001fea000383ffff */
        .weak           $__internal_27_$__cuda_sm70_shflsync_down_p
        .type           $__internal_27_$__cuda_sm70_shflsync_down_p,@function
        .size           $__internal_27_$__cuda_sm70_shflsync_down_p,(.L_x_6829 - $__internal_27_$__cuda_sm70_shflsync_down_p)
$__internal_27_$__cuda_sm70_shflsync_down_p:
[----:B------:R-:W-:Y:S01]  /*3420*/  HFMA2.MMA R101, -RZ, RZ, 0, 0 ;  /* 0x00000000ff657435 */ /* 0x000fe200000001ff */
[----:B------:R-:W-:Y:S04]  /*3430*/  WARPSYNC R146 ;  /* 0x0000009200007348 */ /* 0x000fe80003800000 */
[----:B------:R0:W1:Y:S01]  /*3440*/  SHFL.DOWN PT, R110, R110, R111, R113 ;  /* 0x0800006f6e6e7389 */ /* 0x00006200000e0071 */
[----:B------:R-:W-:Y:S05]  /*3450*/  RET.REL.NODEC R100 `(_ZN10layer_norm13ln_bwd_kernelINS_13Kernel_traitsI6__halfS2_S2_S2_fjLj2048ELj1ELj1ELj4ELj16ENS_18Kernel_traits_baseILj2048ES2_S2_S2_S2_fjLj128EEEEELb0ELb1ELb1ELb1EEEvNS_9BwdParamsE) ;  /* 0xffffcba064007950 */ /* 0x000fea0003c3ffff */
.L_x_1057:
        /* <DEDUP_REMOVED lines=10> */
.L_x_6829:


//--------------------- .text._ZN10layer_norm13ln_bwd_kernelINS_13Kernel_traitsI6__halfS2_S2_S2_fjLj2048ELj1ELj1ELj4ELj16ENS_18Kernel_traits_baseILj2048ES2_S2_S2_S2_fjLj128EEEEELb1ELb0ELb0ELb0EEEvNS_9BwdParamsE --------------------------
	.section	.text._ZN10layer_norm13ln_bwd_kernelINS_13Kernel_traitsI6__halfS2_S2_S2_fjLj2048ELj1ELj1ELj4ELj16ENS_18Kernel_traits_baseILj2048ES2_S2_S2_S2_fjLj128EEEEELb1ELb0ELb0ELb0EEEvNS_9BwdParamsE,"ax",@progbits
	.sectioninfo	@"SHI_REGISTERS=125"
	.align	128
        .global         _ZN10layer_norm13ln_bwd_kernelINS_13Kernel_traitsI6__halfS2_S2_S2_fjLj2048ELj1ELj1ELj4ELj16ENS_18Kernel_traits_baseILj2048ES2_S2_S2_S2_fjLj128EEEEELb1ELb0ELb0ELb0EEEvNS_9BwdParamsE
        .type           _ZN10layer_norm13ln_bwd_kernelINS_13Kernel_traitsI6__halfS2_S2_S2_fjLj2048ELj1ELj1ELj4ELj16ENS_18Kernel_traits_baseILj2048ES2_S2_S2_S2_fjLj128EEEEELb1ELb0ELb0ELb0EEEvNS_9BwdParamsE,@function
        .size           _ZN10layer_norm13ln_bwd_kernelINS_13Kernel_traitsI6__halfS2_S2_S2_fjLj2048ELj1ELj1ELj4ELj16ENS_18Kernel_traits_baseILj2048ES2_S2_S2_S2_fjLj128EEEEELb1ELb0ELb0ELb0EEEvNS_9BwdParamsE,(.L_x_6830 - _ZN10layer_norm13ln_bwd_kernelINS_13Kernel_traitsI6__halfS2_S2_S2_fjLj2048ELj1ELj1ELj4ELj16ENS_18Kernel_traits_baseILj2048ES2_S2_S2_S2_fjLj128EEEEELb1ELb0ELb0ELb0EEEvNS_9BwdParamsE)
        .other          _ZN10layer_norm13ln_bwd_kernelINS_13Kernel_traitsI6__halfS2_S2_S2_fjLj2048ELj1ELj1ELj4ELj16ENS_18Kernel_traits_baseILj2048ES2_S2_S2_S2_fjLj128EEEEELb1ELb0ELb0ELb0EEEvNS_9BwdParamsE,@"STO_CUDA_ENTRY STV_DEFAULT"
_ZN10layer_norm13ln_bwd_kernelINS_13Kernel_traitsI6__halfS2_S2_S2_fjLj2048ELj1ELj1ELj4ELj16ENS_18Kernel_traits_baseILj2048ES2_S2_S2_S2_fjLj128EEEEELb1ELb0ELb0ELb0EEEvNS_9BwdParamsE:
.text._ZN10layer_norm13ln_bwd_kernelINS_13Kernel_traitsI6__halfS2_S2_S2_fjLj2048ELj1ELj1ELj4ELj16ENS_18Kernel_traits_baseILj2048ES2_S2_S2_S2_fjLj128EEEEELb1ELb0ELb0ELb0EEEvNS_9BwdParamsE:
        /* <DEDUP_REMOVED lines=56> */
.L_x_1069:
        /* <DEDUP_REMOVED lines=18> */
[----:B------:R-:W-:Y:S02]  /*04a0*/  LEA.HI.SX32 R0, R0, R71, 0x1d ;  /* 0x0000004700007211 */ /* 0x000fe400078feaff */
[----:B------:R-:W-:Y:S02]  /*04b0*/  LOP3.LUT P4, RZ, R72, 0x1f, RZ, 0xc0, !PT ;  /* 0x0000001f48ff7812 */ /* 0x000fe4000788c0ff */
[----:B------:R-:W-:-:S02]  /*04c0*/  LOP3.LUT P5, RZ, R2, 0xff, RZ, 0xc0, !PT ;  /* 0x000000ff02ff7812 */ /* 0x000fc400078ac0ff */
[----:B------:R-:W-:Y:S02]  /*04d0*/  MOV R115, RZ ;  /* 0x000000ff00737202 */ /* 0x000fe40000000f00 */
        /* <DEDUP_REMOVED lines=19> */
[----:B------:R-:W-:Y:S01]  /*0610*/  IADD3 R117, R0, 0x80, RZ ;  /* 0x0000008000757810 */ /* 0x000fe20007ffe0ff */
[--C-:B--2---:R-:W-:Y:S02]  /*0620*/  HADD2.F32 R81, -RZ, R64.reuse.H0_H0 ;  /* 0x20000040ff517230 */ /* 0x104fe40000004100 */
[----:B------:R-:W-:Y:S02]  /*0630*/  HADD2.F32 R85, -RZ, R64.H1_H1 ;  /* 0x30000040ff557230 */ /* 0x000fe40000004100 */
[--C-:B------:R-:W-:Y:S01]  /*0640*/  HADD2.F32 R87, -RZ, R65.reuse.H0_H0 ;  /* 0x20000041ff577230 */ /* 0x100fe20000004100 */
[----:B------:R-:W-:Y:S01]  /*0650*/  FADD.FTZ R64, -R114, R81 ;  /* 0x0000005172407221 */ /* 0x000fe20000010100 */
[----:B------:R-:W-:Y:S02]  /*0660*/  HADD2.F32 R109, -RZ, R65.H1_H1 ;  /* 0x30000041ff6d7230 */ /* 0x000fe40000004100 */
[----:B---3--:R-:W-:Y:S01]  /*0670*/  HADD2.F32 R83, -RZ, R68.H0_H0 ;  /* 0x20000044ff537230 */ /* 0x008fe20000004100 */
[----:B0----5:R-:W-:Y:S01]  /*0680*/  FMUL.FTZ R77, R73, R64 ;  /* 0x00000040494d7220 */ /* 0x021fe20000410000 */
[----:B------:R-:W-:-:S02]  /*0690*/  HADD2.F32 R111, -RZ, R66.H0_H0 ;  /* 0x20000042ff6f7230 */ /* 0x000fc40000004100 */
[----:B------:R-:W-:Y:S01]  /*06a0*/  HADD2.F32 R115, -RZ, R66.H1_H1 ;  /* 0x30000042ff737230 */ /* 0x000fe20000004100 */
[C---:B------:R-:W-:Y:S02]  /*06b0*/  FADD.FTZ R66, -R114.reuse, R87 ;  /* 0x0000005772427221 */ /* 0x040fe40000010100 */
[----:B------:R-:W-:Y:S01]  /*06c0*/  FADD.FTZ R74, -R114, R85 ;  /* 0x00000055724a7221 */ /* 0x000fe20000010100 */
[----:B------:R-:W-:Y:S01]  /*06d0*/  HADD2.F32 R68, -RZ, R68.H1_H1 ;  /* 0x30000044ff447230 */ /* 0x000fe20000004100 */
[----:B------:R-:W-:Y:S02]  /*06e0*/  FADD.FTZ R40, R40, R83 ;  /* 0x0000005328287221 */ /* 0x000fe40000010000 */
[-C--:B------:R-:W-:Y:S02]  /*06f0*/  FFMA.FTZ R24, R77, R83.reuse, R24 ;  /* 0x000000534d187223 */ /* 0x080fe40000010018 */
[----:B------:R-:W-:Y:S02]  /*0700*/  FMUL.FTZ R76, R18, R83 ;  /* 0x00000053124c7220 */ /* 0x000fe40000410000 */
[----:B------:R-:W-:-:S02]  /*0710*/  FADD.FTZ R80, -R114, R109 ;  /* 0x0000006d72507221 */ /* 0x000fc40000010100 */
[C---:B------:R-:W-:Y:S02]  /*0720*/  FMUL.FTZ R83, R73.reuse, R66 ;  /* 0x0000004249537220 */ /* 0x040fe40000410000 */
[C---:B------:R-:W-:Y:S02]  /*0730*/  FMUL.FTZ R74, R73.reuse, R74 ;  /* 0x0000004a494a7220 */ /* 0x040fe40000410000 */
[----:B------:R-:W-:Y:S01]  /*0740*/  FADD.FTZ R66, -R114, R111 ;  /* 0x0000006f72427221 */ /* 0x000fe20000010100 */
[--C-:B------:R-:W-:Y:S01]  /*0750*/  HADD2.F32 R91, -RZ, R69.reuse.H0_H0 ;  /* 0x20000045ff5b7230 */ /* 0x100fe20000004100 */
[----:B------:R-:W-:Y:S01]  /*0760*/  FMUL.FTZ R80, R73, R80 ;  /* 0x0000005049507220 */ /* 0x000fe20000410000 */
[----:B------:R-:W-:Y:S01]  /*0770*/  HADD2.F32 R84, -RZ, R69.H1_H1 ;  /* 0x30000045ff547230 */ /* 0x000fe20000004100 */
[----:B------:R-:W-:Y:S01]  /*0780*/  FADD.FTZ R41, R41, R68 ;  /* 0x0000004429297221 */ /* 0x000fe20000010000 */
[----:B------:R-:W-:Y:S01]  /*0790*/  HADD2.F32 R69, -RZ, R70.H0_H0 ;  /* 0x20000046ff457230 */ /* 0x000fe20000004100 */
[----:B------:R-:W-:-:S02]  /*07a0*/  FFMA.FTZ R25, R74, R68, R25 ;  /* 0x000000444a197223 */ /* 0x000fc40000010019 */
[----:B------:R-:W-:Y:S02]  /*07b0*/  FMUL.FTZ R81, R17, R68 ;  /* 0x0000004411517220 */ /* 0x000fe40000410000 */
[----:B------:R-:W-:Y:S02]  /*07c0*/  FMUL.FTZ R85, R73, R66 ;  /* 0x0000004249557220 */ /* 0x000fe40000410000 */
[----:B------:R-:W-:Y:S02]  /*07d0*/  FADD.FTZ R66, RZ, R76 ;  /* 0x0000004cff427221 */ /* 0x000fe40000010000 */
[----:B------:R-:W-:Y:S02]  /*07e0*/  FFMA.FTZ R68, R77, R76, RZ ;  /* 0x0000004c4d447223 */ /* 0x000fe400000100ff */
[----:B------:R-:W-:Y:S02]  /*07f0*/  FADD.FTZ R43, R43, R84 ;  /* 0x000000542b2b7221 */ /* 0x000fe40000010000 */
[----:B------:R-:W-:-:S02]  /*0800*/  FFMA.FTZ R27, R80, R84, R27 ;  /* 0x00000054501b7223 */ /* 0x000fc4000001001b */
[----:B------:R-:W-:Y:S02]  /*0810*/  FMUL.FTZ R87, R15, R84 ;  /* 0x000000540f577220 */ /* 0x000fe40000410000 */
[----:B------:R-:W-:Y:S02]  /*0820*/  FADD.FTZ R44, R44, R69 ;  /* 0x000000452c2c7221 */ /* 0x000fe40000010000 */
[-C--:B------:R-:W-:Y:S02]  /*0830*/  FFMA.FTZ R28, R85, R69.reuse, R28 ;  /* 0x00000045551c7223 */ /* 0x080fe4000001001c */
[----:B------:R-:W-:Y:S02]  /*0840*/  FMUL.FTZ R84, R14, R69 ;  /* 0x000000450e547220 */ /* 0x000fe40000410000 */
[----:B------:R-:W-:Y:S02]  /*0850*/  FMUL.FTZ R82, R16, R91 ;  /* 0x0000005b10527220 */ /* 0x000fe40000410000 */
[----:B------:R-:W-:-:S02]  /*0860*/  FADD.FTZ R69, R66, R81 ;  /* 0x0000005142457221 */ /* 0x000fc40000010000 */
[----:B------:R-:W-:Y:S01]  /*0870*/  FFMA.FTZ R68, R74, R81, R68 ;  /* 0x000000514a447223 */ /* 0x000fe20000010044 */
[----:B------:R-:W-:Y:S01]  /*0880*/  HADD2.F32 R89, -RZ, R67.H0_H0 ;  /* 0x20000043ff597230 */ /* 0x000fe20000004100 */
[----:B------:R-:W-:Y:S02]  /*0890*/  FADD.FTZ R66, R69, R82 ;  /* 0x0000005245427221 */ /* 0x000fe40000010000 */
[----:B------:R-:W-:Y:S01]  /*08a0*/  FFMA.FTZ R68, R83, R82, R68 ;  /* 0x0000005253447223 */ /* 0x000fe20000010044 */
[----:B------:R-:W-:Y:S01]  /*08b0*/  HADD2.F32 R70, -RZ, R70.H1_H1 ;  /* 0x30000046ff467230 */ /* 0x000fe20000004100 */
[C---:B------:R-:W-:Y:S02]  /*08c0*/  FADD.FTZ R88, -R114.reuse, R89 ;  /* 0x0000005972587221 */ /* 0x040fe40000010100 */
[----:B------:R-:W-:Y:S02]  /*08d0*/  FADD.FTZ R86, -R114, R115 ;  /* 0x0000007372567221 */ /* 0x000fe40000010100 */
[----:B------:R-:W-:-:S02]  /*08e0*/  FADD.FTZ R69, R66, R87 ;  /* 0x0000005742457221 */ /* 0x000fc40000010000 */
[----:B------:R-:W-:Y:S01]  /*08f0*/  FFMA.FTZ R68, R80, R87, R68 ;  /* 0x0000005750447223 */ /* 0x000fe20000010044 */
[----:B------:R-:W-:Y:S01]  /*0900*/  HADD2.F32 R65, -RZ, R71.H0_H0 ;  /* 0x20000047ff417230 */ /* 0x000fe20000004100 */
[----:B------:R-:W-:Y:S01]  /*0910*/  FADD.FTZ R42, R42, R91 ;  /* 0x0000005b2a2a7221 */ /* 0x000fe20000010000 */
[----:B------:R-:W-:Y:S01]  /*0920*/  HADD2.F32 R67, -RZ, R67.H1_H1 ;  /* 0x30000043ff437230 */ /* 0x000fe20000004100 */
[----:B------:R-:W-:Y:S02]  /*0930*/  FFMA.FTZ R26, R83, R91, R26 ;  /* 0x0000005b531a7223 */ /* 0x000fe4000001001a */
[C---:B------:R-:W-:Y:S02]  /*0940*/  FMUL.FTZ R91, R73.reuse, R88 ;  /* 0x00000058495b7220 */ /* 0x040fe40000410000 */
[----:B------:R-:W-:Y:S02]  /*0950*/  FMUL.FTZ R86, R73, R86 ;  /* 0x0000005649567220 */ /* 0x000fe40000410000 */
[----:B------:R-:W-:-:S02]  /*0960*/  FMUL.FTZ R89, R13, R70 ;  /* 0x000000460d597220 */ /* 0x000fc40000410000 */
[----:B------:R-:W-:Y:S02]  /*0970*/  FADD.FTZ R66, R69, R84 ;  /* 0x0000005445427221 */ /* 0x000fe40000010000 */
[----:B------:R-:W-:Y:S01]  /*0980*/  FFMA.FTZ R68, R85, R84, R68 ;  /* 0x0000005455447223 */ /* 0x000fe20000010044 */
[----:B------:R-:W-:Y:S01]  /*0990*/  HADD2.F32 R64, -RZ, R71.H1_H1 ;  /* 0x30000047ff407230 */ /* 0x000fe20000004100 */
        /* <DEDUP_REMOVED lines=16> */
.L_x_1060:
[----:B0-----:R-:W-:Y:S05]  /*0aa0*/  BSYNC B0 ;  /* 0x0000000000007941 */ /* 0x001fea0003800000 */
.L_x_1059:
[----:B------:R-:W-:Y:S01]  /*0ab0*/  BSSY B0, `(.L_x_1061) ;  /* 0x000005a000007945 */ /* 0x000fe20003800000 */
[----:B------:R-:W-:-:S02]  /*0ac0*/  MOV R109, 0x3f800000 ;  /* 0x3f800000006d7802 */ /* 0x000fc40000000f00 */
[----:B------:R-:W-:Y:S01]  /*0ad0*/  LOP3.LUT R111, R94, 0x7fffffc, RZ, 0xc0, !PT ;  /* 0x07fffffc5e6f7812 */ /* 0x000fe200078ec0ff */
[----:B------:R-:W-:Y:S05]  /*0ae0*/  @!P3 BRA `(.L_x_1062) ;  /* 0x000005600000b947 */ /* 0x000fea0003800000 */
[----:B------:R-:W-:Y:S01]  /*0af0*/  LEA R64, P1, R117, c[0x0][0x188], 0x4 ;  /* 0x0000620075407a11 */ /* 0x000fe200078220ff */
        /* <DEDUP_REMOVED lines=13> */
[--C-:B--2---:R-:W-:Y:S02]  /*0bd0*/  HADD2.F32 R105, -RZ, R67.reuse.H0_H0 ;  /* 0x20000043ff697230 */ /* 0x104fe40000004100 */
[----:B------:R-:W-:Y:S02]  /*0be0*/  HADD2.F32 R67, -RZ, R67.H1_H1 ;  /* 0x30000043ff437230 */ /* 0x000fe40000004100 */
[--C-:B------:R-:W-:Y:S02]  /*0bf0*/  HADD2.F32 R93, -RZ, R64.reuse.H1_H1 ;  /* 0x30000040ff5d7230 */ /* 0x100fe40000004100 */
[----:B------:R-:W-:Y:S01]  /*0c00*/  HADD2.F32 R75, -RZ, R64.H0_H0 ;  /* 0x20000040ff4b7230 */ /* 0x000fe20000004100 */
[C---:B------:R-:W-:Y:S01]  /*0c10*/  FADD.FTZ R110, -R114.reuse, R67 ;  /* 0x00000043726e7221 */ /* 0x040fe20000010100 */
[--C-:B------:R-:W-:Y:S01]  /*0c20*/  HADD2.F32 R101, -RZ, R66.reuse.H0_H0 ;  /* 0x20000042ff657230 */ /* 0x100fe20000004100 */
[C---:B0-----:R-:W-:Y:S01]  /*0c30*/  FADD.FTZ R96, -R114.reuse, R93 ;  /* 0x0000005d72607221 */ /* 0x041fe20000010100 */
[----:B------:R-:W-:Y:S01]  /*0c40*/  HADD2.F32 R103, -RZ, R66.H1_H1 ;  /* 0x30000042ff677230 */ /* 0x000fe20000004100 */
[----:B------:R-:W-:Y:S01]  /*0c50*/  FADD.FTZ R66, -R114, R75 ;  /* 0x0000004b72427221 */ /* 0x000fe20000010100 */
[----:B---3--:R-:W-:-:S02]  /*0c60*/  HADD2.F32 R67, -RZ, R68.H0_H0 ;  /* 0x20000044ff437230 */ /* 0x008fc40000004100 */
[--C-:B------:R-:W-:Y:S01]  /*0c70*/  HADD2.F32 R99, -RZ, R65.reuse.H0_H0 ;  /* 0x20000041ff637230 */ /* 0x100fe20000004100 */
[C---:B-----5:R-:W-:Y:S01]  /*0c80*/  FMUL.FTZ R96, R73.reuse, R96 ;  /* 0x0000006049607220 */ /* 0x060fe20000410000 */
[----:B------:R-:W-:Y:S02]  /*0c90*/  HADD2.F32 R65, -RZ, R65.H1_H1 ;  /* 0x30000041ff417230 */ /* 0x000fe40000004100 */
[----:B------:R-:W-:Y:S01]  /*0ca0*/  HADD2.F32 R68, -RZ, R68.H1_H1 ;  /* 0x30000044ff447230 */ /* 0x000fe20000004100 */
[----:B------:R-:W-:Y:S02]  /*0cb0*/  FMUL.FTZ R75, R73, R66 ;  /* 0x00000042494b7220 */ /* 0x000fe40000410000 */
[----:B------:R-:W-:Y:S02]  /*0cc0*/  FMUL.FTZ R98, R10, R67 ;  /* 0x000000430a627220 */ /* 0x000fe40000410000 */
[C---:B------:R-:W-:Y:S01]  /*0cd0*/  FADD.FTZ R100, -R114.reuse, R99 ;  /* 0x0000006372647221 */ /* 0x040fe20000010100 */
[----:B------:R-:W-:Y:S01]  /*0ce0*/  HADD2.F32 R99, -RZ, R69.H0_H0 ;  /* 0x20000045ff637230 */ /* 0x000fe20000004100 */
[----:B------:R-:W-:-:S02]  /*0cf0*/  FADD.FTZ R102, -R114, R65 ;  /* 0x0000004172667221 */ /* 0x000fc40000010100 */
[----:B------:R-:W-:Y:S02]  /*0d00*/  FADD.FTZ R37, R37, R68 ;  /* 0x0000004425257221 */ /* 0x000fe40000010000 */
[-C--:B------:R-:W-:Y:S02]  /*0d10*/  FFMA.FTZ R57, R96, R68.reuse, R57 ;  /* 0x0000004460397223 */ /* 0x080fe40000010039 */
[----:B------:R-:W-:Y:S02]  /*0d20*/  FMUL.FTZ R97, R9, R68 ;  /* 0x0000004409617220 */ /* 0x000fe40000410000 */
[----:B------:R-:W-:Y:S02]  /*0d30*/  FADD.FTZ R68, R115, R98 ;  /* 0x0000006273447221 */ /* 0x000fe40000010000 */
[----:B------:R-:W-:Y:S01]  /*0d40*/  FFMA.FTZ R116, R75, R98, R116 ;  /* 0x000000624b747223 */ /* 0x000fe20000010074 */
[----:B------:R-:W-:Y:S01]  /*0d50*/  HADD2.F32 R104, -RZ, R69.H1_H1 ;  /* 0x30000045ff687230 */ /* 0x000fe20000004100 */
[----:B------:R-:W-:-:S02]  /*0d60*/  FMUL.FTZ R93, R73, R100 ;  /* 0x00000064495d7220 */ /* 0x000fc40000410000 */
[----:B------:R-:W-:Y:S02]  /*0d70*/  FADD.FTZ R36, R36, R67 ;  /* 0x0000004324247221 */ /* 0x000fe40000010000 */
[----:B------:R-:W-:Y:S02]  /*0d80*/  FFMA.FTZ R56, R75, R67, R56 ;  /* 0x000000434b387223 */ /* 0x000fe40000010038 */
[----:B------:R-:W-:Y:S02]  /*0d90*/  FMUL.FTZ R100, R73, R102 ;  /* 0x0000006649647220 */ /* 0x000fe40000410000 */
[----:B------:R-:W-:Y:S02]  /*0da0*/  FMUL.FTZ R102, R8, R99 ;  /* 0x0000006308667220 */ /* 0x000fe40000410000 */
[----:B------:R-:W-:Y:S02]  /*0db0*/  FADD.FTZ R67, R68, R97 ;  /* 0x0000006144437221 */ /* 0x000fe40000010000 */
[----:B------:R-:W-:Y:S01]  /*0dc0*/  FFMA.FTZ R116, R96, R97, R116 ;  /* 0x0000006160747223 */ /* 0x000fe20000010074 */
[----:B------:R-:W-:Y:S01]  /*0dd0*/  HADD2.F32 R69, -RZ, R70.H0_H0 ;  /* 0x20000046ff457230 */ /* 0x000fe20000004100 */
[----:B------:R-:W-:-:S02]  /*0de0*/  FADD.FTZ R38, R38, R99 ;  /* 0x0000006326267221 */ /* 0x000fc40000010000 */
[----:B------:R-:W-:Y:S02]  /*0df0*/  FFMA.FTZ R58, R93, R99, R58 ;  /* 0x000000635d3a7223 */ /* 0x000fe4000001003a */
[C---:B------:R-:W-:Y:S02]  /*0e00*/  FADD.FTZ R108, -R114.reuse, R101 ;  /* 0x00000065726c7221 */ /* 0x040fe40000010100 */
[----:B------:R-:W-:Y:S02]  /*0e10*/  FMUL.FTZ R99, R7, R104 ;  /* 0x0000006807637220 */ /* 0x000fe40000410000 */
[----:B------:R-:W-:Y:S02]  /*0e20*/  FADD.FTZ R68, R67, R102 ;  /* 0x0000006643447221 */ /* 0x000fe40000010000 */
[----:B------:R-:W-:Y:S01]  /*0e30*/  FFMA.FTZ R116, R93, R102, R116 ;  /* 0x000000665d747223 */ /* 0x000fe20000010074 */
[----:B------:R-:W-:Y:S01]  /*0e40*/  HADD2.F32 R70, -RZ, R70.H1_H1 ;  /* 0x30000046ff467230 */ /* 0x000fe20000004100 */
[----:B------:R-:W-:-:S02]  /*0e50*/  FADD.FTZ R64, -R114, R105 ;  /* 0x0000006972407221 */ /* 0x000fc40000010100 */
[----:B------:R-:W-:Y:S02]  /*0e60*/  FADD.FTZ R39, R39, R104 ;  /* 0x0000006827277221 */ /* 0x000fe40000010000 */
[----:B------:R-:W-:Y:S02]  /*0e70*/  FFMA.FTZ R59, R100, R104, R59 ;  /* 0x00000068643b7223 */ /* 0x000fe4000001003b */
[----:B------:R-:W-:Y:S02]  /*0e80*/  FADD.FTZ R106, -R114, R103 ;  /* 0x00000067726a7221 */ /* 0x000fe40000010100 */
[----:B------:R-:W-:Y:S02]  /*0e90*/  FMUL.FTZ R101, R73, R108 ;  /* 0x0000006c49657220 */ /* 0x000fe40000410000 */
[----:B------:R-:W-:Y:S02]  /*0ea0*/  FMUL.FTZ R104, R6, R69 ;  /* 0x0000004506687220 */ /* 0x000fe40000410000 */
[----:B------:R-:W-:-:S02]  /*0eb0*/  FADD.FTZ R67, R68, R99 ;  /* 0x0000006344437221 */ /* 0x000fc40000010000 */
[----:B------:R-:W-:Y:S01]  /*0ec0*/  FFMA.FTZ R116, R100, R99, R116 ;  /* 0x0000006364747223 */ /* 0x000fe20000010074 */
[--C-:B------:R-:W-:Y:S01]  /*0ed0*/  HADD2.F32 R65, -RZ, R71.reuse.H0_H0 ;  /* 0x20000047ff417230 */ /* 0x100fe20000004100 */
[C---:B------:R-:W-:Y:S02]  /*0ee0*/  FMUL.FTZ R105, R73.reuse, R64 ;  /* 0x0000004049697220 */ /* 0x040fe40000410000 */
[----:B------:R-:W-:Y:S02]  /*0ef0*/  FMUL.FTZ R106, R73, R106 ;  /* 0x0000006a496a7220 */ /* 0x000fe40000410000 */
[----:B------:R-:W-:Y:S02]  /*0f00*/  FMUL.FTZ R103, R5, R70 ;  /* 0x0000004605677220 */ /* 0x000fe40000410000 */
[----:B------:R-:W-:Y:S02]  /*0f10*/  FADD.FTZ R64, R67, R104 ;  /* 0x0000006843407221 */ /* 0x000fe40000010000 */
[----:B------:R-:W-:Y:S01]  /*0f20*/  FFMA.FTZ R116, R101, R104, R116 ;  /* 0x0000006865747223 */ /* 0x000fe20000010074 */
[----:B------:R-:W-:Y:S01]  /*0f30*/  HADD2.F32 R66, -RZ, R71.H1_H1 ;  /* 0x30000047ff427230 */ /* 0x000fe20000004100 */
        /* <DEDUP_REMOVED lines=17> */
.L_x_1062:
[----:B------:R-:W-:Y:S05]  /*1050*/  BSYNC B0 ;  /* 0x0000000000007941 */ /* 0x000fea0003800000 */
.L_x_1061:
[----:B-----5:R-:W-:Y:S01]  /*1060*/  @P0 HADD2.F32 R109, -RZ, R95.H0_H0 ;  /* 0x2000005fff6d0230 */ /* 0x020fe20000004100 */
[----:B------:R-:W-:Y:S01]  /*1070*/  @!P5 IADD3 R111, R111, 0x4, RZ ;  /* 0x000000046f6fd810 */ /* 0x000fe20007ffe0ff */
[----:B------:R-:W-:Y:S05]  /*1080*/  BRA.DIV ~URZ, `(.L_x_1063) ;  /* 0x000011c27f007947 */ /* 0x000fea000b800000 */
[----:B------:R0:W1:Y:S02]  /*1090*/  SHFL.DOWN PT, R66, R115, 0x10, 0x1f ;  /* 0x0a001f0073427f89 */ /* 0x00006400000e0000 */
.L_x_1070:
        /* <DEDUP_REMOVED lines=18> */
.L_x_1071:
        /* <DEDUP_REMOVED lines=31> */
[-CC-:B------:R-:W-:Y:S01]  /*13b0*/  FFMA.FTZ R67, R85, R94.reuse, R95.reuse ;  /* 0x0000005e55437223 */ /* 0x180fe2000001005f */
[----:B------:R-:W-:Y:S01]  /*13c0*/  ISETP.NE.U32.AND P0, PT, RZ, c[0x0][0x258], PT ;  /* 0x00009600ff007a0c */ /* 0x000fe20003f05070 */
[-C--:B------:R-:W-:Y:S01]  /*13d0*/  FFMA.FTZ R70, R86, R94.reuse, R95 ;  /* 0x0000005e56467223 */ /* 0x080fe2000001005f */
[----:B------:R-:W-:Y:S01]  /*13e0*/  LOP3.LUT P5, RZ, R113, 0xff00, RZ, 0xc0, !PT ;  /* 0x0000ff0071ff7812 */ /* 0x000fe200078ac0ff */
[----:B------:R-:W-:Y:S01]  /*13f0*/  FADD.FTZ R64, R76, -R65 ;  /* 0x800000414c407221 */ /* 0x000fe20000010000 */
[----:B------:R-:W-:Y:S01]  /*1400*/  ISETP.NE.AND.EX P0, PT, RZ, c[0x0][0x25c], PT, P0 ;  /* 0x00009700ff007a0c */ /* 0x000fe20003f05300 */
[----:B------:R-:W-:Y:S01]  /*1410*/  FADD.FTZ R114, R84, -R67 ;  /* 0x8000004354727221 */ /* 0x000fe20000010000 */
[----:B------:R-:W-:Y:S01]  /*1420*/  LOP3.LUT P6, RZ, R112, 0xff0000, RZ, 0xc0, !PT ;  /* 0x00ff000070ff7812 */ /* 0x000fe200078cc0ff */
[-CC-:B------:R-:W-:Y:S01]  /*1430*/  FFMA.FTZ R68, R74, R94.reuse, R95.reuse ;  /* 0x0000005e4a447223 */ /* 0x180fe2000001005f */
[----:B------:R-:W-:Y:S01]  /*1440*/  HFMA2.MMA R115, -RZ, RZ, 0, 9.5367431640625e-07 ;  /* 0x00000010ff737435 */ /* 0x000fe200000001ff */
[----:B------:R-:W-:Y:S01]  /*1450*/  FFMA.FTZ R67, R91, R94, R95 ;  /* 0x0000005e5b437223 */ /* 0x000fe2000001005f */
[----:B------:R-:W-:Y:S01]  /*1460*/  @P1 HADD2.F32 R69, -RZ, R53.H0_H0 ;  /* 0x20000035ff451230 */ /* 0x000fe20000004100 */
[----:B------:R-:W-:Y:S01]  /*1470*/  FMUL.FTZ R66, R73, R66 ;  /* 0x0000004249427220 */ /* 0x000fe20000410000 */
[----:B------:R-:W-:Y:S01]  /*1480*/  @P1 HADD2.F32 R65, -RZ, R52.H0_H0 ;  /* 0x20000034ff411230 */ /* 0x000fe20000004100 */
[----:B------:R-:W-:Y:S01]  /*1490*/  FADD.FTZ R118, R89, -R70 ;  /* 0x8000004659767221 */ /* 0x000fe20000010000 */
[----:B------:R-:W-:Y:S01]  /*14a0*/  @P1 HADD2.F32 R71, -RZ, R55.H1_H1 ;  /* 0x30000037ff471230 */ /* 0x000fe20000004100 */
[----:B------:R-:W-:-:S02]  /*14b0*/  FMUL.FTZ R64, R73, R64 ;  /* 0x0000004049407220 */ /* 0x000fc40000410000 */
[----:B------:R-:W-:Y:S02]  /*14c0*/  FADD.FTZ R68, R81, -R68 ;  /* 0x8000004451447221 */ /* 0x000fe40000010000 */
[----:B------:R-:W-:Y:S01]  /*14d0*/  FADD.FTZ R116, R88, -R67 ;  /* 0x8000004358747221 */ /* 0x000fe20000010000 */
[--C-:B------:R-:W-:Y:S01]  /*14e0*/  @P1 HADD2.F32 R67, -RZ, R54.reuse.H1_H1 ;  /* 0x30000036ff431230 */ /* 0x100fe20000004100 */
[----:B------:R-:W-:Y:S01]  /*14f0*/  @P1 FADD.FTZ R66, R66, R69 ;  /* 0x0000004542421221 */ /* 0x000fe20000010000 */
[----:B------:R-:W-:Y:S01]  /*1500*/  @P1 HADD2.F32 R69, -RZ, R55.H0_H0 ;  /* 0x20000037ff451230 */ /* 0x000fe20000004100 */
[C---:B------:R-:W-:Y:S02]  /*1510*/  FMUL.FTZ R118, R73.reuse, R118 ;  /* 0x0000007649767220 */ /* 0x040fe40000410000 */
[----:B------:R-:W-:Y:S01]  /*1520*/  @P1 FADD.FTZ R64, R64, R65 ;  /* 0x0000004140401221 */ /* 0x000fe20000010000 */
[----:B------:R-:W-:Y:S01]  /*1530*/  @P1 HADD2.F32 R65, -RZ, R54.H0_H0 ;  /* 0x20000036ff411230 */ /* 0x000fe20000004100 */
[----:B------:R-:W-:-:S02]  /*1540*/  FMUL.FTZ R70, R73, R68 ;  /* 0x0000004449467220 */ /* 0x000fc40000410000 */
[C---:B------:R-:W-:Y:S02]  /*1550*/  FMUL.FTZ R68, R73.reuse, R116 ;  /* 0x0000007449447220 */ /* 0x040fe40000410000 */
[----:B------:R-:W-:Y:S02]  /*1560*/  FMUL.FTZ R114, R73, R114 ;  /* 0x0000007249727220 */ /* 0x000fe40000410000 */
[----:B------:R-:W-:Y:S02]  /*1570*/  FFMA.FTZ R116, R80, R94, R95 ;  /* 0x0000005e50747223 */ /* 0x000fe4000001005f */
[----:B------:R-:W-:Y:S01]  /*1580*/  @P1 FADD.FTZ R118, R118, R67 ;  /* 0x0000004376761221 */ /* 0x000fe20000010000 */
[----:B------:R-:W-:Y:S01]  /*1590*/  @P0 F2FP.PACK_AB R67, RZ, R66 ;  /* 0x00000042ff43023e */ /* 0x000fe200000000ff */
[----:B------:R-:W-:Y:S01]  /*15a0*/  @P1 FADD.FTZ R114, R114, R65 ;  /* 0x0000004172721221 */ /* 0x000fe20000010000 */
[----:B------:R-:W-:Y:S01]  /*15b0*/  @P1 HADD2.F32 R65, -RZ, R52.H1_H1 ;  /* 0x30000034ff411230 */ /* 0x000fe20000004100 */
[----:B------:R-:W-:Y:S01]  /*15c0*/  FADD.FTZ R116, R87, -R116 ;  /* 0x8000007457747221 */ /* 0x000fe20000010000 */
[----:B------:R-:W-:Y:S01]  /*15d0*/  @P0 PRMT R33, R67, 0x7610, R33 ;  /* 0x0000761043210816 */ /* 0x000fe20000000021 */
[----:B------:R-:W-:Y:S01]  /*15e0*/  @P1 FADD.FTZ R68, R68, R69 ;  /* 0x0000004544441221 */ /* 0x000fe20000010000 */
[----:B------:R-:W-:Y:S01]  /*15f0*/  @P1 HADD2.F32 R67, -RZ, R53.H1_H1 ;  /* 0x30000035ff431230 */ /* 0x000fe20000004100 */
[----:B------:R-:W-:-:S02]  /*1600*/  FFMA.FTZ R69, R92, R94, R95 ;  /* 0x0000005e5c457223 */ /* 0x000fc4000001005f */
[C---:B------:R-:W-:Y:S02]  /*1610*/  FMUL.FTZ R120, R73.reuse, R116 ;  /* 0x0000007449787220 */ /* 0x040fe40000410000 */
[----:B------:R-:W-:Y:S01]  /*1620*/  @P1 FADD.FTZ R70, R70, R65 ;  /* 0x0000004146461221 */ /* 0x000fe20000010000 */
[----:B------:R-:W-:Y:S01]  /*1630*/  @P0 F2FP.PACK_AB R65, RZ, R114 ;  /* 0x00000072ff41023e */ /* 0x000fe200000000ff */
[----:B------:R-:W-:Y:S01]  /*1640*/  FADD.FTZ R122, R90, -R69 ;  /* 0x800000455a7a7221 */ /* 0x000fe20000010000 */
[----:B------:R-:W-:Y:S01]  /*1650*/  @P0 F2FP.PACK_AB R69, RZ, R68 ;  /* 0x00000044ff45023e */ /* 0x000fe200000000ff */
[----:B------:R-:W-:Y:S01]  /*1660*/  @P1 FADD.FTZ R120, R120, R67 ;  /* 0x0000004378781221 */ /* 0x000fe20000010000 */
[----:B------:R-:W-:Y:S01]  /*1670*/  @P0 F2FP.PACK_AB R67, RZ, R118 ;  /* 0x00000076ff43023e */ /* 0x000fe200000000ff */
[----:B------:R-:W-:Y:S01]  /*1680*/  FMUL.FTZ R116, R73, R122 ;  /* 0x0000007a49747220 */ /* 0x000fe20000410000 */
[----:B------:R-:W-:Y:S01]  /*1690*/  @P0 PRMT R34, R65, 0x7610, R34 ;  /* 0x0000761041220816 */ /* 0x000fe20000000022 */
[-C--:B------:R-:W-:Y:S01]  /*16a0*/  FMUL.FTZ R114, R114, R109.reuse ;  /* 0x0000006d72727220 */ /* 0x080fe20000410000 */
[----:B------:R-:W-:Y:S01]  /*16b0*/  @P0 F2FP.PACK_AB R65, RZ, R64 ;  /* 0x00000040ff41023e */ /* 0x000fe200000000ff */
[-C--:B------:R-:W-:Y:S01]  /*16c0*/  FMUL.FTZ R118, R118, R109.reuse ;  /* 0x0000006d76767220 */ /* 0x080fe20000410000 */
[----:B------:R-:W-:Y:S01]  /*16d0*/  @P0 PRMT R34, R34, 0x5410, R67 ;  /* 0x0000541022220816 */ /* 0x000fe20000000043 */
[----:B------:R-:W-:Y:S01]  /*16e0*/  @P1 FADD.FTZ R116, R116, R71 ;  /* 0x0000004774741221 */ /* 0x000fe20000010000 */
[----:B------:R-:W-:Y:S01]  /*16f0*/  LOP3.LUT P1, RZ, R113, 0xff, RZ, 0xc0, !PT ;  /* 0x000000ff71ff7812 */ /* 0x000fe2000782c0ff */
[----:B------:R-:W-:Y:S01]  /*1700*/  FMUL.FTZ R114, R114, c[0x0][0x1e8] ;  /* 0x00007a0072727a20 */ /* 0x000fe20000410000 */
[----:B------:R-:W-:Y:S01]  /*1710*/  @P0 PRMT R32, R65, 0x7610, R32 ;  /* 0x0000761041200816 */ /* 0x000fe20000000020 */
[----:B------:R-:W-:Y:S01]  /*1720*/  FMUL.FTZ R118, R118, c[0x0][0x1e8] ;  /* 0x00007a0076767a20 */ /* 0x000fe20000410000 */
[----:B------:R-:W-:Y:S01]  /*1730*/  @P0 F2FP.PACK_AB R65, RZ, R120 ;  /* 0x00000078ff41023e */ /* 0x000fe200000000ff */
[-C--:B------:R-:W-:Y:S01]  /*1740*/  FMUL.FTZ R120, R120, R109.reuse ;  /* 0x0000006d78787220 */ /* 0x080fe20000410000 */
[----:B------:R-:W-:Y:S01]  /*1750*/  FSEL R67, R114, RZ, P1 ;  /* 0x000000ff72437208 */ /* 0x000fe20000800000 */
[-C--:B------:R-:W-:Y:S01]  /*1760*/  FMUL.FTZ R64, R64, R109.reuse ;  /* 0x0000006d40407220 */ /* 0x080fe20000410000 */
[----:B------:R-:W-:Y:S01]  /*1770*/  FSEL R118, R118, RZ, P5 ;  /* 0x000000ff76767208 */ /* 0x000fe20002800000 */
[-C--:B------:R-:W-:Y:S01]  /*1780*/  FMUL.FTZ R68, R68, R109.reuse ;  /* 0x0000006d44447220 */ /* 0x080fe20000410000 */
[----:B------:R-:W-:Y:S01]  /*1790*/  @P0 PRMT R33, R33, 0x5410, R65 ;  /* 0x0000541021210816 */ /* 0x000fe20000000041 */
[----:B------:R-:W-:Y:S01]  /*17a0*/  FMUL.FTZ R65, R66, R109 ;  /* 0x0000006d42417220 */ /* 0x000fe20000410000 */
[----:B------:R-:W-:Y:S01]  /*17b0*/  F2FP.PACK_AB R66, R118, R67 ;  /* 0x000000437642723e */ /* 0x000fe200000000ff */
[----:B------:R-:W-:Y:S01]  /*17c0*/  FMUL.FTZ R118, R120, c[0x0][0x1e8] ;  /* 0x00007a0078767a20 */ /* 0x000fe20000410000 */
[----:B------:R-:W-:Y:S01]  /*17d0*/  LOP3.LUT P1, RZ, R112, 0xff000000, RZ, 0xc0, !PT ;  /* 0xff00000070ff7812 */ /* 0x000fe2000782c0ff */
[----:B------:R-:W-:Y:S01]  /*17e0*/  FMUL.FTZ R65, R65, c[0x0][0x1e8] ;  /* 0x00007a0041417a20 */ /* 0x000fe20000410000 */
[----:B------:R-:W-:Y:S01]  /*17f0*/  @P0 F2FP.PACK_AB R111, RZ, R70 ;  /* 0x00000046ff6f023e */ /* 0x000fe200000000ff */
[-C--:B------:R-:W-:Y:S01]  /*1800*/  FMUL.FTZ R70, R70, R109.reuse ;  /* 0x0000006d46467220 */ /* 0x080fe20000410000 */
[----:B------:R-:W-:Y:S01]  /*1810*/  FSEL R118, R118, RZ, P1 ;  /* 0x000000ff76767208 */ /* 0x000fe20000800000 */
[----:B------:R-:W-:Y:S01]  /*1820*/  FMUL.FTZ R64, R64, c[0x0][0x1e8] ;  /* 0x00007a0040407a20 */ /* 0x000fe20000410000 */
[----:B------:R-:W-:Y:S01]  /*1830*/  ISETP.NE.U32.AND P1, PT, RZ, c[0x0][0x258], PT ;  /* 0x00009600ff007a0c */ /* 0x000fe20003f25070 */
[----:B------:R-:W-:Y:S01]  /*1840*/  FMUL.FTZ R70, R70, c[0x0][0x1e8] ;  /* 0x00007a0046467a20 */ /* 0x000fe20000410000 */
[----:B------:R-:W-:Y:S01]  /*1850*/  @P0 F2FP.PACK_AB R114, RZ, R116 ;  /* 0x00000074ff72023e */ /* 0x000fe200000000ff */
[----:B------:R-:W-:Y:S01]  /*1860*/  FMUL.FTZ R116, R116, R109 ;  /* 0x0000006d74747220 */ /* 0x000fe20000410000 */
[----:B------:R-:W-:Y:S01]  /*1870*/  ISETP.NE.AND.EX P1, PT, RZ, c[0x0][0x25c], PT, P1 ;  /* 0x00009700ff007a0c */ /* 0x000fe20003f25310 */
[----:B------:R-:W-:Y:S01]  /*1880*/  FMUL.FTZ R68, R68, c[0x0][0x1e8] ;  /* 0x00007a0044447a20 */ /* 0x000fe20000410000 */
[----:B------:R-:W-:Y:S01]  /*1890*/  LOP3.LUT P5, RZ, R112, 0xff00, RZ, 0xc0, !PT ;  /* 0x0000ff0070ff7812 */ /* 0x000fe200078ac0ff */
[----:B------:R-:W-:Y:S01]  /*18a0*/  FMUL.FTZ R116, R116, c[0x0][0x1e8] ;  /* 0x00007a0074747a20 */ /* 0x000fe20000410000 */
[----:B------:R-:W-:-:S02]  /*18b0*/  FSEL R65, R65, RZ, P6 ;  /* 0x000000ff41417208 */ /* 0x000fc40003000000 */
[----:B------:R-:W-:Y:S02]  /*18c0*/  FSEL R64, R64, RZ, P4 ;  /* 0x000000ff40407208 */ /* 0x000fe40002000000 */
[C---:B------:R-:W-:Y:S02]  /*18d0*/  LOP3.LUT P6, RZ, R113.reuse, 0xff0000, RZ, 0xc0, !PT ;  /* 0x00ff000071ff7812 */ /* 0x040fe400078cc0ff */
[----:B------:R-:W-:Y:S02]  /*18e0*/  LOP3.LUT P4, RZ, R113, 0xff000000, RZ, 0xc0, !PT ;  /* 0xff00000071ff7812 */ /* 0x000fe4000788c0ff */
[----:B------:R-:W-:Y:S02]  /*18f0*/  @P0 PRMT R35, R69, 0x7610, R35 ;  /* 0x0000761045230816 */ /* 0x000fe40000000023 */
[----:B------:R-:W-:Y:S01]  /*1900*/  FSEL R67, R70, RZ, P5 ;  /* 0x000000ff46437208 */ /* 0x000fe20002800000 */
[----:B------:R-:W-:Y:S01]  /*1910*/  @P1 IMAD.WIDE.U32 R70, R0, R115, c[0x0][0x258] ;  /* 0x0000960000461625 */ /* 0x000fe200078e0073 */
[----:B------:R-:W-:-:S02]  /*1920*/  FSEL R68, R68, RZ, P6 ;  /* 0x000000ff44447208 */ /* 0x000fc40003000000 */
[----:B------:R-:W-:Y:S02]  /*1930*/  FSEL R69, R116, RZ, P4 ;  /* 0x000000ff74457208 */ /* 0x000fe40002000000 */
[----:B------:R-:W-:Y:S02]  /*1940*/  F2FP.PACK_AB R64, R67, R64 ;  /* 0x000000404340723e */ /* 0x000fe400000000ff */
[----:B------:R-:W-:Y:S01]  /*1950*/  F2FP.PACK_AB R67, R69, R68 ;  /* 0x000000444543723e */ /* 0x000fe200000000ff */
[----:B------:R-:W-:Y:S01]  /*1960*/  IMAD.WIDE.U32 R68, R0, R115, c[0x0][0x248] ;  /* 0x0000920000447625 */ /* 0x000fe200078e0073 */
[----:B------:R-:W-:Y:S02]  /*1970*/  @P0 PRMT R32, R32, 0x5410, R111 ;  /* 0x0000541020200816 */ /* 0x000fe4000000006f */
[----:B------:R-:W-:Y:S02]  /*1980*/  @P0 PRMT R35, R35, 0x5410, R114 ;  /* 0x0000541023230816 */ /* 0x000fe40000000072 */
[----:B------:R-:W-:-:S02]  /*1990*/  F2FP.PACK_AB R65, R118, R65 ;  /* 0x000000417641723e */ /* 0x000fc400000000ff */
[----:B------:R-:W-:Y:S01]  /*19a0*/  IADD3 R0, R0, 0x80, RZ ;  /* 0x0000008000007810 */ /* 0x000fe20007ffe0ff */
[----:B------:R0:W-:Y:S04]  /*19b0*/  @P1 STG.E.128 [R70.64], R32 ;  /* 0x0000002046001986 */ /* 0x0001e8000c101d04 */
[----:B------:R0:W-:Y:S02]  /*19c0*/  STG.E.128 [R68.64], R64 ;  /* 0x0000004044007986 */ /* 0x0001e4000c101d04 */
.L_x_1066:
[----:B------:R-:W-:Y:S05]  /*19d0*/  BSYNC B0 ;  /* 0x0000000000007941 */ /* 0x000fea0003800000 */
.L_x_1065:
[----:B------:R-:W-:Y:S01]  /*19e0*/  BSSY B0, `(.L_x_1067) ;  /* 0x000006a000007945 */ /* 0x000fe20003800000 */
[----:B------:R-:W-:Y:S05]  /*19f0*/  @!P3 BRA `(.L_x_1068) ;  /* 0x000006800000b947 */ /* 0x000fea0003800000 */
[----:B------:R-:W-:Y:S01]  /*1a00*/  ISETP.NE.U32.AND P0, PT, RZ, c[0x0][0x218], PT ;  /* 0x00008600ff007a0c */ /* 0x000fe20003f05070 */
[-CC-:B0-----:R-:W-:Y:S01]  /*1a10*/  FFMA.FTZ R68, R96, R94.reuse, R95.reuse ;  /* 0x0000005e60447223 */ /* 0x181fe2000001005f */
[----:B------:R-:W-:Y:S01]  /*1a20*/  ISETP.NE.U32.AND P4, PT, RZ, c[0x0][0x258], PT ;  /* 0x00009600ff007a0c */ /* 0x000fe20003f85070 */
[-CC-:B------:R-:W-:Y:S01]  /*1a30*/  FFMA.FTZ R67, R93, R94.reuse, R95.reuse ;  /* 0x0000005e5d437223 */ /* 0x180fe2000001005f */
[----:B------:R-:W-:Y:S01]  /*1a40*/  ISETP.NE.AND.EX P1, PT, RZ, c[0x0][0x21c], PT, P0 ;  /* 0x00008700ff007a0c */ /* 0x000fe20003f25300 */
[--C-:B------:R-:W-:Y:S01]  /*1a50*/  FFMA.FTZ R69, R101, R94, R95.reuse ;  /* 0x0000005e65457223 */ /* 0x100fe2000001005f */
[----:B------:R-:W-:Y:S01]  /*1a60*/  MOV R64, R78 ;  /* 0x0000004e00407202 */ /* 0x000fe20000000f00 */
[----:B------:R-:W-:Y:S01]  /*1a70*/  FADD.FTZ R68, R97, -R68 ;  /* 0x8000004461447221 */ /* 0x000fe20000010000 */
[----:B------:R-:W-:Y:S01]  /*1a80*/  ISETP.NE.AND.EX P0, PT, RZ, c[0x0][0x25c], PT, P4 ;  /* 0x00009700ff007a0c */ /* 0x000fe20003f05340 */
[----:B------:R-:W-:Y:S01]  /*1a90*/  FFMA.FTZ R65, R75, R94, R95 ;  /* 0x0000005e4b417223 */ /* 0x000fe2000001005f */
[----:B------:R-:W-:Y:S01]  /*1aa0*/  LOP3.LUT P6, RZ, R64, 0xff, RZ, 0xc0, !PT ;  /* 0x000000ff40ff7812 */ /* 0x000fe200078cc0ff */
[----:B------:R-:W-:Y:S01]  /*1ab0*/  FADD.FTZ R114, R102, -R67 ;  /* 0x8000004366727221 */ /* 0x000fe20000010000 */
[C---:B------:R-:W-:Y:S01]  /*1ac0*/  LOP3.LUT P5, RZ, R79.reuse, 0xff, RZ, 0xc0, !PT ;  /* 0x000000ff4fff7812 */ /* 0x040fe200078ac0ff */
[----:B------:R-:W-:Y:S01]  /*1ad0*/  FADD.FTZ R120, R104, -R69 ;  /* 0x8000004568787221 */ /* 0x000fe20000010000 */
[----:B------:R-:W-:Y:S01]  /*1ae0*/  LOP3.LUT P4, RZ, R79, 0xff00, RZ, 0xc0, !PT ;  /* 0x0000ff004fff7812 */ /* 0x000fe2000788c0ff */
[----:B------:R-:W-:-:S02]  /*1af0*/  FMUL.FTZ R64, R73, R68 ;  /* 0x0000004449407220 */ /* 0x000fc40000410000 */
[--C-:B------:R-:W-:Y:S01]  /*1b00*/  @P1 HADD2.F32 R67, -RZ, R20.reuse.H1_H1 ;  /* 0x30000014ff431230 */ /* 0x100fe20000004100 */
[-C--:B------:R-:W-:Y:S01]  /*1b10*/  FFMA.FTZ R70, R100, R94.reuse, R95 ;  /* 0x0000005e64467223 */ /* 0x080fe2000001005f */
[----:B------:R-:W-:Y:S01]  /*1b20*/  @P1 HADD2.F32 R69, -RZ, R21.H0_H0 ;  /* 0x20000015ff451230 */ /* 0x000fe20000004100 */
[----:B------:R-:W-:Y:S01]  /*1b30*/  FADD.FTZ R66, R98, -R65 ;  /* 0x8000004162427221 */ /* 0x000fe20000010000 */
[----:B------:R-:W-:Y:S01]  /*1b40*/  @P1 HADD2.F32 R65, -RZ, R20.H0_H0 ;  /* 0x20000014ff411230 */ /* 0x000fe20000004100 */
[-CC-:B------:R-:W-:Y:S02]  /*1b50*/  FFMA.FTZ R116, R106, R94.reuse, R95.reuse ;  /* 0x0000005e6a747223 */ /* 0x180fe4000001005f */
[-CC-:B------:R-:W-:Y:S02]  /*1b60*/  FFMA.FTZ R71, R105, R94.reuse, R95.reuse ;  /* 0x0000005e69477223 */ /* 0x180fe4000001005f */
[----:B------:R-:W-:Y:S02]  /*1b70*/  FFMA.FTZ R122, R110, R94, R95 ;  /* 0x0000005e6e7a7223 */ /* 0x000fe4000001005f */
[----:B------:R-:W-:-:S02]  /*1b80*/  FMUL.FTZ R114, R73, R114 ;  /* 0x0000007249727220 */ /* 0x000fc40000410000 */
[----:B------:R-:W-:Y:S01]  /*1b90*/  @P1 FADD.FTZ R64, R64, R67 ;  /* 0x0000004340401221 */ /* 0x000fe20000010000 */
[----:B------:R-:W-:Y:S01]  /*1ba0*/  @P1 HADD2.F32 R67, -RZ, R22.H0_H0 ;  /* 0x20000016ff431230 */ /* 0x000fe20000004100 */
[----:B------:R-:W-:Y:S02]  /*1bb0*/  FADD.FTZ R70, R99, -R70 ;  /* 0x8000004663467221 */ /* 0x000fe40000010000 */
[----:B------:R-:W-:Y:S02]  /*1bc0*/  FMUL.FTZ R66, R73, R66 ;  /* 0x0000004249427220 */ /* 0x000fe40000410000 */
[----:B------:R-:W-:Y:S02]  /*1bd0*/  FADD.FTZ R118, R103, -R116 ;  /* 0x8000007467767221 */ /* 0x000fe40000010000 */
[----:B------:R-:W-:Y:S01]  /*1be0*/  FADD.FTZ R94, R108, -R71 ;  /* 0x800000476c5e7221 */ /* 0x000fe20000010000 */
[----:B------:R-:W-:Y:S01]  /*1bf0*/  @P1 HADD2.F32 R71, -RZ, R23.H0_H0 ;  /* 0x20000017ff471230 */ /* 0x000fe20000004100 */
[----:B------:R-:W-:-:S02]  /*1c00*/  FADD.FTZ R122, R107, -R122 ;  /* 0x8000007a6b7a7221 */ /* 0x000fc40000010000 */
[C---:B------:R-:W-:Y:S02]  /*1c10*/  FMUL.FTZ R120, R73.reuse, R120 ;  /* 0x0000007849787220 */ /* 0x040fe40000410000 */
[----:B------:R-:W-:Y:S01]  /*1c20*/  @P1 FADD.FTZ R114, R114, R69 ;  /* 0x0000004572721221 */ /* 0x000fe20000010000 */
[----:B------:R-:W-:Y:S01]  /*1c30*/  @P1 HADD2.F32 R69, -RZ, R22.H1_H1 ;  /* 0x30000016ff451230 */ /* 0x000fe20000004100 */
[C---:B------:R-:W-:Y:S02]  /*1c40*/  FMUL.FTZ R116, R73.reuse, R70 ;  /* 0x0000004649747220 */ /* 0x040fe40000410000 */
[----:B------:R-:W-:Y:S01]  /*1c50*/  @P1 FADD.FTZ R66, R66, R65 ;  /* 0x0000004142421221 */ /* 0x000fe20000010000 */
[----:B------:R-:W-:Y:S01]  /*1c60*/  @P1 HADD2.F32 R65, -RZ, R21.H1_H1 ;  /* 0x30000015ff411230 */ /* 0x000fe20000004100 */
[C---:B------:R-:W-:Y:S02]  /*1c70*/  FMUL.FTZ R118, R73.reuse, R118 ;  /* 0x0000007649767220 */ /* 0x040fe40000410000 */
[C---:B------:R-:W-:Y:S01]  /*1c80*/  FMUL.FTZ R70, R73.reuse, R94 ;  /* 0x0000005e49467220 */ /* 0x040fe20000410000 */
[----:B------:R-:W-:Y:S01]  /*1c90*/  @P0 F2FP.PACK_AB R94, RZ, R64 ;  /* 0x00000040ff5e023e */ /* 0x000fe200000000ff */
[----:B------:R-:W-:Y:S01]  /*1ca0*/  FMUL.FTZ R68, R73, R122 ;  /* 0x0000007a49447220 */ /* 0x000fe20000410000 */
[----:B------:R-:W-:Y:S01]  /*1cb0*/  @P1 HADD2.F32 R73, -RZ, R23.H1_H1 ;  /* 0x30000017ff491230 */ /* 0x000fe20000004100 */
[----:B------:R-:W-:Y:S01]  /*1cc0*/  @P1 FADD.FTZ R120, R120, R67 ;  /* 0x0000004378781221 */ /* 0x000fe20000010000 */
[----:B------:R-:W-:Y:S01]  /*1cd0*/  @P0 F2FP.PACK_AB R67, RZ, R114 ;  /* 0x00000072ff43023e */ /* 0x000fe200000000ff */
[----:B------:R-:W-:-:S02]  /*1ce0*/  FMUL.FTZ R114, R114, R109 ;  /* 0x0000006d72727220 */ /* 0x000fc40000410000 */
[----:B------:R-:W-:Y:S01]  /*1cf0*/  @P1 FADD.FTZ R118, R118, R69 ;  /* 0x0000004576761221 */ /* 0x000fe20000010000 */
[----:B------:R-:W-:Y:S01]  /*1d00*/  @P0 F2FP.PACK_AB R69, RZ, R120 ;  /* 0x00000078ff45023e */ /* 0x000fe200000000ff */
[----:B------:R-:W-:Y:S01]  /*1d10*/  @P1 FADD.FTZ R116, R116, R65 ;  /* 0x0000004174741221 */ /* 0x000fe20000010000 */
[----:B------:R-:W-:Y:S01]  /*1d20*/  @P0 F2FP.PACK_AB R65, RZ, R66 ;  /* 0x00000042ff41023e */ /* 0x000fe200000000ff */
[----:B------:R-:W-:Y:S01]  /*1d30*/  @P1 FADD.FTZ R70, R70, R71 ;  /* 0x0000004746461221 */ /* 0x000fe20000010000 */
[----:B------:R-:W-:Y:S01]  /*1d40*/  @P0 F2FP.PACK_AB R71, RZ, R118 ;  /* 0x00000076ff47023e */ /* 0x000fe200000000ff */
[----:B------:R-:W-:Y:S01]  /*1d50*/  @P1 FADD.FTZ R68, R68, R73 ;  /* 0x0000004944441221 */ /* 0x000fe20000010000 */
[----:B------:R-:W-:Y:S01]  /*1d60*/  LOP3.LUT P1, RZ, R78, 0xff0000, RZ, 0xc0, !PT ;  /* 0x00ff00004eff7812 */ /* 0x000fe2000782c0ff */
[-C--:B------:R-:W-:Y:S01]  /*1d70*/  FMUL.FTZ R120, R120, R109.reuse ;  /* 0x0000006d78787220 */ /* 0x080fe20000410000 */
[----:B------:R-:W-:Y:S01]  /*1d80*/  @P0 F2FP.PACK_AB R73, RZ, R116 ;  /* 0x00000074ff49023e */ /* 0x000fe200000000ff */
[----:B------:R-:W-:Y:S01]  /*1d90*/  FMUL.FTZ R114, R114, c[0x0][0x1e8] ;  /* 0x00007a0072727a20 */ /* 0x000fe20000410000 */
[----:B------:R-:W-:Y:S01]  /*1da0*/  @P0 PRMT R32, R65, 0x7610, R32 ;  /* 0x0000761041200816 */ /* 0x000fe20000000020 */
[-C--:B------:R-:W-:Y:S01]  /*1db0*/  FMUL.FTZ R118, R118, R109.reuse ;  /* 0x0000006d76767220 */ /* 0x080fe20000410000 */
[----:B------:R-:W-:Y:S01]  /*1dc0*/  @P0 F2FP.PACK_AB R111, RZ, R70 ;  /* 0x00000046ff6f023e */ /* 0x000fe200000000ff */
[----:B------:R-:W-:Y:S01]  /*1dd0*/  FMUL.FTZ R120, R120, c[0x0][0x1e8] ;  /* 0x00007a0078787a20 */ /* 0x000fe20000410000 */
[----:B------:R-:W-:Y:S01]  /*1de0*/  FSEL R65, R114, RZ, P1 ;  /* 0x000000ff72417208 */ /* 0x000fe20000800000 */
[-C--:B------:R-:W-:Y:S01]  /*1df0*/  FMUL.FTZ R116, R116, R109.reuse ;  /* 0x0000006d74747220 */ /* 0x080fe20000410000 */
[----:B------:R-:W-:Y:S01]  /*1e00*/  ISETP.NE.U32.AND P1, PT, RZ, c[0x0][0x258], PT ;  /* 0x00009600ff007a0c */ /* 0x000fe20003f25070 */
[-C--:B------:R-:W-:Y:S01]  /*1e10*/  FMUL.FTZ R66, R66, R109.reuse ;  /* 0x0000006d42427220 */ /* 0x080fe20000410000 */
[----:B------:R-:W-:Y:S01]  /*1e20*/  @P0 PRMT R34, R69, 0x7610, R34 ;  /* 0x0000761045220816 */ /* 0x000fe20000000022 */
[----:B------:R-:W-:Y:S01]  /*1e30*/  FMUL.FTZ R118, R118, c[0x0][0x1e8] ;  /* 0x00007a0076767a20 */ /* 0x000fe20000410000 */
[----:B------:R-:W-:Y:S01]  /*1e40*/  FSEL R120, R120, RZ, P5 ;  /* 0x000000ff78787208 */ /* 0x000fe20002800000 */
[-C--:B------:R-:W-:Y:S01]  /*1e50*/  FMUL.FTZ R64, R64, R109.reuse ;  /* 0x0000006d40407220 */ /* 0x080fe20000410000 */
[----:B------:R-:W-:Y:S01]  /*1e60*/  LOP3.LUT P5, RZ, R78, 0xff000000, RZ, 0xc0, !PT ;  /* 0xff0000004eff7812 */ /* 0x000fe200078ac0ff */
[-C--:B------:R-:W-:Y:S01]  /*1e70*/  FMUL.FTZ R70, R70, R109.reuse ;  /* 0x0000006d46467220 */ /* 0x080fe20000410000 */
[----:B------:R-:W-:Y:S01]  /*1e80*/  ISETP.NE.AND.EX P1, PT, RZ, c[0x0][0x25c], PT, P1 ;  /* 0x00009700ff007a0c */ /* 0x000fe20003f25310 */
[----:B------:R-:W-:Y:S01]  /*1e90*/  FMUL.FTZ R116, R116, c[0x0][0x1e8] ;  /* 0x00007a0074747a20 */ /* 0x000fe20000410000 */
[----:B------:R-:W-:Y:S01]  /*1ea0*/  @P0 PRMT R34, R34, 0x5410, R71 ;  /* 0x0000541022220816 */ /* 0x000fe20000000047 */
[----:B------:R-:W-:Y:S01]  /*1eb0*/  FMUL.FTZ R66, R66, c[0x0][0x1e8] ;  /* 0x00007a0042427a20 */ /* 0x000fe20000410000 */
[----:B------:R-:W-:Y:S01]  /*1ec0*/  @P0 PRMT R33, R67, 0x7610, R33 ;  /* 0x0000761043210816 */ /* 0x000fe20000000021 */
[----:B------:R-:W-:Y:S01]  /*1ed0*/  FMUL.FTZ R109, R68, R109 ;  /* 0x0000006d446d7220 */ /* 0x000fe20000410000 */
[----:B------:R-:W-:Y:S01]  /*1ee0*/  FSEL R69, R118, RZ, P4 ;  /* 0x000000ff76457208 */ /* 0x000fe20002000000 */
[----:B------:R-:W-:Y:S01]  /*1ef0*/  FMUL.FTZ R64, R64, c[0x0][0x1e8] ;  /* 0x00007a0040407a20 */ /* 0x000fe20000410000 */
[----:B------:R-:W-:Y:S01]  /*1f00*/  HFMA2.MMA R71, -RZ, RZ, 0, 9.5367431640625e-07 ;  /* 0x00000010ff477435 */ /* 0x000fe200000001ff */
[----:B------:R-:W-:Y:S01]  /*1f10*/  LOP3.LUT P4, RZ, R78, 0xff00, RZ, 0xc0, !PT ;  /* 0x0000ff004eff7812 */ /* 0x000fe2000788c0ff */
[----:B------:R-:W-:Y:S01]  /*1f20*/  FMUL.FTZ R70, R70, c[0x0][0x1e8] ;  /* 0x00007a0046467a20 */ /* 0x000fe20000410000 */
[----:B------:R-:W-:Y:S01]  /*1f30*/  FSEL R116, R116, RZ, P5 ;  /* 0x000000ff74747208 */ /* 0x000fe20002800000 */
[----:B------:R-:W-:Y:S01]  /*1f40*/  FMUL.FTZ R109, R109, c[0x0][0x1e8] ;  /* 0x00007a006d6d7a20 */ /* 0x000fe20000410000 */
[----:B------:R-:W-:-:S02]  /*1f50*/  FSEL R67, R66, RZ, P6 ;  /* 0x000000ff42437208 */ /* 0x000fc40003000000 */
[C---:B------:R-:W-:Y:S02]  /*1f60*/  LOP3.LUT P5, RZ, R79.reuse, 0xff0000, RZ, 0xc0, !PT ;  /* 0x00ff00004fff7812 */ /* 0x040fe400078ac0ff */
[----:B------:R-:W-:Y:S02]  /*1f70*/  LOP3.LUT P6, RZ, R79, 0xff000000, RZ, 0xc0, !PT ;  /* 0xff0000004fff7812 */ /* 0x000fe400078cc0ff */
[----:B------:R-:W-:Y:S02]  /*1f80*/  FSEL R64, R64, RZ, P4 ;  /* 0x000000ff40407208 */ /* 0x000fe40002000000 */
[----:B------:R-:W-:Y:S02]  /*1f90*/  @P0 F2FP.PACK_AB R95, RZ, R68 ;  /* 0x00000044ff5f023e */ /* 0x000fe400000000ff */
[----:B------:R-:W-:Y:S02]  /*1fa0*/  @P0 PRMT R35, R111, 0x7610, R35 ;  /* 0x000076106f230816 */ /* 0x000fe40000000023 */
[----:B------:R-:W-:-:S02]  /*1fb0*/  FSEL R70, R70, RZ, P5 ;  /* 0x000000ff46467208 */ /* 0x000fc40002800000 */
[----:B------:R-:W-:Y:S02]  /*1fc0*/  FSEL R109, R109, RZ, P6 ;  /* 0x000000ff6d6d7208 */ /* 0x000fe40003000000 */
[----:B------:R-:W-:Y:S01]  /*1fd0*/  F2FP.PACK_AB R66, R69, R120 ;  /* 0x000000784542723e */ /* 0x000fe200000000ff */
[----:B------:R-:W-:Y:S01]  /*1fe0*/  @P1 IMAD.WIDE.U32 R68, R0, R71, c[0x0][0x258] ;  /* 0x0000960000441625 */ /* 0x000fe200078e0047 */
[----:B------:R-:W-:Y:S02]  /*1ff0*/  F2FP.PACK_AB R64, R64, R67 ;  /* 0x000000434040723e */ /* 0x000fe400000000ff */
[----:B------:R-:W-:Y:S01]  /*2000*/  F2FP.PACK_AB R67, R109, R70 ;  /* 0x000000466d43723e */ /* 0x000fe200000000ff */
[----:B------:R-:W-:Y:S01]  /*2010*/  IMAD.WIDE.U32 R70, R0, R71, c[0x0][0x248] ;  /* 0x0000920000467625 */ /* 0x000fe200078e0047 */
[----:B------:R-:W-:Y:S02]  /*2020*/  @P0 PRMT R33, R33, 0x5410, R73 ;  /* 0x0000541021210816 */ /* 0x000fe40000000049 */
[----:B------:R-:W-:-:S02]  /*2030*/  @P0 PRMT R32, R32, 0x5410, R94 ;  /* 0x0000541020200816 */ /* 0x000fc4000000005e */
[----:B------:R-:W-:Y:S02]  /*2040*/  @P0 PRMT R35, R35, 0x5410, R95 ;  /* 0x0000541023230816 */ /* 0x000fe4000000005f */
[----:B------:R-:W-:-:S03]  /*2050*/  F2FP.PACK_AB R65, R116, R65 ;  /* 0x000000417441723e */ /* 0x000fc600000000ff */
[----:B------:R0:W-:Y:S04]  /*2060*/  @P1 STG.E.128 [R68.64], R32 ;  /* 0x0000002044001986 */ /* 0x0001e8000c101d04 */
[----:B------:R0:W-:Y:S02]  /*2070*/  STG.E.128 [R70.64], R64 ;  /* 0x0000004046007986 */ /* 0x0001e4000c101d04 */
.L_x_1068:
[----:B------:R-:W-:Y:S05]  /*2080*/  BSYNC B0 ;  /* 0x0000000000007941 */ /* 0x000fea0003800000 */
.L_x_1067:
[----:B------:R-:W-:Y:S02]  /*2090*/  IADD3 R19, R19, c[0x0][0x160], RZ ;  /* 0x0000580013137a10 */ /* 0x000fe40007ffe0ff */
[----:B------:R-:W-:Y:S02]  /*20a0*/  LOP3.LUT P1, RZ, R2, 0xff, RZ, 0xc0, !PT ;  /* 0x000000ff02ff7812 */ /* 0x000fe4000782c0ff */
[----:B------:R-:W-:Y:S02]  /*20b0*/  ISETP.GE.AND P0, PT, R19, c[0x0][0x164], PT ;  /* 0x0000590013007a0c */ /* 0x000fe40003f06270 */
[----:B------:R-:W-:-:S11]  /*20c0*/  SEL R2, RZ, 0x1, P1 ;  /* 0x00000001ff027807 */ /* 0x000fd60000800000 */
[----:B0-----:R-:W-:Y:S01]  /*20d0*/  @P0 CALL.REL.NOINC `(.L_x_1058) ;  /* 0x0000001000000944 */ /* 0x001fe20003c00000 */
[----:B------:R-:W-:Y:S05]  /*20e0*/  BRA `(.L_x_1069) ;  /* 0xffffe29000007947 */ /* 0x000fea000383ffff */
.L_x_1058:
        /* <DEDUP_REMOVED lines=22> */
.L_x_1063:
[----:B------:R-:W-:Y:S01]  /*2250*/  HFMA2.MMA R114, -RZ, RZ, 0, 9.5367431640625e-07 ;  /* 0x00000010ff727435 */ /* 0x000fe200000001ff */
[----:B------:R-:W-:-:S02]  /*2260*/  MOV R67, R115 ;  /* 0x0000007300437202 */ /* 0x000fc40000000f00 */
[----:B------:R-:W-:Y:S02]  /*2270*/  MOV R95, 0x1f ;  /* 0x0000001f005f7802 */ /* 0x000fe40000000f00 */
[----:B------:R-:W-:Y:S02]  /*2280*/  MOV R118, 0xffffffff ;  /* 0xffffffff00767802 */ /* 0x000fe40000000f00 */
[----:B------:R-:W-:Y:S02]  /*2290*/  MOV R64, 0x22b0 ;  /* 0x000022b000407802 */ /* 0x000fe40000000f00 */
[----:B------:R-:W-:Y:S05]  /*22a0*/  CALL.REL.NOINC `($__internal_28_$__cuda_sm70_shflsync_down_p) ;  /* 0x0000045000007944 */ /* 0x000fea0003c00000 */
[----:B-1----:R-:W-:Y:S01]  /*22b0*/  MOV R66, R95 ;  /* 0x0000005f00427202 */ /* 0x002fe20000000f00 */
[----:B0-----:R-:W-:Y:S05]  /*22c0*/  BRA `(.L_x_1070) ;  /* 0xffffedd000007947 */ /* 0x001fea000383ffff */
.L_x_1064:
[----:B------:R-:W-:Y:S01]  /*22d0*/  HFMA2.MMA R114, -RZ, RZ, 0, 9.5367431640625e-07 ;  /* 0x00000010ff727435 */ /* 0x000fe200000001ff */
[----:B------:R-:W-:Y:S02]  /*22e0*/  MOV R67, R116 ;  /* 0x0000007400437202 */ /* 0x000fe40000000f00 */
[----:B------:R-:W-:Y:S02]  /*22f0*/  MOV R95, 0x1f ;  /* 0x0000001f005f7802 */ /* 0x000fe40000000f00 */
[----:B------:R-:W-:-:S02]  /*2300*/  MOV R118, 0xffffffff ;  /* 0xffffffff00767802 */ /* 0x000fc40000000f00 */
[----:B------:R-:W-:Y:S02]  /*2310*/  MOV R64, 0x2330 ;  /* 0x0000233000407802 */ /* 0x000fe40000000f00 */
[----:B01----:R-:W-:Y:S05]  /*2320*/  CALL.REL.NOINC `($__internal_28_$__cuda_sm70_shflsync_down_p) ;  /* 0x000003d000007944 */ /* 0x003fea0003c00000 */
[----:B------:R-:W-:Y:S01]  /*2330*/  FADD.FTZ R115, R66, R115 ;  /* 0x0000007342737221 */ /* 0x000fe20000010000 */
[----:B0-----:R-:W-:Y:S01]  /*2340*/  HFMA2.MMA R114, -RZ, RZ, 0, 4.76837158203125e-07 ;  /* 0x00000008ff727435 */ /* 0x001fe200000001ff */
[----:B-1----:R-:W-:Y:S01]  /*2350*/  FADD.FTZ R116, R116, R95 ;  /* 0x0000005f74747221 */ /* 0x002fe20000010000 */
[----:B------:R-:W-:Y:S02]  /*2360*/  MOV R95, 0x1f ;  /* 0x0000001f005f7802 */ /* 0x000fe40000000f00 */
[----:B------:R-:W-:Y:S02]  /*2370*/  MOV R118, 0xffffffff ;  /* 0xffffffff00767802 */ /* 0x000fe40000000f00 */
[----:B------:R-:W-:Y:S02]  /*2380*/  MOV R67, R115 ;  /* 0x0000007300437202 */ /* 0x000fe40000000f00 */
[----:B------:R-:W-:Y:S02]  /*2390*/  MOV R64, 0x23b0 ;  /* 0x000023b000407802 */ /* 0x000fe40000000f00 */
[----:B------:R-:W-:Y:S05]  /*23a0*/  CALL.REL.NOINC `($__internal_28_$__cuda_sm70_shflsync_down_p) ;  /* 0x0000035000007944 */ /* 0x000fea0003c00000 */
[----:B0-----:R-:W-:Y:S01]  /*23b0*/  HFMA2.MMA R114, -RZ, RZ, 0, 4.76837158203125e-07 ;  /* 0x00000008ff727435 */ /* 0x001fe200000001ff */
[----:B-1----:R-:W-:-:S02]  /*23c0*/  MOV R66, R95 ;  /* 0x0000005f00427202 */ /* 0x002fc40000000f00 */
[----:B------:R-:W-:Y:S02]  /*23d0*/  MOV R67, R116 ;  /* 0x0000007400437202 */ /* 0x000fe40000000f00 */
[----:B------:R-:W-:Y:S02]  /*23e0*/  MOV R95, 0x1f ;  /* 0x0000001f005f7802 */ /* 0x000fe40000000f00 */
[----:B------:R-:W-:Y:S02]  /*23f0*/  MOV R118, 0xffffffff ;  /* 0xffffffff00767802 */ /* 0x000fe40000000f00 */
[----:B------:R-:W-:Y:S02]  /*2400*/  MOV R64, 0x2420 ;  /* 0x0000242000407802 */ /* 0x000fe40000000f00 */
[----:B------:R-:W-:Y:S05]  /*2410*/  CALL.REL.NOINC `($__internal_28_$__cuda_sm70_shflsync_down_p) ;  /* 0x000002e000007944 */ /* 0x000fea0003c00000 */
[----:B------:R-:W-:Y:S01]  /*2420*/  FADD.FTZ R115, R66, R115 ;  /* 0x0000007342737221 */ /* 0x000fe20000010000 */
[----:B0-----:R-:W-:Y:S01]  /*2430*/  HFMA2.MMA R114, -RZ, RZ, 0, 2.384185791015625e-07 ;  /* 0x00000004ff727435 */ /* 0x001fe200000001ff */
[----:B-1----:R-:W-:Y:S01]  /*2440*/  FADD.FTZ R116, R116, R95 ;  /* 0x0000005f74747221 */ /* 0x002fe20000010000 */
[----:B------:R-:W-:Y:S02]  /*2450*/  MOV R95, 0x1f ;  /* 0x0000001f005f7802 */ /* 0x000fe40000000f00 */
[----:B------:R-:W-:-:S02]  /*2460*/  MOV R118, 0xffffffff ;  /* 0xffffffff00767802 */ /* 0x000fc40000000f00 */
[----:B------:R-:W-:Y:S02]  /*2470*/  MOV R67, R115 ;  /* 0x0000007300437202 */ /* 0x000fe40000000f00 */
[----:B------:R-:W-:Y:S02]  /*2480*/  MOV R64, 0x24a0 ;  /* 0x000024a000407802 */ /* 0x000fe40000000f00 */
[----:B------:R-:W-:Y:S05]  /*2490*/  CALL.REL.NOINC `($__internal_28_$__cuda_sm70_shflsync_down_p) ;  /* 0x0000026000007944 */ /* 0x000fea0003c00000 */
[----:B0-----:R-:W-:Y:S01]  /*24a0*/  HFMA2.MMA R114, -RZ, RZ, 0, 2.384185791015625e-07 ;  /* 0x00000004ff727435 */ /* 0x001fe200000001ff */
[----:B-1----:R-:W-:Y:S02]  /*24b0*/  MOV R66, R95 ;  /* 0x0000005f00427202 */ /* 0x002fe40000000f00 */
[----:B------:R-:W-:Y:S02]  /*24c0*/  MOV R67, R116 ;  /* 0x0000007400437202 */ /* 0x000fe40000000f00 */
[----:B------:R-:W-:Y:S02]  /*24d0*/  MOV R95, 0x1f ;  /* 0x0000001f005f7802 */ /* 0x000fe40000000f00 */
[----:B------:R-:W-:Y:S02]  /*24e0*/  MOV R118, 0xffffffff ;  /* 0xffffffff00767802 */ /* 0x000fe40000000f00 */
[----:B------:R-:W-:-:S02]  /*24f0*/  MOV R64, 0x2510 ;  /* 0x0000251000407802 */ /* 0x000fc40000000f00 */
[----:B------:R-:W-:Y:S05]  /*2500*/  CALL.REL.NOINC `($__internal_28_$__cuda_sm70_shflsync_down_p) ;  /* 0x000001f000007944 */ /* 0x000fea0003c00000 */
[----:B------:R-:W-:Y:S01]  /*2510*/  FADD.FTZ R115, R66, R115 ;  /* 0x0000007342737221 */ /* 0x000fe20000010000 */
[----:B0-----:R-:W-:Y:S01]  /*2520*/  HFMA2.MMA R114, -RZ, RZ, 0, 1.1920928955078125e-07 ;  /* 0x00000002ff727435 */ /* 0x001fe200000001ff */
[----:B-1----:R-:W-:Y:S01]  /*2530*/  FADD.FTZ R70, R116, R95 ;  /* 0x0000005f74467221 */ /* 0x002fe20000010000 */
[----:B------:R-:W-:-:S02]  /*2540*/  MOV R95, 0x1f ;  /* 0x0000001f005f7802 */ /* 0x000fc40000000f00 */
[----:B------:R-:W-:Y:S02]  /*2550*/  MOV R118, 0xffffffff ;  /* 0xffffffff00767802 */ /* 0x000fe40000000f00 */
[----:B------:R-:W-:Y:S02]  /*2560*/  MOV R67, R115 ;  /* 0x0000007300437202 */ /* 0x000fe40000000f00 */
[----:B------:R-:W-:Y:S02]  /*2570*/  MOV R64, 0x2590 ;  /* 0x0000259000407802 */ /* 0x000fe40000000f00 */
[----:B------:R-:W-:Y:S05]  /*2580*/  CALL.REL.NOINC `($__internal_28_$__cuda_sm70_shflsync_down_p) ;  /* 0x0000017000007944 */ /* 0x000fea0003c00000 */
[----:B0-----:R-:W-:Y:S01]  /*2590*/  HFMA2.MMA R114, -RZ, RZ, 0, 1.1920928955078125e-07 ;  /* 0x00000002ff727435 */ /* 0x001fe200000001ff */
[----:B-1----:R-:W-:Y:S02]  /*25a0*/  MOV R66, R95 ;  /* 0x0000005f00427202 */ /* 0x002fe40000000f00 */
[----:B------:R-:W-:Y:S02]  /*25b0*/  MOV R67, R70 ;  /* 0x0000004600437202 */ /* 0x000fe40000000f00 */
[----:B------:R-:W-:Y:S02]  /*25c0*/  MOV R95, 0x1f ;  /* 0x0000001f005f7802 */ /* 0x000fe40000000f00 */
[----:B------:R-:W-:-:S02]  /*25d0*/  MOV R118, 0xffffffff ;  /* 0xffffffff00767802 */ /* 0x000fc40000000f00 */
[----:B------:R-:W-:Y:S02]  /*25e0*/  MOV R64, 0x2600 ;  /* 0x0000260000407802 */ /* 0x000fe40000000f00 */
[----:B------:R-:W-:Y:S05]  /*25f0*/  CALL.REL.NOINC `($__internal_28_$__cuda_sm70_shflsync_down_p) ;  /* 0x0000010000007944 */ /* 0x000fea0003c00000 */
[----:B------:R-:W-:Y:S01]  /*2600*/  FADD.FTZ R68, R66, R115 ;  /* 0x0000007342447221 */ /* 0x000fe20000010000 */
[----:B0-----:R-:W-:Y:S01]  /*2610*/  HFMA2.MMA R114, -RZ, RZ, 0, 5.9604644775390625e-08 ;  /* 0x00000001ff727435 */ /* 0x001fe200000001ff */
[----:B-1----:R-:W-:Y:S01]  /*2620*/  FADD.FTZ R70, R70, R95 ;  /* 0x0000005f46467221 */ /* 0x002fe20000010000 */
[----:B------:R-:W-:Y:S02]  /*2630*/  MOV R95, 0x1f ;  /* 0x0000001f005f7802 */ /* 0x000fe40000000f00 */
[----:B------:R-:W-:Y:S02]  /*2640*/  MOV R118, 0xffffffff ;  /* 0xffffffff00767802 */ /* 0x000fe40000000f00 */
[----:B------:R-:W-:Y:S02]  /*2650*/  MOV R67, R68 ;  /* 0x0000004400437202 */ /* 0x000fe40000000f00 */
[----:B------:R-:W-:Y:S02]  /*2660*/  MOV R64, 0x2680 ;  /* 0x0000268000407802 */ /* 0x000fe40000000f00 */
[----:B------:R-:W-:Y:S05]  /*2670*/  CALL.REL.NOINC `($__internal_28_$__cuda_sm70_shflsync_down_p) ;  /* 0x0000008000007944 */ /* 0x000fea0003c00000 */
[----:B0-----:R-:W-:Y:S01]  /*2680*/  HFMA2.MMA R114, -RZ, RZ, 0, 5.9604644775390625e-08 ;  /* 0x00000001ff727435 */ /* 0x001fe200000001ff */
[----:B-1----:R-:W-:-:S02]  /*2690*/  MOV R71, R95 ;  /* 0x0000005f00477202 */ /* 0x002fc40000000f00 */
[----:B------:R-:W-:Y:S02]  /*26a0*/  MOV R67, R70 ;  /* 0x0000004600437202 */ /* 0x000fe40000000f00 */
[----:B------:R-:W-:Y:S02]  /*26b0*/  MOV R95, 0x1f ;  /* 0x0000001f005f7802 */ /* 0x000fe40000000f00 */
[----:B------:R-:W-:Y:S02]  /*26c0*/  MOV R118, 0xffffffff ;  /* 0xffffffff00767802 */ /* 0x000fe40000000f00 */
[----:B------:R-:W-:Y:S02]  /*26d0*/  MOV R64, 0x26f0 ;  /* 0x000026f000407802 */ /* 0x000fe40000000f00 */
[----:B------:R-:W-:Y:S05]  /*26e0*/  CALL.REL.NOINC `($__internal_28_$__cuda_sm70_shflsync_down_p) ;  /* 0x0000001000007944 */ /* 0x000fea0003c00000 */
[----:B01----:R-:W-:Y:S05]  /*26f0*/  BRA `(.L_x_1071) ;  /* 0xffffeac000007947 */ /* 0x003fea000383ffff */
        .weak           $__internal_28_$__cuda_sm70_shflsync_down_p
        .type           $__internal_28_$__cuda_sm70_shflsync_down_p,@function
        .size           $__internal_28_$__cuda_sm70_shflsync_down_p,(.L_x_6830 - $__internal_28_$__cuda_sm70_shflsync_down_p)
$__internal_28_$__cuda_sm70_shflsync_down_p:
[----:B------:R-:W-:Y:S01]  /*2700*/  HFMA2.MMA R65, -RZ, RZ, 0, 0 ;  /* 0x00000000ff417435 */ /* 0x000fe200000001ff */
[----:B------:R-:W-:Y:S04]  /*2710*/  WARPSYNC R118 ;  /* 0x0000007600007348 */ /* 0x000fe80003800000 */
[----:B------:R0:W1:Y:S01]  /*2720*/  SHFL.DOWN PT, R95, R67, R114, R95 ;  /* 0x08000072435f7389 */ /* 0x00006200000e005f */
[----:B------:R-:W-:Y:S05]  /*2730*/  RET.REL.NODEC R64 `(_ZN10layer_norm13ln_bwd_kernelINS_13Kernel_traitsI6__halfS2_S2_S2_fjLj2048ELj1ELj1ELj4ELj16ENS_18Kernel_traits_baseILj2048ES2_S2_S2_S2_fjLj128EEEEELb1ELb0ELb0ELb0EEEvNS_9BwdParamsE) ;  /* 0xffffd8c040007950 */ /* 0x000fea0003c3ffff */
.L_x_1072:
        /* <DEDUP_REMOVED lines=12> */
.L_x_6830:


//--------------------- .text._ZN10layer_norm13ln_bwd_kernelINS_13Kernel_traitsI6__halfS2_S2_S2_fjLj2048ELj1ELj1ELj4ELj16ENS_18Kernel_traits_baseILj2048ES2_S2_S2_S2_fjLj128EEEEELb1ELb0ELb0ELb1EEEvNS_9BwdParamsE --------------------------
	.section	.text._ZN10layer_norm13ln_bwd_kernelINS_13Kernel_traitsI6__halfS2_S2_S2_fjLj2048ELj1ELj1ELj4ELj16ENS_18Kernel_traits_baseILj2048ES2_S2_S2_S2_fjLj128EEEEELb1ELb0ELb0ELb1EEEvNS_9BwdParamsE,"ax",@progbits
	.sectioninfo	@"SHI_REGISTERS=125"
	.align	128
        .global         _ZN10layer_norm13ln_bwd_kernelINS_13Kernel_traitsI6__halfS2_S2_S2_fjLj2048ELj1ELj1ELj4ELj16ENS_18Kernel_traits_baseILj2048ES2_S2_S2_S2_fjLj128EEEEELb1ELb0ELb0ELb1EEEvNS_9BwdParamsE
        .type           _ZN10layer_norm13ln_bwd_kernelINS_13Kernel_traitsI6__halfS2_S2_S2_fjLj2048ELj1ELj1ELj4ELj16ENS_18Kernel_traits_baseILj2048ES2_S2_S2_S2_fjLj128EEEEELb1ELb0ELb0ELb1EEEvNS_9BwdParamsE,@function
        .size           _ZN10layer_norm13ln_bwd_kernelINS_13Kernel_traitsI6__halfS2_S2_S2_fjLj2048ELj1ELj1ELj4ELj16ENS_18Kernel_traits_baseILj2048ES2_S2_S2_S2_fjLj128EEEEELb1ELb0ELb0ELb1EEEvNS_9BwdParamsE,(.L_x_6831 - _ZN10layer_norm13ln_bwd_kernelINS_13Kernel_traitsI6__halfS2_S2_S2_fjLj2048ELj1ELj1ELj4ELj16ENS_18Kernel_traits_baseILj2048ES2_S2_S2_S2_fjLj128EEEEELb1ELb0ELb0ELb1EEEvNS_9BwdParamsE)
        .other          _ZN10layer_norm13ln_bwd_kernelINS_13Kernel_traitsI6__halfS2_S2_S2_fjLj2048ELj1ELj1ELj4ELj16ENS_18Kernel_traits_baseILj2048ES2_S2_S2_S2_fjLj128EEEEELb1ELb0ELb0ELb1EEEvNS_9BwdParamsE,@"STO_CUDA_ENTRY STV_DEFAULT"
_ZN10layer_norm13ln_bwd_kernelINS_13Kernel_traitsI6__halfS2_S2_S2_fjLj2048ELj1ELj1ELj4ELj16ENS_18Kernel_traits_baseILj2048ES2_S2_S2_S2_fjLj128EEEEELb1ELb0ELb0ELb1EEEvNS_9BwdParamsE:
.text._ZN10layer_norm13ln_bwd_kernelINS_13Kernel_traitsI6__halfS2_S2_S2_fjLj2048ELj1ELj1ELj4ELj16ENS_18Kernel_traits_baseILj2048ES2_S2_S2_S2_fjLj128EEEEELb1ELb0ELb0ELb1EEEvNS_9BwdParamsE:
        /* <DEDUP_REMOVED lines=25> */
.L_x_1073:
        /* <DEDUP_REMOVED lines=38> */
.L_x_1078:
[----:B------:R-:W-:Y:S01]  /*03f0*/  ISETP.NE.U32.AND P0, PT, RZ, c[0x0][0x1c0], PT ;  /* 0x00007000ff007a0c */ /* 0x000fe20003f05070 */
[----:B------:R-:W-:Y:S01]  /*0400*/  IMAD R2, R73, c[0x0][0x168], RZ ;  /* 0x00005a0049027a24 */ /* 0x000fe200078e02ff */
[----:B------:R-:W-:Y:S02]  /*0410*/  MOV R37, 0x10 ;  /* 0x0000001000257802 */ /* 0x000fe40000000f00 */
[----:B------:R-:W-:Y:S02]  /*0420*/  ISETP.NE.AND.EX P0, PT, RZ, c[0x0][0x1c4], PT, P0 ;  /* 0x00007100ff007a0c */ /* 0x000fe40003f05300 */
[----:B------:R-:W-:-:S04]  /*0430*/  SHF.R.S32.HI R3, RZ, 0x1f, R2 ;  /* 0x0000001fff037819 */ /* 0x000fc80000011402 */
[----:B------:R-:W-:Y:S02]  /*0440*/  LEA.HI R3, R3, R2, RZ, 0x3 ;  /* 0x0000000203037211 */ /* 0x000fe400078f18ff */
[----:B------:R-:W-:Y:S02]  /*0450*/  SHF.R.S32.HI R2, RZ, 0x1f, R73 ;  /* 0x0000001fff027819 */ /* 0x000fe40000011449 */
[----:B------:R-:W-:-:S03]  /*0460*/  LEA.HI.SX32 R90, R3, R0, 0x1d ;  /* 0x00000000035a7211 */ /* 0x000fc600078feaff */
[C---:B------:R-:W-:Y:S02]  /*0470*/  @P0 LEA R30, P1, R73.reuse, c[0x0][0x1c0], 0x1 ;  /* 0x00007000491e0a11 */ /* 0x040fe400078208ff */
[----:B------:R-:W-:Y:S01]  /*0480*/  MOV R38, 0x4 ;  /* 0x0000000400267802 */ /* 0x000fe20000000f00 */
[----:B------:R-:W-:Y:S01]  /*0490*/  IMAD.WIDE.U32 R16, R90, R37, c[0x0][0x188] ;  /* 0x000062005a107625 */ /* 0x000fe200078e0025 */
[----:B------:R-:W-:-:S03]  /*04a0*/  @P0 LEA.HI.X R31, R73, c[0x0][0x1c4], R2, 0x1, P1 ;  /* 0x00007100491f0a11 */ /* 0x000fc600008f0c02 */
[----:B------:R-:W-:Y:S02]  /*04b0*/  IMAD.WIDE R2, R73, R38, c[0x0][0x1a0] ;  /* 0x0000680049027625 */ /* 0x000fe400078e0226 */
[----:B------:R0:W2:Y:S01]  /*04c0*/  @P0 LDG.E.U16 R93, [R30.64] ;  /* 0x000000041e5d0981 */ /* 0x0000a2000c1e1500 */
[C---:B------:R-:W-:Y:S01]  /*04d0*/  IADD3 R72, R90.reuse, 0x80, RZ ;  /* 0x000000805a487810 */ /* 0x040fe20007ffe0ff */
[-C--:B------:R-:W-:Y:S02]  /*04e0*/  IMAD.WIDE.U32 R20, R90, R37.reuse, c[0x0][0x208] ;  /* 0x000082005a147625 */ /* 0x080fe400078e0025 */
[----:B------:R-:W3:Y:S04]  /*04f0*/  LDG.E.128 R16, [R16.64] ;  /* 0x0000000410107981 */ /* 0x000ee8000c1e1d00 */
[----:B------:R1:W4:Y:S01]  /*0500*/  LDG.E R99, [R2.64] ;  /* 0x0000000402637981 */ /* 0x000322000c1e1900 */
[----:B------:R-:W-:-:S03]  /*0510*/  IMAD.WIDE.U32 R24, R72, R37, c[0x0][0x188] ;  /* 0x0000620048187625 */ /* 0x000fc600078e0025 */
[----:B------:R-:W4:Y:S01]  /*0520*/  LDG.E.128 R20, [R20.64] ;  /* 0x0000000414147981 */ /* 0x000f22000c1e1d00 */
[----:B------:R-:W-:-:S03]  /*0530*/  IMAD.WIDE R38, R73, R38, c[0x0][0x1a8] ;  /* 0x00006a0049267625 */ /* 0x000fc600078e0226 */
[----:B------:R-:W4:Y:S01]  /*0540*/  LDG.E.128 R24, [R24.64] ;  /* 0x0000000418187981 */ /* 0x000f22000c1e1d00 */
[----:B------:R-:W-:-:S03]  /*0550*/  IMAD.WIDE.U32 R28, R72, R37, c[0x0][0x208] ;  /* 0x00008200481c7625 */ /* 0x000fc600078e0025 */
[----:B------:R1:W4:Y:S04]  /*0560*/  LDG.E R39, [R38.64] ;  /* 0x0000000426277981 */ /* 0x000328000c1e1900 */
[----:B0-----:R-:W4:Y:S01]  /*0570*/  LDG.E.128 R28, [R28.64] ;  /* 0x000000041c1c7981 */ /* 0x001f22000c1e1d00 */
[----:B------:R-:W-:-:S05]  /*0580*/  MOV R33, 0x8 ;  /* 0x0000000800217802 */ /* 0x000fca0000000f00 */
[----:B-1----:R-:W-:-:S04]  /*0590*/  IMAD.WIDE.U32 R2, R90, R33, c[0x0][0x190] ;  /* 0x000064005a027625 */ /* 0x002fc800078e0021 */
[----:B------:R-:W-:Y:S02]  /*05a0*/  IMAD.WIDE.U32 R32, R72, R33, c[0x0][0x190] ;  /* 0x0000640048207625 */ /* 0x000fe400078e0021 */
[----:B------:R-:W5:Y:S04]  /*05b0*/  LDG.E.64 R2, [R2.64] ;  /* 0x0000000402027981 */ /* 0x000f68000c1e1b00 */
[----:B------:R-:W5:Y:S01]  /*05c0*/  LDG.E.64 R32, [R32.64] ;  /* 0x0000000420207981 */ /* 0x000f62000c1e1b00 */
[----:B------:R-:W-:-:S04]  /*05d0*/  ISETP.NE.U32.AND P1, PT, RZ, c[0x0][0x218], PT ;  /* 0x00008600ff007a0c */ /* 0x000fc80003f25070 */
[----:B------:R-:W-:Y:S01]  /*05e0*/  ISETP.NE.AND.EX P1, PT, RZ, c[0x0][0x21c], PT, P1 ;  /* 0x00008700ff007a0c */ /* 0x000fe20003f25310 */
[----:B------:R-:W-:Y:S01]  /*05f0*/  ULDC.U8 UR6, c[0x0][0x1f0] ;  /* 0x00007c0000067ab9 */ /* 0x000fe20000000000 */
[----:B------:R-:W-:-:S11]  /*0600*/  MOV R38, 0x3f800000 ;  /* 0x3f80000000267802 */ /* 0x000fd60000000f00 */
[----:B------:R-:W-:-:S04]  /*0610*/  @P1 IMAD.WIDE.U32 R34, R90, R37, c[0x0][0x218] ;  /* 0x000086005a221625 */ /* 0x000fc800078e0025 */
[----:B------:R-:W-:Y:S01]  /*0620*/  @P1 IMAD.WIDE.U32 R36, R72, R37, c[0x0][0x218] ;  /* 0x0000860048241625 */ /* 0x000fe200078e0025 */
[----:B------:R0:W5:Y:S04]  /*0630*/  @P1 LDG.E.128 R4, [R34.64] ;  /* 0x0000000422041981 */ /* 0x000168000c1e1d00 */
[----:B------:R1:W5:Y:S01]  /*0640*/  @P1 LDG.E.128 R8, [R36.64] ;  /* 0x0000000424081981 */ /* 0x000362000c1e1d00 */
[----:B------:R-:W-:Y:S01]  /*0650*/  LOP3.LUT P3, RZ, R40, 0x1f, RZ, 0xc0, !PT ;  /* 0x0000001f28ff7812 */ /* 0x000fe2000786c0ff */
[----:B--2---:R-:W-:Y:S01]  /*0660*/  @P0 HADD2.F32 R38, -RZ, R93.H0_H0 ;  /* 0x2000005dff260230 */ /* 0x004fe20000004100 */
[----:B------:R-:W-:Y:S01]  /*0670*/  ISETP.NE.AND P0, PT, RZ, UR6, PT ;  /* 0x00000006ff007c0c */ /* 0x000fe2000bf05270 */
[----:B---3--:R-:W-:-:S03]  /*0680*/  HADD2.F32 R94, -RZ, R16.H0_H0 ;  /* 0x20000010ff5e7230 */ /* 0x008fc60000004100 */
[----:B----4-:R-:W-:Y:S01]  /*0690*/  FSEL R99, R99, RZ, !P0 ;  /* 0x000000ff63637208 */ /* 0x010fe20004000000 */
[----:B------:R-:W-:Y:S02]  /*06a0*/  HADD2.F32 R16, -RZ, R16.H1_H1 ;  /* 0x30000010ff107230 */ /* 0x000fe40000004100 */
[----:B0-----:R-:W-:Y:S02]  /*06b0*/  HADD2.F32 R34, -RZ, R19.H1_H1 ;  /* 0x30000013ff227230 */ /* 0x001fe40000004100 */
[C---:B------:R-:W-:Y:S01]  /*06c0*/  FADD.FTZ R104, -R99.reuse, R94 ;  /* 0x0000005e63687221 */ /* 0x040fe20000010100 */
[----:B-1----:R-:W-:Y:S01]  /*06d0*/  HADD2.F32 R37, -RZ, R20.H0_H0 ;  /* 0x20000014ff257230 */ /* 0x002fe20000004100 */
[C---:B------:R-:W-:Y:S01]  /*06e0*/  FADD.FTZ R102, -R99.reuse, R16 ;  /* 0x0000001063667221 */ /* 0x040fe20000010100 */
[--C-:B------:R-:W-:Y:S01]  /*06f0*/  HADD2.F32 R95, -RZ, R17.reuse.H0_H0 ;  /* 0x20000011ff5f7230 */ /* 0x100fe20000004100 */
[----:B------:R-:W-:Y:S01]  /*0700*/  FADD.FTZ R34, -R99, R34 ;  /* 0x0000002263227221 */ /* 0x000fe20000010100 */
[----:B------:R-:W-:Y:S01]  /*0710*/  HADD2.F32 R116, -RZ, R24.H0_H0 ;  /* 0x20000018ff747230 */ /* 0x000fe20000004100 */
[C---:B------:R-:W-:Y:S01]  /*0720*/  FMUL.FTZ R104, R39.reuse, R104 ;  /* 0x0000006827687220 */ /* 0x040fe20000410000 */
[----:B------:R-:W-:Y:S01]  /*0730*/  HADD2.F32 R120, -RZ, R17.H1_H1 ;  /* 0x30000011ff787230 */ /* 0x000fe20000004100 */
[----:B------:R-:W-:Y:S01]  /*0740*/  FMUL.FTZ R103, R39, R102 ;  /* 0x0000006627677220 */ /* 0x000fe20000410000 */
[----:B------:R-:W-:Y:S01]  /*0750*/  HADD2.F32 R17, -RZ, R19.H0_H0 ;  /* 0x20000013ff117230 */ /* 0x000fe20000004100 */
[----:B------:R-:W-:Y:S01]  /*0760*/  FADD.FTZ R70, R37, R70 ;  /* 0x0000004625467221 */ /* 0x000fe20000010000 */
[--C-:B------:R-:W-:Y:S01]  /*0770*/  HADD2.F32 R35, -RZ, R23.reuse.H0_H0 ;  /* 0x20000017ff237230 */ /* 0x100fe20000004100 */
[-C--:B------:R-:W-:Y:S01]  /*0780*/  FFMA.FTZ R91, R104, R37.reuse, R91 ;  /* 0x00000025685b7223 */ /* 0x080fe2000001005b */
[--C-:B------:R-:W-:Y:S01]  /*0790*/  HADD2.F32 R98, -RZ, R18.reuse.H0_H0 ;  /* 0x20000012ff627230 */ /* 0x100fe20000004100 */
[----:B------:R-:W-:Y:S01]  /*07a0*/  FMUL.FTZ R102, R74, R37 ;  /* 0x000000254a667220 */ /* 0x000fe20000410000 */
[----:B------:R-:W-:Y:S01]  /*07b0*/  HADD2.F32 R118, -RZ, R18.H1_H1 ;  /* 0x30000012ff767230 */ /* 0x000fe20000004100 */
[C---:B------:R-:W-:Y:S01]  /*07c0*/  FADD.FTZ R122, -R99.reuse, R95 ;  /* 0x0000005f637a7221 */ /* 0x040fe20000010100 */
[----:B------:R-:W-:Y:S01]  /*07d0*/  HADD2.F32 R100, -RZ, R20.H1_H1 ;  /* 0x30000014ff647230 */ /* 0x000fe20000004100 */
[----:B------:R-:W-:Y:S01]  /*07e0*/  FADD.FTZ R116, -R99, R116 ;  /* 0x0000007463747221 */ /* 0x000fe20000010100 */
[----:B------:R-:W-:Y:S01]  /*07f0*/  HADD2.F32 R23, -RZ, R23.H1_H1 ;  /* 0x30000017ff177230 */ /* 0x000fe20000004100 */
[----:B------:R-:W-:Y:S01]  /*0800*/  FMUL.FTZ R37, R39, R34 ;  /* 0x0000002227257220 */ /* 0x000fe20000410000 */
[----:B------:R-:W-:Y:S01]  /*0810*/  HADD2.F32 R18, -RZ, R25.H0_H0 ;  /* 0x20000019ff127230 */ /* 0x000fe20000004100 */
[----:B------:R-:W-:Y:S01]  /*0820*/  FADD.FTZ R94, -R99, R17 ;  /* 0x00000011635e7221 */ /* 0x000fe20000010100 */
[----:B------:R-:W-:-:S02]  /*0830*/  HADD2.F32 R112, -RZ, R24.H1_H1 ;  /* 0x30000018ff707230 */ /* 0x000fc40000004100 */
[----:B------:R-:W-:Y:S02]  /*0840*/  HADD2.F32 R19, -RZ, R27.H0_H0 ;  /* 0x2000001bff137230 */ /* 0x000fe40000004100 */
[--C-:B------:R-:W-:Y:S02]  /*0850*/  HADD2.F32 R93, -RZ, R22.reuse.H0_H0 ;  /* 0x20000016ff5d7230 */ /* 0x100fe40000004100 */
[----:B------:R-:W-:Y:S02]  /*0860*/  HADD2.F32 R36, -RZ, R22.H1_H1 ;  /* 0x30000016ff247230 */ /* 0x000fe40000004100 */
[----:B------:R-:W-:Y:S02]  /*0870*/  HADD2.F32 R106, -RZ, R25.H1_H1 ;  /* 0x30000019ff6a7230 */ /* 0x000fe40000004100 */
[--C-:B------:R-:W-:Y:S02]  /*0880*/  HADD2.F32 R24, -RZ, R26.reuse.H0_H0 ;  /* 0x2000001aff187230 */ /* 0x100fe40000004100 */
[----:B------:R-:W-:-:S02]  /*0890*/  HADD2.F32 R20, -RZ, R26.H1_H1 ;  /* 0x3000001aff147230 */ /* 0x000fc40000004100 */
[----:B------:R-:W-:Y:S01]  /*08a0*/  HADD2.F32 R27, -RZ, R27.H1_H1 ;  /* 0x3000001bff1b7230 */ /* 0x000fe20000004100 */
[----:B------:R-:W-:Y:S01]  /*08b0*/  FADD.FTZ R120, -R99, R120 ;  /* 0x0000007863787221 */ /* 0x000fe20000010100 */
[----:B------:R-:W-:Y:S01]  /*08c0*/  HADD2.F32 R97, -RZ, R21.H0_H0 ;  /* 0x20000015ff617230 */ /* 0x000fe20000004100 */
[----:B------:R-:W-:Y:S01]  /*08d0*/  FADD.FTZ R69, R100, R69 ;  /* 0x0000004564457221 */ /* 0x000fe20000010000 */
[----:B------:R-:W-:Y:S01]  /*08e0*/  HADD2.F32 R114, -RZ, R28.H0_H0 ;  /* 0x2000001cff727230 */ /* 0x000fe20000004100 */
[----:B------:R-:W-:Y:S01]  /*08f0*/  FMUL.FTZ R101, R39, R122 ;  /* 0x0000007a27657220 */ /* 0x000fe20000410000 */
[--C-:B------:R-:W-:Y:S01]  /*0900*/  HADD2.F32 R22, -RZ, R31.reuse.H0_H0 ;  /* 0x2000001fff167230 */ /* 0x100fe20000004100 */
[----:B------:R-:W-:Y:S01]  /*0910*/  FFMA.FTZ R71, R103, R100, R71 ;  /* 0x0000006467477223 */ /* 0x000fe20000010047 */
[----:B------:R-:W-:Y:S01]  /*0920*/  HADD2.F32 R17, -RZ, R31.H1_H1 ;  /* 0x3000001fff117230 */ /* 0x000fe20000004100 */
[----:B------:R-:W-:Y:S01]  /*0930*/  FADD.FTZ R50, R23, R50 ;  /* 0x0000003217327221 */ /* 0x000fe20000010000 */
[----:B------:R-:W-:Y:S01]  /*0940*/  HADD2.F32 R96, -RZ, R21.H1_H1 ;  /* 0x30000015ff607230 */ /* 0x000fe20000004100 */
[----:B------:R-:W-:-:S02]  /*0950*/  FFMA.FTZ R62, R37, R23, R62 ;  /* 0x00000017253e7223 */ /* 0x000fc4000001003e */
[----:B------:R-:W-:Y:S02]  /*0960*/  FMUL.FTZ R34, R81, R23 ;  /* 0x0000001751227220 */ /* 0x000fe40000410000 */
[----:B------:R-:W-:Y:S02]  /*0970*/  FMUL.FTZ R31, R39, R116 ;  /* 0x00000074271f7220 */ /* 0x000fe40000410000 */
[----:B------:R-:W-:Y:S02]  /*0980*/  FADD.FTZ R26, -R99, R18 ;  /* 0x00000012631a7221 */ /* 0x000fe40000010100 */
[----:B------:R-:W-:Y:S02]  /*0990*/  FMUL.FTZ R100, R75, R100 ;  /* 0x000000644b647220 */ /* 0x000fe40000410000 */
[----:B------:R-:W-:Y:S02]  /*09a0*/  FADD.FTZ R21, RZ, R102 ;  /* 0x00000066ff157221 */ /* 0x000fe40000010000 */
[----:B------:R-:W-:Y:S01]  /*09b0*/  FFMA.FTZ R23, R104, R102, RZ ;  /* 0x0000006668177223 */ /* 0x000fe200000100ff */
[--C-:B------:R-:W-:Y:S01]  /*09c0*/  HADD2.F32 R108, -RZ, R30.reuse.H0_H0 ;  /* 0x2000001eff6c7230 */ /* 0x100fe20000004100 */
        /* <DEDUP_REMOVED lines=9> */
[----:B------:R-:W-:Y:S02]  /*0a60*/  FADD.FTZ R67, R97, R67 ;  /* 0x0000004361437221 */ /* 0x000fe40000010000 */
[----:B------:R-:W-:Y:S02]  /*0a70*/  FMUL.FTZ R99, R39, R120 ;  /* 0x0000007827637220 */ /* 0x000fe40000410000 */
[----:B------:R-:W-:Y:S02]  /*0a80*/  FFMA.FTZ R68, R101, R97, R68 ;  /* 0x0000006165447223 */ /* 0x000fe40000010044 */
[----:B------:R-:W-:Y:S02]  /*0a90*/  FADD.FTZ R47, R114, R47 ;  /* 0x0000002f722f7221 */ /* 0x000fe40000010000 */
[-C--:B------:R-:W-:Y:S02]  /*0aa0*/  FFMA.FTZ R59, R31, R114.reuse, R59 ;  /* 0x000000721f3b7223 */ /* 0x080fe4000001003b */
[----:B------:R-:W-:-:S02]  /*0ab0*/  FMUL.FTZ R30, R82, R114 ;  /* 0x00000072521e7220 */ /* 0x000fc40000410000 */
[----:B------:R-:W-:Y:S02]  /*0ac0*/  FMUL.FTZ R97, R76, R97 ;  /* 0x000000614c617220 */ /* 0x000fe40000410000 */
[----:B------:R-:W-:Y:S02]  /*0ad0*/  FADD.FTZ R114, R21, R100 ;  /* 0x0000006415727221 */ /* 0x000fe40000010000 */
[----:B------:R-:W-:Y:S02]  /*0ae0*/  FFMA.FTZ R116, R103, R100, R23 ;  /* 0x0000006467747223 */ /* 0x000fe40000010017 */
[----:B------:R-:W-:Y:S02]  /*0af0*/  FADD.FTZ R65, R96, R65 ;  /* 0x0000004160417221 */ /* 0x000fe40000010000 */
[----:B------:R-:W-:Y:S02]  /*0b00*/  FMUL.FTZ R98, R39, R98 ;  /* 0x0000006227627220 */ /* 0x000fe40000410000 */
[----:B------:R-:W-:-:S02]  /*0b10*/  FFMA.FTZ R66, R99, R96, R66 ;  /* 0x0000006063427223 */ /* 0x000fc40000010042 */
[----:B------:R-:W-:Y:S02]  /*0b20*/  FMUL.FTZ R96, R77, R96 ;  /* 0x000000604d607220 */ /* 0x000fe40000410000 */
[----:B------:R-:W-:Y:S02]  /*0b30*/  FADD.FTZ R21, R114, R97 ;  /* 0x0000006172157221 */ /* 0x000fe40000010000 */
[----:B------:R-:W-:Y:S01]  /*0b40*/  FFMA.FTZ R116, R101, R97, R116 ;  /* 0x0000006165747223 */ /* 0x000fe20000010074 */
[--C-:B------:R-:W-:Y:S01]  /*0b50*/  HADD2.F32 R110, -RZ, R29.reuse.H0_H0 ;  /* 0x2000001dff6e7230 */ /* 0x100fe20000004100 */
[----:B------:R-:W-:Y:S01]  /*0b60*/  FADD.FTZ R51, R93, R51 ;  /* 0x000000335d337221 */ /* 0x000fe20000010000 */
[----:B------:R-:W-:Y:S01]  /*0b70*/  HADD2.F32 R105, -RZ, R29.H1_H1 ;  /* 0x3000001dff697230 */ /* 0x000fe20000004100 */
[----:B------:R-:W-:Y:S02]  /*0b80*/  FMUL.FTZ R95, R39, R118 ;  /* 0x00000076275f7220 */ /* 0x000fe40000410000 */
[----:B------:R-:W-:-:S02]  /*0b90*/  FFMA.FTZ R63, R98, R93, R63 ;  /* 0x0000005d623f7223 */ /* 0x000fc4000001003f */
[----:B------:R-:W-:Y:S02]  /*0ba0*/  FMUL.FTZ R29, R39, R112 ;  /* 0x00000070271d7220 */ /* 0x000fe40000410000 */
[----:B------:R-:W-:Y:S02]  /*0bb0*/  FMUL.FTZ R93, R78, R93 ;  /* 0x0000005d4e5d7220 */ /* 0x000fe40000410000 */
[----:B------:R-:W-:Y:S02]  /*0bc0*/  FADD.FTZ R112, R21, R96 ;  /* 0x0000006015707221 */ /* 0x000fe40000010000 */
[----:B------:R-:W-:Y:S02]  /*0bd0*/  FFMA.FTZ R116, R99, R96, R116 ;  /* 0x0000006063747223 */ /* 0x000fe40000010074 */
[----:B------:R-:W-:Y:S02]  /*0be0*/  FADD.FTZ R52, R36, R52 ;  /* 0x0000003424347221 */ /* 0x000fe40000010000 */
[----:B------:R-:W-:-:S02]  /*0bf0*/  FMUL.FTZ R94, R39, R94 ;  /* 0x0000005e275e7220 */ /* 0x000fc40000410000 */
[----:B------:R-:W-:Y:S02]  /*0c00*/  FFMA.FTZ R64, R95, R36, R64 ;  /* 0x000000245f407223 */ /* 0x000fe40000010040 */
[----:B------:R-:W-:Y:S02]  /*0c10*/  FMUL.FTZ R27, R39, R26 ;  /* 0x0000001a271b7220 */ /* 0x000fe40000410000 */
[----:B------:R-:W-:Y:S02]  /*0c20*/  FMUL.FTZ R36, R79, R36 ;  /* 0x000000244f247220 */ /* 0x000fe40000410000 */
[----:B------:R-:W-:Y:S02]  /*0c30*/  FADD.FTZ R21, R112, R93 ;  /* 0x0000005d70157221 */ /* 0x000fe40000010000 */
[----:B------:R-:W-:Y:S02]  /*0c40*/  FFMA.FTZ R116, R98, R93, R116 ;  /* 0x0000005d62747223 */ /* 0x000fe40000010074 */
[----:B------:R-:W-:-:S02]  /*0c50*/  FADD.FTZ R49, R35, R49 ;  /* 0x0000003123317221 */ /* 0x000fc40000010000 */
[-C--:B------:R-:W-:Y:S02]  /*0c60*/  FFMA.FTZ R61, R94, R35.reuse, R61 ;  /* 0x000000235e3d7223 */ /* 0x080fe4000001003d */
[----:B------:R-:W-:Y:S02]  /*0c70*/  FADD.FTZ R45, R110, R45 ;  /* 0x0000002d6e2d7221 */ /* 0x000fe40000010000 */
[-C--:B------:R-:W-:Y:S02]  /*0c80*/  FFMA.FTZ R57, R27, R110.reuse, R57 ;  /* 0x0000006e1b397223 */ /* 0x080fe40000010039 */
[----:B------:R-:W-:Y:S02]  /*0c90*/  FMUL.FTZ R26, R84, R110 ;  /* 0x0000006e541a7220 */ /* 0x000fe40000410000 */
[----:B------:R-:W-:Y:S02]  /*0ca0*/  FMUL.FTZ R35, R80, R35 ;  /* 0x0000002350237220 */ /* 0x000fe40000410000 */
[----:B------:R-:W-:-:S02]  /*0cb0*/  FADD.FTZ R110, R21, R36 ;  /* 0x00000024156e7221 */ /* 0x000fc40000010000 */
[----:B------:R-:W-:Y:S02]  /*0cc0*/  FFMA.FTZ R116, R95, R36, R116 ;  /* 0x000000245f747223 */ /* 0x000fe40000010074 */
[----:B------:R-:W-:Y:S02]  /*0cd0*/  FADD.FTZ R21, R110, R35 ;  /* 0x000000236e157221 */ /* 0x000fe40000010000 */
[----:B------:R-:W-:Y:S01]  /*0ce0*/  FFMA.FTZ R116, R94, R35, R116 ;  /* 0x000000235e747223 */ /* 0x000fe20000010074 */
[----:B------:R-:W-:Y:S01]  /*0cf0*/  HADD2.F32 R28, -RZ, R28.H1_H1 ;  /* 0x3000001cff1c7230 */ /* 0x000fe20000004100 */
        /* <DEDUP_REMOVED lines=11> */
[-C--:B------:R-:W-:Y:S02]  /*0db0*/  FFMA.FTZ R58, R106, R105.reuse, R58 ;  /* 0x000000696a3a7223 */ /* 0x080fe4000001003a */
[C---:B------:R-:W-:Y:S02]  /*0dc0*/  FMUL.FTZ R107, R39.reuse, R24 ;  /* 0x00000018276b7220 */ /* 0x040fe40000410000 */
        /* <DEDUP_REMOVED lines=21> */
[C---:B------:R-:W-:Y:S02]  /*0f20*/  FFMA.FTZ R23, R111.reuse, R114, R23 ;  /* 0x000000726f177223 */ /* 0x040fe40000010017 */
        /* <DEDUP_REMOVED lines=8> */
.L_x_1079:
        /* <DEDUP_REMOVED lines=18> */
.L_x_1080:
        /* <DEDUP_REMOVED lines=20> */
[----:B------:R-:W-:Y:S01]  /*1210*/  LOP3.LUT P3, RZ, R2, 0xff0000, RZ, 0xc0, !PT ;  /* 0x00ff000002ff7812 */ /* 0x000fe2000786c0ff */
[--C-:B0-----:R-:W-:Y:S02]  /*1220*/  @P1 HADD2.F32 R24, -RZ, R5.reuse.H0_H0 ;  /* 0x20000005ff181230 */ /* 0x101fe40000004100 */
[----:B------:R-:W-:-:S02]  /*1230*/  @P1 HADD2.F32 R92, -RZ, R5.H1_H1 ;  /* 0x30000005ff5c1230 */ /* 0x000fc40000004100 */
[----:B------:R-:W0:Y:S04]  /*1240*/  LDS.128 R16, [R115+0x2000] ;  /* 0x0020000073107984 */ /* 0x000e280000000c00 */
[----:B------:R-:W1:Y:S01]  /*1250*/  LDS.128 R20, [R115+0x2010] ;  /* 0x0020100073147984 */ /* 0x000e620000000c00 */
[----:B0-----:R-:W-:Y:S02]  /*1260*/  FADD.FTZ R117, RZ, R16 ;  /* 0x00000010ff757221 */ /* 0x001fe40000010000 */
[----:B------:R-:W-:Y:S01]  /*1270*/  FADD.FTZ R16, RZ, R17 ;  /* 0x00000011ff107221 */ /* 0x000fe20000010000 */
[----:B------:R-:W-:Y:S01]  /*1280*/  MOV R17, R2 ;  /* 0x0000000200117202 */ /* 0x000fe20000000f00 */
[----:B------:R-:W-:Y:S02]  /*1290*/  FADD.FTZ R117, R18, R117 ;  /* 0x0000007512757221 */ /* 0x000fe40000010000 */
[----:B------:R-:W-:Y:S01]  /*12a0*/  FADD.FTZ R16, R19, R16 ;  /* 0x0000001013107221 */ /* 0x000fe20000010000 */
[----:B------:R-:W-:Y:S01]  /*12b0*/  LOP3.LUT P6, RZ, R17, 0xff, RZ, 0xc0, !PT ;  /* 0x000000ff11ff7812 */ /* 0x000fe200078cc0ff */
[----:B-1----:R-:W-:Y:S01]  /*12c0*/  FADD.FTZ R117, R117, R20 ;  /* 0x0000001475757221 */ /* 0x002fe20000010000 */
[----:B------:R-:W-:Y:S01]  /*12d0*/  @P1 HADD2.F32 R20, -RZ, R4.H1_H1 ;  /* 0x30000004ff141230 */ /* 0x000fe20000004100 */
[----:B------:R-:W-:-:S02]  /*12e0*/  FADD.FTZ R16, R16, R21 ;  /* 0x0000001510107221 */ /* 0x000fc40000010000 */
[----:B------:R-:W-:Y:S02]  /*12f0*/  FADD.FTZ R22, R22, R117 ;  /* 0x0000007516167221 */ /* 0x000fe40000010000 */
[----:B------:R-:W-:Y:S02]  /*1300*/  FADD.FTZ R16, R23, R16 ;  /* 0x0000001017107221 */ /* 0x000fe40000010000 */
[----:B------:R-:W-:Y:S02]  /*1310*/  FMUL.FTZ R18, R22, c[0x0][0x1e0] ;  /* 0x0000780016127a20 */ /* 0x000fe40000410000 */
[----:B------:R-:W-:-:S03]  /*1320*/  FMUL.FTZ R115, R16, c[0x0][0x1e0] ;  /* 0x0000780010737a20 */ /* 0x000fc60000410000 */
[----:B------:R-:W-:Y:S02]  /*1330*/  FSEL R18, R18, RZ, !P0 ;  /* 0x000000ff12127208 */ /* 0x000fe40004000000 */
[----:B------:R-:W-:-:S03]  /*1340*/  LOP3.LUT P0, RZ, R3, 0xff, RZ, 0xc0, !PT ;  /* 0x000000ff03ff7812 */ /* 0x000fc6000780c0ff */
[-CC-:B------:R-:W-:Y:S02]  /*1350*/  FFMA.FTZ R98, R98, R115.reuse, R18.reuse ;  /* 0x0000007362627223 */ /* 0x180fe40000010012 */
[-C--:B------:R-:W-:Y:S02]  /*1360*/  FFMA.FTZ R16, R101, R115.reuse, R18 ;  /* 0x0000007365107223 */ /* 0x080fe40000010012 */
        /* <DEDUP_REMOVED lines=14> */
[----:B------:R-:W-:Y:S01]  /*1450*/  FFMA.FTZ R113, R113, R115, R18 ;  /* 0x0000007371717223 */ /* 0x000fe20000010012 */
[----:B------:R-:W-:Y:S01]  /*1460*/  @P1 HADD2.F32 R18, -RZ, R6.H0_H0 ;  /* 0x20000006ff121230 */ /* 0x000fe20000004100 */
[----:B------:R-:W-:Y:S01]  /*1470*/  FADD.FTZ R22, R97, -R16 ;  /* 0x8000001061167221 */ /* 0x000fe20000010000 */
[----:B------:R-:W-:Y:S01]  /*1480*/  @P1 HADD2.F32 R16, -RZ, R4.H0_H0 ;  /* 0x20000004ff101230 */ /* 0x000fe20000004100 */
[----:B------:R-:W-:-:S02]  /*1490*/  FMUL.FTZ R97, R39, R98 ;  /* 0x0000006227617220 */ /* 0x000fc40000410000 */
[----:B------:R-:W-:Y:S02]  /*14a0*/  FADD.FTZ R28, R28, -R29 ;  /* 0x8000001d1c1c7221 */ /* 0x000fe40000010000 */
[----:B------:R-:W-:Y:S01]  /*14b0*/  @P1 FADD.FTZ R97, R97, R18 ;  /* 0x0000001261611221 */ /* 0x000fe20000010000 */
[----:B------:R-:W-:Y:S01]  /*14c0*/  @P1 HADD2.F32 R18, -RZ, R8.H1_H1 ;  /* 0x30000008ff121230 */ /* 0x000fe20000004100 */
[----:B------:R-:W-:Y:S02]  /*14d0*/  FADD.FTZ R34, R34, -R37 ;  /* 0x8000002522227221 */ /* 0x000fe40000010000 */
[----:B------:R-:W-:Y:S02]  /*14e0*/  FADD.FTZ R102, R102, -R17 ;  /* 0x8000001166667221 */ /* 0x000fe40000010000 */
[----:B------:R-:W-:Y:S02]  /*14f0*/  FMUL.FTZ R37, R39, R28 ;  /* 0x0000001c27257220 */ /* 0x000fe40000410000 */
[----:B------:R-:W-:-:S02]  /*1500*/  FADD.FTZ R100, R100, -R103 ;  /* 0x8000006764647221 */ /* 0x000fc40000010000 */
[----:B------:R-:W-:Y:S02]  /*1510*/  FADD.FTZ R96, R96, -R99 ;  /* 0x8000006360607221 */ /* 0x000fe40000010000 */
[----:B------:R-:W-:Y:S02]  /*1520*/  FMUL.FTZ R23, R39, R102 ;  /* 0x0000006627177220 */ /* 0x000fe40000410000 */
[----:B------:R-:W-:Y:S02]  /*1530*/  @P1 FADD.FTZ R37, R37, R18 ;  /* 0x0000001225251221 */ /* 0x000fe40000010000 */
[----:B------:R-:W-:Y:S02]  /*1540*/  FMUL.FTZ R25, R39, R100 ;  /* 0x0000006427197220 */ /* 0x000fe40000410000 */
[----:B------:R-:W-:Y:S02]  /*1550*/  FMUL.FTZ R18, R97, R38 ;  /* 0x0000002661127220 */ /* 0x000fe40000410000 */
[----:B------:R-:W-:-:S02]  /*1560*/  FMUL.FTZ R19, R39, R22 ;  /* 0x0000001627137220 */ /* 0x000fc40000410000 */
[----:B------:R-:W-:Y:S02]  /*1570*/  FMUL.FTZ R17, R39, R96 ;  /* 0x0000006027117220 */ /* 0x000fe40000410000 */
[----:B------:R-:W-:Y:S02]  /*1580*/  @P1 FADD.FTZ R23, R23, R16 ;  /* 0x0000001017171221 */ /* 0x000fe40000010000 */
[----:B------:R-:W-:Y:S02]  /*1590*/  @P1 FADD.FTZ R25, R25, R20 ;  /* 0x0000001419191221 */ /* 0x000fe40000010000 */
[----:B------:R-:W-:Y:S02]  /*15a0*/  FADD.FTZ R30, R30, -R31 ;  /* 0x8000001f1e1e7221 */ /* 0x000fe40000010000 */
[----:B------:R-:W-:Y:S02]  /*15b0*/  FMUL.FTZ R18, R18, c[0x0][0x1e8] ;  /* 0x00007a0012127a20 */ /* 0x000fe40000410000 */
[----:B------:R-:W-:Y:S01]  /*15c0*/  @P1 FADD.FTZ R19, R19, R24 ;  /* 0x0000001813131221 */ /* 0x000fe20000010000 */
[----:B------:R-:W-:Y:S01]  /*15d0*/  MOV R24, R32 ;  /* 0x0000002000187202 */ /* 0x000fe20000000f00 */
[----:B------:R-:W-:Y:S01]  /*15e0*/  @P1 FADD.FTZ R17, R17, R92 ;  /* 0x0000005c11111221 */ /* 0x000fe20000010000 */
[----:B------:R-:W-:Y:S01]  /*15f0*/  SEL R92, RZ, 0x1, P2 ;  /* 0x00000001ff5c7807 */ /* 0x000fe20001000000 */
[----:B------:R-:W-:-:S02]  /*1600*/  FMUL.FTZ R16, R23, R38 ;  /* 0x0000002617107220 */ /* 0x000fc40000410000 */
[----:B------:R-:W-:Y:S02]  /*1610*/  FADD.FTZ R36, R36, -R95 ;  /* 0x8000005f24247221 */ /* 0x000fe40000010000 */
[----:B------:R-:W-:Y:S02]  /*1620*/  FMUL.FTZ R2, R25, R38 ;  /* 0x0000002619027220 */ /* 0x000fe40000410000 */
[----:B------:R-:W-:Y:S01]  /*1630*/  FMUL.FTZ R95, R39, R30 ;  /* 0x0000001e275f7220 */ /* 0x000fe20000410000 */
[----:B------:R-:W-:Y:S01]  /*1640*/  FSEL R30, R18, RZ, P0 ;  /* 0x000000ff121e7208 */ /* 0x000fe20000000000 */
[-C--:B------:R-:W-:Y:S01]  /*1650*/  FMUL.FTZ R20, R19, R38.reuse ;  /* 0x0000002613147220 */ /* 0x080fe20000410000 */
[----:B------:R-:W-:Y:S01]  /*1660*/  ISETP.NE.U32.AND P0, PT, RZ, c[0x0][0x258], PT ;  /* 0x00009600ff007a0c */ /* 0x000fe20003f05070 */
[----:B------:R-:W-:Y:S02]  /*1670*/  FMUL.FTZ R16, R16, c[0x0][0x1e8] ;  /* 0x00007a0010107a20 */ /* 0x000fe40000410000 */
        /* <DEDUP_REMOVED lines=8> */
[----:B------:R-:W-:Y:S01]  /*1700*/  FADD.FTZ R94, R35, -R94 ;  /* 0x8000005e235e7221 */ /* 0x000fe20000010000 */
[----:B------:R-:W-:Y:S01]  /*1710*/  FSEL R2, R20, RZ, P3 ;  /* 0x000000ff14027208 */ /* 0x000fe20001800000 */
[----:B------:R-:W-:Y:S01]  /*1720*/  @P1 HADD2.F32 R20, -RZ, R6.H1_H1 ;  /* 0x30000006ff141230 */ /* 0x000fe20000004100 */
[C---:B------:R-:W-:Y:S01]  /*1730*/  LOP3.LUT P5, RZ, R3.reuse, 0xff0000, RZ, 0xc0, !PT ;  /* 0x00ff000003ff7812 */ /* 0x040fe200078ac0ff */
[----:B------:R-:W-:Y:S01]  /*1740*/  FADD.FTZ R26, R26, -R27 ;  /* 0x8000001b1a1a7221 */ /* 0x000fe20000010000 */
[----:B------:R-:W-:Y:S01]  /*1750*/  LOP3.LUT P3, RZ, R3, 0xff000000, RZ, 0xc0, !PT ;  /* 0xff00000003ff7812 */ /* 0x000fe2000786c0ff */
[C---:B------:R-:W-:Y:S01]  /*1760*/  FMUL.FTZ R103, R39.reuse, R36 ;  /* 0x0000002427677220 */ /* 0x040fe20000410000 */
[----:B------:R-:W-:Y:S01]  /*1770*/  FSEL R3, R22, RZ, P4 ;  /* 0x000000ff16037208 */ /* 0x000fe20002000000 */
[----:B------:R-:W-:Y:S01]  /*1780*/  @P1 HADD2.F32 R22, -RZ, R7.H0_H0 ;  /* 0x20000007ff161230 */ /* 0x000fe20000004100 */
[----:B------:R-:W-:Y:S01]  /*1790*/  FMUL.FTZ R99, R39, R94 ;  /* 0x0000005e27637220 */ /* 0x000fe20000410000 */
[----:B------:R-:W-:Y:S01]  /*17a0*/  LOP3.LUT P4, RZ, R24, 0xff, RZ, 0xc0, !PT ;  /* 0x000000ff18ff7812 */ /* 0x000fe2000788c0ff */
[----:B------:R-:W-:Y:S01]  /*17b0*/  FADD.FTZ R106, R105, -R106 ;  /* 0x8000006a696a7221 */ /* 0x000fe20000010000 */
[----:B------:R-:W-:Y:S01]  /*17c0*/  @P0 F2FP.PACK_AB R23, RZ, R23 ;  /* 0x00000017ff17023e */ /* 0x000fe200000000ff */
[----:B------:R-:W-:Y:S01]  /*17d0*/  FMUL.FTZ R93, R39, R26 ;  /* 0x0000001a275d7220 */ /* 0x000fe20000410000 */
[----:B------:R-:W-:Y:S01]  /*17e0*/  @P1 HADD2.F32 R26, -RZ, R8.H0_H0 ;  /* 0x20000008ff1a1230 */ /* 0x000fe20000004100 */
[----:B------:R-:W-:Y:S01]  /*17f0*/  @P1 FADD.FTZ R103, R103, R20 ;  /* 0x0000001467671221 */ /* 0x000fe20000010000 */
[--C-:B------:R-:W-:Y:S01]  /*1800*/  @P1 HADD2.F32 R20, -RZ, R9.reuse.H0_H0 ;  /* 0x20000009ff141230 */ /* 0x100fe20000004100 */
[----:B------:R-:W-:Y:S01]  /*1810*/  @P1 FADD.FTZ R99, R99, R22 ;  /* 0x0000001663631221 */ /* 0x000fe20000010000 */
[----:B------:R-:W-:Y:S01]  /*1820*/  @P1 HADD2.F32 R22, -RZ, R9.H1_H1 ;  /* 0x30000009ff161230 */ /* 0x000fe20000004100 */
[C---:B------:R-:W-:Y:S01]  /*1830*/  FMUL.FTZ R31, R39.reuse, R106 ;  /* 0x0000006a271f7220 */ /* 0x040fe20000410000 */
[----:B------:R-:W-:Y:S01]  /*1840*/  @P1 HADD2.F32 R24, -RZ, R7.H1_H1 ;  /* 0x30000007ff181230 */ /* 0x000fe20000004100 */
[----:B------:R-:W-:Y:S01]  /*1850*/  FMUL.FTZ R101, R39, R34 ;  /* 0x0000002227657220 */ /* 0x000fe20000410000 */
[----:B------:R-:W-:Y:S01]  /*1860*/  @P0 PRMT R12, R23, 0x7610, R12 ;  /* 0x00007610170c0816 */ /* 0x000fe2000000000c */
[----:B------:R-:W-:Y:S01]  /*1870*/  FADD.FTZ R110, R110, -R109 ;  /* 0x8000006d6e6e7221 */ /* 0x000fe20000010000 */
[----:B------:R-:W-:Y:S01]  /*1880*/  HFMA2.MMA R23, -RZ, RZ, 0, 9.5367431640625e-07 ;  /* 0x00000010ff177435 */ /* 0x000fe200000001ff */
[----:B------:R-:W-:Y:S01]  /*1890*/  FADD.FTZ R108, R108, -R107 ;  /* 0x8000006b6c6c7221 */ /* 0x000fe20000010000 */
[----:B------:R-:W-:Y:S01]  /*18a0*/  @P0 F2FP.PACK_AB R19, RZ, R19 ;  /* 0x00000013ff13023e */ /* 0x000fe200000000ff */
[----:B------:R-:W-:Y:S01]  /*18b0*/  @P1 FADD.FTZ R95, R95, R26 ;  /* 0x0000001a5f5f1221 */ /* 0x000fe20000010000 */
[--C-:B------:R-:W-:Y:S01]  /*18c0*/  @P1 HADD2.F32 R26, -RZ, R10.reuse.H1_H1 ;  /* 0x3000000aff1a1230 */ /* 0x100fe20000004100 */
[----:B------:R-:W-:Y:S01]  /*18d0*/  @P1 FADD.FTZ R93, R93, R20 ;  /* 0x000000145d5d1221 */ /* 0x000fe20000010000 */
[----:B------:R-:W-:Y:S01]  /*18e0*/  @P0 F2FP.PACK_AB R97, RZ, R97 ;  /* 0x00000061ff61023e */ /* 0x000fe200000000ff */
[----:B------:R-:W-:Y:S01]  /*18f0*/  @P1 FADD.FTZ R31, R31, R22 ;  /* 0x000000161f1f1221 */ /* 0x000fe20000010000 */
[----:B------:R-:W-:Y:S01]  /*1900*/  @P0 F2FP.PACK_AB R25, RZ, R25 ;  /* 0x00000019ff19023e */ /* 0x000fe200000000ff */
[----:B------:R-:W-:Y:S01]  /*1910*/  @P1 FADD.FTZ R101, R101, R24 ;  /* 0x0000001865651221 */ /* 0x000fe20000010000 */
[----:B------:R-:W-:Y:S01]  /*1920*/  @P1 HADD2.F32 R24, -RZ, R10.H0_H0 ;  /* 0x2000000aff181230 */ /* 0x000fe20000004100 */
[-C--:B------:R-:W-:Y:S01]  /*1930*/  FMUL.FTZ R20, R103, R38.reuse ;  /* 0x0000002667147220 */ /* 0x080fe20000410000 */
[----:B------:R-:W-:Y:S01]  /*1940*/  @P0 F2FP.PACK_AB R28, RZ, R17 ;  /* 0x00000011ff1c023e */ /* 0x000fe200000000ff */
[----:B------:R-:W-:Y:S01]  /*1950*/  FMUL.FTZ R22, R99, R38 ;  /* 0x0000002663167220 */ /* 0x000fe20000410000 */
[----:B------:R-:W-:Y:S01]  /*1960*/  @P0 F2FP.PACK_AB R99, RZ, R99 ;  /* 0x00000063ff63023e */ /* 0x000fe200000000ff */
[----:B------:R-:W-:Y:S01]  /*1970*/  FMUL.FTZ R27, R39, R110 ;  /* 0x0000006e271b7220 */ /* 0x000fe20000410000 */
[----:B------:R-:W-:Y:S01]  /*1980*/  @P0 F2FP.PACK_AB R103, RZ, R103 ;  /* 0x00000067ff67023e */ /* 0x000fe200000000ff */
[----:B------:R-:W-:Y:S01]  /*1990*/  FADD.FTZ R114, R114, -R111 ;  /* 0x8000006f72727221 */ /* 0x000fe20000010000 */
[----:B------:R-:W-:Y:S01]  /*19a0*/  @P0 PRMT R13, R19, 0x7610, R13 ;  /* 0x00007610130d0816 */ /* 0x000fe2000000000d */
[----:B------:R-:W-:Y:S01]  /*19b0*/  FMUL.FTZ R35, R39, R108 ;  /* 0x0000006c27237220 */ /* 0x000fe20000410000 */
[----:B------:R-:W-:Y:S01]  /*19c0*/  @P0 PRMT R14, R97, 0x7610, R14 ;  /* 0x00007610610e0816 */ /* 0x000fe2000000000e */
[----:B------:R-:W-:Y:S01]  /*19d0*/  FADD.FTZ R112, R112, -R113 ;  /* 0x8000007170707221 */ /* 0x000fe20000010000 */
[----:B------:R-:W-:Y:S01]  /*19e0*/  @P0 PRMT R15, R99, 0x7610, R15 ;  /* 0x00007610630f0816 */ /* 0x000fe2000000000f */
[----:B------:R-:W-:Y:S01]  /*19f0*/  FMUL.FTZ R20, R20, c[0x0][0x1e8] ;  /* 0x00007a0014147a20 */ /* 0x000fe20000410000 */
[----:B------:R-:W-:Y:S01]  /*1a00*/  F2FP.PACK_AB R17, R3, R2 ;  /* 0x000000020311723e */ /* 0x000fe200000000ff */
[----:B------:R-:W-:Y:S01]  /*1a10*/  FMUL.FTZ R18, R101, R38 ;  /* 0x0000002665127220 */ /* 0x000fe20000410000 */
[----:B------:R-:W-:Y:S01]  /*1a20*/  @P0 F2FP.PACK_AB R101, RZ, R101 ;  /* 0x00000065ff65023e */ /* 0x000fe200000000ff */
[----:B------:R-:W-:Y:S01]  /*1a30*/  @P1 FADD.FTZ R27, R27, R26 ;  /* 0x0000001a1b1b1221 */ /* 0x000fe20000010000 */
[--C-:B------:R-:W-:Y:S01]  /*1a40*/  @P1 HADD2.F32 R26, -RZ, R11.reuse.H1_H1 ;  /* 0x3000000bff1a1230 */ /* 0x100fe20000004100 */
[----:B------:R-:W-:Y:S01]  /*1a50*/  FMUL.FTZ R29, R39, R114 ;  /* 0x00000072271d7220 */ /* 0x000fe20000410000 */
[----:B------:R-:W-:Y:S01]  /*1a60*/  FSEL R105, R20, RZ, P6 ;  /* 0x000000ff14697208 */ /* 0x000fe20003000000 */
[----:B------:R-:W-:Y:S01]  /*1a70*/  @P1 FADD.FTZ R35, R35, R24 ;  /* 0x0000001823231221 */ /* 0x000fe20000010000 */
[----:B------:R-:W-:Y:S01]  /*1a80*/  @P1 HADD2.F32 R24, -RZ, R11.H0_H0 ;  /* 0x2000000bff181230 */ /* 0x000fe20000004100 */
[----:B------:R-:W-:Y:S01]  /*1a90*/  FMUL.FTZ R22, R22, c[0x0][0x1e8] ;  /* 0x00007a0016167a20 */ /* 0x000fe20000410000 */
[----:B------:R-:W-:Y:S01]  /*1aa0*/  @P0 PRMT R12, R12, 0x5410, R25 ;  /* 0x000054100c0c0816 */ /* 0x000fe20000000019 */
[----:B------:R-:W-:Y:S01]  /*1ab0*/  FMUL.FTZ R39, R39, R112 ;  /* 0x0000007027277220 */ /* 0x000fe20000410000 */
[----:B------:R-:W-:Y:S01]  /*1ac0*/  @P0 PRMT R13, R13, 0x5410, R28 ;  /* 0x000054100d0d0816 */ /* 0x000fe2000000001c */
[----:B------:R-:W-:Y:S01]  /*1ad0*/  @P0 IMAD.WIDE.U32 R2, R90, R23, c[0x0][0x258] ;  /* 0x000096005a020625 */ /* 0x000fe200078e0017 */
[----:B------:R-:W-:-:S02]  /*1ae0*/  @P0 PRMT R14, R14, 0x5410, R103 ;  /* 0x000054100e0e0816 */ /* 0x000fc40000000067 */
[----:B------:R-:W-:Y:S01]  /*1af0*/  @P0 PRMT R15, R15, 0x5410, R101 ;  /* 0x000054100f0f0816 */ /* 0x000fe20000000065 */
[-C--:B------:R-:W-:Y:S01]  /*1b00*/  FMUL.FTZ R20, R95, R38.reuse ;  /* 0x000000265f147220 */ /* 0x080fe20000410000 */
[----:B------:R-:W-:Y:S01]  /*1b10*/  FSEL R34, R22, RZ, P5 ;  /* 0x000000ff16227208 */ /* 0x000fe20002800000 */
[----:B------:R-:W-:Y:S01]  /*1b20*/  @P1 FADD.FTZ R39, R39, R26 ;  /* 0x0000001a27271221 */ /* 0x000fe20000010000 */
[----:B------:R-:W-:Y:S01]  /*1b30*/  @P0 F2FP.PACK_AB R25, RZ, R31 ;  /* 0x0000001fff19023e */ /* 0x000fe200000000ff */
[----:B------:R-:W-:Y:S01]  /*1b40*/  FMUL.FTZ R18, R18, c[0x0][0x1e8] ;  /* 0x00007a0012127a20 */ /* 0x000fe20000410000 */
[----:B------:R0:W-:Y:S01]  /*1b50*/  @P0 STG.E.128 [R2.64], R12 ;  /* 0x0000000c02000986 */ /* 0x0001e2000c101d04 */
[----:B------:R-:W-:Y:S01]  /*1b60*/  @P1 FADD.FTZ R29, R29, R24 ;  /* 0x000000181d1d1221 */ /* 0x000fe20000010000 */
[----:B------:R-:W-:Y:S01]  /*1b70*/  @P0 F2FP.PACK_AB R28, RZ, R27 ;  /* 0x0000001bff1c023e */ /* 0x000fe200000000ff */
[-C--:B------:R-:W-:Y:S01]  /*1b80*/  FMUL.FTZ R22, R93, R38.reuse ;  /* 0x000000265d167220 */ /* 0x080fe20000410000 */
[----:B------:R-:W-:Y:S01]  /*1b90*/  FSEL R107, R18, RZ, P3 ;  /* 0x000000ff126b7208 */ /* 0x000fe20001800000 */
[-C--:B------:R-:W-:Y:S01]  /*1ba0*/  FMUL.FTZ R26, R35, R38.reuse ;  /* 0x00000026231a7220 */ /* 0x080fe20000410000 */
[----:B------:R-:W-:Y:S01]  /*1bb0*/  LOP3.LUT P5, RZ, R32, 0xff0000, RZ, 0xc0, !PT ;  /* 0x00ff000020ff7812 */ /* 0x000fe200078ac0ff */
[----:B------:R-:W-:Y:S01]  /*1bc0*/  FMUL.FTZ R20, R20, c[0x0][0x1e8] ;  /* 0x00007a0014147a20 */ /* 0x000fe20000410000 */
[----:B------:R-:W-:Y:S01]  /*1bd0*/  LOP3.LUT P6, RZ, R33, 0xff, RZ, 0xc0, !PT ;  /* 0x000000ff21ff7812 */ /* 0x000fe200078cc0ff */
[----:B------:R-:W-:Y:S01]  /*1be0*/  FMUL.FTZ R24, R22, c[0x0][0x1e8] ;  /* 0x00007a0016187a20 */ /* 0x000fe20000410000 */
[----:B------:R-:W-:Y:S01]  /*1bf0*/  F2FP.PACK_AB R16, R16, R21 ;  /* 0x000000151010723e */ /* 0x000fe200000000ff */
[----:B------:R-:W-:Y:S01]  /*1c00*/  FMUL.FTZ R26, R26, c[0x0][0x1e8] ;  /* 0x00007a001a1a7a20 */ /* 0x000fe20000410000 */
[----:B------:R-:W-:Y:S01]  /*1c10*/  FSEL R22, R20, RZ, P4 ;  /* 0x000000ff14167208 */ /* 0x000fe20002000000 */
[----:B------:R-:W-:Y:S01]  /*1c20*/  FMUL.FTZ R31, R31, R38 ;  /* 0x000000261f1f7220 */ /* 0x000fe20000410000 */
[----:B------:R-:W-:Y:S01]  /*1c30*/  F2FP.PACK_AB R19, R107, R34 ;  /* 0x000000226b13723e */ /* 0x000fe200000000ff */
[----:B------:R-:W-:Y:S01]  /*1c40*/  FMUL.FTZ R27, R27, R38 ;  /* 0x000000261b1b7220 */ /* 0x000fe20000410000 */
[----:B------:R-:W-:Y:S01]  /*1c50*/  F2FP.PACK_AB R18, R105, R30 ;  /* 0x0000001e6912723e */ /* 0x000fe200000000ff */
[----:B------:R-:W-:Y:S01]  /*1c60*/  IMAD.WIDE.U32 R20, R90, R23, c[0x0][0x248] ;  /* 0x000092005a147625 */ /* 0x000fe200078e0017 */
[----:B0-----:R-:W-:-:S02]  /*1c70*/  @P0 F2FP.PACK_AB R3, RZ, R37 ;  /* 0x00000025ff03023e */ /* 0x001fc400000000ff */
[----:B------:R-:W-:Y:S01]  /*1c80*/  FSEL R24, R24, RZ, P5 ;  /* 0x000000ff18187208 */ /* 0x000fe20002800000 */
[-C--:B------:R-:W-:Y:S01]  /*1c90*/  FMUL.FTZ R37, R37, R38.reuse ;  /* 0x0000002625257220 */ /* 0x080fe20000410000 */
[----:B------:R-:W-:Y:S01]  /*1ca0*/  FSEL R26, R26, RZ, P6 ;  /* 0x000000ff1a1a7208 */ /* 0x000fe20003000000 */
[-C--:B------:R-:W-:Y:S01]  /*1cb0*/  FMUL.FTZ R2, R29, R38.reuse ;  /* 0x000000261d027220 */ /* 0x080fe20000410000 */
[----:B------:R-:W-:Y:S01]  /*1cc0*/  LOP3.LUT P5, RZ, R33, 0xff0000, RZ, 0xc0, !PT ;  /* 0x00ff000021ff7812 */ /* 0x000fe200078ac0ff */
[----:B------:R-:W-:Y:S01]  /*1cd0*/  FMUL.FTZ R38, R39, R38 ;  /* 0x0000002627267220 */ /* 0x000fe20000410000 */
[----:B------:R-:W-:Y:S01]  /*1ce0*/  LOP3.LUT P6, RZ, R33, 0xff000000, RZ, 0xc0, !PT ;  /* 0xff00000021ff7812 */ /* 0x000fe200078cc0ff */
[----:B------:R-:W-:Y:S01]  /*1cf0*/  FMUL.FTZ R2, R2, c[0x0][0x1e8] ;  /* 0x00007a0002027a20 */ /* 0x000fe20000410000 */
[----:B------:R-:W-:Y:S01]  /*1d00*/  @P0 F2FP.PACK_AB R95, RZ, R95 ;  /* 0x0000005fff5f023e */ /* 0x000fe200000000ff */
[----:B------:R-:W-:Y:S01]  /*1d10*/  FMUL.FTZ R38, R38, c[0x0][0x1e8] ;  /* 0x00007a0026267a20 */ /* 0x000fe20000410000 */
[----:B------:R-:W-:Y:S01]  /*1d20*/  @P0 F2FP.PACK_AB R93, RZ, R93 ;  /* 0x0000005dff5d023e */ /* 0x000fe200000000ff */
[----:B------:R-:W-:Y:S01]  /*1d30*/  FMUL.FTZ R27, R27, c[0x0][0x1e8] ;  /* 0x00007a001b1b7a20 */ /* 0x000fe20000410000 */
[----:B------:R-:W-:Y:S01]  /*1d40*/  @P0 F2FP.PACK_AB R35, RZ, R35 ;  /* 0x00000023ff23023e */ /* 0x000fe200000000ff */
[----:B------:R-:W-:Y:S01]  /*1d50*/  FMUL.FTZ R31, R31, c[0x0][0x1e8] ;  /* 0x00007a001f1f7a20 */ /* 0x000fe20000410000 */
[----:B------:R-:W-:Y:S01]  /*1d60*/  @P0 F2FP.PACK_AB R29, RZ, R29 ;  /* 0x0000001dff1d023e */ /* 0x000fe200000000ff */
[----:B------:R-:W-:Y:S01]  /*1d70*/  FMUL.FTZ R37, R37, c[0x0][0x1e8] ;  /* 0x00007a0025257a20 */ /* 0x000fe20000410000 */
[C---:B------:R-:W-:Y:S01]  /*1d80*/  LOP3.LUT P1, RZ, R32.reuse, 0xff00, RZ, 0xc0, !PT ;  /* 0x0000ff0020ff7812 */ /* 0x040fe2000782c0ff */
[----:B------:R0:W-:Y:S01]  /*1d90*/  STG.E.128 [R20.64], R16 ;  /* 0x0000001014007986 */ /* 0x0001e2000c101d04 */
[----:B------:R-:W-:-:S02]  /*1da0*/  LOP3.LUT P3, RZ, R32, 0xff000000, RZ, 0xc0, !PT ;  /* 0xff00000020ff7812 */ /* 0x000fc4000786c0ff */
[----:B------:R-:W-:Y:S02]  /*1db0*/  LOP3.LUT P4, RZ, R33, 0xff00, RZ, 0xc0, !PT ;  /* 0x0000ff0021ff7812 */ /* 0x000fe4000788c0ff */
[----:B------:R-:W-:Y:S02]  /*1dc0*/  FSEL R2, R2, RZ, P5 ;  /* 0x000000ff02027208 */ /* 0x000fe40002800000 */
[----:B------:R-:W-:Y:S02]  /*1dd0*/  @P0 PRMT R12, R95, 0x7610, R12 ;  /* 0x000076105f0c0816 */ /* 0x000fe4000000000c */
[----:B------:R-:W-:Y:S02]  /*1de0*/  @P0 F2FP.PACK_AB R39, RZ, R39 ;  /* 0x00000027ff27023e */ /* 0x000fe400000000ff */
[----:B------:R-:W-:Y:S02]  /*1df0*/  @P0 PRMT R13, R93, 0x7610, R13 ;  /* 0x000076105d0d0816 */ /* 0x000fe4000000000d */
[----:B------:R-:W-:-:S02]  /*1e00*/  @P0 PRMT R14, R35, 0x7610, R14 ;  /* 0x00007610230e0816 */ /* 0x000fc4000000000e */
[----:B------:R-:W-:Y:S02]  /*1e10*/  @P0 PRMT R15, R29, 0x7610, R15 ;  /* 0x000076101d0f0816 */ /* 0x000fe4000000000f */
[----:B------:R-:W-:Y:S02]  /*1e20*/  FSEL R27, R27, RZ, P4 ;  /* 0x000000ff1b1b7208 */ /* 0x000fe40002000000 */
[----:B0-----:R-:W-:Y:S02]  /*1e30*/  FSEL R19, R38, RZ, P6 ;  /* 0x000000ff26137208 */ /* 0x001fe40003000000 */
[----:B------:R-:W-:Y:S02]  /*1e40*/  IADD3 R20, R90, 0x80, RZ ;  /* 0x000000805a147810 */ /* 0x000fe40007ffe0ff */
[----:B------:R-:W-:Y:S02]  /*1e50*/  FSEL R17, R31, RZ, P3 ;  /* 0x000000ff1f117208 */ /* 0x000fe40001800000 */
[----:B------:R-:W-:Y:S01]  /*1e60*/  FSEL R37, R37, RZ, P1 ;  /* 0x000000ff25257208 */ /* 0x000fe20000800000 */
[----:B------:R-:W-:Y:S01]  /*1e70*/  IMAD.WIDE.U32 R20, R23, R20, c[0x0][0x248] ;  /* 0x0000920017147625 */ /* 0x000fe200078e0014 */
[----:B------:R-:W-:-:S02]  /*1e80*/  F2FP.PACK_AB R19, R19, R2 ;  /* 0x000000021313723e */ /* 0x000fc400000000ff */
[----:B------:R-:W-:Y:S01]  /*1e90*/  @P0 PRMT R12, R12, 0x5410, R3 ;  /* 0x000054100c0c0816 */ /* 0x000fe20000000003 */
[----:B------:R-:W-:Y:S01]  /*1ea0*/  @P0 IMAD.WIDE.U32 R2, R72, R23, c[0x0][0x258] ;  /* 0x0000960048020625 */ /* 0x000fe200078e0017 */
        /* <DEDUP_REMOVED lines=11> */
.L_x_1077:
        /* <DEDUP_REMOVED lines=32> */
.L_x_1074:
        /* <DEDUP_REMOVED lines=16> */
.L_x_1075:
[----:B------:R-:W-:Y:S01]  /*2260*/  HFMA2.MMA R20, -RZ, RZ, 0, 9.5367431640625e-07 ;  /* 0x00000010ff147435 */ /* 0x000fe200000001ff */
[----:B------:R-:W-:-:S02]  /*2270*/  MOV R19, R21 ;  /* 0x0000001500137202 */ /* 0x000fc40000000f00 */
[----:B------:R-:W-:Y:S02]  /*2280*/  MOV R22, 0x1f ;  /* 0x0000001f00167802 */ /* 0x000fe40000000f00 */
[----:B------:R-:W-:Y:S02]  /*2290*/  MOV R25, 0xffffffff ;  /* 0xffffffff00197802 */ /* 0x000fe40000000f00 */
[----:B------:R-:W-:Y:S02]  /*22a0*/  MOV R16, 0x22c0 ;  /* 0x000022c000107802 */ /* 0x000fe40000000f00 */
[----:B-----5:R-:W-:Y:S05]  /*22b0*/  CALL.REL.NOINC `($__internal_29_$__cuda_sm70_shflsync_down_p) ;  /* 0x0000046000007944 */ /* 0x020fea0003c00000 */
[----:B-1----:R-:W-:Y:S01]  /*22c0*/  MOV R18, R19 ;  /* 0x0000001300127202 */ /* 0x002fe20000000f00 */
[----:B0-----:R-:W-:Y:S05]  /*22d0*/  BRA `(.L_x_1079) ;  /* 0xffffecd000007947 */ /* 0x001fea000383ffff */
.L_x_1076:
[----:B------:R-:W-:Y:S01]  /*22e0*/  HFMA2.MMA R20, -RZ, RZ, 0, 9.5367431640625e-07 ;  /* 0x00000010ff147435 */ /* 0x000fe200000001ff */
[----:B------:R-:W-:Y:S02]  /*22f0*/  MOV R19, R23 ;  /* 0x0000001700137202 */ /* 0x000fe40000000f00 */
[----:B------:R-:W-:Y:S02]  /*2300*/  MOV R22, 0x1f ;  /* 0x0000001f00167802 */ /* 0x000fe40000000f00 */
[----:B------:R-:W-:-:S02]  /*2310*/  MOV R25, 0xffffffff ;  /* 0xffffffff00197802 */ /* 0x000fc40000000f00 */
[----:B------:R-:W-:Y:S02]  /*2320*/  MOV R16, 0x2340 ;  /* 0x0000234000107802 */ /* 0x000fe40000000f00 */
[----:B01---5:R-:W-:Y:S05]  /*2330*/  CALL.REL.NOINC `($__internal_29_$__cuda_sm70_shflsync_down_p) ;  /* 0x000003e000007944 */ /* 0x023fea0003c00000 */
[----:B------:R-:W-:Y:S01]  /*2340*/  FADD.FTZ R21, R21, R18 ;  /* 0x0000001215157221 */ /* 0x000fe20000010000 */
[----:B0-----:R-:W-:Y:S01]  /*2350*/  HFMA2.MMA R20, -RZ, RZ, 0, 4.76837158203125e-07 ;  /* 0x00000008ff147435 */ /* 0x001fe200000001ff */
[----:B-1----:R-:W-:Y:S01]  /*2360*/  FADD.FTZ R24, R23, R19 ;  /* 0x0000001317187221 */ /* 0x002fe20000010000 */
[----:B------:R-:W-:Y:S02]  /*2370*/  MOV R22, 0x1f ;  /* 0x0000001f00167802 */ /* 0x000fe40000000f00 */
[----:B------:R-:W-:Y:S02]  /*2380*/  MOV R25, 0xffffffff ;  /* 0xffffffff00197802 */ /* 0x000fe40000000f00 */
[----:B------:R-:W-:Y:S02]  /*2390*/  MOV R19, R21 ;  /* 0x0000001500137202 */ /* 0x000fe40000000f00 */
[----:B------:R-:W-:Y:S02]  /*23a0*/  MOV R16, 0x23c0 ;  /* 0x000023c000107802 */ /* 0x000fe40000000f00 */
[----:B------:R-:W-:Y:S05]  /*23b0*/  CALL.REL.NOINC `($__internal_29_$__cuda_sm70_shflsync_down_p) ;  /* 0x0000036000007944 */ /* 0x000fea0003c00000 */
[----:B0-----:R-:W-:Y:S01]  /*23c0*/  HFMA2.MMA R20, -RZ, RZ, 0, 4.76837158203125e-07 ;  /* 0x00000008ff147435 */ /* 0x001fe200000001ff */
[----:B-1----:R-:W-:-:S02]  /*23d0*/  MOV R18, R19 ;  /* 0x0000001300127202 */ /* 0x002fc40000000f00 */
[----:B------:R-:W-:Y:S02]  /*23e0*/  MOV R19, R24 ;  /* 0x0000001800137202 */ /* 0x000fe40000000f00 */
[----:B------:R-:W-:Y:S02]  /*23f0*/  MOV R22, 0x1f ;  /* 0x0000001f00167802 */ /* 0x000fe40000000f00 */
[----:B------:R-:W-:Y:S02]  /*2400*/  MOV R25, 0xffffffff ;  /* 0xffffffff00197802 */ /* 0x000fe40000000f00 */
[----:B------:R-:W-:Y:S02]  /*2410*/  MOV R16, 0x2430 ;  /* 0x0000243000107802 */ /* 0x000fe40000000f00 */
[----:B------:R-:W-:Y:S05]  /*2420*/  CALL.REL.NOINC `($__internal_29_$__cuda_sm70_shflsync_down_p) ;  /* 0x000002f000007944 */ /* 0x000fea0003c00000 */
[----:B------:R-:W-:Y:S01]  /*2430*/  FADD.FTZ R21, R18, R21 ;  /* 0x0000001512157221 */ /* 0x000fe20000010000 */
[----:B0-----:R-:W-:Y:S01]  /*2440*/  HFMA2.MMA R20, -RZ, RZ, 0, 2.384185791015625e-07 ;  /* 0x00000004ff147435 */ /* 0x001fe200000001ff */
[----:B-1----:R-:W-:Y:S01]  /*2450*/  FADD.FTZ R24, R24, R19 ;  /* 0x0000001318187221 */ /* 0x002fe20000010000 */
[----:B------:R-:W-:Y:S02]  /*2460*/  MOV R22, 0x1f ;  /* 0x0000001f00167802 */ /* 0x000fe40000000f00 */
[----:B------:R-:W-:-:S02]  /*2470*/  MOV R25, 0xffffffff ;  /* 0xffffffff00197802 */ /* 0x000fc40000000f00 */
[----:B------:R-:W-:Y:S02]  /*2480*/  MOV R19, R21 ;  /* 0x0000001500137202 */ /* 0x000fe40000000f00 */
[----:B------:R-:W-:Y:S02]  /*2490*/  MOV R16, 0x24b0 ;  /* 0x000024b000107802 */ /* 0x000fe40000000f00 */
[----:B------:R-:W-:Y:S05]  /*24a0*/  CALL.REL.NOINC `($__internal_29_$__cuda_sm70_shflsync_down_p) ;  /* 0x0000027000007944 */ /* 0x000fea0003c00000 */
[----:B0-----:R-:W-:Y:S01]  /*24b0*/  HFMA2.MMA R20, -RZ, RZ, 0, 2.384185791015625e-07 ;  /* 0x00000004ff147435 */ /* 0x001fe200000001ff */
[----:B-1----:R-:W-:Y:S02]  /*24c0*/  MOV R18, R19 ;  /* 0x0000001300127202 */ /* 0x002fe40000000f00 */
[----:B------:R-:W-:Y:S02]  /*24d0*/  MOV R19, R24 ;  /* 0x0000001800137202 */ /* 0x000fe40000000f00 */
[----:B------:R-:W-:Y:S02]  /*24e0*/  MOV R22, 0x1f ;  /* 0x0000001f00167802 */ /* 0x000fe40000000f00 */
[----:B------:R-:W-:Y:S02]  /*24f0*/  MOV R25, 0xffffffff ;  /* 0xffffffff00197802 */ /* 0x000fe40000000f00 */
[----:B------:R-:W-:-:S02]  /*2500*/  MOV R16, 0x2520 ;  /* 0x0000252000107802 */ /* 0x000fc40000000f00 */
[----:B------:R-:W-:Y:S05]  /*2510*/  CALL.REL.NOINC `($__internal_29_$__cuda_sm70_shflsync_down_p) ;  /* 0x0000020000007944 */ /* 0x000fea0003c00000 */
[----:B------:R-:W-:Y:S01]  /*2520*/  FADD.FTZ R21, R18, R21 ;  /* 0x0000001512157221 */ /* 0x000fe20000010000 */
[----:B0-----:R-:W-:Y:S01]  /*2530*/  HFMA2.MMA R20, -RZ, RZ, 0, 1.1920928955078125e-07 ;  /* 0x00000002ff147435 */ /* 0x001fe200000001ff */
[----:B-1----:R-:W-:Y:S01]  /*2540*/  FADD.FTZ R116, R24, R19 ;  /* 0x0000001318747221 */ /* 0x002fe20000010000 */
[----:B------:R-:W-:-:S02]  /*2550*/  MOV R22, 0x1f ;  /* 0x0000001f00167802 */ /* 0x000fc40000000f00 */
[----:B------:R-:W-:Y:S02]  /*2560*/  MOV R25, 0xffffffff ;  /* 0xffffffff00197802 */ /* 0x000fe40000000f00 */
[----:B------:R-:W-:Y:S02]  /*2570*/  MOV R19, R21 ;  /* 0x0000001500137202 */ /* 0x000fe40000000f00 */
[----:B------:R-:W-:Y:S02]  /*2580*/  MOV R16, 0x25a0 ;  /* 0x000025a000107802 */ /* 0x000fe40000000f00 */
[----:B------:R-:W-:Y:S05]  /*2590*/  CALL.REL.NOINC `($__internal_29_$__cuda_sm70_shflsync_down_p) ;  /* 0x0000018000007944 */ /* 0x000fea0003c00000 */
[----:B0-----:R-:W-:Y:S01]  /*25a0*/  HFMA2.MMA R20, -RZ, RZ, 0, 1.1920928955078125e-07 ;  /* 0x00000002ff147435 */ /* 0x001fe200000001ff */
[----:B-1----:R-:W-:Y:S02]  /*25b0*/  MOV R18, R19 ;  /* 0x0000001300127202 */ /* 0x002fe40000000f00 */
[----:B------:R-:W-:Y:S02]  /*25c0*/  MOV R19, R116 ;  /* 0x0000007400137202 */ /* 0x000fe40000000f00 */
[----:B------:R-:W-:Y:S02]  /*25d0*/  MOV R22, 0x1f ;  /* 0x0000001f00167802 */ /* 0x000fe40000000f00 */
[----:B------:R-:W-:-:S02]  /*25e0*/  MOV R25, 0xffffffff ;  /* 0xffffffff00197802 */ /* 0x000fc40000000f00 */
[----:B------:R-:W-:Y:S02]  /*25f0*/  MOV R16, 0x2610 ;  /* 0x0000261000107802 */ /* 0x000fe40000000f00 */
[----:B------:R-:W-:Y:S05]  /*2600*/  CALL.REL.NOINC `($__internal_29_$__cuda_sm70_shflsync_down_p) ;  /* 0x0000011000007944 */ /* 0x000fea0003c00000 */
[----:B------:R-:W-:Y:S01]  /*2610*/  FADD.FTZ R24, R18, R21 ;  /* 0x0000001512187221 */ /* 0x000fe20000010000 */
[----:B0-----:R-:W-:Y:S01]  /*2620*/  HFMA2.MMA R20, -RZ, RZ, 0, 5.9604644775390625e-08 ;  /* 0x00000001ff147435 */ /* 0x001fe200000001ff */
[----:B-1----:R-:W-:Y:S01]  /*2630*/  FADD.FTZ R23, R116, R19 ;  /* 0x0000001374177221 */ /* 0x002fe20000010000 */
[----:B------:R-:W-:Y:S02]  /*2640*/  MOV R22, 0x1f ;  /* 0x0000001f00167802 */ /* 0x000fe40000000f00 */
[----:B------:R-:W-:Y:S02]  /*2650*/  MOV R25, 0xffffffff ;  /* 0xffffffff00197802 */ /* 0x000fe40000000f00 */
[----:B------:R-:W-:Y:S02]  /*2660*/  MOV R19, R24 ;  /* 0x0000001800137202 */ /* 0x000fe40000000f00 */
[----:B------:R-:W-:Y:S02]  /*2670*/  MOV R16, 0x2690 ;  /* 0x0000269000107802 */ /* 0x000fe40000000f00 */
[----:B------:R-:W-:Y:S05]  /*2680*/  CALL.REL.NOINC `($__internal_29_$__cuda_sm70_shflsync_down_p) ;  /* 0x0000009000007944 */ /* 0x000fea0003c00000 */
[----:B0-----:R-:W-:Y:S01]  /*2690*/  HFMA2.MMA R20, -RZ, RZ, 0, 5.9604644775390625e-08 ;  /* 0x00000001ff147435 */ /* 0x001fe200000001ff */
[----:B-1----:R-:W-:-:S02]  /*26a0*/  MOV R21, R19 ;  /* 0x0000001300157202 */ /* 0x002fc40000000f00 */
[----:B------:R-:W-:Y:S02]  /*26b0*/  MOV R19, R23 ;  /* 0x0000001700137202 */ /* 0x000fe40000000f00 */
[----:B------:R-:W-:Y:S02]  /*26c0*/  MOV R22, 0x1f ;  /* 0x0000001f00167802 */ /* 0x000fe40000000f00 */
[----:B------:R-:W-:Y:S02]  /*26d0*/  MOV R25, 0xffffffff ;  /* 0xffffffff00197802 */ /* 0x000fe40000000f00 */
[----:B------:R-:W-:Y:S02]  /*26e0*/  MOV R16, 0x2700 ;  /* 0x0000270000107802 */ /* 0x000fe40000000f00 */
[----:B------:R-:W-:Y:S05]  /*26f0*/  CALL.REL.NOINC `($__internal_29_$__cuda_sm70_shflsync_down_p) ;  /* 0x0000002000007944 */ /* 0x000fea0003c00000 */
[----:B-1----:R-:W-:Y:S01]  /*2700*/  MOV R16, R19 ;  /* 0x0000001300107202 */ /* 0x002fe20000000f00 */
[----:B0-----:R-:W-:Y:S05]  /*2710*/  BRA `(.L_x_1080) ;  /* 0xffffe9b000007947 */ /* 0x001fea000383ffff */
        .weak           $__internal_29_$__cuda_sm70_shflsync_down_p
        .type           $__internal_29_$__cuda_sm70_shflsync_down_p,@function
        .size           $__internal_29_$__cuda_sm70_shflsync_down_p,(.L_x_6831 - $__internal_29_$__cuda_sm70_shflsync_down_p)
$__internal_29_$__cuda_sm70_shflsync_down_p:
[----:B------:R-:W-:Y:S01]  /*2720*/  HFMA2.MMA R17, -RZ, RZ, 0, 0 ;  /* 0x00000000ff117435 */ /* 0x000fe200000001ff */
[----:B------:R-:W-:Y:S04]  /*2730*/  WARPSYNC R25 ;  /* 0x0000001900007348 */ /* 0x000fe80003800000 */
[----:B------:R0:W1:Y:S01]  /*2740*/  SHFL.DOWN PT, R19, R19, R20, R22 ;  /* 0x0800001413137389 */ /* 0x00006200000e0016 */
[----:B------:R-:W-:Y:S05]  /*2750*/  RET.REL.NODEC R16 `(_ZN10layer_norm13ln_bwd_kernelINS_13Kernel_traitsI6__halfS2_S2_S2_fjLj2048ELj1ELj1ELj4ELj16ENS_18Kernel_traits_baseILj2048ES2_S2_S2_S2_fjLj128EEEEELb1ELb0ELb0ELb1EEEvNS_9BwdParamsE) ;  /* 0xffffd8a010007950 */ /* 0x000fea0003c3ffff */
.L_x_1081:
        /* <DEDUP_REMOVED lines=10> */
.L_x_6831:


//--------------------- .text._ZN10layer_norm22ln_bwd_finalize_kernelINS_22Kernel_traits_finalizeILj2048E6__halfS2_S2_S2_fjLb0ELj1024ELj4ENS_18Kernel_traits_baseILj2048ES2_S2_S2_S2_fjLj1024EEEEELb0ELb0EEEvNS_9BwdParamsE --------------------------
	.section	.text._ZN10layer_norm22ln_bwd_finalize_kernelINS_22Kernel_traits_finalizeILj2048E6__halfS2_S2_S2_fjLb0ELj1024ELj4ENS_18Kernel_traits_baseILj2048ES2_S2_S2_S2_fjLj1024EEEEELb0ELb0EEEvNS_9BwdParamsE,"ax",@progbits
	.sectioninfo	@"SHI_REGISTERS=30"
	.align	128
        .global         _ZN10layer_norm22ln_bwd_finalize_kernelINS_22Kernel_traits_finalizeILj2048E6__halfS2_S2_S2_fjLb0ELj1024ELj4ENS_18Kernel_traits_baseILj2048ES2_S2_S2_S2_fjLj1024EEEEELb0ELb0EEEvNS_9BwdParamsE
        .type           _ZN10layer_norm22ln_bwd_finalize_kernelINS_22Kernel_traits_finalizeILj2048E6__halfS2_S2_S2_fjLb0ELj1024ELj4ENS_18Kernel_traits_baseILj2048ES2_S2_S2_S2_fjLj1024EEEEELb0ELb0EEEvNS_9BwdParamsE,@function
        .size           _ZN10layer_norm22ln_bwd_finalize_kernelINS_22Kernel_traits_finalizeILj2048E6__halfS2_S2_S2_fjLb0ELj1024ELj4ENS_18Kernel_traits_baseILj2048ES2_S2_S2_S2_fjLj1024EEEEELb0ELb0EEEvNS_9BwdParamsE,(.L_x_6832 - _ZN10layer_norm22ln_bwd_finalize_kernelINS_22Kernel_traits_finalizeILj2048E6__halfS2_S2_S2_fjLb0ELj1024ELj4ENS_18Kernel_traits_baseILj2048ES2_S2_S2_S2_fjLj1024EEEEELb0ELb0EEEvNS_9BwdParamsE)
        .other          _ZN10layer_norm22ln_bwd_finalize_kernelINS_22Kernel_traits_finalizeILj2048E6__halfS2_S2_S2_fjLb0ELj1024ELj4ENS_18Kernel_traits_baseILj2048ES2_S2_S2_S2_fjLj1024EEEEELb0ELb0EEEvNS_9BwdParamsE,@"STO_CUDA_ENTRY STV_DEFAULT"
_ZN10layer_norm22ln_bwd_finalize_kernelINS_22Kernel_traits_finalizeILj2048E6__halfS2_S2_S2_fjLb0ELj1024ELj4ENS_18Kernel_traits_baseILj2048ES2_S2_S2_S2_fjLj1024EEEEELb0ELb0EEEvNS_9BwdParamsE:
.text._ZN10layer_norm22ln_bwd_finalize_kernelINS_22Kernel_traits_finalizeILj2048E6__halfS2_S2_S2_fjLb0ELj1024ELj4ENS_18Kernel_traits_baseILj2048ES2_S2_S2_S2_fjLj1024EEEEELb0ELb0EEEvNS_9BwdParamsE:
        /* <DEDUP_REMOVED lines=19> */
.L_x_1095:
        /* <DEDUP_REMOVED lines=28> */
.L_x_1086:
        /* <DEDUP_REMOVED lines=35> */
.L_x_1085:
[----:B------:R-:W-:Y:S05]  /*0520*/  BSYNC B1 ;  /* 0x0000000000017941 */ /* 0x000fea0003800000 */
.L_x_1084:
        /* <DEDUP_REMOVED lines=23> */
.L_x_1088:
[----:B------:R-:W-:Y:S05]  /*06a0*/  BSYNC B1 ;  /* 0x0000000000017941 */ /* 0x000fea0003800000 */
.L_x_1087:
        /* <DEDUP_REMOVED lines=11> */
.L_x_1089:
[----:B------:R-:W-:Y:S05]  /*0760*/  BSYNC B1 ;  /* 0x0000000000017941 */ /* 0x000fea0003800000 */
.L_x_1083:
[----:B------:R-:W-:Y:S05]  /*0770*/  BSYNC B0 ;  /* 0x0000000000007941 */ /* 0x000fea0003800000 */
.L_x_1082:
        /* <DEDUP_REMOVED lines=11> */
.L_x_1096:
        /* <DEDUP_REMOVED lines=18> */
.L_x_1097:
[----:B---3--:R-:W-:Y:S02]  /*0950*/  FADD.FTZ R4, R4, R9 ;  /* 0x0000000904047221 */ /* 0x008fe40000010000 */
[----:B-12---:R-:W-:-:S03]  /*0960*/  FADD.FTZ R6, R5, R6 ;  /* 0x0000000605067221 */ /* 0x006fc60000010000 */
[----:B------:R1:W-:Y:S04]  /*0970*/  @!P1 STS [R17.X4+0x2000], R4 ;  /* 0x0020000411009388 */ /* 0x0003e80000004800 */
[----:B------:R1:W-:Y:S02]  /*0980*/  @!P1 STS [R17.X4+0x2080], R6 ;  /* 0x0020800611009388 */ /* 0x0003e40000004800 */
.L_x_1090:
        /* <DEDUP_REMOVED lines=12> */
[----:B0-----:R-:W-:Y:S01]  /*0a50*/  F2FP.PACK_AB R7, R5, R4 ;  /* 0x000000040507723e */ /* 0x001fe200000000ff */
[----:B------:R-:W-:Y:S01]  /*0a60*/  IMAD.WIDE.U32 R4, R19, R10, c[0x0][0x260] ;  /* 0x0000980013047625 */ /* 0x000fe200078e000a */
[----:B-1----:R-:W-:-:S03]  /*0a70*/  F2FP.PACK_AB R9, R9, R8 ;  /* 0x000000080909723e */ /* 0x002fc600000000ff */
[----:B------:R0:W-:Y:S04]  /*0a80*/  STG.E [R2.64], R7 ;  /* 0x0000000702007986 */ /* 0x0001e8000c101904 */
[----:B------:R0:W-:Y:S02]  /*0a90*/  STG.E [R4.64], R9 ;  /* 0x0000000904007986 */ /* 0x0001e4000c101904 */
.L_x_1094:
[----:B------:R-:W-:Y:S05]  /*0aa0*/  BSYNC B0 ;  /* 0x0000000000007941 */ /* 0x000fea0003800000 */
.L_x_1093:
[C---:B------:R-:W-:Y:S02]  /*0ab0*/  ISETP.GT.U32.AND P1, PT, R18.reuse, -0x801, PT ;  /* 0xfffff7ff1200780c */ /* 0x040fe40003f24070 */
[----:B------:R-:W-:Y:S02]  /*0ac0*/  IADD3 R18, R18, 0x800, RZ ;  /* 0x0000080012127810 */ /* 0x000fe40007ffe0ff */
[----:B------:R-:W-:-:S09]  /*0ad0*/  IADD3 R19, R19, 0x400, RZ ;  /* 0x0000040013137810 */ /* 0x000fd20007ffe0ff */
[----:B01----:R-:W-:Y:S05]  /*0ae0*/  @P1 BRA `(.L_x_1095) ;  /* 0xfffff64000001947 */ /* 0x003fea000383ffff */
[----:B------:R-:W-:Y:S05]  /*0af0*/  EXIT ;  /* 0x000000000000794d */ /* 0x000fea0003800000 */
.L_x_1091:
[----:B--2---:R-:W-:Y:S01]  /*0b00*/  IMAD.MOV.U32 R9, RZ, RZ, R5 ;  /* 0x000000ffff097224 */ /* 0x004fe200078e0005 */
[----:B------:R-:W-:Y:S01]  /*0b10*/  MOV R8, 0x1 ;  /* 0x0000000100087802 */ /* 0x000fe20000000f00 */
[----:B------:R-:W-:Y:S01]  /*0b20*/  IMAD.MOV.U32 R7, RZ, RZ, 0x1f ;  /* 0x0000001fff077424 */ /* 0x000fe200078e00ff */
[----:B------:R-:W-:Y:S02]  /*0b30*/  MOV R10, 0xffffffff ;  /* 0xffffffff000a7802 */ /* 0x000fe40000000f00 */
[----:B------:R-:W-:Y:S02]  /*0b40*/  MOV R2, 0xb60 ;  /* 0x00000b6000027802 */ /* 0x000fe40000000f00 */
[----:B01----:R-:W-:Y:S05]  /*0b50*/  CALL.REL.NOINC `($__internal_30_$__cuda_sm70_shflsync_bfly_p) ;  /* 0x000003b000007944 */ /* 0x003fea0003c00000 */
[----:B-1----:R-:W-:Y:S01]  /*0b60*/  IMAD.MOV.U32 R2, RZ, RZ, R7 ;  /* 0x000000ffff027224 */ /* 0x002fe200078e0007 */
[----:B0-----:R-:W-:Y:S05]  /*0b70*/  BRA `(.L_x_1096) ;  /* 0xfffffcb000007947 */ /* 0x001fea000383ffff */
.L_x_1092:
[----:B------:R-:W-:Y:S01]  /*0b80*/  HFMA2.MMA R8, -RZ, RZ, 0, 1.1920928955078125e-07 ;  /* 0x00000002ff087435 */ /* 0x000fe200000001ff */
[----:B------:R-:W-:Y:S01]  /*0b90*/  IMAD.MOV.U32 R7, RZ, RZ, 0x1f ;  /* 0x0000001fff077424 */ /* 0x000fe200078e00ff */
[----:B------:R-:W-:Y:S02]  /*0ba0*/  MOV R10, 0xffffffff ;  /* 0xffffffff000a7802 */ /* 0x000fe40000000f00 */
[----:B------:R-:W-:-:S02]  /*0bb0*/  MOV R2, 0xbd0 ;  /* 0x00000bd000027802 */ /* 0x000fc40000000f00 */
[----:B012---:R-:W-:Y:S05]  /*0bc0*/  CALL.REL.NOINC `($__internal_30_$__cuda_sm70_shflsync_bfly_p) ;  /* 0x0000034000007944 */ /* 0x007fea0003c00000 */
[----:B01----:R-:W-:Y:S01]  /*0bd0*/  FADD.FTZ R9, R9, R7 ;  /* 0x0000000709097221 */ /* 0x003fe20000010000 */
[----:B------:R-:W-:Y:S01]  /*0be0*/  HFMA2.MMA R7, -RZ, RZ, 0, 1.847743988037109375e-06 ;  /* 0x0000001fff077435 */ /* 0x000fe200000001ff */
[----:B------:R-:W-:Y:S01]  /*0bf0*/  IMAD.MOV.U32 R8, RZ, RZ, 0x4 ;  /* 0x00000004ff087424 */ /* 0x000fe200078e00ff */
[----:B------:R-:W-:Y:S01]  /*0c00*/  MOV R2, 0xc30 ;  /* 0x00000c3000027802 */ /* 0x000fe20000000f00 */
[----:B------:R-:W-:-:S03]  /*0c10*/  IMAD.MOV.U32 R10, RZ, RZ, -0x1 ;  /* 0xffffffffff0a7424 */ /* 0x000fc600078e00ff */
[----:B------:R-:W-:Y:S05]  /*0c20*/  CALL.REL.NOINC `($__internal_30_$__cuda_sm70_shflsync_bfly_p) ;  /* 0x000002e000007944 */ /* 0x000fea0003c00000 */
[----:B01----:R-:W-:Y:S01]  /*0c30*/  FADD.FTZ R9, R9, R7 ;  /* 0x0000000709097221 */ /* 0x003fe20000010000 */
[----:B------:R-:W-:Y:S01]  /*0c40*/  HFMA2.MMA R7, -RZ, RZ, 0, 1.847743988037109375e-06 ;  /* 0x0000001fff077435 */ /* 0x000fe200000001ff */
[----:B------:R-:W-:Y:S01]  /*0c50*/  MOV R8, 0x8 ;  /* 0x0000000800087802 */ /* 0x000fe20000000f00 */
[----:B------:R-:W-:Y:S01]  /*0c60*/  IMAD.MOV.U32 R10, RZ, RZ, -0x1 ;  /* 0xffffffffff0a7424 */ /* 0x000fe200078e00ff */
[----:B------:R-:W-:-:S03]  /*0c70*/  MOV R2, 0xc90 ;  /* 0x00000c9000027802 */ /* 0x000fc60000000f00 */
[----:B------:R-:W-:Y:S05]  /*0c80*/  CALL.REL.NOINC `($__internal_30_$__cuda_sm70_shflsync_bfly_p) ;  /* 0x0000028000007944 */ /* 0x000fea0003c00000 */
[----:B-1----:R-:W-:Y:S01]  /*0c90*/  FADD.FTZ R6, R9, R7 ;  /* 0x0000000709067221 */ /* 0x002fe20000010000 */
[----:B------:R-:W-:Y:S01]  /*0ca0*/  HFMA2.MMA R7, -RZ, RZ, 0, 1.847743988037109375e-06 ;  /* 0x0000001fff077435 */ /* 0x000fe200000001ff */
[----:B0-----:R-:W-:Y:S01]  /*0cb0*/  MOV R8, 0x10 ;  /* 0x0000001000087802 */ /* 0x001fe20000000f00 */
[----:B------:R-:W-:Y:S01]  /*0cc0*/  IMAD.MOV.U32 R10, RZ, RZ, -0x1 ;  /* 0xffffffffff0a7424 */ /* 0x000fe200078e00ff */
[----:B------:R-:W-:-:S02]  /*0cd0*/  MOV R2, 0xd00 ;  /* 0x00000d0000027802 */ /* 0x000fc40000000f00 */
[----:B------:R-:W-:Y:S02]  /*0ce0*/  MOV R9, R6 ;  /* 0x0000000600097202 */ /* 0x000fe40000000f00 */
[----:B------:R-:W-:Y:S05]  /*0cf0*/  CALL.REL.NOINC `($__internal_30_$__cuda_sm70_shflsync_bfly_p) ;  /* 0x0000021000007944 */ /* 0x000fea0003c00000 */
[----:B0-----:R-:W-:Y:S01]  /*0d00*/  HFMA2.MMA R8, -RZ, RZ, 0, 5.9604644775390625e-08 ;  /* 0x00000001ff087435 */ /* 0x001fe200000001ff */
[----:B-1----:R-:W-:Y:S01]  /*0d10*/  MOV R5, R7 ;  /* 0x0000000700057202 */ /* 0x002fe20000000f00 */
[----:B------:R-:W-:Y:S01]  /*0d20*/  IMAD.MOV.U32 R9, RZ, RZ, R4 ;  /* 0x000000ffff097224 */ /* 0x000fe200078e0004 */
[----:B------:R-:W-:Y:S01]  /*0d30*/  MOV R7, 0x1f ;  /* 0x0000001f00077802 */ /* 0x000fe20000000f00 */
[----:B------:R-:W-:Y:S01]  /*0d40*/  IMAD.MOV.U32 R10, RZ, RZ, -0x1 ;  /* 0xffffffffff0a7424 */ /* 0x000fe200078e00ff */
[----:B------:R-:W-:Y:S02]  /*0d50*/  MOV R2, 0xd70 ;  /* 0x00000d7000027802 */ /* 0x000fe40000000f00 */
[----:B------:R-:W-:Y:S05]  /*0d60*/  CALL.REL.NOINC `($__internal_30_$__cuda_sm70_shflsync_bfly_p) ;  /* 0x000001a000007944 */ /* 0x000fea0003c00000 */
[----:B0-----:R-:W-:Y:S01]  /*0d70*/  HFMA2.MMA R8, -RZ, RZ, 0, 1.1920928955078125e-07 ;  /* 0x00000002ff087435 */ /* 0x001fe200000001ff */
[----:B-1----:R-:W-:Y:S01]  /*0d80*/  FADD.FTZ R9, R4, R7 ;  /* 0x0000000704097221 */ /* 0x002fe20000010000 */
[----:B------:R-:W-:Y:S01]  /*0d90*/  MOV R7, 0x1f ;  /* 0x0000001f00077802 */ /* 0x000fe20000000f00 */
[----:B------:R-:W-:Y:S01]  /*0da0*/  IMAD.MOV.U32 R10, RZ, RZ, -0x1 ;  /* 0xffffffffff0a7424 */ /* 0x000fe200078e00ff */
[----:B------:R-:W-:Y:S02]  /*0db0*/  MOV R2, 0xdd0 ;  /* 0x00000dd000027802 */ /* 0x000fe40000000f00 */
[----:B------:R-:W-:Y:S05]  /*0dc0*/  CALL.REL.NOINC `($__internal_30_$__cuda_sm70_shflsync_bfly_p) ;  /* 0x0000014000007944 */ /* 0x000fea0003c00000 */
[----:B0-----:R-:W-:Y:S01]  /*0dd0*/  HFMA2.MMA R8, -RZ, RZ, 0, 2.384185791015625e-07 ;  /* 0x00000004ff087435 */ /* 0x001fe200000001ff */
[----:B-1----:R-:W-:Y:S01]  /*0de0*/  FADD.FTZ R9, R9, R7 ;  /* 0x0000000709097221 */ /* 0x002fe20000010000 */
[----:B------:R-:W-:Y:S01]  /*0df0*/  MOV R7, 0x1f ;  /* 0x0000001f00077802 */ /* 0x000fe20000000f00 */
[----:B------:R-:W-:Y:S01]  /*0e00*/  IMAD.MOV.U32 R10, RZ, RZ, -0x1 ;  /* 0xffffffffff0a7424 */ /* 0x000fe200078e00ff */
[----:B------:R-:W-:-:S02]  /*0e10*/  MOV R2, 0xe30 ;  /* 0x00000e3000027802 */ /* 0x000fc40000000f00 */
[----:B------:R-:W-:Y:S05]  /*0e20*/  CALL.REL.NOINC `($__internal_30_$__cuda_sm70_shflsync_bfly_p) ;  /* 0x000000e000007944 */ /* 0x000fea0003c00000 */
[----:B0-----:R-:W-:Y:S01]  /*0e30*/  HFMA2.MMA R8, -RZ, RZ, 0, 4.76837158203125e-07 ;  /* 0x00000008ff087435 */ /* 0x001fe200000001ff */
[----:B-1----:R-:W-:Y:S01]  /*0e40*/  FADD.FTZ R9, R9, R7 ;  /* 0x0000000709097221 */ /* 0x002fe20000010000 */
[----:B------:R-:W-:Y:S01]  /*0e50*/  MOV R7, 0x1f ;  /* 0x0000001f00077802 */ /* 0x000fe20000000f00 */
[----:B------:R-:W-:Y:S01]  /*0e60*/  IMAD.MOV.U32 R10, RZ, RZ, -0x1 ;  /* 0xffffffffff0a7424 */ /* 0x000fe200078e00ff */
[----:B------:R-:W-:-:S02]  /*0e70*/  MOV R2, 0xe90 ;  /* 0x00000e9000027802 */ /* 0x000fc40000000f00 */
[----:B------:R-:W-:Y:S05]  /*0e80*/  CALL.REL.NOINC `($__internal_30_$__cuda_sm70_shflsync_bfly_p) ;  /* 0x0000008000007944 */ /* 0x000fea0003c00000 */
[----:B0-----:R-:W-:Y:S01]  /*0e90*/  HFMA2.MMA R8, -RZ, RZ, 0, 9.5367431640625e-07 ;  /* 0x00000010ff087435 */ /* 0x001fe200000001ff */
[----:B-1----:R-:W-:Y:S01]  /*0ea0*/  FADD.FTZ R9, R9, R7 ;  /* 0x0000000709097221 */ /* 0x002fe20000010000 */
[----:B------:R-:W-:Y:S01]  /*0eb0*/  MOV R7, 0x1f ;  /* 0x0000001f00077802 */ /* 0x000fe20000000f00 */
[----:B------:R-:W-:Y:S01]  /*0ec0*/  IMAD.MOV.U32 R10, RZ, RZ, -0x1 ;  /* 0xffffffffff0a7424 */ /* 0x000fe200078e00ff */
[----:B------:R-:W-:-:S02]  /*0ed0*/  MOV R2, 0xef0 ;  /* 0x00000ef000027802 */ /* 0x000fc40000000f00 */
[----:B------:R-:W-:Y:S05]  /*0ee0*/  CALL.REL.NOINC `($__internal_30_$__cuda_sm70_shflsync_bfly_p) ;  /* 0x0000002000007944 */ /* 0x000fea0003c00000 */
[----:B-1----:R-:W-:Y:S01]  /*0ef0*/  MOV R4, R7 ;  /* 0x0000000700047202 */ /* 0x002fe20000000f00 */
[----:B0-----:R-:W-:Y:S05]  /*0f00*/  BRA `(.L_x_1097) ;  /* 0xfffffa4000007947 */ /* 0x001fea000383ffff */
        .weak           $__internal_30_$__cuda_sm70_shflsync_bfly_p
        .type           $__internal_30_$__cuda_sm70_shflsync_bfly_p,@function
        .size           $__internal_30_$__cuda_sm70_shflsync_bfly_p,(.L_x_6832 - $__internal_30_$__cuda_sm70_shflsync_bfly_p)
$__internal_30_$__cuda_sm70_shflsync_bfly_p:
[----:B------:R-:W-:Y:S01]  /*0f10*/  HFMA2.MMA R3, -RZ, RZ, 0, 0 ;  /* 0x00000000ff037435 */ /* 0x000fe200000001ff */
[----:B------:R-:W-:Y:S04]  /*0f20*/  WARPSYNC R10 ;  /* 0x0000000a00007348 */ /* 0x000fe80003800000 */
[----:B------:R0:W1:Y:S01]  /*0f30*/  SHFL.BFLY PT, R7, R9, R8, R7 ;  /* 0x0c00000809077389 */ /* 0x00006200000e0007 */
[----:B------:R-:W-:Y:S05]  /*0f40*/  RET.REL.NODEC R2 `(_ZN10layer_norm22ln_bwd_finalize_kernelINS_22Kernel_traits_finalizeILj2048E6__halfS2_S2_S2_fjLb0ELj1024ELj4ENS_18Kernel_traits_baseILj2048ES2_S2_S2_S2_fjLj1024EEEEELb0ELb0EEEvNS_9BwdParamsE) ;  /* 0xfffff0b002007950 */ /* 0x000fea0003c3ffff */
.L_x_1098:
        /* <DEDUP_REMOVED lines=11> */
.L_x_6832:


//--------------------- .text._ZN10layer_norm13ln_bwd_kernelINS_13Kernel_traitsI6__halfS2_S2_S2_fjLj2048ELj1ELj1ELj4ELj16ENS_18Kernel_traits_baseILj2048ES2_S2_S2_S2_fjLj128EEEEELb1ELb0ELb1ELb0EEEvNS_9BwdParamsE --------------------------
	.section	.text._ZN10layer_norm13ln_bwd_kernelINS_13Kernel_traitsI6__halfS2_S2_S2_fjLj2048ELj1ELj1ELj4ELj16ENS_18Kernel_traits_baseILj2048ES2_S2_S2_S2_fjLj128EEEEELb1ELb0ELb1ELb0EEEvNS_9BwdParamsE,"ax",@progbits
	.sectioninfo	@"SHI_REGISTERS=128"
	.align	128
        .global         _ZN10layer_norm13ln_bwd_kernelINS_13Kernel_traitsI6__halfS2_S2_S2_fjLj2048ELj1ELj1ELj4ELj16ENS_18Kernel_traits_baseILj2048ES2_S2_S2_S2_fjLj128EEEEELb1ELb0ELb1ELb0EEEvNS_9BwdParamsE
        .type           _ZN10layer_norm13ln_bwd_kernelINS_13Kernel_traitsI6__halfS2_S2_S2_fjLj2048ELj1ELj1ELj4ELj16ENS_18Kernel_traits_baseILj2048ES2_S2_S2_S2_fjLj128EEEEELb1ELb0ELb1ELb0EEEvNS_9BwdParamsE,@function
        .size           _ZN10layer_norm13ln_bwd_kernelINS_13Kernel_traitsI6__halfS2_S2_S2_fjLj2048ELj1ELj1ELj4ELj16ENS_18Kernel_traits_baseILj2048ES2_S2_S2_S2_fjLj128EEEEELb1ELb0ELb1ELb0EEEvNS_9BwdParamsE,(.L_x_6833 - _ZN10layer_norm13ln_bwd_kernelINS_13Kernel_traitsI6__halfS2_S2_S2_fjLj2048ELj1ELj1ELj4ELj16ENS_18Kernel_traits_baseILj2048ES2_S2_S2_S2_fjLj128EEEEELb1ELb0ELb1ELb0EEEvNS_9BwdParamsE)
        .other          _ZN10layer_norm13ln_bwd_kernelINS_13Kernel_traitsI6__halfS2_S2_S2_fjLj2048ELj1ELj1ELj4ELj16ENS_18Kernel_traits_baseILj2048ES2_S2_S2_S2_fjLj128EEEEELb1ELb0ELb1ELb0EEEvNS_9BwdParamsE,@"STO_CUDA_ENTRY STV_DEFAULT"
_ZN10layer_norm13ln_bwd_kernelINS_13Kernel_traitsI6__halfS2_S2_S2_fjLj2048ELj1ELj1ELj4ELj16ENS_18Kernel_traits_baseILj2048ES2_S2_S2_S2_fjLj128EEEEELb1ELb0ELb1ELb0EEEvNS_9BwdParamsE:
.text._ZN10layer_norm13ln_bwd_kernelINS_13Kernel_traitsI6__halfS2_S2_S2_fjLj2048ELj1ELj1ELj4ELj16ENS_18Kernel_traits_baseILj2048ES2_S2_S2_S2_fjLj128EEEEELb1ELb0ELb1ELb0EEEvNS_9BwdParamsE:
        /* <DEDUP_REMOVED lines=40> */
[--C-:B-----5:R-:W-:Y:S01]  /*0280*/  HADD2.F32 R76, -RZ, R8.reuse.H0_H0 ;  /* 0x20000008ff4c7230 */ /* 0x120fe20000004100 */
[----:B------:R-:W-:Y:S01]  /*0290*/  IMAD.MOV.U32 R3, RZ, RZ, 0x1 ;  /* 0x00000001ff037424 */ /* 0x000fe200078e00ff */
        /* <DEDUP_REMOVED lines=15> */
.L_x_1161:
        /* <DEDUP_REMOVED lines=35> */
.L_x_1103:
[----:B------:R-:W-:Y:S05]  /*05c0*/  BSYNC B1 ;  /* 0x0000000000017941 */ /* 0x000fea0003800000 */
.L_x_1102:
[----:B------:R-:W-:Y:S01]  /*05d0*/  CS2R R122, SRZ ;  /* 0x00000000007a7805 */ /* 0x000fe2000001ff00 */
[----:B------:R-:W-:Y:S05]  /*05e0*/  @!P2 BRA `(.L_x_1104) ;  /* 0x00000c700000a947 */ /* 0x000fea0003800000 */
[----:B------:R-:W-:Y:S02]  /*05f0*/  ISETP.NE.U32.AND P0, PT, RZ, c[0x0][0x218], PT ;  /* 0x00008600ff007a0c */ /* 0x000fe40003f05070 */
[----:B------:R-:W-:-:S02]  /*0600*/  MOV R81, 0x8 ;  /* 0x0000000800517802 */ /* 0x000fc40000000f00 */
[----:B------:R-:W-:-:S03]  /*0610*/  ISETP.NE.AND.EX P0, PT, RZ, c[0x0][0x21c], PT, P0 ;  /* 0x00008700ff007a0c */ /* 0x000fc60003f05300 */
[----:B------:R-:W-:-:S06]  /*0620*/  IMAD.WIDE.U32 R80, R68, R81, c[0x0][0x190] ;  /* 0x0000640044507625 */ /* 0x000fcc00078e0051 */
[----:B------:R-:W5:Y:S04]  /*0630*/  LDG.E.64 R80, [R80.64] ;  /* 0x0000000450507981 */ /* 0x000f68000c1e1b00 */
[----:B------:R-:W-:-:S05]  /*0640*/  @P0 IMAD.WIDE.U32 R96, R69, R96, c[0x0][0x218] ;  /* 0x0000860045600625 */ /* 0x000fca00078e0060 */
[----:B------:R1:W5:Y:S01]  /*0650*/  @P0 LDG.E.128 R20, [R96.64] ;  /* 0x0000000460140981 */ /* 0x000362000c1e1d00 */
[----:B------:R-:W-:Y:S01]  /*0660*/  HFMA2.MMA R122, -RZ, RZ, 0, 0 ;  /* 0x00000000ff7a7435 */ /* 0x000fe200000001ff */
[----:B------:R-:W-:Y:S05]  /*0670*/  BRA `(.L_x_1104) ;  /* 0x00000be000007947 */ /* 0x000fea0003800000 */
.L_x_1101:
[----:B0-----:R-:W-:-:S06]  /*0680*/  IMAD.WIDE R68, R77, R118, c[0x0][0x1a0] ;  /* 0x000068004d447625 */ /* 0x001fcc00078e0276 */
[----:B------:R-:W2:Y:S01]  /*0690*/  LDG.E R68, [R68.64] ;  /* 0x0000000444447981 */ /* 0x000ea2000c1e1900 */
[----:B-----5:R-:W-:Y:S01]  /*06a0*/  ISETP.GE.AND P0, PT, R0, 0x1, PT ;  /* 0x000000010000780c */ /* 0x020fe20003f06270 */
[----:B------:R-:W-:Y:S01]  /*06b0*/  BSSY B1, `(.L_x_1105) ;  /* 0x0000066000017945 */ /* 0x000fe20003800000 */
[----:B------:R-:W-:Y:S01]  /*06c0*/  IADD3 R72, R72, -0x1, RZ ;  /* 0xffffffff48487810 */ /* 0x000fe20007ffe0ff */
[----:B------:R-:W-:Y:S01]  /*06d0*/  CS2R R122, SRZ ;  /* 0x00000000007a7805 */ /* 0x000fe2000001ff00 */
[----:B------:R-:W-:Y:S01]  /*06e0*/  MOV R118, RZ ;  /* 0x000000ff00767202 */ /* 0x000fe20000000f00 */
[----:B------:R-:W-:Y:S02]  /*06f0*/  IMAD.MOV.U32 R125, RZ, RZ, R79 ;  /* 0x000000ffff7d7224 */ /* 0x000fe400078e004f */
        /* <DEDUP_REMOVED lines=24> */
[----:B------:R-:W-:Y:S01]  /*0880*/  IADD3 R125, R79, 0x80, RZ ;  /* 0x000000804f7d7810 */ /* 0x000fe20007ffe0ff */
[----:B--2---:R-:W-:-:S02]  /*0890*/  HADD2.F32 R84, -RZ, R68.H0_H0 ;  /* 0x20000044ff547230 */ /* 0x004fc40000004100 */
[----:B------:R-:W-:Y:S02]  /*08a0*/  HADD2.F32 R86, -RZ, R68.H1_H1 ;  /* 0x30000044ff567230 */ /* 0x000fe40000004100 */
[----:B------:R-:W-:Y:S01]  /*08b0*/  HADD2.F32 R68, -RZ, R69.H0_H0 ;  /* 0x20000045ff447230 */ /* 0x000fe20000004100 */
[C---:B------:R-:W-:Y:S01]  /*08c0*/  FADD.FTZ R117, -R97.reuse, R84 ;  /* 0x0000005461757221 */ /* 0x040fe20000010100 */
[--C-:B------:R-:W-:Y:S01]  /*08d0*/  HADD2.F32 R100, -RZ, R71.reuse.H0_H0 ;  /* 0x20000047ff647230 */ /* 0x100fe20000004100 */
[C---:B------:R-:W-:Y:S01]  /*08e0*/  FADD.FTZ R87, -R97.reuse, R86 ;  /* 0x0000005661577221 */ /* 0x040fe20000010100 */
[----:B------:R-:W-:Y:S01]  /*08f0*/  HADD2.F32 R122, -RZ, R71.H1_H1 ;  /* 0x30000047ff7a7230 */ /* 0x000fe20000004100 */
[C---:B------:R-:W-:Y:S01]  /*0900*/  FADD.FTZ R89, -R97.reuse, R68 ;  /* 0x0000004461597221 */ /* 0x040fe20000010100 */
[----:B---3--:R-:W-:Y:S01]  /*0910*/  HADD2.F32 R71, -RZ, R72.H0_H0 ;  /* 0x20000048ff477230 */ /* 0x008fe20000004100 */
[C---:B------:R-:W-:Y:S01]  /*0920*/  FMUL.FTZ R117, R2.reuse, R117 ;  /* 0x0000007502757220 */ /* 0x040fe20000410000 */
[--C-:B------:R-:W-:Y:S01]  /*0930*/  HADD2.F32 R94, -RZ, R70.reuse.H0_H0 ;  /* 0x20000046ff5e7230 */ /* 0x100fe20000004100 */
[----:B------:R-:W-:Y:S01]  /*0940*/  FMUL.FTZ R84, R2, R87 ;  /* 0x0000005702547220 */ /* 0x000fe20000410000 */
[----:B------:R-:W-:Y:S01]  /*0950*/  HADD2.F32 R70, -RZ, R70.H1_H1 ;  /* 0x30000046ff467230 */ /* 0x000fe20000004100 */
[----:B------:R-:W-:Y:S01]  /*0960*/  FMUL.FTZ R86, R76, R71 ;  /* 0x000000474c567220 */ /* 0x000fe20000410000 */
[----:B------:R-:W-:Y:S01]  /*0970*/  HADD2.F32 R72, -RZ, R72.H1_H1 ;  /* 0x30000048ff487230 */ /* 0x000fe20000004100 */
[----:B------:R-:W-:Y:S01]  /*0980*/  FMUL.FTZ R87, R2, R89 ;  /* 0x0000005902577220 */ /* 0x000fe20000410000 */
[----:B------:R-:W-:Y:S01]  /*0990*/  HADD2.F32 R88, -RZ, R69.H1_H1 ;  /* 0x30000045ff587230 */ /* 0x000fe20000004100 */
[----:B------:R-:W-:Y:S01]  /*09a0*/  FADD.FTZ R95, -R97, R70 ;  /* 0x00000046615f7221 */ /* 0x000fe20000010100 */
[--C-:B------:R-:W-:Y:S01]  /*09b0*/  HADD2.F32 R90, -RZ, R73.reuse.H0_H0 ;  /* 0x20000049ff5a7230 */ /* 0x100fe20000004100 */
[----:B------:R-:W-:Y:S01]  /*09c0*/  FMUL.FTZ R89, R19, R72 ;  /* 0x0000004813597220 */ /* 0x000fe20000410000 */
[----:B------:R-:W-:Y:S01]  /*09d0*/  HADD2.F32 R73, -RZ, R73.H1_H1 ;  /* 0x30000049ff497230 */ /* 0x000fe20000004100 */
[----:B------:R-:W-:Y:S01]  /*09e0*/  FADD.FTZ R68, RZ, R86 ;  /* 0x00000056ff447221 */ /* 0x000fe20000010000 */
[--C-:B------:R-:W-:Y:S01]  /*09f0*/  HADD2.F32 R92, -RZ, R74.reuse.H0_H0 ;  /* 0x2000004aff5c7230 */ /* 0x100fe20000004100 */
[----:B------:R-:W-:Y:S01]  /*0a00*/  FFMA.FTZ R70, R117, R86, RZ ;  /* 0x0000005675467223 */ /* 0x000fe200000100ff */
[----:B------:R-:W-:Y:S01]  /*0a10*/  HADD2.F32 R74, -RZ, R74.H1_H1 ;  /* 0x3000004aff4a7230 */ /* 0x000fe20000004100 */
[C---:B------:R-:W-:Y:S01]  /*0a20*/  FADD.FTZ R91, -R97.reuse, R88 ;  /* 0x00000058615b7221 */ /* 0x040fe20000010100 */
[--C-:B------:R-:W-:Y:S01]  /*0a30*/  HADD2.F32 R98, -RZ, R75.reuse.H0_H0 ;  /* 0x2000004bff627230 */ /* 0x100fe20000004100 */
[----:B------:R-:W-:Y:S01]  /*0a40*/  FADD.FTZ R93, -R97, R94 ;  /* 0x0000005e615d7221 */ /* 0x000fe20000010100 */
[----:B------:R-:W-:Y:S01]  /*0a50*/  HADD2.F32 R75, -RZ, R75.H1_H1 ;  /* 0x3000004bff4b7230 */ /* 0x000fe20000004100 */
        /* <DEDUP_REMOVED lines=43> */
.L_x_1106:
[----:B0-----:R-:W-:Y:S05]  /*0d10*/  BSYNC B1 ;  /* 0x0000000000017941 */ /* 0x001fea0003800000 */
.L_x_1105:
[----:B------:R-:W-:Y:S05]  /*0d20*/  @!P2 BRA `(.L_x_1104) ;  /* 0x000005300000a947 */ /* 0x000fea0003800000 */
[----:B------:R-:W-:-:S04]  /*0d30*/  IMAD.WIDE.U32 R68, R125, R96, c[0x0][0x188] ;  /* 0x000062007d447625 */ /* 0x000fc800078e0060 */
[----:B------:R-:W-:Y:S02]  /*0d40*/  IMAD.WIDE.U32 R72, R119, R96, c[0x0][0x208] ;  /* 0x0000820077487625 */ /* 0x000fe400078e0060 */
[----:B------:R-:W2:Y:S04]  /*0d50*/  LDG.E.128 R68, [R68.64] ;  /* 0x0000000444447981 */ /* 0x000ea8000c1e1d00 */
[----:B------:R-:W3:Y:S01]  /*0d60*/  LDG.E.128 R72, [R72.64] ;  /* 0x0000000448487981 */ /* 0x000ee2000c1e1d00 */
[----:B------:R-:W-:Y:S02]  /*0d70*/  MOV R81, 0x8 ;  /* 0x0000000800517802 */ /* 0x000fe40000000f00 */
[----:B------:R-:W-:-:S03]  /*0d80*/  ISETP.NE.U32.AND P0, PT, RZ, c[0x0][0x218], PT ;  /* 0x00008600ff007a0c */ /* 0x000fc60003f05070 */
[----:B------:R-:W-:Y:S01]  /*0d90*/  IMAD.WIDE.U32 R80, R118, R81, c[0x0][0x190] ;  /* 0x0000640076507625 */ /* 0x000fe200078e0051 */
[----:B------:R-:W-:-:S05]  /*0da0*/  ISETP.NE.AND.EX P0, PT, RZ, c[0x0][0x21c], PT, P0 ;  /* 0x00008700ff007a0c */ /* 0x000fca0003f05300 */
[----:B------:R-:W5:Y:S08]  /*0db0*/  LDG.E.64 R80, [R80.64] ;  /* 0x0000000450507981 */ /* 0x000f70000c1e1b00 */
[----:B------:R-:W-:-:S05]  /*0dc0*/  @P0 IMAD.WIDE.U32 R102, R125, R96, c[0x0][0x218] ;  /* 0x000086007d660625 */ /* 0x000fca00078e0060 */
[----:B------:R0:W5:Y:S01]  /*0dd0*/  @P0 LDG.E.128 R20, [R102.64] ;  /* 0x0000000466140981 */ /* 0x000162000c1e1d00 */
[----:B--2---:R-:W-:Y:S02]  /*0de0*/  HADD2.F32 R96, -RZ, R68.H0_H0 ;  /* 0x20000044ff607230 */ /* 0x004fe40000004100 */
[----:B------:R-:W-:-:S03]  /*0df0*/  HADD2.F32 R104, -RZ, R69.H0_H0 ;  /* 0x20000045ff687230 */ /* 0x000fc60000004100 */
[C---:B------:R-:W-:Y:S02]  /*0e00*/  FADD.FTZ R85, -R97.reuse, R96 ;  /* 0x0000006061557221 */ /* 0x040fe40000010100 */
[----:B0-----:R-:W-:Y:S01]  /*0e10*/  FADD.FTZ R103, -R97, R104 ;  /* 0x0000006861677221 */ /* 0x001fe20000010100 */
[----:B---3--:R-:W-:Y:S01]  /*0e20*/  HADD2.F32 R104, -RZ, R72.H0_H0 ;  /* 0x20000048ff687230 */ /* 0x008fe20000004100 */
[----:B------:R-:W-:Y:S01]  /*0e30*/  FMUL.FTZ R85, R2, R85 ;  /* 0x0000005502557220 */ /* 0x000fe20000410000 */
[----:B------:R-:W-:Y:S02]  /*0e40*/  HADD2.F32 R68, -RZ, R68.H1_H1 ;  /* 0x30000044ff447230 */ /* 0x000fe40000004100 */
[----:B------:R-:W-:Y:S01]  /*0e50*/  HADD2.F32 R108, -RZ, R70.H0_H0 ;  /* 0x20000046ff6c7230 */ /* 0x000fe20000004100 */
[----:B------:R-:W-:Y:S01]  /*0e60*/  FADD.FTZ R32, R32, R104 ;  /* 0x0000006820207221 */ /* 0x000fe20000010000 */
[--C-:B------:R-:W-:Y:S01]  /*0e70*/  HADD2.F32 R110, -RZ, R71.reuse.H0_H0 ;  /* 0x20000047ff6e7230 */ /* 0x100fe20000004100 */
[-C--:B------:R-:W-:Y:S01]  /*0e80*/  FFMA.FTZ R60, R85, R104.reuse, R60 ;  /* 0x00000068553c7223 */ /* 0x080fe2000001003c */
[----:B------:R-:W-:Y:S01]  /*0e90*/  HADD2.F32 R112, -RZ, R71.H1_H1 ;  /* 0x30000047ff707230 */ /* 0x000fe20000004100 */
[----:B------:R-:W-:Y:S01]  /*0ea0*/  FADD.FTZ R71, -R97, R68 ;  /* 0x0000004461477221 */ /* 0x000fe20000010100 */
[----:B------:R-:W-:Y:S01]  /*0eb0*/  HADD2.F32 R72, -RZ, R72.H1_H1 ;  /* 0x30000048ff487230 */ /* 0x000fe20000004100 */
[----:B------:R-:W-:Y:S01]  /*0ec0*/  FMUL.FTZ R104, R11, R104 ;  /* 0x000000680b687220 */ /* 0x000fe20000410000 */
[----:B------:R-:W-:Y:S01]  /*0ed0*/  HADD2.F32 R106, -RZ, R69.H1_H1 ;  /* 0x30000045ff6a7230 */ /* 0x000fe20000004100 */
[----:B------:R-:W-:Y:S01]  /*0ee0*/  FADD.FTZ R109, -R97, R108 ;  /* 0x0000006c616d7221 */ /* 0x000fe20000010100 */
[----:B------:R-:W-:Y:S01]  /*0ef0*/  HADD2.F32 R108, -RZ, R73.H0_H0 ;  /* 0x20000049ff6c7230 */ /* 0x000fe20000004100 */
[----:B------:R-:W-:-:S02]  /*0f00*/  FMUL.FTZ R103, R2, R103 ;  /* 0x0000006702677220 */ /* 0x000fc40000410000 */
[----:B------:R-:W-:Y:S02]  /*0f10*/  FMUL.FTZ R102, R2, R71 ;  /* 0x0000004702667220 */ /* 0x000fe40000410000 */
[----:B------:R-:W-:Y:S02]  /*0f20*/  FMUL.FTZ R105, R10, R72 ;  /* 0x000000480a697220 */ /* 0x000fe40000410000 */
[----:B------:R-:W-:Y:S02]  /*0f30*/  FADD.FTZ R68, R123, R104 ;  /* 0x000000687b447221 */ /* 0x000fe40000010000 */
[----:B------:R-:W-:Y:S01]  /*0f40*/  FFMA.FTZ R122, R85, R104, R122 ;  /* 0x00000068557a7223 */ /* 0x000fe2000001007a */
[----:B------:R-:W-:Y:S01]  /*0f50*/  HADD2.F32 R70, -RZ, R70.H1_H1 ;  /* 0x30000046ff467230 */ /* 0x000fe20000004100 */
[----:B------:R-:W-:Y:S01]  /*0f60*/  FADD.FTZ R107, -R97, R106 ;  /* 0x0000006a616b7221 */ /* 0x000fe20000010100 */
[----:B------:R-:W-:Y:S01]  /*0f70*/  HADD2.F32 R73, -RZ, R73.H1_H1 ;  /* 0x30000049ff497230 */ /* 0x000fe20000004100 */
[----:B------:R-:W-:-:S02]  /*0f80*/  FADD.FTZ R34, R34, R108 ;  /* 0x0000006c22227221 */ /* 0x000fc40000010000 */
[-C--:B------:R-:W-:Y:S02]  /*0f90*/  FFMA.FTZ R62, R103, R108.reuse, R62 ;  /* 0x0000006c673e7223 */ /* 0x080fe4000001003e */
[----:B------:R-:W-:Y:S02]  /*0fa0*/  FMUL.FTZ R108, R9, R108 ;  /* 0x0000006c096c7220 */ /* 0x000fe40000410000 */
[----:B------:R-:W-:Y:S02]  /*0fb0*/  FADD.FTZ R71, R68, R105 ;  /* 0x0000006944477221 */ /* 0x000fe40000010000 */
[----:B------:R-:W-:Y:S02]  /*0fc0*/  FFMA.FTZ R122, R102, R105, R122 ;  /* 0x00000069667a7223 */ /* 0x000fe4000001007a */
[C---:B------:R-:W-:Y:S01]  /*0fd0*/  FADD.FTZ R113, -R97.reuse, R110 ;  /* 0x0000006e61717221 */ /* 0x040fe20000010100 */
[----:B------:R-:W-:Y:S01]  /*0fe0*/  HADD2.F32 R110, -RZ, R74.H0_H0 ;  /* 0x2000004aff6e7230 */ /* 0x000fe20000004100 */
[----:B------:R-:W-:-:S02]  /*0ff0*/  FADD.FTZ R69, -R97, R70 ;  /* 0x0000004661457221 */ /* 0x000fc40000010100 */
[C---:B------:R-:W-:Y:S02]  /*1000*/  FMUL.FTZ R106, R2.reuse, R107 ;  /* 0x0000006b026a7220 */ /* 0x040fe40000410000 */
[----:B------:R-:W-:Y:S02]  /*1010*/  FMUL.FTZ R109, R2, R109 ;  /* 0x0000006d026d7220 */ /* 0x000fe40000410000 */
[----:B------:R-:W-:Y:S02]  /*1020*/  FMUL.FTZ R107, R8, R73 ;  /* 0x00000049086b7220 */ /* 0x000fe40000410000 */
[----:B------:R-:W-:Y:S02]  /*1030*/  FADD.FTZ R68, R71, R108 ;  /* 0x0000006c47447221 */ /* 0x000fe40000010000 */
[----:B------:R-:W-:Y:S01]  /*1040*/  FFMA.FTZ R122, R103, R108, R122 ;  /* 0x0000006c677a7223 */ /* 0x000fe2000001007a */
[----:B------:R-:W-:Y:S01]  /*1050*/  HADD2.F32 R74, -RZ, R74.H1_H1 ;  /* 0x3000004aff4a7230 */ /* 0x000fe20000004100 */
[----:B------:R-:W-:-:S02]  /*1060*/  FADD.FTZ R97, -R97, R112 ;  /* 0x0000007061617221 */ /* 0x000fc40000010100 */
[----:B------:R-:W-:Y:S02]  /*1070*/  FADD.FTZ R64, R64, R110 ;  /* 0x0000006e40407221 */ /* 0x000fe40000010000 */
[-C--:B------:R-:W-:Y:S02]  /*1080*/  FFMA.FTZ R48, R109, R110.reuse, R48 ;  /* 0x0000006e6d307223 */ /* 0x080fe40000010030 */
[----:B------:R-:W-:Y:S02]  /*1090*/  FMUL.FTZ R112, R2, R69 ;  /* 0x0000004502707220 */ /* 0x000fe40000410000 */
[----:B------:R-:W-:Y:S02]  /*10a0*/  FMUL.FTZ R110, R7, R110 ;  /* 0x0000006e076e7220 */ /* 0x000fe40000410000 */
[----:B------:R-:W-:Y:S02]  /*10b0*/  FADD.FTZ R69, R68, R107 ;  /* 0x0000006b44457221 */ /* 0x000fe40000010000 */
[----:B------:R-:W-:Y:S01]  /*10c0*/  FFMA.FTZ R122, R106, R107, R122 ;  /* 0x0000006b6a7a7223 */ /* 0x000fe2000001007a */
[----:B------:R-:W-:Y:S01]  /*10d0*/  HADD2.F32 R114, -RZ, R75.H0_H0 ;  /* 0x2000004bff727230 */ /* 0x000fe20000004100 */
[----:B------:R-:W-:-:S02]  /*10e0*/  FMUL.FTZ R113, R2, R113 ;  /* 0x0000007102717220 */ /* 0x000fc40000410000 */
[----:B------:R-:W-:Y:S02]  /*10f0*/  FMUL.FTZ R111, R6, R74 ;  /* 0x0000004a066f7220 */ /* 0x000fe40000410000 */
[----:B------:R-:W-:Y:S02]  /*1100*/  FADD.FTZ R68, R69, R110 ;  /* 0x0000006e45447221 */ /* 0x000fe40000010000 */
[----:B------:R-:W-:Y:S01]  /*1110*/  FFMA.FTZ R122, R109, R110, R122 ;  /* 0x0000006e6d7a7223 */ /* 0x000fe2000001007a */
[----:B------:R-:W-:Y:S01]  /*1120*/  HADD2.F32 R75, -RZ, R75.H1_H1 ;  /* 0x3000004bff4b7230 */ /* 0x000fe20000004100 */
        /* <DEDUP_REMOVED lines=19> */
.L_x_1104:
[----:B------:R-:W-:Y:S05]  /*1260*/  BSYNC B0 ;  /* 0x0000000000007941 */ /* 0x000fea0003800000 */
.L_x_1100:
[----:B------:R-:W-:Y:S02]  /*1270*/  LOP3.LUT P4, RZ, R3, 0xff, RZ, 0xc0, !PT ;  /* 0x000000ff03ff7812 */ /* 0x000fe4000788c0ff */
[----:B------:R-:W-:Y:S02]  /*1280*/  SHF.R.U32.HI R70, RZ, 0x5, R78 ;  /* 0x00000005ff467819 */ /* 0x000fe4000001164e */
[----:B------:R-:W-:-:S02]  /*1290*/  LOP3.LUT P0, RZ, R78, 0x1f, RZ, 0xc0, !PT ;  /* 0x0000001f4eff7812 */ /* 0x000fc4000780c0ff */
[----:B------:R-:W-:-:S07]  /*12a0*/  LOP3.LUT R118, R70, 0x7fffffc, RZ, 0xc0, !PT ;  /* 0x07fffffc46767812 */ /* 0x000fce00078ec0ff */
[----:B------:R-:W-:Y:S01]  /*12b0*/  @!P4 IADD3 R118, R118, 0x4, RZ ;  /* 0x000000047676c810 */ /* 0x000fe20007ffe0ff */
[----:B------:R-:W-:Y:S05]  /*12c0*/  BRA.DIV ~URZ, `(.L_x_1107) ;  /* 0x00001d227f007947 */ /* 0x000fea000b800000 */
[----:B-1----:R1:W2:Y:S02]  /*12d0*/  SHFL.DOWN PT, R96, R123, 0x10, 0x1f ;  /* 0x0a001f007b607f89 */ /* 0x0022a400000e0000 */
.L_x_1162:
        /* <DEDUP_REMOVED lines=18> */
.L_x_1163:
        /* <DEDUP_REMOVED lines=22> */
[----:B------:R-:W-:Y:S01]  /*1560*/  HFMA2.MMA R0, -RZ, RZ, 0, 0 ;  /* 0x00000000ff007435 */ /* 0x000fe200000001ff */
[----:B------:R-:W-:Y:S01]  /*1570*/  @P4 LOP3.LUT R69, R78, 0x7f, RZ, 0xc0, !PT ;  /* 0x0000007f4e454812 */ /* 0x000fe200078ec0ff */
[----:B------:R-:W-:Y:S02]  /*1580*/  FMUL.FTZ R72, R72, c[0x0][0x1e0] ;  /* 0x0000780048487a20 */ /* 0x000fe40000410000 */
[----:B------:R-:W-:Y:S02]  /*1590*/  FADD.FTZ R68, R75, R68 ;  /* 0x000000444b447221 */ /* 0x000fe40000010000 */
[----:B------:R-:W-:Y:S02]  /*15a0*/  @P4 LEA.HI.SX32 R0, R70, R69, 0x1d ;  /* 0x0000004546004211 */ /* 0x000fe400078feaff */
        /* <DEDUP_REMOVED lines=10> */
[----:B-----5:R-:W-:Y:S01]  /*1650*/  HADD2.F32 R69, -RZ, R52.H0_H0 ;  /* 0x20000034ff457230 */ /* 0x020fe20000004100 */
[----:B------:R-:W-:Y:S05]  /*1660*/  BRA `(.L_x_1113) ;  /* 0x000000b000007947 */ /* 0x000fea0003800000 */
.L_x_1112:
        /* <DEDUP_REMOVED lines=9> */
[----:B-----5:R-:W-:-:S05]  /*1700*/  @P5 HADD2.F32 R68, -RZ, R52.H0_H0 ;  /* 0x20000034ff445230 */ /* 0x020fca0000004100 */
[----:B------:R-:W-:Y:S02]  /*1710*/  @P5 FADD.FTZ R69, R69, R68 ;  /* 0x0000004445455221 */ /* 0x000fe40000010000 */
.L_x_1113:
[----:B------:R-:W-:Y:S05]  /*1720*/  BSYNC B1 ;  /* 0x0000000000017941 */ /* 0x000fea0003800000 */
.L_x_1111:
[----:B------:R-:W-:Y:S01]  /*1730*/  ISETP.NE.U32.AND P0, PT, RZ, c[0x0][0x258], PT ;  /* 0x00009600ff007a0c */ /* 0x000fe20003f05070 */
[----:B------:R-:W-:Y:S01]  /*1740*/  @P4 FMUL.FTZ R68, R69, c[0x0][0x1ec] ;  /* 0x00007b0045444a20 */ /* 0x000fe20000410000 */
[----:B-----5:R-:W-:Y:S01]  /*1750*/  @P4 LOP3.LUT P6, RZ, R82, 0xff, RZ, 0xc0, !PT ;  /* 0x000000ff52ff4812 */ /* 0x020fe200078cc0ff */
[----:B------:R-:W-:Y:S01]  /*1760*/  BSSY B1, `(.L_x_1114) ;  /* 0x0000014000017945 */ /* 0x000fe20003800000 */
[----:B------:R-:W-:Y:S01]  /*1770*/  ISETP.NE.AND.EX P0, PT, RZ, c[0x0][0x25c], PT, P0 ;  /* 0x00009700ff007a0c */ /* 0x000fe20003f05300 */
[----:B------:R-:W-:-:S05]  /*1780*/  @P4 FMUL.FTZ R68, R68, c[0x0][0x1e8] ;  /* 0x00007a0044444a20 */ /* 0x000fca0000410000 */
[----:B------:R-:W-:-:S04]  /*1790*/  @P4 FSEL R68, R68, RZ, P6 ;  /* 0x000000ff44444208 */ /* 0x000fc80003000000 */
[----:B------:R-:W-:-:S03]  /*17a0*/  @P4 F2FP.PACK_AB R68, RZ, R68 ;  /* 0x00000044ff44423e */ /* 0x000fc600000000ff */
        /* <DEDUP_REMOVED lines=8> */
.L_x_1115:
[----:B------:R-:W-:-:S04]  /*1830*/  ISETP.NE.AND P6, PT, R18, RZ, PT ;  /* 0x000000ff1200720c */ /* 0x000fc80003fc5270 */
[----:B------:R-:W-:-:S05]  /*1840*/  FSEL R68, R72, RZ, !P6 ;  /* 0x000000ff48447208 */ /* 0x000fca0007000000 */
[----:B------:R-:W-:-:S04]  /*1850*/  FFMA.FTZ R68, R84, R73, R68 ;  /* 0x0000004954447223 */ /* 0x000fc80000010044 */
[----:B------:R-:W-:Y:S01]  /*1860*/  FADD.FTZ R69, R89, -R68 ;  /* 0x8000004459457221 */ /* 0x000fe20000010000 */
[----:B------:R-:W-:-:S03]  /*1870*/  @P5 HADD2.F32 R68, -RZ, R52.H1_H1 ;  /* 0x30000034ff445230 */ /* 0x000fc60000004100 */
[----:B------:R-:W-:-:S04]  /*1880*/  FMUL.FTZ R69, R2, R69 ;  /* 0x0000004502457220 */ /* 0x000fc80000410000 */
[----:B------:R-:W-:Y:S02]  /*1890*/  @P5 FADD.FTZ R69, R69, R68 ;  /* 0x0000004445455221 */ /* 0x000fe40000010000 */
.L_x_1116:
[----:B------:R-:W-:Y:S05]  /*18a0*/  BSYNC B1 ;  /* 0x0000000000017941 */ /* 0x000fea0003800000 */
.L_x_1114:
[----:B------:R-:W-:Y:S01]  /*18b0*/  @P4 FMUL.FTZ R68, R69, c[0x0][0x1ec] ;  /* 0x00007b0045444a20 */ /* 0x000fe20000410000 */
[----:B------:R-:W-:Y:S01]  /*18c0*/  @P4 LOP3.LUT P6, RZ, R82, 0xff00, RZ, 0xc0, !PT ;  /* 0x0000ff0052ff4812 */ /* 0x000fe200078cc0ff */
[----:B------:R-:W-:Y:S01]  /*18d0*/  BSSY B1, `(.L_x_1117) ;  /* 0x0000013000017945 */ /* 0x000fe20003800000 */
[----:B------:R-:W-:Y:S01]  /*18e0*/  @P0 F2FP.PACK_AB R69, RZ, R69 ;  /* 0x00000045ff45023e */ /* 0x000fe200000000ff */
[----:B------:R-:W-:-:S03]  /*18f0*/  @P4 FMUL.FTZ R68, R68, c[0x0][0x1e8] ;  /* 0x00007a0044444a20 */ /* 0x000fc60000410000 */
[----:B------:R-:W-:Y:S02]  /*1900*/  @P0 PRMT R56, R56, 0x5410, R69 ;  /* 0x0000541038380816 */ /* 0x000fe40000000045 */
[----:B------:R-:W-:-:S04]  /*1910*/  @P4 FSEL R68, R68, RZ, P6 ;  /* 0x000000ff44444208 */ /* 0x000fc80003000000 */
[----:B------:R-:W-:-:S04]  /*1920*/  @P4 F2FP.PACK_AB R68, RZ, R68 ;  /* 0x00000044ff44423e */ /* 0x000fc800000000ff */
[----:B------:R-:W-:Y:S01]  /*1930*/  @P4 PRMT R36, R36, 0x5410, R68 ;  /* 0x0000541024244816 */ /* 0x000fe20000000044 */
[----:B------:R-:W-:Y:S05]  /*1940*/  @P3 BRA `(.L_x_1118) ;  /* 0x0000004000003947 */ /* 0x000fea0003800000 */
[----:B------:R-:W-:Y:S01]  /*1950*/  HFMA2.MMA R69, -RZ, RZ, 0, 0 ;  /* 0x00000000ff457435 */ /* 0x000fe200000001ff */
[----:B------:R-:W-:Y:S05]  /*1960*/  @!P5 BRA `(.L_x_1119) ;  /* 0x000000900000d947 */ /* 0x000fea0003800000 */
[----:B------:R-:W-:Y:S01]  /*1970*/  HADD2.F32 R69, -RZ, R53.H0_H0 ;  /* 0x20000035ff457230 */ /* 0x000fe20000004100 */
[----:B------:R-:W-:Y:S05]  /*1980*/  BRA `(.L_x_1119) ;  /* 0x0000007000007947 */ /* 0x000fea0003800000 */
.L_x_1118:
[----:B------:R-:W-:-:S04]  /*1990*/  ISETP.NE.AND P6, PT, R18, RZ, PT ;  /* 0x000000ff1200720c */ /* 0x000fc80003fc5270 */
[----:B------:R-:W-:-:S05]  /*19a0*/  FSEL R68, R72, RZ, !P6 ;  /* 0x000000ff48447208 */ /* 0x000fca0007000000 */
[----:B------:R-:W-:Y:S01]  /*19b0*/  FFMA.FTZ R69, R87, R73, R68 ;  /* 0x0000004957457223 */ /* 0x000fe20000010044 */
[----:B------:R-:W-:-:S03]  /*19c0*/  @P5 HADD2.F32 R68, -RZ, R53.H0_H0 ;  /* 0x20000035ff445230 */ /* 0x000fc60000004100 */
[----:B------:R-:W-:-:S04]  /*19d0*/  FADD.FTZ R69, R90, -R69 ;  /* 0x800000455a457221 */ /* 0x000fc80000010000 */
[----:B------:R-:W-:-:S04]  /*19e0*/  FMUL.FTZ R69, R2, R69 ;  /* 0x0000004502457220 */ /* 0x000fc80000410000 */
[----:B------:R-:W-:Y:S02]  /*19f0*/  @P5 FADD.FTZ R69, R69, R68 ;  /* 0x0000004445455221 */ /* 0x000fe40000010000 */
.L_x_1119:
[----:B------:R-:W-:Y:S05]  /*1a00*/  BSYNC B1 ;  /* 0x0000000000017941 */ /* 0x000fea0003800000 */
.L_x_1117:
        /* <DEDUP_REMOVED lines=10> */
[----:B------:R-:W-:Y:S01]  /*1ab0*/  MOV R69, RZ ;  /* 0x000000ff00457202 */ /* 0x000fe20000000f00 */
[----:B------:R-:W-:Y:S05]  /*1ac0*/  @!P5 BRA `(.L_x_1122) ;  /* 0x000000900000d947 */ /* 0x000fea0003800000 */
[----:B------:R-:W-:Y:S01]  /*1ad0*/  HADD2.F32 R69, -RZ, R53.H1_H1 ;  /* 0x30000035ff457230 */ /* 0x000fe20000004100 */
[----:B------:R-:W-:Y:S05]  /*1ae0*/  BRA `(.L_x_1122) ;  /* 0x0000007000007947 */ /* 0x000fea0003800000 */
.L_x_1121:
[----:B------:R-:W-:-:S04]  /*1af0*/  ISETP.NE.AND P6, PT, R18, RZ, PT ;  /* 0x000000ff1200720c */ /* 0x000fc80003fc5270 */
[----:B------:R-:W-:-:S05]  /*1b00*/  FSEL R68, R72, RZ, !P6 ;  /* 0x000000ff48447208 */ /* 0x000fca0007000000 */
[----:B------:R-:W-:-:S04]  /*1b10*/  FFMA.FTZ R68, R88, R73, R68 ;  /* 0x0000004958447223 */ /* 0x000fc80000010044 */
[----:B------:R-:W-:Y:S01]  /*1b20*/  FADD.FTZ R69, R93, -R68 ;  /* 0x800000445d457221 */ /* 0x000fe20000010000 */
[----:B------:R-:W-:-:S03]  /*1b30*/  @P5 HADD2.F32 R68, -RZ, R53.H1_H1 ;  /* 0x30000035ff445230 */ /* 0x000fc60000004100 */
[----:B------:R-:W-:-:S04]  /*1b40*/  FMUL.FTZ R69, R2, R69 ;  /* 0x0000004502457220 */ /* 0x000fc80000410000 */
[----:B------:R-:W-:Y:S02]  /*1b50*/  @P5 FADD.FTZ R69, R69, R68 ;  /* 0x0000004445455221 */ /* 0x000fe40000010000 */
.L_x_1122:
[----:B------:R-:W-:Y:S05]  /*1b60*/  BSYNC B1 ;  /* 0x0000000000017941 */ /* 0x000fea0003800000 */
.L_x_1120:
        /* <DEDUP_REMOVED lines=14> */
.L_x_1124:
[----:B------:R-:W-:-:S04]  /*1c50*/  ISETP.NE.AND P6, PT, R18, RZ, PT ;  /* 0x000000ff1200720c */ /* 0x000fc80003fc5270 */
[----:B------:R-:W-:-:S05]  /*1c60*/  FSEL R68, R72, RZ, !P6 ;  /* 0x000000ff48447208 */ /* 0x000fca0007000000 */
[----:B------:R-:W-:Y:S01]  /*1c70*/  FFMA.FTZ R69, R91, R73, R68 ;  /* 0x000000495b457223 */ /* 0x000fe20000010044 */
[----:B------:R-:W-:-:S03]  /*1c80*/  @P5 HADD2.F32 R68, -RZ, R54.H0_H0 ;  /* 0x20000036ff445230 */ /* 0x000fc60000004100 */
[----:B------:R-:W-:-:S04]  /*1c90*/  FADD.FTZ R69, R92, -R69 ;  /* 0x800000455c457221 */ /* 0x000fc80000010000 */
[----:B------:R-:W-:-:S04]  /*1ca0*/  FMUL.FTZ R69, R2, R69 ;  /* 0x0000004502457220 */ /* 0x000fc80000410000 */
[----:B------:R-:W-:Y:S02]  /*1cb0*/  @P5 FADD.FTZ R69, R69, R68 ;  /* 0x0000004445455221 */ /* 0x000fe40000010000 */
.L_x_1125:
[----:B------:R-:W-:Y:S05]  /*1cc0*/  BSYNC B1 ;  /* 0x0000000000017941 */ /* 0x000fea0003800000 */
.L_x_1123:
        /* <DEDUP_REMOVED lines=10> */
[----:B------:R-:W-:Y:S01]  /*1d70*/  IMAD.MOV.U32 R69, RZ, RZ, RZ ;  /* 0x000000ffff457224 */ /* 0x000fe200078e00ff */
[----:B------:R-:W-:Y:S05]  /*1d80*/  @!P5 BRA `(.L_x_1128) ;  /* 0x000000900000d947 */ /* 0x000fea0003800000 */
[----:B------:R-:W-:Y:S01]  /*1d90*/  HADD2.F32 R69, -RZ, R54.H1_H1 ;  /* 0x30000036ff457230 */ /* 0x000fe20000004100 */
[----:B------:R-:W-:Y:S05]  /*1da0*/  BRA `(.L_x_1128) ;  /* 0x0000007000007947 */ /* 0x000fea0003800000 */
.L_x_1127:
[----:B------:R-:W-:-:S04]  /*1db0*/  ISETP.NE.AND P6, PT, R18, RZ, PT ;  /* 0x000000ff1200720c */ /* 0x000fc80003fc5270 */
[----:B------:R-:W-:-:S05]  /*1dc0*/  FSEL R68, R72, RZ, !P6 ;  /* 0x000000ff48447208 */ /* 0x000fca0007000000 */
[----:B------:R-:W-:-:S04]  /*1dd0*/  FFMA.FTZ R68, R94, R73, R68 ;  /* 0x000000495e447223 */ /* 0x000fc80000010044 */
[----:B------:R-:W-:Y:S01]  /*1de0*/  FADD.FTZ R69, R95, -R68 ;  /* 0x800000445f457221 */ /* 0x000fe20000010000 */
[----:B------:R-:W-:-:S03]  /*1df0*/  @P5 HADD2.F32 R68, -RZ, R54.H1_H1 ;  /* 0x30000036ff445230 */ /* 0x000fc60000004100 */
[----:B------:R-:W-:-:S04]  /*1e00*/  FMUL.FTZ R69, R2, R69 ;  /* 0x0000004502457220 */ /* 0x000fc80000410000 */
[----:B------:R-:W-:Y:S02]  /*1e10*/  @P5 FADD.FTZ R69, R69, R68 ;  /* 0x0000004445455221 */ /* 0x000fe40000010000 */
.L_x_1128:
[----:B------:R-:W-:Y:S05]  /*1e20*/  BSYNC B1 ;  /* 0x0000000000017941 */ /* 0x000fea0003800000 */
.L_x_1126:
        /* <DEDUP_REMOVED lines=12> */
[----:B------:R-:W-:Y:S01]  /*1ef0*/  HADD2.F32 R69, -RZ, R55.H0_H0 ;  /* 0x20000037ff457230 */ /* 0x000fe20000004100 */
[----:B------:R-:W-:Y:S05]  /*1f00*/  BRA `(.L_x_1131) ;  /* 0x0000007000007947 */ /* 0x000fea0003800000 */
.L_x_1130:
[----:B------:R-:W-:-:S04]  /*1f10*/  ISETP.NE.AND P6, PT, R18, RZ, PT ;  /* 0x000000ff1200720c */ /* 0x000fc80003fc5270 */
[----:B------:R-:W-:-:S05]  /*1f20*/  FSEL R68, R72, RZ, !P6 ;  /* 0x000000ff48447208 */ /* 0x000fca0007000000 */
[----:B------:R-:W-:Y:S01]  /*1f30*/  FFMA.FTZ R69, R99, R73, R68 ;  /* 0x0000004963457223 */ /* 0x000fe20000010044 */
[----:B------:R-:W-:-:S03]  /*1f40*/  @P5 HADD2.F32 R68, -RZ, R55.H0_H0 ;  /* 0x20000037ff445230 */ /* 0x000fc60000004100 */
[----:B------:R-:W-:-:S04]  /*1f50*/  FADD.FTZ R69, R98, -R69 ;  /* 0x8000004562457221 */ /* 0x000fc80000010000 */
[----:B------:R-:W-:-:S04]  /*1f60*/  FMUL.FTZ R69, R2, R69 ;  /* 0x0000004502457220 */ /* 0x000fc80000410000 */
[----:B------:R-:W-:Y:S02]  /*1f70*/  @P5 FADD.FTZ R69, R69, R68 ;  /* 0x0000004445455221 */ /* 0x000fe40000010000 */
.L_x_1131:
[----:B------:R-:W-:Y:S05]  /*1f80*/  BSYNC B1 ;  /* 0x0000000000017941 */ /* 0x000fea0003800000 */
.L_x_1129:
        /* <DEDUP_REMOVED lines=12> */
[----:B------:R-:W-:Y:S01]  /*2050*/  HADD2.F32 R69, -RZ, R55.H1_H1 ;  /* 0x30000037ff457230 */ /* 0x000fe20000004100 */
[----:B------:R-:W-:Y:S05]  /*2060*/  BRA `(.L_x_1134) ;  /* 0x0000007000007947 */ /* 0x000fea0003800000 */
.L_x_1133:
[----:B------:R-:W-:-:S04]  /*2070*/  ISETP.NE.AND P6, PT, R18, RZ, PT ;  /* 0x000000ff1200720c */ /* 0x000fc80003fc5270 */
[----:B------:R-:W-:-:S05]  /*2080*/  FSEL R68, R72, RZ, !P6 ;  /* 0x000000ff48447208 */ /* 0x000fca0007000000 */
[----:B------:R-:W-:-:S04]  /*2090*/  FFMA.FTZ R68, R100, R73, R68 ;  /* 0x0000004964447223 */ /* 0x000fc80000010044 */
[----:B------:R-:W-:Y:S01]  /*20a0*/  FADD.FTZ R69, R101, -R68 ;  /* 0x8000004465457221 */ /* 0x000fe20000010000 */
[----:B------:R-:W-:-:S03]  /*20b0*/  @P5 HADD2.F32 R68, -RZ, R55.H1_H1 ;  /* 0x30000037ff445230 */ /* 0x000fc60000004100 */
[----:B------:R-:W-:-:S04]  /*20c0*/  FMUL.FTZ R69, R2, R69 ;  /* 0x0000004502457220 */ /* 0x000fc80000410000 */
[----:B------:R-:W-:Y:S02]  /*20d0*/  @P5 FADD.FTZ R69, R69, R68 ;  /* 0x0000004445455221 */ /* 0x000fe40000010000 */
.L_x_1134:
[----:B------:R-:W-:Y:S05]  /*20e0*/  BSYNC B1 ;  /* 0x0000000000017941 */ /* 0x000fea0003800000 */
.L_x_1132:
[----:B------:R-:W-:Y:S01]  /*20f0*/  @P4 FMUL.FTZ R68, R69, c[0x0][0x1ec] ;  /* 0x00007b0045444a20 */ /* 0x000fe20000410000 */
[----:B------:R-:W-:Y:S02]  /*2100*/  @P4 LOP3.LUT P5, RZ, R83, 0xff000000, RZ, 0xc0, !PT ;  /* 0xff00000053ff4812 */ /* 0x000fe400078ac0ff */
[----:B------:R-:W-:Y:S01]  /*2110*/  @P0 MOV R70, 0x10 ;  /* 0x0000001000460802 */ /* 0x000fe20000000f00 */
[----:B------:R-:W-:Y:S01]  /*2120*/  @P4 FMUL.FTZ R68, R68, c[0x0][0x1e8] ;  /* 0x00007a0044444a20 */ /* 0x000fe20000410000 */
[----:B------:R-:W-:Y:S02]  /*2130*/  @P0 F2FP.PACK_AB R74, RZ, R69 ;  /* 0x00000045ff4a023e */ /* 0x000fe400000000ff */
[----:B------:R-:W-:Y:S01]  /*2140*/  @P4 MOV R69, 0x10 ;  /* 0x0000001000454802 */ /* 0x000fe20000000f00 */
[----:B------:R-:W-:Y:S01]  /*2150*/  @P0 IMAD.WIDE.U32 R70, R79, R70, c[0x0][0x258] ;  /* 0x000096004f460625 */ /* 0x000fe200078e0046 */
[----:B------:R-:W-:Y:S02]  /*2160*/  @P4 FSEL R68, R68, RZ, P5 ;  /* 0x000000ff44444208 */ /* 0x000fe40002800000 */
[----:B------:R-:W-:-:S02]  /*2170*/  @P0 PRMT R59, R59, 0x5410, R74 ;  /* 0x000054103b3b0816 */ /* 0x000fc4000000004a */
[----:B------:R-:W-:Y:S01]  /*2180*/  @P4 F2FP.PACK_AB R75, RZ, R68 ;  /* 0x00000044ff4b423e */ /* 0x000fe200000000ff */
[C---:B------:R-:W-:Y:S01]  /*2190*/  @P4 IMAD.WIDE.U32 R68, R0.reuse, R69, c[0x0][0x248] ;  /* 0x0000920000444625 */ /* 0x040fe200078e0045 */
[----:B------:R-:W-:Y:S01]  /*21a0*/  IADD3 R79, R79, 0x80, RZ ;  /* 0x000000804f4f7810 */ /* 0x000fe20007ffe0ff */
[----:B------:R0:W-:Y:S01]  /*21b0*/  @P0 STG.E.128 [R70.64], R56 ;  /* 0x0000003846000986 */ /* 0x0001e2000c101d04 */
[----:B------:R-:W-:Y:S02]  /*21c0*/  @P4 PRMT R39, R39, 0x5410, R75 ;  /* 0x0000541027274816 */ /* 0x000fe4000000004b */
[----:B------:R-:W-:-:S03]  /*21d0*/  IADD3 R0, R0, 0x80, RZ ;  /* 0x0000008000007810 */ /* 0x000fc60007ffe0ff */
[----:B------:R0:W-:Y:S04]  /*21e0*/  @P4 STG.E.128 [R68.64], R36 ;  /* 0x0000002444004986 */ /* 0x0001e8000c101d04 */
.L_x_1110:
[----:B------:R-:W-:Y:S05]  /*21f0*/  BSYNC B0 ;  /* 0x0000000000007941 */ /* 0x000fea0003800000 */
.L_x_1109:
[----:B------:R-:W-:Y:S01]  /*2200*/  BSSY B0, `(.L_x_1135) ;  /* 0x00000c2000007945 */ /* 0x000fe20003800000 */
[----:B------:R-:W-:Y:S05]  /*2210*/  @!P2 BRA `(.L_x_1136) ;  /* 0x00000c000000a947 */ /* 0x000fea0003800000 */
[----:B------:R-:W-:Y:S01]  /*2220*/  BSSY B1, `(.L_x_1137) ;  /* 0x0000015000017945 */ /* 0x000fe20003800000 */
[----:B------:R-:W-:Y:S05]  /*2230*/  @P3 BRA `(.L_x_1138) ;  /* 0x0000008000003947 */ /* 0x000fea0003800000 */
[----:B------:R-:W-:Y:S01]  /*2240*/  ULDC.64 UR6, c[0x0][0x218] ;  /* 0x0000860000067ab9 */ /* 0x000fe20000000a00 */
[----:B0-----:R-:W-:Y:S01]  /*2250*/  IMAD.MOV.U32 R69, RZ, RZ, RZ ;  /* 0x000000ffff457224 */ /* 0x001fe200078e00ff */
[----:B------:R-:W-:-:S04]  /*2260*/  UISETP.NE.U32.AND UP0, UPT, URZ, UR6, UPT ;  /* 0x000000063f00728c */ /* 0x000fc8000bf05070 */
[----:B------:R-:W-:-:S06]  /*2270*/  UISETP.NE.AND.EX UP0, UPT, URZ, UR7, UPT, UP0 ;  /* 0x000000073f00728c */ /* 0x000fcc000bf05300 */
[----:B------:R-:W-:-:S13]  /*2280*/  PLOP3.LUT P5, PT, PT, PT, UP0, 0x80, 0x0 ;  /* 0x000000000000781c */ /* 0x000fda0003faf008 */
[----:B------:R-:W-:Y:S05]  /*2290*/  @!P5 BRA `(.L_x_1139) ;  /* 0x000000d00000d947 */ /* 0x000fea0003800000 */
[----:B-----5:R-:W-:Y:S01]  /*22a0*/  HADD2.F32 R69, -RZ, R20.H0_H0 ;  /* 0x20000014ff457230 */ /* 0x020fe20000004100 */
[----:B------:R-:W-:Y:S05]  /*22b0*/  BRA `(.L_x_1139) ;  /* 0x000000b000007947 */ /* 0x000fea0003800000 */
.L_x_1138:
        /* <DEDUP_REMOVED lines=9> */
[----:B-----5:R-:W-:-:S05]  /*2350*/  @P5 HADD2.F32 R68, -RZ, R20.H0_H0 ;  /* 0x20000014ff445230 */ /* 0x020fca0000004100 */
[----:B------:R-:W-:Y:S02]  /*2360*/  @P5 FADD.FTZ R69, R69, R68 ;  /* 0x0000004445455221 */ /* 0x000fe40000010000 */
.L_x_1139:
[----:B------:R-:W-:Y:S05]  /*2370*/  BSYNC B1 ;  /* 0x0000000000017941 */ /* 0x000fea0003800000 */
.L_x_1137:
        /* <DEDUP_REMOVED lines=16> */
.L_x_1141:
[----:B------:R-:W-:-:S04]  /*2480*/  ISETP.NE.AND P6, PT, R18, RZ, PT ;  /* 0x000000ff1200720c */ /* 0x000fc80003fc5270 */
[----:B------:R-:W-:-:S05]  /*2490*/  FSEL R68, R72, RZ, !P6 ;  /* 0x000000ff48447208 */ /* 0x000fca0007000000 */
[----:B------:R-:W-:-:S04]  /*24a0*/  FFMA.FTZ R68, R102, R73, R68 ;  /* 0x0000004966447223 */ /* 0x000fc80000010044 */
[----:B------:R-:W-:Y:S01]  /*24b0*/  FADD.FTZ R69, R105, -R68 ;  /* 0x8000004469457221 */ /* 0x000fe20000010000 */
[----:B------:R-:W-:-:S03]  /*24c0*/  @P5 HADD2.F32 R68, -RZ, R20.H1_H1 ;  /* 0x30000014ff445230 */ /* 0x000fc60000004100 */
[----:B------:R-:W-:-:S04]  /*24d0*/  FMUL.FTZ R69, R2, R69 ;  /* 0x0000004502457220 */ /* 0x000fc80000410000 */
[----:B------:R-:W-:Y:S02]  /*24e0*/  @P5 FADD.FTZ R69, R69, R68 ;  /* 0x0000004445455221 */ /* 0x000fe40000010000 */
.L_x_1142:
[----:B------:R-:W-:Y:S05]  /*24f0*/  BSYNC B1 ;  /* 0x0000000000017941 */ /* 0x000fea0003800000 */
.L_x_1140:
        /* <DEDUP_REMOVED lines=14> */
.L_x_1144:
[----:B------:R-:W-:-:S04]  /*25e0*/  ISETP.NE.AND P6, PT, R18, RZ, PT ;  /* 0x000000ff1200720c */ /* 0x000fc80003fc5270 */
[----:B------:R-:W-:-:S05]  /*25f0*/  FSEL R68, R72, RZ, !P6 ;  /* 0x000000ff48447208 */ /* 0x000fca0007000000 */
[----:B------:R-:W-:Y:S01]  /*2600*/  FFMA.FTZ R69, R103, R73, R68 ;  /* 0x0000004967457223 */ /* 0x000fe20000010044 */
[----:B------:R-:W-:-:S03]  /*2610*/  @P5 HADD2.F32 R68, -RZ, R21.H0_H0 ;  /* 0x20000015ff445230 */ /* 0x000fc60000004100 */
[----:B------:R-:W-:-:S04]  /*2620*/  FADD.FTZ R69, R108, -R69 ;  /* 0x800000456c457221 */ /* 0x000fc80000010000 */
[----:B------:R-:W-:-:S04]  /*2630*/  FMUL.FTZ R69, R2, R69 ;  /* 0x0000004502457220 */ /* 0x000fc80000410000 */
[----:B------:R-:W-:Y:S02]  /*2640*/  @P5 FADD.FTZ R69, R69, R68 ;  /* 0x0000004445455221 */ /* 0x000fe40000010000 */
.L_x_1145:
[----:B------:R-:W-:Y:S05]  /*2650*/  BSYNC B1 ;  /* 0x0000000000017941 */ /* 0x000fea0003800000 */
.L_x_1143:
        /* <DEDUP_REMOVED lines=14> */
.L_x_1147:
[----:B------:R-:W-:-:S04]  /*2740*/  ISETP.NE.AND P6, PT, R18, RZ, PT ;  /* 0x000000ff1200720c */ /* 0x000fc80003fc5270 */
[----:B------:R-:W-:-:S05]  /*2750*/  FSEL R68, R72, RZ, !P6 ;  /* 0x000000ff48447208 */ /* 0x000fca0007000000 */
[----:B------:R-:W-:-:S04]  /*2760*/  FFMA.FTZ R68, R106, R73, R68 ;  /* 0x000000496a447223 */ /* 0x000fc80000010044 */
[----:B------:R-:W-:Y:S01]  /*2770*/  FADD.FTZ R69, R107, -R68 ;  /* 0x800000446b457221 */ /* 0x000fe20000010000 */
[----:B------:R-:W-:-:S03]  /*2780*/  @P5 HADD2.F32 R68, -RZ, R21.H1_H1 ;  /* 0x30000015ff445230 */ /* 0x000fc60000004100 */
[----:B------:R-:W-:-:S04]  /*2790*/  FMUL.FTZ R69, R2, R69 ;  /* 0x0000004502457220 */ /* 0x000fc80000410000 */
[----:B------:R-:W-:Y:S02]  /*27a0*/  @P5 FADD.FTZ R69, R69, R68 ;  /* 0x0000004445455221 */ /* 0x000fe40000010000 */
.L_x_1148:
[----:B------:R-:W-:Y:S05]  /*27b0*/  BSYNC B1 ;  /* 0x0000000000017941 */ /* 0x000fea0003800000 */
.L_x_1146:
        /* <DEDUP_REMOVED lines=14> */
.L_x_1150:
[----:B------:R-:W-:-:S04]  /*28a0*/  ISETP.NE.AND P6, PT, R18, RZ, PT ;  /* 0x000000ff1200720c */ /* 0x000fc80003fc5270 */
[----:B------:R-:W-:-:S05]  /*28b0*/  FSEL R68, R72, RZ, !P6 ;  /* 0x000000ff48447208 */ /* 0x000fca0007000000 */
[----:B------:R-:W-:Y:S01]  /*28c0*/  FFMA.FTZ R69, R109, R73, R68 ;  /* 0x000000496d457223 */ /* 0x000fe20000010044 */
[----:B------:R-:W-:-:S03]  /*28d0*/  @P5 HADD2.F32 R68, -RZ, R22.H0_H0 ;  /* 0x20000016ff445230 */ /* 0x000fc60000004100 */
[----:B------:R-:W-:-:S04]  /*28e0*/  FADD.FTZ R69, R110, -R69 ;  /* 0x800000456e457221 */ /* 0x000fc80000010000 */
[----:B------:R-:W-:-:S04]  /*28f0*/  FMUL.FTZ R69, R2, R69 ;  /* 0x0000004502457220 */ /* 0x000fc80000410000 */
[----:B------:R-:W-:Y:S02]  /*2900*/  @P5 FADD.FTZ R69, R69, R68 ;  /* 0x0000004445455221 */ /* 0x000fe40000010000 */
.L_x_1151:
[----:B------:R-:W-:Y:S05]  /*2910*/  BSYNC B1 ;  /* 0x0000000000017941 */ /* 0x000fea0003800000 */
.L_x_1149:
        /* <DEDUP_REMOVED lines=14> */
.L_x_1153:
[----:B------:R-:W-:-:S04]  /*2a00*/  ISETP.NE.AND P6, PT, R18, RZ, PT ;  /* 0x000000ff1200720c */ /* 0x000fc80003fc5270 */
[----:B------:R-:W-:-:S05]  /*2a10*/  FSEL R68, R72, RZ, !P6 ;  /* 0x000000ff48447208 */ /* 0x000fca0007000000 */
[----:B------:R-:W-:-:S04]  /*2a20*/  FFMA.FTZ R68, R112, R73, R68 ;  /* 0x0000004970447223 */ /* 0x000fc80000010044 */
[----:B------:R-:W-:Y:S01]  /*2a30*/  FADD.FTZ R69, R111, -R68 ;  /* 0x800000446f457221 */ /* 0x000fe20000010000 */
[----:B------:R-:W-:-:S03]  /*2a40*/  @P5 HADD2.F32 R68, -RZ, R22.H1_H1 ;  /* 0x30000016ff445230 */ /* 0x000fc60000004100 */
[----:B------:R-:W-:-:S04]  /*2a50*/  FMUL.FTZ R69, R2, R69 ;  /* 0x0000004502457220 */ /* 0x000fc80000410000 */
[----:B------:R-:W-:Y:S02]  /*2a60*/  @P5 FADD.FTZ R69, R69, R68 ;  /* 0x0000004445455221 */ /* 0x000fe40000010000 */
.L_x_1154:
[----:B------:R-:W-:Y:S05]  /*2a70*/  BSYNC B1 ;  /* 0x0000000000017941 */ /* 0x000fea0003800000 */
.L_x_1152:
        /* <DEDUP_REMOVED lines=14> */
.L_x_1156:
[----:B------:R-:W-:-:S04]  /*2b60*/  ISETP.NE.AND P6, PT, R18, RZ, PT ;  /* 0x000000ff1200720c */ /* 0x000fc80003fc5270 */
[----:B------:R-:W-:-:S05]  /*2b70*/  FSEL R68, R72, RZ, !P6 ;  /* 0x000000ff48447208 */ /* 0x000fca0007000000 */
[----:B------:R-:W-:Y:S01]  /*2b80*/  FFMA.FTZ R69, R113, R73, R68 ;  /* 0x0000004971457223 */ /* 0x000fe20000010044 */
[----:B------:R-:W-:-:S03]  /*2b90*/  @P5 HADD2.F32 R68, -RZ, R23.H0_H0 ;  /* 0x20000017ff445230 */ /* 0x000fc60000004100 */
[----:B------:R-:W-:-:S04]  /*2ba0*/  FADD.FTZ R69, R114, -R69 ;  /* 0x8000004572457221 */ /* 0x000fc80000010000 */
[----:B------:R-:W-:-:S04]  /*2bb0*/  FMUL.FTZ R69, R2, R69 ;  /* 0x0000004502457220 */ /* 0x000fc80000410000 */
[----:B------:R-:W-:Y:S02]  /*2bc0*/  @P5 FADD.FTZ R69, R69, R68 ;  /* 0x0000004445455221 */ /* 0x000fe40000010000 */
.L_x_1157:
[----:B------:R-:W-:Y:S05]  /*2bd0*/  BSYNC B1 ;  /* 0x0000000000017941 */ /* 0x000fea0003800000 */
.L_x_1155:
        /* <DEDUP_REMOVED lines=14> */
.L_x_1159:
[----:B------:R-:W-:Y:S01]  /*2cc0*/  ISETP.NE.AND P3, PT, R18, RZ, PT ;  /* 0x000000ff1200720c */ /* 0x000fe20003f65270 */
[----:B------:R-:W-:-:S03]  /*2cd0*/  @P5 HADD2.F32 R71, -RZ, R23.H1_H1 ;  /* 0x30000017ff475230 */ /* 0x000fc60000004100 */
[----:B------:R-:W-:-:S05]  /*2ce0*/  FSEL R68, R72, RZ, !P3 ;  /* 0x000000ff48447208 */ /* 0x000fca0005800000 */
[----:B------:R-:W-:-:S04]  /*2cf0*/  FFMA.FTZ R68, R116, R73, R68 ;  /* 0x0000004974447223 */ /* 0x000fc80000010044 */
[----:B------:R-:W-:-:S04]  /*2d00*/  FADD.FTZ R69, R115, -R68 ;  /* 0x8000004473457221 */ /* 0x000fc80000010000 */
[----:B------:R-:W-:-:S04]  /*2d10*/  FMUL.FTZ R2, R2, R69 ;  /* 0x0000004502027220 */ /* 0x000fc80000410000 */
[----:B------:R-:W-:Y:S02]  /*2d20*/  @P5 FADD.FTZ R2, R2, R71 ;  /* 0x0000004702025221 */ /* 0x000fe40000010000 */
.L_x_1160:
[----:B------:R-:W-:Y:S05]  /*2d30*/  BSYNC B1 ;  /* 0x0000000000017941 */ /* 0x000fea0003800000 */
.L_x_1158:
[----:B------:R-:W-:Y:S01]  /*2d40*/  @P4 FMUL.FTZ R68, R2, c[0x0][0x1ec] ;  /* 0x00007b0002444a20 */ /* 0x000fe20000410000 */
[----:B------:R-:W-:Y:S02]  /*2d50*/  @P4 LOP3.LUT P3, RZ, R81, 0xff000000, RZ, 0xc0, !PT ;  /* 0xff00000051ff4812 */ /* 0x000fe4000786c0ff */
[----:B------:R-:W-:Y:S01]  /*2d60*/  @P0 MOV R70, 0x10 ;  /* 0x0000001000460802 */ /* 0x000fe20000000f00 */
[----:B------:R-:W-:Y:S01]  /*2d70*/  @P4 FMUL.FTZ R68, R68, c[0x0][0x1e8] ;  /* 0x00007a0044444a20 */ /* 0x000fe20000410000 */
[----:B------:R-:W-:Y:S02]  /*2d80*/  @P4 MOV R69, 0x10 ;  /* 0x0000001000454802 */ /* 0x000fe40000000f00 */
[----:B------:R-:W-:Y:S01]  /*2d90*/  @P0 F2FP.PACK_AB R2, RZ, R2 ;  /* 0x00000002ff02023e */ /* 0x000fe200000000ff */
[----:B------:R-:W-:Y:S01]  /*2da0*/  @P0 IMAD.WIDE.U32 R70, R79, R70, c[0x0][0x258] ;  /* 0x000096004f460625 */ /* 0x000fe200078e0046 */
[----:B------:R-:W-:Y:S02]  /*2db0*/  @P4 FSEL R68, R68, RZ, P3 ;  /* 0x000000ff44444208 */ /* 0x000fe40001800000 */
[----:B------:R-:W-:-:S02]  /*2dc0*/  @P0 PRMT R59, R59, 0x5410, R2 ;  /* 0x000054103b3b0816 */ /* 0x000fc40000000002 */
[----:B------:R-:W-:Y:S01]  /*2dd0*/  @P4 F2FP.PACK_AB R72, RZ, R68 ;  /* 0x00000044ff48423e */ /* 0x000fe200000000ff */
[----:B------:R-:W-:Y:S02]  /*2de0*/  @P4 IMAD.WIDE.U32 R68, R0, R69, c[0x0][0x248] ;  /* 0x0000920000444625 */ /* 0x000fe400078e0045 */
[----:B------:R0:W-:Y:S01]  /*2df0*/  @P0 STG.E.128 [R70.64], R56 ;  /* 0x0000003846000986 */ /* 0x0001e2000c101d04 */
[----:B------:R-:W-:-:S05]  /*2e00*/  @P4 PRMT R39, R39, 0x5410, R72 ;  /* 0x0000541027274816 */ /* 0x000fca0000000048 */
[----:B------:R0:W-:Y:S02]  /*2e10*/  @P4 STG.E.128 [R68.64], R36 ;  /* 0x0000002444004986 */ /* 0x0001e4000c101d04 */
.L_x_1136:
[----:B------:R-:W-:Y:S05]  /*2e20*/  BSYNC B0 ;  /* 0x0000000000007941 */ /* 0x000fea0003800000 */
.L_x_1135:
[----:B------:R-:W-:Y:S02]  /*2e30*/  IADD3 R77, R77, c[0x0][0x160], RZ ;  /* 0x000058004d4d7a10 */ /* 0x000fe40007ffe0ff */
[----:B------:R-:W-:Y:S02]  /*2e40*/  LOP3.LUT P3, RZ, R3, 0xff, RZ, 0xc0, !PT ;  /* 0x000000ff03ff7812 */ /* 0x000fe4000786c0ff */
[----:B------:R-:W-:Y:S02]  /*2e50*/  ISETP.GE.AND P0, PT, R77, c[0x0][0x164], PT ;  /* 0x000059004d007a0c */ /* 0x000fe40003f06270 */
[----:B------:R-:W-:-:S11]  /*2e60*/  SEL R3, RZ, 0x1, P3 ;  /* 0x00000001ff037807 */ /* 0x000fd60001800000 */
[----:B0----5:R-:W-:Y:S01]  /*2e70*/  @P0 CALL.REL.NOINC `(.L_x_1099) ;  /* 0x0000001000000944 */ /* 0x021fe20003c00000 */
[----:B------:R-:W-:Y:S05]  /*2e80*/  BRA `(.L_x_1161) ;  /* 0xffffd50000007947 */ /* 0x000fea000383ffff */
.L_x_1099:
[----:B0-----:R-:W0:Y:S01]  /*2e90*/  S2UR UR6, SR_CTAID.X ;  /* 0x00000000000679c3 */ /* 0x001e220000002500 */
[C---:B------:R-:W-:Y:S01]  /*2ea0*/  LOP3.LUT R3, R78.reuse, 0x7f, RZ, 0xc0, !PT ;  /* 0x0000007f4e037812 */ /* 0x040fe200078ec0ff */
[----:B------:R-:W-:Y:S01]  /*2eb0*/  @P1 IMAD.MOV.U32 R5, RZ, RZ, 0x20 ;  /* 0x00000020ff051424 */ /* 0x000fe200078e00ff */
        /* <DEDUP_REMOVED lines=19> */
.L_x_1107:
[----:B------:R-:W-:Y:S01]  /*2ff0*/  HFMA2.MMA R73, -RZ, RZ, 0, 9.5367431640625e-07 ;  /* 0x00000010ff497435 */ /* 0x000fe200000001ff */
[----:B------:R-:W-:Y:S01]  /*3000*/  MOV R74, R123 ;  /* 0x0000007b004a7202 */ /* 0x000fe20000000f00 */
[----:B------:R-:W-:Y:S01]  /*3010*/  IMAD.MOV.U32 R71, RZ, RZ, -0x1 ;  /* 0xffffffffff477424 */ /* 0x000fe200078e00ff */
[----:B------:R-:W-:-:S02]  /*3020*/  MOV R72, 0x1f ;  /* 0x0000001f00487802 */ /* 0x000fc40000000f00 */
[----:B------:R-:W-:Y:S02]  /*3030*/  MOV R68, 0x3050 ;  /* 0x0000305000447802 */ /* 0x000fe40000000f00 */
[----:B01---5:R-:W-:Y:S05]  /*3040*/  CALL.REL.NOINC `($__internal_31_$__cuda_sm70_shflsync_down_p) ;  /* 0x0000046000007944 */ /* 0x023fea0003c00000 */
[----:B-1----:R-:W-:Y:S01]  /*3050*/  MOV R96, R71 ;  /* 0x0000004700607202 */ /* 0x002fe20000000f00 */
[----:B0-----:R-:W-:Y:S05]  /*3060*/  BRA `(.L_x_1162) ;  /* 0xffffe27000007947 */ /* 0x001fea000383ffff */
.L_x_1108:
[----:B------:R-:W-:Y:S01]  /*3070*/  HFMA2.MMA R73, -RZ, RZ, 0, 9.5367431640625e-07 ;  /* 0x00000010ff497435 */ /* 0x000fe200000001ff */
[----:B------:R-:W-:Y:S01]  /*3080*/  MOV R74, R122 ;  /* 0x0000007a004a7202 */ /* 0x000fe20000000f00 */
[----:B------:R-:W-:Y:S01]  /*3090*/  IMAD.MOV.U32 R71, RZ, RZ, -0x1 ;  /* 0xffffffffff477424 */ /* 0x000fe200078e00ff */
[----:B------:R-:W-:Y:S02]  /*30a0*/  MOV R72, 0x1f ;  /* 0x0000001f00487802 */ /* 0x000fe40000000f00 */
[----:B------:R-:W-:Y:S02]  /*30b0*/  MOV R68, 0x30d0 ;  /* 0x000030d000447802 */ /* 0x000fe40000000f00 */
[----:B012--5:R-:W-:Y:S05]  /*30c0*/  CALL.REL.NOINC `($__internal_31_$__cuda_sm70_shflsync_down_p) ;  /* 0x000003e000007944 */ /* 0x027fea0003c00000 */
[----:B------:R-:W-:Y:S01]  /*30d0*/  FADD.FTZ R96, R96, R123 ;  /* 0x0000007b60607221 */ /* 0x000fe20000010000 */
[----:B0-----:R-:W-:Y:S01]  /*30e0*/  HFMA2.MMA R73, -RZ, RZ, 0, 4.76837158203125e-07 ;  /* 0x00000008ff497435 */ /* 0x001fe200000001ff */
[----:B-1----:R-:W-:Y:S01]  /*30f0*/  FADD.FTZ R122, R122, R71 ;  /* 0x000000477a7a7221 */ /* 0x002fe20000010000 */
[----:B------:R-:W-:Y:S02]  /*3100*/  MOV R72, 0x1f ;  /* 0x0000001f00487802 */ /* 0x000fe40000000f00 */
[----:B------:R-:W-:-:S02]  /*3110*/  MOV R71, 0xffffffff ;  /* 0xffffffff00477802 */ /* 0x000fc40000000f00 */
[----:B------:R-:W-:Y:S02]  /*3120*/  MOV R74, R96 ;  /* 0x00000060004a7202 */ /* 0x000fe40000000f00 */
[----:B------:R-:W-:Y:S02]  /*3130*/  MOV R68, 0x3150 ;  /* 0x0000315000447802 */ /* 0x000fe40000000f00 */
[----:B------:R-:W-:Y:S05]  /*3140*/  CALL.REL.NOINC `($__internal_31_$__cuda_sm70_shflsync_down_p) ;  /* 0x0000036000007944 */ /* 0x000fea0003c00000 */
[----:B0-----:R-:W-:Y:S01]  /*3150*/  HFMA2.MMA R73, -RZ, RZ, 0, 4.76837158203125e-07 ;  /* 0x00000008ff497435 */ /* 0x001fe200000001ff */
[----:B-1----:R-:W-:Y:S01]  /*3160*/  IMAD.MOV.U32 R75, RZ, RZ, R71 ;  /* 0x000000ffff4b7224 */ /* 0x002fe200078e0047 */
[----:B------:R-:W-:Y:S02]  /*3170*/  MOV R74, R122 ;  /* 0x0000007a004a7202 */ /* 0x000fe40000000f00 */
[----:B------:R-:W-:Y:S02]  /*3180*/  MOV R72, 0x1f ;  /* 0x0000001f00487802 */ /* 0x000fe40000000f00 */
[----:B------:R-:W-:Y:S02]  /*3190*/  MOV R71, 0xffffffff ;  /* 0xffffffff00477802 */ /* 0x000fe40000000f00 */
[----:B------:R-:W-:-:S02]  /*31a0*/  MOV R68, 0x31c0 ;  /* 0x000031c000447802 */ /* 0x000fc40000000f00 */
[----:B------:R-:W-:Y:S05]  /*31b0*/  CALL.REL.NOINC `($__internal_31_$__cuda_sm70_shflsync_down_p) ;  /* 0x000002f000007944 */ /* 0x000fea0003c00000 */
[----:B------:R-:W-:Y:S01]  /*31c0*/  FADD.FTZ R96, R75, R96 ;  /* 0x000000604b607221 */ /* 0x000fe20000010000 */
[----:B0-----:R-:W-:Y:S01]  /*31d0*/  HFMA2.MMA R72, -RZ, RZ, 0, 1.847743988037109375e-06 ;  /* 0x0000001fff487435 */ /* 0x001fe200000001ff */
[----:B-1----:R-:W-:Y:S01]  /*31e0*/  FADD.FTZ R122, R122, R71 ;  /* 0x000000477a7a7221 */ /* 0x002fe20000010000 */
[----:B------:R-:W-:Y:S01]  /*31f0*/  MOV R71, 0xffffffff ;  /* 0xffffffff00477802 */ /* 0x000fe20000000f00 */
[----:B------:R-:W-:Y:S01]  /*3200*/  IMAD.MOV.U32 R73, RZ, RZ, 0x4 ;  /* 0x00000004ff497424 */ /* 0x000fe200078e00ff */
[----:B------:R-:W-:-:S02]  /*3210*/  MOV R74, R96 ;  /* 0x00000060004a7202 */ /* 0x000fc40000000f00 */
[----:B------:R-:W-:Y:S02]  /*3220*/  MOV R68, 0x3240 ;  /* 0x0000324000447802 */ /* 0x000fe40000000f00 */
[----:B------:R-:W-:Y:S05]  /*3230*/  CALL.REL.NOINC `($__internal_31_$__cuda_sm70_shflsync_down_p) ;  /* 0x0000027000007944 */ /* 0x000fea0003c00000 */
[----:B0-----:R-:W-:Y:S01]  /*3240*/  HFMA2.MMA R73, -RZ, RZ, 0, 2.384185791015625e-07 ;  /* 0x00000004ff497435 */ /* 0x001fe200000001ff */
[----:B-1----:R-:W-:Y:S01]  /*3250*/  MOV R75, R71 ;  /* 0x00000047004b7202 */ /* 0x002fe20000000f00 */
[----:B------:R-:W-:Y:S01]  /*3260*/  IMAD.MOV.U32 R74, RZ, RZ, R122 ;  /* 0x000000ffff4a7224 */ /* 0x000fe200078e007a */
[----:B------:R-:W-:Y:S02]  /*3270*/  MOV R72, 0x1f ;  /* 0x0000001f00487802 */ /* 0x000fe40000000f00 */
[----:B------:R-:W-:Y:S02]  /*3280*/  MOV R71, 0xffffffff ;  /* 0xffffffff00477802 */ /* 0x000fe40000000f00 */
[----:B------:R-:W-:Y:S02]  /*3290*/  MOV R68, 0x32b0 ;  /* 0x000032b000447802 */ /* 0x000fe40000000f00 */
[----:B------:R-:W-:Y:S05]  /*32a0*/  CALL.REL.NOINC `($__internal_31_$__cuda_sm70_shflsync_down_p) ;  /* 0x0000020000007944 */ /* 0x000fea0003c00000 */
[----:B------:R-:W-:Y:S01]  /*32b0*/  FADD.FTZ R96, R75, R96 ;  /* 0x000000604b607221 */ /* 0x000fe20000010000 */
[----:B0-----:R-:W-:Y:S01]  /*32c0*/  HFMA2.MMA R73, -RZ, RZ, 0, 1.1920928955078125e-07 ;  /* 0x00000002ff497435 */ /* 0x001fe200000001ff */
[----:B-1----:R-:W-:Y:S01]  /*32d0*/  FADD.FTZ R122, R122, R71 ;  /* 0x000000477a7a7221 */ /* 0x002fe20000010000 */
[----:B------:R-:W-:Y:S01]  /*32e0*/  MOV R72, 0x1f ;  /* 0x0000001f00487802 */ /* 0x000fe20000000f00 */
[----:B------:R-:W-:Y:S01]  /*32f0*/  IMAD.MOV.U32 R71, RZ, RZ, -0x1 ;  /* 0xffffffffff477424 */ /* 0x000fe200078e00ff */
[----:B------:R-:W-:-:S02]  /*3300*/  MOV R74, R96 ;  /* 0x00000060004a7202 */ /* 0x000fc40000000f00 */
[----:B------:R-:W-:Y:S02]  /*3310*/  MOV R68, 0x3330 ;  /* 0x0000333000447802 */ /* 0x000fe40000000f00 */
[----:B------:R-:W-:Y:S05]  /*3320*/  CALL.REL.NOINC `($__internal_31_$__cuda_sm70_shflsync_down_p) ;  /* 0x0000018000007944 */ /* 0x000fea0003c00000 */
[----:B0-----:R-:W-:Y:S01]  /*3330*/  HFMA2.MMA R73, -RZ, RZ, 0, 1.1920928955078125e-07 ;  /* 0x00000002ff497435 */ /* 0x001fe200000001ff */
[----:B-1----:R-:W-:Y:S01]  /*3340*/  MOV R75, R71 ;  /* 0x00000047004b7202 */ /* 0x002fe20000000f00 */
[----:B------:R-:W-:Y:S01]  /*3350*/  IMAD.MOV.U32 R71, RZ, RZ, -0x1 ;  /* 0xffffffffff477424 */ /* 0x000fe200078e00ff */
[----:B------:R-:W-:Y:S02]  /*3360*/  MOV R74, R122 ;  /* 0x0000007a004a7202 */ /* 0x000fe40000000f00 */
[----:B------:R-:W-:Y:S02]  /*3370*/  MOV R72, 0x1f ;  /* 0x0000001f00487802 */ /* 0x000fe40000000f00 */
[----:B------:R-:W-:Y:S02]  /*3380*/  MOV R68, 0x33a0 ;  /* 0x000033a000447802 */ /* 0x000fe40000000f00 */
[----:B------:R-:W-:Y:S05]  /*3390*/  CALL.REL.NOINC `($__internal_31_$__cuda_sm70_shflsync_down_p) ;  /* 0x0000011000007944 */ /* 0x000fea0003c00000 */
[----:B------:R-:W-:Y:S01]  /*33a0*/  FADD.FTZ R96, R75, R96 ;  /* 0x000000604b607221 */ /* 0x000fe20000010000 */
[----:B0-----:R-:W-:Y:S01]  /*33b0*/  HFMA2.MMA R73, -RZ, RZ, 0, 5.9604644775390625e-08 ;  /* 0x00000001ff497435 */ /* 0x001fe200000001ff */
[----:B-1----:R-:W-:Y:S01]  /*33c0*/  FADD.FTZ R97, R122, R71 ;  /* 0x000000477a617221 */ /* 0x002fe20000010000 */
[----:B------:R-:W-:-:S02]  /*33d0*/  MOV R72, 0x1f ;  /* 0x0000001f00487802 */ /* 0x000fc40000000f00 */
[----:B------:R-:W-:Y:S02]  /*33e0*/  MOV R71, 0xffffffff ;  /* 0xffffffff00477802 */ /* 0x000fe40000000f00 */
[----:B------:R-:W-:Y:S02]  /*33f0*/  MOV R74, R96 ;  /* 0x00000060004a7202 */ /* 0x000fe40000000f00 */
[----:B------:R-:W-:Y:S02]  /*3400*/  MOV R68, 0x3420 ;  /* 0x0000342000447802 */ /* 0x000fe40000000f00 */
[----:B------:R-:W-:Y:S05]  /*3410*/  CALL.REL.NOINC `($__internal_31_$__cuda_sm70_shflsync_down_p) ;  /* 0x0000009000007944 */ /* 0x000fea0003c00000 */
[----:B0-----:R-:W-:Y:S01]  /*3420*/  HFMA2.MMA R73, -RZ, RZ, 0, 5.9604644775390625e-08 ;  /* 0x00000001ff497435 */ /* 0x001fe200000001ff */
[----:B-1----:R-:W-:Y:S01]  /*3430*/  MOV R75, R71 ;  /* 0x00000047004b7202 */ /* 0x002fe20000000f00 */
[----:B------:R-:W-:Y:S01]  /*3440*/  IMAD.MOV.U32 R74, RZ, RZ, R97 ;  /* 0x000000ffff4a7224 */ /* 0x000fe200078e0061 */
[----:B------:R-:W-:Y:S02]  /*3450*/  MOV R72, 0x1f ;  /* 0x0000001f00487802 */ /* 0x000fe40000000f00 */
[----:B------:R-:W-:Y:S02]  /*3460*/  MOV R71, 0xffffffff ;  /* 0xffffffff00477802 */ /* 0x000fe40000000f00 */
[----:B------:R-:W-:-:S02]  /*3470*/  MOV R68, 0x3490 ;  /* 0x0000349000447802 */ /* 0x000fc40000000f00 */
[----:B------:R-:W-:Y:S05]  /*3480*/  CALL.REL.NOINC `($__internal_31_$__cuda_sm70_shflsync_down_p) ;  /* 0x0000002000007944 */ /* 0x000fea0003c00000 */
[----:B01----:R-:W-:Y:S01]  /*3490*/  MOV R74, R71 ;  /* 0x00000047004a7202 */ /* 0x003fe20000000f00 */
[----:B------:R-:W-:Y:S05]  /*34a0*/  BRA `(.L_x_1163) ;  /* 0xffffdf5000007947 */ /* 0x000fea000383ffff */
        .weak           $__internal_31_$__cuda_sm70_shflsync_down_p
        .type           $__internal_31_$__cuda_sm70_shflsync_down_p,@function
        .size           $__internal_31_$__cuda_sm70_shflsync_down_p,(.L_x_6833 - $__internal_31_$__cuda_sm70_shflsync_down_p)
$__internal_31_$__cuda_sm70_shflsync_down_p:
[----:B------:R-:W-:Y:S01]  /*34b0*/  HFMA2.MMA R69, -RZ, RZ, 0, 0 ;  /* 0x00000000ff457435 */ /* 0x000fe200000001ff */
[----:B------:R-:W-:Y:S04]  /*34c0*/  WARPSYNC R71 ;  /* 0x0000004700007348 */ /* 0x000fe80003800000 */
[----:B------:R0:W1:Y:S01]  /*34d0*/  SHFL.DOWN PT, R71, R74, R73, R72 ;  /* 0x080000494a477389 */ /* 0x00006200000e0048 */
[----:B------:R-:W-:Y:S05]  /*34e0*/  RET.REL.NODEC R68 `(_ZN10layer_norm13ln_bwd_kernelINS_13Kernel_traitsI6__halfS2_S2_S2_fjLj2048ELj1ELj1ELj4ELj16ENS_18Kernel_traits_baseILj2048ES2_S2_S2_S2_fjLj128EEEEELb1ELb0ELb1ELb0EEEvNS_9BwdParamsE) ;  /* 0xffffcb1044007950 */ /* 0x000fea0003c3ffff */
.L_x_1164:
        /* <DEDUP_REMOVED lines=9> */
.L_x_6833:


//--------------------- .text._ZN10layer_norm22ln_bwd_finalize_kernelINS_22Kernel_traits_finalizeILj2048E6__halfS2_S2_S2_fjLb0ELj1024ELj4ENS_18Kernel_traits_baseILj2048ES2_S2_S2_S2_fjLj1024EEEEELb0ELb1EEEvNS_9BwdParamsE --------------------------
	.section	.text._ZN10layer_norm22ln_bwd_finalize_kernelINS_22Kernel_traits_finalizeILj2048E6__halfS2_S2_S2_fjLb0ELj1024ELj4ENS_18Kernel_traits_baseILj2048ES2_S2_S2_S2_fjLj1024EEEEELb0ELb1EEEvNS_9BwdParamsE,"ax",@progbits
	.sectioninfo	@"SHI_REGISTERS=32"
	.align	128
        .global         _ZN10layer_norm22ln_bwd_finalize_kernelINS_22Kernel_traits_finalizeILj2048E6__halfS2_S2_S2_fjLb0ELj1024ELj4ENS_18Kernel_traits_baseILj2048ES2_S2_S2_S2_fjLj1024EEEEELb0ELb1EEEvNS_9BwdParamsE
        .type           _ZN10layer_norm22ln_bwd_finalize_kernelINS_22Kernel_traits_finalizeILj2048E6__halfS2_S2_S2_fjLb0ELj1024ELj4ENS_18Kernel_traits_baseILj2048ES2_S2_S2_S2_fjLj1024EEEEELb0ELb1EEEvNS_9BwdParamsE,@function
        .size           _ZN10layer_norm22ln_bwd_finalize_kernelINS_22Kernel_traits_finalizeILj2048E6__halfS2_S2_S2_fjLb0ELj1024ELj4ENS_18Kernel_traits_baseILj2048ES2_S2_S2_S2_fjLj1024EEEEELb0ELb1EEEvNS_9BwdParamsE,(.L_x_6834 - _ZN10layer_norm22ln_bwd_finalize_kernelINS_22Kernel_traits_finalizeILj2048E6__halfS2_S2_S2_fjLb0ELj1024ELj4ENS_18Kernel_traits_baseILj2048ES2_S2_S2_S2_fjLj1024EEEEELb0ELb1EEEvNS_9BwdParamsE)
        .other          _ZN10layer_norm22ln_bwd_finalize_kernelINS_22Kernel_traits_finalizeILj2048E6__halfS2_S2_S2_fjLb0ELj1024ELj4ENS_18Kernel_traits_baseILj2048ES2_S2_S2_S2_fjLj1024EEEEELb0ELb1EEEvNS_9BwdParamsE,@"STO_CUDA_ENTRY STV_DEFAULT"
_ZN10layer_norm22ln_bwd_finalize_kernelINS_22Kernel_traits_finalizeILj2048E6__halfS2_S2_S2_fjLb0ELj1024ELj4ENS_18Kernel_traits_baseILj2048ES2_S2_S2_S2_fjLj1024EEEEELb0ELb1EEEvNS_9BwdParamsE:
.text._ZN10layer_norm22ln_bwd_finalize_kernelINS_22Kernel_traits_finalizeILj2048E6__halfS2_S2_S2_fjLb0ELj1024ELj4ENS_18Kernel_traits_baseILj2048ES2_S2_S2_S2_fjLj1024EEEEELb0ELb1EEEvNS_9BwdParamsE:
        /* <DEDUP_REMOVED lines=19> */
.L_x_1177:
        /* <DEDUP_REMOVED lines=27> */
.L_x_1169:
        /* <DEDUP_REMOVED lines=35> */
.L_x_1168:
[----:B------:R-:W-:Y:S05]  /*0510*/  BSYNC B1 ;  /* 0x0000000000017941 */ /* 0x000fea0003800000 */
.L_x_1167:
        /* <DEDUP_REMOVED lines=23> */
.L_x_1171:
[----:B------:R-:W-:Y:S05]  /*0690*/  BSYNC B1 ;  /* 0x0000000000017941 */ /* 0x000fea0003800000 */
.L_x_1170:
        /* <DEDUP_REMOVED lines=10> */
.L_x_1166:
[----:B------:R-:W-:Y:S05]  /*0740*/  BSYNC B0 ;  /* 0x0000000000007941 */ /* 0x000fea0003800000 */
.L_x_1165:
        /* <DEDUP_REMOVED lines=11> */
.L_x_1178:
        /* <DEDUP_REMOVED lines=18> */
.L_x_1179:
[----:B------:R-:W-:Y:S01]  /*0920*/  @!P1 SHF.R.U32.HI R2, RZ, 0x3, R0 ;  /* 0x00000003ff029819 */ /* 0x000fe20000011600 */
[----:B---3--:R-:W-:Y:S02]  /*0930*/  FADD.FTZ R5, R5, R10 ;  /* 0x0000000a05057221 */ /* 0x008fe40000010000 */
[----:B--2---:R-:W-:Y:S01]  /*0940*/  FADD.FTZ R7, R7, R4 ;  /* 0x0000000407077221 */ /* 0x004fe20000010000 */
[----:B------:R-:W-:-:S05]  /*0950*/  @!P1 LOP3.LUT R2, R2, 0x1ffffffc, RZ, 0xc0, !PT ;  /* 0x1ffffffc02029812 */ /* 0x000fca00078ec0ff */
[----:B------:R2:W-:Y:S04]  /*0960*/  @!P1 STS [R2+0x2000], R5 ;  /* 0x0020000502009388 */ /* 0x0005e80000000800 */
[----:B------:R2:W-:Y:S02]  /*0970*/  @!P1 STS [R2+0x2080], R7 ;  /* 0x0020800702009388 */ /* 0x0005e40000000800 */
.L_x_1172:
[----:B0-----:R-:W-:Y:S01]  /*0980*/  WARPSYNC 0xffffffff ;  /* 0xffffffff00007948 */ /* 0x001fe20003800000 */
[----:B------:R-:W-:Y:S06]  /*0990*/  BAR.SYNC.DEFER_BLOCKING 0x0 ;  /* 0x0000000000007b1d */ /* 0x000fec0000010000 */
[----:B------:R-:W-:Y:S01]  /*09a0*/  BSSY B0, `(.L_x_1175) ;  /* 0x000000b000007945 */ /* 0x000fe20003800000 */
[----:B------:R-:W-:Y:S05]  /*09b0*/  @!P0 BRA `(.L_x_1176) ;  /* 0x0000009000008947 */ /* 0x000fea0003800000 */
[----:B--2---:R-:W0:Y:S01]  /*09c0*/  LDS.64 R2, [R16.X8+0x2000] ;  /* 0x0020000010027984 */ /* 0x004e220000008a00 */
[----:B------:R-:W-:-:S03]  /*09d0*/  HFMA2.MMA R6, -RZ, RZ, 0, 2.384185791015625e-07 ;  /* 0x00000004ff067435 */ /* 0x000fc600000001ff */
[----:B-1----:R-:W1:Y:S01]  /*09e0*/  LDS.64 R4, [R16.X8+0x2080] ;  /* 0x0020800010047984 */ /* 0x002e620000008a00 */
[----:B0-----:R-:W-:-:S06]  /*09f0*/  F2FP.PACK_AB R7, R3, R2 ;  /* 0x000000020307723e */ /* 0x001fcc00000000ff */
[----:B------:R-:W-:Y:S01]  /*0a00*/  IMAD.WIDE.U32 R2, R19, R6, c[0x0][0x268] ;  /* 0x00009a0013027625 */ /* 0x000fe200078e0006 */
[----:B-1----:R-:W-:-:S03]  /*0a10*/  F2FP.PACK_AB R9, R5, R4 ;  /* 0x000000040509723e */ /* 0x002fc600000000ff */
[----:B------:R-:W-:Y:S01]  /*0a20*/  IMAD.WIDE.U32 R4, R19, R6, c[0x0][0x260] ;  /* 0x0000980013047625 */ /* 0x000fe200078e0006 */
[----:B------:R0:W-:Y:S04]  /*0a30*/  STG.E [R2.64], R7 ;  /* 0x0000000702007986 */ /* 0x0001e8000c101904 */
[----:B------:R0:W-:Y:S02]  /*0a40*/  STG.E [R4.64], R9 ;  /* 0x0000000904007986 */ /* 0x0001e4000c101904 */
.L_x_1176:
[----:B------:R-:W-:Y:S05]  /*0a50*/  BSYNC B0 ;  /* 0x0000000000007941 */ /* 0x000fea0003800000 */
.L_x_1175:
[C---:B------:R-:W-:Y:S02]  /*0a60*/  ISETP.GT.U32.AND P1, PT, R18.reuse, -0x801, PT ;  /* 0xfffff7ff1200780c */ /* 0x040fe40003f24070 */
[----:B------:R-:W-:Y:S02]  /*0a70*/  IADD3 R18, R18, 0x800, RZ ;  /* 0x0000080012127810 */ /* 0x000fe40007ffe0ff */
[----:B------:R-:W-:-:S09]  /*0a80*/  IADD3 R19, R19, 0x400, RZ ;  /* 0x0000040013137810 */ /* 0x000fd20007ffe0ff */
[----:B012---:R-:W-:Y:S05]  /*0a90*/  @P1 BRA `(.L_x_1177) ;  /* 0xfffff69000001947 */ /* 0x007fea000383ffff */
[----:B------:R-:W-:Y:S05]  /*0aa0*/  EXIT ;  /* 0x000000000000794d */ /* 0x000fea0003800000 */
.L_x_1173:
[----:B--2---:R-:W-:Y:S01]  /*0ab0*/  IMAD.MOV.U32 R10, RZ, RZ, R4 ;  /* 0x000000ffff0a7224 */ /* 0x004fe200078e0004 */
[----:B------:R-:W-:Y:S01]  /*0ac0*/  MOV R9, 0x1 ;  /* 0x0000000100097802 */ /* 0x000fe20000000f00 */
[----:B------:R-:W-:Y:S01]  /*0ad0*/  IMAD.MOV.U32 R6, RZ, RZ, 0x1f ;  /* 0x0000001fff067424 */ /* 0x000fe200078e00ff */
[----:B------:R-:W-:Y:S02]  /*0ae0*/  MOV R11, 0xffffffff ;  /* 0xffffffff000b7802 */ /* 0x000fe40000000f00 */
[----:B------:R-:W-:Y:S02]  /*0af0*/  MOV R2, 0xb10 ;  /* 0x00000b1000027802 */ /* 0x000fe40000000f00 */
[----:B01----:R-:W-:Y:S05]  /*0b00*/  CALL.REL.NOINC `($__internal_32_$__cuda_sm70_shflsync_bfly_p) ;  /* 0x000003c000007944 */ /* 0x003fea0003c00000 */
[----:B-1----:R-:W-:Y:S01]  /*0b10*/  IMAD.MOV.U32 R3, RZ, RZ, R6 ;  /* 0x000000ffff037224 */ /* 0x002fe200078e0006 */
[----:B0-----:R-:W-:Y:S05]  /*0b20*/  BRA `(.L_x_1178) ;  /* 0xfffffcd000007947 */ /* 0x001fea000383ffff */
.L_x_1174:
[----:B------:R-:W-:Y:S01]  /*0b30*/  HFMA2.MMA R6, -RZ, RZ, 0, 1.847743988037109375e-06 ;  /* 0x0000001fff067435 */ /* 0x000fe200000001ff */
[----:B------:R-:W-:Y:S01]  /*0b40*/  MOV R10, R13 ;  /* 0x0000000d000a7202 */ /* 0x000fe20000000f00 */
[----:B------:R-:W-:Y:S01]  /*0b50*/  IMAD.MOV.U32 R9, RZ, RZ, 0x2 ;  /* 0x00000002ff097424 */ /* 0x000fe200078e00ff */
[----:B------:R-:W-:Y:S01]  /*0b60*/  MOV R2, 0xb90 ;  /* 0x00000b9000027802 */ /* 0x000fe20000000f00 */
[----:B------:R-:W-:-:S02]  /*0b70*/  IMAD.MOV.U32 R11, RZ, RZ, -0x1 ;  /* 0xffffffffff0b7424 */ /* 0x000fc400078e00ff */
[----:B012---:R-:W-:Y:S05]  /*0b80*/  CALL.REL.NOINC `($__internal_32_$__cuda_sm70_shflsync_bfly_p) ;  /* 0x0000034000007944 */ /* 0x007fea0003c00000 */
[----:B01----:R-:W-:Y:S01]  /*0b90*/  FADD.FTZ R10, R13, R6 ;  /* 0x000000060d0a7221 */ /* 0x003fe20000010000 */
[----:B------:R-:W-:Y:S01]  /*0ba0*/  HFMA2.MMA R6, -RZ, RZ, 0, 1.847743988037109375e-06 ;  /* 0x0000001fff067435 */ /* 0x000fe200000001ff */
[----:B------:R-:W-:Y:S01]  /*0bb0*/  MOV R9, 0x4 ;  /* 0x0000000400097802 */ /* 0x000fe20000000f00 */
[----:B------:R-:W-:Y:S01]  /*0bc0*/  IMAD.MOV.U32 R11, RZ, RZ, -0x1 ;  /* 0xffffffffff0b7424 */ /* 0x000fe200078e00ff */
[----:B------:R-:W-:-:S03]  /*0bd0*/  MOV R2, 0xbf0 ;  /* 0x00000bf000027802 */ /* 0x000fc60000000f00 */
[----:B------:R-:W-:Y:S05]  /*0be0*/  CALL.REL.NOINC `($__internal_32_$__cuda_sm70_shflsync_bfly_p) ;  /* 0x000002e000007944 */ /* 0x000fea0003c00000 */
[----:B01----:R-:W-:Y:S01]  /*0bf0*/  FADD.FTZ R10, R10, R6 ;  /* 0x000000060a0a7221 */ /* 0x003fe20000010000 */
[----:B------:R-:W-:Y:S01]  /*0c00*/  HFMA2.MMA R6, -RZ, RZ, 0, 1.847743988037109375e-06 ;  /* 0x0000001fff067435 */ /* 0x000fe200000001ff */
[----:B------:R-:W-:Y:S01]  /*0c10*/  MOV R9, 0x8 ;  /* 0x0000000800097802 */ /* 0x000fe20000000f00 */
[----:B------:R-:W-:Y:S01]  /*0c20*/  IMAD.MOV.U32 R11, RZ, RZ, -0x1 ;  /* 0xffffffffff0b7424 */ /* 0x000fe200078e00ff */
[----:B------:R-:W-:-:S03]  /*0c30*/  MOV R2, 0xc50 ;  /* 0x00000c5000027802 */ /* 0x000fc60000000f00 */
[----:B------:R-:W-:Y:S05]  /*0c40*/  CALL.REL.NOINC `($__internal_32_$__cuda_sm70_shflsync_bfly_p) ;  /* 0x0000028000007944 */ /* 0x000fea0003c00000 */
[----:B-1----:R-:W-:Y:S01]  /*0c50*/  FADD.FTZ R4, R10, R6 ;  /* 0x000000060a047221 */ /* 0x002fe20000010000 */
[----:B------:R-:W-:Y:S01]  /*0c60*/  HFMA2.MMA R6, -RZ, RZ, 0, 1.847743988037109375e-06 ;  /* 0x0000001fff067435 */ /* 0x000fe200000001ff */
[----:B0-----:R-:W-:Y:S01]  /*0c70*/  MOV R9, 0x10 ;  /* 0x0000001000097802 */ /* 0x001fe20000000f00 */
[----:B------:R-:W-:Y:S01]  /*0c80*/  IMAD.MOV.U32 R11, RZ, RZ, -0x1 ;  /* 0xffffffffff0b7424 */ /* 0x000fe200078e00ff */
[----:B------:R-:W-:-:S02]  /*0c90*/  MOV R2, 0xcc0 ;  /* 0x00000cc000027802 */ /* 0x000fc40000000f00 */
[----:B------:R-:W-:Y:S02]  /*0ca0*/  MOV R10, R4 ;  /* 0x00000004000a7202 */ /* 0x000fe40000000f00 */
[----:B------:R-:W-:Y:S05]  /*0cb0*/  CALL.REL.NOINC `($__internal_32_$__cuda_sm70_shflsync_bfly_p) ;  /* 0x0000021000007944 */ /* 0x000fea0003c00000 */
[----:B0-----:R-:W-:Y:S01]  /*0cc0*/  HFMA2.MMA R9, -RZ, RZ, 0, 5.9604644775390625e-08 ;  /* 0x00000001ff097435 */ /* 0x001fe200000001ff */
[----:B-1----:R-:W-:Y:S01]  /*0cd0*/  MOV R7, R6 ;  /* 0x0000000600077202 */ /* 0x002fe20000000f00 */
[----:B------:R-:W-:Y:S01]  /*0ce0*/  IMAD.MOV.U32 R10, RZ, RZ, R5 ;  /* 0x000000ffff0a7224 */ /* 0x000fe200078e0005 */
[----:B------:R-:W-:Y:S01]  /*0cf0*/  MOV R6, 0x1f ;  /* 0x0000001f00067802 */ /* 0x000fe20000000f00 */
[----:B------:R-:W-:Y:S01]  /*0d00*/  IMAD.MOV.U32 R11, RZ, RZ, -0x1 ;  /* 0xffffffffff0b7424 */ /* 0x000fe200078e00ff */
[----:B------:R-:W-:Y:S02]  /*0d10*/  MOV R2, 0xd30 ;  /* 0x00000d3000027802 */ /* 0x000fe40000000f00 */
[----:B------:R-:W-:Y:S05]  /*0d20*/  CALL.REL.NOINC `($__internal_32_$__cuda_sm70_shflsync_bfly_p) ;  /* 0x000001a000007944 */ /* 0x000fea0003c00000 */
[----:B0-----:R-:W-:Y:S01]  /*0d30*/  HFMA2.MMA R9, -RZ, RZ, 0, 1.1920928955078125e-07 ;  /* 0x00000002ff097435 */ /* 0x001fe200000001ff */
[----:B-1----:R-:W-:Y:S01]  /*0d40*/  FADD.FTZ R10, R5, R6 ;  /* 0x00000006050a7221 */ /* 0x002fe20000010000 */
[----:B------:R-:W-:Y:S01]  /*0d50*/  MOV R6, 0x1f ;  /* 0x0000001f00067802 */ /* 0x000fe20000000f00 */
[----:B------:R-:W-:Y:S01]  /*0d60*/  IMAD.MOV.U32 R11, RZ, RZ, -0x1 ;  /* 0xffffffffff0b7424 */ /* 0x000fe200078e00ff */
[----:B------:R-:W-:Y:S02]  /*0d70*/  MOV R2, 0xd90 ;  /* 0x00000d9000027802 */ /* 0x000fe40000000f00 */
[----:B------:R-:W-:Y:S05]  /*0d80*/  CALL.REL.NOINC `($__internal_32_$__cuda_sm70_shflsync_bfly_p) ;  /* 0x0000014000007944 */ /* 0x000fea0003c00000 */
[----:B0-----:R-:W-:Y:S01]  /*0d90*/  HFMA2.MMA R9, -RZ, RZ, 0, 2.384185791015625e-07 ;  /* 0x00000004ff097435 */ /* 0x001fe200000001ff */
[----:B-1----:R-:W-:Y:S01]  /*0da0*/  FADD.FTZ R10, R10, R6 ;  /* 0x000000060a0a7221 */ /* 0x002fe20000010000 */
[----:B------:R-:W-:Y:S01]  /*0db0*/  MOV R6, 0x1f ;  /* 0x0000001f00067802 */ /* 0x000fe20000000f00 */
[----:B------:R-:W-:Y:S01]  /*0dc0*/  IMAD.MOV.U32 R11, RZ, RZ, -0x1 ;  /* 0xffffffffff0b7424 */ /* 0x000fe200078e00ff */
[----:B------:R-:W-:-:S02]  /*0dd0*/  MOV R2, 0xdf0 ;  /* 0x00000df000027802 */ /* 0x000fc40000000f00 */
[----:B------:R-:W-:Y:S05]  /*0de0*/  CALL.REL.NOINC `($__internal_32_$__cuda_sm70_shflsync_bfly_p) ;  /* 0x000000e000007944 */ /* 0x000fea0003c00000 */
[----:B0-----:R-:W-:Y:S01]  /*0df0*/  HFMA2.MMA R9, -RZ, RZ, 0, 4.76837158203125e-07 ;  /* 0x00000008ff097435 */ /* 0x001fe200000001ff */
[----:B-1----:R-:W-:Y:S01]  /*0e00*/  FADD.FTZ R10, R10, R6 ;  /* 0x000000060a0a7221 */ /* 0x002fe20000010000 */
[----:B------:R-:W-:Y:S01]  /*0e10*/  MOV R6, 0x1f ;  /* 0x0000001f00067802 */ /* 0x000fe20000000f00 */
[----:B------:R-:W-:Y:S01]  /*0e20*/  IMAD.MOV.U32 R11, RZ, RZ, -0x1 ;  /* 0xffffffffff0b7424 */ /* 0x000fe200078e00ff */
[----:B------:R-:W-:-:S02]  /*0e30*/  MOV R2, 0xe50 ;  /* 0x00000e5000027802 */ /* 0x000fc40000000f00 */
[----:B------:R-:W-:Y:S05]  /*0e40*/  CALL.REL.NOINC `($__internal_32_$__cuda_sm70_shflsync_bfly_p) ;  /* 0x0000008000007944 */ /* 0x000fea0003c00000 */
[----:B0-----:R-:W-:Y:S01]  /*0e50*/  HFMA2.MMA R9, -RZ, RZ, 0, 9.5367431640625e-07 ;  /* 0x00000010ff097435 */ /* 0x001fe200000001ff */
[----:B-1----:R-:W-:Y:S01]  /*0e60*/  FADD.FTZ R10, R10, R6 ;  /* 0x000000060a0a7221 */ /* 0x002fe20000010000 */
[----:B------:R-:W-:Y:S01]  /*0e70*/  MOV R6, 0x1f ;  /* 0x0000001f00067802 */ /* 0x000fe20000000f00 */
[----:B------:R-:W-:Y:S01]  /*0e80*/  IMAD.MOV.U32 R11, RZ, RZ, -0x1 ;  /* 0xffffffffff0b7424 */ /* 0x000fe200078e00ff */
[----:B------:R-:W-:-:S02]  /*0e90*/  MOV R2, 0xeb0 ;  /* 0x00000eb000027802 */ /* 0x000fc40000000f00 */
[----:B------:R-:W-:Y:S05]  /*0ea0*/  CALL.REL.NOINC `($__internal_32_$__cuda_sm70_shflsync_bfly_p) ;  /* 0x0000002000007944 */ /* 0x000fea0003c00000 */
[----:B-1----:R-:W-:Y:S01]  /*0eb0*/  MOV R5, R6 ;  /* 0x0000000600057202 */ /* 0x002fe20000000f00 */
[----:B0-----:R-:W-:Y:S05]  /*0ec0*/  BRA `(.L_x_1179) ;  /* 0xfffffa5000007947 */ /* 0x001fea000383ffff */
        .weak           $__internal_32_$__cuda_sm70_shflsync_bfly_p
        .type           $__internal_32_$__cuda_sm70_shflsync_bfly_p,@function
        .size           $__internal_32_$__cuda_sm70_shflsync_bfly_p,(.L_x_6834 - $__internal_32_$__cuda_sm70_shflsync_bfly_p)
$__internal_32_$__cuda_sm70_shflsync_bfly_p:
[----:B------:R-:W-:Y:S01]  /*0ed0*/  HFMA2.MMA R3, -RZ, RZ, 0, 0 ;  /* 0x00000000ff037435 */ /* 0x000fe200000001ff */
[----:B------:R-:W-:Y:S04]  /*0ee0*/  WARPSYNC R11 ;  /* 0x0000000b00007348 */ /* 0x000fe80003800000 */
[----:B------:R0:W1:Y:S01]  /*0ef0*/  SHFL.BFLY PT, R6, R10, R9, R6 ;  /* 0x0c0000090a067389 */ /* 0x00006200000e0006 */
[----:B------:R-:W-:Y:S05]  /*0f00*/  RET.REL.NODEC R2 `(_ZN10layer_norm22ln_bwd_finalize_kernelINS_22Kernel_traits_finalizeILj2048E6__halfS2_S2_S2_fjLb0ELj1024ELj4ENS_18Kernel_traits_baseILj2048ES2_S2_S2_S2_fjLj1024EEEEELb0ELb1EEEvNS_9BwdParamsE) ;  /* 0xfffff0f002007950 */ /* 0x000fea0003c3ffff */
.L_x_1180:
        /* <DEDUP_REMOVED lines=15> */
.L_x_6834:


//--------------------- .text._ZN10layer_norm13ln_bwd_kernelINS_13Kernel_traitsI6__halfS2_S2_S2_fjLj2048ELj1ELj1ELj4ELj16ENS_18Kernel_traits_baseILj2048ES2_S2_S2_S2_fjLj128EEEEELb1ELb0ELb1ELb1EEEvNS_9BwdParamsE --------------------------
	.section	.text._ZN10layer_norm13ln_bwd_kernelINS_13Kernel_traitsI6__halfS2_S2_S2_fjLj2048ELj1ELj1ELj4ELj16ENS_18Kernel_traits_baseILj2048ES2_S2_S2_S2_fjLj128EEEEELb1ELb0ELb1ELb1EEEvNS_9BwdParamsE,"ax",@progbits
	.sectioninfo	@"SHI_REGISTERS=128"
	.align	128
        .global         _ZN10layer_norm13ln_bwd_kernelINS_13Kernel_traitsI6__halfS2_S2_S2_fjLj2048ELj1ELj1ELj4ELj16ENS_18Kernel_traits_baseILj2048ES2_S2_S2_S2_fjLj128EEEEELb1ELb0ELb1ELb1EEEvNS_9BwdParamsE
        .type           _ZN10layer_norm13ln_bwd_kernelINS_13Kernel_traitsI6__halfS2_S2_S2_fjLj2048ELj1ELj1ELj4ELj16ENS_18Kernel_traits_baseILj2048ES2_S2_S2_S2_fjLj128EEEEELb1ELb0ELb1ELb1EEEvNS_9BwdParamsE,@function
        .size           _ZN10layer_norm13ln_bwd_kernelINS_13Kernel_traitsI6__halfS2_S2_S2_fjLj2048ELj1ELj1ELj4ELj16ENS_18Kernel_traits_baseILj2048ES2_S2_S2_S2_fjLj128EEEEELb1ELb0ELb1ELb1EEEvNS_9BwdParamsE,(.L_x_6835 - _ZN10layer_norm13ln_bwd_kernelINS_13Kernel_traitsI6__halfS2_S2_S2_fjLj2048ELj1ELj1ELj4ELj16ENS_18Kernel_traits_baseILj2048ES2_S2_S2_S2_fjLj128EEEEELb1ELb0ELb1ELb1EEEvNS_9BwdParamsE)
        .other          _ZN10layer_norm13ln_bwd_kernelINS_13Kernel_traitsI6__halfS2_S2_S2_fjLj2048ELj1ELj1ELj4ELj16ENS_18Kernel_traits_baseILj2048ES2_S2_S2_S2_fjLj128EEEEELb1ELb0ELb1ELb1EEEvNS_9BwdParamsE,@"STO_CUDA_ENTRY STV_DEFAULT"
_ZN10layer_norm13ln_bwd_kernelINS_13Kernel_traitsI6__halfS2_S2_S2_fjLj2048ELj1ELj1ELj4ELj16ENS_18Kernel_traits_baseILj2048ES2_S2_S2_S2_fjLj128EEEEELb1ELb0ELb1ELb1EEEvNS_9BwdParamsE:
.text._ZN10layer_norm13ln_bwd_kernelINS_13Kernel_traitsI6__halfS2_S2_S2_fjLj2048ELj1ELj1ELj4ELj16ENS_18Kernel_traits_baseILj2048ES2_S2_S2_S2_fjLj128EEEEELb1ELb0ELb1ELb1EEEvNS_9BwdParamsE:
        /* <DEDUP_REMOVED lines=24> */
.L_x_1181:
[----:B------:R-:W-:-:S04]  /*0180*/  SHF.L.U32 R0, R88, 0x4, RZ ;  /* 0x0000000458007819 */ /* 0x000fc800000006ff */
[----:B------:R-:W-:-:S04]  /*0190*/  LOP3.LUT R0, R0, 0x7f0, RZ, 0xc0, !PT ;  /* 0x000007f000007812 */ /* 0x000fc800078ec0ff */
[----:B------:R-:W-:-:S04]  /*01a0*/  IADD3 R2, P0, R0, c[0x0][0x1b0], RZ ;  /* 0x00006c0000027a10 */ /* 0x000fc80007f1e0ff */
[----:B------:R-:W-:-:S05]  /*01b0*/  IADD3.X R3, RZ, c[0x0][0x1b4], RZ, P0, !PT ;  /* 0x00006d00ff037a10 */ /* 0x000fca00007fe4ff */
[----:B------:R-:W2:Y:S04]  /*01c0*/  LDG.E.128 R4, [R2.64+0x800] ;  /* 0x0008000402047981 */ /* 0x000ea8000c1e1d00 */
[----:B------:R-:W3:Y:S01]  /*01d0*/  LDG.E.128 R12, [R2.64] ;  /* 0x00000004020c7981 */ /* 0x000ee2000c1e1d00 */
        /* <DEDUP_REMOVED lines=19> */
[--C-:B---3--:R-:W-:Y:S02]  /*0310*/  HADD2.F32 R86, -RZ, R12.reuse.H0_H0 ;  /* 0x2000000cff567230 */ /* 0x108fe40000004100 */
[----:B------:R-:W-:Y:S02]  /*0320*/  HADD2.F32 R85, -RZ, R12.H1_H1 ;  /* 0x3000000cff557230 */ /* 0x000fe40000004100 */
[--C-:B------:R-:W-:Y:S02]  /*0330*/  HADD2.F32 R12, -RZ, R5.reuse.H0_H0 ;  /* 0x20000005ff0c7230 */ /* 0x100fe40000004100 */
[----:B------:R-:W-:Y:S01]  /*0340*/  HADD2.F32 R11, -RZ, R5.H1_H1 ;  /* 0x30000005ff0b7230 */ /* 0x000fe20000004100 */
[----:B------:R-:W-:Y:S01]  /*0350*/  HFMA2.MMA R5, -RZ, RZ, 0, 5.9604644775390625e-08 ;  /* 0x00000001ff057435 */ /* 0x000fe200000001ff */
[----:B------:R-:W-:-:S02]  /*0360*/  HADD2.F32 R84, -RZ, R13.H0_H0 ;  /* 0x2000000dff547230 */ /* 0x000fc40000004100 */
[----:B------:R-:W-:Y:S02]  /*0370*/  HADD2.F32 R83, -RZ, R13.H1_H1 ;  /* 0x3000000dff537230 */ /* 0x000fe40000004100 */
[--C-:B------:R-:W-:Y:S02]  /*0380*/  HADD2.F32 R82, -RZ, R14.reuse.H0_H0 ;  /* 0x2000000eff527230 */ /* 0x100fe40000004100 */
[----:B------:R-:W-:Y:S02]  /*0390*/  HADD2.F32 R81, -RZ, R14.H1_H1 ;  /* 0x3000000eff517230 */ /* 0x000fe40000004100 */
[----:B------:R-:W-:Y:S02]  /*03a0*/  HADD2.F32 R80, -RZ, R15.H0_H0 ;  /* 0x2000000fff507230 */ /* 0x000fe40000004100 */
[----:B------:R-:W-:Y:S02]  /*03b0*/  HADD2.F32 R8, -RZ, R7.H0_H0 ;  /* 0x20000007ff087230 */ /* 0x000fe40000004100 */
[----:B------:R-:W-:-:S02]  /*03c0*/  HADD2.F32 R15, -RZ, R15.H1_H1 ;  /* 0x3000000fff0f7230 */ /* 0x000fc40000004100 */
[--C-:B------:R-:W-:Y:S02]  /*03d0*/  HADD2.F32 R14, -RZ, R4.reuse.H0_H0 ;  /* 0x20000004ff0e7230 */ /* 0x100fe40000004100 */
[----:B------:R-:W-:Y:S02]  /*03e0*/  HADD2.F32 R13, -RZ, R4.H1_H1 ;  /* 0x30000004ff0d7230 */ /* 0x000fe40000004100 */
[----:B0-----:R-:W-:Y:S02]  /*03f0*/  HADD2.F32 R7, -RZ, R7.H1_H1 ;  /* 0x30000007ff077230 */ /* 0x001fe40000004100 */
.L_x_1236:
[----:B------:R-:W-:-:S05]  /*0400*/  MOV R90, 0x4 ;  /* 0x00000004005a7802 */ /* 0x000fca0000000f00 */
        /* <DEDUP_REMOVED lines=8> */
[----:B------:R-:W-:Y:S01]  /*0490*/  IMAD.WIDE R90, R87, R90, c[0x0][0x1a0] ;  /* 0x00006800575a7625 */ /* 0x000fe200078e025a */
[----:B------:R-:W-:Y:S01]  /*04a0*/  MOV R93, 0x10 ;  /* 0x00000010005d7802 */ /* 0x000fe20000000f00 */
[----:B------:R-:W-:Y:S01]  /*04b0*/  BSSY B0, `(.L_x_1183) ;  /* 0x00000d1000007945 */ /* 0x000fe20003800000 */
[----:B------:R-:W-:-:S02]  /*04c0*/  SHF.R.S32.HI R71, RZ, 0x1f, R0 ;  /* 0x0000001fff477819 */ /* 0x000fc40000011400 */
[----:B------:R-:W-:Y:S02]  /*04d0*/  IADD3 R87, R87, c[0x0][0x160], RZ ;  /* 0x0000580057577a10 */ /* 0x000fe40007ffe0ff */
[----:B------:R-:W-:Y:S02]  /*04e0*/  LEA.HI R2, R71, R0, RZ, 0x3 ;  /* 0x0000000047027211 */ /* 0x000fe400078f18ff */
[----:B------:R-:W-:Y:S02]  /*04f0*/  ISETP.GE.AND P1, PT, R87, c[0x0][0x164], PT ;  /* 0x0000590057007a0c */ /* 0x000fe40003f26270 */
[----:B------:R-:W-:-:S04]  /*0500*/  LEA.HI.SX32 R2, R2, R89, 0x1d ;  /* 0x0000005902027211 */ /* 0x000fc800078feaff */
[C---:B------:R-:W-:Y:S01]  /*0510*/  IADD3 R0, R2.reuse, 0x80, RZ ;  /* 0x0000008002007810 */ /* 0x040fe20007ffe0ff */
[----:B------:R-:W-:-:S04]  /*0520*/  IMAD.WIDE.U32 R96, R2, R93, c[0x0][0x218] ;  /* 0x0000860002607625 */ /* 0x000fc800078e005d */
[----:B------:R-:W-:Y:S01]  /*0530*/  IMAD.WIDE.U32 R94, R0, R93, c[0x0][0x218] ;  /* 0x00008600005e7625 */ /* 0x000fe200078e005d */
[----:B--2---:R-:W-:-:S13]  /*0540*/  ISETP.GT.AND P2, PT, R68, RZ, PT ;  /* 0x000000ff4400720c */ /* 0x004fda0003f44270 */
[----:B------:R-:W-:Y:S05]  /*0550*/  @P2 BRA `(.L_x_1184) ;  /* 0x0000014000002947 */ /* 0x000fea0003800000 */
[----:B0----5:R-:W-:Y:S01]  /*0560*/  ISETP.GE.AND P3, PT, R3, 0x1, PT ;  /* 0x000000010300780c */ /* 0x021fe20003f66270 */
[----:B------:R-:W-:Y:S01]  /*0570*/  HFMA2.MMA R92, -RZ, RZ, 0, 0 ;  /* 0x00000000ff5c7435 */ /* 0x000fe200000001ff */
[----:B------:R-:W-:Y:S02]  /*0580*/  ISETP.NE.U32.AND P0, PT, RZ, c[0x0][0x218], PT ;  /* 0x00008600ff007a0c */ /* 0x000fe40003f05070 */
[----:B------:R-:W-:Y:S02]  /*0590*/  MOV R91, 0x8 ;  /* 0x00000008005b7802 */ /* 0x000fe40000000f00 */
        /* <DEDUP_REMOVED lines=13> */
[----:B------:R-:W-:Y:S01]  /*0670*/  HFMA2.MMA R67, -RZ, RZ, 0, 0 ;  /* 0x00000000ff437435 */ /* 0x000fe200000001ff */
[----:B------:R-:W-:Y:S01]  /*0680*/  IMAD.MOV.U32 R122, RZ, RZ, RZ ;  /* 0x000000ffff7a7224 */ /* 0x000fe200078e00ff */
[----:B------:R-:W-:Y:S05]  /*0690*/  BRA `(.L_x_1185) ;  /* 0x00000b2000007947 */ /* 0x000fea0003800000 */
.L_x_1184:
        /* <DEDUP_REMOVED lines=18> */
[----:B------:R-:W-:Y:S01]  /*07c0*/  @P3 SHF.R.S32.HI R93, RZ, 0x1f, R92 ;  /* 0x0000001fff5d3819 */ /* 0x000fe2000001145c */
[----:B0-----:R-:W-:-:S03]  /*07d0*/  HFMA2.MMA R91, -RZ, RZ, 0, 4.76837158203125e-07 ;  /* 0x00000008ff5b7435 */ /* 0x001fc600000001ff */
[----:B------:R-:W-:Y:S02]  /*07e0*/  @P3 LEA.HI R100, R93, R92, RZ, 0x3 ;  /* 0x0000005c5d643211 */ /* 0x000fe400078f18ff */
[----:B------:R-:W-:Y:S02]  /*07f0*/  MOV R92, RZ ;  /* 0x000000ff005c7202 */ /* 0x000fe40000000f00 */
        /* <DEDUP_REMOVED lines=11> */
[----:B--2---:R-:W-:Y:S01]  /*08b0*/  FSEL R98, R98, RZ, !P0 ;  /* 0x000000ff62627208 */ /* 0x004fe20004000000 */
[--C-:B---3--:R-:W-:Y:S02]  /*08c0*/  HADD2.F32 R121, -RZ, R73.reuse.H0_H0 ;  /* 0x20000049ff797230 */ /* 0x108fe40000004100 */
[----:B------:R-:W-:Y:S02]  /*08d0*/  HADD2.F32 R123, -RZ, R73.H1_H1 ;  /* 0x30000049ff7b7230 */ /* 0x000fe40000004100 */
[----:B------:R-:W-:Y:S02]  /*08e0*/  HADD2.F32 R125, -RZ, R74.H0_H0 ;  /* 0x2000004aff7d7230 */ /* 0x000fe40000004100 */
[----:B----4-:R-:W-:Y:S02]  /*08f0*/  HADD2.F32 R101, -RZ, R65.H1_H1 ;  /* 0x30000041ff657230 */ /* 0x010fe40000004100 */
[----:B------:R-:W-:Y:S02]  /*0900*/  HADD2.F32 R103, -RZ, R66.H0_H0 ;  /* 0x20000042ff677230 */ /* 0x000fe40000004100 */
[----:B------:R-:W-:-:S02]  /*0910*/  HADD2.F32 R99, -RZ, R64.H0_H0 ;  /* 0x20000040ff637230 */ /* 0x000fc40000004100 */
[----:B------:R-:W-:Y:S01]  /*0920*/  HADD2.F32 R109, -RZ, R67.H0_H0 ;  /* 0x20000043ff6d7230 */ /* 0x000fe20000004100 */
[C---:B------:R-:W-:Y:S01]  /*0930*/  FADD.FTZ R101, -R98.reuse, R101 ;  /* 0x0000006562657221 */ /* 0x040fe20000010100 */
[----:B------:R-:W-:Y:S01]  /*0940*/  HADD2.F32 R107, -RZ, R66.H1_H1 ;  /* 0x30000042ff6b7230 */ /* 0x000fe20000004100 */
[C---:B------:R-:W-:Y:S01]  /*0950*/  FADD.FTZ R103, -R98.reuse, R103 ;  /* 0x0000006762677221 */ /* 0x040fe20000010100 */
[----:B------:R-:W-:Y:S02]  /*0960*/  HADD2.F32 R64, -RZ, R64.H1_H1 ;  /* 0x30000040ff407230 */ /* 0x000fe40000004100 */
[--C-:B0-----:R-:W-:Y:S01]  /*0970*/  HADD2.F32 R97, -RZ, R68.reuse.H0_H0 ;  /* 0x20000044ff617230 */ /* 0x101fe20000004100 */
[C---:B------:R-:W-:Y:S01]  /*0980*/  FADD.FTZ R73, -R98.reuse, R99 ;  /* 0x0000006362497221 */ /* 0x040fe20000010100 */
[----:B------:R-:W-:Y:S01]  /*0990*/  HADD2.F32 R96, -RZ, R68.H1_H1 ;  /* 0x30000044ff607230 */ /* 0x000fe20000004100 */
[C---:B------:R-:W-:Y:S01]  /*09a0*/  FADD.FTZ R109, -R98.reuse, R109 ;  /* 0x0000006d626d7221 */ /* 0x040fe20000010100 */
[----:B------:R-:W-:Y:S01]  /*09b0*/  HADD2.F32 R100, -RZ, R65.H0_H0 ;  /* 0x20000041ff647230 */ /* 0x000fe20000004100 */
[----:B------:R-:W-:Y:S01]  /*09c0*/  FADD.FTZ R107, -R98, R107 ;  /* 0x0000006b626b7221 */ /* 0x000fe20000010100 */
[----:B------:R-:W-:-:S02]  /*09d0*/  HADD2.F32 R89, -RZ, R69.H0_H0 ;  /* 0x20000045ff597230 */ /* 0x000fc40000004100 */
[----:B------:R-:W-:Y:S02]  /*09e0*/  HADD2.F32 R68, -RZ, R69.H1_H1 ;  /* 0x30000045ff447230 */ /* 0x000fe40000004100 */
[----:B------:R-:W-:Y:S01]  /*09f0*/  HADD2.F32 R102, -RZ, R74.H1_H1 ;  /* 0x3000004aff667230 */ /* 0x000fe20000004100 */
[----:B------:R-:W-:Y:S01]  /*0a00*/  FMUL.FTZ R74, R4, R101 ;  /* 0x00000065044a7220 */ /* 0x000fe20000410000 */
[----:B------:R-:W-:Y:S01]  /*0a10*/  HADD2.F32 R111, -RZ, R67.H1_H1 ;  /* 0x30000043ff6f7230 */ /* 0x000fe20000004100 */
[----:B------:R-:W-:Y:S01]  /*0a20*/  FMUL.FTZ R104, R86, R97 ;  /* 0x0000006156687220 */ /* 0x000fe20000410000 */
[----:B------:R-:W-:Y:S02]  /*0a30*/  HADD2.F32 R69, -RZ, R70.H0_H0 ;  /* 0x20000046ff457230 */ /* 0x000fe40000004100 */
[--C-:B------:R-:W-:Y:S02]  /*0a40*/  HADD2.F32 R105, -RZ, R75.reuse.H0_H0 ;  /* 0x2000004bff697230 */ /* 0x100fe40000004100 */
[----:B------:R-:W-:Y:S01]  /*0a50*/  HADD2.F32 R65, -RZ, R75.H1_H1 ;  /* 0x3000004bff417230 */ /* 0x000fe20000004100 */
[----:B------:R-:W-:Y:S01]  /*0a60*/  FADD.FTZ R75, -R98, R64 ;  /* 0x00000040624b7221 */ /* 0x000fe20000010100 */
[----:B------:R-:W-:-:S02]  /*0a70*/  HADD2.F32 R117, -RZ, R77.H0_H0 ;  /* 0x2000004dff757230 */ /* 0x000fc40000004100 */
[----:B------:R-:W-:Y:S01]  /*0a80*/  HADD2.F32 R116, -RZ, R77.H1_H1 ;  /* 0x3000004dff747230 */ /* 0x000fe20000004100 */
[C---:B------:R-:W-:Y:S01]  /*0a90*/  FMUL.FTZ R77, R4.reuse, R103 ;  /* 0x00000067044d7220 */ /* 0x040fe20000410000 */
[--C-:B------:R-:W-:Y:S01]  /*0aa0*/  HADD2.F32 R67, -RZ, R71.reuse.H0_H0 ;  /* 0x20000047ff437230 */ /* 0x100fe20000004100 */
[C---:B------:R-:W-:Y:S01]  /*0ab0*/  FMUL.FTZ R73, R4.reuse, R73 ;  /* 0x0000004904497220 */ /* 0x040fe20000410000 */
[----:B------:R-:W-:Y:S02]  /*0ac0*/  HADD2.F32 R66, -RZ, R71.H1_H1 ;  /* 0x30000047ff427230 */ /* 0x000fe40000004100 */
[--C-:B------:R-:W-:Y:S02]  /*0ad0*/  HADD2.F32 R71, -RZ, R79.reuse.H0_H0 ;  /* 0x2000004fff477230 */ /* 0x100fe40000004100 */
[----:B------:R-:W-:Y:S01]  /*0ae0*/  HADD2.F32 R64, -RZ, R79.H1_H1 ;  /* 0x3000004fff407230 */ /* 0x000fe20000004100 */
[----:B------:R-:W-:Y:S01]  /*0af0*/  FMUL.FTZ R79, R4, R109 ;  /* 0x0000006d044f7220 */ /* 0x000fe20000410000 */
[--C-:B------:R-:W-:Y:S01]  /*0b00*/  HADD2.F32 R115, -RZ, R76.reuse.H0_H0 ;  /* 0x2000004cff737230 */ /* 0x100fe20000004100 */
[-C--:B------:R-:W-:Y:S01]  /*0b10*/  FFMA.FTZ R19, R74, R68.reuse, R19 ;  /* 0x000000444a137223 */ /* 0x080fe20000010013 */
[----:B------:R-:W-:Y:S01]  /*0b20*/  HADD2.F32 R114, -RZ, R76.H1_H1 ;  /* 0x3000004cff727230 */ /* 0x000fe20000004100 */
[----:B------:R-:W-:Y:S01]  /*0b30*/  FMUL.FTZ R76, R4, R107 ;  /* 0x0000006b044c7220 */ /* 0x000fe20000410000 */
[--C-:B------:R-:W-:Y:S01]  /*0b40*/  HADD2.F32 R113, -RZ, R72.reuse.H0_H0 ;  /* 0x20000048ff717230 */ /* 0x100fe20000004100 */
[----:B------:R-:W-:Y:S01]  /*0b50*/  FADD.FTZ R39, R39, R68 ;  /* 0x0000004427277221 */ /* 0x000fe20000010000 */
[----:B------:R-:W-:Y:S01]  /*0b60*/  HADD2.F32 R119, -RZ, R72.H1_H1 ;  /* 0x30000048ff777230 */ /* 0x000fe20000004100 */
        /* <DEDUP_REMOVED lines=18> */
[--C-:B-1----:R-:W-:Y:S01]  /*0c90*/  HADD2.F32 R95, -RZ, R78.reuse.H0_H0 ;  /* 0x2000004eff5f7230 */ /* 0x102fe20000004100 */
[----:B------:R-:W-:Y:S01]  /*0ca0*/  FFMA.FTZ R69, R75, R106, R69 ;  /* 0x0000006a4b457223 */ /* 0x000fe20000010045 */
[----:B------:R-:W-:Y:S01]  /*0cb0*/  HADD2.F32 R94, -RZ, R78.H1_H1 ;  /* 0x3000004eff5e7230 */ /* 0x000fe20000004100 */
[----:B------:R-:W-:Y:S01]  /*0cc0*/  FADD.FTZ R113, -R98, R113 ;  /* 0x0000007162717221 */ /* 0x000fe20000010100 */
[----:B------:R-:W-:Y:S01]  /*0cd0*/  HADD2.F32 R70, -RZ, R70.H1_H1 ;  /* 0x30000046ff467230 */ /* 0x000fe20000004100 */
        /* <DEDUP_REMOVED lines=78> */
.L_x_1185:
[----:B0-----:R-:W-:Y:S05]  /*11c0*/  BSYNC B0 ;  /* 0x0000000000007941 */ /* 0x001fea0003800000 */
.L_x_1183:
[----:B------:R-:W-:Y:S02]  /*11d0*/  LOP3.LUT P3, RZ, R5, 0xff, RZ, 0xc0, !PT ;  /* 0x000000ff05ff7812 */ /* 0x000fe4000786c0ff */
[----:B------:R-:W-:-:S02]  /*11e0*/  SHF.R.U32.HI R66, RZ, 0x5, R88 ;  /* 0x00000005ff427819 */ /* 0x000fc40000011658 */
[----:B-----5:R-:W-:Y:S02]  /*11f0*/  MOV R64, R92 ;  /* 0x0000005c00407202 */ /* 0x020fe40000000f00 */
[----:B------:R-:W-:Y:S02]  /*1200*/  MOV R65, R90 ;  /* 0x0000005a00417202 */ /* 0x000fe40000000f00 */
[----:B------:R-:W-:Y:S02]  /*1210*/  LOP3.LUT R96, R66, 0x7fffffc, RZ, 0xc0, !PT ;  /* 0x07fffffc42607812 */ /* 0x000fe400078ec0ff */
[----:B------:R-:W-:Y:S02]  /*1220*/  LOP3.LUT P0, RZ, R88, 0x1f, RZ, 0xc0, !PT ;  /* 0x0000001f58ff7812 */ /* 0x000fe4000780c0ff */
[----:B------:R-:W-:Y:S02]  /*1230*/  PRMT R97, R64, 0x7610, R97 ;  /* 0x0000761040617816 */ /* 0x000fe40000000061 */
[----:B------:R-:W-:-:S02]  /*1240*/  PRMT R89, R65, 0x7610, R89 ;  /* 0x0000761041597816 */ /* 0x000fc40000000059 */
[----:B------:R-:W-:Y:S01]  /*1250*/  @!P3 IADD3 R96, R96, 0x4, RZ ;  /* 0x000000046060b810 */ /* 0x000fe20007ffe0ff */
[----:B------:R-:W-:Y:S05]  /*1260*/  BRA.DIV ~URZ, `(.L_x_1186) ;  /* 0x00001ba27f007947 */ /* 0x000fea000b800000 */
[----:B------:R0:W1:Y:S02]  /*1270*/  SHFL.DOWN PT, R95, R122, 0x10, 0x1f ;  /* 0x0a001f007a5f7f89 */ /* 0x00006400000e0000 */
.L_x_1237:
        /* <DEDUP_REMOVED lines=18> */
.L_x_1238:
        /* <DEDUP_REMOVED lines=21> */
[----:B------:R-:W-:Y:S01]  /*14f0*/  HFMA2.MMA R66, -RZ, RZ, 0, 0 ;  /* 0x00000000ff427435 */ /* 0x000fe200000001ff */
[----:B------:R-:W-:Y:S01]  /*1500*/  @P3 LOP3.LUT R3, R88, 0x7f, RZ, 0xc0, !PT ;  /* 0x0000007f58033812 */ /* 0x000fe200078ec0ff */
[----:B------:R-:W-:Y:S02]  /*1510*/  FADD.FTZ R67, R70, R123 ;  /* 0x0000007b46437221 */ /* 0x000fe40000010000 */
[----:B------:R-:W-:Y:S02]  /*1520*/  FADD.FTZ R64, R71, R64 ;  /* 0x0000004047407221 */ /* 0x000fe40000010000 */
        /* <DEDUP_REMOVED lines=10> */
[----:B------:R-:W-:Y:S01]  /*15d0*/  HADD2.F32 R3, -RZ, R48.H0_H0 ;  /* 0x20000030ff037230 */ /* 0x000fe20000004100 */
[----:B------:R-:W-:Y:S05]  /*15e0*/  BRA `(.L_x_1190) ;  /* 0x000000b000007947 */ /* 0x000fea0003800000 */
.L_x_1189:
        /* <DEDUP_REMOVED lines=11> */
.L_x_1190:
[----:B------:R-:W-:Y:S05]  /*16a0*/  BSYNC B0 ;  /* 0x0000000000007941 */ /* 0x000fea0003800000 */
.L_x_1188:
[----:B------:R-:W-:Y:S01]  /*16b0*/  ISETP.NE.U32.AND P0, PT, RZ, c[0x0][0x258], PT ;  /* 0x00009600ff007a0c */ /* 0x000fe20003f05070 */
[----:B------:R-:W-:Y:S01]  /*16c0*/  @P3 FMUL.FTZ R64, R3, c[0x0][0x1ec] ;  /* 0x00007b0003403a20 */ /* 0x000fe20000410000 */
[----:B------:R-:W-:Y:S01]  /*16d0*/  @P3 LOP3.LUT P5, RZ, R97, 0xff, RZ, 0xc0, !PT ;  /* 0x000000ff61ff3812 */ /* 0x000fe200078ac0ff */
        /* <DEDUP_REMOVED lines=13> */
.L_x_1192:
[----:B------:R-:W-:-:S04]  /*17b0*/  ISETP.NE.AND P5, PT, R6, RZ, PT ;  /* 0x000000ff0600720c */ /* 0x000fc80003fa5270 */
[----:B------:R-:W-:-:S05]  /*17c0*/  FSEL R3, R67, RZ, !P5 ;  /* 0x000000ff43037208 */ /* 0x000fca0006800000 */
[----:B------:R-:W-:-:S04]  /*17d0*/  FFMA.FTZ R64, R72, R68, R3 ;  /* 0x0000004448407223 */ /* 0x000fc80000010003 */
[----:B------:R-:W-:Y:S01]  /*17e0*/  FADD.FTZ R3, R107, -R64 ;  /* 0x800000406b037221 */ /* 0x000fe20000010000 */
[----:B------:R-:W-:-:S03]  /*17f0*/  @P4 HADD2.F32 R64, -RZ, R48.H1_H1 ;  /* 0x30000030ff404230 */ /* 0x000fc60000004100 */
[----:B------:R-:W-:-:S04]  /*1800*/  FMUL.FTZ R3, R4, R3 ;  /* 0x0000000304037220 */ /* 0x000fc80000410000 */
[----:B------:R-:W-:Y:S02]  /*1810*/  @P4 FADD.FTZ R3, R3, R64 ;  /* 0x0000004003034221 */ /* 0x000fe40000010000 */
.L_x_1193:
[----:B------:R-:W-:Y:S05]  /*1820*/  BSYNC B0 ;  /* 0x0000000000007941 */ /* 0x000fea0003800000 */
.L_x_1191:
        /* <DEDUP_REMOVED lines=14> */
.L_x_1195:
[----:B------:R-:W-:Y:S01]  /*1910*/  ISETP.NE.AND P5, PT, R6, RZ, PT ;  /* 0x000000ff0600720c */ /* 0x000fe20003fa5270 */
[----:B------:R-:W-:-:S03]  /*1920*/  @P4 HADD2.F32 R64, -RZ, R49.H0_H0 ;  /* 0x20000031ff404230 */ /* 0x000fc60000004100 */
[----:B------:R-:W-:-:S05]  /*1930*/  FSEL R3, R67, RZ, !P5 ;  /* 0x000000ff43037208 */ /* 0x000fca0006800000 */
[----:B------:R-:W-:-:S04]  /*1940*/  FFMA.FTZ R3, R75, R68, R3 ;  /* 0x000000444b037223 */ /* 0x000fc80000010003 */
[----:B------:R-:W-:-:S04]  /*1950*/  FADD.FTZ R3, R106, -R3 ;  /* 0x800000036a037221 */ /* 0x000fc80000010000 */
[----:B------:R-:W-:-:S04]  /*1960*/  FMUL.FTZ R3, R4, R3 ;  /* 0x0000000304037220 */ /* 0x000fc80000410000 */
[----:B------:R-:W-:Y:S02]  /*1970*/  @P4 FADD.FTZ R3, R3, R64 ;  /* 0x0000004003034221 */ /* 0x000fe40000010000 */
.L_x_1196:
[----:B------:R-:W-:Y:S05]  /*1980*/  BSYNC B0 ;  /* 0x0000000000007941 */ /* 0x000fea0003800000 */
.L_x_1194:
        /* <DEDUP_REMOVED lines=14> */
.L_x_1198:
[----:B------:R-:W-:-:S04]  /*1a70*/  ISETP.NE.AND P5, PT, R6, RZ, PT ;  /* 0x000000ff0600720c */ /* 0x000fc80003fa5270 */
[----:B------:R-:W-:-:S05]  /*1a80*/  FSEL R3, R67, RZ, !P5 ;  /* 0x000000ff43037208 */ /* 0x000fca0006800000 */
[----:B------:R-:W-:-:S04]  /*1a90*/  FFMA.FTZ R64, R74, R68, R3 ;  /* 0x000000444a407223 */ /* 0x000fc80000010003 */
[----:B------:R-:W-:Y:S01]  /*1aa0*/  FADD.FTZ R3, R109, -R64 ;  /* 0x800000406d037221 */ /* 0x000fe20000010000 */
[----:B------:R-:W-:-:S03]  /*1ab0*/  @P4 HADD2.F32 R64, -RZ, R49.H1_H1 ;  /* 0x30000031ff404230 */ /* 0x000fc60000004100 */
[----:B------:R-:W-:-:S04]  /*1ac0*/  FMUL.FTZ R3, R4, R3 ;  /* 0x0000000304037220 */ /* 0x000fc80000410000 */
[----:B------:R-:W-:Y:S02]  /*1ad0*/  @P4 FADD.FTZ R3, R3, R64 ;  /* 0x0000004003034221 */ /* 0x000fe40000010000 */
.L_x_1199:
[----:B------:R-:W-:Y:S05]  /*1ae0*/  BSYNC B0 ;  /* 0x0000000000007941 */ /* 0x000fea0003800000 */
.L_x_1197:
        /* <DEDUP_REMOVED lines=14> */
.L_x_1201:
[----:B------:R-:W-:Y:S01]  /*1bd0*/  ISETP.NE.AND P5, PT, R6, RZ, PT ;  /* 0x000000ff0600720c */ /* 0x000fe20003fa5270 */
[----:B------:R-:W-:-:S03]  /*1be0*/  @P4 HADD2.F32 R64, -RZ, R50.H0_H0 ;  /* 0x20000032ff404230 */ /* 0x000fc60000004100 */
[----:B------:R-:W-:-:S05]  /*1bf0*/  FSEL R3, R67, RZ, !P5 ;  /* 0x000000ff43037208 */ /* 0x000fca0006800000 */
[----:B------:R-:W-:-:S04]  /*1c00*/  FFMA.FTZ R3, R77, R68, R3 ;  /* 0x000000444d037223 */ /* 0x000fc80000010003 */
[----:B------:R-:W-:-:S04]  /*1c10*/  FADD.FTZ R3, R108, -R3 ;  /* 0x800000036c037221 */ /* 0x000fc80000010000 */
[----:B------:R-:W-:-:S04]  /*1c20*/  FMUL.FTZ R3, R4, R3 ;  /* 0x0000000304037220 */ /* 0x000fc80000410000 */
[----:B------:R-:W-:Y:S02]  /*1c30*/  @P4 FADD.FTZ R3, R3, R64 ;  /* 0x0000004003034221 */ /* 0x000fe40000010000 */
.L_x_1202:
[----:B------:R-:W-:Y:S05]  /*1c40*/  BSYNC B0 ;  /* 0x0000000000007941 */ /* 0x000fea0003800000 */
.L_x_1200:
        /* <DEDUP_REMOVED lines=14> */
.L_x_1204:
[----:B------:R-:W-:-:S04]  /*1d30*/  ISETP.NE.AND P5, PT, R6, RZ, PT ;  /* 0x000000ff0600720c */ /* 0x000fc80003fa5270 */
[----:B------:R-:W-:-:S05]  /*1d40*/  FSEL R3, R67, RZ, !P5 ;  /* 0x000000ff43037208 */ /* 0x000fca0006800000 */
[----:B------:R-:W-:-:S04]  /*1d50*/  FFMA.FTZ R64, R76, R68, R3 ;  /* 0x000000444c407223 */ /* 0x000fc80000010003 */
[----:B------:R-:W-:Y:S01]  /*1d60*/  FADD.FTZ R3, R111, -R64 ;  /* 0x800000406f037221 */ /* 0x000fe20000010000 */
[----:B------:R-:W-:-:S03]  /*1d70*/  @P4 HADD2.F32 R64, -RZ, R50.H1_H1 ;  /* 0x30000032ff404230 */ /* 0x000fc60000004100 */
[----:B------:R-:W-:-:S04]  /*1d80*/  FMUL.FTZ R3, R4, R3 ;  /* 0x0000000304037220 */ /* 0x000fc80000410000 */
[----:B------:R-:W-:Y:S02]  /*1d90*/  @P4 FADD.FTZ R3, R3, R64 ;  /* 0x0000004003034221 */ /* 0x000fe40000010000 */
.L_x_1205:
[----:B------:R-:W-:Y:S05]  /*1da0*/  BSYNC B0 ;  /* 0x0000000000007941 */ /* 0x000fea0003800000 */
.L_x_1203:
        /* <DEDUP_REMOVED lines=14> */
.L_x_1207:
[----:B------:R-:W-:Y:S01]  /*1e90*/  ISETP.NE.AND P5, PT, R6, RZ, PT ;  /* 0x000000ff0600720c */ /* 0x000fe20003fa5270 */
[----:B------:R-:W-:-:S03]  /*1ea0*/  @P4 HADD2.F32 R64, -RZ, R51.H0_H0 ;  /* 0x20000033ff404230 */ /* 0x000fc60000004100 */
[----:B------:R-:W-:-:S05]  /*1eb0*/  FSEL R3, R67, RZ, !P5 ;  /* 0x000000ff43037208 */ /* 0x000fca0006800000 */
[----:B------:R-:W-:-:S04]  /*1ec0*/  FFMA.FTZ R3, R79, R68, R3 ;  /* 0x000000444f037223 */ /* 0x000fc80000010003 */
[----:B------:R-:W-:-:S04]  /*1ed0*/  FADD.FTZ R3, R110, -R3 ;  /* 0x800000036e037221 */ /* 0x000fc80000010000 */
[----:B------:R-:W-:-:S04]  /*1ee0*/  FMUL.FTZ R3, R4, R3 ;  /* 0x0000000304037220 */ /* 0x000fc80000410000 */
[----:B------:R-:W-:Y:S02]  /*1ef0*/  @P4 FADD.FTZ R3, R3, R64 ;  /* 0x0000004003034221 */ /* 0x000fe40000010000 */
.L_x_1208:
[----:B------:R-:W-:Y:S05]  /*1f00*/  BSYNC B0 ;  /* 0x0000000000007941 */ /* 0x000fea0003800000 */
.L_x_1206:
        /* <DEDUP_REMOVED lines=14> */
.L_x_1210:
[----:B------:R-:W-:-:S04]  /*1ff0*/  ISETP.NE.AND P5, PT, R6, RZ, PT ;  /* 0x000000ff0600720c */ /* 0x000fc80003fa5270 */
[----:B------:R-:W-:-:S05]  /*2000*/  FSEL R3, R67, RZ, !P5 ;  /* 0x000000ff43037208 */ /* 0x000fca0006800000 */
[----:B------:R-:W-:-:S04]  /*2010*/  FFMA.FTZ R64, R78, R68, R3 ;  /* 0x000000444e407223 */ /* 0x000fc80000010003 */
[----:B------:R-:W-:Y:S01]  /*2020*/  FADD.FTZ R3, R113, -R64 ;  /* 0x8000004071037221 */ /* 0x000fe20000010000 */
[----:B------:R-:W-:-:S03]  /*2030*/  @P4 HADD2.F32 R64, -RZ, R51.H1_H1 ;  /* 0x30000033ff404230 */ /* 0x000fc60000004100 */
[----:B------:R-:W-:-:S04]  /*2040*/  FMUL.FTZ R3, R4, R3 ;  /* 0x0000000304037220 */ /* 0x000fc80000410000 */
[----:B------:R-:W-:Y:S02]  /*2050*/  @P4 FADD.FTZ R3, R3, R64 ;  /* 0x0000004003034221 */ /* 0x000fe40000010000 */
.L_x_1211:
[----:B------:R-:W-:Y:S05]  /*2060*/  BSYNC B0 ;  /* 0x0000000000007941 */ /* 0x000fea0003800000 */
.L_x_1209:
[----:B------:R-:W-:Y:S01]  /*2070*/  @P3 FMUL.FTZ R64, R3, c[0x0][0x1ec] ;  /* 0x00007b0003403a20 */ /* 0x000fe20000410000 */
[----:B------:R-:W-:Y:S01]  /*2080*/  @P3 LOP3.LUT P5, RZ, R93, 0xff000000, RZ, 0xc0, !PT ;  /* 0xff0000005dff3812 */ /* 0x000fe200078ac0ff */
[----:B------:R-:W-:Y:S01]  /*2090*/  @P0 IMAD.MOV.U32 R65, RZ, RZ, 0x10 ;  /* 0x00000010ff410424 */ /* 0x000fe200078e00ff */
[----:B------:R-:W-:Y:S01]  /*20a0*/  @P3 MOV R71, 0x10 ;  /* 0x0000001000473802 */ /* 0x000fe20000000f00 */
[----:B------:R-:W-:Y:S01]  /*20b0*/  @P3 FMUL.FTZ R64, R64, c[0x0][0x1e8] ;  /* 0x00007a0040403a20 */ /* 0x000fe20000410000 */
[----:B------:R-:W-:Y:S01]  /*20c0*/  @P0 F2FP.PACK_AB R69, RZ, R3 ;  /* 0x00000003ff45023e */ /* 0x000fe200000000ff */
[----:B------:R-:W-:Y:S03]  /*20d0*/  BSSY B0, `(.L_x_1212) ;  /* 0x0000015000007945 */ /* 0x000fe60003800000 */
[----:B------:R-:W-:Y:S01]  /*20e0*/  @P3 FSEL R70, R64, RZ, P5 ;  /* 0x000000ff40463208 */ /* 0x000fe20002800000 */
[----:B------:R-:W-:Y:S01]  /*20f0*/  @P0 IMAD.WIDE.U32 R64, R2, R65, c[0x0][0x258] ;  /* 0x0000960002400625 */ /* 0x000fe200078e0041 */
[----:B------:R-:W-:-:S02]  /*2100*/  @P0 PRMT R59, R59, 0x5410, R69 ;  /* 0x000054103b3b0816 */ /* 0x000fc40000000045 */
[----:B------:R-:W-:Y:S01]  /*2110*/  @P3 F2FP.PACK_AB R70, RZ, R70 ;  /* 0x00000046ff46323e */ /* 0x000fe200000000ff */
[----:B------:R-:W-:Y:S02]  /*2120*/  @P3 IMAD.WIDE.U32 R2, R66, R71, c[0x0][0x248] ;  /* 0x0000920042023625 */ /* 0x000fe400078e0047 */
[----:B------:R0:W-:Y:S01]  /*2130*/  @P0 STG.E.128 [R64.64], R56 ;  /* 0x0000003840000986 */ /* 0x0001e2000c101d04 */
[----:B------:R-:W-:-:S05]  /*2140*/  @P3 PRMT R63, R63, 0x5410, R70 ;  /* 0x000054103f3f3816 */ /* 0x000fca0000000046 */
[----:B------:R0:W-:Y:S01]  /*2150*/  @P3 STG.E.128 [R2.64], R60 ;  /* 0x0000003c02003986 */ /* 0x0001e2000c101d04 */
[----:B------:R-:W-:Y:S05]  /*2160*/  @P2 BRA `(.L_x_1213) ;  /* 0x0000004000002947 */ /* 0x000fea0003800000 */
[----:B0-----:R-:W-:Y:S01]  /*2170*/  HFMA2.MMA R3, -RZ, RZ, 0, 0 ;  /* 0x00000000ff037435 */ /* 0x001fe200000001ff */
[----:B------:R-:W-:Y:S05]  /*2180*/  @!P4 BRA `(.L_x_1214) ;  /* 0x000000900000c947 */ /* 0x000fea0003800000 */
[----:B------:R-:W-:Y:S01]  /*2190*/  HADD2.F32 R3, -RZ, R52.H0_H0 ;  /* 0x20000034ff037230 */ /* 0x000fe20000004100 */
[----:B------:R-:W-:Y:S05]  /*21a0*/  BRA `(.L_x_1214) ;  /* 0x0000007000007947 */ /* 0x000fea0003800000 */
.L_x_1213:
[----:B------:R-:W-:Y:S01]  /*21b0*/  ISETP.NE.AND P5, PT, R6, RZ, PT ;  /* 0x000000ff0600720c */ /* 0x000fe20003fa5270 */
[----:B0-----:R-:W-:-:S03]  /*21c0*/  @P4 HADD2.F32 R2, -RZ, R52.H0_H0 ;  /* 0x20000034ff024230 */ /* 0x001fc60000004100 */
[----:B------:R-:W-:-:S05]  /*21d0*/  FSEL R3, R67, RZ, !P5 ;  /* 0x000000ff43037208 */ /* 0x000fca0006800000 */
[----:B------:R-:W-:-:S04]  /*21e0*/  FFMA.FTZ R3, R99, R68, R3 ;  /* 0x0000004463037223 */ /* 0x000fc80000010003 */
[----:B------:R-:W-:-:S04]  /*21f0*/  FADD.FTZ R3, R112, -R3 ;  /* 0x8000000370037221 */ /* 0x000fc80000010000 */
[----:B------:R-:W-:-:S04]  /*2200*/  FMUL.FTZ R3, R4, R3 ;  /* 0x0000000304037220 */ /* 0x000fc80000410000 */
[----:B------:R-:W-:Y:S02]  /*2210*/  @P4 FADD.FTZ R3, R3, R2 ;  /* 0x0000000203034221 */ /* 0x000fe40000010000 */
.L_x_1214:
[----:B------:R-:W-:Y:S05]  /*2220*/  BSYNC B0 ;  /* 0x0000000000007941 */ /* 0x000fea0003800000 */
.L_x_1212:
        /* <DEDUP_REMOVED lines=14> */
.L_x_1216:
[----:B------:R-:W-:-:S04]  /*2310*/  ISETP.NE.AND P5, PT, R6, RZ, PT ;  /* 0x000000ff0600720c */ /* 0x000fc80003fa5270 */
[----:B------:R-:W-:-:S05]  /*2320*/  FSEL R3, R67, RZ, !P5 ;  /* 0x000000ff43037208 */ /* 0x000fca0006800000 */
[----:B------:R-:W-:-:S04]  /*2330*/  FFMA.FTZ R2, R98, R68, R3 ;  /* 0x0000004462027223 */ /* 0x000fc80000010003 */
[----:B------:R-:W-:Y:S01]  /*2340*/  FADD.FTZ R3, R115, -R2 ;  /* 0x8000000273037221 */ /* 0x000fe20000010000 */
[----:B------:R-:W-:-:S03]  /*2350*/  @P4 HADD2.F32 R2, -RZ, R52.H1_H1 ;  /* 0x30000034ff024230 */ /* 0x000fc60000004100 */
[----:B------:R-:W-:-:S04]  /*2360*/  FMUL.FTZ R3, R4, R3 ;  /* 0x0000000304037220 */ /* 0x000fc80000410000 */
[----:B------:R-:W-:Y:S02]  /*2370*/  @P4 FADD.FTZ R3, R3, R2 ;  /* 0x0000000203034221 */ /* 0x000fe40000010000 */
.L_x_1217:
[----:B------:R-:W-:Y:S05]  /*2380*/  BSYNC B0 ;  /* 0x0000000000007941 */ /* 0x000fea0003800000 */
.L_x_1215:
        /* <DEDUP_REMOVED lines=14> */
.L_x_1219:
[----:B------:R-:W-:Y:S01]  /*2470*/  ISETP.NE.AND P5, PT, R6, RZ, PT ;  /* 0x000000ff0600720c */ /* 0x000fe20003fa5270 */
[----:B------:R-:W-:-:S03]  /*2480*/  @P4 HADD2.F32 R2, -RZ, R53.H0_H0 ;  /* 0x20000035ff024230 */ /* 0x000fc60000004100 */
[----:B------:R-:W-:-:S05]  /*2490*/  FSEL R3, R67, RZ, !P5 ;  /* 0x000000ff43037208 */ /* 0x000fca0006800000 */
[----:B------:R-:W-:-:S04]  /*24a0*/  FFMA.FTZ R3, R101, R68, R3 ;  /* 0x0000004465037223 */ /* 0x000fc80000010003 */
[----:B------:R-:W-:-:S04]  /*24b0*/  FADD.FTZ R3, R114, -R3 ;  /* 0x8000000372037221 */ /* 0x000fc80000010000 */
[----:B------:R-:W-:-:S04]  /*24c0*/  FMUL.FTZ R3, R4, R3 ;  /* 0x0000000304037220 */ /* 0x000fc80000410000 */
[----:B------:R-:W-:Y:S02]  /*24d0*/  @P4 FADD.FTZ R3, R3, R2 ;  /* 0x0000000203034221 */ /* 0x000fe40000010000 */
.L_x_1220:
[----:B------:R-:W-:Y:S05]  /*24e0*/  BSYNC B0 ;  /* 0x0000000000007941 */ /* 0x000fea0003800000 */
.L_x_1218:
        /* <DEDUP_REMOVED lines=14> */
.L_x_1222:
[----:B------:R-:W-:-:S04]  /*25d0*/  ISETP.NE.AND P5, PT, R6, RZ, PT ;  /* 0x000000ff0600720c */ /* 0x000fc80003fa5270 */
[----:B------:R-:W-:-:S05]  /*25e0*/  FSEL R3, R67, RZ, !P5 ;  /* 0x000000ff43037208 */ /* 0x000fca0006800000 */
[----:B------:R-:W-:-:S04]  /*25f0*/  FFMA.FTZ R2, R100, R68, R3 ;  /* 0x0000004464027223 */ /* 0x000fc80000010003 */
[----:B------:R-:W-:Y:S01]  /*2600*/  FADD.FTZ R3, R117, -R2 ;  /* 0x8000000275037221 */ /* 0x000fe20000010000 */
[----:B------:R-:W-:-:S03]  /*2610*/  @P4 HADD2.F32 R2, -RZ, R53.H1_H1 ;  /* 0x30000035ff024230 */ /* 0x000fc60000004100 */
[----:B------:R-:W-:-:S04]  /*2620*/  FMUL.FTZ R3, R4, R3 ;  /* 0x0000000304037220 */ /* 0x000fc80000410000 */
[----:B------:R-:W-:Y:S02]  /*2630*/  @P4 FADD.FTZ R3, R3, R2 ;  /* 0x0000000203034221 */ /* 0x000fe40000010000 */
.L_x_1223:
[----:B------:R-:W-:Y:S05]  /*2640*/  BSYNC B0 ;  /* 0x0000000000007941 */ /* 0x000fea0003800000 */
.L_x_1221:
        /* <DEDUP_REMOVED lines=14> */
.L_x_1225:
[----:B------:R-:W-:Y:S01]  /*2730*/  ISETP.NE.AND P5, PT, R6, RZ, PT ;  /* 0x000000ff0600720c */ /* 0x000fe20003fa5270 */
[----:B------:R-:W-:-:S03]  /*2740*/  @P4 HADD2.F32 R2, -RZ, R54.H0_H0 ;  /* 0x20000036ff024230 */ /* 0x000fc60000004100 */
[----:B------:R-:W-:-:S05]  /*2750*/  FSEL R3, R67, RZ, !P5 ;  /* 0x000000ff43037208 */ /* 0x000fca0006800000 */
[----:B------:R-:W-:-:S04]  /*2760*/  FFMA.FTZ R3, R103, R68, R3 ;  /* 0x0000004467037223 */ /* 0x000fc80000010003 */
[----:B------:R-:W-:-:S04]  /*2770*/  FADD.FTZ R3, R116, -R3 ;  /* 0x8000000374037221 */ /* 0x000fc80000010000 */
[----:B------:R-:W-:-:S04]  /*2780*/  FMUL.FTZ R3, R4, R3 ;  /* 0x0000000304037220 */ /* 0x000fc80000410000 */
[----:B------:R-:W-:Y:S02]  /*2790*/  @P4 FADD.FTZ R3, R3, R2 ;  /* 0x0000000203034221 */ /* 0x000fe40000010000 */
.L_x_1226:
[----:B------:R-:W-:Y:S05]  /*27a0*/  BSYNC B0 ;  /* 0x0000000000007941 */ /* 0x000fea0003800000 */
.L_x_1224:
        /* <DEDUP_REMOVED lines=14> */
.L_x_1228:
[----:B------:R-:W-:-:S04]  /*2890*/  ISETP.NE.AND P5, PT, R6, RZ, PT ;  /* 0x000000ff0600720c */ /* 0x000fc80003fa5270 */
[----:B------:R-:W-:-:S05]  /*28a0*/  FSEL R3, R67, RZ, !P5 ;  /* 0x000000ff43037208 */ /* 0x000fca0006800000 */
[----:B------:R-:W-:-:S04]  /*28b0*/  FFMA.FTZ R2, R102, R68, R3 ;  /* 0x0000004466027223 */ /* 0x000fc80000010003 */
[----:B------:R-:W-:Y:S01]  /*28c0*/  FADD.FTZ R3, R119, -R2 ;  /* 0x8000000277037221 */ /* 0x000fe20000010000 */
[----:B------:R-:W-:-:S03]  /*28d0*/  @P4 HADD2.F32 R2, -RZ, R54.H1_H1 ;  /* 0x30000036ff024230 */ /* 0x000fc60000004100 */
[----:B------:R-:W-:-:S04]  /*28e0*/  FMUL.FTZ R3, R4, R3 ;  /* 0x0000000304037220 */ /* 0x000fc80000410000 */
[----:B------:R-:W-:Y:S02]  /*28f0*/  @P4 FADD.FTZ R3, R3, R2 ;  /* 0x0000000203034221 */ /* 0x000fe40000010000 */
.L_x_1229:
[----:B------:R-:W-:Y:S05]  /*2900*/  BSYNC B0 ;  /* 0x0000000000007941 */ /* 0x000fea0003800000 */
.L_x_1227:
        /* <DEDUP_REMOVED lines=12> */
[----:B------:R-:W-:Y:S01]  /*29d0*/  HADD2.F32 R3, -RZ, R55.H0_H0 ;  /* 0x20000037ff037230 */ /* 0x000fe20000004100 */
[----:B------:R-:W-:Y:S05]  /*29e0*/  BRA `(.L_x_1232) ;  /* 0x0000007000007947 */ /* 0x000fea0003800000 */
.L_x_1231:
[----:B------:R-:W-:Y:S01]  /*29f0*/  ISETP.NE.AND P5, PT, R6, RZ, PT ;  /* 0x000000ff0600720c */ /* 0x000fe20003fa5270 */
[----:B------:R-:W-:-:S03]  /*2a00*/  @P4 HADD2.F32 R2, -RZ, R55.H0_H0 ;  /* 0x20000037ff024230 */ /* 0x000fc60000004100 */
[----:B------:R-:W-:-:S05]  /*2a10*/  FSEL R3, R67, RZ, !P5 ;  /* 0x000000ff43037208 */ /* 0x000fca0006800000 */
[----:B------:R-:W-:-:S04]  /*2a20*/  FFMA.FTZ R3, R105, R68, R3 ;  /* 0x0000004469037223 */ /* 0x000fc80000010003 */
[----:B------:R-:W-:-:S04]  /*2a30*/  FADD.FTZ R3, R118, -R3 ;  /* 0x8000000376037221 */ /* 0x000fc80000010000 */
[----:B------:R-:W-:-:S04]  /*2a40*/  FMUL.FTZ R3, R4, R3 ;  /* 0x0000000304037220 */ /* 0x000fc80000410000 */
[----:B------:R-:W-:Y:S02]  /*2a50*/  @P4 FADD.FTZ R3, R3, R2 ;  /* 0x0000000203034221 */ /* 0x000fe40000010000 */
.L_x_1232:
[----:B------:R-:W-:Y:S05]  /*2a60*/  BSYNC B0 ;  /* 0x0000000000007941 */ /* 0x000fea0003800000 */
.L_x_1230:
        /* <DEDUP_REMOVED lines=14> */
.L_x_1234:
[----:B------:R-:W-:Y:S01]  /*2b50*/  ISETP.NE.AND P2, PT, R6, RZ, PT ;  /* 0x000000ff0600720c */ /* 0x000fe20003f45270 */
[----:B------:R-:W-:-:S03]  /*2b60*/  @P4 HADD2.F32 R2, -RZ, R55.H1_H1 ;  /* 0x30000037ff024230 */ /* 0x000fc60000004100 */
[----:B------:R-:W-:-:S05]  /*2b70*/  FSEL R67, R67, RZ, !P2 ;  /* 0x000000ff43437208 */ /* 0x000fca0005000000 */
[----:B------:R-:W-:-:S04]  /*2b80*/  FFMA.FTZ R68, R120, R68, R67 ;  /* 0x0000004478447223 */ /* 0x000fc80000010043 */
[----:B------:R-:W-:-:S04]  /*2b90*/  FADD.FTZ R3, R121, -R68 ;  /* 0x8000004479037221 */ /* 0x000fc80000010000 */
[----:B------:R-:W-:-:S04]  /*2ba0*/  FMUL.FTZ R3, R4, R3 ;  /* 0x0000000304037220 */ /* 0x000fc80000410000 */
[----:B------:R-:W-:Y:S02]  /*2bb0*/  @P4 FADD.FTZ R3, R3, R2 ;  /* 0x0000000203034221 */ /* 0x000fe40000010000 */
.L_x_1235:
[----:B------:R-:W-:Y:S05]  /*2bc0*/  BSYNC B0 ;  /* 0x0000000000007941 */ /* 0x000fea0003800000 */
.L_x_1233:
[----:B------:R-:W-:Y:S01]  /*2bd0*/  @P3 FMUL.FTZ R2, R3, c[0x0][0x1ec] ;  /* 0x00007b0003023a20 */ /* 0x000fe20000410000 */
[----:B------:R-:W-:Y:S02]  /*2be0*/  @P3 LOP3.LUT P2, RZ, R91, 0xff000000, RZ, 0xc0, !PT ;  /* 0xff0000005bff3812 */ /* 0x000fe4000784c0ff */
[----:B------:R-:W-:Y:S01]  /*2bf0*/  @P0 MOV R65, 0x10 ;  /* 0x0000001000410802 */ /* 0x000fe20000000f00 */
[----:B------:R-:W-:Y:S01]  /*2c00*/  @P3 FMUL.FTZ R2, R2, c[0x0][0x1e8] ;  /* 0x00007a0002023a20 */ /* 0x000fe20000410000 */
[----:B------:R-:W-:Y:S02]  /*2c10*/  @P3 IADD3 R66, R66, 0x80, RZ ;  /* 0x0000008042423810 */ /* 0x000fe40007ffe0ff */
[----:B------:R-:W-:Y:S01]  /*2c20*/  @P3 MOV R67, 0x10 ;  /* 0x0000001000433802 */ /* 0x000fe20000000f00 */
[----:B------:R-:W-:Y:S01]  /*2c30*/  @P0 IMAD.WIDE.U32 R64, R0, R65, c[0x0][0x258] ;  /* 0x0000960000400625 */ /* 0x000fe200078e0041 */
[----:B------:R-:W-:Y:S02]  /*2c40*/  @P3 FSEL R2, R2, RZ, P2 ;  /* 0x000000ff02023208 */ /* 0x000fe40001000000 */
[----:B------:R-:W-:-:S02]  /*2c50*/  @P0 F2FP.PACK_AB R4, RZ, R3 ;  /* 0x00000003ff04023e */ /* 0x000fc400000000ff */
[----:B------:R-:W-:Y:S01]  /*2c60*/  @P3 F2FP.PACK_AB R0, RZ, R2 ;  /* 0x00000002ff00323e */ /* 0x000fe200000000ff */
[----:B------:R-:W-:Y:S01]  /*2c70*/  @P3 IMAD.WIDE.U32 R2, R66, R67, c[0x0][0x248] ;  /* 0x0000920042023625 */ /* 0x000fe200078e0043 */
[----:B------:R-:W-:Y:S02]  /*2c80*/  @P0 PRMT R59, R59, 0x5410, R4 ;  /* 0x000054103b3b0816 */ /* 0x000fe40000000004 */
[----:B------:R-:W-:-:S03]  /*2c90*/  @P3 PRMT R63, R63, 0x5410, R0 ;  /* 0x000054103f3f3816 */ /* 0x000fc60000000000 */
[----:B------:R0:W-:Y:S01]  /*2ca0*/  @P0 STG.E.128 [R64.64], R56 ;  /* 0x0000003840000986 */ /* 0x0001e2000c101d04 */
[----:B------:R-:W-:-:S03]  /*2cb0*/  LOP3.LUT P0, RZ, R5, 0xff, RZ, 0xc0, !PT ;  /* 0x000000ff05ff7812 */ /* 0x000fc6000780c0ff */
[----:B------:R0:W-:Y:S01]  /*2cc0*/  @P3 STG.E.128 [R2.64], R60 ;  /* 0x0000003c02003986 */ /* 0x0001e2000c101d04 */
[----:B------:R-:W-:Y:S01]  /*2cd0*/  SEL R5, RZ, 0x1, P0 ;  /* 0x00000001ff057807 */ /* 0x000fe20000000000 */
[----:B0-----:R-:W-:Y:S01]  /*2ce0*/  @P1 CALL.REL.NOINC `(.L_x_1182) ;  /* 0x0000001000001944 */ /* 0x001fe20003c00000 */
[----:B------:R-:W-:Y:S05]  /*2cf0*/  BRA `(.L_x_1236) ;  /* 0xffffd70000007947 */ /* 0x000fea000383ffff */
.L_x_1182:
        /* <DEDUP_REMOVED lines=17> */
.L_x_1186:
[----:B------:R-:W-:Y:S01]  /*2e10*/  HFMA2.MMA R70, -RZ, RZ, 0, 9.5367431640625e-07 ;  /* 0x00000010ff467435 */ /* 0x000fe200000001ff */
[----:B------:R-:W-:Y:S01]  /*2e20*/  MOV R71, R122 ;  /* 0x0000007a00477202 */ /* 0x000fe20000000f00 */
[----:B------:R-:W-:Y:S01]  /*2e30*/  IMAD.MOV.U32 R68, RZ, RZ, -0x1 ;  /* 0xffffffffff447424 */ /* 0x000fe200078e00ff */
[----:B------:R-:W-:-:S02]  /*2e40*/  MOV R69, 0x1f ;  /* 0x0000001f00457802 */ /* 0x000fc40000000f00 */
[----:B------:R-:W-:Y:S02]  /*2e50*/  MOV R64, 0x2e70 ;  /* 0x00002e7000407802 */ /* 0x000fe40000000f00 */
[----:B------:R-:W-:Y:S05]  /*2e60*/  CALL.REL.NOINC `($__internal_33_$__cuda_sm70_shflsync_down_p) ;  /* 0x0000046000007944 */ /* 0x000fea0003c00000 */
[----:B-1----:R-:W-:Y:S01]  /*2e70*/  MOV R95, R68 ;  /* 0x00000044005f7202 */ /* 0x002fe20000000f00 */
[----:B0-----:R-:W-:Y:S05]  /*2e80*/  BRA `(.L_x_1237) ;  /* 0xffffe3f000007947 */ /* 0x001fea000383ffff */
.L_x_1187:
[----:B------:R-:W-:Y:S01]  /*2e90*/  HFMA2.MMA R70, -RZ, RZ, 0, 9.5367431640625e-07 ;  /* 0x00000010ff467435 */ /* 0x000fe200000001ff */
[----:B------:R-:W-:Y:S02]  /*2ea0*/  MOV R71, R67 ;  /* 0x0000004300477202 */ /* 0x000fe40000000f00 */
[----:B------:R-:W-:Y:S02]  /*2eb0*/  MOV R69, 0x1f ;  /* 0x0000001f00457802 */ /* 0x000fe40000000f00 */
[----:B------:R-:W-:Y:S02]  /*2ec0*/  MOV R68, 0xffffffff ;  /* 0xffffffff00447802 */ /* 0x000fe40000000f00 */
[----:B------:R-:W-:Y:S02]  /*2ed0*/  MOV R64, 0x2ef0 ;  /* 0x00002ef000407802 */ /* 0x000fe40000000f00 */
[----:B01----:R-:W-:Y:S05]  /*2ee0*/  CALL.REL.NOINC `($__internal_33_$__cuda_sm70_shflsync_down_p) ;  /* 0x000003e000007944 */ /* 0x003fea0003c00000 */
[----:B------:R-:W-:Y:S01]  /*2ef0*/  FADD.FTZ R122, R95, R122 ;  /* 0x0000007a5f7a7221 */ /* 0x000fe20000010000 */
[----:B0-----:R-:W-:Y:S01]  /*2f00*/  HFMA2.MMA R70, -RZ, RZ, 0, 4.76837158203125e-07 ;  /* 0x00000008ff467435 */ /* 0x001fe200000001ff */
[----:B-1----:R-:W-:Y:S01]  /*2f10*/  FADD.FTZ R67, R67, R68 ;  /* 0x0000004443437221 */ /* 0x002fe20000010000 */
[----:B------:R-:W-:Y:S01]  /*2f20*/  MOV R69, 0x1f ;  /* 0x0000001f00457802 */ /* 0x000fe20000000f00 */
[----:B------:R-:W-:Y:S01]  /*2f30*/  IMAD.MOV.U32 R68, RZ, RZ, -0x1 ;  /* 0xffffffffff447424 */ /* 0x000fe200078e00ff */
[----:B------:R-:W-:-:S02]  /*2f40*/  MOV R71, R122 ;  /* 0x0000007a00477202 */ /* 0x000fc40000000f00 */
[----:B------:R-:W-:Y:S02]  /*2f50*/  MOV R64, 0x2f70 ;  /* 0x00002f7000407802 */ /* 0x000fe40000000f00 */
[----:B------:R-:W-:Y:S05]  /*2f60*/  CALL.REL.NOINC `($__internal_33_$__cuda_sm70_shflsync_down_p) ;  /* 0x0000036000007944 */ /* 0x000fea0003c00000 */
[----:B0-----:R-:W-:Y:S01]  /*2f70*/  HFMA2.MMA R70, -RZ, RZ, 0, 4.76837158203125e-07 ;  /* 0x00000008ff467435 */ /* 0x001fe200000001ff */
[----:B-1----:R-:W-:Y:S02]  /*2f80*/  MOV R95, R68 ;  /* 0x00000044005f7202 */ /* 0x002fe40000000f00 */
[----:B------:R-:W-:Y:S02]  /*2f90*/  MOV R71, R67 ;  /* 0x0000004300477202 */ /* 0x000fe40000000f00 */
[----:B------:R-:W-:Y:S02]  /*2fa0*/  MOV R69, 0x1f ;  /* 0x0000001f00457802 */ /* 0x000fe40000000f00 */
[----:B------:R-:W-:Y:S02]  /*2fb0*/  MOV R68, 0xffffffff ;  /* 0xffffffff00447802 */ /* 0x000fe40000000f00 */
[----:B------:R-:W-:Y:S02]  /*2fc0*/  MOV R64, 0x2fe0 ;  /* 0x00002fe000407802 */ /* 0x000fe40000000f00 */
[----:B------:R-:W-:Y:S05]  /*2fd0*/  CALL.REL.NOINC `($__internal_33_$__cuda_sm70_shflsync_down_p) ;  /* 0x000002f000007944 */ /* 0x000fea0003c00000 */
[----:B------:R-:W-:Y:S01]  /*2fe0*/  FADD.FTZ R122, R95, R122 ;  /* 0x0000007a5f7a7221 */ /* 0x000fe20000010000 */
[----:B0-----:R-:W-:Y:S01]  /*2ff0*/  HFMA2.MMA R70, -RZ, RZ, 0, 2.384185791015625e-07 ;  /* 0x00000004ff467435 */ /* 0x001fe200000001ff */
[----:B-1----:R-:W-:Y:S01]  /*3000*/  FADD.FTZ R67, R67, R68 ;  /* 0x0000004443437221 */ /* 0x002fe20000010000 */
[----:B------:R-:W-:Y:S01]  /*3010*/  MOV R69, 0x1f ;  /* 0x0000001f00457802 */ /* 0x000fe20000000f00 */
[----:B------:R-:W-:Y:S01]  /*3020*/  IMAD.MOV.U32 R68, RZ, RZ, -0x1 ;  /* 0xffffffffff447424 */ /* 0x000fe200078e00ff */
[----:B------:R-:W-:-:S02]  /*3030*/  MOV R71, R122 ;  /* 0x0000007a00477202 */ /* 0x000fc40000000f00 */
[----:B------:R-:W-:Y:S02]  /*3040*/  MOV R64, 0x3060 ;  /* 0x0000306000407802 */ /* 0x000fe40000000f00 */
[----:B------:R-:W-:Y:S05]  /*3050*/  CALL.REL.NOINC `($__internal_33_$__cuda_sm70_shflsync_down_p) ;  /* 0x0000027000007944 */ /* 0x000fea0003c00000 */
[----:B0-----:R-:W-:Y:S01]  /*3060*/  HFMA2.MMA R70, -RZ, RZ, 0, 2.384185791015625e-07 ;  /* 0x00000004ff467435 */ /* 0x001fe200000001ff */
[----:B-1----:R-:W-:Y:S02]  /*3070*/  MOV R95, R68 ;  /* 0x00000044005f7202 */ /* 0x002fe40000000f00 */
[----:B------:R-:W-:Y:S02]  /*3080*/  MOV R71, R67 ;  /* 0x0000004300477202 */ /* 0x000fe40000000f00 */
[----:B------:R-:W-:Y:S02]  /*3090*/  MOV R69, 0x1f ;  /* 0x0000001f00457802 */ /* 0x000fe40000000f00 */
[----:B------:R-:W-:Y:S02]  /*30a0*/  MOV R68, 0xffffffff ;  /* 0xffffffff00447802 */ /* 0x000fe40000000f00 */
[----:B------:R-:W-:Y:S02]  /*30b0*/  MOV R64, 0x30d0 ;  /* 0x000030d000407802 */ /* 0x000fe40000000f00 */
[----:B------:R-:W-:Y:S05]  /*30c0*/  CALL.REL.NOINC `($__internal_33_$__cuda_sm70_shflsync_down_p) ;  /* 0x0000020000007944 */ /* 0x000fea0003c00000 */
[----:B------:R-:W-:Y:S01]  /*30d0*/  FADD.FTZ R94, R95, R122 ;  /* 0x0000007a5f5e7221 */ /* 0x000fe20000010000 */
[----:B0-----:R-:W-:Y:S01]  /*30e0*/  HFMA2.MMA R70, -RZ, RZ, 0, 1.1920928955078125e-07 ;  /* 0x00000002ff467435 */ /* 0x001fe200000001ff */
[----:B-1----:R-:W-:Y:S01]  /*30f0*/  FADD.FTZ R67, R67, R68 ;  /* 0x0000004443437221 */ /* 0x002fe20000010000 */
[----:B------:R-:W-:Y:S01]  /*3100*/  MOV R69, 0x1f ;  /* 0x0000001f00457802 */ /* 0x000fe20000000f00 */
[----:B------:R-:W-:Y:S01]  /*3110*/  IMAD.MOV.U32 R68, RZ, RZ, -0x1 ;  /* 0xffffffffff447424 */ /* 0x000fe200078e00ff */
[----:B------:R-:W-:-:S02]  /*3120*/  MOV R71, R94 ;  /* 0x0000005e00477202 */ /* 0x000fc40000000f00 */
[----:B------:R-:W-:Y:S02]  /*3130*/  MOV R64, 0x3150 ;  /* 0x0000315000407802 */ /* 0x000fe40000000f00 */
[----:B------:R-:W-:Y:S05]  /*3140*/  CALL.REL.NOINC `($__internal_33_$__cuda_sm70_shflsync_down_p) ;  /* 0x0000018000007944 */ /* 0x000fea0003c00000 */
[----:B0-----:R-:W-:Y:S01]  /*3150*/  HFMA2.MMA R70, -RZ, RZ, 0, 1.1920928955078125e-07 ;  /* 0x00000002ff467435 */ /* 0x001fe200000001ff */
[----:B-1----:R-:W-:Y:S02]  /*3160*/  MOV R95, R68 ;  /* 0x00000044005f7202 */ /* 0x002fe40000000f00 */
[----:B------:R-:W-:Y:S02]  /*3170*/  MOV R71, R67 ;  /* 0x0000004300477202 */ /* 0x000fe40000000f00 */
[----:B------:R-:W-:Y:S02]  /*3180*/  MOV R69, 0x1f ;  /* 0x0000001f00457802 */ /* 0x000fe40000000f00 */
[----:B------:R-:W-:Y:S02]  /*3190*/  MOV R68, 0xffffffff ;  /* 0xffffffff00447802 */ /* 0x000fe40000000f00 */
[----:B------:R-:W-:Y:S02]  /*31a0*/  MOV R64, 0x31c0 ;  /* 0x000031c000407802 */ /* 0x000fe40000000f00 */
[----:B------:R-:W-:Y:S05]  /*31b0*/  CALL.REL.NOINC `($__internal_33_$__cuda_sm70_shflsync_down_p) ;  /* 0x0000011000007944 */ /* 0x000fea0003c00000 */
[----:B------:R-:W-:Y:S01]  /*31c0*/  FADD.FTZ R94, R95, R94 ;  /* 0x0000005e5f5e7221 */ /* 0x000fe20000010000 */
[----:B0-----:R-:W-:Y:S01]  /*31d0*/  HFMA2.MMA R70, -RZ, RZ, 0, 5.9604644775390625e-08 ;  /* 0x00000001ff467435 */ /* 0x001fe200000001ff */
[----:B-1----:R-:W-:Y:S01]  /*31e0*/  FADD.FTZ R95, R67, R68 ;  /* 0x00000044435f7221 */ /* 0x002fe20000010000 */
[----:B------:R-:W-:Y:S01]  /*31f0*/  MOV R69, 0x1f ;  /* 0x0000001f00457802 */ /* 0x000fe20000000f00 */
[----:B------:R-:W-:Y:S01]  /*3200*/  IMAD.MOV.U32 R68, RZ, RZ, -0x1 ;  /* 0xffffffffff447424 */ /* 0x000fe200078e00ff */
[----:B------:R-:W-:-:S02]  /*3210*/  MOV R71, R94 ;  /* 0x0000005e00477202 */ /* 0x000fc40000000f00 */
[----:B------:R-:W-:Y:S02]  /*3220*/  MOV R64, 0x3240 ;  /* 0x0000324000407802 */ /* 0x000fe40000000f00 */
[----:B------:R-:W-:Y:S05]  /*3230*/  CALL.REL.NOINC `($__internal_33_$__cuda_sm70_shflsync_down_p) ;  /* 0x0000009000007944 */ /* 0x000fea0003c00000 */
[----:B0-----:R-:W-:Y:S01]  /*3240*/  HFMA2.MMA R70, -RZ, RZ, 0, 5.9604644775390625e-08 ;  /* 0x00000001ff467435 */ /* 0x001fe200000001ff */
[----:B-1----:R-:W-:Y:S02]  /*3250*/  MOV R67, R68 ;  /* 0x0000004400437202 */ /* 0x002fe40000000f00 */
[----:B------:R-:W-:Y:S02]  /*3260*/  MOV R71, R95 ;  /* 0x0000005f00477202 */ /* 0x000fe40000000f00 */
[----:B------:R-:W-:Y:S02]  /*3270*/  MOV R69, 0x1f ;  /* 0x0000001f00457802 */ /* 0x000fe40000000f00 */
[----:B------:R-:W-:Y:S02]  /*3280*/  MOV R68, 0xffffffff ;  /* 0xffffffff00447802 */ /* 0x000fe40000000f00 */
[----:B------:R-:W-:Y:S02]  /*3290*/  MOV R64, 0x32b0 ;  /* 0x000032b000407802 */ /* 0x000fe40000000f00 */
[----:B------:R-:W-:Y:S05]  /*32a0*/  CALL.REL.NOINC `($__internal_33_$__cuda_sm70_shflsync_down_p) ;  /* 0x0000002000007944 */ /* 0x000fea0003c00000 */
[----:B-1----:R-:W-:Y:S01]  /*32b0*/  MOV R64, R68 ;  /* 0x0000004400407202 */ /* 0x002fe20000000f00 */
[----:B0-----:R-:W-:Y:S05]  /*32c0*/  BRA `(.L_x_1238) ;  /* 0xffffe0d000007947 */ /* 0x001fea000383ffff */
        .weak           $__internal_33_$__cuda_sm70_shflsync_down_p
        .type           $__internal_33_$__cuda_sm70_shflsync_down_p,@function
        .size           $__internal_33_$__cuda_sm70_shflsync_down_p,(.L_x_6835 - $__internal_33_$__cuda_sm70_shflsync_down_p)
$__internal_33_$__cuda_sm70_shflsync_down_p:
[----:B------:R-:W-:Y:S01]  /*32d0*/  HFMA2.MMA R65, -RZ, RZ, 0, 0 ;  /* 0x00000000ff417435 */ /* 0x000fe200000001ff */
[----:B------:R-:W-:Y:S04]  /*32e0*/  WARPSYNC R68 ;  /* 0x0000004400007348 */ /* 0x000fe80003800000 */
[----:B------:R0:W1:Y:S01]  /*32f0*/  SHFL.DOWN PT, R68, R71, R70, R69 ;  /* 0x0800004647447389 */ /* 0x00006200000e0045 */
[----:B------:R-:W-:Y:S05]  /*3300*/  RET.REL.NODEC R64 `(_ZN10layer_norm13ln_bwd_kernelINS_13Kernel_traitsI6__halfS2_S2_S2_fjLj2048ELj1ELj1ELj4ELj16ENS_18Kernel_traits_baseILj2048ES2_S2_S2_S2_fjLj128EEEEELb1ELb0ELb1ELb1EEEvNS_9BwdParamsE) ;  /* 0xffffccf040007950 */ /* 0x000fea0003c3ffff */
.L_x_1239:
        /* <DEDUP_REMOVED lines=15> */
.L_x_6835:


//--------------------- .text._ZN10layer_norm13ln_bwd_kernelINS_13Kernel_traitsI6__halfS2_S2_S2_fjLj2048ELj1ELj1ELj4ELj16ENS_18Kernel_traits_baseILj2048ES2_S2_S2_S2_fjLj128EEEEELb1ELb1ELb0ELb0EEEvNS_9BwdParamsE --------------------------
	.section	.text._ZN10layer_norm13ln_bwd_kernelINS_13Kernel_traitsI6__halfS2_S2_S2_fjLj2048ELj1ELj1ELj4ELj16ENS_18Kernel_traits_baseILj2048ES2_S2_S2_S2_fjLj128EEEEELb1ELb1ELb0ELb0EEEvNS_9BwdParamsE,"ax",@progbits
	.sectioninfo	@"SHI_REGISTERS=165"
	.align	128
        .global         _ZN10layer_norm13ln_bwd_kernelINS_13Kernel_traitsI6__halfS2_S2_S2_fjLj2048ELj1ELj1ELj4ELj16ENS_18Kernel_traits_baseILj2048ES2_S2_S2_S2_fjLj128EEEEELb1ELb1ELb0ELb0EEEvNS_9BwdParamsE
        .type           _ZN10layer_norm13ln_bwd_kernelINS_13Kernel_traitsI6__halfS2_S2_S2_fjLj2048ELj1ELj1ELj4ELj16ENS_18Kernel_traits_baseILj2048ES2_S2_S2_S2_fjLj128EEEEELb1ELb1ELb0ELb0EEEvNS_9BwdParamsE,@function
        .size           _ZN10layer_norm13ln_bwd_kernelINS_13Kernel_traitsI6__halfS2_S2_S2_fjLj2048ELj1ELj1ELj4ELj16ENS_18Kernel_traits_baseILj2048ES2_S2_S2_S2_fjLj128EEEEELb1ELb1ELb0ELb0EEEvNS_9BwdParamsE,(.L_x_6836 - _ZN10layer_norm13ln_bwd_kernelINS_13Kernel_traitsI6__halfS2_S2_S2_fjLj2048ELj1ELj1ELj4ELj16ENS_18Kernel_traits_baseILj2048ES2_S2_S2_S2_fjLj128EEEEELb1ELb1ELb0ELb0EEEvNS_9BwdParamsE)
        .other          _ZN10layer_norm13ln_bwd_kernelINS_13Kernel_traitsI6__halfS2_S2_S2_fjLj2048ELj1ELj1ELj4ELj16ENS_18Kernel_traits_baseILj2048ES2_S2_S2_S2_fjLj128EEEEELb1ELb1ELb0ELb0EEEvNS_9BwdParamsE,@"STO_CUDA_ENTRY STV_DEFAULT"
_ZN10layer_norm13ln_bwd_kernelINS_13Kernel_traitsI6__halfS2_S2_S2_fjLj2048ELj1ELj1ELj4ELj16ENS_18Kernel_traits_baseILj2048ES2_S2_S2_S2_fjLj128EEEEELb1ELb1ELb0ELb0EEEvNS_9BwdParamsE:
.text._ZN10layer_norm13ln_bwd_kernelINS_13Kernel_traitsI6__halfS2_S2_S2_fjLj2048ELj1ELj1ELj4ELj16ENS_18Kernel_traits_baseILj2048ES2_S2_S2_S2_fjLj128EEEEELb1ELb1ELb0ELb0EEEvNS_9BwdParamsE:
        /* <DEDUP_REMOVED lines=50> */
[--C-:B0----5:R-:W-:Y:S01]  /*0320*/  HADD2.F32 R92, -RZ, R17.reuse.H0_H0 ;  /* 0x20000011ff5c7230 */ /* 0x121fe20000004100 */
[----:B------:R-:W-:Y:S01]  /*0330*/  HFMA2.MMA R103, -RZ, RZ, 0, 5.9604644775390625e-08 ;  /* 0x00000001ff677435 */ /* 0x000fe200000001ff */
[----:B------:R-:W-:Y:S01]  /*0340*/  HADD2.F32 R23, -RZ, R17.H1_H1 ;  /* 0x30000011ff177230 */ /* 0x000fe20000004100 */
[----:B------:R-:W-:Y:S01]  /*0350*/  MOV R29, RZ ;  /* 0x000000ff001d7202 */ /* 0x000fe20000000f00 */
[----:B------:R-:W-:-:S02]  /*0360*/  HADD2.F32 R22, -RZ, R18.H0_H0 ;  /* 0x20000012ff167230 */ /* 0x000fc40000004100 */
[----:B------:R-:W-:Y:S02]  /*0370*/  HADD2.F32 R21, -RZ, R18.H1_H1 ;  /* 0x30000012ff157230 */ /* 0x000fe40000004100 */
[--C-:B------:R-:W-:Y:S02]  /*0380*/  HADD2.F32 R18, -RZ, R8.reuse.H0_H0 ;  /* 0x20000008ff127230 */ /* 0x100fe40000004100 */
[----:B------:R-:W-:Y:S02]  /*0390*/  HADD2.F32 R17, -RZ, R8.H1_H1 ;  /* 0x30000008ff117230 */ /* 0x000fe40000004100 */
[----:B------:R-:W0:Y:S01]  /*03a0*/  LDC.U8 R8, c[0x0][0x1f0] ;  /* 0x00007c00ff087b82 */ /* 0x000e220000000000 */
[--C-:B------:R-:W-:Y:S02]  /*03b0*/  HADD2.F32 R94, -RZ, R16.reuse.H0_H0 ;  /* 0x20000010ff5e7230 */ /* 0x100fe40000004100 */
[----:B------:R-:W-:Y:S02]  /*03c0*/  HADD2.F32 R93, -RZ, R16.H1_H1 ;  /* 0x30000010ff5d7230 */ /* 0x000fe40000004100 */
[----:B------:R-:W-:-:S02]  /*03d0*/  HADD2.F32 R20, -RZ, R19.H0_H0 ;  /* 0x20000013ff147230 */ /* 0x000fc40000004100 */
[--C-:B------:R-:W-:Y:S02]  /*03e0*/  HADD2.F32 R16, -RZ, R9.reuse.H0_H0 ;  /* 0x20000009ff107230 */ /* 0x100fe40000004100 */
[----:B------:R-:W-:Y:S02]  /*03f0*/  HADD2.F32 R15, -RZ, R9.H1_H1 ;  /* 0x30000009ff0f7230 */ /* 0x000fe40000004100 */
[--C-:B------:R-:W-:Y:S02]  /*0400*/  HADD2.F32 R14, -RZ, R10.reuse.H0_H0 ;  /* 0x2000000aff0e7230 */ /* 0x100fe40000004100 */
[----:B------:R-:W-:Y:S02]  /*0410*/  HADD2.F32 R13, -RZ, R10.H1_H1 ;  /* 0x3000000aff0d7230 */ /* 0x000fe40000004100 */
[----:B------:R-:W-:Y:S02]  /*0420*/  HADD2.F32 R12, -RZ, R11.H0_H0 ;  /* 0x2000000bff0c7230 */ /* 0x000fe40000004100 */
[----:B------:R-:W-:-:S02]  /*0430*/  HADD2.F32 R19, -RZ, R19.H1_H1 ;  /* 0x30000013ff137230 */ /* 0x000fc40000004100 */
        /* <DEDUP_REMOVED lines=17> */
.L_x_1251:
        /* <DEDUP_REMOVED lines=17> */
[----:B------:R-:W-:Y:S02]  /*0660*/  LEA.HI.SX32 R105, R91, R90, 0x1d ;  /* 0x0000005a5b697211 */ /* 0x000fe400078feaff */
[----:B------:R-:W-:Y:S02]  /*0670*/  LOP3.LUT P5, RZ, R103, 0xff, RZ, 0xc0, !PT ;  /* 0x000000ff67ff7812 */ /* 0x000fe400078ac0ff */
[----:B------:R-:W-:-:S02]  /*0680*/  MOV R147, RZ ;  /* 0x000000ff00937202 */ /* 0x000fc40000000f00 */
[----:B------:R-:W-:Y:S02]  /*0690*/  MOV R148, RZ ;  /* 0x000000ff00947202 */ /* 0x000fe40000000f00 */
        /* <DEDUP_REMOVED lines=19> */
[--C-:B------:R-:W-:Y:S02]  /*07d0*/  HADD2.F32 R114, -RZ, R85.reuse.H0_H0 ;  /* 0x20000055ff727230 */ /* 0x100fe40000004100 */
[----:B------:R-:W-:Y:S01]  /*07e0*/  HADD2.F32 R116, -RZ, R85.H1_H1 ;  /* 0x30000055ff747230 */ /* 0x000fe20000004100 */
[C---:B------:R-:W-:Y:S01]  /*07f0*/  FADD.FTZ R107, -R141.reuse, R108 ;  /* 0x0000006c8d6b7221 */ /* 0x040fe20000010100 */
[----:B------:R-:W-:Y:S01]  /*0800*/  HADD2.F32 R112, -RZ, R84.H1_H1 ;  /* 0x30000054ff707230 */ /* 0x000fe20000004100 */
[----:B------:R-:W-:Y:S01]  /*0810*/  FADD.FTZ R123, -R141, R114 ;  /* 0x000000728d7b7221 */ /* 0x000fe20000010100 */
[----:B---3--:R-:W-:-:S02]  /*0820*/  HADD2.F32 R85, -RZ, R88.H0_H0 ;  /* 0x20000058ff557230 */ /* 0x008fc40000004100 */
[----:B------:R-:W-:Y:S02]  /*0830*/  HADD2.F32 R118, -RZ, R86.H0_H0 ;  /* 0x20000056ff767230 */ /* 0x000fe40000004100 */
[--C-:B------:R-:W-:Y:S02]  /*0840*/  HADD2.F32 R148, -RZ, R87.reuse.H0_H0 ;  /* 0x20000057ff947230 */ /* 0x100fe40000004100 */
[----:B------:R-:W-:Y:S01]  /*0850*/  HADD2.F32 R84, -RZ, R87.H1_H1 ;  /* 0x30000057ff547230 */ /* 0x000fe20000004100 */
[C---:B-----5:R-:W-:Y:S01]  /*0860*/  FMUL.FTZ R107, R106.reuse, R107 ;  /* 0x0000006b6a6b7220 */ /* 0x060fe20000410000 */
[----:B------:R-:W-:Y:S01]  /*0870*/  HADD2.F32 R87, -RZ, R89.H0_H0 ;  /* 0x20000059ff577230 */ /* 0x000fe20000004100 */
[----:B------:R-:W-:Y:S01]  /*0880*/  FMUL.FTZ R123, R106, R123 ;  /* 0x0000007b6a7b7220 */ /* 0x000fe20000410000 */
[----:B------:R-:W-:Y:S01]  /*0890*/  HADD2.F32 R88, -RZ, R88.H1_H1 ;  /* 0x30000058ff587230 */ /* 0x000fe20000004100 */
[C---:B------:R-:W-:Y:S02]  /*08a0*/  FADD.FTZ R125, -R141.reuse, R112 ;  /* 0x000000708d7d7221 */ /* 0x040fe40000010100 */
[----:B------:R-:W-:Y:S01]  /*08b0*/  FMUL.FTZ R124, R94, R85 ;  /* 0x000000555e7c7220 */ /* 0x000fe20000410000 */
[----:B------:R-:W-:Y:S01]  /*08c0*/  HADD2.F32 R120, -RZ, R86.H1_H1 ;  /* 0x30000056ff787230 */ /* 0x000fe20000004100 */
[----:B------:R-:W-:-:S02]  /*08d0*/  FADD.FTZ R117, -R141, R118 ;  /* 0x000000768d757221 */ /* 0x000fc40000010100 */
[----:B------:R-:W-:Y:S02]  /*08e0*/  FADD.FTZ R44, R44, R85 ;  /* 0x000000552c2c7221 */ /* 0x000fe40000010000 */
[----:B------:R-:W-:Y:S02]  /*08f0*/  FFMA.FTZ R28, R107, R85, R28 ;  /* 0x000000556b1c7223 */ /* 0x000fe4000001001c */
[----:B------:R-:W-:Y:S02]  /*0900*/  FADD.FTZ R46, R46, R87 ;  /* 0x000000572e2e7221 */ /* 0x000fe40000010000 */
[-C--:B------:R-:W-:Y:S02]  /*0910*/  FFMA.FTZ R30, R123, R87.reuse, R30 ;  /* 0x000000577b1e7223 */ /* 0x080fe4000001001e */
[----:B------:R-:W-:Y:S02]  /*0920*/  FMUL.FTZ R118, R92, R87 ;  /* 0x000000575c767220 */ /* 0x000fe40000410000 */
[----:B------:R-:W-:-:S02]  /*0930*/  FMUL.FTZ R125, R106, R125 ;  /* 0x0000007d6a7d7220 */ /* 0x000fc40000410000 */
[----:B------:R-:W-:Y:S02]  /*0940*/  FMUL.FTZ R122, R93, R88 ;  /* 0x000000585d7a7220 */ /* 0x000fe40000410000 */
[----:B------:R-:W-:Y:S02]  /*0950*/  FADD.FTZ R85, RZ, R124 ;  /* 0x0000007cff557221 */ /* 0x000fe40000010000 */
[----:B------:R-:W-:Y:S01]  /*0960*/  FFMA.FTZ R87, R107, R124, RZ ;  /* 0x0000007c6b577223 */ /* 0x000fe200000100ff */
[----:B0-----:R-:W-:Y:S01]  /*0970*/  HADD2.F32 R110, -RZ, R89.H1_H1 ;  /* 0x30000059ff6e7230 */ /* 0x001fe20000004100 */
[C---:B------:R-:W-:Y:S01]  /*0980*/  FADD.FTZ R89, -R141.reuse, R120 ;  /* 0x000000788d597221 */ /* 0x040fe20000010100 */
[----:B------:R-:W-:Y:S01]  /*0990*/  HADD2.F32 R115, -RZ, R90.H0_H0 ;  /* 0x2000005aff737230 */ /* 0x000fe20000004100 */
[----:B------:R-:W-:Y:S02]  /*09a0*/  FADD.FTZ R119, -R141, R116 ;  /* 0x000000748d777221 */ /* 0x000fe40000010100 */
[----:B------:R-:W-:-:S02]  /*09b0*/  FADD.FTZ R85, R85, R122 ;  /* 0x0000007a55557221 */ /* 0x000fc40000010000 */
[----:B------:R-:W-:Y:S01]  /*09c0*/  FFMA.FTZ R87, R125, R122, R87 ;  /* 0x0000007a7d577223 */ /* 0x000fe20000010057 */
[----:B------:R-:W-:Y:S01]  /*09d0*/  HADD2.F32 R90, -RZ, R90.H1_H1 ;  /* 0x3000005aff5a7230 */ /* 0x000fe20000004100 */
[C---:B------:R-:W-:Y:S02]  /*09e0*/  FMUL.FTZ R117, R106.reuse, R117 ;  /* 0x000000756a757220 */ /* 0x040fe40000410000 */
[C---:B------:R-:W-:Y:S02]  /*09f0*/  FMUL.FTZ R114, R106.reuse, R89 ;  /* 0x000000596a727220 */ /* 0x040fe40000410000 */
        /* <DEDUP_REMOVED lines=9> */
[-C--:B------:R-:W-:Y:S02]  /*0a90*/  FFMA.FTZ R33, R114, R90.reuse, R33 ;  /* 0x0000005a72217223 */ /* 0x080fe40000010021 */
[----:B------:R-:W-:Y:S02]  /*0aa0*/  FMUL.FTZ R112, R21, R90 ;  /* 0x0000005a15707220 */ /* 0x000fe40000410000 */
[----:B------:R-:W-:Y:S02]  /*0ab0*/  FMUL.FTZ R115, R22, R115 ;  /* 0x0000007316737220 */ /* 0x000fe40000410000 */
[----:B------:R-:W-:Y:S02]  /*0ac0*/  FADD.FTZ R88, R85, R116 ;  /* 0x0000007455587221 */ /* 0x000fe40000010000 */
[----:B------:R-:W-:Y:S01]  /*0ad0*/  FFMA.FTZ R90, R119, R116, R87 ;  /* 0x00000074775a7223 */ /* 0x000fe20000010057 */
[----:B------:R-:W-:Y:S01]  /*0ae0*/  HADD2.F32 R111, -RZ, R91.H0_H0 ;  /* 0x2000005bff6f7230 */ /* 0x000fe20000004100 */
[----:B------:R-:W-:-:S02]  /*0af0*/  FADD.FTZ R113, -R141, R148 ;  /* 0x000000948d717221 */ /* 0x000fc40000010100 */
[----:B------:R-:W-:Y:S02]  /*0b00*/  FADD.FTZ R85, R88, R115 ;  /* 0x0000007358557221 */ /* 0x000fe40000010000 */
[----:B------:R-:W-:Y:S01]  /*0b10*/  FFMA.FTZ R87, R117, R115, R90 ;  /* 0x0000007375577223 */ /* 0x000fe2000001005a */
[----:B------:R-:W-:Y:S01]  /*0b20*/  HADD2.F32 R86, -RZ, R91.H1_H1 ;  /* 0x3000005bff567230 */ /* 0x000fe20000004100 */
[----:B------:R-:W-:Y:S02]  /*0b30*/  FADD.FTZ R47, R47, R110 ;  /* 0x0000006e2f2f7221 */ /* 0x000fe40000010000 */
[----:B------:R-:W-:Y:S02]  /*0b40*/  FFMA.FTZ R31, R119, R110, R31 ;  /* 0x0000006e771f7223 */ /* 0x000fe4000001001f */
[----:B------:R-:W-:Y:S02]  /*0b50*/  FMUL.FTZ R113, R106, R113 ;  /* 0x000000716a717220 */ /* 0x000fe40000410000 */
[----:B------:R-:W-:-:S02]  /*0b60*/  FMUL.FTZ R110, R20, R111 ;  /* 0x0000006f146e7220 */ /* 0x000fc40000410000 */
[----:B------:R-:W-:Y:S02]  /*0b70*/  FADD.FTZ R89, -R141, R84 ;  /* 0x000000548d597221 */ /* 0x000fe40000010100 */
        /* <DEDUP_REMOVED lines=12> */
.L_x_1242:
[----:B0-----:R-:W-:Y:S05]  /*0c40*/  BSYNC B0 ;  /* 0x0000000000007941 */ /* 0x001fea0003800000 */
.L_x_1241:
[----:B------:R-:W-:Y:S01]  /*0c50*/  BSSY B0, `(.L_x_1243) ;  /* 0x0000058000007945 */ /* 0x000fe20003800000 */
[----:B------:R-:W-:Y:S05]  /*0c60*/  @!P3 BRA `(.L_x_1244) ;  /* 0x000005600000b947 */ /* 0x000fea0003800000 */
[C---:B------:R-:W-:Y:S02]  /*0c70*/  LEA R84, P1, R149.reuse, c[0x0][0x188], 0x4 ;  /* 0x0000620095547a11 */ /* 0x040fe400078220ff */
[----:B------:R-:W-:Y:S02]  /*0c80*/  MOV R88, 0x10 ;  /* 0x0000001000587802 */ /* 0x000fe40000000f00 */
        /* <DEDUP_REMOVED lines=12> */
[--C-:B--2---:R-:W-:Y:S02]  /*0d50*/  HADD2.F32 R130, -RZ, R85.reuse.H1_H1 ;  /* 0x30000055ff827230 */ /* 0x104fe40000004100 */
[----:B------:R-:W-:Y:S02]  /*0d60*/  HADD2.F32 R126, -RZ, R84.H0_H0 ;  /* 0x20000054ff7e7230 */ /* 0x000fe40000004100 */
[--C-:B------:R-:W-:Y:S02]  /*0d70*/  HADD2.F32 R132, -RZ, R86.reuse.H0_H0 ;  /* 0x20000056ff847230 */ /* 0x100fe40000004100 */
[----:B------:R-:W-:Y:S01]  /*0d80*/  HADD2.F32 R86, -RZ, R86.H1_H1 ;  /* 0x30000056ff567230 */ /* 0x000fe20000004100 */
[C---:B------:R-:W-:Y:S01]  /*0d90*/  FADD.FTZ R131, -R141.reuse, R130 ;  /* 0x000000828d837221 */ /* 0x040fe20000010100 */
[----:B------:R-:W-:Y:S01]  /*0da0*/  HADD2.F32 R128, -RZ, R85.H0_H0 ;  /* 0x20000055ff807230 */ /* 0x000fe20000004100 */
[----:B------:R-:W-:Y:S01]  /*0db0*/  FADD.FTZ R109, -R141, R126 ;  /* 0x0000007e8d6d7221 */ /* 0x000fe20000010100 */
[----:B------:R-:W-:-:S02]  /*0dc0*/  HADD2.F32 R84, -RZ, R84.H1_H1 ;  /* 0x30000054ff547230 */ /* 0x000fc40000004100 */
[--C-:B---3--:R-:W-:Y:S01]  /*0dd0*/  HADD2.F32 R85, -RZ, R88.reuse.H0_H0 ;  /* 0x20000058ff557230 */ /* 0x108fe20000004100 */
[C---:B------:R-:W-:Y:S01]  /*0de0*/  FADD.FTZ R135, -R141.reuse, R86 ;  /* 0x000000568d877221 */ /* 0x040fe20000010100 */
[----:B------:R-:W-:Y:S01]  /*0df0*/  HADD2.F32 R86, -RZ, R89.H1_H1 ;  /* 0x30000059ff567230 */ /* 0x000fe20000004100 */
[C---:B------:R-:W-:Y:S01]  /*0e00*/  FADD.FTZ R127, -R141.reuse, R128 ;  /* 0x000000808d7f7221 */ /* 0x040fe20000010100 */
[--C-:B------:R-:W-:Y:S01]  /*0e10*/  HADD2.F32 R134, -RZ, R87.reuse.H0_H0 ;  /* 0x20000057ff867230 */ /* 0x100fe20000004100 */
[C---:B-----5:R-:W-:Y:S01]  /*0e20*/  FMUL.FTZ R130, R106.reuse, R131 ;  /* 0x000000836a827220 */ /* 0x060fe20000410000 */
[----:B------:R-:W-:Y:S01]  /*0e30*/  HADD2.F32 R136, -RZ, R87.H1_H1 ;  /* 0x30000057ff887230 */ /* 0x000fe20000004100 */
[----:B------:R-:W-:Y:S01]  /*0e40*/  FADD.FTZ R87, -R141, R84 ;  /* 0x000000548d577221 */ /* 0x000fe20000010100 */
[----:B------:R-:W-:Y:S01]  /*0e50*/  HADD2.F32 R88, -RZ, R88.H1_H1 ;  /* 0x30000058ff587230 */ /* 0x000fe20000004100 */
[----:B------:R-:W-:Y:S02]  /*0e60*/  FMUL.FTZ R109, R106, R109 ;  /* 0x0000006d6a6d7220 */ /* 0x000fe40000410000 */
[----:B------:R-:W-:Y:S01]  /*0e70*/  FMUL.FTZ R128, R18, R85 ;  /* 0x0000005512807220 */ /* 0x000fe20000410000 */
[----:B0-----:R-:W-:Y:S01]  /*0e80*/  HADD2.F32 R121, -RZ, R89.H0_H0 ;  /* 0x20000059ff797230 */ /* 0x001fe20000004100 */
[----:B------:R-:W-:-:S02]  /*0e90*/  FADD.FTZ R43, R43, R86 ;  /* 0x000000562b2b7221 */ /* 0x000fc40000010000 */
[-C--:B------:R-:W-:Y:S02]  /*0ea0*/  FFMA.FTZ R79, R130, R86.reuse, R79 ;  /* 0x00000056824f7223 */ /* 0x080fe4000001004f */
[----:B------:R-:W-:Y:S02]  /*0eb0*/  FMUL.FTZ R131, R15, R86 ;  /* 0x000000560f837220 */ /* 0x000fe40000410000 */
[----:B------:R-:W-:Y:S02]  /*0ec0*/  FMUL.FTZ R126, R106, R87 ;  /* 0x000000576a7e7220 */ /* 0x000fe40000410000 */
[----:B------:R-:W-:Y:S02]  /*0ed0*/  FMUL.FTZ R129, R17, R88 ;  /* 0x0000005811817220 */ /* 0x000fe40000410000 */
[----:B------:R-:W-:Y:S02]  /*0ee0*/  FADD.FTZ R86, R147, R128 ;  /* 0x0000008093567221 */ /* 0x000fe40000010000 */
[----:B------:R-:W-:-:S02]  /*0ef0*/  FFMA.FTZ R148, R109, R128, R148 ;  /* 0x000000806d947223 */ /* 0x000fc40000010094 */
[----:B------:R-:W-:Y:S02]  /*0f00*/  FADD.FTZ R133, -R141, R132 ;  /* 0x000000848d857221 */ /* 0x000fe40000010100 */
[----:B------:R-:W-:Y:S02]  /*0f10*/  FADD.FTZ R40, R40, R85 ;  /* 0x0000005528287221 */ /* 0x000fe40000010000 */
[----:B------:R-:W-:Y:S02]  /*0f20*/  FFMA.FTZ R76, R109, R85, R76 ;  /* 0x000000556d4c7223 */ /* 0x000fe4000001004c */
[----:B------:R-:W-:Y:S02]  /*0f30*/  FMUL.FTZ R127, R106, R127 ;  /* 0x0000007f6a7f7220 */ /* 0x000fe40000410000 */
[----:B------:R-:W-:Y:S02]  /*0f40*/  FMUL.FTZ R132, R16, R121 ;  /* 0x0000007910847220 */ /* 0x000fe40000410000 */
[----:B------:R-:W-:-:S02]  /*0f50*/  FADD.FTZ R85, R86, R129 ;  /* 0x0000008156557221 */ /* 0x000fc40000010000 */
[----:B------:R-:W-:Y:S01]  /*0f60*/  FFMA.FTZ R148, R126, R129, R148 ;  /* 0x000000817e947223 */ /* 0x000fe20000010094 */
[--C-:B------:R-:W-:Y:S01]  /*0f70*/  HADD2.F32 R89, -RZ, R90.reuse.H0_H0 ;  /* 0x2000005aff597230 */ /* 0x100fe20000004100 */
[----:B------:R-:W-:Y:S02]  /*0f80*/  FADD.FTZ R86, R85, R132 ;  /* 0x0000008455567221 */ /* 0x000fe40000010000 */
[----:B------:R-:W-:Y:S01]  /*0f90*/  FFMA.FTZ R148, R127, R132, R148 ;  /* 0x000000847f947223 */ /* 0x000fe20000010094 */
[----:B------:R-:W-:Y:S01]  /*0fa0*/  HADD2.F32 R90, -RZ, R90.H1_H1 ;  /* 0x3000005aff5a7230 */ /* 0x000fe20000004100 */
[----:B------:R-:W-:Y:S02]  /*0fb0*/  FADD.FTZ R137, -R141, R134 ;  /* 0x000000868d897221 */ /* 0x000fe40000010100 */
[----:B------:R-:W-:Y:S02]  /*0fc0*/  FMUL.FTZ R133, R106, R133 ;  /* 0x000000856a857220 */ /* 0x000fe40000410000 */
[----:B------:R-:W-:-:S02]  /*0fd0*/  FMUL.FTZ R134, R14, R89 ;  /* 0x000000590e867220 */ /* 0x000fc40000410000 */
[----:B------:R-:W-:Y:S02]  /*0fe0*/  FADD.FTZ R85, R86, R131 ;  /* 0x0000008356557221 */ /* 0x000fe40000010000 */
[----:B------:R-:W-:Y:S01]  /*0ff0*/  FFMA.FTZ R148, R130, R131, R148 ;  /* 0x0000008382947223 */ /* 0x000fe20000010094 */
[----:B------:R-:W-:Y:S01]  /*1000*/  HADD2.F32 R139, -RZ, R91.H0_H0 ;  /* 0x2000005bff8b7230 */ /* 0x000fe20000004100 */
[----:B------:R-:W-:Y:S02]  /*1010*/  FADD.FTZ R141, -R141, R136 ;  /* 0x000000888d8d7221 */ /* 0x000fe40000010100 */
[----:B------:R-:W-:Y:S02]  /*1020*/  FMUL.FTZ R136, R106, R135 ;  /* 0x000000876a887220 */ /* 0x000fe40000410000 */
[----:B------:R-:W-:Y:S02]  /*1030*/  FMUL.FTZ R135, R13, R90 ;  /* 0x0000005a0d877220 */ /* 0x000fe40000410000 */
[----:B------:R-:W-:-:S02]  /*1040*/  FADD.FTZ R86, R85, R134 ;  /* 0x0000008655567221 */ /* 0x000fc40000010000 */
[----:B------:R-:W-:Y:S01]  /*1050*/  FFMA.FTZ R148, R133, R134, R148 ;  /* 0x0000008685947223 */ /* 0x000fe20000010094 */
[----:B------:R-:W-:Y:S01]  /*1060*/  HADD2.F32 R84, -RZ, R91.H1_H1 ;  /* 0x3000005bff547230 */ /* 0x000fe20000004100 */
        /* <DEDUP_REMOVED lines=22> */
.L_x_1244:
[----:B------:R-:W-:Y:S05]  /*11d0*/  BSYNC B0 ;  /* 0x0000000000007941 */ /* 0x000fea0003800000 */
.L_x_1243:
[----:B------:R-:W-:Y:S01]  /*11e0*/  SHF.R.U32.HI R86, RZ, 0x5, R96 ;  /* 0x00000005ff567819 */ /* 0x000fe20000011660 */
[----:B------:R-:W-:Y:S01]  /*11f0*/  HFMA2.MMA R141, -RZ, RZ, 1.875, 0 ;  /* 0x3f800000ff8d7435 */ /* 0x000fe200000001ff */
[----:B------:R-:W-:-:S02]  /*1200*/  LOP3.LUT P1, RZ, R96, 0x1f, RZ, 0xc0, !PT ;  /* 0x0000001f60ff7812 */ /* 0x000fc4000782c0ff */
[----:B------:R-:W-:Y:S02]  /*1210*/  LOP3.LUT R149, R86, 0x7fffffc, RZ, 0xc0, !PT ;  /* 0x07fffffc56957812 */ /* 0x000fe400078ec0ff */
[----:B-----5:R-:W-:Y:S02]  /*1220*/  @P0 HADD2.F32 R141, -RZ, R146.H0_H0 ;  /* 0x20000092ff8d0230 */ /* 0x020fe40000004100 */
[----:B------:R-:W-:Y:S01]  /*1230*/  @!P5 IADD3 R149, R149, 0x4, RZ ;  /* 0x000000049595d810 */ /* 0x000fe20007ffe0ff */
[----:B------:R-:W-:Y:S05]  /*1240*/  BRA.DIV ~URZ, `(.L_x_1245) ;  /* 0x000017027f007947 */ /* 0x000fea000b800000 */
[----:B------:R0:W1:Y:S02]  /*1250*/  SHFL.DOWN PT, R88, R147, 0x10, 0x1f ;  /* 0x0a001f0093587f89 */ /* 0x00006400000e0000 */
.L_x_1254:
        /* <DEDUP_REMOVED lines=18> */
.L_x_1255:
[----:B------:R-:W-:Y:S01]  /*1380*/  @!P1 LOP3.LUT R86, R86, 0x3, RZ, 0xc0, !PT ;  /* 0x0000000356569812 */ /* 0x000fe200078ec0ff */
[----:B01----:R-:W-:Y:S01]  /*1390*/  FADD.FTZ R121, R146, R121 ;  /* 0x0000007992797221 */ /* 0x003fe20000010000 */
[----:B------:R-:W-:Y:S01]  /*13a0*/  WARPSYNC 0xffffffff ;  /* 0xffffffff00007948 */ /* 0x000fe20003800000 */
[----:B--2---:R-:W-:Y:S01]  /*13b0*/  FADD.FTZ R120, R91, R90 ;  /* 0x0000005a5b787221 */ /* 0x004fe20000010000 */
[----:B------:R-:W-:Y:S01]  /*13c0*/  @!P1 IADD3 R146, R149, R86, RZ ;  /* 0x0000005695929210 */ /* 0x000fe20007ffe0ff */
[----:B------:R-:W-:Y:S04]  /*13d0*/  BSSY B0, `(.L_x_1247) ;  /* 0x000009e000007945 */ /* 0x000fe80003800000 */
[----:B------:R-:W-:Y:S04]  /*13e0*/  @!P1 STS.64 [R146.X8+0x2000], R120 ;  /* 0x0020007892009388 */ /* 0x000fe80000008a00 */
[----:B------:R-:W-:Y:S06]  /*13f0*/  BAR.SYNC.DEFER_BLOCKING 0x0 ;  /* 0x0000000000007b1d */ /* 0x000fec0000010000 */
[----:B------:R-:W0:Y:S04]  /*1400*/  LDS.128 R84, [R149.X8+0x2000] ;  /* 0x0020000095547984 */ /* 0x000e280000008c00 */
[----:B------:R-:W1:Y:S01]  /*1410*/  LDS.128 R88, [R149.X8+0x2010] ;  /* 0x0020100095587984 */ /* 0x000e620000008c00 */
        /* <DEDUP_REMOVED lines=19> */
[----:B------:R-:W-:Y:S01]  /*1550*/  LOP3.LUT P5, RZ, R145, 0xff0000, RZ, 0xc0, !PT ;  /* 0x00ff000091ff7812 */ /* 0x000fe200078ac0ff */
[----:B------:R-:W-:Y:S01]  /*1560*/  FFMA.FTZ R88, R117, R146, R89 ;  /* 0x0000009275587223 */ /* 0x000fe20000010059 */
[----:B------:R-:W-:Y:S01]  /*1570*/  ISETP.NE.AND.EX P0, PT, RZ, c[0x0][0x25c], PT, P0 ;  /* 0x00009700ff007a0c */ /* 0x000fe20003f05300 */
[----:B------:R-:W-:Y:S01]  /*1580*/  FADD.FTZ R91, R124, -R91 ;  /* 0x8000005b7c5b7221 */ /* 0x000fe20000010000 */
[----:B------:R-:W-:Y:S01]  /*1590*/  LOP3.LUT P6, RZ, R145, 0xff000000, RZ, 0xc0, !PT ;  /* 0xff00000091ff7812 */ /* 0x000fe200078cc0ff */
[----:B------:R-:W-:-:S02]  /*15a0*/  FADD.FTZ R147, R115, -R88 ;  /* 0x8000005873937221 */ /* 0x000fc40000010000 */
[C---:B------:R-:W-:Y:S02]  /*15b0*/  FMUL.FTZ R160, R106.reuse, R91 ;  /* 0x0000005b6aa07220 */ /* 0x040fe40000410000 */
[----:B------:R-:W-:Y:S01]  /*15c0*/  FFMA.FTZ R91, R123, R146, R89 ;  /* 0x000000927b5b7223 */ /* 0x000fe20000010059 */
[----:B------:R-:W-:Y:S01]  /*15d0*/  @P1 HADD2.F32 R121, -RZ, R72.H0_H0 ;  /* 0x20000048ff791230 */ /* 0x000fe20000004100 */
[----:B------:R-:W-:Y:S01]  /*15e0*/  FMUL.FTZ R90, R106, R147 ;  /* 0x000000936a5a7220 */ /* 0x000fe20000410000 */
[----:B------:R-:W-:Y:S01]  /*15f0*/  @P1 HADD2.F32 R149, -RZ, R74.H0_H0 ;  /* 0x2000004aff951230 */ /* 0x000fe20000004100 */
[----:B------:R-:W-:Y:S02]  /*1600*/  FADD.FTZ R91, R118, -R91 ;  /* 0x8000005b765b7221 */ /* 0x000fe40000010000 */
[----:B------:R-:W-:Y:S01]  /*1610*/  @P1 FADD.FTZ R160, R160, R121 ;  /* 0x00000079a0a01221 */ /* 0x000fe20000010000 */
[----:B------:R-:W-:Y:S01]  /*1620*/  @P1 HADD2.F32 R121, -RZ, R73.H0_H0 ;  /* 0x20000049ff791230 */ /* 0x000fe20000004100 */
[----:B------:R-:W-:-:S02]  /*1630*/  FMUL.FTZ R150, R106, R91 ;  /* 0x0000005b6a967220 */ /* 0x000fc40000410000 */
[--C-:B------:R-:W-:Y:S01]  /*1640*/  FFMA.FTZ R91, R125, R146, R89.reuse ;  /* 0x000000927d5b7223 */ /* 0x100fe20000010059 */
[----:B------:R-:W-:Y:S01]  /*1650*/  @P0 F2FP.PACK_AB R88, RZ, R160 ;  /* 0x000000a0ff58023e */ /* 0x000fe200000000ff */
[----:B------:R-:W-:Y:S02]  /*1660*/  FFMA.FTZ R147, R119, R146, R89 ;  /* 0x0000009277937223 */ /* 0x000fe40000010059 */
[----:B------:R-:W-:Y:S01]  /*1670*/  FADD.FTZ R91, R122, -R91 ;  /* 0x8000005b7a5b7221 */ /* 0x000fe20000010000 */
[----:B------:R-:W-:Y:S01]  /*1680*/  @P0 PRMT R36, R88, 0x7610, R36 ;  /* 0x0000761058240816 */ /* 0x000fe20000000024 */
[----:B------:R-:W-:Y:S02]  /*1690*/  @P1 FADD.FTZ R150, R150, R121 ;  /* 0x0000007996961221 */ /* 0x000fe40000010000 */
[----:B------:R-:W-:Y:S02]  /*16a0*/  FADD.FTZ R147, R116, -R147 ;  /* 0x8000009374937221 */ /* 0x000fe40000010000 */
[C---:B------:R-:W-:Y:S01]  /*16b0*/  FMUL.FTZ R162, R106.reuse, R91 ;  /* 0x0000005b6aa27220 */ /* 0x040fe20000410000 */
[----:B------:R-:W-:Y:S01]  /*16c0*/  @P1 HADD2.F32 R91, -RZ, R73.H1_H1 ;  /* 0x30000049ff5b1230 */ /* 0x000fe20000004100 */
[----:B------:R-:W-:Y:S01]  /*16d0*/  @P0 F2FP.PACK_AB R121, RZ, R150 ;  /* 0x00000096ff79023e */ /* 0x000fe200000000ff */
[----:B------:R-:W-:-:S02]  /*16e0*/  FMUL.FTZ R152, R106, R147 ;  /* 0x000000936a987220 */ /* 0x000fc40000410000 */
[-C--:B------:R-:W-:Y:S01]  /*16f0*/  FFMA.FTZ R147, R113, R146.reuse, R89 ;  /* 0x0000009271937223 */ /* 0x080fe20000010059 */
[----:B------:R-:W-:Y:S01]  /*1700*/  @P0 PRMT R37, R121, 0x7610, R37 ;  /* 0x0000761079250816 */ /* 0x000fe20000000025 */
[----:B------:R-:W-:Y:S01]  /*1710*/  @P1 FADD.FTZ R152, R152, R91 ;  /* 0x0000005b98981221 */ /* 0x000fe20000010000 */
[----:B------:R-:W-:Y:S01]  /*1720*/  @P1 HADD2.F32 R121, -RZ, R72.H1_H1 ;  /* 0x30000048ff791230 */ /* 0x000fe20000004100 */
[----:B------:R-:W-:Y:S02]  /*1730*/  FADD.FTZ R147, R110, -R147 ;  /* 0x800000936e937221 */ /* 0x000fe40000010000 */
[-CC-:B------:R-:W-:Y:S02]  /*1740*/  FFMA.FTZ R91, R114, R146.reuse, R89.reuse ;  /* 0x00000092725b7223 */ /* 0x180fe40000010059 */
[----:B------:R-:W-:Y:S01]  /*1750*/  FFMA.FTZ R88, R108, R146, R89 ;  /* 0x000000926c587223 */ /* 0x000fe20000010059 */
[----:B------:R-:W-:Y:S01]  /*1760*/  @P1 HADD2.F32 R89, -RZ, R75.H0_H0 ;  /* 0x2000004bff591230 */ /* 0x000fe20000004100 */
[----:B------:R-:W-:-:S02]  /*1770*/  FMUL.FTZ R154, R106, R147 ;  /* 0x000000936a9a7220 */ /* 0x000fc40000410000 */
[----:B------:R-:W-:Y:S02]  /*1780*/  FADD.FTZ R91, R112, -R91 ;  /* 0x8000005b705b7221 */ /* 0x000fe40000010000 */
[----:B------:R-:W-:Y:S02]  /*1790*/  @P1 FADD.FTZ R162, R162, R121 ;  /* 0x00000079a2a21221 */ /* 0x000fe40000010000 */
[----:B------:R-:W-:Y:S02]  /*17a0*/  FADD.FTZ R121, R111, -R88 ;  /* 0x800000586f797221 */ /* 0x000fe40000010000 */
[----:B------:R-:W-:Y:S01]  /*17b0*/  @P1 FADD.FTZ R154, R154, R89 ;  /* 0x000000599a9a1221 */ /* 0x000fe20000010000 */
[----:B------:R-:W-:Y:S01]  /*17c0*/  @P1 HADD2.F32 R89, -RZ, R74.H1_H1 ;  /* 0x3000004aff591230 */ /* 0x000fe20000004100 */
[----:B------:R-:W-:Y:S01]  /*17d0*/  FMUL.FTZ R156, R106, R91 ;  /* 0x0000005b6a9c7220 */ /* 0x000fe20000410000 */
[----:B------:R-:W-:Y:S01]  /*17e0*/  @P1 HADD2.F32 R91, -RZ, R75.H1_H1 ;  /* 0x3000004bff5b1230 */ /* 0x000fe20000004100 */
[----:B------:R-:W-:Y:S01]  /*17f0*/  @P1 FADD.FTZ R90, R90, R149 ;  /* 0x000000955a5a1221 */ /* 0x000fe20000010000 */
[----:B------:R-:W-:Y:S01]  /*1800*/  @P0 F2FP.PACK_AB R88, RZ, R162 ;  /* 0x000000a2ff58023e */ /* 0x000fe200000000ff */
[----:B------:R-:W-:Y:S01]  /*1810*/  FMUL.FTZ R158, R106, R121 ;  /* 0x000000796a9e7220 */ /* 0x000fe20000410000 */
[----:B------:R-:W-:Y:S01]  /*1820*/  @P0 F2FP.PACK_AB R121, RZ, R154 ;  /* 0x0000009aff79023e */ /* 0x000fe200000000ff */
[----:B------:R-:W-:Y:S01]  /*1830*/  @P1 FADD.FTZ R156, R156, R89 ;  /* 0x000000599c9c1221 */ /* 0x000fe20000010000 */
[----:B------:R-:W-:Y:S01]  /*1840*/  @P0 F2FP.PACK_AB R149, RZ, R90 ;  /* 0x0000005aff95023e */ /* 0x000fe200000000ff */
[----:B------:R-:W-:Y:S01]  /*1850*/  @P1 FADD.FTZ R158, R158, R91 ;  /* 0x0000005b9e9e1221 */ /* 0x000fe20000010000 */
[----:B------:R-:W-:Y:S01]  /*1860*/  @P0 PRMT R36, R36, 0x5410, R88 ;  /* 0x0000541024240816 */ /* 0x000fe20000000058 */
[-C--:B------:R-:W-:Y:S01]  /*1870*/  FMUL.FTZ R160, R160, R141.reuse ;  /* 0x0000008da0a07220 */ /* 0x080fe20000410000 */
[----:B------:R-:W-:Y:S01]  /*1880*/  @P0 F2FP.PACK_AB R89, RZ, R152 ;  /* 0x00000098ff59023e */ /* 0x000fe200000000ff */
[-C--:B------:R-:W-:Y:S01]  /*1890*/  FMUL.FTZ R162, R162, R141.reuse ;  /* 0x0000008da2a27220 */ /* 0x080fe20000410000 */
[----:B------:R-:W-:Y:S01]  /*18a0*/  MOV R88, R144 ;  /* 0x0000009000587202 */ /* 0x000fe20000000f00 */
[----:B------:R-:W-:Y:S01]  /*18b0*/  FMUL.FTZ R160, R160, c[0x0][0x1e8] ;  /* 0x00007a00a0a07a20 */ /* 0x000fe20000410000 */
[----:B------:R-:W-:Y:S01]  /*18c0*/  @P0 PRMT R38, R149, 0x7610, R38 ;  /* 0x0000761095260816 */ /* 0x000fe20000000026 */
[----:B------:R-:W-:Y:S01]  /*18d0*/  FMUL.FTZ R162, R162, c[0x0][0x1e8] ;  /* 0x00007a00a2a27a20 */ /* 0x000fe20000410000 */
[----:B------:R-:W-:Y:S01]  /*18e0*/  @P0 F2FP.PACK_AB R91, RZ, R156 ;  /* 0x0000009cff5b023e */ /* 0x000fe200000000ff */
[-C--:B------:R-:W-:Y:S01]  /*18f0*/  FMUL.FTZ R150, R150, R141.reuse ;  /* 0x0000008d96967220 */ /* 0x080fe20000410000 */
[----:B------:R-:W-:Y:S01]  /*1900*/  @P0 F2FP.PACK_AB R147, RZ, R158 ;  /* 0x0000009eff93023e */ /* 0x000fe200000000ff */
[----:B------:R-:W-:Y:S01]  /*1910*/  FMUL.FTZ R152, R152, R141 ;  /* 0x0000008d98987220 */ /* 0x000fe20000410000 */
[----:B------:R-:W-:Y:S01]  /*1920*/  @P0 PRMT R39, R121, 0x7610, R39 ;  /* 0x0000761079270816 */ /* 0x000fe20000000027 */
[----:B------:R-:W-:Y:S01]  /*1930*/  HFMA2.MMA R121, -RZ, RZ, 0, 0 ;  /* 0x00000000ff797435 */ /* 0x000fe200000001ff */
[----:B------:R-:W-:Y:S01]  /*1940*/  @P0 PRMT R37, R37, 0x5410, R89 ;  /* 0x0000541025250816 */ /* 0x000fe20000000059 */
[----:B------:R-:W-:Y:S01]  /*1950*/  FMUL.FTZ R150, R150, c[0x0][0x1e8] ;  /* 0x00007a0096967a20 */ /* 0x000fe20000410000 */
[----:B------:R-:W-:Y:S01]  /*1960*/  LOP3.LUT P1, RZ, R88, 0xff, RZ, 0xc0, !PT ;  /* 0x000000ff58ff7812 */ /* 0x000fe2000782c0ff */
[----:B------:R-:W-:Y:S01]  /*1970*/  @P0 IMAD.WIDE.U32 R88, R105, R148, c[0x0][0x258] ;  /* 0x0000960069580625 */ /* 0x000fe200078e0094 */
[----:B------:R-:W-:-:S02]  /*1980*/  @P0 PRMT R38, R38, 0x5410, R91 ;  /* 0x0000541026260816 */ /* 0x000fc4000000005b */
[----:B------:R-:W-:Y:S01]  /*1990*/  @P0 PRMT R39, R39, 0x5410, R147 ;  /* 0x0000541027270816 */ /* 0x000fe20000000093 */
[----:B------:R-:W-:Y:S01]  /*19a0*/  FMUL.FTZ R152, R152, c[0x0][0x1e8] ;  /* 0x00007a0098987a20 */ /* 0x000fe20000410000 */
[----:B------:R-:W-:Y:S01]  /*19b0*/  MOV R147, RZ ;  /* 0x000000ff00937202 */ /* 0x000fe20000000f00 */
[-C--:B------:R-:W-:Y:S01]  /*19c0*/  FMUL.FTZ R90, R90, R141.reuse ;  /* 0x0000008d5a5a7220 */ /* 0x080fe20000410000 */
[----:B------:R-:W-:Y:S01]  /*19d0*/  MOV R149, RZ ;  /* 0x000000ff00957202 */ /* 0x000fe20000000f00 */
[----:B------:R0:W-:Y:S01]  /*19e0*/  @P0 STG.E.128 [R88.64], R36 ;  /* 0x0000002458000986 */ /* 0x0001e2000c101d04 */
[----:B------:R-:W-:Y:S01]  /*19f0*/  LOP3.LUT P0, RZ, R144, 0xff00, RZ, 0xc0, !PT ;  /* 0x0000ff0090ff7812 */ /* 0x000fe2000780c0ff */
[-C--:B------:R-:W-:Y:S01]  /*1a00*/  FMUL.FTZ R151, R156, R141.reuse ;  /* 0x0000008d9c977220 */ /* 0x080fe20000410000 */
[----:B------:R-:W-:Y:S01]  /*1a10*/  MOV R156, RZ ;  /* 0x000000ff009c7202 */ /* 0x000fe20000000f00 */
[----:B------:R-:W-:Y:S02]  /*1a20*/  @P1 FMUL.FTZ R147, R10, R160 ;  /* 0x000000a00a931220 */ /* 0x000fe40000410000 */
[----:B------:R-:W-:-:S02]  /*1a30*/  FMUL.FTZ R153, R158, R141 ;  /* 0x0000008d9e997220 */ /* 0x000fc40000410000 */
[----:B------:R-:W-:Y:S02]  /*1a40*/  FMUL.FTZ R151, R151, c[0x0][0x1e8] ;  /* 0x00007a0097977a20 */ /* 0x000fe40000410000 */
[----:B------:R-:W-:-:S04]  /*1a50*/  FMUL.FTZ R153, R153, c[0x0][0x1e8] ;  /* 0x00007a0099997a20 */ /* 0x000fc80000410000 */
[----:B------:R-:W-:Y:S01]  /*1a60*/  @P6 FMUL.FTZ R156, R2, R153 ;  /* 0x00000099029c6220 */ /* 0x000fe20000410000 */
[----:B0-----:R-:W-:Y:S02]  /*1a70*/  CS2R R88, SRZ ;  /* 0x0000000000587805 */ /* 0x001fe4000001ff00 */
[----:B------:R-:W-:-:S05]  /*1a80*/  @P0 FMUL.FTZ R88, R9, R162 ;  /* 0x000000a209580220 */ /* 0x000fca0000410000 */
[----:B------:R-:W-:Y:S01]  /*1a90*/  F2FP.PACK_AB R88, R88, R147 ;  /* 0x000000935858723e */ /* 0x000fe200000000ff */
[----:B------:R-:W-:Y:S01]  /*1aa0*/  HFMA2.MMA R147, -RZ, RZ, 0, 0 ;  /* 0x00000000ff937435 */ /* 0x000fe200000001ff */
[--C-:B--2---:R-:W-:Y:S02]  /*1ab0*/  @P1 HADD2.F32 R91, -RZ, R84.reuse.H0_H0 ;  /* 0x20000054ff5b1230 */ /* 0x104fe40000004100 */
[----:B------:R-:W-:-:S03]  /*1ac0*/  @P0 HADD2.F32 R84, -RZ, R84.H1_H1 ;  /* 0x30000054ff540230 */ /* 0x000fc60000004100 */
[----:B------:R-:W-:Y:S01]  /*1ad0*/  @P1 FMUL.FTZ R121, R160, R91 ;  /* 0x0000005ba0791220 */ /* 0x000fe20000410000 */
[----:B------:R-:W-:Y:S01]  /*1ae0*/  HFMA2.MMA R160, -RZ, RZ, 0, 0 ;  /* 0x00000000ffa07435 */ /* 0x000fe200000001ff */
[----:B------:R-:W-:Y:S02]  /*1af0*/  LOP3.LUT P1, RZ, R144, 0xff0000, RZ, 0xc0, !PT ;  /* 0x00ff000090ff7812 */ /* 0x000fe4000782c0ff */
[----:B------:R-:W-:-:S03]  /*1b00*/  FADD.FTZ R56, R56, R121 ;  /* 0x0000007938387221 */ /* 0x000fc60000010000 */
[----:B------:R-:W-:Y:S01]  /*1b10*/  @P0 FMUL.FTZ R160, R162, R84 ;  /* 0x00000054a2a00220 */ /* 0x000fe20000410000 */
[----:B------:R-:W-:-:S03]  /*1b20*/  LOP3.LUT P0, RZ, R144, 0xff000000, RZ, 0xc0, !PT ;  /* 0xff00000090ff7812 */ /* 0x000fc6000780c0ff */
[----:B------:R-:W-:-:S04]  /*1b30*/  FADD.FTZ R57, R57, R160 ;  /* 0x000000a039397221 */ /* 0x000fc80000010000 */
[----:B------:R-:W-:Y:S01]  /*1b40*/  @P1 HADD2.F32 R84, -RZ, R85.H0_H0 ;  /* 0x20000055ff541230 */ /* 0x000fe20000004100 */
[----:B------:R-:W-:-:S04]  /*1b50*/  @P1 FMUL.FTZ R89, R7, R150 ;  /* 0x0000009607591220 */ /* 0x000fc80000410000 */
[----:B------:R-:W-:Y:S01]  /*1b60*/  @P1 FMUL.FTZ R149, R150, R84 ;  /* 0x0000005496951220 */ /* 0x000fe20000410000 */
[----:B------:R-:W-:Y:S01]  /*1b70*/  HFMA2.MMA R150, -RZ, RZ, 0, 0 ;  /* 0x00000000ff967435 */ /* 0x000fe200000001ff */
[----:B------:R-:W-:Y:S01]  /*1b80*/  @P0 HADD2.F32 R85, -RZ, R85.H1_H1 ;  /* 0x30000055ff550230 */ /* 0x000fe20000004100 */
[----:B------:R-:W-:Y:S01]  /*1b90*/  LOP3.LUT P1, RZ, R145, 0xff00, RZ, 0xc0, !PT ;  /* 0x0000ff0091ff7812 */ /* 0x000fe2000782c0ff */
[----:B------:R-:W-:-:S03]  /*1ba0*/  FADD.FTZ R58, R58, R149 ;  /* 0x000000953a3a7221 */ /* 0x000fc60000010000 */
[----:B------:R-:W-:Y:S02]  /*1bb0*/  @P0 FMUL.FTZ R150, R152, R85 ;  /* 0x0000005598960220 */ /* 0x000fe40000410000 */
[----:B------:R-:W-:Y:S02]  /*1bc0*/  CS2R R84, SRZ ;  /* 0x0000000000547805 */ /* 0x000fe4000001ff00 */
[----:B------:R-:W-:Y:S01]  /*1bd0*/  @P0 FMUL.FTZ R84, R6, R152 ;  /* 0x0000009806540220 */ /* 0x000fe20000410000 */
[----:B------:R-:W-:Y:S01]  /*1be0*/  LOP3.LUT P0, RZ, R145, 0xff, RZ, 0xc0, !PT ;  /* 0x000000ff91ff7812 */ /* 0x000fe2000780c0ff */
[----:B------:R-:W-:Y:S02]  /*1bf0*/  FMUL.FTZ R152, R154, R141 ;  /* 0x0000008d9a987220 */ /* 0x000fe40000410000 */
[----:B------:R-:W-:Y:S01]  /*1c00*/  FMUL.FTZ R154, R90, c[0x0][0x1e8] ;  /* 0x00007a005a9a7a20 */ /* 0x000fe20000410000 */
[----:B------:R-:W-:Y:S01]  /*1c10*/  F2FP.PACK_AB R89, R84, R89 ;  /* 0x000000595459723e */ /* 0x000fe200000000ff */
[----:B------:R-:W-:Y:S01]  /*1c20*/  FMUL.FTZ R152, R152, c[0x0][0x1e8] ;  /* 0x00007a0098987a20 */ /* 0x000fe20000410000 */
[----:B------:R-:W-:Y:S01]  /*1c30*/  CS2R R90, SRZ ;  /* 0x00000000005a7805 */ /* 0x000fe2000001ff00 */
[----:B------:R-:W-:-:S02]  /*1c40*/  @P1 FMUL.FTZ R85, R4, R151 ;  /* 0x0000009704551220 */ /* 0x000fc40000410000 */
[----:B------:R-:W-:Y:S02]  /*1c50*/  @P5 FMUL.FTZ R91, R3, R152 ;  /* 0x00000098035b5220 */ /* 0x000fe40000410000 */
[----:B------:R-:W-:Y:S02]  /*1c60*/  FADD.FTZ R59, R59, R150 ;  /* 0x000000963b3b7221 */ /* 0x000fe40000010000 */
[----:B------:R-:W-:Y:S01]  /*1c70*/  @P0 FMUL.FTZ R90, R5, R154 ;  /* 0x0000009a055a0220 */ /* 0x000fe20000410000 */
[----:B------:R-:W-:Y:S01]  /*1c80*/  F2FP.PACK_AB R91, R156, R91 ;  /* 0x0000005b9c5b723e */ /* 0x000fe200000000ff */
[--C-:B------:R-:W-:Y:S02]  /*1c90*/  @P0 HADD2.F32 R155, -RZ, R86.reuse.H0_H0 ;  /* 0x20000056ff9b0230 */ /* 0x100fe40000004100 */
[----:B------:R-:W-:Y:S01]  /*1ca0*/  @P1 HADD2.F32 R86, -RZ, R86.H1_H1 ;  /* 0x30000056ff561230 */ /* 0x000fe20000004100 */
[----:B------:R-:W-:Y:S01]  /*1cb0*/  F2FP.PACK_AB R90, R85, R90 ;  /* 0x0000005a555a723e */ /* 0x000fe200000000ff */
[----:B------:R-:W-:Y:S01]  /*1cc0*/  IMAD.WIDE.U32 R84, R105, R148, c[0x0][0x248] ;  /* 0x0000920069547625 */ /* 0x000fe200078e0094 */
[----:B------:R-:W-:-:S02]  /*1cd0*/  MOV R148, RZ ;  /* 0x000000ff00947202 */ /* 0x000fc40000000f00 */
[----:B------:R-:W-:Y:S01]  /*1ce0*/  IADD3 R105, R105, 0x80, RZ ;  /* 0x0000008069697810 */ /* 0x000fe20007ffe0ff */
[----:B------:R-:W-:Y:S01]  /*1cf0*/  @P0 FMUL.FTZ R147, R154, R155 ;  /* 0x0000009b9a930220 */ /* 0x000fe20000410000 */
[----:B------:R0:W-:Y:S01]  /*1d00*/  STG.E.128 [R84.64], R88 ;  /* 0x0000005854007986 */ /* 0x0001e2000c101d04 */
[--C-:B------:R-:W-:Y:S01]  /*1d10*/  @P5 HADD2.F32 R155, -RZ, R87.reuse.H0_H0 ;  /* 0x20000057ff9b5230 */ /* 0x100fe20000004100 */
[----:B------:R-:W-:Y:S01]  /*1d20*/  @P1 FMUL.FTZ R148, R151, R86 ;  /* 0x0000005697941220 */ /* 0x000fe20000410000 */
[----:B------:R-:W-:Y:S01]  /*1d30*/  @P6 HADD2.F32 R154, -RZ, R87.H1_H1 ;  /* 0x30000057ff9a6230 */ /* 0x000fe20000004100 */
[----:B------:R-:W-:Y:S01]  /*1d40*/  CS2R R86, SRZ ;  /* 0x0000000000567805 */ /* 0x000fe2000001ff00 */
[----:B------:R-:W-:Y:S02]  /*1d50*/  FADD.FTZ R60, R60, R147 ;  /* 0x000000933c3c7221 */ /* 0x000fe40000010000 */
[----:B------:R-:W-:Y:S02]  /*1d60*/  @P5 FMUL.FTZ R87, R152, R155 ;  /* 0x0000009b98575220 */ /* 0x000fe40000410000 */
[----:B------:R-:W-:-:S02]  /*1d70*/  @P6 FMUL.FTZ R86, R153, R154 ;  /* 0x0000009a99566220 */ /* 0x000fc40000410000 */
[----:B------:R-:W-:Y:S02]  /*1d80*/  FADD.FTZ R61, R61, R148 ;  /* 0x000000943d3d7221 */ /* 0x000fe40000010000 */
[----:B------:R-:W-:Y:S02]  /*1d90*/  FADD.FTZ R62, R62, R87 ;  /* 0x000000573e3e7221 */ /* 0x000fe40000010000 */
[----:B------:R-:W-:Y:S02]  /*1da0*/  FADD.FTZ R63, R63, R86 ;  /* 0x000000563f3f7221 */ /* 0x000fe40000010000 */
.L_x_1248:
[----:B------:R-:W-:Y:S05]  /*1db0*/  BSYNC B0 ;  /* 0x0000000000007941 */ /* 0x000fea0003800000 */
.L_x_1247:
[----:B------:R-:W-:Y:S01]  /*1dc0*/  BSSY B0, `(.L_x_1249) ;  /* 0x0000093000007945 */ /* 0x000fe20003800000 */
[----:B------:R-:W-:Y:S05]  /*1dd0*/  @!P3 BRA `(.L_x_1250) ;  /* 0x000009100000b947 */ /* 0x000fea0003800000 */
[----:B0-----:R-:W-:-:S10]  /*1de0*/  HFMA2.MMA R84, -RZ, RZ, 0, 9.5367431640625e-07 ;  /* 0x00000010ff547435 */ /* 0x001fd400000001ff */
[----:B------:R-:W-:-:S06]  /*1df0*/  IMAD.WIDE.U32 R84, R105, R84, c[0x0][0x170] ;  /* 0x00005c0069547625 */ /* 0x000fcc00078e0054 */
[----:B------:R-:W2:Y:S01]  /*1e00*/  LDG.E.128 R84, [R84.64] ;  /* 0x0000000454547981 */ /* 0x000ea2000c1e1d00 */
[----:B------:R-:W-:Y:S02]  /*1e10*/  ISETP.NE.U32.AND P0, PT, RZ, c[0x0][0x218], PT ;  /* 0x00008600ff007a0c */ /* 0x000fe40003f05070 */
[----:B------:R-:W-:Y:S02]  /*1e20*/  FSEL R147, R120, RZ, !P4 ;  /* 0x000000ff78937208 */ /* 0x000fe40006000000 */
[----:B------:R-:W-:Y:S02]  /*1e30*/  ISETP.NE.AND.EX P0, PT, RZ, c[0x0][0x21c], PT, P0 ;  /* 0x00008700ff007a0c */ /* 0x000fe40003f05300 */
[----:B------:R-:W-:Y:S01]  /*1e40*/  MOV R88, R142 ;  /* 0x0000008e00587202 */ /* 0x000fe20000000f00 */
[-CC-:B------:R-:W-:Y:S01]  /*1e50*/  FFMA.FTZ R89, R109, R146.reuse, R147.reuse ;  /* 0x000000926d597223 */ /* 0x180fe20000010093 */
[----:B------:R-:W-:Y:S01]  /*1e60*/  LOP3.LUT P4, RZ, R142, 0xff00, RZ, 0xc0, !PT ;  /* 0x0000ff008eff7812 */ /* 0x000fe2000788c0ff */
[-C--:B------:R-:W-:Y:S01]  /*1e70*/  FFMA.FTZ R90, R126, R146.reuse, R147 ;  /* 0x000000927e5a7223 */ /* 0x080fe20000010093 */
[----:B------:R-:W-:Y:S01]  /*1e80*/  LOP3.LUT P1, RZ, R88, 0xff, RZ, 0xc0, !PT ;  /* 0x000000ff58ff7812 */ /* 0x000fe2000782c0ff */
[----:B------:R-:W-:Y:S01]  /*1e90*/  FADD.FTZ R89, R128, -R89 ;  /* 0x8000005980597221 */ /* 0x000fe20000010000 */
[----:B------:R-:W-:Y:S01]  /*1ea0*/  LOP3.LUT P5, RZ, R142, 0xff000000, RZ, 0xc0, !PT ;  /* 0xff0000008eff7812 */ /* 0x000fe200078ac0ff */
[----:B------:R-:W-:-:S02]  /*1eb0*/  FFMA.FTZ R120, R130, R146, R147 ;  /* 0x0000009282787223 */ /* 0x000fc40000010093 */
[----:B------:R-:W-:Y:S02]  /*1ec0*/  FMUL.FTZ R88, R106, R89 ;  /* 0x000000596a587220 */ /* 0x000fe40000410000 */
[----:B------:R-:W-:Y:S01]  /*1ed0*/  @P0 HADD2.F32 R91, -RZ, R24.H0_H0 ;  /* 0x20000018ff5b0230 */ /* 0x000fe20000004100 */
[----:B------:R-:W-:Y:S02]  /*1ee0*/  FADD.FTZ R89, R129, -R90 ;  /* 0x8000005a81597221 */ /* 0x000fe40000010000 */
[-CC-:B------:R-:W-:Y:S02]  /*1ef0*/  FFMA.FTZ R121, R127, R146.reuse, R147.reuse ;  /* 0x000000927f797223 */ /* 0x180fe40000010093 */
[-CC-:B------:R-:W-:Y:S02]  /*1f00*/  FFMA.FTZ R149, R133, R146.reuse, R147.reuse ;  /* 0x0000009285957223 */ /* 0x180fe40000010093 */
[-CC-:B------:R-:W-:Y:S02]  /*1f10*/  FFMA.FTZ R148, R136, R146.reuse, R147.reuse ;  /* 0x0000009288947223 */ /* 0x180fe40000010093 */
[----:B------:R-:W-:-:S02]  /*1f20*/  FFMA.FTZ R153, R137, R146, R147 ;  /* 0x0000009289997223 */ /* 0x000fc40000010093 */
[----:B------:R-:W-:Y:S02]  /*1f30*/  FFMA.FTZ R146, R140, R146, R147 ;  /* 0x000000928c927223 */ /* 0x000fe40000010093 */
[----:B------:R-:W-:Y:S01]  /*1f40*/  @P0 FADD.FTZ R88, R88, R91 ;  /* 0x0000005b58580221 */ /* 0x000fe20000010000 */
[----:B------:R-:W-:Y:S01]  /*1f50*/  @P0 HADD2.F32 R91, -RZ, R24.H1_H1 ;  /* 0x30000018ff5b0230 */ /* 0x000fe20000004100 */
[----:B------:R-:W-:Y:S02]  /*1f60*/  FADD.FTZ R147, R131, -R120 ;  /* 0x8000007883937221 */ /* 0x000fe40000010000 */
[----:B------:R-:W-:Y:S02]  /*1f70*/  FMUL.FTZ R90, R106, R89 ;  /* 0x000000596a5a7220 */ /* 0x000fe40000410000 */
[----:B------:R-:W-:Y:S02]  /*1f80*/  FMUL.FTZ R89, R88, R141 ;  /* 0x0000008d58597220 */ /* 0x000fe40000410000 */
[----:B------:R-:W-:Y:S01]  /*1f90*/  FMUL.FTZ R150, R106, R147 ;  /* 0x000000936a967220 */ /* 0x000fe20000410000 */
[----:B------:R-:W-:Y:S01]  /*1fa0*/  HFMA2.MMA R147, -RZ, RZ, 0, 0 ;  /* 0x00000000ff937435 */ /* 0x000fe200000001ff */
[----:B------:R-:W-:-:S02]  /*1fb0*/  FADD.FTZ R121, R132, -R121 ;  /* 0x8000007984797221 */ /* 0x000fc40000010000 */
[----:B------:R-:W-:Y:S02]  /*1fc0*/  FADD.FTZ R149, R134, -R149 ;  /* 0x8000009586957221 */ /* 0x000fe40000010000 */
[----:B------:R-:W-:Y:S02]  /*1fd0*/  FADD.FTZ R151, R135, -R148 ;  /* 0x8000009487977221 */ /* 0x000fe40000010000 */
[----:B------:R-:W-:Y:S02]  /*1fe0*/  FADD.FTZ R153, R138, -R153 ;  /* 0x800000998a997221 */ /* 0x000fe40000010000 */
[----:B------:R-:W-:Y:S02]  /*1ff0*/  FADD.FTZ R155, R139, -R146 ;  /* 0x800000928b9b7221 */ /* 0x000fe40000010000 */
[----:B------:R-:W-:Y:S02]  /*2000*/  @P0 FADD.FTZ R90, R90, R91 ;  /* 0x0000005b5a5a0221 */ /* 0x000fe40000010000 */
[----:B------:R-:W-:-:S02]  /*2010*/  FMUL.FTZ R89, R89, c[0x0][0x1e8] ;  /* 0x00007a0059597a20 */ /* 0x000fc40000410000 */
[C---:B------:R-:W-:Y:S02]  /*2020*/  FMUL.FTZ R148, R106.reuse, R121 ;  /* 0x000000796a947220 */ /* 0x040fe40000410000 */
[C---:B------:R-:W-:Y:S02]  /*2030*/  FMUL.FTZ R156, R106.reuse, R149 ;  /* 0x000000956a9c7220 */ /* 0x040fe40000410000 */
[C---:B------:R-:W-:Y:S02]  /*2040*/  FMUL.FTZ R146, R106.reuse, R151 ;  /* 0x000000976a927220 */ /* 0x040fe40000410000 */
[C---:B------:R-:W-:Y:S02]  /*2050*/  FMUL.FTZ R154, R106.reuse, R153 ;  /* 0x000000996a9a7220 */ /* 0x040fe40000410000 */
[----:B------:R-:W-:Y:S01]  /*2060*/  FMUL.FTZ R152, R106, R155 ;  /* 0x0000009b6a987220 */ /* 0x000fe20000410000 */
[----:B------:R-:W-:Y:S01]  /*2070*/  MOV R106, RZ ;  /* 0x000000ff006a7202 */ /* 0x000fe20000000f00 */
[----:B------:R-:W-:-:S02]  /*2080*/  @P1 FMUL.FTZ R106, R0, R89 ;  /* 0x00000059006a1220 */ /* 0x000fc40000410000 */
[----:B------:R-:W-:-:S04]  /*2090*/  FMUL.FTZ R121, R90, R141 ;  /* 0x0000008d5a797220 */ /* 0x000fc80000410000 */
[----:B------:R-:W-:Y:S01]  /*20a0*/  FMUL.FTZ R121, R121, c[0x0][0x1e8] ;  /* 0x00007a0079797a20 */ /* 0x000fe20000410000 */
[--C-:B--2---:R-:W-:Y:S02]  /*20b0*/  @P1 HADD2.F32 R91, -RZ, R84.reuse.H0_H0 ;  /* 0x20000054ff5b1230 */ /* 0x104fe40000004100 */
[----:B------:R-:W-:Y:S01]  /*20c0*/  @P4 HADD2.F32 R120, -RZ, R84.H1_H1 ;  /* 0x30000054ff784230 */ /* 0x000fe20000004100 */
[----:B------:R-:W-:Y:S02]  /*20d0*/  HFMA2.MMA R84, -RZ, RZ, 0, 0 ;  /* 0x00000000ff547435 */ /* 0x000fe400000001ff */
[----:B------:R-:W-:Y:S01]  /*20e0*/  @P1 FMUL.FTZ R147, R89, R91 ;  /* 0x0000005b59931220 */ /* 0x000fe20000410000 */
[--C-:B------:R-:W-:Y:S01]  /*20f0*/  @P0 HADD2.F32 R89, -RZ, R25.reuse.H0_H0 ;  /* 0x20000019ff590230 */ /* 0x100fe20000004100 */
[----:B------:R-:W-:Y:S01]  /*2100*/  ISETP.NE.U32.AND P1, PT, RZ, c[0x0][0x258], PT ;  /* 0x00009600ff007a0c */ /* 0x000fe20003f25070 */
[----:B------:R-:W-:Y:S01]  /*2110*/  @P0 HADD2.F32 R91, -RZ, R25.H1_H1 ;  /* 0x30000019ff5b0230 */ /* 0x000fe20000004100 */
[----:B------:R-:W-:-:S02]  /*2120*/  @P4 FMUL.FTZ R84, R121, R120 ;  /* 0x0000007879544220 */ /* 0x000fc40000410000 */
[----:B------:R-:W-:Y:S01]  /*2130*/  @P0 FADD.FTZ R148, R148, R89 ;  /* 0x0000005994940221 */ /* 0x000fe20000010000 */
[--C-:B------:R-:W-:Y:S01]  /*2140*/  @P0 HADD2.F32 R89, -RZ, R26.reuse.H0_H0 ;  /* 0x2000001aff590230 */ /* 0x100fe20000004100 */
[----:B------:R-:W-:Y:S01]  /*2150*/  @P0 FADD.FTZ R150, R150, R91 ;  /* 0x0000005b96960221 */ /* 0x000fe20000010000 */
[----:B------:R-:W-:Y:S01]  /*2160*/  @P0 HADD2.F32 R91, -RZ, R26.H1_H1 ;  /* 0x3000001aff5b0230 */ /* 0x000fe20000004100 */
[----:B------:R-:W-:Y:S01]  /*2170*/  ISETP.NE.AND.EX P1, PT, RZ, c[0x0][0x25c], PT, P1 ;  /* 0x00009700ff007a0c */ /* 0x000fe20003f25310 */
[----:B------:R-:W-:Y:S02]  /*2180*/  FMUL.FTZ R153, R148, R141 ;  /* 0x0000008d94997220 */ /* 0x000fe40000410000 */
[----:B------:R-:W-:Y:S01]  /*2190*/  @P0 FADD.FTZ R156, R156, R89 ;  /* 0x000000599c9c0221 */ /* 0x000fe20000010000 */
[--C-:B------:R-:W-:Y:S01]  /*21a0*/  @P0 HADD2.F32 R89, -RZ, R27.reuse.H0_H0 ;  /* 0x2000001bff590230 */ /* 0x100fe20000004100 */
[----:B------:R-:W-:Y:S01]  /*21b0*/  @P0 FADD.FTZ R146, R146, R91 ;  /* 0x0000005b92920221 */ /* 0x000fe20000010000 */
[----:B------:R-:W-:Y:S01]  /*21c0*/  @P0 HADD2.F32 R91, -RZ, R27.H1_H1 ;  /* 0x3000001bff5b0230 */ /* 0x000fe20000004100 */
[----:B------:R-:W-:-:S02]  /*21d0*/  FMUL.FTZ R153, R153, c[0x0][0x1e8] ;  /* 0x00007a0099997a20 */ /* 0x000fc40000410000 */
[----:B------:R-:W-:Y:S02]  /*21e0*/  @P0 FADD.FTZ R154, R154, R89 ;  /* 0x000000599a9a0221 */ /* 0x000fe40000010000 */
[----:B------:R-:W-:Y:S01]  /*21f0*/  @P0 FADD.FTZ R152, R152, R91 ;  /* 0x0000005b98980221 */ /* 0x000fe20000010000 */
[----:B------:R-:W-:Y:S01]  /*2200*/  LOP3.LUT P0, RZ, R142, 0xff0000, RZ, 0xc0, !PT ;  /* 0x00ff00008eff7812 */ /* 0x000fe2000780c0ff */
[-C--:B------:R-:W-:Y:S01]  /*2210*/  FMUL.FTZ R91, R154, R141.reuse ;  /* 0x0000008d9a5b7220 */ /* 0x080fe20000410000 */
        /* <DEDUP_REMOVED lines=8> */
[----:B------:R-:W-:Y:S01]  /*22a0*/  @P1 F2FP.PACK_AB R155, RZ, R156 ;  /* 0x0000009cff9b123e */ /* 0x000fe200000000ff */
[----:B------:R-:W-:Y:S01]  /*22b0*/  FMUL.FTZ R148, R148, c[0x0][0x1e8] ;  /* 0x00007a0094947a20 */ /* 0x000fe20000410000 */
[----:B------:R-:W-:Y:S01]  /*22c0*/  @P1 F2FP.PACK_AB R157, RZ, R154 ;  /* 0x0000009aff9d123e */ /* 0x000fe200000000ff */
[--C-:B------:R-:W-:Y:S01]  /*22d0*/  @P0 HADD2.F32 R88, -RZ, R85.reuse.H0_H0 ;  /* 0x20000055ff580230 */ /* 0x100fe20000004100 */
[----:B------:R-:W-:Y:S01]  /*22e0*/  @P1 F2FP.PACK_AB R154, RZ, R152 ;  /* 0x00000098ff9a123e */ /* 0x000fe200000000ff */
[----:B------:R-:W-:Y:S01]  /*22f0*/  FADD.FTZ R64, R64, R147 ;  /* 0x0000009340407221 */ /* 0x000fe20000010000 */
[----:B------:R-:W-:Y:S01]  /*2300*/  MOV R152, RZ ;  /* 0x000000ff00987202 */ /* 0x000fe20000000f00 */
[----:B------:R-:W-:Y:S01]  /*2310*/  @P0 FMUL.FTZ R152, R97, R153 ;  /* 0x0000009961980220 */ /* 0x000fe20000410000 */
[----:B------:R-:W-:Y:S01]  /*2320*/  @P1 F2FP.PACK_AB R89, RZ, R150 ;  /* 0x00000096ff59123e */ /* 0x000fe200000000ff */
[----:B------:R-:W-:Y:S01]  /*2330*/  @P0 FMUL.FTZ R151, R153, R88 ;  /* 0x0000005899970220 */ /* 0x000fe20000410000 */
[----:B------:R-:W-:Y:S01]  /*2340*/  @P1 F2FP.PACK_AB R120, RZ, R146 ;  /* 0x00000092ff78123e */ /* 0x000fe200000000ff */
[-C--:B------:R-:W-:Y:S01]  /*2350*/  FMUL.FTZ R150, R150, R141.reuse ;  /* 0x0000008d96967220 */ /* 0x080fe20000410000 */
[----:B------:R-:W-:Y:S01]  /*2360*/  @P1 PRMT R38, R155, 0x7610, R38 ;  /* 0x000076109b261816 */ /* 0x000fe20000000026 */
[----:B------:R-:W-:Y:S01]  /*2370*/  FMUL.FTZ R146, R146, R141 ;  /* 0x0000008d92927220 */ /* 0x000fe20000410000 */
[----:B------:R-:W-:Y:S01]  /*2380*/  @P1 F2FP.PACK_AB R90, RZ, R90 ;  /* 0x0000005aff5a123e */ /* 0x000fe200000000ff */
[----:B------:R-:W-:Y:S01]  /*2390*/  HFMA2.MMA R155, -RZ, RZ, 0, 0 ;  /* 0x00000000ff9b7435 */ /* 0x000fe200000001ff */
[----:B------:R-:W-:Y:S01]  /*23a0*/  @P1 PRMT R39, R157, 0x7610, R39 ;  /* 0x000076109d271816 */ /* 0x000fe20000000027 */
[----:B------:R-:W-:Y:S01]  /*23b0*/  FMUL.FTZ R153, R150, c[0x0][0x1e8] ;  /* 0x00007a0096997a20 */ /* 0x000fe20000410000 */
[----:B------:R-:W-:Y:S01]  /*23c0*/  @P1 LEA R88, P0, R105, c[0x0][0x258], 0x4 ;  /* 0x0000960069581a11 */ /* 0x000fe200078020ff */
[----:B------:R-:W-:Y:S01]  /*23d0*/  @P5 HADD2.F32 R150, -RZ, R85.H1_H1 ;  /* 0x30000055ff965230 */ /* 0x000fe20000004100 */
[----:B------:R-:W-:Y:S01]  /*23e0*/  @P1 PRMT R37, R37, 0x5410, R89 ;  /* 0x0000541025251816 */ /* 0x000fe20000000059 */
[----:B------:R-:W-:Y:S01]  /*23f0*/  HFMA2.MMA R85, -RZ, RZ, 0, 0 ;  /* 0x00000000ff557435 */ /* 0x000fe200000001ff */
[----:B------:R-:W-:Y:S01]  /*2400*/  @P1 PRMT R38, R38, 0x5410, R120 ;  /* 0x0000541026261816 */ /* 0x000fe20000000078 */
[----:B------:R-:W-:Y:S01]  /*2410*/  FADD.FTZ R65, R65, R84 ;  /* 0x0000005441417221 */ /* 0x000fe20000010000 */
[----:B------:R-:W-:Y:S01]  /*2420*/  @P1 PRMT R36, R36, 0x5410, R90 ;  /* 0x0000541024241816 */ /* 0x000fe2000000005a */
[----:B------:R-:W-:Y:S01]  /*2430*/  HFMA2.MMA R90, -RZ, RZ, 0, 0 ;  /* 0x00000000ff5a7435 */ /* 0x000fe200000001ff */
[----:B------:R-:W-:Y:S01]  /*2440*/  @P1 LEA.HI.X R89, R105, c[0x0][0x25c], RZ, 0x4, P0 ;  /* 0x0000970069591a11 */ /* 0x000fe200000f24ff */
[----:B------:R-:W-:Y:S01]  /*2450*/  FADD.FTZ R66, R66, R151 ;  /* 0x0000009742427221 */ /* 0x000fe20000010000 */
[----:B------:R-:W-:-:S02]  /*2460*/  @P1 PRMT R39, R39, 0x5410, R154 ;  /* 0x0000541027271816 */ /* 0x000fc4000000009a */
[C---:B------:R-:W-:Y:S02]  /*2470*/  LEA R120, P6, R105.reuse, c[0x0][0x248], 0x4 ;  /* 0x0000920069787a11 */ /* 0x040fe400078c20ff */
[----:B------:R-:W-:Y:S01]  /*2480*/  MOV R141, RZ ;  /* 0x000000ff008d7202 */ /* 0x000fe20000000f00 */
[----:B------:R-:W-:Y:S01]  /*2490*/  @P4 FMUL.FTZ R141, R98, R121 ;  /* 0x00000079628d4220 */ /* 0x000fe20000410000 */
[----:B------:R-:W-:Y:S01]  /*24a0*/  LEA.HI.X R121, R105, c[0x0][0x24c], RZ, 0x4, P6 ;  /* 0x0000930069797a11 */ /* 0x000fe200030f24ff */
[----:B------:R0:W-:Y:S01]  /*24b0*/  @P1 STG.E.128 [R88.64], R36 ;  /* 0x0000002458001986 */ /* 0x0001e2000c101d04 */
[C---:B------:R-:W-:Y:S01]  /*24c0*/  LOP3.LUT P0, RZ, R143.reuse, 0xff0000, RZ, 0xc0, !PT ;  /* 0x00ff00008fff7812 */ /* 0x040fe2000780c0ff */
[----:B------:R-:W-:Y:S01]  /*24d0*/  FMUL.FTZ R105, R146, c[0x0][0x1e8] ;  /* 0x00007a0092697a20 */ /* 0x000fe20000410000 */
[----:B------:R-:W-:Y:S01]  /*24e0*/  LOP3.LUT P6, RZ, R143, 0xff000000, RZ, 0xc0, !PT ;  /* 0xff0000008fff7812 */ /* 0x000fe200078cc0ff */
[----:B------:R-:W-:Y:S01]  /*24f0*/  FMUL.FTZ R146, R91, c[0x0][0x1e8] ;  /* 0x00007a005b927a20 */ /* 0x000fe20000410000 */
[----:B------:R-:W-:-:S02]  /*2500*/  LOP3.LUT P4, RZ, R143, 0xff, RZ, 0xc0, !PT ;  /* 0x000000ff8fff7812 */ /* 0x000fc4000788c0ff */
[----:B------:R-:W-:Y:S02]  /*2510*/  LOP3.LUT P1, RZ, R143, 0xff00, RZ, 0xc0, !PT ;  /* 0x0000ff008fff7812 */ /* 0x000fe4000782c0ff */
[----:B------:R-:W-:-:S05]  /*2520*/  MOV R91, RZ ;  /* 0x000000ff005b7202 */ /* 0x000fca0000000f00 */
[----:B------:R-:W-:Y:S02]  /*2530*/  @P0 FMUL.FTZ R91, R101, R146 ;  /* 0x00000092655b0220 */ /* 0x000fe40000410000 */
[----:B------:R-:W-:Y:S01]  /*2540*/  @P6 HADD2.F32 R154, -RZ, R87.H1_H1 ;  /* 0x30000057ff9a6230 */ /* 0x000fe20000004100 */
[----:B0-----:R-:W-:Y:S01]  /*2550*/  CS2R R88, SRZ ;  /* 0x0000000000587805 */ /* 0x001fe2000001ff00 */
[----:B------:R-:W-:Y:S02]  /*2560*/  @P4 FMUL.FTZ R90, R99, R148 ;  /* 0x00000094635a4220 */ /* 0x000fe40000410000 */
[----:B------:R-:W-:Y:S02]  /*2570*/  @P6 FMUL.FTZ R88, R104, R149 ;  /* 0x0000009568586220 */ /* 0x000fe40000410000 */
[----:B------:R-:W-:Y:S02]  /*2580*/  @P1 FMUL.FTZ R155, R102, R105 ;  /* 0x00000069669b1220 */ /* 0x000fe40000410000 */
[----:B------:R-:W-:Y:S01]  /*2590*/  @P5 FMUL.FTZ R89, R100, R153 ;  /* 0x0000009964595220 */ /* 0x000fe20000410000 */
[----:B------:R-:W-:-:S02]  /*25a0*/  F2FP.PACK_AB R91, R88, R91 ;  /* 0x0000005b585b723e */ /* 0x000fc400000000ff */
[----:B------:R-:W-:Y:S01]  /*25b0*/  F2FP.PACK_AB R90, R155, R90 ;  /* 0x0000005a9b5a723e */ /* 0x000fe200000000ff */
[----:B------:R-:W-:Y:S01]  /*25c0*/  @P0 HADD2.F32 R155, -RZ, R87.H0_H0 ;  /* 0x20000057ff9b0230 */ /* 0x000fe20000004100 */
[----:B------:R-:W-:Y:S01]  /*25d0*/  F2FP.PACK_AB R89, R89, R152 ;  /* 0x000000985959723e */ /* 0x000fe200000000ff */
[--C-:B------:R-:W-:Y:S01]  /*25e0*/  @P1 HADD2.F32 R152, -RZ, R86.reuse.H1_H1 ;  /* 0x30000056ff981230 */ /* 0x100fe20000004100 */
[----:B------:R-:W-:Y:S01]  /*25f0*/  F2FP.PACK_AB R88, R141, R106 ;  /* 0x0000006a8d58723e */ /* 0x000fe200000000ff */
[----:B------:R-:W-:Y:S01]  /*2600*/  @P4 HADD2.F32 R141, -RZ, R86.H0_H0 ;  /* 0x20000056ff8d4230 */ /* 0x000fe20000004100 */
[----:B------:R-:W-:Y:S01]  /*2610*/  CS2R R86, SRZ ;  /* 0x0000000000567805 */ /* 0x000fe2000001ff00 */
[----:B------:R-:W-:Y:S01]  /*2620*/  MOV R106, RZ ;  /* 0x000000ff006a7202 */ /* 0x000fe20000000f00 */
[----:B------:R-:W-:Y:S01]  /*2630*/  @P5 FMUL.FTZ R106, R153, R150 ;  /* 0x00000096996a5220 */ /* 0x000fe20000410000 */
[----:B------:R0:W-:Y:S01]  /*2640*/  STG.E.128 [R120.64], R88 ;  /* 0x0000005878007986 */ /* 0x0001e2000c101d04 */
[----:B------:R-:W-:-:S02]  /*2650*/  @P4 FMUL.FTZ R85, R148, R141 ;  /* 0x0000008d94554220 */ /* 0x000fc40000410000 */
[----:B------:R-:W-:Y:S02]  /*2660*/  @P1 FMUL.FTZ R86, R105, R152 ;  /* 0x0000009869561220 */ /* 0x000fe40000410000 */
[----:B------:R-:W-:Y:S02]  /*2670*/  @P0 FMUL.FTZ R87, R146, R155 ;  /* 0x0000009b92570220 */ /* 0x000fe40000410000 */
[----:B------:R-:W-:Y:S02]  /*2680*/  FADD.FTZ R67, R67, R106 ;  /* 0x0000006a43437221 */ /* 0x000fe40000010000 */
[----:B------:R-:W-:Y:S02]  /*2690*/  FADD.FTZ R68, R68, R85 ;  /* 0x0000005544447221 */ /* 0x000fe40000010000 */
[----:B------:R-:W-:Y:S02]  /*26a0*/  FADD.FTZ R69, R69, R86 ;  /* 0x0000005645457221 */ /* 0x000fe40000010000 */
[----:B------:R-:W-:Y:S01]  /*26b0*/  FADD.FTZ R70, R70, R87 ;  /* 0x0000005746467221 */ /* 0x000fe20000010000 */
[----:B0-----:R-:W-:Y:S01]  /*26c0*/  MOV R88, RZ ;  /* 0x000000ff00587202 */ /* 0x001fe20000000f00 */
[----:B------:R-:W-:-:S04]  /*26d0*/  @P6 FMUL.FTZ R88, R149, R154 ;  /* 0x0000009a95586220 */ /* 0x000fc80000410000 */
[----:B------:R-:W-:Y:S02]  /*26e0*/  FADD.FTZ R71, R71, R88 ;  /* 0x0000005847477221 */ /* 0x000fe40000010000 */
.L_x_1250:
[----:B------:R-:W-:Y:S05]  /*26f0*/  BSYNC B0 ;  /* 0x0000000000007941 */ /* 0x000fea0003800000 */
.L_x_1249:
[----:B------:R-:W-:Y:S02]  /*2700*/  IADD3 R95, R95, c[0x0][0x160], RZ ;  /* 0x000058005f5f7a10 */ /* 0x000fe40007ffe0ff */
[----:B------:R-:W-:Y:S02]  /*2710*/  LOP3.LUT P1, RZ, R103, 0xff, RZ, 0xc0, !PT ;  /* 0x000000ff67ff7812 */ /* 0x000fe4000782c0ff */
[----:B------:R-:W-:Y:S02]  /*2720*/  ISETP.GE.AND P0, PT, R95, c[0x0][0x164], PT ;  /* 0x000059005f007a0c */ /* 0x000fe40003f06270 */
[----:B------:R-:W-:-:S11]  /*2730*/  SEL R103, RZ, 0x1, P1 ;  /* 0x00000001ff677807 */ /* 0x000fd60000800000 */
[----:B0-----:R-:W-:Y:S01]  /*2740*/  @P0 CALL.REL.NOINC `(.L_x_1240) ;  /* 0x0000001000000944 */ /* 0x001fe20003c00000 */
[----:B------:R-:W-:Y:S05]  /*2750*/  BRA `(.L_x_1251) ;  /* 0xffffddf000007947 */ /* 0x000fea000383ffff */
.L_x_1240:
        /* <DEDUP_REMOVED lines=18> */
.L_x_1253:
[----:B------:R-:W-:Y:S05]  /*2880*/  BSYNC B0 ;  /* 0x0000000000007941 */ /* 0x000fea0003800000 */
.L_x_1252:
        /* <DEDUP_REMOVED lines=12> */
.L_x_1245:
[----:B------:R-:W-:Y:S02]  /*2950*/  MOV R89, R147 ;  /* 0x0000009300597202 */ /* 0x000fe40000000f00 */
[----:B------:R-:W-:-:S02]  /*2960*/  MOV R146, 0x10 ;  /* 0x0000001000927802 */ /* 0x000fc40000000f00 */
[----:B------:R-:W-:Y:S02]  /*2970*/  MOV R120, 0x1f ;  /* 0x0000001f00787802 */ /* 0x000fe40000000f00 */
[----:B------:R-:W-:Y:S02]  /*2980*/  MOV R151, 0xffffffff ;  /* 0xffffffff00977802 */ /* 0x000fe40000000f00 */
[----:B------:R-:W-:Y:S02]  /*2990*/  MOV R84, 0x29b0 ;  /* 0x000029b000547802 */ /* 0x000fe40000000f00 */
[----:B------:R-:W-:Y:S05]  /*29a0*/  CALL.REL.NOINC `($__internal_34_$__cuda_sm70_shflsync_down_p) ;  /* 0x0000045000007944 */ /* 0x000fea0003c00000 */
[----:B-1----:R-:W-:Y:S01]  /*29b0*/  MOV R88, R146 ;  /* 0x0000009200587202 */ /* 0x002fe20000000f00 */
[----:B0-----:R-:W-:Y:S05]  /*29c0*/  BRA `(.L_x_1254) ;  /* 0xffffe89000007947 */ /* 0x001fea000383ffff */
.L_x_1246:
[----:B------:R-:W-:Y:S01]  /*29d0*/  HFMA2.MMA R146, -RZ, RZ, 0, 9.5367431640625e-07 ;  /* 0x00000010ff927435 */ /* 0x000fe200000001ff */
[----:B------:R-:W-:Y:S02]  /*29e0*/  MOV R89, R148 ;  /* 0x0000009400597202 */ /* 0x000fe40000000f00 */
[----:B------:R-:W-:Y:S02]  /*29f0*/  MOV R120, 0x1f ;  /* 0x0000001f00787802 */ /* 0x000fe40000000f00 */
[----:B------:R-:W-:-:S02]  /*2a00*/  MOV R151, 0xffffffff ;  /* 0xffffffff00977802 */ /* 0x000fc40000000f00 */
[----:B------:R-:W-:Y:S02]  /*2a10*/  MOV R84, 0x2a30 ;  /* 0x00002a3000547802 */ /* 0x000fe40000000f00 */
[----:B01----:R-:W-:Y:S05]  /*2a20*/  CALL.REL.NOINC `($__internal_34_$__cuda_sm70_shflsync_down_p) ;  /* 0x000003d000007944 */ /* 0x003fea0003c00000 */
[----:B------:R-:W-:Y:S01]  /*2a30*/  FADD.FTZ R88, R88, R147 ;  /* 0x0000009358587221 */ /* 0x000fe20000010000 */
[----:B0-----:R-:W-:Y:S01]  /*2a40*/  MOV R120, 0x1f ;  /* 0x0000001f00787802 */ /* 0x001fe20000000f00 */
[----:B-1----:R-:W-:Y:S01]  /*2a50*/  FADD.FTZ R91, R148, R146 ;  /* 0x00000092945b7221 */ /* 0x002fe20000010000 */
[----:B------:R-:W-:Y:S01]  /*2a60*/  HFMA2.MMA R146, -RZ, RZ, 0, 4.76837158203125e-07 ;  /* 0x00000008ff927435 */ /* 0x000fe200000001ff */
[----:B------:R-:W-:Y:S02]  /*2a70*/  MOV R151, 0xffffffff ;  /* 0xffffffff00977802 */ /* 0x000fe40000000f00 */
[----:B------:R-:W-:Y:S02]  /*2a80*/  MOV R89, R88 ;  /* 0x0000005800597202 */ /* 0x000fe40000000f00 */
[----:B------:R-:W-:Y:S02]  /*2a90*/  MOV R84, 0x2ab0 ;  /* 0x00002ab000547802 */ /* 0x000fe40000000f00 */
[----:B------:R-:W-:Y:S05]  /*2aa0*/  CALL.REL.NOINC `($__internal_34_$__cuda_sm70_shflsync_down_p) ;  /* 0x0000035000007944 */ /* 0x000fea0003c00000 */
[----:B-1----:R-:W-:Y:S01]  /*2ab0*/  MOV R87, R146 ;  /* 0x0000009200577202 */ /* 0x002fe20000000f00 */
[----:B------:R-:W-:Y:S01]  /*2ac0*/  HFMA2.MMA R146, -RZ, RZ, 0, 4.76837158203125e-07 ;  /* 0x00000008ff927435 */ /* 0x000fe200000001ff */
[----:B0-----:R-:W-:-:S02]  /*2ad0*/  MOV R89, R91 ;  /* 0x0000005b00597202 */ /* 0x001fc40000000f00 */
[----:B------:R-:W-:Y:S02]  /*2ae0*/  MOV R120, 0x1f ;  /* 0x0000001f00787802 */ /* 0x000fe40000000f00 */
[----:B------:R-:W-:Y:S02]  /*2af0*/  MOV R151, 0xffffffff ;  /* 0xffffffff00977802 */ /* 0x000fe40000000f00 */
[----:B------:R-:W-:Y:S02]  /*2b00*/  MOV R84, 0x2b20 ;  /* 0x00002b2000547802 */ /* 0x000fe40000000f00 */
[----:B------:R-:W-:Y:S05]  /*2b10*/  CALL.REL.NOINC `($__internal_34_$__cuda_sm70_shflsync_down_p) ;  /* 0x000002e000007944 */ /* 0x000fea0003c00000 */
[----:B------:R-:W-:Y:S01]  /*2b20*/  FADD.FTZ R88, R87, R88 ;  /* 0x0000005857587221 */ /* 0x000fe20000010000 */
[----:B0-----:R-:W-:Y:S01]  /*2b30*/  MOV R120, 0x1f ;  /* 0x0000001f00787802 */ /* 0x001fe20000000f00 */
[----:B-1----:R-:W-:Y:S01]  /*2b40*/  FADD.FTZ R91, R91, R146 ;  /* 0x000000925b5b7221 */ /* 0x002fe20000010000 */
[----:B------:R-:W-:Y:S01]  /*2b50*/  HFMA2.MMA R146, -RZ, RZ, 0, 2.384185791015625e-07 ;  /* 0x00000004ff927435 */ /* 0x000fe200000001ff */
[----:B------:R-:W-:Y:S02]  /*2b60*/  MOV R151, 0xffffffff ;  /* 0xffffffff00977802 */ /* 0x000fe40000000f00 */
[----:B------:R-:W-:-:S02]  /*2b70*/  MOV R89, R88 ;  /* 0x0000005800597202 */ /* 0x000fc40000000f00 */
[----:B------:R-:W-:Y:S02]  /*2b80*/  MOV R84, 0x2ba0 ;  /* 0x00002ba000547802 */ /* 0x000fe40000000f00 */
[----:B------:R-:W-:Y:S05]  /*2b90*/  CALL.REL.NOINC `($__internal_34_$__cuda_sm70_shflsync_down_p) ;  /* 0x0000026000007944 */ /* 0x000fea0003c00000 */
[----:B-1----:R-:W-:Y:S01]  /*2ba0*/  MOV R87, R146 ;  /* 0x0000009200577202 */ /* 0x002fe20000000f00 */
[----:B------:R-:W-:Y:S01]  /*2bb0*/  HFMA2.MMA R146, -RZ, RZ, 0, 2.384185791015625e-07 ;  /* 0x00000004ff927435 */ /* 0x000fe200000001ff */
[----:B0-----:R-:W-:Y:S02]  /*2bc0*/  MOV R89, R91 ;  /* 0x0000005b00597202 */ /* 0x001fe40000000f00 */
[----:B------:R-:W-:Y:S02]  /*2bd0*/  MOV R120, 0x1f ;  /* 0x0000001f00787802 */ /* 0x000fe40000000f00 */
[----:B------:R-:W-:Y:S02]  /*2be0*/  MOV R151, 0xffffffff ;  /* 0xffffffff00977802 */ /* 0x000fe40000000f00 */
[----:B------:R-:W-:Y:S02]  /*2bf0*/  MOV R84, 0x2c10 ;  /* 0x00002c1000547802 */ /* 0x000fe40000000f00 */
[----:B------:R-:W-:Y:S05]  /*2c00*/  CALL.REL.NOINC `($__internal_34_$__cuda_sm70_shflsync_down_p) ;  /* 0x000001f000007944 */ /* 0x000fea0003c00000 */
[----:B------:R-:W-:Y:S01]  /*2c10*/  FADD.FTZ R88, R87, R88 ;  /* 0x0000005857587221 */ /* 0x000fe20000010000 */
[----:B0-----:R-:W-:Y:S01]  /*2c20*/  MOV R120, 0x1f ;  /* 0x0000001f00787802 */ /* 0x001fe20000000f00 */
[----:B-1----:R-:W-:Y:S01]  /*2c30*/  FADD.FTZ R91, R91, R146 ;  /* 0x000000925b5b7221 */ /* 0x002fe20000010000 */
[----:B------:R-:W-:Y:S01]  /*2c40*/  HFMA2.MMA R146, -RZ, RZ, 0, 1.1920928955078125e-07 ;  /* 0x00000002ff927435 */ /* 0x000fe200000001ff */
[----:B------:R-:W-:-:S02]  /*2c50*/  MOV R151, 0xffffffff ;  /* 0xffffffff00977802 */ /* 0x000fc40000000f00 */
[----:B------:R-:W-:Y:S02]  /*2c60*/  MOV R89, R88 ;  /* 0x0000005800597202 */ /* 0x000fe40000000f00 */
[----:B------:R-:W-:Y:S02]  /*2c70*/  MOV R84, 0x2c90 ;  /* 0x00002c9000547802 */ /* 0x000fe40000000f00 */
[----:B------:R-:W-:Y:S05]  /*2c80*/  CALL.REL.NOINC `($__internal_34_$__cuda_sm70_shflsync_down_p) ;  /* 0x0000017000007944 */ /* 0x000fea0003c00000 */
[----:B-1----:R-:W-:Y:S01]  /*2c90*/  MOV R87, R146 ;  /* 0x0000009200577202 */ /* 0x002fe20000000f00 */
[----:B------:R-:W-:Y:S01]  /*2ca0*/  HFMA2.MMA R146, -RZ, RZ, 0, 1.1920928955078125e-07 ;  /* 0x00000002ff927435 */ /* 0x000fe200000001ff */
[----:B0-----:R-:W-:Y:S02]  /*2cb0*/  MOV R89, R91 ;  /* 0x0000005b00597202 */ /* 0x001fe40000000f00 */
[----:B------:R-:W-:Y:S02]  /*2cc0*/  MOV R120, 0x1f ;  /* 0x0000001f00787802 */ /* 0x000fe40000000f00 */
[----:B------:R-:W-:Y:S02]  /*2cd0*/  MOV R151, 0xffffffff ;  /* 0xffffffff00977802 */ /* 0x000fe40000000f00 */
[----:B------:R-:W-:-:S02]  /*2ce0*/  MOV R84, 0x2d00 ;  /* 0x00002d0000547802 */ /* 0x000fc40000000f00 */
[----:B------:R-:W-:Y:S05]  /*2cf0*/  CALL.REL.NOINC `($__internal_34_$__cuda_sm70_shflsync_down_p) ;  /* 0x0000010000007944 */ /* 0x000fea0003c00000 */
[----:B------:R-:W-:Y:S01]  /*2d00*/  FADD.FTZ R90, R87, R88 ;  /* 0x00000058575a7221 */ /* 0x000fe20000010000 */
[----:B0-----:R-:W-:Y:S01]  /*2d10*/  MOV R120, 0x1f ;  /* 0x0000001f00787802 */ /* 0x001fe20000000f00 */
[----:B-1----:R-:W-:Y:S01]  /*2d20*/  FADD.FTZ R121, R91, R146 ;  /* 0x000000925b797221 */ /* 0x002fe20000010000 */
[----:B------:R-:W-:Y:S01]  /*2d30*/  HFMA2.MMA R146, -RZ, RZ, 0, 5.9604644775390625e-08 ;  /* 0x00000001ff927435 */ /* 0x000fe200000001ff */
[----:B------:R-:W-:-:S02]  /*2d40*/  MOV R151, 0xffffffff ;  /* 0xffffffff00977802 */ /* 0x000fc40000000f00 */
[----:B------:R-:W-:Y:S02]  /*2d50*/  MOV R89, R90 ;  /* 0x0000005a00597202 */ /* 0x000fe40000000f00 */
[----:B------:R-:W-:Y:S02]  /*2d60*/  MOV R84, 0x2d80 ;  /* 0x00002d8000547802 */ /* 0x000fe40000000f00 */
[----:B------:R-:W-:Y:S05]  /*2d70*/  CALL.REL.NOINC `($__internal_34_$__cuda_sm70_shflsync_down_p) ;  /* 0x0000008000007944 */ /* 0x000fea0003c00000 */
[----:B-1----:R-:W-:Y:S01]  /*2d80*/  MOV R91, R146 ;  /* 0x00000092005b7202 */ /* 0x002fe20000000f00 */
[----:B------:R-:W-:Y:S01]  /*2d90*/  HFMA2.MMA R146, -RZ, RZ, 0, 5.9604644775390625e-08 ;  /* 0x00000001ff927435 */ /* 0x000fe200000001ff */
[----:B0-----:R-:W-:Y:S02]  /*2da0*/  MOV R89, R121 ;  /* 0x0000007900597202 */ /* 0x001fe40000000f00 */
[----:B------:R-:W-:Y:S02]  /*2db0*/  MOV R120, 0x1f ;  /* 0x0000001f00787802 */ /* 0x000fe40000000f00 */
[----:B------:R-:W-:Y:S02]  /*2dc0*/  MOV R151, 0xffffffff ;  /* 0xffffffff00977802 */ /* 0x000fe40000000f00 */
[----:B------:R-:W-:-:S02]  /*2dd0*/  MOV R84, 0x2df0 ;  /* 0x00002df000547802 */ /* 0x000fc40000000f00 */
[----:B------:R-:W-:Y:S05]  /*2de0*/  CALL.REL.NOINC `($__internal_34_$__cuda_sm70_shflsync_down_p) ;  /* 0x0000001000007944 */ /* 0x000fea0003c00000 */
[----:B01----:R-:W-:Y:S05]  /*2df0*/  BRA `(.L_x_1255) ;  /* 0xffffe58000007947 */ /* 0x003fea000383ffff */
        .weak           $__internal_34_$__cuda_sm70_shflsync_down_p
        .type           $__internal_34_$__cuda_sm70_shflsync_down_p,@function
        .size           $__internal_34_$__cuda_sm70_shflsync_down_p,(.L_x_6836 - $__internal_34_$__cuda_sm70_shflsync_down_p)
$__internal_34_$__cuda_sm70_shflsync_down_p:
[----:B------:R-:W-:Y:S01]  /*2e00*/  HFMA2.MMA R85, -RZ, RZ, 0, 0 ;  /* 0x00000000ff557435 */ /* 0x000fe200000001ff */
[----:B------:R-:W-:Y:S04]  /*2e10*/  WARPSYNC R151 ;  /* 0x0000009700007348 */ /* 0x000fe80003800000 */
[----:B------:R0:W1:Y:S01]  /*2e20*/  SHFL.DOWN PT, R146, R89, R146, R120 ;  /* 0x0800009259927389 */ /* 0x00006200000e0078 */
[----:B------:R-:W-:Y:S05]  /*2e30*/  RET.REL.NODEC R84 `(_ZN10layer_norm13ln_bwd_kernelINS_13Kernel_traitsI6__halfS2_S2_S2_fjLj2048ELj1ELj1ELj4ELj16ENS_18Kernel_traits_baseILj2048ES2_S2_S2_S2_fjLj128EEEEELb1ELb1ELb0ELb0EEEvNS_9BwdParamsE) ;  /* 0xffffd1c054007950 */ /* 0x000fea0003c3ffff */
.L_x_1256:
        /* <DEDUP_REMOVED lines=12> */
.L_x_6836:


//--------------------- .text._ZN10layer_norm13ln_bwd_kernelINS_13Kernel_traitsI6__halfS2_S2_S2_fjLj2048ELj1ELj1ELj4ELj16ENS_18Kernel_traits_baseILj2048ES2_S2_S2_S2_fjLj128EEEEELb1ELb1ELb0ELb1EEEvNS_9BwdParamsE --------------------------
	.section	.text._ZN10layer_norm13ln_bwd_kernelINS_13Kernel_traitsI6__halfS2_S2_S2_fjLj2048ELj1ELj1ELj4ELj16ENS_18Kernel_traits_baseILj2048ES2_S2_S2_S2_fjLj128EEEEELb1ELb1ELb0ELb1EEEvNS_9BwdParamsE,"ax",@progbits
	.sectioninfo	@"SHI_REGISTERS=153"
	.align	128
        .global         _ZN10layer_norm13ln_bwd_kernelINS_13Kernel_traitsI6__halfS2_S2_S2_fjLj2048ELj1ELj1ELj4ELj16ENS_18Kernel_traits_baseILj2048ES2_S2_S2_S2_fjLj128EEEEELb1ELb1ELb0ELb1EEEvNS_9BwdParamsE
        .type           _ZN10layer_norm13ln_bwd_kernelINS_13Kernel_traitsI6__halfS2_S2_S2_fjLj2048ELj1ELj1ELj4ELj16ENS_18Kernel_traits_baseILj2048ES2_S2_S2_S2_fjLj128EEEEELb1ELb1ELb0ELb1EEEvNS_9BwdParamsE,@function
        .size           _ZN10layer_norm13ln_bwd_kernelINS_13Kernel_traitsI6__halfS2_S2_S2_fjLj2048ELj1ELj1ELj4ELj16ENS_18Kernel_traits_baseILj2048ES2_S2_S2_S2_fjLj128EEEEELb1ELb1ELb0ELb1EEEvNS_9BwdParamsE,(.L_x_6837 - _ZN10layer_norm13ln_bwd_kernelINS_13Kernel_traitsI6__halfS2_S2_S2_fjLj2048ELj1ELj1ELj4ELj16ENS_18Kernel_traits_baseILj2048ES2_S2_S2_S2_fjLj128EEEEELb1ELb1ELb0ELb1EEEvNS_9BwdParamsE)
        .other          _ZN10layer_norm13ln_bwd_kernelINS_13Kernel_traitsI6__halfS2_S2_S2_fjLj2048ELj1ELj1ELj4ELj16ENS_18Kernel_traits_baseILj2048ES2_S2_S2_S2_fjLj128EEEEELb1ELb1ELb0ELb1EEEvNS_9BwdParamsE,@"STO_CUDA_ENTRY STV_DEFAULT"
_ZN10layer_norm13ln_bwd_kernelINS_13Kernel_traitsI6__halfS2_S2_S2_fjLj2048ELj1ELj1ELj4ELj16ENS_18Kernel_traits_baseILj2048ES2_S2_S2_S2_fjLj128EEEEELb1ELb1ELb0ELb1EEEvNS_9BwdParamsE:
.text._ZN10layer_norm13ln_bwd_kernelINS_13Kernel_traitsI6__halfS2_S2_S2_fjLj2048ELj1ELj1ELj4ELj16ENS_18Kernel_traits_baseILj2048ES2_S2_S2_S2_fjLj128EEEEELb1ELb1ELb0ELb1EEEvNS_9BwdParamsE:
        /* <DEDUP_REMOVED lines=39> */
.L_x_1257:
[----:B0-----:R-:W-:-:S04]  /*0270*/  LEA R2, P0, R0, c[0x0][0x1b0], 0x4 ;  /* 0x00006c0000027a11 */ /* 0x001fc800078020ff */
[----:B------:R-:W-:-:S05]  /*0280*/  IADD3.X R3, RZ, c[0x0][0x1b4], RZ, P0, !PT ;  /* 0x00006d00ff037a10 */ /* 0x000fca00007fe4ff */
[----:B------:R-:W2:Y:S04]  /*0290*/  LDG.E.128 R8, [R2.64] ;  /* 0x0000000402087981 */ /* 0x000ea8000c1e1d00 */
[----:B------:R-:W3:Y:S01]  /*02a0*/  LDG.E.128 R12, [R2.64+0x800] ;  /* 0x00080004020c7981 */ /* 0x000ee2000c1e1d00 */
[----:B------:R-:W-:Y:S01]  /*02b0*/  HFMA2.MMA R116, -RZ, RZ, 0, 5.9604644775390625e-08 ;  /* 0x00000001ff747435 */ /* 0x000fe200000001ff */
[----:B------:R-:W-:Y:S01]  /*02c0*/  MOV R39, RZ ;  /* 0x000000ff00277202 */ /* 0x000fe20000000f00 */
        /* <DEDUP_REMOVED lines=40> */
.L_x_1262:
        /* <DEDUP_REMOVED lines=20> */
[----:B------:R-:W-:-:S03]  /*0690*/  IMAD.WIDE R86, R96, R87, c[0x0][0x1a8] ;  /* 0x00006a0060567625 */ /* 0x000fc600078e0257 */
[----:B------:R-:W4:Y:S04]  /*06a0*/  LDG.E.128 R28, [R28.64] ;  /* 0x000000041c1c7981 */ /* 0x000f28000c1e1d00 */
[----:B------:R1:W4:Y:S01]  /*06b0*/  LDG.E R86, [R86.64] ;  /* 0x0000000456567981 */ /* 0x000322000c1e1900 */
[----:B------:R-:W-:-:S06]  /*06c0*/  IMAD.WIDE.U32 R32, R114, R80, c[0x0][0x208] ;  /* 0x0000820072207625 */ /* 0x000fcc00078e0050 */
[----:B0-----:R-:W4:Y:S01]  /*06d0*/  LDG.E.128 R32, [R32.64] ;  /* 0x0000000420207981 */ /* 0x001f22000c1e1d00 */
[----:B------:R-:W-:-:S05]  /*06e0*/  MOV R118, 0x8 ;  /* 0x0000000800767802 */ /* 0x000fca0000000f00 */
[----:B------:R-:W-:-:S04]  /*06f0*/  IMAD.WIDE.U32 R36, R115, R118, c[0x0][0x190] ;  /* 0x0000640073247625 */ /* 0x000fc800078e0076 */
[----:B-1----:R-:W-:Y:S02]  /*0700*/  IMAD.WIDE.U32 R2, R114, R118, c[0x0][0x190] ;  /* 0x0000640072027625 */ /* 0x002fe400078e0076 */
[----:B-----5:R-:W5:Y:S04]  /*0710*/  LDG.E.64 R36, [R36.64] ;  /* 0x0000000424247981 */ /* 0x020f68000c1e1b00 */
[----:B------:R-:W5:Y:S01]  /*0720*/  LDG.E.64 R2, [R2.64] ;  /* 0x0000000402027981 */ /* 0x000f62000c1e1b00 */
[----:B------:R-:W-:-:S04]  /*0730*/  ISETP.NE.U32.AND P1, PT, RZ, c[0x0][0x218], PT ;  /* 0x00008600ff007a0c */ /* 0x000fc80003f25070 */
[----:B------:R-:W-:Y:S01]  /*0740*/  ISETP.NE.AND.EX P1, PT, RZ, c[0x0][0x21c], PT, P1 ;  /* 0x00008700ff007a0c */ /* 0x000fe20003f25310 */
[----:B------:R-:W-:Y:S01]  /*0750*/  ULDC.U8 UR6, c[0x0][0x1f0] ;  /* 0x00007c0000067ab9 */ /* 0x000fe20000000000 */
[----:B------:R-:W-:Y:S02]  /*0760*/  MOV R87, 0x3f800000 ;  /* 0x3f80000000577802 */ /* 0x000fe40000000f00 */
[----:B------:R-:W-:-:S09]  /*0770*/  LOP3.LUT P2, RZ, R116, 0xff, RZ, 0xc0, !PT ;  /* 0x000000ff74ff7812 */ /* 0x000fd2000784c0ff */
[----:B------:R-:W-:-:S04]  /*0780*/  @P1 IMAD.WIDE.U32 R78, R115, R80, c[0x0][0x218] ;  /* 0x00008600734e1625 */ /* 0x000fc800078e0050 */
[----:B------:R-:W-:Y:S01]  /*0790*/  @P1 IMAD.WIDE.U32 R80, R114, R80, c[0x0][0x218] ;  /* 0x0000860072501625 */ /* 0x000fe200078e0050 */
[----:B------:R0:W5:Y:S04]  /*07a0*/  @P1 LDG.E.128 R8, [R78.64] ;  /* 0x000000044e081981 */ /* 0x000168000c1e1d00 */
[----:B------:R1:W5:Y:S01]  /*07b0*/  @P1 LDG.E.128 R12, [R80.64] ;  /* 0x00000004500c1981 */ /* 0x000362000c1e1d00 */
[----:B------:R-:W-:Y:S01]  /*07c0*/  LOP3.LUT P3, RZ, R38, 0x1f, RZ, 0xc0, !PT ;  /* 0x0000001f26ff7812 */ /* 0x000fe2000786c0ff */
[----:B--2---:R-:W-:Y:S01]  /*07d0*/  @P0 HADD2.F32 R87, -RZ, R117.H0_H0 ;  /* 0x20000075ff570230 */ /* 0x004fe20000004100 */
[----:B------:R-:W-:Y:S01]  /*07e0*/  ISETP.NE.AND P0, PT, RZ, UR6, PT ;  /* 0x00000006ff007c0c */ /* 0x000fe2000bf05270 */
[----:B---3--:R-:W-:Y:S02]  /*07f0*/  HADD2.F32 R116, -RZ, R20.H0_H0 ;  /* 0x20000014ff747230 */ /* 0x008fe40000004100 */
[----:B-1----:R-:W-:Y:S01]  /*0800*/  HADD2.F32 R80, -RZ, R22.H0_H0 ;  /* 0x20000016ff507230 */ /* 0x002fe20000004100 */
[----:B----4-:R-:W-:Y:S01]  /*0810*/  FSEL R135, R119, RZ, !P0 ;  /* 0x000000ff77877208 */ /* 0x010fe20004000000 */
[----:B------:R-:W-:-:S02]  /*0820*/  HADD2.F32 R117, -RZ, R21.H0_H0 ;  /* 0x20000015ff757230 */ /* 0x000fc40000004100 */
[----:B------:R-:W-:Y:S02]  /*0830*/  HADD2.F32 R22, -RZ, R22.H1_H1 ;  /* 0x30000016ff167230 */ /* 0x000fe40000004100 */
[----:B0-----:R-:W-:Y:S02]  /*0840*/  HADD2.F32 R78, -RZ, R24.H0_H0 ;  /* 0x20000018ff4e7230 */ /* 0x001fe40000004100 */
[--C-:B------:R-:W-:Y:S02]  /*0850*/  HADD2.F32 R139, -RZ, R25.reuse.H0_H0 ;  /* 0x20000019ff8b7230 */ /* 0x100fe40000004100 */
[----:B------:R-:W-:Y:S02]  /*0860*/  HADD2.F32 R126, -RZ, R25.H1_H1 ;  /* 0x30000019ff7e7230 */ /* 0x000fe40000004100 */
[--C-:B------:R-:W-:Y:S02]  /*0870*/  HADD2.F32 R134, -RZ, R27.reuse.H0_H0 ;  /* 0x2000001bff867230 */ /* 0x100fe40000004100 */
[----:B------:R-:W-:-:S02]  /*0880*/  HADD2.F32 R136, -RZ, R27.H1_H1 ;  /* 0x3000001bff887230 */ /* 0x000fc40000004100 */
[----:B------:R-:W-:Y:S02]  /*0890*/  HADD2.F32 R20, -RZ, R20.H1_H1 ;  /* 0x30000014ff147230 */ /* 0x000fe40000004100 */
[--C-:B------:R-:W-:Y:S02]  /*08a0*/  HADD2.F32 R25, -RZ, R29.reuse.H0_H0 ;  /* 0x2000001dff197230 */ /* 0x100fe40000004100 */
[----:B------:R-:W-:Y:S01]  /*08b0*/  HADD2.F32 R27, -RZ, R29.H1_H1 ;  /* 0x3000001dff1b7230 */ /* 0x000fe20000004100 */
[C---:B------:R-:W-:Y:S01]  /*08c0*/  FADD.FTZ R29, -R135.reuse, R116 ;  /* 0x00000074871d7221 */ /* 0x040fe20000010100 */
[--C-:B------:R-:W-:Y:S02]  /*08d0*/  HADD2.F32 R120, -RZ, R30.reuse.H0_H0 ;  /* 0x2000001eff787230 */ /* 0x100fe40000004100 */
[----:B------:R-:W-:Y:S01]  /*08e0*/  HADD2.F32 R121, -RZ, R30.H1_H1 ;  /* 0x3000001eff797230 */ /* 0x000fe20000004100 */
[----:B------:R-:W-:Y:S01]  /*08f0*/  FADD.FTZ R131, -R135, R22 ;  /* 0x0000001687837221 */ /* 0x000fe20000010100 */
[----:B------:R-:W-:-:S02]  /*0900*/  HADD2.F32 R21, -RZ, R21.H1_H1 ;  /* 0x30000015ff157230 */ /* 0x000fc40000004100 */
[----:B------:R-:W-:Y:S02]  /*0910*/  HADD2.F32 R79, -RZ, R24.H1_H1 ;  /* 0x30000018ff4f7230 */ /* 0x000fe40000004100 */
[--C-:B------:R-:W-:Y:S02]  /*0920*/  HADD2.F32 R30, -RZ, R31.reuse.H0_H0 ;  /* 0x2000001fff1e7230 */ /* 0x100fe40000004100 */
[----:B------:R-:W-:Y:S01]  /*0930*/  HADD2.F32 R125, -RZ, R31.H1_H1 ;  /* 0x3000001fff7d7230 */ /* 0x000fe20000004100 */
[----:B------:R-:W-:Y:S01]  /*0940*/  FADD.FTZ R31, -R135, R117 ;  /* 0x00000075871f7221 */ /* 0x000fe20000010100 */
[----:B------:R-:W-:Y:S01]  /*0950*/  HADD2.F32 R24, -RZ, R28.H0_H0 ;  /* 0x2000001cff187230 */ /* 0x000fe20000004100 */
[----:B------:R-:W-:Y:S01]  /*0960*/  FMUL.FTZ R141, R97, R78 ;  /* 0x0000004e618d7220 */ /* 0x000fe20000410000 */
[--C-:B------:R-:W-:Y:S01]  /*0970*/  HADD2.F32 R132, -RZ, R26.reuse.H0_H0 ;  /* 0x2000001aff847230 */ /* 0x100fe20000004100 */
[----:B------:R-:W-:Y:S01]  /*0980*/  FADD.FTZ R137, -R135, R20 ;  /* 0x0000001487897221 */ /* 0x000fe20000010100 */
[----:B------:R-:W-:Y:S01]  /*0990*/  HADD2.F32 R26, -RZ, R26.H1_H1 ;  /* 0x3000001aff1a7230 */ /* 0x000fe20000004100 */
[----:B------:R-:W-:-:S02]  /*09a0*/  FMUL.FTZ R142, R86, R29 ;  /* 0x0000001d568e7220 */ /* 0x000fc40000410000 */
[C---:B------:R-:W-:Y:S02]  /*09b0*/  FADD.FTZ R81, -R135.reuse, R21 ;  /* 0x0000001587517221 */ /* 0x040fe40000010100 */
[C---:B------:R-:W-:Y:S02]  /*09c0*/  FMUL.FTZ R146, R86.reuse, R31 ;  /* 0x0000001f56927220 */ /* 0x040fe40000410000 */
[----:B------:R-:W-:Y:S02]  /*09d0*/  FMUL.FTZ R131, R86, R131 ;  /* 0x0000008356837220 */ /* 0x000fe40000410000 */
[----:B------:R-:W-:Y:S02]  /*09e0*/  FADD.FTZ R119, -R135, R24 ;  /* 0x0000001887777221 */ /* 0x000fe40000010100 */
[----:B------:R-:W-:Y:S02]  /*09f0*/  FMUL.FTZ R144, R98, R79 ;  /* 0x0000004f62907220 */ /* 0x000fe40000410000 */
[----:B------:R-:W-:-:S02]  /*0a00*/  FADD.FTZ R29, RZ, R141 ;  /* 0x0000008dff1d7221 */ /* 0x000fc40000010000 */
[----:B------:R-:W-:Y:S02]  /*0a10*/  FMUL.FTZ R137, R86, R137 ;  /* 0x0000008956897220 */ /* 0x000fe40000410000 */
[----:B------:R-:W-:Y:S02]  /*0a20*/  FFMA.FTZ R24, R142, R141, RZ ;  /* 0x0000008d8e187223 */ /* 0x000fe400000100ff */
[----:B------:R-:W-:Y:S02]  /*0a30*/  FADD.FTZ R127, -R135, R80 ;  /* 0x00000050877f7221 */ /* 0x000fe40000010100 */
[----:B------:R-:W-:Y:S02]  /*0a40*/  FADD.FTZ R90, R139, R90 ;  /* 0x0000005a8b5a7221 */ /* 0x000fe40000010000 */
[----:B------:R-:W-:Y:S02]  /*0a50*/  FMUL.FTZ R128, R86, R81 ;  /* 0x0000005156807220 */ /* 0x000fe40000410000 */
[----:B------:R-:W-:-:S02]  /*0a60*/  FFMA.FTZ R93, R146, R139, R93 ;  /* 0x0000008b925d7223 */ /* 0x000fc4000001005d */
[----:B------:R-:W-:Y:S02]  /*0a70*/  FADD.FTZ R83, R26, R83 ;  /* 0x000000531a537221 */ /* 0x000fe40000010000 */
[-C--:B------:R-:W-:Y:S02]  /*0a80*/  FFMA.FTZ R84, R131, R26.reuse, R84 ;  /* 0x0000001a83547223 */ /* 0x080fe40000010054 */
[----:B------:R-:W-:Y:S02]  /*0a90*/  FMUL.FTZ R130, R102, R26 ;  /* 0x0000001a66827220 */ /* 0x000fe40000410000 */
[----:B------:R-:W-:Y:S02]  /*0aa0*/  FMUL.FTZ R139, R99, R139 ;  /* 0x0000008b638b7220 */ /* 0x000fe40000410000 */
[----:B------:R-:W-:Y:S01]  /*0ab0*/  FADD.FTZ R26, R29, R144 ;  /* 0x000000901d1a7221 */ /* 0x000fe20000010000 */
[----:B------:R-:W-:Y:S01]  /*0ac0*/  HADD2.F32 R118, -RZ, R23.H0_H0 ;  /* 0x20000017ff767230 */ /* 0x000fe20000004100 */
[----:B------:R-:W-:-:S02]  /*0ad0*/  FFMA.FTZ R24, R137, R144, R24 ;  /* 0x0000009089187223 */ /* 0x000fc40000010018 */
[----:B------:R-:W-:Y:S02]  /*0ae0*/  FADD.FTZ R89, R126, R89 ;  /* 0x000000597e597221 */ /* 0x000fe40000010000 */
[----:B------:R-:W-:Y:S02]  /*0af0*/  FMUL.FTZ R127, R86, R127 ;  /* 0x0000007f567f7220 */ /* 0x000fe40000410000 */
[-C--:B------:R-:W-:Y:S02]  /*0b00*/  FFMA.FTZ R91, R128, R126.reuse, R91 ;  /* 0x0000007e805b7223 */ /* 0x080fe4000001005b */
[----:B------:R-:W-:Y:S02]  /*0b10*/  FMUL.FTZ R126, R100, R126 ;  /* 0x0000007e647e7220 */ /* 0x000fe40000410000 */
[----:B------:R-:W-:Y:S01]  /*0b20*/  FADD.FTZ R29, R26, R139 ;  /* 0x0000008b1a1d7221 */ /* 0x000fe20000010000 */
[----:B------:R-:W-:Y:S01]  /*0b30*/  HADD2.F32 R23, -RZ, R23.H1_H1 ;  /* 0x30000017ff177230 */ /* 0x000fe20000004100 */
[----:B------:R-:W-:-:S02]  /*0b40*/  FFMA.FTZ R31, R146, R139, R24 ;  /* 0x0000008b921f7223 */ /* 0x000fc40000010018 */
[----:B------:R-:W-:Y:S02]  /*0b50*/  FADD.FTZ R133, -R135, R118 ;  /* 0x0000007687857221 */ /* 0x000fe40000010100 */
[----:B------:R-:W-:Y:S02]  /*0b60*/  FADD.FTZ R85, R132, R85 ;  /* 0x0000005584557221 */ /* 0x000fe40000010000 */
[-C--:B------:R-:W-:Y:S02]  /*0b70*/  FFMA.FTZ R88, R127, R132.reuse, R88 ;  /* 0x000000847f587223 */ /* 0x080fe40000010058 */
[----:B------:R-:W-:Y:S02]  /*0b80*/  FMUL.FTZ R132, R101, R132 ;  /* 0x0000008465847220 */ /* 0x000fe40000410000 */
[----:B------:R-:W-:Y:S02]  /*0b90*/  FADD.FTZ R29, R29, R126 ;  /* 0x0000007e1d1d7221 */ /* 0x000fe40000010000 */
[----:B------:R-:W-:-:S02]  /*0ba0*/  FFMA.FTZ R31, R128, R126, R31 ;  /* 0x0000007e801f7223 */ /* 0x000fc4000001001f */
[----:B------:R-:W-:Y:S02]  /*0bb0*/  FADD.FTZ R129, -R135, R23 ;  /* 0x0000001787817221 */ /* 0x000fe40000010100 */
[----:B------:R-:W-:Y:S01]  /*0bc0*/  FMUL.FTZ R133, R86, R133 ;  /* 0x0000008556857220 */ /* 0x000fe20000410000 */
[----:B------:R-:W-:Y:S01]  /*0bd0*/  HADD2.F32 R28, -RZ, R28.H1_H1 ;  /* 0x3000001cff1c7230 */ /* 0x000fe20000004100 */
[----:B------:R-:W-:Y:S02]  /*0be0*/  FADD.FTZ R29, R29, R132 ;  /* 0x000000841d1d7221 */ /* 0x000fe40000010000 */
[----:B------:R-:W-:Y:S02]  /*0bf0*/  FFMA.FTZ R31, R127, R132, R31 ;  /* 0x000000847f1f7223 */ /* 0x000fe4000001001f */
[----:B------:R-:W-:Y:S02]  /*0c00*/  FADD.FTZ R77, R134, R77 ;  /* 0x0000004d864d7221 */ /* 0x000fe40000010000 */
[----:B------:R-:W-:-:S02]  /*0c10*/  FMUL.FTZ R129, R86, R129 ;  /* 0x0000008156817220 */ /* 0x000fc40000410000 */
[-C--:B------:R-:W-:Y:S02]  /*0c20*/  FFMA.FTZ R82, R133, R134.reuse, R82 ;  /* 0x0000008685527223 */ /* 0x080fe40000010052 */
[----:B------:R-:W-:Y:S02]  /*0c30*/  FMUL.FTZ R134, R103, R134 ;  /* 0x0000008667867220 */ /* 0x000fe40000410000 */
[----:B------:R-:W-:Y:S02]  /*0c40*/  FADD.FTZ R29, R29, R130 ;  /* 0x000000821d1d7221 */ /* 0x000fe40000010000 */
[----:B------:R-:W-:Y:S02]  /*0c50*/  FFMA.FTZ R31, R131, R130, R31 ;  /* 0x00000082831f7223 */ /* 0x000fe4000001001f */
[----:B------:R-:W-:Y:S01]  /*0c60*/  FADD.FTZ R123, -R135, R28 ;  /* 0x0000001c877b7221 */ /* 0x000fe20000010100 */
[----:B------:R-:W-:Y:S01]  /*0c70*/  HADD2.F32 R28, -RZ, R32.H0_H0 ;  /* 0x20000020ff1c7230 */ /* 0x000fe20000004100 */
[----:B------:R-:W-:-:S02]  /*0c80*/  FADD.FTZ R75, R136, R75 ;  /* 0x0000004b884b7221 */ /* 0x000fc40000010000 */
[-C--:B------:R-:W-:Y:S02]  /*0c90*/  FFMA.FTZ R76, R129, R136.reuse, R76 ;  /* 0x00000088814c7223 */ /* 0x080fe4000001004c */
[----:B------:R-:W-:Y:S02]  /*0ca0*/  FMUL.FTZ R136, R104, R136 ;  /* 0x0000008868887220 */ /* 0x000fe40000410000 */
[----:B------:R-:W-:Y:S02]  /*0cb0*/  FADD.FTZ R29, R29, R134 ;  /* 0x000000861d1d7221 */ /* 0x000fe40000010000 */
[----:B------:R-:W-:Y:S01]  /*0cc0*/  FFMA.FTZ R31, R133, R134, R31 ;  /* 0x00000086851f7223 */ /* 0x000fe2000001001f */
[--C-:B------:R-:W-:Y:S01]  /*0cd0*/  HADD2.F32 R20, -RZ, R35.reuse.H0_H0 ;  /* 0x20000023ff147230 */ /* 0x100fe20000004100 */
[C---:B------:R-:W-:Y:S01]  /*0ce0*/  FADD.FTZ R117, -R135.reuse, R27 ;  /* 0x0000001b87757221 */ /* 0x040fe20000010100 */
[----:B------:R-:W-:Y:S01]  /*0cf0*/  HADD2.F32 R21, -RZ, R35.H1_H1 ;  /* 0x30000023ff157230 */ /* 0x000fe20000004100 */
[C---:B------:R-:W-:Y:S01]  /*0d00*/  FADD.FTZ R143, -R135.reuse, R25 ;  /* 0x00000019878f7221 */ /* 0x040fe20000010100 */
[--C-:B------:R-:W-:Y:S01]  /*0d10*/  HADD2.F32 R22, -RZ, R34.reuse.H0_H0 ;  /* 0x20000022ff167230 */ /* 0x100fe20000004100 */
[C---:B------:R-:W-:Y:S01]  /*0d20*/  FADD.FTZ R27, -R135.reuse, R120 ;  /* 0x00000078871b7221 */ /* 0x040fe20000010100 */
[----:B------:R-:W-:Y:S01]  /*0d30*/  HADD2.F32 R25, -RZ, R34.H1_H1 ;  /* 0x30000022ff197230 */ /* 0x000fe20000004100 */
[----:B------:R-:W-:-:S02]  /*0d40*/  FADD.FTZ R121, -R135, R121 ;  /* 0x0000007987797221 */ /* 0x000fc40000010100 */
[C---:B------:R-:W-:Y:S02]  /*0d50*/  FADD.FTZ R23, -R135.reuse, R30 ;  /* 0x0000001e87177221 */ /* 0x040fe40000010100 */
[----:B------:R-:W-:Y:S01]  /*0d60*/  FADD.FTZ R125, -R135, R125 ;  /* 0x0000007d877d7221 */ /* 0x000fe20000010100 */
[----:B------:R-:W-:Y:S01]  /*0d70*/  HADD2.F32 R135, -RZ, R32.H1_H1 ;  /* 0x30000020ff877230 */ /* 0x000fe20000004100 */
[----:B------:R-:W-:Y:S02]  /*0d80*/  FMUL.FTZ R35, R105, R28 ;  /* 0x0000001c69237220 */ /* 0x000fe40000410000 */
[----:B------:R-:W-:Y:S02]  /*0d90*/  FADD.FTZ R24, R29, R136 ;  /* 0x000000881d187221 */ /* 0x000fe40000010000 */
[C---:B------:R-:W-:Y:S02]  /*0da0*/  FMUL.FTZ R34, R86.reuse, R119 ;  /* 0x0000007756227220 */ /* 0x040fe40000410000 */
[----:B------:R-:W-:Y:S01]  /*0db0*/  FFMA.FTZ R31, R129, R136, R31 ;  /* 0x00000088811f7223 */ /* 0x000fe2000001001f */
[----:B------:R-:W-:Y:S01]  /*0dc0*/  HADD2.F32 R30, -RZ, R33.H0_H0 ;  /* 0x20000021ff1e7230 */ /* 0x000fe20000004100 */
[----:B------:R-:W-:-:S02]  /*0dd0*/  FMUL.FTZ R118, R86, R27 ;  /* 0x0000001b56767220 */ /* 0x000fc40000410000 */
[----:B------:R-:W-:Y:S02]  /*0de0*/  FADD.FTZ R95, R78, R95 ;  /* 0x0000005f4e5f7221 */ /* 0x000fe40000010000 */
[----:B------:R-:W-:Y:S02]  /*0df0*/  FFMA.FTZ R113, R142, R78, R113 ;  /* 0x0000004e8e717223 */ /* 0x000fe40000010071 */
[----:B------:R-:W-:Y:S02]  /*0e00*/  FADD.FTZ R92, R79, R92 ;  /* 0x0000005c4f5c7221 */ /* 0x000fe40000010000 */
[----:B------:R-:W-:Y:S02]  /*0e10*/  FFMA.FTZ R94, R137, R79, R94 ;  /* 0x0000004f895e7223 */ /* 0x000fe4000001005e */
[----:B------:R-:W-:Y:S02]  /*0e20*/  FADD.FTZ R27, R24, R35 ;  /* 0x00000023181b7221 */ /* 0x000fe40000010000 */
[----:B------:R-:W-:-:S02]  /*0e30*/  FMUL.FTZ R79, R86, R123 ;  /* 0x0000007b564f7220 */ /* 0x000fc40000410000 */
[----:B------:R-:W-:Y:S02]  /*0e40*/  FMUL.FTZ R78, R106, R135 ;  /* 0x000000876a4e7220 */ /* 0x000fe40000410000 */
[----:B------:R-:W-:Y:S01]  /*0e50*/  FFMA.FTZ R24, R34, R35, R31 ;  /* 0x0000002322187223 */ /* 0x000fe2000001001f */
[----:B------:R-:W-:Y:S01]  /*0e60*/  HADD2.F32 R33, -RZ, R33.H1_H1 ;  /* 0x30000021ff217230 */ /* 0x000fe20000004100 */
[----:B------:R-:W-:Y:S02]  /*0e70*/  FADD.FTZ R57, R22, R57 ;  /* 0x0000003916397221 */ /* 0x000fe40000010000 */
[-C--:B------:R-:W-:Y:S02]  /*0e80*/  FFMA.FTZ R69, R118, R22.reuse, R69 ;  /* 0x0000001676457223 */ /* 0x080fe40000010045 */
[----:B------:R-:W-:Y:S02]  /*0e90*/  FMUL.FTZ R119, R109, R22 ;  /* 0x000000166d777220 */ /* 0x000fe40000410000 */
        /* <DEDUP_REMOVED lines=40> */
.L_x_1263:
        /* <DEDUP_REMOVED lines=18> */
.L_x_1264:
        /* <DEDUP_REMOVED lines=13> */
[----:B------:R1:W-:Y:S04]  /*1310*/  @!P3 STS.64 [R135.X8+0x2000], R32 ;  /* 0x002000208700b388 */ /* 0x0003e80000008a00 */
        /* <DEDUP_REMOVED lines=9> */
[----:B0-----:R-:W0:Y:S01]  /*13b0*/  LDS.128 R24, [R143+0x2000] ;  /* 0x002000008f187984 */ /* 0x001e220000000c00 */
[----:B------:R-:W-:-:S03]  /*13c0*/  MOV R150, RZ ;  /* 0x000000ff00967202 */ /* 0x000fc60000000f00 */
[----:B------:R-:W3:Y:S02]  /*13d0*/  LDS.128 R28, [R143+0x2010] ;  /* 0x002010008f1c7984 */ /* 0x000ee40000000c00 */
[----:B-1----:R-:W-:Y:S01]  /*13e0*/  @P3 HADD2.F32 R32, -RZ, R60.H1_H1 ;  /* 0x3000003cff203230 */ /* 0x002fe20000004100 */
[----:B0-----:R-:W-:Y:S02]  /*13f0*/  FADD.FTZ R145, RZ, R24 ;  /* 0x00000018ff917221 */ /* 0x001fe40000010000 */
[----:B------:R-:W-:Y:S01]  /*1400*/  FADD.FTZ R24, RZ, R25 ;  /* 0x00000019ff187221 */ /* 0x000fe20000010000 */
[--C-:B------:R-:W-:Y:S01]  /*1410*/  @P1 HADD2.F32 R25, -RZ, R8.reuse.H0_H0 ;  /* 0x20000008ff191230 */ /* 0x100fe20000004100 */
[----:B------:R-:W-:Y:S02]  /*1420*/  FADD.FTZ R145, R26, R145 ;  /* 0x000000911a917221 */ /* 0x000fe40000010000 */
[----:B------:R-:W-:Y:S02]  /*1430*/  FADD.FTZ R24, R27, R24 ;  /* 0x000000181b187221 */ /* 0x000fe40000010000 */
[----:B---3--:R-:W-:Y:S01]  /*1440*/  FADD.FTZ R145, R145, R28 ;  /* 0x0000001c91917221 */ /* 0x008fe20000010000 */
[----:B------:R-:W-:Y:S01]  /*1450*/  HFMA2.MMA R28, -RZ, RZ, 0, 0 ;  /* 0x00000000ff1c7435 */ /* 0x000fe200000001ff */
[----:B------:R-:W-:Y:S01]  /*1460*/  FADD.FTZ R24, R24, R29 ;  /* 0x0000001d18187221 */ /* 0x000fe20000010000 */
[----:B------:R-:W-:Y:S01]  /*1470*/  @P1 HADD2.F32 R29, -RZ, R8.H1_H1 ;  /* 0x30000008ff1d1230 */ /* 0x000fe20000004100 */
[----:B------:R-:W-:-:S02]  /*1480*/  FADD.FTZ R30, R30, R145 ;  /* 0x000000911e1e7221 */ /* 0x000fc40000010000 */
[----:B------:R-:W-:Y:S01]  /*1490*/  FADD.FTZ R24, R31, R24 ;  /* 0x000000181f187221 */ /* 0x000fe20000010000 */
[----:B------:R-:W-:Y:S01]  /*14a0*/  @P1 HADD2.F32 R31, -RZ, R9.H0_H0 ;  /* 0x20000009ff1f1230 */ /* 0x000fe20000004100 */
[----:B------:R-:W-:Y:S02]  /*14b0*/  FMUL.FTZ R30, R30, c[0x0][0x1e0] ;  /* 0x000078001e1e7a20 */ /* 0x000fe40000410000 */
[----:B------:R-:W-:Y:S01]  /*14c0*/  FMUL.FTZ R135, R24, c[0x0][0x1e0] ;  /* 0x0000780018877a20 */ /* 0x000fe20000410000 */
[----:B------:R-:W-:Y:S02]  /*14d0*/  MOV R24, R36 ;  /* 0x0000002400187202 */ /* 0x000fe40000000f00 */
[----:B------:R-:W-:Y:S02]  /*14e0*/  FSEL R140, R30, RZ, !P0 ;  /* 0x000000ff1e8c7208 */ /* 0x000fe40004000000 */
[----:B------:R-:W-:-:S03]  /*14f0*/  LOP3.LUT P0, RZ, R24, 0xff, RZ, 0xc0, !PT ;  /* 0x000000ff18ff7812 */ /* 0x000fc6000780c0ff */
[-CC-:B------:R-:W-:Y:S02]  /*1500*/  FFMA.FTZ R142, R142, R135.reuse, R140.reuse ;  /* 0x000000878e8e7223 */ /* 0x180fe4000001008c */
[-C--:B------:R-:W-:Y:S02]  /*1510*/  FFMA.FTZ R137, R137, R135.reuse, R140 ;  /* 0x0000008789897223 */ /* 0x080fe4000001008c */
[----:B------:R-:W-:Y:S01]  /*1520*/  FADD.FTZ R141, R141, -R142 ;  /* 0x8000008e8d8d7221 */ /* 0x000fe20000010000 */
[----:B------:R-:W-:Y:S01]  /*1530*/  HFMA2.MMA R142, -RZ, RZ, 0, 0 ;  /* 0x00000000ff8e7435 */ /* 0x000fe200000001ff */
[----:B------:R-:W-:Y:S02]  /*1540*/  FFMA.FTZ R146, R146, R135, R140 ;  /* 0x0000008792927223 */ /* 0x000fe4000001008c */
[----:B------:R-:W-:Y:S02]  /*1550*/  FMUL.FTZ R24, R86, R141 ;  /* 0x0000008d56187220 */ /* 0x000fe40000410000 */
[----:B------:R-:W-:Y:S01]  /*1560*/  FADD.FTZ R137, R144, -R137 ;  /* 0x8000008990897221 */ /* 0x000fe20000010000 */
[----:B------:R-:W-:Y:S01]  /*1570*/  @P0 HADD2.F32 R27, -RZ, R60.H0_H0 ;  /* 0x2000003cff1b0230 */ /* 0x000fe20000004100 */
[----:B------:R-:W-:Y:S01]  /*1580*/  @P1 FADD.FTZ R24, R24, R25 ;  /* 0x0000001918181221 */ /* 0x000fe20000010000 */
[----:B------:R-:W-:Y:S01]  /*1590*/  MOV R144, RZ ;  /* 0x000000ff00907202 */ /* 0x000fe20000000f00 */
[----:B------:R-:W-:-:S02]  /*15a0*/  FADD.FTZ R139, R139, -R146 ;  /* 0x800000928b8b7221 */ /* 0x000fc40000010000 */
[----:B------:R-:W-:Y:S02]  /*15b0*/  FMUL.FTZ R25, R24, R87 ;  /* 0x0000005718197220 */ /* 0x000fe40000410000 */
[C---:B------:R-:W-:Y:S01]  /*15c0*/  FMUL.FTZ R30, R86.reuse, R137 ;  /* 0x00000089561e7220 */ /* 0x040fe20000410000 */
[----:B------:R-:W-:Y:S01]  /*15d0*/  HFMA2.MMA R137, -RZ, RZ, 0, 0 ;  /* 0x00000000ff897435 */ /* 0x000fe200000001ff */
[----:B------:R-:W-:Y:S01]  /*15e0*/  FMUL.FTZ R146, R25, c[0x0][0x1e8] ;  /* 0x00007a0019927a20 */ /* 0x000fe20000410000 */
[----:B------:R-:W-:Y:S01]  /*15f0*/  MOV R25, RZ ;  /* 0x000000ff00197202 */ /* 0x000fe20000000f00 */
[----:B------:R-:W-:Y:S01]  /*1600*/  FMUL.FTZ R26, R86, R139 ;  /* 0x0000008b561a7220 */ /* 0x000fe20000410000 */
[----:B------:R-:W-:Y:S01]  /*1610*/  @P4 HADD2.F32 R139, -RZ, R61.H0_H0 ;  /* 0x2000003dff8b4230 */ /* 0x000fe20000004100 */
[----:B------:R-:W-:Y:S01]  /*1620*/  @P1 FADD.FTZ R30, R30, R29 ;  /* 0x0000001d1e1e1221 */ /* 0x000fe20000010000 */
[----:B------:R-:W-:Y:S01]  /*1630*/  MOV R29, RZ ;  /* 0x000000ff001d7202 */ /* 0x000fe20000000f00 */
[----:B------:R-:W-:-:S02]  /*1640*/  @P0 FMUL.FTZ R28, R146, R27 ;  /* 0x0000001b921c0220 */ /* 0x000fc40000410000 */
[----:B------:R-:W-:Y:S02]  /*1650*/  @P1 FADD.FTZ R26, R26, R31 ;  /* 0x0000001f1a1a1221 */ /* 0x000fe40000010000 */
[-C--:B------:R-:W-:Y:S02]  /*1660*/  FMUL.FTZ R31, R30, R87.reuse ;  /* 0x000000571e1f7220 */ /* 0x080fe40000410000 */
[----:B------:R-:W-:Y:S02]  /*1670*/  FMUL.FTZ R33, R26, R87 ;  /* 0x000000571a217220 */ /* 0x000fe40000410000 */
[----:B------:R-:W-:Y:S02]  /*1680*/  FMUL.FTZ R141, R31, c[0x0][0x1e8] ;  /* 0x00007a001f8d7a20 */ /* 0x000fe40000410000 */
[----:B------:R-:W-:Y:S01]  /*1690*/  FMUL.FTZ R148, R33, c[0x0][0x1e8] ;  /* 0x00007a0021947a20 */ /* 0x000fe20000410000 */
[----:B------:R-:W-:Y:S01]  /*16a0*/  @P1 HADD2.F32 R33, -RZ, R10.H0_H0 ;  /* 0x2000000aff211230 */ /* 0x000fe20000004100 */
[----:B------:R-:W-:-:S02]  /*16b0*/  FFMA.FTZ R131, R131, R135, R140 ;  /* 0x0000008783837223 */ /* 0x000fc4000001008c */
[----:B------:R-:W-:Y:S02]  /*16c0*/  @P3 FMUL.FTZ R25, R141, R32 ;  /* 0x000000208d193220 */ /* 0x000fe40000410000 */
[----:B------:R-:W-:Y:S02]  /*16d0*/  FADD.FTZ R131, R130, -R131 ;  /* 0x8000008382837221 */ /* 0x000fe40000010000 */
[----:B------:R-:W-:Y:S01]  /*16e0*/  @P4 FMUL.FTZ R29, R148, R139 ;  /* 0x0000008b941d4220 */ /* 0x000fe20000410000 */
[----:B------:R-:W-:Y:S01]  /*16f0*/  @P1 HADD2.F32 R139, -RZ, R11.H1_H1 ;  /* 0x3000000bff8b1230 */ /* 0x000fe20000004100 */
[-CC-:B------:R-:W-:Y:S01]  /*1700*/  FFMA.FTZ R127, R127, R135.reuse, R140.reuse ;  /* 0x000000877f7f7223 */ /* 0x180fe2000001008c */
[----:B------:R-:W-:Y:S01]  /*1710*/  F2FP.PACK_AB R28, R25, R28 ;  /* 0x0000001c191c723e */ /* 0x000fe200000000ff */
[----:B------:R-:W-:Y:S02]  /*1720*/  FFMA.FTZ R133, R133, R135, R140 ;  /* 0x0000008785857223 */ /* 0x000fe4000001008c */
[----:B------:R-:W-:-:S02]  /*1730*/  FADD.FTZ R127, R132, -R127 ;  /* 0x8000007f847f7221 */ /* 0x000fc40000010000 */
[----:B------:R-:W-:Y:S02]  /*1740*/  FFMA.FTZ R129, R129, R135, R140 ;  /* 0x0000008781817223 */ /* 0x000fe4000001008c */
[----:B------:R-:W-:Y:S01]  /*1750*/  FMUL.FTZ R32, R86, R127 ;  /* 0x0000007f56207220 */ /* 0x000fe20000410000 */
[----:B------:R-:W-:Y:S01]  /*1760*/  @P1 HADD2.F32 R127, -RZ, R11.H0_H0 ;  /* 0x2000000bff7f1230 */ /* 0x000fe20000004100 */
[----:B------:R-:W-:Y:S01]  /*1770*/  FADD.FTZ R133, R134, -R133 ;  /* 0x8000008586857221 */ /* 0x000fe20000010000 */
[----:B------:R-:W-:Y:S01]  /*1780*/  MOV R134, RZ ;  /* 0x000000ff00867202 */ /* 0x000fe20000000f00 */
[----:B------:R-:W-:Y:S02]  /*1790*/  FADD.FTZ R129, R136, -R129 ;  /* 0x8000008188817221 */ /* 0x000fe40000010000 */
[----:B------:R-:W-:Y:S01]  /*17a0*/  @P1 FADD.FTZ R32, R32, R33 ;  /* 0x0000002120201221 */ /* 0x000fe20000010000 */
[----:B------:R-:W-:Y:S01]  /*17b0*/  @P1 HADD2.F32 R33, -RZ, R10.H1_H1 ;  /* 0x3000000aff211230 */ /* 0x000fe20000004100 */
[----:B------:R-:W-:-:S04]  /*17c0*/  FMUL.FTZ R132, R86, R131 ;  /* 0x0000008356847220 */ /* 0x000fc80000410000 */
[----:B------:R-:W-:Y:S01]  /*17d0*/  @P1 FADD.FTZ R132, R132, R33 ;  /* 0x0000002184841221 */ /* 0x000fe20000010000 */
[----:B------:R-:W-:Y:S02]  /*17e0*/  @P6 HADD2.F32 R33, -RZ, R63.H0_H0 ;  /* 0x2000003fff216230 */ /* 0x000fe40000004100 */
[--C-:B--2---:R-:W-:Y:S02]  /*17f0*/  @P0 HADD2.F32 R27, -RZ, R20.reuse.H0_H0 ;  /* 0x20000014ff1b0230 */ /* 0x104fe40000004100 */
[----:B------:R-:W-:Y:S02]  /*1800*/  @P4 HADD2.F32 R31, -RZ, R21.H0_H0 ;  /* 0x20000015ff1f4230 */ /* 0x000fe40000004100 */
[----:B------:R-:W-:Y:S01]  /*1810*/  @P3 HADD2.F32 R20, -RZ, R20.H1_H1 ;  /* 0x30000014ff143230 */ /* 0x000fe20000004100 */
[----:B------:R-:W-:Y:S01]  /*1820*/  @P0 FMUL.FTZ R144, R146, R27 ;  /* 0x0000001b92900220 */ /* 0x000fe20000410000 */
[----:B------:R-:W-:Y:S01]  /*1830*/  LOP3.LUT P0, RZ, R36, 0xff000000, RZ, 0xc0, !PT ;  /* 0xff00000024ff7812 */ /* 0x000fe2000780c0ff */
[----:B------:R-:W-:-:S02]  /*1840*/  FFMA.FTZ R27, R128, R135, R140 ;  /* 0x00000087801b7223 */ /* 0x000fc4000001008c */
[----:B------:R-:W-:Y:S01]  /*1850*/  @P4 FMUL.FTZ R142, R148, R31 ;  /* 0x0000001f948e4220 */ /* 0x000fe20000410000 */
[----:B------:R-:W-:Y:S01]  /*1860*/  @P1 HADD2.F32 R31, -RZ, R9.H1_H1 ;  /* 0x30000009ff1f1230 */ /* 0x000fe20000004100 */
[----:B------:R-:W-:Y:S01]  /*1870*/  FADD.FTZ R27, R126, -R27 ;  /* 0x8000001b7e1b7221 */ /* 0x000fe20000010000 */
[----:B------:R-:W-:Y:S01]  /*1880*/  LOP3.LUT P4, RZ, R37, 0xff, RZ, 0xc0, !PT ;  /* 0x000000ff25ff7812 */ /* 0x000fe2000788c0ff */
[----:B------:R-:W-:Y:S01]  /*1890*/  @P3 FMUL.FTZ R137, R141, R20 ;  /* 0x000000148d893220 */ /* 0x000fe20000410000 */
[----:B------:R-:W-:Y:S01]  /*18a0*/  LOP3.LUT P3, RZ, R37, 0xff00, RZ, 0xc0, !PT ;  /* 0x0000ff0025ff7812 */ /* 0x000fe2000786c0ff */
[C---:B------:R-:W-:Y:S01]  /*18b0*/  FMUL.FTZ R130, R86.reuse, R27 ;  /* 0x0000001b56827220 */ /* 0x040fe20000410000 */
[----:B------:R-:W-:Y:S01]  /*18c0*/  HFMA2.MMA R37, -RZ, RZ, 0, 0 ;  /* 0x00000000ff257435 */ /* 0x000fe200000001ff */
[----:B------:R-:W-:Y:S01]  /*18d0*/  MOV R20, RZ ;  /* 0x000000ff00147202 */ /* 0x000fe20000000f00 */
[----:B------:R-:W-:Y:S01]  /*18e0*/  FMUL.FTZ R146, R86, R133 ;  /* 0x0000008556927220 */ /* 0x000fe20000410000 */
[----:B------:R-:W-:Y:S01]  /*18f0*/  @P0 HADD2.F32 R27, -RZ, R21.H1_H1 ;  /* 0x30000015ff1b0230 */ /* 0x000fe20000004100 */
[----:B------:R-:W-:Y:S01]  /*1900*/  @P1 FADD.FTZ R130, R130, R31 ;  /* 0x0000001f82821221 */ /* 0x000fe20000010000 */
[----:B------:R-:W-:Y:S01]  /*1910*/  @P0 HADD2.F32 R31, -RZ, R61.H1_H1 ;  /* 0x3000003dff1f0230 */ /* 0x000fe20000004100 */
[----:B------:R-:W-:Y:S01]  /*1920*/  FMUL.FTZ R148, R86, R129 ;  /* 0x0000008156947220 */ /* 0x000fe20000410000 */
[----:B------:R-:W-:Y:S01]  /*1930*/  @P5 HADD2.F32 R129, -RZ, R63.H1_H1 ;  /* 0x3000003fff815230 */ /* 0x000fe20000004100 */
[----:B------:R-:W-:-:S02]  /*1940*/  FMUL.FTZ R21, R130, R87 ;  /* 0x0000005782157220 */ /* 0x000fc40000410000 */
[----:B------:R-:W-:Y:S01]  /*1950*/  @P1 FADD.FTZ R146, R146, R127 ;  /* 0x0000007f92921221 */ /* 0x000fe20000010000 */
[--C-:B------:R-:W-:Y:S01]  /*1960*/  @P3 HADD2.F32 R136, -RZ, R62.reuse.H1_H1 ;  /* 0x3000003eff883230 */ /* 0x100fe20000004100 */
[----:B------:R-:W-:Y:S01]  /*1970*/  FMUL.FTZ R36, R21, c[0x0][0x1e8] ;  /* 0x00007a0015247a20 */ /* 0x000fe20000410000 */
[----:B------:R-:W-:Y:S01]  /*1980*/  HFMA2.MMA R21, -RZ, RZ, 0, 0 ;  /* 0x00000000ff157435 */ /* 0x000fe200000001ff */
[----:B------:R-:W-:Y:S02]  /*1990*/  @P1 FADD.FTZ R148, R148, R139 ;  /* 0x0000008b94941221 */ /* 0x000fe40000010000 */
[C---:B------:R-:W-:Y:S01]  /*19a0*/  @P0 FMUL.FTZ R37, R36.reuse, R27 ;  /* 0x0000001b24250220 */ /* 0x040fe20000410000 */
[----:B------:R-:W-:Y:S01]  /*19b0*/  @P4 HADD2.F32 R27, -RZ, R62.H0_H0 ;  /* 0x2000003eff1b4230 */ /* 0x000fe20000004100 */
[----:B------:R-:W-:Y:S01]  /*19c0*/  @P0 FMUL.FTZ R20, R36, R31 ;  /* 0x0000001f24140220 */ /* 0x000fe20000410000 */
[----:B------:R-:W-:Y:S01]  /*19d0*/  ISETP.NE.U32.AND P0, PT, RZ, c[0x0][0x258], PT ;  /* 0x00009600ff007a0c */ /* 0x000fe20003f05070 */
[-C--:B------:R-:W-:Y:S01]  /*19e0*/  FMUL.FTZ R128, R32, R87.reuse ;  /* 0x0000005720807220 */ /* 0x080fe20000410000 */
[----:B------:R-:W-:Y:S01]  /*19f0*/  HFMA2.MMA R31, -RZ, RZ, 0, 0 ;  /* 0x00000000ff1f7435 */ /* 0x000fe200000001ff */
[-C--:B------:R-:W-:Y:S01]  /*1a00*/  FMUL.FTZ R127, R132, R87.reuse ;  /* 0x00000057847f7220 */ /* 0x080fe20000410000 */
[----:B------:R-:W-:Y:S01]  /*1a10*/  ISETP.NE.AND.EX P0, PT, RZ, c[0x0][0x25c], PT, P0 ;  /* 0x00009700ff007a0c */ /* 0x000fe20003f05300 */
[----:B------:R-:W-:Y:S01]  /*1a20*/  FMUL.FTZ R126, R146, R87 ;  /* 0x00000057927e7220 */ /* 0x000fe20000410000 */
[----:B------:R-:W-:Y:S01]  /*1a30*/  F2FP.PACK_AB R29, R20, R29 ;  /* 0x0000001d141d723e */ /* 0x000fe200000000ff */
[----:B------:R-:W-:-:S02]  /*1a40*/  FMUL.FTZ R36, R148, R87 ;  /* 0x0000005794247220 */ /* 0x000fc40000410000 */
[----:B------:R-:W-:Y:S02]  /*1a50*/  FMUL.FTZ R128, R128, c[0x0][0x1e8] ;  /* 0x00007a0080807a20 */ /* 0x000fe40000410000 */
[----:B------:R-:W-:Y:S02]  /*1a60*/  FMUL.FTZ R127, R127, c[0x0][0x1e8] ;  /* 0x00007a007f7f7a20 */ /* 0x000fe40000410000 */
[----:B------:R-:W-:Y:S02]  /*1a70*/  FMUL.FTZ R126, R126, c[0x0][0x1e8] ;  /* 0x00007a007e7e7a20 */ /* 0x000fe40000410000 */
[----:B------:R-:W-:Y:S02]  /*1a80*/  FMUL.FTZ R36, R36, c[0x0][0x1e8] ;  /* 0x00007a0024247a20 */ /* 0x000fe40000410000 */
[----:B------:R-:W-:Y:S01]  /*1a90*/  @P0 F2FP.PACK_AB R24, RZ, R24 ;  /* 0x00000018ff18023e */ /* 0x000fe200000000ff */
[----:B------:R-:W-:Y:S01]  /*1aa0*/  @P4 FMUL.FTZ R21, R128, R27 ;  /* 0x0000001b80154220 */ /* 0x000fe20000410000 */
[----:B------:R-:W-:Y:S01]  /*1ab0*/  @P0 F2FP.PACK_AB R26, RZ, R26 ;  /* 0x0000001aff1a023e */ /* 0x000fe200000000ff */
[----:B------:R-:W-:Y:S01]  /*1ac0*/  @P3 FMUL.FTZ R134, R127, R136 ;  /* 0x000000887f863220 */ /* 0x000fe20000410000 */
[----:B------:R-:W-:Y:S01]  /*1ad0*/  @P0 F2FP.PACK_AB R32, RZ, R32 ;  /* 0x00000020ff20023e */ /* 0x000fe200000000ff */
[----:B------:R-:W-:Y:S01]  /*1ae0*/  @P6 FMUL.FTZ R31, R126, R33 ;  /* 0x000000217e1f6220 */ /* 0x000fe20000410000 */
[----:B------:R-:W-:Y:S01]  /*1af0*/  @P0 F2FP.PACK_AB R146, RZ, R146 ;  /* 0x00000092ff92023e */ /* 0x000fe200000000ff */
[----:B------:R-:W-:Y:S01]  /*1b00*/  @P5 FMUL.FTZ R150, R36, R129 ;  /* 0x0000008124965220 */ /* 0x000fe20000410000 */
[----:B------:R-:W-:-:S02]  /*1b10*/  @P0 F2FP.PACK_AB R30, RZ, R30 ;  /* 0x0000001eff1e023e */ /* 0x000fc400000000ff */
[----:B------:R-:W-:Y:S01]  /*1b20*/  @P0 PRMT R16, R24, 0x7610, R16 ;  /* 0x0000761018100816 */ /* 0x000fe20000000010 */
[----:B------:R-:W-:Y:S01]  /*1b30*/  IMAD.WIDE.U32 R24, R114, R138, c[0x0][0x170] ;  /* 0x00005c0072187625 */ /* 0x000fe200078e008a */
[----:B------:R-:W-:Y:S02]  /*1b40*/  @P0 F2FP.PACK_AB R130, RZ, R130 ;  /* 0x00000082ff82023e */ /* 0x000fe400000000ff */
[----:B------:R-:W-:Y:S02]  /*1b50*/  @P0 F2FP.PACK_AB R132, RZ, R132 ;  /* 0x00000084ff84023e */ /* 0x000fe400000000ff */
[----:B------:R-:W-:Y:S02]  /*1b60*/  @P0 F2FP.PACK_AB R148, RZ, R148 ;  /* 0x00000094ff94023e */ /* 0x000fe400000000ff */
[----:B------:R-:W-:Y:S02]  /*1b70*/  @P0 PRMT R17, R26, 0x7610, R17 ;  /* 0x000076101a110816 */ /* 0x000fe40000000011 */
[----:B------:R-:W-:Y:S01]  /*1b80*/  @P0 PRMT R18, R32, 0x7610, R18 ;  /* 0x0000761020120816 */ /* 0x000fe20000000012 */
[----:B------:R-:W-:Y:S01]  /*1b90*/  IMAD.WIDE.U32 R32, R115, R138, c[0x0][0x248] ;  /* 0x0000920073207625 */ /* 0x000fe200078e008a */
[----:B------:R-:W-:-:S02]  /*1ba0*/  @P0 PRMT R19, R146, 0x7610, R19 ;  /* 0x0000761092130816 */ /* 0x000fc40000000013 */
[----:B------:R-:W-:Y:S02]  /*1bb0*/  @P0 PRMT R16, R16, 0x5410, R30 ;  /* 0x0000541010100816 */ /* 0x000fe4000000001e */
[----:B------:R-:W-:Y:S01]  /*1bc0*/  F2FP.PACK_AB R30, R134, R21 ;  /* 0x00000015861e723e */ /* 0x000fe200000000ff */
[----:B------:R-:W-:Y:S01]  /*1bd0*/  @P0 IMAD.WIDE.U32 R20, R115, R138, c[0x0][0x258] ;  /* 0x0000960073140625 */ /* 0x000fe200078e008a */
[----:B------:R-:W-:Y:S02]  /*1be0*/  @P0 PRMT R17, R17, 0x5410, R130 ;  /* 0x0000541011110816 */ /* 0x000fe40000000082 */
[----:B------:R-:W-:Y:S02]  /*1bf0*/  @P0 PRMT R18, R18, 0x5410, R132 ;  /* 0x0000541012120816 */ /* 0x000fe40000000084 */
[----:B------:R-:W-:Y:S02]  /*1c00*/  @P0 PRMT R19, R19, 0x5410, R148 ;  /* 0x0000541013130816 */ /* 0x000fe40000000094 */
[----:B------:R-:W-:-:S03]  /*1c10*/  F2FP.PACK_AB R31, R150, R31 ;  /* 0x0000001f961f723e */ /* 0x000fc600000000ff */
[----:B------:R0:W-:Y:S04]  /*1c20*/  @P0 STG.E.128 [R20.64], R16 ;  /* 0x0000001014000986 */ /* 0x0001e8000c101d04 */
[----:B------:R1:W-:Y:S04]  /*1c30*/  STG.E.128 [R32.64], R28 ;  /* 0x0000001c20007986 */ /* 0x0003e8000c101d04 */
[----:B------:R-:W2:Y:S01]  /*1c40*/  LDG.E.128 R24, [R24.64] ;  /* 0x0000000418187981 */ /* 0x000ea2000c1e1d00 */
[-CC-:B------:R-:W-:Y:S01]  /*1c50*/  FFMA.FTZ R34, R34, R135.reuse, R140.reuse ;  /* 0x0000008722227223 */ /* 0x180fe2000001008c */
[----:B------:R-:W-:Y:S01]  /*1c60*/  HFMA2.MMA R130, -RZ, RZ, 0, 0 ;  /* 0x00000000ff827435 */ /* 0x000fe200000001ff */
[-C--:B------:R-:W-:Y:S01]  /*1c70*/  FFMA.FTZ R79, R79, R135.reuse, R140 ;  /* 0x000000874f4f7223 */ /* 0x080fe2000001008c */
[--C-:B------:R-:W-:Y:S01]  /*1c80*/  @P4 HADD2.F32 R115, -RZ, R22.reuse.H0_H0 ;  /* 0x20000016ff734230 */ /* 0x100fe20000004100 */
[----:B------:R-:W-:Y:S01]  /*1c90*/  FADD.FTZ R35, R35, -R34 ;  /* 0x8000002223237221 */ /* 0x000fe20000010000 */
[----:B------:R-:W-:Y:S01]  /*1ca0*/  MOV R129, R2 ;  /* 0x0000000200817202 */ /* 0x000fe20000000f00 */
[----:B------:R-:W-:Y:S01]  /*1cb0*/  FADD.FTZ R79, R78, -R79 ;  /* 0x8000004f4e4f7221 */ /* 0x000fe20000010000 */
[----:B------:R-:W-:Y:S01]  /*1cc0*/  @P3 HADD2.F32 R22, -RZ, R22.H1_H1 ;  /* 0x30000016ff163230 */ /* 0x000fe20000004100 */
[-CC-:B------:R-:W-:Y:S01]  /*1cd0*/  FFMA.FTZ R80, R80, R135.reuse, R140.reuse ;  /* 0x0000008750507223 */ /* 0x180fe2000001008c */
[--C-:B0-----:R-:W-:Y:S01]  /*1ce0*/  @P1 HADD2.F32 R21, -RZ, R12.reuse.H0_H0 ;  /* 0x2000000cff151230 */ /* 0x101fe20000004100 */
[-CC-:B------:R-:W-:Y:S01]  /*1cf0*/  FFMA.FTZ R117, R117, R135.reuse, R140.reuse ;  /* 0x0000008775757223 */ /* 0x180fe2000001008c */
[----:B------:R-:W-:Y:S01]  /*1d00*/  IADD3 R96, R96, c[0x0][0x160], RZ ;  /* 0x0000580060607a10 */ /* 0x000fe20007ffe0ff */
[----:B------:R-:W-:Y:S01]  /*1d10*/  FFMA.FTZ R118, R118, R135, R140 ;  /* 0x0000008776767223 */ /* 0x000fe2000001008c */
[----:B-1----:R-:W-:Y:S01]  /*1d20*/  @P1 HADD2.F32 R29, -RZ, R12.H1_H1 ;  /* 0x3000000cff1d1230 */ /* 0x002fe20000004100 */
[C---:B------:R-:W-:Y:S01]  /*1d30*/  FMUL.FTZ R20, R86.reuse, R35 ;  /* 0x0000002356147220 */ /* 0x040fe20000410000 */
[----:B------:R-:W-:Y:S01]  /*1d40*/  CS2R R30, SRZ ;  /* 0x00000000001e7805 */ /* 0x000fe2000001ff00 */
[----:B------:R-:W-:Y:S01]  /*1d50*/  FMUL.FTZ R32, R86, R79 ;  /* 0x0000004f56207220 */ /* 0x000fe20000410000 */
[----:B------:R-:W-:Y:S01]  /*1d60*/  @P1 HADD2.F32 R33, -RZ, R13.H0_H0 ;  /* 0x2000000dff211230 */ /* 0x000fe20000004100 */
[----:B------:R-:W-:Y:S01]  /*1d70*/  FADD.FTZ R81, R81, -R80 ;  /* 0x8000005051517221 */ /* 0x000fe20000010000 */
[--C-:B------:R-:W-:Y:S01]  /*1d80*/  @P1 HADD2.F32 R35, -RZ, R15.reuse.H0_H0 ;  /* 0x2000000fff231230 */ /* 0x100fe20000004100 */
[----:B------:R-:W-:Y:S01]  /*1d90*/  FADD.FTZ R117, R116, -R117 ;  /* 0x8000007574757221 */ /* 0x000fe20000010000 */
[----:B------:R-:W-:Y:S01]  /*1da0*/  @P1 HADD2.F32 R79, -RZ, R15.H1_H1 ;  /* 0x3000000fff4f1230 */ /* 0x000fe20000004100 */
[----:B------:R-:W-:-:S02]  /*1db0*/  FADD.FTZ R119, R119, -R118 ;  /* 0x8000007677777221 */ /* 0x000fc40000010000 */
[----:B------:R-:W-:Y:S01]  /*1dc0*/  @P4 FMUL.FTZ R130, R128, R115 ;  /* 0x0000007380824220 */ /* 0x000fe20000410000 */
[----:B------:R-:W-:Y:S01]  /*1dd0*/  LOP3.LUT P4, RZ, R129, 0xff, RZ, 0xc0, !PT ;  /* 0x000000ff81ff7812 */ /* 0x000fe2000788c0ff */
[----:B------:R-:W-:Y:S02]  /*1de0*/  FFMA.FTZ R121, R121, R135, R140 ;  /* 0x0000008779797223 */ /* 0x000fe4000001008c */
[----:B------:R-:W-:Y:S01]  /*1df0*/  @P1 FADD.FTZ R20, R20, R21 ;  /* 0x0000001514141221 */ /* 0x000fe20000010000 */
[----:B------:R-:W-:Y:S01]  /*1e00*/  @P1 HADD2.F32 R21, -RZ, R13.H1_H1 ;  /* 0x3000000dff151230 */ /* 0x000fe20000004100 */
[----:B------:R-:W-:Y:S01]  /*1e10*/  @P1 FADD.FTZ R32, R32, R29 ;  /* 0x0000001d20201221 */ /* 0x000fe20000010000 */
[----:B------:R-:W-:Y:S01]  /*1e20*/  @P1 HADD2.F32 R29, -RZ, R14.H0_H0 ;  /* 0x2000000eff1d1230 */ /* 0x000fe20000004100 */
[C---:B------:R-:W-:Y:S02]  /*1e30*/  FMUL.FTZ R78, R86.reuse, R81 ;  /* 0x00000051564e7220 */ /* 0x040fe40000410000 */
[----:B------:R-:W-:-:S02]  /*1e40*/  FMUL.FTZ R80, R86, R117 ;  /* 0x0000007556507220 */ /* 0x000fc40000410000 */
[----:B------:R-:W-:Y:S02]  /*1e50*/  FMUL.FTZ R116, R86, R119 ;  /* 0x0000007756747220 */ /* 0x000fe40000410000 */
[----:B------:R-:W-:Y:S01]  /*1e60*/  @P3 FMUL.FTZ R31, R127, R22 ;  /* 0x000000167f1f3220 */ /* 0x000fe20000410000 */
[----:B------:R-:W-:Y:S01]  /*1e70*/  LOP3.LUT P3, RZ, R2, 0xff00, RZ, 0xc0, !PT ;  /* 0x0000ff0002ff7812 */ /* 0x000fe2000786c0ff */
[----:B------:R-:W-:Y:S01]  /*1e80*/  FFMA.FTZ R122, R122, R135, R140 ;  /* 0x000000877a7a7223 */ /* 0x000fe2000001008c */
[----:B------:R-:W-:Y:S01]  /*1e90*/  @P4 HADD2.F32 R28, -RZ, R4.H0_H0 ;  /* 0x20000004ff1c4230 */ /* 0x000fe20000004100 */
[----:B------:R-:W-:Y:S02]  /*1ea0*/  FADD.FTZ R121, R120, -R121 ;  /* 0x8000007978797221 */ /* 0x000fe40000010000 */
[----:B------:R-:W-:Y:S01]  /*1eb0*/  @P1 FADD.FTZ R78, R78, R33 ;  /* 0x000000214e4e1221 */ /* 0x000fe20000010000 */
[----:B------:R-:W-:Y:S01]  /*1ec0*/  @P1 HADD2.F32 R33, -RZ, R14.H1_H1 ;  /* 0x3000000eff211230 */ /* 0x000fe20000004100 */
[----:B------:R-:W-:Y:S01]  /*1ed0*/  @P1 FADD.FTZ R80, R80, R21 ;  /* 0x0000001550501221 */ /* 0x000fe20000010000 */
[--C-:B------:R-:W-:Y:S01]  /*1ee0*/  @P6 HADD2.F32 R21, -RZ, R23.reuse.H0_H0 ;  /* 0x20000017ff156230 */ /* 0x100fe20000004100 */
[----:B------:R-:W-:Y:S01]  /*1ef0*/  @P1 FADD.FTZ R116, R116, R29 ;  /* 0x0000001d74741221 */ /* 0x000fe20000010000 */
[----:B------:R-:W-:Y:S01]  /*1f00*/  @P5 HADD2.F32 R29, -RZ, R23.H1_H1 ;  /* 0x30000017ff1d5230 */ /* 0x000fe20000004100 */
[----:B------:R-:W-:-:S02]  /*1f10*/  FADD.FTZ R123, R123, -R122 ;  /* 0x8000007a7b7b7221 */ /* 0x000fc40000010000 */
[----:B------:R-:W-:Y:S02]  /*1f20*/  FMUL.FTZ R118, R86, R121 ;  /* 0x0000007956767220 */ /* 0x000fe40000410000 */
[----:B------:R-:W-:Y:S01]  /*1f30*/  FMUL.FTZ R23, R20, R87 ;  /* 0x0000005714177220 */ /* 0x000fe20000410000 */
[----:B------:R-:W-:Y:S01]  /*1f40*/  @P0 F2FP.PACK_AB R20, RZ, R20 ;  /* 0x00000014ff14023e */ /* 0x000fe200000000ff */
[----:B------:R-:W-:Y:S02]  /*1f50*/  FFMA.FTZ R125, R125, R135, R140 ;  /* 0x000000877d7d7223 */ /* 0x000fe4000001008c */
[----:B------:R-:W-:Y:S01]  /*1f60*/  FMUL.FTZ R120, R86, R123 ;  /* 0x0000007b56787220 */ /* 0x000fe20000410000 */
[----:B------:R-:W-:Y:S01]  /*1f70*/  @P0 PRMT R16, R20, 0x7610, R16 ;  /* 0x0000761014100816 */ /* 0x000fe20000000010 */
[----:B------:R-:W-:Y:S01]  /*1f80*/  @P1 FADD.FTZ R118, R118, R33 ;  /* 0x0000002176761221 */ /* 0x000fe20000010000 */
[----:B------:R-:W-:Y:S01]  /*1f90*/  HFMA2.MMA R33, -RZ, RZ, 0, 0 ;  /* 0x00000000ff217435 */ /* 0x000fe200000001ff */
[----:B------:R-:W-:-:S02]  /*1fa0*/  FMUL.FTZ R81, R23, c[0x0][0x1e8] ;  /* 0x00007a0017517a20 */ /* 0x000fc40000410000 */
[----:B------:R-:W-:Y:S01]  /*1fb0*/  FADD.FTZ R125, R124, -R125 ;  /* 0x8000007d7c7d7221 */ /* 0x000fe20000010000 */
[----:B------:R-:W-:Y:S01]  /*1fc0*/  CS2R R22, SRZ ;  /* 0x0000000000167805 */ /* 0x000fe2000001ff00 */
[----:B------:R-:W-:Y:S01]  /*1fd0*/  FMUL.FTZ R34, R32, R87 ;  /* 0x0000005720227220 */ /* 0x000fe20000410000 */
[----:B------:R-:W-:Y:S01]  /*1fe0*/  @P0 F2FP.PACK_AB R32, RZ, R32 ;  /* 0x00000020ff20023e */ /* 0x000fe200000000ff */
[----:B------:R-:W-:Y:S01]  /*1ff0*/  @P1 FADD.FTZ R120, R120, R35 ;  /* 0x0000002378781221 */ /* 0x000fe20000010000 */
[----:B------:R-:W-:Y:S01]  /*2000*/  @P3 HADD2.F32 R35, -RZ, R4.H1_H1 ;  /* 0x30000004ff233230 */ /* 0x000fe20000004100 */
[----:B------:R-:W-:Y:S01]  /*2010*/  @P6 FMUL.FTZ R22, R126, R21 ;  /* 0x000000157e166220 */ /* 0x000fe20000410000 */
[----:B------:R-:W-:Y:S01]  /*2020*/  @P0 F2FP.PACK_AB R21, RZ, R78 ;  /* 0x0000004eff15023e */ /* 0x000fe200000000ff */
[----:B------:R-:W-:Y:S01]  /*2030*/  FMUL.FTZ R86, R86, R125 ;  /* 0x0000007d56567220 */ /* 0x000fe20000410000 */
[----:B------:R-:W-:Y:S01]  /*2040*/  @P0 PRMT R16, R16, 0x5410, R32 ;  /* 0x0000541010100816 */ /* 0x000fe20000000020 */
[----:B------:R-:W-:Y:S01]  /*2050*/  FMUL.FTZ R115, R34, c[0x0][0x1e8] ;  /* 0x00007a0022737a20 */ /* 0x000fe20000410000 */
[----:B------:R-:W-:Y:S01]  /*2060*/  @P0 PRMT R17, R21, 0x7610, R17 ;  /* 0x0000761015110816 */ /* 0x000fe20000000011 */
[----:B------:R-:W-:Y:S01]  /*2070*/  @P4 FMUL.FTZ R33, R81, R28 ;  /* 0x0000001c51214220 */ /* 0x000fe20000410000 */
[----:B------:R-:W-:Y:S01]  /*2080*/  @P0 F2FP.PACK_AB R28, RZ, R80 ;  /* 0x00000050ff1c023e */ /* 0x000fe200000000ff */
[----:B------:R-:W-:Y:S01]  /*2090*/  @P1 FADD.FTZ R86, R86, R79 ;  /* 0x0000004f56561221 */ /* 0x000fe20000010000 */
[----:B------:R-:W-:Y:S01]  /*20a0*/  @P0 F2FP.PACK_AB R34, RZ, R118 ;  /* 0x00000076ff22023e */ /* 0x000fe200000000ff */
[----:B------:R-:W-:Y:S01]  /*20b0*/  @P3 FMUL.FTZ R30, R115, R35 ;  /* 0x00000023731e3220 */ /* 0x000fe20000410000 */
[----:B------:R-:W-:Y:S01]  /*20c0*/  @P0 F2FP.PACK_AB R35, RZ, R120 ;  /* 0x00000078ff23023e */ /* 0x000fe200000000ff */
[----:B------:R-:W-:Y:S01]  /*20d0*/  @P5 FMUL.FTZ R23, R36, R29 ;  /* 0x0000001d24175220 */ /* 0x000fe20000410000 */
[----:B------:R-:W-:Y:S01]  /*20e0*/  @P0 F2FP.PACK_AB R29, RZ, R116 ;  /* 0x00000074ff1d023e */ /* 0x000fe200000000ff */
[----:B------:R-:W-:Y:S01]  /*20f0*/  @P0 IMAD.WIDE.U32 R20, R114, R138, c[0x0][0x258] ;  /* 0x0000960072140625 */ /* 0x000fe200078e008a */
[----:B------:R-:W-:-:S02]  /*2100*/  @P0 PRMT R17, R17, 0x5410, R28 ;  /* 0x0000541011110816 */ /* 0x000fc4000000001c */
[----:B------:R-:W-:Y:S01]  /*2110*/  @P0 F2FP.PACK_AB R36, RZ, R86 ;  /* 0x00000056ff24023e */ /* 0x000fe200000000ff */
[-C--:B------:R-:W-:Y:S01]  /*2120*/  FMUL.FTZ R78, R78, R87.reuse ;  /* 0x000000574e4e7220 */ /* 0x080fe20000410000 */
[----:B------:R-:W-:Y:S01]  /*2130*/  @P0 PRMT R18, R29, 0x7610, R18 ;  /* 0x000076101d120816 */ /* 0x000fe20000000012 */
[-C--:B------:R-:W-:Y:S01]  /*2140*/  FMUL.FTZ R80, R80, R87.reuse ;  /* 0x0000005750507220 */ /* 0x080fe20000410000 */
[----:B------:R-:W-:Y:S01]  /*2150*/  @P0 PRMT R19, R35, 0x7610, R19 ;  /* 0x0000761023130816 */ /* 0x000fe20000000013 */
[-C--:B------:R-:W-:Y:S01]  /*2160*/  FMUL.FTZ R116, R116, R87.reuse ;  /* 0x0000005774747220 */ /* 0x080fe20000410000 */
[----:B------:R-:W-:Y:S01]  /*2170*/  MOV R32, RZ ;  /* 0x000000ff00207202 */ /* 0x000fe20000000f00 */
[----:B------:R-:W-:Y:S01]  /*2180*/  FMUL.FTZ R80, R80, c[0x0][0x1e8] ;  /* 0x00007a0050507a20 */ /* 0x000fe20000410000 */
[----:B------:R-:W-:Y:S01]  /*2190*/  LOP3.LUT P1, RZ, R2, 0xff0000, RZ, 0xc0, !PT ;  /* 0x00ff000002ff7812 */ /* 0x000fe2000782c0ff */
[-C--:B------:R-:W-:Y:S01]  /*21a0*/  FMUL.FTZ R118, R118, R87.reuse ;  /* 0x0000005776767220 */ /* 0x080fe20000410000 */
[----:B------:R-:W-:Y:S01]  /*21b0*/  @P0 PRMT R18, R18, 0x5410, R34 ;  /* 0x0000541012120816 */ /* 0x000fe20000000022 */
[-C--:B------:R-:W-:Y:S01]  /*21c0*/  FMUL.FTZ R120, R120, R87.reuse ;  /* 0x0000005778787220 */ /* 0x080fe20000410000 */
[----:B------:R-:W-:Y:S01]  /*21d0*/  @P0 PRMT R19, R19, 0x5410, R36 ;  /* 0x0000541013130816 */ /* 0x000fe20000000024 */
[----:B------:R-:W-:Y:S01]  /*21e0*/  CS2R R34, SRZ ;  /* 0x0000000000227805 */ /* 0x000fe2000001ff00 */
[----:B------:R-:W-:Y:S01]  /*21f0*/  LOP3.LUT P5, RZ, R2, 0xff000000, RZ, 0xc0, !PT ;  /* 0xff00000002ff7812 */ /* 0x000fe200078ac0ff */
[----:B------:R-:W-:Y:S01]  /*2200*/  HFMA2.MMA R2, -RZ, RZ, 0, 0 ;  /* 0x00000000ff027435 */ /* 0x000fe200000001ff */
[----:B------:R-:W-:Y:S01]  /*2210*/  FMUL.FTZ R86, R86, R87 ;  /* 0x0000005756567220 */ /* 0x000fe20000410000 */
[----:B------:R0:W-:Y:S01]  /*2220*/  @P0 STG.E.128 [R20.64], R16 ;  /* 0x0000001014000986 */ /* 0x0001e2000c101d04 */
[----:B------:R-:W-:Y:S01]  /*2230*/  LOP3.LUT P0, RZ, R3, 0xff0000, RZ, 0xc0, !PT ;  /* 0x00ff000003ff7812 */ /* 0x000fe2000780c0ff */
[----:B------:R-:W-:Y:S01]  /*2240*/  FMUL.FTZ R87, R116, c[0x0][0x1e8] ;  /* 0x00007a0074577a20 */ /* 0x000fe20000410000 */
[----:B------:R-:W-:Y:S01]  /*2250*/  MOV R79, RZ ;  /* 0x000000ff004f7202 */ /* 0x000fe20000000f00 */
[----:B------:R-:W-:Y:S01]  /*2260*/  FMUL.FTZ R118, R118, c[0x0][0x1e8] ;  /* 0x00007a0076767a20 */ /* 0x000fe20000410000 */
[----:B------:R-:W-:Y:S01]  /*2270*/  SEL R116, RZ, 0x1, P2 ;  /* 0x00000001ff747807 */ /* 0x000fe20001000000 */
[----:B------:R-:W-:-:S02]  /*2280*/  FMUL.FTZ R120, R120, c[0x0][0x1e8] ;  /* 0x00007a0078787a20 */ /* 0x000fc40000410000 */
[----:B------:R-:W-:Y:S02]  /*2290*/  FADD.FTZ R47, R22, R47 ;  /* 0x0000002f162f7221 */ /* 0x000fe40000010000 */
[----:B------:R-:W-:Y:S02]  /*22a0*/  FADD.FTZ R48, R23, R48 ;  /* 0x0000003017307221 */ /* 0x000fe40000010000 */
[----:B------:R-:W-:Y:S02]  /*22b0*/  FADD.FTZ R50, R31, R50 ;  /* 0x000000321f327221 */ /* 0x000fe40000010000 */
[----:B------:R-:W-:Y:S01]  /*22c0*/  @P0 HADD2.F32 R36, -RZ, R7.H0_H0 ;  /* 0x20000007ff240230 */ /* 0x000fe20000004100 */
[----:B------:R-:W-:Y:S02]  /*22d0*/  FADD.FTZ R53, R144, R53 ;  /* 0x0000003590357221 */ /* 0x000fe40000010000 */
[----:B------:R-:W-:Y:S01]  /*22e0*/  FADD.FTZ R54, R137, R54 ;  /* 0x0000003689367221 */ /* 0x000fe20000010000 */
[----:B0-----:R-:W-:Y:S01]  /*22f0*/  @P5 HADD2.F32 R20, -RZ, R5.H1_H1 ;  /* 0x30000005ff145230 */ /* 0x001fe20000004100 */
[----:B------:R-:W-:-:S02]  /*2300*/  @P0 FMUL.FTZ R34, R120, R36 ;  /* 0x0000002478220220 */ /* 0x000fc40000410000 */
[----:B------:R-:W-:Y:S02]  /*2310*/  FADD.FTZ R51, R142, R51 ;  /* 0x000000338e337221 */ /* 0x000fe40000010000 */
[----:B------:R-:W-:Y:S02]  /*2320*/  @P5 FMUL.FTZ R79, R80, R20 ;  /* 0x00000014504f5220 */ /* 0x000fe40000410000 */
[----:B------:R-:W-:Y:S02]  /*2330*/  FADD.FTZ R52, R37, R52 ;  /* 0x0000003425347221 */ /* 0x000fe40000010000 */
[----:B------:R-:W-:Y:S01]  /*2340*/  FADD.FTZ R49, R130, R49 ;  /* 0x0000003182317221 */ /* 0x000fe20000010000 */
[--C-:B--2---:R-:W-:Y:S02]  /*2350*/  @P4 HADD2.F32 R28, -RZ, R24.reuse.H0_H0 ;  /* 0x20000018ff1c4230 */ /* 0x104fe40000004100 */
[----:B------:R-:W-:Y:S02]  /*2360*/  @P3 HADD2.F32 R24, -RZ, R24.H1_H1 ;  /* 0x30000018ff183230 */ /* 0x000fe40000004100 */
[----:B------:R-:W-:Y:S01]  /*2370*/  @P0 HADD2.F32 R31, -RZ, R27.H0_H0 ;  /* 0x2000001bff1f0230 */ /* 0x000fe20000004100 */
[----:B------:R-:W-:Y:S01]  /*2380*/  @P4 FMUL.FTZ R32, R81, R28 ;  /* 0x0000001c51204220 */ /* 0x000fe20000410000 */
[C---:B------:R-:W-:Y:S01]  /*2390*/  LEA R28, P6, R114.reuse, c[0x0][0x248], 0x4 ;  /* 0x00009200721c7a11 */ /* 0x040fe200078c20ff */
[----:B------:R-:W-:Y:S01]  /*23a0*/  @P3 FMUL.FTZ R35, R115, R24 ;  /* 0x0000001873233220 */ /* 0x000fe20000410000 */
[C---:B------:R-:W-:Y:S01]  /*23b0*/  LOP3.LUT P4, RZ, R3.reuse, 0xff, RZ, 0xc0, !PT ;  /* 0x000000ff03ff7812 */ /* 0x040fe2000788c0ff */
[----:B------:R-:W-:Y:S01]  /*23c0*/  HFMA2.MMA R81, -RZ, RZ, 0, 0 ;  /* 0x00000000ff517435 */ /* 0x000fe200000001ff */
[----:B------:R-:W-:Y:S01]  /*23d0*/  LEA.HI.X R29, R114, c[0x0][0x24c], RZ, 0x4, P6 ;  /* 0x00009300721d7a11 */ /* 0x000fe200030f24ff */
[----:B------:R-:W-:Y:S01]  /*23e0*/  FMUL.FTZ R114, R78, c[0x0][0x1e8] ;  /* 0x00007a004e727a20 */ /* 0x000fe20000410000 */
[C---:B------:R-:W-:Y:S01]  /*23f0*/  LOP3.LUT P3, RZ, R3.reuse, 0xff00, RZ, 0xc0, !PT ;  /* 0x0000ff0003ff7812 */ /* 0x040fe2000786c0ff */
[----:B------:R-:W-:Y:S01]  /*2400*/  FMUL.FTZ R115, R86, c[0x0][0x1e8] ;  /* 0x00007a0056737a20 */ /* 0x000fe20000410000 */
[----:B------:R-:W-:Y:S01]  /*2410*/  LOP3.LUT P6, RZ, R3, 0xff000000, RZ, 0xc0, !PT ;  /* 0xff00000003ff7812 */ /* 0x000fe200078cc0ff */
[----:B------:R-:W-:Y:S01]  /*2420*/  @P1 HADD2.F32 R3, -RZ, R5.H0_H0 ;  /* 0x20000005ff031230 */ /* 0x000fe20000004100 */
[----:B------:R-:W-:Y:S01]  /*2430*/  MOV R24, RZ ;  /* 0x000000ff00187202 */ /* 0x000fe20000000f00 */
[----:B------:R-:W-:-:S02]  /*2440*/  FADD.FTZ R45, R32, R45 ;  /* 0x0000002d202d7221 */ /* 0x000fc40000010000 */
[----:B------:R-:W-:Y:S02]  /*2450*/  FADD.FTZ R46, R35, R46 ;  /* 0x0000002e232e7221 */ /* 0x000fe40000010000 */
[----:B------:R-:W-:Y:S01]  /*2460*/  @P1 FMUL.FTZ R2, R114, R3 ;  /* 0x0000000372021220 */ /* 0x000fe20000410000 */
[----:B------:R-:W-:Y:S01]  /*2470*/  HFMA2.MMA R3, -RZ, RZ, 0, 0 ;  /* 0x00000000ff037435 */ /* 0x000fe200000001ff */
[--C-:B------:R-:W-:Y:S02]  /*2480*/  @P4 HADD2.F32 R20, -RZ, R6.reuse.H0_H0 ;  /* 0x20000006ff144230 */ /* 0x100fe40000004100 */
[----:B------:R-:W-:Y:S02]  /*2490*/  @P3 HADD2.F32 R21, -RZ, R6.H1_H1 ;  /* 0x30000006ff153230 */ /* 0x000fe40000004100 */
[----:B------:R-:W-:Y:S01]  /*24a0*/  @P6 HADD2.F32 R78, -RZ, R7.H1_H1 ;  /* 0x30000007ff4e6230 */ /* 0x000fe20000004100 */
[----:B------:R-:W-:Y:S01]  /*24b0*/  @P4 FMUL.FTZ R3, R87, R20 ;  /* 0x0000001457034220 */ /* 0x000fe20000410000 */
[----:B------:R-:W-:Y:S01]  /*24c0*/  F2FP.PACK_AB R20, R30, R33 ;  /* 0x000000211e14723e */ /* 0x000fe200000000ff */
[----:B------:R-:W-:Y:S01]  /*24d0*/  @P3 FMUL.FTZ R24, R118, R21 ;  /* 0x0000001576183220 */ /* 0x000fe20000410000 */
[----:B------:R-:W-:Y:S01]  /*24e0*/  F2FP.PACK_AB R21, R79, R2 ;  /* 0x000000024f15723e */ /* 0x000fe200000000ff */
[----:B------:R-:W-:Y:S01]  /*24f0*/  @P6 FMUL.FTZ R81, R115, R78 ;  /* 0x0000004e73516220 */ /* 0x000fe20000410000 */
[----:B------:R-:W-:Y:S01]  /*2500*/  MOV R2, RZ ;  /* 0x000000ff00027202 */ /* 0x000fe20000000f00 */
[----:B------:R-:W-:Y:S01]  /*2510*/  @P6 HADD2.F32 R36, -RZ, R27.H1_H1 ;  /* 0x3000001bff246230 */ /* 0x000fe20000004100 */
[----:B------:R-:W-:Y:S01]  /*2520*/  F2FP.PACK_AB R22, R24, R3 ;  /* 0x000000031816723e */ /* 0x000fe200000000ff */
[--C-:B------:R-:W-:Y:S01]  /*2530*/  @P1 HADD2.F32 R3, -RZ, R25.reuse.H0_H0 ;  /* 0x20000019ff031230 */ /* 0x100fe20000004100 */
[----:B------:R-:W-:Y:S01]  /*2540*/  F2FP.PACK_AB R23, R81, R34 ;  /* 0x000000225117723e */ /* 0x000fe200000000ff */
[--C-:B------:R-:W-:Y:S01]  /*2550*/  @P4 HADD2.F32 R30, -RZ, R26.reuse.H0_H0 ;  /* 0x2000001aff1e4230 */ /* 0x100fe20000004100 */
[----:B------:R-:W-:Y:S01]  /*2560*/  MOV R34, RZ ;  /* 0x000000ff00227202 */ /* 0x000fe20000000f00 */
[----:B------:R-:W-:Y:S01]  /*2570*/  @P0 FMUL.FTZ R34, R120, R31 ;  /* 0x0000001f78220220 */ /* 0x000fe20000410000 */
[----:B------:R-:W-:Y:S01]  /*2580*/  ISETP.GE.AND P0, PT, R96, c[0x0][0x164], PT ;  /* 0x0000590060007a0c */ /* 0x000fe20003f06270 */
[----:B------:R0:W-:Y:S01]  /*2590*/  STG.E.128 [R28.64], R20 ;  /* 0x000000141c007986 */ /* 0x0001e2000c101d04 */
[----:B------:R-:W-:Y:S01]  /*25a0*/  @P1 FMUL.FTZ R2, R114, R3 ;  /* 0x0000000372021220 */ /* 0x000fe20000410000 */
[----:B------:R-:W-:Y:S01]  /*25b0*/  HFMA2.MMA R3, -RZ, RZ, 0, 0 ;  /* 0x00000000ff037435 */ /* 0x000fe200000001ff */
[----:B------:R-:W-:Y:S01]  /*25c0*/  @P5 HADD2.F32 R25, -RZ, R25.H1_H1 ;  /* 0x30000019ff195230 */ /* 0x000fe20000004100 */
[----:B------:R-:W-:Y:S01]  /*25d0*/  HFMA2.MMA R27, -RZ, RZ, 0, 0 ;  /* 0x00000000ff1b7435 */ /* 0x000fe200000001ff */
[----:B------:R-:W-:Y:S01]  /*25e0*/  @P3 HADD2.F32 R26, -RZ, R26.H1_H1 ;  /* 0x3000001aff1a3230 */ /* 0x000fe20000004100 */
[----:B------:R-:W-:Y:S01]  /*25f0*/  HFMA2.MMA R33, -RZ, RZ, 0, 0 ;  /* 0x00000000ff217435 */ /* 0x000fe200000001ff */
[----:B------:R-:W-:Y:S01]  /*2600*/  MOV R24, RZ ;  /* 0x000000ff00187202 */ /* 0x000fe20000000f00 */
[----:B------:R-:W-:-:S02]  /*2610*/  @P5 FMUL.FTZ R3, R80, R25 ;  /* 0x0000001950035220 */ /* 0x000fc40000410000 */
[----:B------:R-:W-:Y:S02]  /*2620*/  @P4 FMUL.FTZ R24, R87, R30 ;  /* 0x0000001e57184220 */ /* 0x000fe40000410000 */
[----:B------:R-:W-:Y:S02]  /*2630*/  @P3 FMUL.FTZ R27, R118, R26 ;  /* 0x0000001a761b3220 */ /* 0x000fe40000410000 */
[----:B------:R-:W-:Y:S02]  /*2640*/  @P6 FMUL.FTZ R33, R115, R36 ;  /* 0x0000002473216220 */ /* 0x000fe40000410000 */
[----:B------:R-:W-:Y:S02]  /*2650*/  FADD.FTZ R43, R2, R43 ;  /* 0x0000002b022b7221 */ /* 0x000fe40000010000 */
[----:B------:R-:W-:Y:S02]  /*2660*/  FADD.FTZ R44, R3, R44 ;  /* 0x0000002c032c7221 */ /* 0x000fe40000010000 */
[----:B------:R-:W-:-:S02]  /*2670*/  FADD.FTZ R41, R24, R41 ;  /* 0x0000002918297221 */ /* 0x000fc40000010000 */
[----:B------:R-:W-:Y:S02]  /*2680*/  FADD.FTZ R42, R27, R42 ;  /* 0x0000002a1b2a7221 */ /* 0x000fe40000010000 */
[----:B------:R-:W-:Y:S02]  /*2690*/  FADD.FTZ R39, R34, R39 ;  /* 0x0000002722277221 */ /* 0x000fe40000010000 */
[----:B------:R-:W-:Y:S01]  /*26a0*/  FADD.FTZ R40, R33, R40 ;  /* 0x0000002821287221 */ /* 0x000fe20000010000 */
[----:B0-----:R-:W-:Y:S01]  /*26b0*/  @P0 CALL.REL.NOINC `(.L_x_1261) ;  /* 0x0000001000000944 */ /* 0x001fe20003c00000 */
[----:B------:R-:W-:Y:S05]  /*26c0*/  BRA `(.L_x_1262) ;  /* 0xffffde8000007947 */ /* 0x000fea000383ffff */
.L_x_1261:
        /* <DEDUP_REMOVED lines=48> */
.L_x_1258:
        /* <DEDUP_REMOVED lines=21> */
.L_x_1259:
[----:B------:R-:W-:Y:S01]  /*2b20*/  HFMA2.MMA R24, -RZ, RZ, 0, 9.5367431640625e-07 ;  /* 0x00000010ff187435 */ /* 0x000fe200000001ff */
[----:B------:R-:W-:-:S02]  /*2b30*/  MOV R23, R25 ;  /* 0x0000001900177202 */ /* 0x000fc40000000f00 */
[----:B------:R-:W-:Y:S02]  /*2b40*/  MOV R26, 0x1f ;  /* 0x0000001f001a7802 */ /* 0x000fe40000000f00 */
[----:B------:R-:W-:Y:S02]  /*2b50*/  MOV R29, 0xffffffff ;  /* 0xffffffff001d7802 */ /* 0x000fe40000000f00 */
[----:B------:R-:W-:Y:S02]  /*2b60*/  MOV R20, 0x2b80 ;  /* 0x00002b8000147802 */ /* 0x000fe40000000f00 */
[----:B-----5:R-:W-:Y:S05]  /*2b70*/  CALL.REL.NOINC `($__internal_35_$__cuda_sm70_shflsync_down_p) ;  /* 0x0000046000007944 */ /* 0x020fea0003c00000 */
[----:B-1----:R-:W-:Y:S01]  /*2b80*/  MOV R22, R23 ;  /* 0x0000001700167202 */ /* 0x002fe20000000f00 */
[----:B0-----:R-:W-:Y:S05]  /*2b90*/  BRA `(.L_x_1263) ;  /* 0xffffe58000007947 */ /* 0x001fea000383ffff */
.L_x_1260:
[----:B------:R-:W-:Y:S01]  /*2ba0*/  HFMA2.MMA R24, -RZ, RZ, 0, 9.5367431640625e-07 ;  /* 0x00000010ff187435 */ /* 0x000fe200000001ff */
[----:B------:R-:W-:Y:S02]  /*2bb0*/  MOV R23, R27 ;  /* 0x0000001b00177202 */ /* 0x000fe40000000f00 */
[----:B------:R-:W-:Y:S02]  /*2bc0*/  MOV R26, 0x1f ;  /* 0x0000001f001a7802 */ /* 0x000fe40000000f00 */
[----:B------:R-:W-:-:S02]  /*2bd0*/  MOV R29, 0xffffffff ;  /* 0xffffffff001d7802 */ /* 0x000fc40000000f00 */
[----:B------:R-:W-:Y:S02]  /*2be0*/  MOV R20, 0x2c00 ;  /* 0x00002c0000147802 */ /* 0x000fe40000000f00 */
[----:B01---5:R-:W-:Y:S05]  /*2bf0*/  CALL.REL.NOINC `($__internal_35_$__cuda_sm70_shflsync_down_p) ;  /* 0x000003e000007944 */ /* 0x023fea0003c00000 */
[----:B------:R-:W-:Y:S01]  /*2c00*/  FADD.FTZ R25, R25, R22 ;  /* 0x0000001619197221 */ /* 0x000fe20000010000 */
[----:B0-----:R-:W-:Y:S01]  /*2c10*/  HFMA2.MMA R24, -RZ, RZ, 0, 4.76837158203125e-07 ;  /* 0x00000008ff187435 */ /* 0x001fe200000001ff */
[----:B-1----:R-:W-:Y:S01]  /*2c20*/  FADD.FTZ R28, R27, R23 ;  /* 0x000000171b1c7221 */ /* 0x002fe20000010000 */
[----:B------:R-:W-:Y:S02]  /*2c30*/  MOV R26, 0x1f ;  /* 0x0000001f001a7802 */ /* 0x000fe40000000f00 */
[----:B------:R-:W-:Y:S02]  /*2c40*/  MOV R29, 0xffffffff ;  /* 0xffffffff001d7802 */ /* 0x000fe40000000f00 */
[----:B------:R-:W-:Y:S02]  /*2c50*/  MOV R23, R25 ;  /* 0x0000001900177202 */ /* 0x000fe40000000f00 */
[----:B------:R-:W-:Y:S02]  /*2c60*/  MOV R20, 0x2c80 ;  /* 0x00002c8000147802 */ /* 0x000fe40000000f00 */
[----:B------:R-:W-:Y:S05]  /*2c70*/  CALL.REL.NOINC `($__internal_35_$__cuda_sm70_shflsync_down_p) ;  /* 0x0000036000007944 */ /* 0x000fea0003c00000 */
[----:B0-----:R-:W-:Y:S01]  /*2c80*/  HFMA2.MMA R24, -RZ, RZ, 0, 4.76837158203125e-07 ;  /* 0x00000008ff187435 */ /* 0x001fe200000001ff */
[----:B-1----:R-:W-:-:S02]  /*2c90*/  MOV R22, R23 ;  /* 0x0000001700167202 */ /* 0x002fc40000000f00 */
[----:B------:R-:W-:Y:S02]  /*2ca0*/  MOV R23, R28 ;  /* 0x0000001c00177202 */ /* 0x000fe40000000f00 */
[----:B------:R-:W-:Y:S02]  /*2cb0*/  MOV R26, 0x1f ;  /* 0x0000001f001a7802 */ /* 0x000fe40000000f00 */
[----:B------:R-:W-:Y:S02]  /*2cc0*/  MOV R29, 0xffffffff ;  /* 0xffffffff001d7802 */ /* 0x000fe40000000f00 */
[----:B------:R-:W-:Y:S02]  /*2cd0*/  MOV R20, 0x2cf0 ;  /* 0x00002cf000147802 */ /* 0x000fe40000000f00 */
[----:B------:R-:W-:Y:S05]  /*2ce0*/  CALL.REL.NOINC `($__internal_35_$__cuda_sm70_shflsync_down_p) ;  /* 0x000002f000007944 */ /* 0x000fea0003c00000 */
[----:B------:R-:W-:Y:S01]  /*2cf0*/  FADD.FTZ R25, R22, R25 ;  /* 0x0000001916197221 */ /* 0x000fe20000010000 */
[----:B0-----:R-:W-:Y:S01]  /*2d00*/  HFMA2.MMA R24, -RZ, RZ, 0, 2.384185791015625e-07 ;  /* 0x00000004ff187435 */ /* 0x001fe200000001ff */
[----:B-1----:R-:W-:Y:S01]  /*2d10*/  FADD.FTZ R28, R28, R23 ;  /* 0x000000171c1c7221 */ /* 0x002fe20000010000 */
[----:B------:R-:W-:Y:S02]  /*2d20*/  MOV R26, 0x1f ;  /* 0x0000001f001a7802 */ /* 0x000fe40000000f00 */
[----:B------:R-:W-:-:S02]  /*2d30*/  MOV R29, 0xffffffff ;  /* 0xffffffff001d7802 */ /* 0x000fc40000000f00 */
[----:B------:R-:W-:Y:S02]  /*2d40*/  MOV R23, R25 ;  /* 0x0000001900177202 */ /* 0x000fe40000000f00 */
[----:B------:R-:W-:Y:S02]  /*2d50*/  MOV R20, 0x2d70 ;  /* 0x00002d7000147802 */ /* 0x000fe40000000f00 */
[----:B------:R-:W-:Y:S05]  /*2d60*/  CALL.REL.NOINC `($__internal_35_$__cuda_sm70_shflsync_down_p) ;  /* 0x0000027000007944 */ /* 0x000fea0003c00000 */
[----:B0-----:R-:W-:Y:S01]  /*2d70*/  HFMA2.MMA R24, -RZ, RZ, 0, 2.384185791015625e-07 ;  /* 0x00000004ff187435 */ /* 0x001fe200000001ff */
[----:B-1----:R-:W-:Y:S02]  /*2d80*/  MOV R22, R23 ;  /* 0x0000001700167202 */ /* 0x002fe40000000f00 */
[----:B------:R-:W-:Y:S02]  /*2d90*/  MOV R23, R28 ;  /* 0x0000001c00177202 */ /* 0x000fe40000000f00 */
[----:B------:R-:W-:Y:S02]  /*2da0*/  MOV R26, 0x1f ;  /* 0x0000001f001a7802 */ /* 0x000fe40000000f00 */
[----:B------:R-:W-:Y:S02]  /*2db0*/  MOV R29, 0xffffffff ;  /* 0xffffffff001d7802 */ /* 0x000fe40000000f00 */
[----:B------:R-:W-:-:S02]  /*2dc0*/  MOV R20, 0x2de0 ;  /* 0x00002de000147802 */ /* 0x000fc40000000f00 */
[----:B------:R-:W-:Y:S05]  /*2dd0*/  CALL.REL.NOINC `($__internal_35_$__cuda_sm70_shflsync_down_p) ;  /* 0x0000020000007944 */ /* 0x000fea0003c00000 */
[----:B------:R-:W-:Y:S01]  /*2de0*/  FADD.FTZ R25, R22, R25 ;  /* 0x0000001916197221 */ /* 0x000fe20000010000 */
[----:B0-----:R-:W-:Y:S01]  /*2df0*/  HFMA2.MMA R24, -RZ, RZ, 0, 1.1920928955078125e-07 ;  /* 0x00000002ff187435 */ /* 0x001fe200000001ff */
[----:B-1----:R-:W-:Y:S01]  /*2e00*/  FADD.FTZ R28, R28, R23 ;  /* 0x000000171c1c7221 */ /* 0x002fe20000010000 */
[----:B------:R-:W-:-:S02]  /*2e10*/  MOV R26, 0x1f ;  /* 0x0000001f001a7802 */ /* 0x000fc40000000f00 */
[----:B------:R-:W-:Y:S02]  /*2e20*/  MOV R29, 0xffffffff ;  /* 0xffffffff001d7802 */ /* 0x000fe40000000f00 */
[----:B------:R-:W-:Y:S02]  /*2e30*/  MOV R23, R25 ;  /* 0x0000001900177202 */ /* 0x000fe40000000f00 */
[----:B------:R-:W-:Y:S02]  /*2e40*/  MOV R20, 0x2e60 ;  /* 0x00002e6000147802 */ /* 0x000fe40000000f00 */
[----:B------:R-:W-:Y:S05]  /*2e50*/  CALL.REL.NOINC `($__internal_35_$__cuda_sm70_shflsync_down_p) ;  /* 0x0000018000007944 */ /* 0x000fea0003c00000 */
[----:B0-----:R-:W-:Y:S01]  /*2e60*/  HFMA2.MMA R24, -RZ, RZ, 0, 1.1920928955078125e-07 ;  /* 0x00000002ff187435 */ /* 0x001fe200000001ff */
[----:B-1----:R-:W-:Y:S02]  /*2e70*/  MOV R22, R23 ;  /* 0x0000001700167202 */ /* 0x002fe40000000f00 */
[----:B------:R-:W-:Y:S02]  /*2e80*/  MOV R23, R28 ;  /* 0x0000001c00177202 */ /* 0x000fe40000000f00 */
[----:B------:R-:W-:Y:S02]  /*2e90*/  MOV R26, 0x1f ;  /* 0x0000001f001a7802 */ /* 0x000fe40000000f00 */
[----:B------:R-:W-:-:S02]  /*2ea0*/  MOV R29, 0xffffffff ;  /* 0xffffffff001d7802 */ /* 0x000fc40000000f00 */
[----:B------:R-:W-:Y:S02]  /*2eb0*/  MOV R20, 0x2ed0 ;  /* 0x00002ed000147802 */ /* 0x000fe40000000f00 */
[----:B------:R-:W-:Y:S05]  /*2ec0*/  CALL.REL.NOINC `($__internal_35_$__cuda_sm70_shflsync_down_p) ;  /* 0x0000011000007944 */ /* 0x000fea0003c00000 */
[----:B------:R-:W-:Y:S01]  /*2ed0*/  FADD.FTZ R25, R22, R25 ;  /* 0x0000001916197221 */ /* 0x000fe20000010000 */
[----:B0-----:R-:W-:Y:S01]  /*2ee0*/  HFMA2.MMA R24, -RZ, RZ, 0, 5.9604644775390625e-08 ;  /* 0x00000001ff187435 */ /* 0x001fe200000001ff */
[----:B-1----:R-:W-:Y:S01]  /*2ef0*/  FADD.FTZ R27, R28, R23 ;  /* 0x000000171c1b7221 */ /* 0x002fe20000010000 */
[----:B------:R-:W-:Y:S02]  /*2f00*/  MOV R26, 0x1f ;  /* 0x0000001f001a7802 */ /* 0x000fe40000000f00 */
[----:B------:R-:W-:Y:S02]  /*2f10*/  MOV R29, 0xffffffff ;  /* 0xffffffff001d7802 */ /* 0x000fe40000000f00 */
[----:B------:R-:W-:Y:S02]  /*2f20*/  MOV R23, R25 ;  /* 0x0000001900177202 */ /* 0x000fe40000000f00 */
[----:B------:R-:W-:Y:S02]  /*2f30*/  MOV R20, 0x2f50 ;  /* 0x00002f5000147802 */ /* 0x000fe40000000f00 */
[----:B------:R-:W-:Y:S05]  /*2f40*/  CALL.REL.NOINC `($__internal_35_$__cuda_sm70_shflsync_down_p) ;  /* 0x0000009000007944 */ /* 0x000fea0003c00000 */
[----:B0-----:R-:W-:Y:S01]  /*2f50*/  HFMA2.MMA R24, -RZ, RZ, 0, 5.9604644775390625e-08 ;  /* 0x00000001ff187435 */ /* 0x001fe200000001ff */
[----:B-1----:R-:W-:-:S02]  /*2f60*/  MOV R32, R23 ;  /* 0x0000001700207202 */ /* 0x002fc40000000f00 */
[----:B------:R-:W-:Y:S02]  /*2f70*/  MOV R23, R27 ;  /* 0x0000001b00177202 */ /* 0x000fe40000000f00 */
[----:B------:R-:W-:Y:S02]  /*2f80*/  MOV R26, 0x1f ;  /* 0x0000001f001a7802 */ /* 0x000fe40000000f00 */
[----:B------:R-:W-:Y:S02]  /*2f90*/  MOV R29, 0xffffffff ;  /* 0xffffffff001d7802 */ /* 0x000fe40000000f00 */
[----:B------:R-:W-:Y:S02]  /*2fa0*/  MOV R20, 0x2fc0 ;  /* 0x00002fc000147802 */ /* 0x000fe40000000f00 */
[----:B------:R-:W-:Y:S05]  /*2fb0*/  CALL.REL.NOINC `($__internal_35_$__cuda_sm70_shflsync_down_p) ;  /* 0x0000002000007944 */ /* 0x000fea0003c00000 */
[----:B-1----:R-:W-:Y:S01]  /*2fc0*/  MOV R20, R23 ;  /* 0x0000001700147202 */ /* 0x002fe20000000f00 */
[----:B0-----:R-:W-:Y:S05]  /*2fd0*/  BRA `(.L_x_1264) ;  /* 0xffffe26000007947 */ /* 0x001fea000383ffff */
        .weak           $__internal_35_$__cuda_sm70_shflsync_down_p
        .type           $__internal_35_$__cuda_sm70_shflsync_down_p,@function
        .size           $__internal_35_$__cuda_sm70_shflsync_down_p,(.L_x_6837 - $__internal_35_$__cuda_sm70_shflsync_down_p)
$__internal_35_$__cuda_sm70_shflsync_down_p:
[----:B------:R-:W-:Y:S01]  /*2fe0*/  HFMA2.MMA R21, -RZ, RZ, 0, 0 ;  /* 0x00000000ff157435 */ /* 0x000fe200000001ff */
[----:B------:R-:W-:Y:S04]  /*2ff0*/  WARPSYNC R29 ;  /* 0x0000001d00007348 */ /* 0x000fe80003800000 */
[----:B------:R0:W1:Y:S01]  /*3000*/  SHFL.DOWN PT, R23, R23, R24, R26 ;  /* 0x0800001817177389 */ /* 0x00006200000e001a */
[----:B------:R-:W-:Y:S05]  /*3010*/  RET.REL.NODEC R20 `(_ZN10layer_norm13ln_bwd_kernelINS_13Kernel_traitsI6__halfS2_S2_S2_fjLj2048ELj1ELj1ELj4ELj16ENS_18Kernel_traits_baseILj2048ES2_S2_S2_S2_fjLj128EEEEELb1ELb1ELb0ELb1EEEvNS_9BwdParamsE) ;  /* 0xffffcfe014007950 */ /* 0x000fea0003c3ffff */
.L_x_1265:
        /* <DEDUP_REMOVED lines=14> */
.L_x_6837:


//--------------------- .text._ZN10layer_norm22ln_bwd_finalize_kernelINS_22Kernel_traits_finalizeILj2048E6__halfS2_S2_S2_fjLb1ELj1024ELj4ENS_18Kernel_traits_baseILj2048ES2_S2_S2_S2_fjLj1024EEEEELb1ELb0EEEvNS_9BwdParamsE --------------------------
	.section	.text._ZN10layer_norm22ln_bwd_finalize_kernelINS_22Kernel_traits_finalizeILj2048E6__halfS2_S2_S2_fjLb1ELj1024ELj4ENS_18Kernel_traits_baseILj2048ES2_S2_S2_S2_fjLj1024EEEEELb1ELb0EEEvNS_9BwdParamsE,"ax",@progbits
	.sectioninfo	@"SHI_REGISTERS=32"
	.align	128
        .global         _ZN10layer_norm22ln_bwd_finalize_kernelINS_22Kernel_traits_finalizeILj2048E6__halfS2_S2_S2_fjLb1ELj1024ELj4ENS_18Kernel_traits_baseILj2048ES2_S2_S2_S2_fjLj1024EEEEELb1ELb0EEEvNS_9BwdParamsE
        .type           _ZN10layer_norm22ln_bwd_finalize_kernelINS_22Kernel_traits_finalizeILj2048E6__halfS2_S2_S2_fjLb1ELj1024ELj4ENS_18Kernel_traits_baseILj2048ES2_S2_S2_S2_fjLj1024EEEEELb1ELb0EEEvNS_9BwdParamsE,@function
        .size           _ZN10layer_norm22ln_bwd_finalize_kernelINS_22Kernel_traits_finalizeILj2048E6__halfS2_S2_S2_fjLb1ELj1024ELj4ENS_18Kernel_traits_baseILj2048ES2_S2_S2_S2_fjLj1024EEEEELb1ELb0EEEvNS_9BwdParamsE,(.L_x_6838 - _ZN10layer_norm22ln_bwd_finalize_kernelINS_22Kernel_traits_finalizeILj2048E6__halfS2_S2_S2_fjLb1ELj1024ELj4ENS_18Kernel_traits_baseILj2048ES2_S2_S2_S2_fjLj1024EEEEELb1ELb0EEEvNS_9BwdParamsE)
        .other          _ZN10layer_norm22ln_bwd_finalize_kernelINS_22Kernel_traits_finalizeILj2048E6__halfS2_S2_S2_fjLb1ELj1024ELj4ENS_18Kernel_traits_baseILj2048ES2_S2_S2_S2_fjLj1024EEEEELb1ELb0EEEvNS_9BwdParamsE,@"STO_CUDA_ENTRY STV_DEFAULT"
_ZN10layer_norm22ln_bwd_finalize_kernelINS_22Kernel_traits_finalizeILj2048E6__halfS2_S2_S2_fjLb1ELj1024ELj4ENS_18Kernel_traits_baseILj2048ES2_S2_S2_S2_fjLj1024EEEEELb1ELb0EEEvNS_9BwdParamsE:
.text._ZN10layer_norm22ln_bwd_finalize_kernelINS_22Kernel_traits_finalizeILj2048E6__halfS2_S2_S2_fjLb1ELj1024ELj4ENS_18Kernel_traits_baseILj2048ES2_S2_S2_S2_fjLj1024EEEEELb1ELb0EEEvNS_9BwdParamsE:
        /* <DEDUP_REMOVED lines=19> */
.L_x_1279:
        /* <DEDUP_REMOVED lines=33> */
.L_x_1270:
        /* <DEDUP_REMOVED lines=47> */
.L_x_1269:
[----:B------:R-:W-:Y:S05]  /*0630*/  BSYNC B1 ;  /* 0x0000000000017941 */ /* 0x000fea0003800000 */
.L_x_1268:
        /* <DEDUP_REMOVED lines=29> */
.L_x_1272:
[----:B------:R-:W-:Y:S05]  /*0810*/  BSYNC B1 ;  /* 0x0000000000017941 */ /* 0x000fea0003800000 */
.L_x_1271:
        /* <DEDUP_REMOVED lines=14> */
.L_x_1273:
[----:B------:R-:W-:Y:S05]  /*0900*/  BSYNC B1 ;  /* 0x0000000000017941 */ /* 0x000fea0003800000 */
.L_x_1267:
[----:B------:R-:W-:Y:S05]  /*0910*/  BSYNC B0 ;  /* 0x0000000000007941 */ /* 0x000fea0003800000 */
.L_x_1266:
        /* <DEDUP_REMOVED lines=12> */
.L_x_1280:
        /* <DEDUP_REMOVED lines=27> */
.L_x_1281:
        /* <DEDUP_REMOVED lines=9> */
.L_x_1274:
        /* <DEDUP_REMOVED lines=12> */
[----:B0-----:R-:W-:Y:S01]  /*0ce0*/  F2FP.PACK_AB R15, R9, R8 ;  /* 0x00000008090f723e */ /* 0x001fe200000000ff */
[----:B------:R-:W-:Y:S01]  /*0cf0*/  IMAD.WIDE.U32 R8, R5, R16, c[0x0][0x268] ;  /* 0x00009a0005087625 */ /* 0x000fe200078e0010 */
[----:B-1----:R-:W-:-:S03]  /*0d00*/  F2FP.PACK_AB R17, R11, R10 ;  /* 0x0000000a0b11723e */ /* 0x002fc600000000ff */
[----:B------:R-:W-:Y:S01]  /*0d10*/  IMAD.WIDE.U32 R10, R5, R16, c[0x0][0x260] ;  /* 0x00009800050a7625 */ /* 0x000fe200078e0010 */
[----:B------:R0:W-:Y:S01]  /*0d20*/  STG.E [R8.64], R15 ;  /* 0x0000000f08007986 */ /* 0x0001e2000c101904 */
[----:B--2---:R-:W-:Y:S02]  /*0d30*/  F2FP.PACK_AB R19, R13, R12 ;  /* 0x0000000c0d13723e */ /* 0x004fe400000000ff */
[----:B------:R-:W-:Y:S01]  /*0d40*/  IMAD.WIDE.U32 R12, R5, R16, c[0x0][0x280] ;  /* 0x0000a000050c7625 */ /* 0x000fe200078e0010 */
[----:B------:R0:W-:Y:S04]  /*0d50*/  STG.E [R10.64], R17 ;  /* 0x000000110a007986 */ /* 0x0001e8000c101904 */
[----:B------:R0:W-:Y:S02]  /*0d60*/  STG.E [R12.64], R19 ;  /* 0x000000130c007986 */ /* 0x0001e4000c101904 */
.L_x_1278:
[----:B------:R-:W-:Y:S05]  /*0d70*/  BSYNC B0 ;  /* 0x0000000000007941 */ /* 0x000fea0003800000 */
.L_x_1277:
[C---:B------:R-:W-:Y:S02]  /*0d80*/  ISETP.GT.U32.AND P1, PT, R4.reuse, -0x801, PT ;  /* 0xfffff7ff0400780c */ /* 0x040fe40003f24070 */
[----:B------:R-:W-:-:S02]  /*0d90*/  IADD3 R4, R4, 0x800, RZ ;  /* 0x0000080004047810 */ /* 0x000fc40007ffe0ff */
[----:B------:R-:W-:-:S09]  /*0da0*/  IADD3 R5, R5, 0x400, RZ ;  /* 0x0000040005057810 */ /* 0x000fd20007ffe0ff */
[----:B01----:R-:W-:Y:S05]  /*0db0*/  @P1 BRA `(.L_x_1279) ;  /* 0xfffff37000001947 */ /* 0x003fea000383ffff */
[----:B------:R-:W-:Y:S05]  /*0dc0*/  EXIT ;  /* 0x000000000000794d */ /* 0x000fea0003800000 */
.L_x_1275:
[----:B------:R-:W-:Y:S01]  /*0dd0*/  HFMA2.MMA R17, -RZ, RZ, 0, 5.9604644775390625e-08 ;  /* 0x00000001ff117435 */ /* 0x000fe200000001ff */
[----:B---3--:R-:W-:Y:S01]  /*0de0*/  MOV R18, R10 ;  /* 0x0000000a00127202 */ /* 0x008fe20000000f00 */
[----:B------:R-:W-:Y:S01]  /*0df0*/  IMAD.MOV.U32 R14, RZ, RZ, 0x1f ;  /* 0x0000001fff0e7424 */ /* 0x000fe200078e00ff */
[----:B------:R-:W-:Y:S02]  /*0e00*/  MOV R19, 0xffffffff ;  /* 0xffffffff00137802 */ /* 0x000fe40000000f00 */
[----:B------:R-:W-:Y:S02]  /*0e10*/  MOV R8, 0xe30 ;  /* 0x00000e3000087802 */ /* 0x000fe40000000f00 */
[----:B012---:R-:W-:Y:S05]  /*0e20*/  CALL.REL.NOINC `($__internal_36_$__cuda_sm70_shflsync_bfly_p) ;  /* 0x0000059000007944 */ /* 0x007fea0003c00000 */
[----:B01----:R-:W-:Y:S05]  /*0e30*/  BRA `(.L_x_1280) ;  /* 0xfffffba000007947 */ /* 0x003fea000383ffff */
.L_x_1276:
[----:B------:R-:W-:Y:S01]  /*0e40*/  HFMA2.MMA R17, -RZ, RZ, 0, 1.1920928955078125e-07 ;  /* 0x00000002ff117435 */ /* 0x000fe200000001ff */
[----:B------:R-:W-:Y:S01]  /*0e50*/  IMAD.MOV.U32 R14, RZ, RZ, 0x1f ;  /* 0x0000001fff0e7424 */ /* 0x000fe200078e00ff */
[----:B------:R-:W-:Y:S02]  /*0e60*/  MOV R19, 0xffffffff ;  /* 0xffffffff00137802 */ /* 0x000fe40000000f00 */
[----:B------:R-:W-:Y:S02]  /*0e70*/  MOV R8, 0xe90 ;  /* 0x00000e9000087802 */ /* 0x000fe40000000f00 */
[----:B0123--:R-:W-:Y:S05]  /*0e80*/  CALL.REL.NOINC `($__internal_36_$__cuda_sm70_shflsync_bfly_p) ;  /* 0x0000053000007944 */ /* 0x00ffea0003c00000 */
[----:B0-----:R-:W-:Y:S01]  /*0e90*/  HFMA2.MMA R17, -RZ, RZ, 0, 2.384185791015625e-07 ;  /* 0x00000004ff117435 */ /* 0x001fe200000001ff */
[----:B-1----:R-:W-:Y:S01]  /*0ea0*/  FADD.FTZ R18, R18, R14 ;  /* 0x0000000e12127221 */ /* 0x002fe20000010000 */
[----:B------:R-:W-:Y:S01]  /*0eb0*/  MOV R19, 0xffffffff ;  /* 0xffffffff00137802 */ /* 0x000fe20000000f00 */
[----:B------:R-:W-:Y:S01]  /*0ec0*/  IMAD.MOV.U32 R14, RZ, RZ, 0x1f ;  /* 0x0000001fff0e7424 */ /* 0x000fe200078e00ff */
[----:B------:R-:W-:-:S02]  /*0ed0*/  MOV R8, 0xef0 ;  /* 0x00000ef000087802 */ /* 0x000fc40000000f00 */
[----:B------:R-:W-:Y:S05]  /*0ee0*/  CALL.REL.NOINC `($__internal_36_$__cuda_sm70_shflsync_bfly_p) ;  /* 0x000004d000007944 */ /* 0x000fea0003c00000 */
[----:B0-----:R-:W-:Y:S01]  /*0ef0*/  HFMA2.MMA R17, -RZ, RZ, 0, 4.76837158203125e-07 ;  /* 0x00000008ff117435 */ /* 0x001fe200000001ff */
[----:B-1----:R-:W-:Y:S01]  /*0f00*/  FADD.FTZ R18, R18, R14 ;  /* 0x0000000e12127221 */ /* 0x002fe20000010000 */
[----:B------:R-:W-:Y:S01]  /*0f10*/  MOV R19, 0xffffffff ;  /* 0xffffffff00137802 */ /* 0x000fe20000000f00 */
[----:B------:R-:W-:Y:S01]  /*0f20*/  IMAD.MOV.U32 R14, RZ, RZ, 0x1f ;  /* 0x0000001fff0e7424 */ /* 0x000fe200078e00ff */
[----:B------:R-:W-:-:S02]  /*0f30*/  MOV R8, 0xf50 ;  /* 0x00000f5000087802 */ /* 0x000fc40000000f00 */
[----:B------:R-:W-:Y:S05]  /*0f40*/  CALL.REL.NOINC `($__internal_36_$__cuda_sm70_shflsync_bfly_p) ;  /* 0x0000047000007944 */ /* 0x000fea0003c00000 */
[----:B-1----:R-:W-:Y:S01]  /*0f50*/  FADD.FTZ R10, R18, R14 ;  /* 0x0000000e120a7221 */ /* 0x002fe20000010000 */
[----:B0-----:R-:W-:Y:S01]  /*0f60*/  HFMA2.MMA R17, -RZ, RZ, 0, 9.5367431640625e-07 ;  /* 0x00000010ff117435 */ /* 0x001fe200000001ff */
[----:B------:R-:W-:Y:S01]  /*0f70*/  IMAD.MOV.U32 R14, RZ, RZ, 0x1f ;  /* 0x0000001fff0e7424 */ /* 0x000fe200078e00ff */
[----:B------:R-:W-:-:S02]  /*0f80*/  MOV R19, 0xffffffff ;  /* 0xffffffff00137802 */ /* 0x000fc40000000f00 */
[----:B------:R-:W-:Y:S02]  /*0f90*/  MOV R18, R10 ;  /* 0x0000000a00127202 */ /* 0x000fe40000000f00 */
[----:B------:R-:W-:Y:S02]  /*0fa0*/  MOV R8, 0xfc0 ;  /* 0x00000fc000087802 */ /* 0x000fe40000000f00 */
[----:B------:R-:W-:Y:S05]  /*0fb0*/  CALL.REL.NOINC `($__internal_36_$__cuda_sm70_shflsync_bfly_p) ;  /* 0x0000040000007944 */ /* 0x000fea0003c00000 */
[----:B0-----:R-:W-:Y:S01]  /*0fc0*/  HFMA2.MMA R17, -RZ, RZ, 0, 5.9604644775390625e-08 ;  /* 0x00000001ff117435 */ /* 0x001fe200000001ff */
[----:B-1----:R-:W-:Y:S01]  /*0fd0*/  IMAD.MOV.U32 R13, RZ, RZ, R14 ;  /* 0x000000ffff0d7224 */ /* 0x002fe200078e000e */
[----:B------:R-:W-:Y:S01]  /*0fe0*/  MOV R18, R15 ;  /* 0x0000000f00127202 */ /* 0x000fe20000000f00 */
[----:B------:R-:W-:Y:S01]  /*0ff0*/  IMAD.MOV.U32 R14, RZ, RZ, 0x1f ;  /* 0x0000001fff0e7424 */ /* 0x000fe200078e00ff */
[----:B------:R-:W-:Y:S02]  /*1000*/  MOV R19, 0xffffffff ;  /* 0xffffffff00137802 */ /* 0x000fe40000000f00 */
[----:B------:R-:W-:Y:S02]  /*1010*/  MOV R8, 0x1030 ;  /* 0x0000103000087802 */ /* 0x000fe40000000f00 */
[----:B------:R-:W-:Y:S05]  /*1020*/  CALL.REL.NOINC `($__internal_36_$__cuda_sm70_shflsync_bfly_p) ;  /* 0x0000039000007944 */ /* 0x000fea0003c00000 */
[----:B0-----:R-:W-:Y:S01]  /*1030*/  HFMA2.MMA R17, -RZ, RZ, 0, 1.1920928955078125e-07 ;  /* 0x00000002ff117435 */ /* 0x001fe200000001ff */
[----:B-1----:R-:W-:Y:S01]  /*1040*/  FADD.FTZ R18, R15, R14 ;  /* 0x0000000e0f127221 */ /* 0x002fe20000010000 */
[----:B------:R-:W-:Y:S01]  /*1050*/  MOV R19, 0xffffffff ;  /* 0xffffffff00137802 */ /* 0x000fe20000000f00 */
[----:B------:R-:W-:Y:S01]  /*1060*/  IMAD.MOV.U32 R14, RZ, RZ, 0x1f ;  /* 0x0000001fff0e7424 */ /* 0x000fe200078e00ff */
[----:B------:R-:W-:-:S02]  /*1070*/  MOV R8, 0x1090 ;  /* 0x0000109000087802 */ /* 0x000fc40000000f00 */
[----:B------:R-:W-:Y:S05]  /*1080*/  CALL.REL.NOINC `($__internal_36_$__cuda_sm70_shflsync_bfly_p) ;  /* 0x0000033000007944 */ /* 0x000fea0003c00000 */
        /* <DEDUP_REMOVED lines=35> */
[----:B------:R-:W-:Y:S01]  /*12c0*/  IMAD.MOV.U32 R19, RZ, RZ, -0x1 ;  /* 0xffffffffff137424 */ /* 0x000fe200078e00ff */
[----:B------:R-:W-:-:S02]  /*12d0*/  MOV R8, 0x12f0 ;  /* 0x000012f000087802 */ /* 0x000fc40000000f00 */
[----:B------:R-:W-:Y:S05]  /*12e0*/  CALL.REL.NOINC `($__internal_36_$__cuda_sm70_shflsync_bfly_p) ;  /* 0x000000d000007944 */ /* 0x000fea0003c00000 */
[----:B0-----:R-:W-:Y:S01]  /*12f0*/  HFMA2.MMA R17, -RZ, RZ, 0, 4.76837158203125e-07 ;  /* 0x00000008ff117435 */ /* 0x001fe200000001ff */
[----:B-1----:R-:W-:Y:S01]  /*1300*/  FADD.FTZ R18, R18, R14 ;  /* 0x0000000e12127221 */ /* 0x002fe20000010000 */
[----:B------:R-:W-:-:S02]  /*1310*/  MOV R14, 0x1f ;  /* 0x0000001f000e7802 */ /* 0x000fc40000000f00 */
[----:B------:R-:W-:Y:S02]  /*1320*/  MOV R19, 0xffffffff ;  /* 0xffffffff00137802 */ /* 0x000fe40000000f00 */
[----:B------:R-:W-:Y:S02]  /*1330*/  MOV R8, 0x1350 ;  /* 0x0000135000087802 */ /* 0x000fe40000000f00 */
[----:B------:R-:W-:Y:S05]  /*1340*/  CALL.REL.NOINC `($__internal_36_$__cuda_sm70_shflsync_bfly_p) ;  /* 0x0000007000007944 */ /* 0x000fea0003c00000 */
[----:B01----:R-:W-:Y:S01]  /*1350*/  FADD.FTZ R18, R18, R14 ;  /* 0x0000000e12127221 */ /* 0x003fe20000010000 */
[----:B------:R-:W-:Y:S01]  /*1360*/  HFMA2.MMA R14, -RZ, RZ, 0, 1.847743988037109375e-06 ;  /* 0x0000001fff0e7435 */ /* 0x000fe200000001ff */
[----:B------:R-:W-:Y:S01]  /*1370*/  IMAD.MOV.U32 R17, RZ, RZ, 0x10 ;  /* 0x00000010ff117424 */ /* 0x000fe200078e00ff */
[----:B------:R-:W-:Y:S02]  /*1380*/  MOV R19, 0xffffffff ;  /* 0xffffffff00137802 */ /* 0x000fe40000000f00 */
[----:B------:R-:W-:Y:S02]  /*1390*/  MOV R8, 0x13b0 ;  /* 0x000013b000087802 */ /* 0x000fe40000000f00 */
[----:B------:R-:W-:Y:S05]  /*13a0*/  CALL.REL.NOINC `($__internal_36_$__cuda_sm70_shflsync_bfly_p) ;  /* 0x0000001000007944 */ /* 0x000fea0003c00000 */
[----:B01----:R-:W-:Y:S05]  /*13b0*/  BRA `(.L_x_1281) ;  /* 0xfffff7d000007947 */ /* 0x003fea000383ffff */
        .weak           $__internal_36_$__cuda_sm70_shflsync_bfly_p
        .type           $__internal_36_$__cuda_sm70_shflsync_bfly_p,@function
        .size           $__internal_36_$__cuda_sm70_shflsync_bfly_p,(.L_x_6838 - $__internal_36_$__cuda_sm70_shflsync_bfly_p)
$__internal_36_$__cuda_sm70_shflsync_bfly_p:
[----:B------:R-:W-:Y:S01]  /*13c0*/  HFMA2.MMA R9, -RZ, RZ, 0, 0 ;  /* 0x00000000ff097435 */ /* 0x000fe200000001ff */
[----:B------:R-:W-:Y:S04]  /*13d0*/  WARPSYNC R19 ;  /* 0x0000001300007348 */ /* 0x000fe80003800000 */
[----:B------:R0:W1:Y:S01]  /*13e0*/  SHFL.BFLY PT, R14, R18, R17, R14 ;  /* 0x0c000011120e7389 */ /* 0x00006200000e000e */
[----:B------:R-:W-:Y:S05]  /*13f0*/  RET.REL.NODEC R8 `(_ZN10layer_norm22ln_bwd_finalize_kernelINS_22Kernel_traits_finalizeILj2048E6__halfS2_S2_S2_fjLb1ELj1024ELj4ENS_18Kernel_traits_baseILj2048ES2_S2_S2_S2_fjLj1024EEEEELb1ELb0EEEvNS_9BwdParamsE) ;  /* 0xffffec0008007950 */ /* 0x000fea0003c3ffff */
.L_x_1282:
        /* <DEDUP_REMOVED lines=16> */
.L_x_6838:


//--------------------- .text._ZN10layer_norm13ln_bwd_kernelINS_13Kernel_traitsI6__halfS2_S2_S2_fjLj2048ELj1ELj1ELj4ELj16ENS_18Kernel_traits_baseILj2048ES2_S2_S2_S2_fjLj128EEEEELb1ELb1ELb1ELb0EEEvNS_9BwdParamsE --------------------------
	.section	.text._ZN10layer_norm13ln_bwd_kernelINS_13Kernel_traitsI6__halfS2_S2_S2_fjLj2048ELj1ELj1ELj4ELj16ENS_18Kernel_traits_baseILj2048ES2_S2_S2_S2_fjLj128EEEEELb1ELb1ELb1ELb0EEEvNS_9BwdParamsE,"ax",@progbits
	.sectioninfo	@"SHI_REGISTERS=164"
	.align	128
        .global         _ZN10layer_norm13ln_bwd_kernelINS_13Kernel_traitsI6__halfS2_S2_S2_fjLj2048ELj1ELj1ELj4ELj16ENS_18Kernel_traits_baseILj2048ES2_S2_S2_S2_fjLj128EEEEELb1ELb1ELb1ELb0EEEvNS_9BwdParamsE
        .type           _ZN10layer_norm13ln_bwd_kernelINS_13Kernel_traitsI6__halfS2_S2_S2_fjLj2048ELj1ELj1ELj4ELj16ENS_18Kernel_traits_baseILj2048ES2_S2_S2_S2_fjLj128EEEEELb1ELb1ELb1ELb0EEEvNS_9BwdParamsE,@function
        .size           _ZN10layer_norm13ln_bwd_kernelINS_13Kernel_traitsI6__halfS2_S2_S2_fjLj2048ELj1ELj1ELj4ELj16ENS_18Kernel_traits_baseILj2048ES2_S2_S2_S2_fjLj128EEEEELb1ELb1ELb1ELb0EEEvNS_9BwdParamsE,(.L_x_6839 - _ZN10layer_norm13ln_bwd_kernelINS_13Kernel_traitsI6__halfS2_S2_S2_fjLj2048ELj1ELj1ELj4ELj16ENS_18Kernel_traits_baseILj2048ES2_S2_S2_S2_fjLj128EEEEELb1ELb1ELb1ELb0EEEvNS_9BwdParamsE)
        .other          _ZN10layer_norm13ln_bwd_kernelINS_13Kernel_traitsI6__halfS2_S2_S2_fjLj2048ELj1ELj1ELj4ELj16ENS_18Kernel_traits_baseILj2048ES2_S2_S2_S2_fjLj128EEEEELb1ELb1ELb1ELb0EEEvNS_9BwdParamsE,@"STO_CUDA_ENTRY STV_DEFAULT"
_ZN10layer_norm13ln_bwd_kernelINS_13Kernel_traitsI6__halfS2_S2_S2_fjLj2048ELj1ELj1ELj4ELj16ENS_18Kernel_traits_baseILj2048ES2_S2_S2_S2_fjLj128EEEEELb1ELb1ELb1ELb0EEEvNS_9BwdParamsE:
.text._ZN10layer_norm13ln_bwd_kernelINS_13Kernel_traitsI6__halfS2_S2_S2_fjLj2048ELj1ELj1ELj4ELj16ENS_18Kernel_traits_baseILj2048ES2_S2_S2_S2_fjLj128EEEEELb1ELb1ELb1ELb0EEEvNS_9BwdParamsE:
        /* <DEDUP_REMOVED lines=85> */
.L_x_1381:
        /* <DEDUP_REMOVED lines=23> */
[----:B------:R-:W-:Y:S01]  /*06c0*/  HFMA2.MMA R92, -RZ, RZ, 0, 0 ;  /* 0x00000000ff5c7435 */ /* 0x000fe200000001ff */
[----:B------:R-:W-:-:S05]  /*06d0*/  MOV R93, R119 ;  /* 0x00000077005d7202 */ /* 0x000fca0000000f00 */
[----:B------:R-:W-:Y:S01]  /*06e0*/  @P0 LEA.HI.SX32 R92, R94, R159, 0x1d ;  /* 0x0000009f5e5c0211 */ /* 0x000fe200078feaff */
[----:B------:R-:W-:Y:S05]  /*06f0*/  @!P1 BRA `(.L_x_1287) ;  /* 0x0000008000009947 */ /* 0x000fea0003800000 */
[----:B------:R-:W-:Y:S02]  /*0700*/  ISETP.NE.U32.AND P0, PT, RZ, c[0x0][0x218], PT ;  /* 0x00008600ff007a0c */ /* 0x000fe40003f05070 */
[----:B------:R-:W-:Y:S02]  /*0710*/  MOV R113, 0x8 ;  /* 0x0000000800717802 */ /* 0x000fe40000000f00 */
[----:B------:R-:W-:-:S03]  /*0720*/  ISETP.NE.AND.EX P0, PT, RZ, c[0x0][0x21c], PT, P0 ;  /* 0x00008700ff007a0c */ /* 0x000fc60003f05300 */
[----:B------:R-:W-:-:S06]  /*0730*/  IMAD.WIDE.U32 R112, R92, R113, c[0x0][0x190] ;  /* 0x000064005c707625 */ /* 0x000fcc00078e0071 */
[----:B------:R-:W5:Y:S04]  /*0740*/  LDG.E.64 R112, [R112.64] ;  /* 0x0000000470707981 */ /* 0x000f68000c1e1b00 */
[----:B------:R0:W5:Y:S01]  /*0750*/  @P0 LDG.E.128 R72, [R122.64] ;  /* 0x000000047a480981 */ /* 0x000162000c1e1d00 */
[----:B------:R-:W-:Y:S02]  /*0760*/  IADD3 R93, R119, 0x80, RZ ;  /* 0x00000080775d7810 */ /* 0x000fe40007ffe0ff */
[----:B------:R-:W-:Y:S02]  /*0770*/  IADD3 R92, R92, 0x80, RZ ;  /* 0x000000805c5c7810 */ /* 0x000fe40007ffe0ff */
.L_x_1287:
[----:B------:R-:W-:Y:S05]  /*0780*/  BSYNC B1 ;  /* 0x0000000000017941 */ /* 0x000fea0003800000 */
.L_x_1286:
[----:B------:R-:W-:Y:S01]  /*0790*/  HFMA2.MMA R157, -RZ, RZ, 0, 0 ;  /* 0x00000000ff9d7435 */ /* 0x000fe200000001ff */
[----:B------:R-:W-:Y:S01]  /*07a0*/  MOV R158, RZ ;  /* 0x000000ff009e7202 */ /* 0x000fe20000000f00 */
        /* <DEDUP_REMOVED lines=8> */
[----:B------:R-:W-:Y:S01]  /*0830*/  MOV R158, RZ ;  /* 0x000000ff009e7202 */ /* 0x000fe20000000f00 */
[----:B------:R-:W-:Y:S05]  /*0840*/  BRA `(.L_x_1288) ;  /* 0x00000bf000007947 */ /* 0x000fea0003800000 */
.L_x_1285:
[----:B0-----:R-:W-:-:S06]  /*0850*/  IMAD.WIDE R92, R103, R156, c[0x0][0x1a0] ;  /* 0x00006800675c7625 */ /* 0x001fcc00078e029c */
[----:B------:R-:W2:Y:S01]  /*0860*/  LDG.E R92, [R92.64] ;  /* 0x000000045c5c7981 */ /* 0x000ea2000c1e1900 */
[----:B-----5:R-:W-:Y:S01]  /*0870*/  ISETP.GE.AND P0, PT, R111, 0x1, PT ;  /* 0x000000016f00780c */ /* 0x020fe20003f06270 */
[----:B------:R-:W-:Y:S01]  /*0880*/  HFMA2.MMA R155, -RZ, RZ, 0, 0 ;  /* 0x00000000ff9b7435 */ /* 0x000fe200000001ff */
[----:B------:R-:W-:Y:S01]  /*0890*/  BSSY B1, `(.L_x_1289) ;  /* 0x0000066000017945 */ /* 0x000fe20003800000 */
[----:B------:R-:W-:Y:S01]  /*08a0*/  HFMA2.MMA R158, -RZ, RZ, 0, 0 ;  /* 0x00000000ff9e7435 */ /* 0x000fe200000001ff */
[----:B------:R-:W-:Y:S02]  /*08b0*/  MOV R157, RZ ;  /* 0x000000ff009d7202 */ /* 0x000fe40000000f00 */
[----:B------:R-:W-:-:S07]  /*08c0*/  MOV R161, R119 ;  /* 0x0000007700a17202 */ /* 0x000fce0000000f00 */
        /* <DEDUP_REMOVED lines=22> */
[----:B------:R0:W5:Y:S01]  /*0a30*/  @P0 LDG.E.128 R72, [R122.64] ;  /* 0x000000047a480981 */ /* 0x000162000c1e1d00 */
[----:B------:R-:W-:Y:S02]  /*0a40*/  IADD3 R159, R159, 0x80, RZ ;  /* 0x000000809f9f7810 */ /* 0x000fe40007ffe0ff */
[----:B------:R-:W-:-:S02]  /*0a50*/  IADD3 R155, R155, 0x80, RZ ;  /* 0x000000809b9b7810 */ /* 0x000fc40007ffe0ff */
[----:B------:R-:W-:Y:S01]  /*0a60*/  IADD3 R161, R119, 0x80, RZ ;  /* 0x0000008077a17810 */ /* 0x000fe20007ffe0ff */
[--C-:B--2---:R-:W-:Y:S02]  /*0a70*/  HADD2.F32 R125, -RZ, R92.reuse.H0_H0 ;  /* 0x2000005cff7d7230 */ /* 0x104fe40000004100 */
[----:B------:R-:W-:Y:S02]  /*0a80*/  HADD2.F32 R129, -RZ, R92.H1_H1 ;  /* 0x3000005cff817230 */ /* 0x000fe40000004100 */
[--C-:B------:R-:W-:Y:S01]  /*0a90*/  HADD2.F32 R133, -RZ, R93.reuse.H1_H1 ;  /* 0x3000005dff857230 */ /* 0x100fe20000004100 */
[C---:B------:R-:W-:Y:S01]  /*0aa0*/  FADD.FTZ R125, -R156.reuse, R125 ;  /* 0x0000007d9c7d7221 */ /* 0x040fe20000010100 */
[----:B------:R-:W-:Y:S01]  /*0ab0*/  HADD2.F32 R131, -RZ, R93.H0_H0 ;  /* 0x2000005dff837230 */ /* 0x000fe20000004100 */
[C---:B------:R-:W-:Y:S01]  /*0ac0*/  FADD.FTZ R129, -R156.reuse, R129 ;  /* 0x000000819c817221 */ /* 0x040fe20000010100 */
[----:B------:R-:W-:Y:S01]  /*0ad0*/  HADD2.F32 R135, -RZ, R94.H0_H0 ;  /* 0x2000005eff877230 */ /* 0x000fe20000004100 */
[----:B------:R-:W-:Y:S01]  /*0ae0*/  FADD.FTZ R133, -R156, R133 ;  /* 0x000000859c857221 */ /* 0x000fe20000010100 */
[----:B---3--:R-:W-:Y:S01]  /*0af0*/  HADD2.F32 R127, -RZ, R96.H0_H0 ;  /* 0x20000060ff7f7230 */ /* 0x008fe20000004100 */
[----:B------:R-:W-:Y:S01]  /*0b00*/  FMUL.FTZ R125, R116, R125 ;  /* 0x0000007d747d7220 */ /* 0x000fe20000410000 */
[----:B------:R-:W-:Y:S01]  /*0b10*/  HADD2.F32 R137, -RZ, R94.H1_H1 ;  /* 0x3000005eff897230 */ /* 0x000fe20000004100 */
[C---:B------:R-:W-:Y:S01]  /*0b20*/  FADD.FTZ R131, -R156.reuse, R131 ;  /* 0x000000839c837221 */ /* 0x040fe20000010100 */
[----:B------:R-:W-:Y:S01]  /*0b30*/  HADD2.F32 R96, -RZ, R96.H1_H1 ;  /* 0x30000060ff607230 */ /* 0x000fe20000004100 */
[----:B------:R-:W-:Y:S01]  /*0b40*/  FADD.FTZ R135, -R156, R135 ;  /* 0x000000879c877221 */ /* 0x000fe20000010100 */
[----:B------:R-:W-:Y:S01]  /*0b50*/  HADD2.F32 R94, -RZ, R97.H1_H1 ;  /* 0x30000061ff5e7230 */ /* 0x000fe20000004100 */
[----:B------:R-:W-:-:S02]  /*0b60*/  FMUL.FTZ R120, R116, R129 ;  /* 0x0000008174787220 */ /* 0x000fc40000410000 */
[----:B------:R-:W-:Y:S01]  /*0b70*/  FMUL.FTZ R126, R116, R133 ;  /* 0x00000085747e7220 */ /* 0x000fe20000410000 */
[----:B0-----:R-:W-:Y:S01]  /*0b80*/  HADD2.F32 R123, -RZ, R97.H0_H0 ;  /* 0x20000061ff7b7230 */ /* 0x001fe20000004100 */
[-C--:B------:R-:W-:Y:S01]  /*0b90*/  FMUL.FTZ R124, R102, R127.reuse ;  /* 0x0000007f667c7220 */ /* 0x080fe20000410000 */
[----:B------:R-:W-:Y:S01]  /*0ba0*/  HADD2.F32 R97, -RZ, R98.H0_H0 ;  /* 0x20000062ff617230 */ /* 0x000fe20000004100 */
[----:B------:R-:W-:Y:S02]  /*0bb0*/  FADD.FTZ R44, R44, R127 ;  /* 0x0000007f2c2c7221 */ /* 0x000fe40000010000 */
[----:B------:R-:W-:Y:S02]  /*0bc0*/  FFMA.FTZ R28, R125, R127, R28 ;  /* 0x0000007f7d1c7223 */ /* 0x000fe4000001001c */
[----:B------:R-:W-:Y:S02]  /*0bd0*/  FMUL.FTZ R127, R116, R131 ;  /* 0x00000083747f7220 */ /* 0x000fe40000410000 */
        /* <DEDUP_REMOVED lines=12> */
[----:B------:R-:W-:-:S02]  /*0ca0*/  FMUL.FTZ R128, R100, R123 ;  /* 0x0000007b64807220 */ /* 0x000fc40000410000 */
[----:B------:R-:W-:Y:S02]  /*0cb0*/  FADD.FTZ R97, R94, R129 ;  /* 0x000000815e617221 */ /* 0x000fe40000010000 */
[----:B------:R-:W-:Y:S01]  /*0cc0*/  FFMA.FTZ R96, R120, R129, R96 ;  /* 0x0000008178607223 */ /* 0x000fe20000010060 */
[----:B------:R-:W-:Y:S01]  /*0cd0*/  HADD2.F32 R139, -RZ, R95.H0_H0 ;  /* 0x2000005fff8b7230 */ /* 0x000fe20000004100 */
[----:B------:R-:W-:Y:S01]  /*0ce0*/  FADD.FTZ R94, R97, R128 ;  /* 0x00000080615e7221 */ /* 0x000fe20000010000 */
[--C-:B------:R-:W-:Y:S01]  /*0cf0*/  HADD2.F32 R93, -RZ, R99.reuse.H0_H0 ;  /* 0x20000063ff5d7230 */ /* 0x100fe20000004100 */
[----:B------:R-:W-:Y:S01]  /*0d00*/  FFMA.FTZ R96, R127, R128, R96 ;  /* 0x000000807f607223 */ /* 0x000fe20000010060 */
[----:B------:R-:W-:Y:S01]  /*0d10*/  HADD2.F32 R92, -RZ, R99.H1_H1 ;  /* 0x30000063ff5c7230 */ /* 0x000fe20000004100 */
[C---:B------:R-:W-:Y:S01]  /*0d20*/  FADD.FTZ R99, -R156.reuse, R137 ;  /* 0x000000899c637221 */ /* 0x040fe20000010100 */
[----:B------:R-:W-:Y:S01]  /*0d30*/  HADD2.F32 R95, -RZ, R95.H1_H1 ;  /* 0x3000005fff5f7230 */ /* 0x000fe20000004100 */
[----:B------:R-:W-:Y:S01]  /*0d40*/  FADD.FTZ R137, -R156, R139 ;  /* 0x0000008b9c897221 */ /* 0x000fe20000010100 */
[----:B------:R-:W-:Y:S01]  /*0d50*/  HADD2.F32 R98, -RZ, R98.H1_H1 ;  /* 0x30000062ff627230 */ /* 0x000fe20000004100 */
[----:B------:R-:W-:-:S02]  /*0d60*/  FADD.FTZ R97, R94, R133 ;  /* 0x000000855e617221 */ /* 0x000fc40000010000 */
[----:B------:R-:W-:Y:S02]  /*0d70*/  FFMA.FTZ R96, R126, R133, R96 ;  /* 0x000000857e607223 */ /* 0x000fe40000010060 */
[----:B------:R-:W-:Y:S02]  /*0d80*/  FADD.FTZ R95, -R156, R95 ;  /* 0x0000005f9c5f7221 */ /* 0x000fe40000010100 */
        /* <DEDUP_REMOVED lines=22> */
.L_x_1290:
[----:B------:R-:W-:Y:S05]  /*0ef0*/  BSYNC B1 ;  /* 0x0000000000017941 */ /* 0x000fea0003800000 */
.L_x_1289:
        /* <DEDUP_REMOVED lines=12> */
[--C-:B--2---:R-:W-:Y:S02]  /*0fc0*/  HADD2.F32 R141, -RZ, R92.reuse.H1_H1 ;  /* 0x3000005cff8d7230 */ /* 0x104fe40000004100 */
[--C-:B------:R-:W-:Y:S02]  /*0fd0*/  HADD2.F32 R143, -RZ, R93.reuse.H0_H0 ;  /* 0x2000005dff8f7230 */ /* 0x100fe40000004100 */
[----:B------:R-:W-:Y:S02]  /*0fe0*/  HADD2.F32 R93, -RZ, R93.H1_H1 ;  /* 0x3000005dff5d7230 */ /* 0x000fe40000004100 */
[----:B------:R-:W-:Y:S02]  /*0ff0*/  HADD2.F32 R121, -RZ, R92.H0_H0 ;  /* 0x2000005cff797230 */ /* 0x000fe40000004100 */
[----:B------:R-:W-:Y:S01]  /*1000*/  HADD2.F32 R145, -RZ, R94.H0_H0 ;  /* 0x2000005eff917230 */ /* 0x000fe20000004100 */
[C---:B------:R-:W-:Y:S01]  /*1010*/  FADD.FTZ R141, -R156.reuse, R141 ;  /* 0x0000008d9c8d7221 */ /* 0x040fe20000010100 */
[----:B---3--:R-:W-:Y:S01]  /*1020*/  HADD2.F32 R123, -RZ, R96.H0_H0 ;  /* 0x20000060ff7b7230 */ /* 0x008fe20000004100 */
[----:B------:R-:W-:-:S02]  /*1030*/  FADD.FTZ R143, -R156, R143 ;  /* 0x0000008f9c8f7221 */ /* 0x000fc40000010100 */
[C---:B------:R-:W-:Y:S01]  /*1040*/  FADD.FTZ R147, -R156.reuse, R93 ;  /* 0x0000005d9c937221 */ /* 0x040fe20000010100 */
[----:B------:R-:W-:Y:S01]  /*1050*/  HADD2.F32 R151, -RZ, R94.H1_H1 ;  /* 0x3000005eff977230 */ /* 0x000fe20000004100 */
[C---:B------:R-:W-:Y:S02]  /*1060*/  FADD.FTZ R121, -R156.reuse, R121 ;  /* 0x000000799c797221 */ /* 0x040fe40000010100 */
[----:B------:R-:W-:Y:S01]  /*1070*/  FADD.FTZ R149, -R156, R145 ;  /* 0x000000919c957221 */ /* 0x000fe20000010100 */
[--C-:B------:R-:W-:Y:S01]  /*1080*/  HADD2.F32 R145, -RZ, R97.reuse.H0_H0 ;  /* 0x20000061ff917230 */ /* 0x100fe20000004100 */
[C---:B------:R-:W-:Y:S01]  /*1090*/  FMUL.FTZ R138, R116.reuse, R141 ;  /* 0x0000008d748a7220 */ /* 0x040fe20000410000 */
[----:B------:R-:W-:Y:S01]  /*10a0*/  HADD2.F32 R94, -RZ, R97.H1_H1 ;  /* 0x30000061ff5e7230 */ /* 0x000fe20000004100 */
[C---:B------:R-:W-:Y:S01]  /*10b0*/  FMUL.FTZ R141, R116.reuse, R143 ;  /* 0x0000008f748d7220 */ /* 0x040fe20000410000 */
[----:B------:R-:W-:Y:S01]  /*10c0*/  HADD2.F32 R96, -RZ, R96.H1_H1 ;  /* 0x30000060ff607230 */ /* 0x000fe20000004100 */
[----:B------:R-:W-:-:S02]  /*10d0*/  FMUL.FTZ R142, R116, R147 ;  /* 0x00000093748e7220 */ /* 0x000fc40000410000 */
[----:B------:R-:W-:Y:S02]  /*10e0*/  FMUL.FTZ R121, R116, R121 ;  /* 0x0000007974797220 */ /* 0x000fe40000410000 */
[----:B------:R-:W-:Y:S01]  /*10f0*/  FMUL.FTZ R140, R18, R123 ;  /* 0x0000007b128c7220 */ /* 0x000fe20000410000 */
[----:B------:R-:W-:Y:S01]  /*1100*/  HADD2.F32 R97, -RZ, R98.H0_H0 ;  /* 0x20000062ff617230 */ /* 0x000fe20000004100 */
[----:B------:R-:W-:Y:S02]  /*1110*/  FADD.FTZ R38, R38, R145 ;  /* 0x0000009126267221 */ /* 0x000fe40000010000 */
[-C--:B------:R-:W-:Y:S02]  /*1120*/  FFMA.FTZ R82, R141, R145.reuse, R82 ;  /* 0x000000918d527223 */ /* 0x080fe40000010052 */
[----:B------:R-:W-:Y:S02]  /*1130*/  FMUL.FTZ R144, R16, R145 ;  /* 0x0000009110907220 */ /* 0x000fe40000410000 */
        /* <DEDUP_REMOVED lines=11> */
[----:B------:R-:W-:Y:S01]  /*11f0*/  FFMA.FTZ R158, R138, R143, R158 ;  /* 0x0000008f8a9e7223 */ /* 0x000fe2000001009e */
[--C-:B------:R-:W-:Y:S02]  /*1200*/  HADD2.F32 R153, -RZ, R95.reuse.H0_H0 ;  /* 0x2000005fff997230 */ /* 0x100fe40000004100 */
[----:B------:R-:W-:Y:S01]  /*1210*/  HADD2.F32 R155, -RZ, R95.H1_H1 ;  /* 0x3000005fff9b7230 */ /* 0x000fe20000004100 */
[----:B------:R-:W-:-:S02]  /*1220*/  FADD.FTZ R95, -R156, R151 ;  /* 0x000000979c5f7221 */ /* 0x000fc40000010100 */
[----:B------:R-:W-:Y:S02]  /*1230*/  FADD.FTZ R94, R97, R144 ;  /* 0x00000090615e7221 */ /* 0x000fe40000010000 */
[----:B------:R-:W-:Y:S01]  /*1240*/  FFMA.FTZ R158, R141, R144, R158 ;  /* 0x000000908d9e7223 */ /* 0x000fe2000001009e */
[----:B------:R-:W-:Y:S01]  /*1250*/  HADD2.F32 R98, -RZ, R98.H1_H1 ;  /* 0x30000062ff627230 */ /* 0x000fe20000004100 */
[----:B------:R-:W-:Y:S02]  /*1260*/  FADD.FTZ R151, -R156, R153 ;  /* 0x000000999c977221 */ /* 0x000fe40000010100 */
        /* <DEDUP_REMOVED lines=12> */
[----:B------:R-:W-:Y:S02]  /*1330*/  FADD.FTZ R153, -R156, R155 ;  /* 0x0000009b9c997221 */ /* 0x000fe40000010100 */
        /* <DEDUP_REMOVED lines=16> */
.L_x_1288:
[----:B------:R-:W-:Y:S05]  /*1440*/  BSYNC B0 ;  /* 0x0000000000007941 */ /* 0x000fea0003800000 */
.L_x_1284:
[----:B------:R-:W-:Y:S02]  /*1450*/  LOP3.LUT P4, RZ, R117, 0xff, RZ, 0xc0, !PT ;  /* 0x000000ff75ff7812 */ /* 0x000fe4000788c0ff */
[----:B------:R-:W-:-:S02]  /*1460*/  SHF.R.U32.HI R94, RZ, 0x5, R104 ;  /* 0x00000005ff5e7819 */ /* 0x000fc40000011668 */
[----:B------:R-:W-:Y:S02]  /*1470*/  LOP3.LUT P0, RZ, R104, 0x1f, RZ, 0xc0, !PT ;  /* 0x0000001f68ff7812 */ /* 0x000fe4000780c0ff */
[----:B-1----:R-:W-:-:S07]  /*1480*/  LOP3.LUT R154, R94, 0x7fffffc, RZ, 0xc0, !PT ;  /* 0x07fffffc5e9a7812 */ /* 0x002fce00078ec0ff */
[----:B------:R-:W-:Y:S01]  /*1490*/  @!P4 IADD3 R154, R154, 0x4, RZ ;  /* 0x000000049a9ac810 */ /* 0x000fe20007ffe0ff */
[----:B------:R-:W-:Y:S05]  /*14a0*/  BRA.DIV ~URZ, `(.L_x_1291) ;  /* 0x000026727f007947 */ /* 0x000fea000b800000 */
[----:B0-----:R0:W1:Y:S02]  /*14b0*/  SHFL.DOWN PT, R122, R157, 0x10, 0x1f ;  /* 0x0a001f009d7a7f89 */ /* 0x00106400000e0000 */
.L_x_1384:
        /* <DEDUP_REMOVED lines=18> */
.L_x_1385:
[----:B------:R-:W-:Y:S01]  /*15e0*/  @!P0 LOP3.LUT R93, R94, 0x3, RZ, 0xc0, !PT ;  /* 0x000000035e5d8812 */ /* 0x000fe200078ec0ff */
[----:B-1----:R-:W-:Y:S01]  /*15f0*/  FADD.FTZ R122, R122, R99 ;  /* 0x000000637a7a7221 */ /* 0x002fe20000010000 */
[----:B------:R-:W-:Y:S01]  /*1600*/  WARPSYNC 0xffffffff ;  /* 0xffffffff00007948 */ /* 0x000fe20003800000 */
[----:B0-2---:R-:W-:Y:S01]  /*1610*/  FADD.FTZ R123, R98, R123 ;  /* 0x0000007b627b7221 */ /* 0x005fe20000010000 */
        /* <DEDUP_REMOVED lines=17> */
[----:B------:R-:W-:Y:S01]  /*1730*/  FADD.FTZ R92, R92, R97 ;  /* 0x000000615c5c7221 */ /* 0x000fe20000010000 */
[----:B------:R-:W-:Y:S01]  /*1740*/  MOV R96, RZ ;  /* 0x000000ff00607202 */ /* 0x000fe20000000f00 */
[----:B------:R-:W-:Y:S01]  /*1750*/  FADD.FTZ R97, R98, R157 ;  /* 0x0000009d62617221 */ /* 0x000fe20000010000 */
[----:B------:R-:W-:Y:S01]  /*1760*/  @P4 LEA.HI.SX32 R96, R94, R93, 0x1d ;  /* 0x0000005d5e604211 */ /* 0x000fe200078feaff */
[----:B------:R-:W-:Y:S02]  /*1770*/  FADD.FTZ R92, R99, R92 ;  /* 0x0000005c635c7221 */ /* 0x000fe40000010000 */
[----:B------:R-:W-:Y:S02]  /*1780*/  FMUL.FTZ R97, R97, c[0x0][0x1e0] ;  /* 0x0000780061617a20 */ /* 0x000fe40000410000 */
[----:B------:R-:W-:Y:S01]  /*1790*/  FMUL.FTZ R98, R92, c[0x0][0x1e0] ;  /* 0x000078005c627a20 */ /* 0x000fe20000410000 */
[----:B------:R-:W-:Y:S05]  /*17a0*/  @!P1 BRA `(.L_x_1294) ;  /* 0x0000108000009947 */ /* 0x000fea0003800000 */
[----:B------:R-:W-:Y:S01]  /*17b0*/  BSSY B1, `(.L_x_1295) ;  /* 0x0000005000017945 */ /* 0x000fe20003800000 */
[----:B------:R-:W-:Y:S05]  /*17c0*/  @!P4 BRA `(.L_x_1296) ;  /* 0x000000300000c947 */ /* 0x000fea0003800000 */
[----:B------:R-:W-:-:S10]  /*17d0*/  HFMA2.MMA R89, -RZ, RZ, 0, 9.5367431640625e-07 ;  /* 0x00000010ff597435 */ /* 0x000fd400000001ff */
[----:B------:R-:W-:-:S06]  /*17e0*/  IMAD.WIDE.U32 R88, R96, R89, c[0x0][0x170] ;  /* 0x00005c0060587625 */ /* 0x000fcc00078e0059 */
[----:B------:R-:W5:Y:S02]  /*17f0*/  LDG.E.128 R88, [R88.64] ;  /* 0x0000000458587981 */ /* 0x000f64000c1e1d00 */
.L_x_1296:
[----:B------:R-:W-:Y:S05]  /*1800*/  BSYNC B1 ;  /* 0x0000000000017941 */ /* 0x000fea0003800000 */
.L_x_1295:
        /* <DEDUP_REMOVED lines=8> */
[----:B-----5:R-:W-:Y:S01]  /*1890*/  HADD2.F32 R93, -RZ, R72.H0_H0 ;  /* 0x20000048ff5d7230 */ /* 0x020fe20000004100 */
[----:B------:R-:W-:Y:S05]  /*18a0*/  BRA `(.L_x_1299) ;  /* 0x000000b000007947 */ /* 0x000fea0003800000 */
.L_x_1298:
        /* <DEDUP_REMOVED lines=11> */
.L_x_1299:
[----:B------:R-:W-:Y:S05]  /*1960*/  BSYNC B1 ;  /* 0x0000000000017941 */ /* 0x000fea0003800000 */
.L_x_1297:
[----:B------:R-:W-:Y:S01]  /*1970*/  ISETP.NE.U32.AND P0, PT, RZ, c[0x0][0x258], PT ;  /* 0x00009600ff007a0c */ /* 0x000fe20003f05070 */
[----:B------:R-:W-:Y:S03]  /*1980*/  BSSY B1, `(.L_x_1300) ;  /* 0x000000f000017945 */ /* 0x000fe60003800000 */
[----:B------:R-:W-:-:S13]  /*1990*/  ISETP.NE.AND.EX P0, PT, RZ, c[0x0][0x25c], PT, P0 ;  /* 0x00009700ff007a0c */ /* 0x000fda0003f05300 */
[----:B------:R-:W-:Y:S01]  /*19a0*/  @P0 F2FP.PACK_AB R92, RZ, R93 ;  /* 0x0000005dff5c023e */ /* 0x000fe200000000ff */
[----:B------:R-:W-:Y:S05]  /*19b0*/  @!P4 BRA `(.L_x_1301) ;  /* 0x000000b00000c947 */ /* 0x000fea0003800000 */
[----:B-----5:R-:W-:Y:S01]  /*19c0*/  LOP3.LUT P6, RZ, R112, 0xff, RZ, 0xc0, !PT ;  /* 0x000000ff70ff7812 */ /* 0x020fe200078cc0ff */
[----:B------:R-:W-:Y:S01]  /*19d0*/  FMUL.FTZ R93, R93, c[0x0][0x1ec] ;  /* 0x00007b005d5d7a20 */ /* 0x000fe20000410000 */
[----:B------:R-:W-:-:S03]  /*19e0*/  HFMA2.MMA R95, -RZ, RZ, 0, 0 ;  /* 0x00000000ff5f7435 */ /* 0x000fc600000001ff */
[----:B------:R-:W-:Y:S01]  /*19f0*/  FMUL.FTZ R99, R93, c[0x0][0x1e8] ;  /* 0x00007a005d637a20 */ /* 0x000fe20000410000 */
[----:B------:R-:W-:-:S07]  /*1a00*/  MOV R93, RZ ;  /* 0x000000ff005d7202 */ /* 0x000fce0000000f00 */
[----:B------:R-:W-:Y:S01]  /*1a10*/  @P6 HADD2.F32 R94, -RZ, R88.H0_H0 ;  /* 0x20000058ff5e6230 */ /* 0x000fe20000004100 */
[----:B------:R-:W-:-:S04]  /*1a20*/  @P6 FMUL.FTZ R93, R10, R99 ;  /* 0x000000630a5d6220 */ /* 0x000fc80000410000 */
[----:B------:R-:W-:Y:S01]  /*1a30*/  @P6 FMUL.FTZ R95, R99, R94 ;  /* 0x0000005e635f6220 */ /* 0x000fe20000410000 */
[----:B------:R-:W-:-:S03]  /*1a40*/  F2FP.PACK_AB R93, RZ, R93 ;  /* 0x0000005dff5d723e */ /* 0x000fc600000000ff */
[----:B------:R-:W-:Y:S01]  /*1a50*/  FADD.FTZ R56, R56, R95 ;  /* 0x0000005f38387221 */ /* 0x000fe20000010000 */
[----:B------:R-:W-:Y:S02]  /*1a60*/  PRMT R76, R93, 0x7610, R76 ;  /* 0x000076105d4c7816 */ /* 0x000fe4000000004c */
.L_x_1301:
[----:B------:R-:W-:Y:S05]  /*1a70*/  BSYNC B1 ;  /* 0x0000000000017941 */ /* 0x000fea0003800000 */
.L_x_1300:
[----:B------:R-:W-:Y:S01]  /*1a80*/  BSSY B1, `(.L_x_1302) ;  /* 0x000000e000017945 */ /* 0x000fe20003800000 */
[----:B------:R-:W-:Y:S01]  /*1a90*/  @P0 PRMT R40, R92, 0x7610, R40 ;  /* 0x000076105c280816 */ /* 0x000fe20000000028 */
[----:B------:R-:W-:Y:S05]  /*1aa0*/  @P3 BRA `(.L_x_1303) ;  /* 0x0000004000003947 */ /* 0x000fea0003800000 */
[----:B------:R-:W-:Y:S01]  /*1ab0*/  HFMA2.MMA R93, -RZ, RZ, 0, 0 ;  /* 0x00000000ff5d7435 */ /* 0x000fe200000001ff */
[----:B------:R-:W-:Y:S05]  /*1ac0*/  @!P5 BRA `(.L_x_1304) ;  /* 0x000000900000d947 */ /* 0x000fea0003800000 */
[----:B-----5:R-:W-:Y:S01]  /*1ad0*/  HADD2.F32 R93, -RZ, R72.H1_H1 ;  /* 0x30000048ff5d7230 */ /* 0x020fe20000004100 */
[----:B------:R-:W-:Y:S05]  /*1ae0*/  BRA `(.L_x_1304) ;  /* 0x0000007000007947 */ /* 0x000fea0003800000 */
.L_x_1303:
[----:B------:R-:W-:-:S04]  /*1af0*/  ISETP.NE.AND P6, PT, R8, RZ, PT ;  /* 0x000000ff0800720c */ /* 0x000fc80003fc5270 */
[----:B------:R-:W-:-:S05]  /*1b00*/  FSEL R93, R97, RZ, !P6 ;  /* 0x000000ff615d7208 */ /* 0x000fca0007000000 */
[----:B------:R-:W-:-:S04]  /*1b10*/  FFMA.FTZ R92, R120, R98, R93 ;  /* 0x00000062785c7223 */ /* 0x000fc8000001005d */
[----:B------:R-:W-:Y:S01]  /*1b20*/  FADD.FTZ R93, R129, -R92 ;  /* 0x8000005c815d7221 */ /* 0x000fe20000010000 */
[----:B-----5:R-:W-:-:S03]  /*1b30*/  @P5 HADD2.F32 R92, -RZ, R72.H1_H1 ;  /* 0x30000048ff5c5230 */ /* 0x020fc60000004100 */
[----:B------:R-:W-:-:S04]  /*1b40*/  FMUL.FTZ R93, R116, R93 ;  /* 0x0000005d745d7220 */ /* 0x000fc80000410000 */
[----:B------:R-:W-:Y:S02]  /*1b50*/  @P5 FADD.FTZ R93, R93, R92 ;  /* 0x0000005c5d5d5221 */ /* 0x000fe40000010000 */
.L_x_1304:
[----:B------:R-:W-:Y:S05]  /*1b60*/  BSYNC B1 ;  /* 0x0000000000017941 */ /* 0x000fea0003800000 */
.L_x_1302:
[----:B------:R-:W-:Y:S01]  /*1b70*/  BSSY B1, `(.L_x_1305) ;  /* 0x000000e000017945 */ /* 0x000fe20003800000 */
[----:B------:R-:W-:Y:S01]  /*1b80*/  @P0 F2FP.PACK_AB R92, RZ, R93 ;  /* 0x0000005dff5c023e */ /* 0x000fe200000000ff */
[----:B------:R-:W-:Y:S05]  /*1b90*/  @!P4 BRA `(.L_x_1306) ;  /* 0x000000b00000c947 */ /* 0x000fea0003800000 */
[----:B-----5:R-:W-:Y:S01]  /*1ba0*/  LOP3.LUT P6, RZ, R112, 0xff00, RZ, 0xc0, !PT ;  /* 0x0000ff0070ff7812 */ /* 0x020fe200078cc0ff */
[----:B------:R-:W-:Y:S01]  /*1bb0*/  FMUL.FTZ R93, R93, c[0x0][0x1ec] ;  /* 0x00007b005d5d7a20 */ /* 0x000fe20000410000 */
[----:B------:R-:W-:-:S03]  /*1bc0*/  MOV R94, RZ ;  /* 0x000000ff005e7202 */ /* 0x000fc60000000f00 */
[----:B------:R-:W-:Y:S01]  /*1bd0*/  FMUL.FTZ R122, R93, c[0x0][0x1e8] ;  /* 0x00007a005d7a7a20 */ /* 0x000fe20000410000 */
[----:B------:R-:W-:-:S07]  /*1be0*/  HFMA2.MMA R93, -RZ, RZ, 0, 0 ;  /* 0x00000000ff5d7435 */ /* 0x000fce00000001ff */
[----:B------:R-:W-:Y:S01]  /*1bf0*/  @P6 HADD2.F32 R95, -RZ, R88.H1_H1 ;  /* 0x30000058ff5f6230 */ /* 0x000fe20000004100 */
[----:B------:R-:W-:-:S04]  /*1c00*/  @P6 FMUL.FTZ R93, R9, R122 ;  /* 0x0000007a095d6220 */ /* 0x000fc80000410000 */
[----:B------:R-:W-:Y:S01]  /*1c10*/  @P6 FMUL.FTZ R94, R122, R95 ;  /* 0x0000005f7a5e6220 */ /* 0x000fe20000410000 */
[----:B------:R-:W-:-:S03]  /*1c20*/  F2FP.PACK_AB R93, RZ, R93 ;  /* 0x0000005dff5d723e */ /* 0x000fc600000000ff */
[----:B------:R-:W-:Y:S01]  /*1c30*/  FADD.FTZ R57, R57, R94 ;  /* 0x0000005e39397221 */ /* 0x000fe20000010000 */
[----:B------:R-:W-:Y:S02]  /*1c40*/  PRMT R76, R76, 0x5410, R93 ;  /* 0x000054104c4c7816 */ /* 0x000fe4000000005d */
.L_x_1306:
[----:B------:R-:W-:Y:S05]  /*1c50*/  BSYNC B1 ;  /* 0x0000000000017941 */ /* 0x000fea0003800000 */
.L_x_1305:
[----:B------:R-:W-:Y:S01]  /*1c60*/  BSSY B1, `(.L_x_1307) ;  /* 0x000000e000017945 */ /* 0x000fe20003800000 */
[----:B------:R-:W-:Y:S01]  /*1c70*/  @P0 PRMT R40, R40, 0x5410, R92 ;  /* 0x0000541028280816 */ /* 0x000fe2000000005c */
[----:B------:R-:W-:Y:S05]  /*1c80*/  @P3 BRA `(.L_x_1308) ;  /* 0x0000004000003947 */ /* 0x000fea0003800000 */
[----:B------:R-:W-:Y:S01]  /*1c90*/  MOV R93, RZ ;  /* 0x000000ff005d7202 */ /* 0x000fe20000000f00 */
[----:B------:R-:W-:Y:S05]  /*1ca0*/  @!P5 BRA `(.L_x_1309) ;  /* 0x000000900000d947 */ /* 0x000fea0003800000 */
[----:B-----5:R-:W-:Y:S01]  /*1cb0*/  HADD2.F32 R93, -RZ, R73.H0_H0 ;  /* 0x20000049ff5d7230 */ /* 0x020fe20000004100 */
[----:B------:R-:W-:Y:S05]  /*1cc0*/  BRA `(.L_x_1309) ;  /* 0x0000007000007947 */ /* 0x000fea0003800000 */
.L_x_1308:
[----:B------:R-:W-:Y:S01]  /*1cd0*/  ISETP.NE.AND P6, PT, R8, RZ, PT ;  /* 0x000000ff0800720c */ /* 0x000fe20003fc5270 */
[----:B-----5:R-:W-:-:S03]  /*1ce0*/  @P5 HADD2.F32 R92, -RZ, R73.H0_H0 ;  /* 0x20000049ff5c5230 */ /* 0x020fc60000004100 */
[----:B------:R-:W-:-:S05]  /*1cf0*/  FSEL R93, R97, RZ, !P6 ;  /* 0x000000ff615d7208 */ /* 0x000fca0007000000 */
[----:B------:R-:W-:-:S04]  /*1d00*/  FFMA.FTZ R93, R127, R98, R93 ;  /* 0x000000627f5d7223 */ /* 0x000fc8000001005d */
[----:B------:R-:W-:-:S04]  /*1d10*/  FADD.FTZ R93, R128, -R93 ;  /* 0x8000005d805d7221 */ /* 0x000fc80000010000 */
[----:B------:R-:W-:-:S04]  /*1d20*/  FMUL.FTZ R93, R116, R93 ;  /* 0x0000005d745d7220 */ /* 0x000fc80000410000 */
[----:B------:R-:W-:Y:S02]  /*1d30*/  @P5 FADD.FTZ R93, R93, R92 ;  /* 0x0000005c5d5d5221 */ /* 0x000fe40000010000 */
.L_x_1309:
[----:B------:R-:W-:Y:S05]  /*1d40*/  BSYNC B1 ;  /* 0x0000000000017941 */ /* 0x000fea0003800000 */
.L_x_1307:
[----:B------:R-:W-:Y:S01]  /*1d50*/  BSSY B1, `(.L_x_1310) ;  /* 0x000000e000017945 */ /* 0x000fe20003800000 */
        /* <DEDUP_REMOVED lines=13> */
.L_x_1311:
[----:B------:R-:W-:Y:S05]  /*1e30*/  BSYNC B1 ;  /* 0x0000000000017941 */ /* 0x000fea0003800000 */
.L_x_1310:
[----:B------:R-:W-:Y:S01]  /*1e40*/  BSSY B1, `(.L_x_1312) ;  /* 0x000000e000017945 */ /* 0x000fe20003800000 */
[----:B------:R-:W-:Y:S01]  /*1e50*/  @P0 PRMT R41, R92, 0x7610, R41 ;  /* 0x000076105c290816 */ /* 0x000fe20000000029 */
[----:B------:R-:W-:Y:S05]  /*1e60*/  @P3 BRA `(.L_x_1313) ;  /* 0x0000004000003947 */ /* 0x000fea0003800000 */
[----:B------:R-:W-:Y:S01]  /*1e70*/  HFMA2.MMA R93, -RZ, RZ, 0, 0 ;  /* 0x00000000ff5d7435 */ /* 0x000fe200000001ff */
[----:B------:R-:W-:Y:S05]  /*1e80*/  @!P5 BRA `(.L_x_1314) ;  /* 0x000000900000d947 */ /* 0x000fea0003800000 */
[----:B-----5:R-:W-:Y:S01]  /*1e90*/  HADD2.F32 R93, -RZ, R73.H1_H1 ;  /* 0x30000049ff5d7230 */ /* 0x020fe20000004100 */
[----:B------:R-:W-:Y:S05]  /*1ea0*/  BRA `(.L_x_1314) ;  /* 0x0000007000007947 */ /* 0x000fea0003800000 */
.L_x_1313:
[----:B------:R-:W-:-:S04]  /*1eb0*/  ISETP.NE.AND P6, PT, R8, RZ, PT ;  /* 0x000000ff0800720c */ /* 0x000fc80003fc5270 */
[----:B------:R-:W-:-:S05]  /*1ec0*/  FSEL R93, R97, RZ, !P6 ;  /* 0x000000ff615d7208 */ /* 0x000fca0007000000 */
[----:B------:R-:W-:-:S04]  /*1ed0*/  FFMA.FTZ R92, R126, R98, R93 ;  /* 0x000000627e5c7223 */ /* 0x000fc8000001005d */
[----:B------:R-:W-:Y:S01]  /*1ee0*/  FADD.FTZ R93, R133, -R92 ;  /* 0x8000005c855d7221 */ /* 0x000fe20000010000 */
[----:B-----5:R-:W-:-:S03]  /*1ef0*/  @P5 HADD2.F32 R92, -RZ, R73.H1_H1 ;  /* 0x30000049ff5c5230 */ /* 0x020fc60000004100 */
[----:B------:R-:W-:-:S04]  /*1f00*/  FMUL.FTZ R93, R116, R93 ;  /* 0x0000005d745d7220 */ /* 0x000fc80000410000 */
[----:B------:R-:W-:Y:S02]  /*1f10*/  @P5 FADD.FTZ R93, R93, R92 ;  /* 0x0000005c5d5d5221 */ /* 0x000fe40000010000 */
.L_x_1314:
[----:B------:R-:W-:Y:S05]  /*1f20*/  BSYNC B1 ;  /* 0x0000000000017941 */ /* 0x000fea0003800000 */
.L_x_1312:
        /* <DEDUP_REMOVED lines=14> */
.L_x_1316:
[----:B------:R-:W-:Y:S05]  /*2010*/  BSYNC B1 ;  /* 0x0000000000017941 */ /* 0x000fea0003800000 */
.L_x_1315:
[----:B------:R-:W-:Y:S01]  /*2020*/  BSSY B1, `(.L_x_1317) ;  /* 0x000000e000017945 */ /* 0x000fe20003800000 */
[----:B------:R-:W-:Y:S01]  /*2030*/  @P0 PRMT R41, R41, 0x5410, R92 ;  /* 0x0000541029290816 */ /* 0x000fe2000000005c */
[----:B------:R-:W-:Y:S05]  /*2040*/  @P3 BRA `(.L_x_1318) ;  /* 0x0000004000003947 */ /* 0x000fea0003800000 */
[----:B------:R-:W-:Y:S01]  /*2050*/  MOV R93, RZ ;  /* 0x000000ff005d7202 */ /* 0x000fe20000000f00 */
[----:B------:R-:W-:Y:S05]  /*2060*/  @!P5 BRA `(.L_x_1319) ;  /* 0x000000900000d947 */ /* 0x000fea0003800000 */
[----:B-----5:R-:W-:Y:S01]  /*2070*/  HADD2.F32 R93, -RZ, R74.H0_H0 ;  /* 0x2000004aff5d7230 */ /* 0x020fe20000004100 */
[----:B------:R-:W-:Y:S05]  /*2080*/  BRA `(.L_x_1319) ;  /* 0x0000007000007947 */ /* 0x000fea0003800000 */
.L_x_1318:
[----:B------:R-:W-:Y:S01]  /*2090*/  ISETP.NE.AND P6, PT, R8, RZ, PT ;  /* 0x000000ff0800720c */ /* 0x000fe20003fc5270 */
[----:B-----5:R-:W-:-:S03]  /*20a0*/  @P5 HADD2.F32 R92, -RZ, R74.H0_H0 ;  /* 0x2000004aff5c5230 */ /* 0x020fc60000004100 */
[----:B------:R-:W-:-:S05]  /*20b0*/  FSEL R93, R97, RZ, !P6 ;  /* 0x000000ff615d7208 */ /* 0x000fca0007000000 */
[----:B------:R-:W-:-:S04]  /*20c0*/  FFMA.FTZ R93, R131, R98, R93 ;  /* 0x00000062835d7223 */ /* 0x000fc8000001005d */
[----:B------:R-:W-:-:S04]  /*20d0*/  FADD.FTZ R93, R130, -R93 ;  /* 0x8000005d825d7221 */ /* 0x000fc80000010000 */
[----:B------:R-:W-:-:S04]  /*20e0*/  FMUL.FTZ R93, R116, R93 ;  /* 0x0000005d745d7220 */ /* 0x000fc80000410000 */
[----:B------:R-:W-:Y:S02]  /*20f0*/  @P5 FADD.FTZ R93, R93, R92 ;  /* 0x0000005c5d5d5221 */ /* 0x000fe40000010000 */
.L_x_1319:
[----:B------:R-:W-:Y:S05]  /*2100*/  BSYNC B1 ;  /* 0x0000000000017941 */ /* 0x000fea0003800000 */
.L_x_1317:
        /* <DEDUP_REMOVED lines=14> */
.L_x_1321:
[----:B------:R-:W-:Y:S05]  /*21f0*/  BSYNC B1 ;  /* 0x0000000000017941 */ /* 0x000fea0003800000 */
.L_x_1320:
[----:B------:R-:W-:Y:S01]  /*2200*/  BSSY B1, `(.L_x_1322) ;  /* 0x000000e000017945 */ /* 0x000fe20003800000 */
[----:B------:R-:W-:Y:S01]  /*2210*/  @P0 PRMT R42, R92, 0x7610, R42 ;  /* 0x000076105c2a0816 */ /* 0x000fe2000000002a */
[----:B------:R-:W-:Y:S05]  /*2220*/  @P3 BRA `(.L_x_1323) ;  /* 0x0000004000003947 */ /* 0x000fea0003800000 */
[----:B------:R-:W-:Y:S01]  /*2230*/  HFMA2.MMA R93, -RZ, RZ, 0, 0 ;  /* 0x00000000ff5d7435 */ /* 0x000fe200000001ff */
[----:B------:R-:W-:Y:S05]  /*2240*/  @!P5 BRA `(.L_x_1324) ;  /* 0x000000900000d947 */ /* 0x000fea0003800000 */
[----:B-----5:R-:W-:Y:S01]  /*2250*/  HADD2.F32 R93, -RZ, R74.H1_H1 ;  /* 0x3000004aff5d7230 */ /* 0x020fe20000004100 */
[----:B------:R-:W-:Y:S05]  /*2260*/  BRA `(.L_x_1324) ;  /* 0x0000007000007947 */ /* 0x000fea0003800000 */
.L_x_1323:
[----:B------:R-:W-:-:S04]  /*2270*/  ISETP.NE.AND P6, PT, R8, RZ, PT ;  /* 0x000000ff0800720c */ /* 0x000fc80003fc5270 */
[----:B------:R-:W-:-:S05]  /*2280*/  FSEL R93, R97, RZ, !P6 ;  /* 0x000000ff615d7208 */ /* 0x000fca0007000000 */
[----:B------:R-:W-:-:S04]  /*2290*/  FFMA.FTZ R92, R132, R98, R93 ;  /* 0x00000062845c7223 */ /* 0x000fc8000001005d */
[----:B------:R-:W-:Y:S01]  /*22a0*/  FADD.FTZ R93, R135, -R92 ;  /* 0x8000005c875d7221 */ /* 0x000fe20000010000 */
[----:B-----5:R-:W-:-:S03]  /*22b0*/  @P5 HADD2.F32 R92, -RZ, R74.H1_H1 ;  /* 0x3000004aff5c5230 */ /* 0x020fc60000004100 */
[----:B------:R-:W-:-:S04]  /*22c0*/  FMUL.FTZ R93, R116, R93 ;  /* 0x0000005d745d7220 */ /* 0x000fc80000410000 */
[----:B------:R-:W-:Y:S02]  /*22d0*/  @P5 FADD.FTZ R93, R93, R92 ;  /* 0x0000005c5d5d5221 */ /* 0x000fe40000010000 */
.L_x_1324:
[----:B------:R-:W-:Y:S05]  /*22e0*/  BSYNC B1 ;  /* 0x0000000000017941 */ /* 0x000fea0003800000 */
.L_x_1322:
        /* <DEDUP_REMOVED lines=14> */
.L_x_1326:
[----:B------:R-:W-:Y:S05]  /*23d0*/  BSYNC B1 ;  /* 0x0000000000017941 */ /* 0x000fea0003800000 */
.L_x_1325:
[----:B------:R-:W-:Y:S01]  /*23e0*/  BSSY B1, `(.L_x_1327) ;  /* 0x000000e000017945 */ /* 0x000fe20003800000 */
[----:B------:R-:W-:Y:S01]  /*23f0*/  @P0 PRMT R42, R42, 0x5410, R92 ;  /* 0x000054102a2a0816 */ /* 0x000fe2000000005c */
[----:B------:R-:W-:Y:S05]  /*2400*/  @P3 BRA `(.L_x_1328) ;  /* 0x0000004000003947 */ /* 0x000fea0003800000 */
[----:B------:R-:W-:Y:S01]  /*2410*/  MOV R93, RZ ;  /* 0x000000ff005d7202 */ /* 0x000fe20000000f00 */
[----:B------:R-:W-:Y:S05]  /*2420*/  @!P5 BRA `(.L_x_1329) ;  /* 0x000000900000d947 */ /* 0x000fea0003800000 */
[----:B-----5:R-:W-:Y:S01]  /*2430*/  HADD2.F32 R93, -RZ, R75.H0_H0 ;  /* 0x2000004bff5d7230 */ /* 0x020fe20000004100 */
[----:B------:R-:W-:Y:S05]  /*2440*/  BRA `(.L_x_1329) ;  /* 0x0000007000007947 */ /* 0x000fea0003800000 */
.L_x_1328:
[----:B------:R-:W-:Y:S01]  /*2450*/  ISETP.NE.AND P6, PT, R8, RZ, PT ;  /* 0x000000ff0800720c */ /* 0x000fe20003fc5270 */
[----:B-----5:R-:W-:-:S03]  /*2460*/  @P5 HADD2.F32 R92, -RZ, R75.H0_H0 ;  /* 0x2000004bff5c5230 */ /* 0x020fc60000004100 */
[----:B------:R-:W-:-:S05]  /*2470*/  FSEL R93, R97, RZ, !P6 ;  /* 0x000000ff615d7208 */ /* 0x000fca0007000000 */
[----:B------:R-:W-:-:S04]  /*2480*/  FFMA.FTZ R93, R137, R98, R93 ;  /* 0x00000062895d7223 */ /* 0x000fc8000001005d */
[----:B------:R-:W-:-:S04]  /*2490*/  FADD.FTZ R93, R134, -R93 ;  /* 0x8000005d865d7221 */ /* 0x000fc80000010000 */
[----:B------:R-:W-:-:S04]  /*24a0*/  FMUL.FTZ R93, R116, R93 ;  /* 0x0000005d745d7220 */ /* 0x000fc80000410000 */
[----:B------:R-:W-:Y:S02]  /*24b0*/  @P5 FADD.FTZ R93, R93, R92 ;  /* 0x0000005c5d5d5221 */ /* 0x000fe40000010000 */
.L_x_1329:
[----:B------:R-:W-:Y:S05]  /*24c0*/  BSYNC B1 ;  /* 0x0000000000017941 */ /* 0x000fea0003800000 */
.L_x_1327:
        /* <DEDUP_REMOVED lines=14> */
.L_x_1331:
[----:B------:R-:W-:Y:S05]  /*25b0*/  BSYNC B1 ;  /* 0x0000000000017941 */ /* 0x000fea0003800000 */
.L_x_1330:
[----:B------:R-:W-:Y:S01]  /*25c0*/  BSSY B1, `(.L_x_1332) ;  /* 0x000000e000017945 */ /* 0x000fe20003800000 */
[----:B------:R-:W-:Y:S01]  /*25d0*/  @P0 PRMT R43, R92, 0x7610, R43 ;  /* 0x000076105c2b0816 */ /* 0x000fe2000000002b */
[----:B------:R-:W-:Y:S05]  /*25e0*/  @P3 BRA `(.L_x_1333) ;  /* 0x0000004000003947 */ /* 0x000fea0003800000 */
[----:B------:R-:W-:Y:S01]  /*25f0*/  HFMA2.MMA R99, -RZ, RZ, 0, 0 ;  /* 0x00000000ff637435 */ /* 0x000fe200000001ff */
[----:B------:R-:W-:Y:S05]  /*2600*/  @!P5 BRA `(.L_x_1334) ;  /* 0x000000900000d947 */ /* 0x000fea0003800000 */
[----:B-----5:R-:W-:Y:S01]  /*2610*/  HADD2.F32 R99, -RZ, R75.H1_H1 ;  /* 0x3000004bff637230 */ /* 0x020fe20000004100 */
[----:B------:R-:W-:Y:S05]  /*2620*/  BRA `(.L_x_1334) ;  /* 0x0000007000007947 */ /* 0x000fea0003800000 */
.L_x_1333:
[----:B------:R-:W-:-:S04]  /*2630*/  ISETP.NE.AND P6, PT, R8, RZ, PT ;  /* 0x000000ff0800720c */ /* 0x000fc80003fc5270 */
[----:B------:R-:W-:-:S05]  /*2640*/  FSEL R93, R97, RZ, !P6 ;  /* 0x000000ff615d7208 */ /* 0x000fca0007000000 */
[----:B------:R-:W-:-:S04]  /*2650*/  FFMA.FTZ R92, R136, R98, R93 ;  /* 0x00000062885c7223 */ /* 0x000fc8000001005d */
[----:B------:R-:W-:Y:S01]  /*2660*/  FADD.FTZ R93, R139, -R92 ;  /* 0x8000005c8b5d7221 */ /* 0x000fe20000010000 */
[----:B-----5:R-:W-:-:S03]  /*2670*/  @P5 HADD2.F32 R92, -RZ, R75.H1_H1 ;  /* 0x3000004bff5c5230 */ /* 0x020fc60000004100 */
[----:B------:R-:W-:-:S04]  /*2680*/  FMUL.FTZ R99, R116, R93 ;  /* 0x0000005d74637220 */ /* 0x000fc80000410000 */
[----:B------:R-:W-:Y:S02]  /*2690*/  @P5 FADD.FTZ R99, R99, R92 ;  /* 0x0000005c63635221 */ /* 0x000fe40000010000 */
.L_x_1334:
[----:B------:R-:W-:Y:S05]  /*26a0*/  BSYNC B1 ;  /* 0x0000000000017941 */ /* 0x000fea0003800000 */
.L_x_1332:
[----:B------:R-:W-:Y:S01]  /*26b0*/  @P0 MOV R94, 0x10 ;  /* 0x00000010005e0802 */ /* 0x000fe20000000f00 */
[----:B------:R-:W-:Y:S01]  /*26c0*/  BSSY B1, `(.L_x_1335) ;  /* 0x0000013000017945 */ /* 0x000fe20003800000 */
[----:B------:R-:W-:Y:S02]  /*26d0*/  @P0 F2FP.PACK_AB R92, RZ, R99 ;  /* 0x00000063ff5c023e */ /* 0x000fe400000000ff */
        /* <DEDUP_REMOVED lines=9> */
[----:B------:R-:W-:Y:S02]  /*2770*/  MOV R122, RZ ;  /* 0x000000ff007a7202 */ /* 0x000fe40000000f00 */
[----:B------:R-:W-:-:S08]  /*2780*/  FMUL.FTZ R99, R99, c[0x0][0x1e8] ;  /* 0x00007a0063637a20 */ /* 0x000fd00000410000 */
[----:B------:R-:W-:Y:S01]  /*2790*/  @P0 HADD2.F32 R95, -RZ, R91.H1_H1 ;  /* 0x3000005bff5f0230 */ /* 0x000fe20000004100 */
[----:B------:R-:W-:-:S04]  /*27a0*/  @P0 FMUL.FTZ R94, R2, R99 ;  /* 0x00000063025e0220 */ /* 0x000fc80000410000 */
[----:B------:R-:W-:Y:S01]  /*27b0*/  @P0 FMUL.FTZ R122, R99, R95 ;  /* 0x0000005f637a0220 */ /* 0x000fe20000410000 */
[----:B------:R-:W-:-:S03]  /*27c0*/  F2FP.PACK_AB R94, RZ, R94 ;  /* 0x0000005eff5e723e */ /* 0x000fc600000000ff */
[----:B------:R-:W-:Y:S01]  /*27d0*/  FADD.FTZ R63, R63, R122 ;  /* 0x0000007a3f3f7221 */ /* 0x000fe20000010000 */
[----:B------:R-:W-:Y:S02]  /*27e0*/  PRMT R79, R79, 0x5410, R94 ;  /* 0x000054104f4f7816 */ /* 0x000fe4000000005e */
.L_x_1336:
[----:B------:R-:W-:Y:S05]  /*27f0*/  BSYNC B1 ;  /* 0x0000000000017941 */ /* 0x000fea0003800000 */
.L_x_1335:
[----:B------:R1:W-:Y:S01]  /*2800*/  @P4 STG.E.128 [R92.64], R76 ;  /* 0x0000004c5c004986 */ /* 0x0003e2000c101d04 */
[----:B------:R-:W-:Y:S02]  /*2810*/  IADD3 R119, R119, 0x80, RZ ;  /* 0x0000008077777810 */ /* 0x000fe40007ffe0ff */
[----:B------:R-:W-:Y:S02]  /*2820*/  IADD3 R96, R96, 0x80, RZ ;  /* 0x0000008060607810 */ /* 0x000fe40007ffe0ff */
.L_x_1294:
[----:B------:R-:W-:Y:S05]  /*2830*/  BSYNC B0 ;  /* 0x0000000000007941 */ /* 0x000fea0003800000 */
.L_x_1293:
[----:B------:R-:W-:Y:S01]  /*2840*/  BSSY B0, `(.L_x_1337) ;  /* 0x0000108000007945 */ /* 0x000fe20003800000 */
[----:B------:R-:W-:Y:S05]  /*2850*/  @!P2 BRA `(.L_x_1338) ;  /* 0x000010600000a947 */ /* 0x000fea0003800000 */
[----:B------:R-:W-:Y:S01]  /*2860*/  BSSY B1, `(.L_x_1339) ;  /* 0x0000005000017945 */ /* 0x000fe20003800000 */
[----:B------:R-:W-:Y:S05]  /*2870*/  @!P4 BRA `(.L_x_1340) ;  /* 0x000000300000c947 */ /* 0x000fea0003800000 */
[----:B-----5:R-:W-:-:S10]  /*2880*/  HFMA2.MMA R89, -RZ, RZ, 0, 9.5367431640625e-07 ;  /* 0x00000010ff597435 */ /* 0x020fd400000001ff */
[----:B------:R-:W-:-:S06]  /*2890*/  IMAD.WIDE.U32 R88, R96, R89, c[0x0][0x170] ;  /* 0x00005c0060587625 */ /* 0x000fcc00078e0059 */
[----:B------:R-:W5:Y:S02]  /*28a0*/  LDG.E.128 R88, [R88.64] ;  /* 0x0000000458587981 */ /* 0x000f64000c1e1d00 */
.L_x_1340:
[----:B------:R-:W-:Y:S05]  /*28b0*/  BSYNC B1 ;  /* 0x0000000000017941 */ /* 0x000fea0003800000 */
.L_x_1339:
[----:B------:R-:W-:Y:S01]  /*28c0*/  BSSY B1, `(.L_x_1341) ;  /* 0x0000015000017945 */ /* 0x000fe20003800000 */
[----:B------:R-:W-:Y:S05]  /*28d0*/  @P3 BRA `(.L_x_1342) ;  /* 0x0000008000003947 */ /* 0x000fea0003800000 */
[----:B------:R-:W-:Y:S01]  /*28e0*/  ULDC.64 UR6, c[0x0][0x218] ;  /* 0x0000860000067ab9 */ /* 0x000fe20000000a00 */
[----:B-1----:R-:W-:Y:S01]  /*28f0*/  MOV R93, RZ ;  /* 0x000000ff005d7202 */ /* 0x002fe20000000f00 */
[----:B------:R-:W-:-:S04]  /*2900*/  UISETP.NE.U32.AND UP0, UPT, URZ, UR6, UPT ;  /* 0x000000063f00728c */ /* 0x000fc8000bf05070 */
[----:B------:R-:W-:-:S06]  /*2910*/  UISETP.NE.AND.EX UP0, UPT, URZ, UR7, UPT, UP0 ;  /* 0x000000073f00728c */ /* 0x000fcc000bf05300 */
[----:B------:R-:W-:-:S13]  /*2920*/  PLOP3.LUT P5, PT, PT, PT, UP0, 0x80, 0x0 ;  /* 0x000000000000781c */ /* 0x000fda0003faf008 */
[----:B------:R-:W-:Y:S05]  /*2930*/  @!P5 BRA `(.L_x_1343) ;  /* 0x000000d00000d947 */ /* 0x000fea0003800000 */
[----:B-----5:R-:W-:Y:S01]  /*2940*/  HADD2.F32 R93, -RZ, R24.H0_H0 ;  /* 0x20000018ff5d7230 */ /* 0x020fe20000004100 */
[----:B------:R-:W-:Y:S05]  /*2950*/  BRA `(.L_x_1343) ;  /* 0x000000b000007947 */ /* 0x000fea0003800000 */
.L_x_1342:
        /* <DEDUP_REMOVED lines=9> */
[----:B-----5:R-:W-:-:S05]  /*29f0*/  @P5 HADD2.F32 R92, -RZ, R24.H0_H0 ;  /* 0x20000018ff5c5230 */ /* 0x020fca0000004100 */
[----:B------:R-:W-:Y:S02]  /*2a00*/  @P5 FADD.FTZ R93, R93, R92 ;  /* 0x0000005c5d5d5221 */ /* 0x000fe40000010000 */
.L_x_1343:
[----:B------:R-:W-:Y:S05]  /*2a10*/  BSYNC B1 ;  /* 0x0000000000017941 */ /* 0x000fea0003800000 */
.L_x_1341:
[----:B------:R-:W-:Y:S01]  /*2a20*/  ISETP.NE.U32.AND P0, PT, RZ, c[0x0][0x258], PT ;  /* 0x00009600ff007a0c */ /* 0x000fe20003f05070 */
[----:B------:R-:W-:Y:S03]  /*2a30*/  BSSY B1, `(.L_x_1344) ;  /* 0x000000f000017945 */ /* 0x000fe60003800000 */
[----:B------:R-:W-:-:S13]  /*2a40*/  ISETP.NE.AND.EX P0, PT, RZ, c[0x0][0x25c], PT, P0 ;  /* 0x00009700ff007a0c */ /* 0x000fda0003f05300 */
[----:B------:R-:W-:Y:S01]  /*2a50*/  @P0 F2FP.PACK_AB R92, RZ, R93 ;  /* 0x0000005dff5c023e */ /* 0x000fe200000000ff */
[----:B------:R-:W-:Y:S05]  /*2a60*/  @!P4 BRA `(.L_x_1345) ;  /* 0x000000b00000c947 */ /* 0x000fea0003800000 */
[----:B-----5:R-:W-:Y:S01]  /*2a70*/  LOP3.LUT P6, RZ, R114, 0xff, RZ, 0xc0, !PT ;  /* 0x000000ff72ff7812 */ /* 0x020fe200078cc0ff */
[----:B------:R-:W-:Y:S01]  /*2a80*/  FMUL.FTZ R93, R93, c[0x0][0x1ec] ;  /* 0x00007b005d5d7a20 */ /* 0x000fe20000410000 */
[----:B0-----:R-:W-:-:S03]  /*2a90*/  HFMA2.MMA R95, -RZ, RZ, 0, 0 ;  /* 0x00000000ff5f7435 */ /* 0x001fc600000001ff */
        /* <DEDUP_REMOVED lines=8> */
.L_x_1345:
[----:B------:R-:W-:Y:S05]  /*2b20*/  BSYNC B1 ;  /* 0x0000000000017941 */ /* 0x000fea0003800000 */
.L_x_1344:
[----:B------:R-:W-:Y:S01]  /*2b30*/  BSSY B1, `(.L_x_1346) ;  /* 0x000000e000017945 */ /* 0x000fe20003800000 */
[----:B0-----:R-:W-:Y:S01]  /*2b40*/  @P0 PRMT R40, R92, 0x7610, R40 ;  /* 0x000076105c280816 */ /* 0x001fe20000000028 */
[----:B------:R-:W-:Y:S05]  /*2b50*/  @P3 BRA `(.L_x_1347) ;  /* 0x0000004000003947 */ /* 0x000fea0003800000 */
[----:B------:R-:W-:Y:S01]  /*2b60*/  HFMA2.MMA R93, -RZ, RZ, 0, 0 ;  /* 0x00000000ff5d7435 */ /* 0x000fe200000001ff */
[----:B------:R-:W-:Y:S05]  /*2b70*/  @!P5 BRA `(.L_x_1348) ;  /* 0x000000900000d947 */ /* 0x000fea0003800000 */
[----:B-----5:R-:W-:Y:S01]  /*2b80*/  HADD2.F32 R93, -RZ, R24.H1_H1 ;  /* 0x30000018ff5d7230 */ /* 0x020fe20000004100 */
[----:B------:R-:W-:Y:S05]  /*2b90*/  BRA `(.L_x_1348) ;  /* 0x0000007000007947 */ /* 0x000fea0003800000 */
.L_x_1347:
[----:B------:R-:W-:-:S04]  /*2ba0*/  ISETP.NE.AND P6, PT, R8, RZ, PT ;  /* 0x000000ff0800720c */ /* 0x000fc80003fc5270 */
[----:B------:R-:W-:-:S05]  /*2bb0*/  FSEL R93, R97, RZ, !P6 ;  /* 0x000000ff615d7208 */ /* 0x000fca0007000000 */
[----:B------:R-:W-:-:S04]  /*2bc0*/  FFMA.FTZ R92, R138, R98, R93 ;  /* 0x000000628a5c7223 */ /* 0x000fc8000001005d */
[----:B------:R-:W-:Y:S01]  /*2bd0*/  FADD.FTZ R93, R143, -R92 ;  /* 0x8000005c8f5d7221 */ /* 0x000fe20000010000 */
[----:B-----5:R-:W-:-:S03]  /*2be0*/  @P5 HADD2.F32 R92, -RZ, R24.H1_H1 ;  /* 0x30000018ff5c5230 */ /* 0x020fc60000004100 */
[----:B------:R-:W-:-:S04]  /*2bf0*/  FMUL.FTZ R93, R116, R93 ;  /* 0x0000005d745d7220 */ /* 0x000fc80000410000 */
[----:B------:R-:W-:Y:S02]  /*2c00*/  @P5 FADD.FTZ R93, R93, R92 ;  /* 0x0000005c5d5d5221 */ /* 0x000fe40000010000 */
.L_x_1348:
[----:B------:R-:W-:Y:S05]  /*2c10*/  BSYNC B1 ;  /* 0x0000000000017941 */ /* 0x000fea0003800000 */
.L_x_1346:
        /* <DEDUP_REMOVED lines=14> */
.L_x_1350:
[----:B------:R-:W-:Y:S05]  /*2d00*/  BSYNC B1 ;  /* 0x0000000000017941 */ /* 0x000fea0003800000 */
.L_x_1349:
[----:B------:R-:W-:Y:S01]  /*2d10*/  BSSY B1, `(.L_x_1351) ;  /* 0x000000e000017945 */ /* 0x000fe20003800000 */
[----:B------:R-:W-:Y:S01]  /*2d20*/  @P0 PRMT R40, R40, 0x5410, R92 ;  /* 0x0000541028280816 */ /* 0x000fe2000000005c */
[----:B------:R-:W-:Y:S05]  /*2d30*/  @P3 BRA `(.L_x_1352) ;  /* 0x0000004000003947 */ /* 0x000fea0003800000 */
[----:B------:R-:W-:Y:S01]  /*2d40*/  MOV R93, RZ ;  /* 0x000000ff005d7202 */ /* 0x000fe20000000f00 */
[----:B------:R-:W-:Y:S05]  /*2d50*/  @!P5 BRA `(.L_x_1353) ;  /* 0x000000900000d947 */ /* 0x000fea0003800000 */
[----:B-----5:R-:W-:Y:S01]  /*2d60*/  HADD2.F32 R93, -RZ, R25.H0_H0 ;  /* 0x20000019ff5d7230 */ /* 0x020fe20000004100 */
[----:B------:R-:W-:Y:S05]  /*2d70*/  BRA `(.L_x_1353) ;  /* 0x0000007000007947 */ /* 0x000fea0003800000 */
.L_x_1352:
[----:B------:R-:W-:Y:S01]  /*2d80*/  ISETP.NE.AND P6, PT, R8, RZ, PT ;  /* 0x000000ff0800720c */ /* 0x000fe20003fc5270 */
[----:B-----5:R-:W-:-:S03]  /*2d90*/  @P5 HADD2.F32 R92, -RZ, R25.H0_H0 ;  /* 0x20000019ff5c5230 */ /* 0x020fc60000004100 */
[----:B------:R-:W-:-:S05]  /*2da0*/  FSEL R93, R97, RZ, !P6 ;  /* 0x000000ff615d7208 */ /* 0x000fca0007000000 */
[----:B------:R-:W-:-:S04]  /*2db0*/  FFMA.FTZ R93, R141, R98, R93 ;  /* 0x000000628d5d7223 */ /* 0x000fc8000001005d */
[----:B------:R-:W-:-:S04]  /*2dc0*/  FADD.FTZ R93, R144, -R93 ;  /* 0x8000005d905d7221 */ /* 0x000fc80000010000 */
[----:B------:R-:W-:-:S04]  /*2dd0*/  FMUL.FTZ R93, R116, R93 ;  /* 0x0000005d745d7220 */ /* 0x000fc80000410000 */
[----:B------:R-:W-:Y:S02]  /*2de0*/  @P5 FADD.FTZ R93, R93, R92 ;  /* 0x0000005c5d5d5221 */ /* 0x000fe40000010000 */
.L_x_1353:
[----:B------:R-:W-:Y:S05]  /*2df0*/  BSYNC B1 ;  /* 0x0000000000017941 */ /* 0x000fea0003800000 */
.L_x_1351:
        /* <DEDUP_REMOVED lines=14> */
.L_x_1355:
[----:B------:R-:W-:Y:S05]  /*2ee0*/  BSYNC B1 ;  /* 0x0000000000017941 */ /* 0x000fea0003800000 */
.L_x_1354:
[----:B------:R-:W-:Y:S01]  /*2ef0*/  BSSY B1, `(.L_x_1356) ;  /* 0x000000e000017945 */ /* 0x000fe20003800000 */
[----:B------:R-:W-:Y:S01]  /*2f00*/  @P0 PRMT R41, R92, 0x7610, R41 ;  /* 0x000076105c290816 */ /* 0x000fe20000000029 */
[----:B------:R-:W-:Y:S05]  /*2f10*/  @P3 BRA `(.L_x_1357) ;  /* 0x0000004000003947 */ /* 0x000fea0003800000 */
[----:B------:R-:W-:Y:S01]  /*2f20*/  HFMA2.MMA R93, -RZ, RZ, 0, 0 ;  /* 0x00000000ff5d7435 */ /* 0x000fe200000001ff */
[----:B------:R-:W-:Y:S05]  /*2f30*/  @!P5 BRA `(.L_x_1358) ;  /* 0x000000900000d947 */ /* 0x000fea0003800000 */
[----:B-----5:R-:W-:Y:S01]  /*2f40*/  HADD2.F32 R93, -RZ, R25.H1_H1 ;  /* 0x30000019ff5d7230 */ /* 0x020fe20000004100 */
[----:B------:R-:W-:Y:S05]  /*2f50*/  BRA `(.L_x_1358) ;  /* 0x0000007000007947 */ /* 0x000fea0003800000 */
.L_x_1357:
[----:B------:R-:W-:-:S04]  /*2f60*/  ISETP.NE.AND P6, PT, R8, RZ, PT ;  /* 0x000000ff0800720c */ /* 0x000fc80003fc5270 */
[----:B------:R-:W-:-:S05]  /*2f70*/  FSEL R93, R97, RZ, !P6 ;  /* 0x000000ff615d7208 */ /* 0x000fca0007000000 */
[----:B------:R-:W-:-:S04]  /*2f80*/  FFMA.FTZ R92, R142, R98, R93 ;  /* 0x000000628e5c7223 */ /* 0x000fc8000001005d */
[----:B------:R-:W-:Y:S01]  /*2f90*/  FADD.FTZ R93, R145, -R92 ;  /* 0x8000005c915d7221 */ /* 0x000fe20000010000 */
[----:B-----5:R-:W-:-:S03]  /*2fa0*/  @P5 HADD2.F32 R92, -RZ, R25.H1_H1 ;  /* 0x30000019ff5c5230 */ /* 0x020fc60000004100 */
[----:B------:R-:W-:-:S04]  /*2fb0*/  FMUL.FTZ R93, R116, R93 ;  /* 0x0000005d745d7220 */ /* 0x000fc80000410000 */
[----:B------:R-:W-:Y:S02]  /*2fc0*/  @P5 FADD.FTZ R93, R93, R92 ;  /* 0x0000005c5d5d5221 */ /* 0x000fe40000010000 */
.L_x_1358:
[----:B------:R-:W-:Y:S05]  /*2fd0*/  BSYNC B1 ;  /* 0x0000000000017941 */ /* 0x000fea0003800000 */
.L_x_1356:
        /* <DEDUP_REMOVED lines=14> */
.L_x_1360:
[----:B------:R-:W-:Y:S05]  /*30c0*/  BSYNC B1 ;  /* 0x0000000000017941 */ /* 0x000fea0003800000 */
.L_x_1359:
[----:B------:R-:W-:Y:S01]  /*30d0*/  BSSY B1, `(.L_x_1361) ;  /* 0x000000e000017945 */ /* 0x000fe20003800000 */
[----:B------:R-:W-:Y:S01]  /*30e0*/  @P0 PRMT R41, R41, 0x5410, R92 ;  /* 0x0000541029290816 */ /* 0x000fe2000000005c */
[----:B------:R-:W-:Y:S05]  /*30f0*/  @P3 BRA `(.L_x_1362) ;  /* 0x0000004000003947 */ /* 0x000fea0003800000 */
[----:B------:R-:W-:Y:S01]  /*3100*/  MOV R93, RZ ;  /* 0x000000ff005d7202 */ /* 0x000fe20000000f00 */
[----:B------:R-:W-:Y:S05]  /*3110*/  @!P5 BRA `(.L_x_1363) ;  /* 0x000000900000d947 */ /* 0x000fea0003800000 */
[----:B-----5:R-:W-:Y:S01]  /*3120*/  HADD2.F32 R93, -RZ, R26.H0_H0 ;  /* 0x2000001aff5d7230 */ /* 0x020fe20000004100 */
[----:B------:R-:W-:Y:S05]  /*3130*/  BRA `(.L_x_1363) ;  /* 0x0000007000007947 */ /* 0x000fea0003800000 */
.L_x_1362:
[----:B------:R-:W-:Y:S01]  /*3140*/  ISETP.NE.AND P6, PT, R8, RZ, PT ;  /* 0x000000ff0800720c */ /* 0x000fe20003fc5270 */
[----:B-----5:R-:W-:-:S03]  /*3150*/  @P5 HADD2.F32 R92, -RZ, R26.H0_H0 ;  /* 0x2000001aff5c5230 */ /* 0x020fc60000004100 */
[----:B------:R-:W-:-:S05]  /*3160*/  FSEL R93, R97, RZ, !P6 ;  /* 0x000000ff615d7208 */ /* 0x000fca0007000000 */
[----:B------:R-:W-:-:S04]  /*3170*/  FFMA.FTZ R93, R147, R98, R93 ;  /* 0x00000062935d7223 */ /* 0x000fc8000001005d */
[----:B------:R-:W-:-:S04]  /*3180*/  FADD.FTZ R93, R146, -R93 ;  /* 0x8000005d925d7221 */ /* 0x000fc80000010000 */
[----:B------:R-:W-:-:S04]  /*3190*/  FMUL.FTZ R93, R116, R93 ;  /* 0x0000005d745d7220 */ /* 0x000fc80000410000 */
[----:B------:R-:W-:Y:S02]  /*31a0*/  @P5 FADD.FTZ R93, R93, R92 ;  /* 0x0000005c5d5d5221 */ /* 0x000fe40000010000 */
.L_x_1363:
[----:B------:R-:W-:Y:S05]  /*31b0*/  BSYNC B1 ;  /* 0x0000000000017941 */ /* 0x000fea0003800000 */
.L_x_1361:
        /* <DEDUP_REMOVED lines=14> */
.L_x_1365:
[----:B------:R-:W-:Y:S05]  /*32a0*/  BSYNC B1 ;  /* 0x0000000000017941 */ /* 0x000fea0003800000 */
.L_x_1364:
[----:B------:R-:W-:Y:S01]  /*32b0*/  BSSY B1, `(.L_x_1366) ;  /* 0x000000e000017945 */ /* 0x000fe20003800000 */
[----:B------:R-:W-:Y:S01]  /*32c0*/  @P0 PRMT R42, R92, 0x7610, R42 ;  /* 0x000076105c2a0816 */ /* 0x000fe2000000002a */
[----:B------:R-:W-:Y:S05]  /*32d0*/  @P3 BRA `(.L_x_1367) ;  /* 0x0000004000003947 */ /* 0x000fea0003800000 */
[----:B------:R-:W-:Y:S01]  /*32e0*/  HFMA2.MMA R93, -RZ, RZ, 0, 0 ;  /* 0x00000000ff5d7435 */ /* 0x000fe200000001ff */
[----:B------:R-:W-:Y:S05]  /*32f0*/  @!P5 BRA `(.L_x_1368) ;  /* 0x000000900000d947 */ /* 0x000fea0003800000 */
[----:B-----5:R-:W-:Y:S01]  /*3300*/  HADD2.F32 R93, -RZ, R26.H1_H1 ;  /* 0x3000001aff5d7230 */ /* 0x020fe20000004100 */
[----:B------:R-:W-:Y:S05]  /*3310*/  BRA `(.L_x_1368) ;  /* 0x0000007000007947 */ /* 0x000fea0003800000 */
.L_x_1367:
[----:B------:R-:W-:-:S04]  /*3320*/  ISETP.NE.AND P6, PT, R8, RZ, PT ;  /* 0x000000ff0800720c */ /* 0x000fc80003fc5270 */
[----:B------:R-:W-:-:S05]  /*3330*/  FSEL R93, R97, RZ, !P6 ;  /* 0x000000ff615d7208 */ /* 0x000fca0007000000 */
[----:B------:R-:W-:-:S04]  /*3340*/  FFMA.FTZ R92, R148, R98, R93 ;  /* 0x00000062945c7223 */ /* 0x000fc8000001005d */
[----:B------:R-:W-:Y:S01]  /*3350*/  FADD.FTZ R93, R149, -R92 ;  /* 0x8000005c955d7221 */ /* 0x000fe20000010000 */
[----:B-----5:R-:W-:-:S03]  /*3360*/  @P5 HADD2.F32 R92, -RZ, R26.H1_H1 ;  /* 0x3000001aff5c5230 */ /* 0x020fc60000004100 */
[----:B------:R-:W-:-:S04]  /*3370*/  FMUL.FTZ R93, R116, R93 ;  /* 0x0000005d745d7220 */ /* 0x000fc80000410000 */
[----:B------:R-:W-:Y:S02]  /*3380*/  @P5 FADD.FTZ R93, R93, R92 ;  /* 0x0000005c5d5d5221 */ /* 0x000fe40000010000 */
.L_x_1368:
[----:B------:R-:W-:Y:S05]  /*3390*/  BSYNC B1 ;  /* 0x0000000000017941 */ /* 0x000fea0003800000 */
.L_x_1366:
        /* <DEDUP_REMOVED lines=14> */
.L_x_1370:
[----:B------:R-:W-:Y:S05]  /*3480*/  BSYNC B1 ;  /* 0x0000000000017941 */ /* 0x000fea0003800000 */
.L_x_1369:
[----:B------:R-:W-:Y:S01]  /*3490*/  BSSY B1, `(.L_x_1371) ;  /* 0x000000e000017945 */ /* 0x000fe20003800000 */
[----:B------:R-:W-:Y:S01]  /*34a0*/  @P0 PRMT R42, R42, 0x5410, R92 ;  /* 0x000054102a2a0816 */ /* 0x000fe2000000005c */
[----:B------:R-:W-:Y:S05]  /*34b0*/  @P3 BRA `(.L_x_1372) ;  /* 0x0000004000003947 */ /* 0x000fea0003800000 */
[----:B------:R-:W-:Y:S01]  /*34c0*/  MOV R93, RZ ;  /* 0x000000ff005d7202 */ /* 0x000fe20000000f00 */
[----:B------:R-:W-:Y:S05]  /*34d0*/  @!P5 BRA `(.L_x_1373) ;  /* 0x000000900000d947 */ /* 0x000fea0003800000 */
[----:B-----5:R-:W-:Y:S01]  /*34e0*/  HADD2.F32 R93, -RZ, R27.H0_H0 ;  /* 0x2000001bff5d7230 */ /* 0x020fe20000004100 */
[----:B------:R-:W-:Y:S05]  /*34f0*/  BRA `(.L_x_1373) ;  /* 0x0000007000007947 */ /* 0x000fea0003800000 */
.L_x_1372:
[----:B------:R-:W-:Y:S01]  /*3500*/  ISETP.NE.AND P6, PT, R8, RZ, PT ;  /* 0x000000ff0800720c */ /* 0x000fe20003fc5270 */
[----:B-----5:R-:W-:-:S03]  /*3510*/  @P5 HADD2.F32 R92, -RZ, R27.H0_H0 ;  /* 0x2000001bff5c5230 */ /* 0x020fc60000004100 */
[----:B------:R-:W-:-:S05]  /*3520*/  FSEL R93, R97, RZ, !P6 ;  /* 0x000000ff615d7208 */ /* 0x000fca0007000000 */
[----:B------:R-:W-:-:S04]  /*3530*/  FFMA.FTZ R93, R151, R98, R93 ;  /* 0x00000062975d7223 */ /* 0x000fc8000001005d */
[----:B------:R-:W-:-:S04]  /*3540*/  FADD.FTZ R93, R150, -R93 ;  /* 0x8000005d965d7221 */ /* 0x000fc80000010000 */
[----:B------:R-:W-:-:S04]  /*3550*/  FMUL.FTZ R93, R116, R93 ;  /* 0x0000005d745d7220 */ /* 0x000fc80000410000 */
[----:B------:R-:W-:Y:S02]  /*3560*/  @P5 FADD.FTZ R93, R93, R92 ;  /* 0x0000005c5d5d5221 */ /* 0x000fe40000010000 */
.L_x_1373:
[----:B------:R-:W-:Y:S05]  /*3570*/  BSYNC B1 ;  /* 0x0000000000017941 */ /* 0x000fea0003800000 */
.L_x_1371:
        /* <DEDUP_REMOVED lines=14> */
.L_x_1375:
[----:B------:R-:W-:Y:S05]  /*3660*/  BSYNC B1 ;  /* 0x0000000000017941 */ /* 0x000fea0003800000 */
.L_x_1374:
[----:B------:R-:W-:Y:S01]  /*3670*/  BSSY B1, `(.L_x_1376) ;  /* 0x000000e000017945 */ /* 0x000fe20003800000 */
[----:B------:R-:W-:Y:S01]  /*3680*/  @P0 PRMT R43, R92, 0x7610, R43 ;  /* 0x000076105c2b0816 */ /* 0x000fe2000000002b */
[----:B------:R-:W-:Y:S05]  /*3690*/  @P3 BRA `(.L_x_1377) ;  /* 0x0000004000003947 */ /* 0x000fea0003800000 */
[----:B------:R-:W-:Y:S01]  /*36a0*/  HFMA2.MMA R116, -RZ, RZ, 0, 0 ;  /* 0x00000000ff747435 */ /* 0x000fe200000001ff */
[----:B------:R-:W-:Y:S05]  /*36b0*/  @!P5 BRA `(.L_x_1378) ;  /* 0x000000900000d947 */ /* 0x000fea0003800000 */
[----:B-----5:R-:W-:Y:S01]  /*36c0*/  HADD2.F32 R116, -RZ, R27.H1_H1 ;  /* 0x3000001bff747230 */ /* 0x020fe20000004100 */
[----:B------:R-:W-:Y:S05]  /*36d0*/  BRA `(.L_x_1378) ;  /* 0x0000007000007947 */ /* 0x000fea0003800000 */
.L_x_1377:
[----:B------:R-:W-:Y:S01]  /*36e0*/  ISETP.NE.AND P3, PT, R8, RZ, PT ;  /* 0x000000ff0800720c */ /* 0x000fe20003f65270 */
[----:B-----5:R-:W-:-:S03]  /*36f0*/  @P5 HADD2.F32 R95, -RZ, R27.H1_H1 ;  /* 0x3000001bff5f5230 */ /* 0x020fc60000004100 */
[----:B------:R-:W-:-:S05]  /*3700*/  FSEL R93, R97, RZ, !P3 ;  /* 0x000000ff615d7208 */ /* 0x000fca0005800000 */
[----:B------:R-:W-:-:S04]  /*3710*/  FFMA.FTZ R93, R153, R98, R93 ;  /* 0x00000062995d7223 */ /* 0x000fc8000001005d */
[----:B------:R-:W-:-:S04]  /*3720*/  FADD.FTZ R93, R152, -R93 ;  /* 0x8000005d985d7221 */ /* 0x000fc80000010000 */
[----:B------:R-:W-:-:S04]  /*3730*/  FMUL.FTZ R116, R116, R93 ;  /* 0x0000005d74747220 */ /* 0x000fc80000410000 */
[----:B------:R-:W-:Y:S02]  /*3740*/  @P5 FADD.FTZ R116, R116, R95 ;  /* 0x0000005f74745221 */ /* 0x000fe40000010000 */
.L_x_1378:
[----:B------:R-:W-:Y:S05]  /*3750*/  BSYNC B1 ;  /* 0x0000000000017941 */ /* 0x000fea0003800000 */
.L_x_1376:
        /* <DEDUP_REMOVED lines=12> */
[----:B0-----:R-:W-:Y:S02]  /*3820*/  MOV R94, RZ ;  /* 0x000000ff005e7202 */ /* 0x001fe40000000f00 */
[----:B------:R-:W-:-:S08]  /*3830*/  FMUL.FTZ R95, R116, c[0x0][0x1e8] ;  /* 0x00007a00745f7a20 */ /* 0x000fd00000410000 */
[----:B------:R-:W-:Y:S01]  /*3840*/  @P0 HADD2.F32 R98, -RZ, R91.H1_H1 ;  /* 0x3000005bff620230 */ /* 0x000fe20000004100 */
[----:B------:R-:W-:-:S04]  /*3850*/  @P0 FMUL.FTZ R94, R118, R95 ;  /* 0x0000005f765e0220 */ /* 0x000fc80000410000 */
[----:B------:R-:W-:Y:S01]  /*3860*/  @P0 FMUL.FTZ R96, R98, R95 ;  /* 0x0000005f62600220 */ /* 0x000fe20000410000 */
[----:B------:R-:W-:-:S03]  /*3870*/  F2FP.PACK_AB R94, RZ, R94 ;  /* 0x0000005eff5e723e */ /* 0x000fc600000000ff */
[----:B------:R-:W-:Y:S01]  /*3880*/  FADD.FTZ R71, R71, R96 ;  /* 0x0000006047477221 */ /* 0x000fe20000010000 */
[----:B------:R-:W-:Y:S02]  /*3890*/  PRMT R79, R79, 0x5410, R94 ;  /* 0x000054104f4f7816 */ /* 0x000fe4000000005e */
.L_x_1380:
[----:B------:R-:W-:Y:S05]  /*38a0*/  BSYNC B1 ;  /* 0x0000000000017941 */ /* 0x000fea0003800000 */
.L_x_1379:
[----:B------:R1:W-:Y:S02]  /*38b0*/  @P4 STG.E.128 [R92.64], R76 ;  /* 0x0000004c5c004986 */ /* 0x0003e4000c101d04 */
.L_x_1338:
[----:B------:R-:W-:Y:S05]  /*38c0*/  BSYNC B0 ;  /* 0x0000000000007941 */ /* 0x000fea0003800000 */
.L_x_1337:
[----:B------:R-:W-:Y:S02]  /*38d0*/  IADD3 R103, R103, c[0x0][0x160], RZ ;  /* 0x0000580067677a10 */ /* 0x000fe40007ffe0ff */
[----:B------:R-:W-:Y:S02]  /*38e0*/  LOP3.LUT P3, RZ, R117, 0xff, RZ, 0xc0, !PT ;  /* 0x000000ff75ff7812 */ /* 0x000fe4000786c0ff */
[----:B------:R-:W-:Y:S02]  /*38f0*/  ISETP.GE.AND P0, PT, R103, c[0x0][0x164], PT ;  /* 0x0000590067007a0c */ /* 0x000fe40003f06270 */
[----:B------:R-:W-:-:S11]  /*3900*/  SEL R117, RZ, 0x1, P3 ;  /* 0x00000001ff757807 */ /* 0x000fd60001800000 */
[----:B01---5:R-:W-:Y:S01]  /*3910*/  @P0 CALL.REL.NOINC `(.L_x_1283) ;  /* 0x0000001000000944 */ /* 0x023fe20003c00000 */
[----:B------:R-:W-:Y:S05]  /*3920*/  BRA `(.L_x_1381) ;  /* 0xffffcc2000007947 */ /* 0x000fea000383ffff */
.L_x_1283:
        /* <DEDUP_REMOVED lines=18> */
.L_x_1383:
[----:B------:R-:W-:Y:S05]  /*3a50*/  BSYNC B0 ;  /* 0x0000000000007941 */ /* 0x000fea0003800000 */
.L_x_1382:
        /* <DEDUP_REMOVED lines=12> */
.L_x_1291:
[----:B------:R-:W-:Y:S01]  /*3b20*/  HFMA2.MMA R97, -RZ, RZ, 0, 9.5367431640625e-07 ;  /* 0x00000010ff617435 */ /* 0x000fe200000001ff */
[----:B------:R-:W-:-:S02]  /*3b30*/  MOV R98, R157 ;  /* 0x0000009d00627202 */ /* 0x000fc40000000f00 */
[----:B------:R-:W-:Y:S02]  /*3b40*/  MOV R96, 0x1f ;  /* 0x0000001f00607802 */ /* 0x000fe40000000f00 */
[----:B------:R-:W-:Y:S02]  /*3b50*/  MOV R95, 0xffffffff ;  /* 0xffffffff005f7802 */ /* 0x000fe40000000f00 */
[----:B------:R-:W-:Y:S02]  /*3b60*/  MOV R92, 0x3b80 ;  /* 0x00003b80005c7802 */ /* 0x000fe40000000f00 */
[----:B0----5:R-:W-:Y:S05]  /*3b70*/  CALL.REL.NOINC `($__internal_37_$__cuda_sm70_shflsync_down_p) ;  /* 0x0000046000007944 */ /* 0x021fea0003c00000 */
[----:B-1----:R-:W-:Y:S01]  /*3b80*/  MOV R122, R95 ;  /* 0x0000005f007a7202 */ /* 0x002fe20000000f00 */
[----:B0-----:R-:W-:Y:S05]  /*3b90*/  BRA `(.L_x_1384) ;  /* 0xffffd92000007947 */ /* 0x001fea000383ffff */
.L_x_1292:
[----:B------:R-:W-:Y:S01]  /*3ba0*/  HFMA2.MMA R97, -RZ, RZ, 0, 9.5367431640625e-07 ;  /* 0x00000010ff617435 */ /* 0x000fe200000001ff */
[----:B------:R-:W-:Y:S02]  /*3bb0*/  MOV R98, R158 ;  /* 0x0000009e00627202 */ /* 0x000fe40000000f00 */
[----:B------:R-:W-:Y:S02]  /*3bc0*/  MOV R96, 0x1f ;  /* 0x0000001f00607802 */ /* 0x000fe40000000f00 */
[----:B------:R-:W-:-:S02]  /*3bd0*/  MOV R95, 0xffffffff ;  /* 0xffffffff005f7802 */ /* 0x000fc40000000f00 */
[----:B------:R-:W-:Y:S02]  /*3be0*/  MOV R92, 0x3c00 ;  /* 0x00003c00005c7802 */ /* 0x000fe40000000f00 */
[----:B01---5:R-:W-:Y:S05]  /*3bf0*/  CALL.REL.NOINC `($__internal_37_$__cuda_sm70_shflsync_down_p) ;  /* 0x000003e000007944 */ /* 0x023fea0003c00000 */
[----:B------:R-:W-:Y:S01]  /*3c00*/  FADD.FTZ R122, R122, R157 ;  /* 0x0000009d7a7a7221 */ /* 0x000fe20000010000 */
[----:B0-----:R-:W-:Y:S01]  /*3c10*/  HFMA2.MMA R97, -RZ, RZ, 0, 4.76837158203125e-07 ;  /* 0x00000008ff617435 */ /* 0x001fe200000001ff */
[----:B-1----:R-:W-:Y:S01]  /*3c20*/  FADD.FTZ R158, R158, R95 ;  /* 0x0000005f9e9e7221 */ /* 0x002fe20000010000 */
[----:B------:R-:W-:Y:S02]  /*3c30*/  MOV R96, 0x1f ;  /* 0x0000001f00607802 */ /* 0x000fe40000000f00 */
[----:B------:R-:W-:Y:S02]  /*3c40*/  MOV R95, 0xffffffff ;  /* 0xffffffff005f7802 */ /* 0x000fe40000000f00 */
[----:B------:R-:W-:Y:S02]  /*3c50*/  MOV R98, R122 ;  /* 0x0000007a00627202 */ /* 0x000fe40000000f00 */
[----:B------:R-:W-:Y:S02]  /*3c60*/  MOV R92, 0x3c80 ;  /* 0x00003c80005c7802 */ /* 0x000fe40000000f00 */
[----:B------:R-:W-:Y:S05]  /*3c70*/  CALL.REL.NOINC `($__internal_37_$__cuda_sm70_shflsync_down_p) ;  /* 0x0000036000007944 */ /* 0x000fea0003c00000 */
[----:B0-----:R-:W-:Y:S01]  /*3c80*/  HFMA2.MMA R97, -RZ, RZ, 0, 4.76837158203125e-07 ;  /* 0x00000008ff617435 */ /* 0x001fe200000001ff */
[----:B-1----:R-:W-:-:S02]  /*3c90*/  MOV R99, R95 ;  /* 0x0000005f00637202 */ /* 0x002fc40000000f00 */
[----:B------:R-:W-:Y:S02]  /*3ca0*/  MOV R98, R158 ;  /* 0x0000009e00627202 */ /* 0x000fe40000000f00 */
[----:B------:R-:W-:Y:S02]  /*3cb0*/  MOV R96, 0x1f ;  /* 0x0000001f00607802 */ /* 0x000fe40000000f00 */
[----:B------:R-:W-:Y:S02]  /*3cc0*/  MOV R95, 0xffffffff ;  /* 0xffffffff005f7802 */ /* 0x000fe40000000f00 */
[----:B------:R-:W-:Y:S02]  /*3cd0*/  MOV R92, 0x3cf0 ;  /* 0x00003cf0005c7802 */ /* 0x000fe40000000f00 */
[----:B------:R-:W-:Y:S05]  /*3ce0*/  CALL.REL.NOINC `($__internal_37_$__cuda_sm70_shflsync_down_p) ;  /* 0x000002f000007944 */ /* 0x000fea0003c00000 */
[----:B------:R-:W-:Y:S01]  /*3cf0*/  FADD.FTZ R122, R99, R122 ;  /* 0x0000007a637a7221 */ /* 0x000fe20000010000 */
[----:B0-----:R-:W-:Y:S01]  /*3d00*/  HFMA2.MMA R97, -RZ, RZ, 0, 2.384185791015625e-07 ;  /* 0x00000004ff617435 */ /* 0x001fe200000001ff */
[----:B-1----:R-:W-:Y:S01]  /*3d10*/  FADD.FTZ R158, R158, R95 ;  /* 0x0000005f9e9e7221 */ /* 0x002fe20000010000 */
[----:B------:R-:W-:Y:S02]  /*3d20*/  MOV R96, 0x1f ;  /* 0x0000001f00607802 */ /* 0x000fe40000000f00 */
[----:B------:R-:W-:-:S02]  /*3d30*/  MOV R95, 0xffffffff ;  /* 0xffffffff005f7802 */ /* 0x000fc40000000f00 */
[----:B------:R-:W-:Y:S02]  /*3d40*/  MOV R98, R122 ;  /* 0x0000007a00627202 */ /* 0x000fe40000000f00 */
[----:B------:R-:W-:Y:S02]  /*3d50*/  MOV R92, 0x3d70 ;  /* 0x00003d70005c7802 */ /* 0x000fe40000000f00 */
[----:B------:R-:W-:Y:S05]  /*3d60*/  CALL.REL.NOINC `($__internal_37_$__cuda_sm70_shflsync_down_p) ;  /* 0x0000027000007944 */ /* 0x000fea0003c00000 */
[----:B0-----:R-:W-:Y:S01]  /*3d70*/  HFMA2.MMA R97, -RZ, RZ, 0, 2.384185791015625e-07 ;  /* 0x00000004ff617435 */ /* 0x001fe200000001ff */
[----:B-1----:R-:W-:Y:S02]  /*3d80*/  MOV R99, R95 ;  /* 0x0000005f00637202 */ /* 0x002fe40000000f00 */
[----:B------:R-:W-:Y:S02]  /*3d90*/  MOV R98, R158 ;  /* 0x0000009e00627202 */ /* 0x000fe40000000f00 */
[----:B------:R-:W-:Y:S02]  /*3da0*/  MOV R96, 0x1f ;  /* 0x0000001f00607802 */ /* 0x000fe40000000f00 */
[----:B------:R-:W-:Y:S02]  /*3db0*/  MOV R95, 0xffffffff ;  /* 0xffffffff005f7802 */ /* 0x000fe40000000f00 */
[----:B------:R-:W-:-:S02]  /*3dc0*/  MOV R92, 0x3de0 ;  /* 0x00003de0005c7802 */ /* 0x000fc40000000f00 */
[----:B------:R-:W-:Y:S05]  /*3dd0*/  CALL.REL.NOINC `($__internal_37_$__cuda_sm70_shflsync_down_p) ;  /* 0x0000020000007944 */ /* 0x000fea0003c00000 */
[----:B------:R-:W-:Y:S01]  /*3de0*/  FADD.FTZ R122, R99, R122 ;  /* 0x0000007a637a7221 */ /* 0x000fe20000010000 */
[----:B0-----:R-:W-:Y:S01]  /*3df0*/  HFMA2.MMA R97, -RZ, RZ, 0, 1.1920928955078125e-07 ;  /* 0x00000002ff617435 */ /* 0x001fe200000001ff */
[----:B-1----:R-:W-:Y:S01]  /*3e00*/  FADD.FTZ R158, R158, R95 ;  /* 0x0000005f9e9e7221 */ /* 0x002fe20000010000 */
[----:B------:R-:W-:-:S02]  /*3e10*/  MOV R96, 0x1f ;  /* 0x0000001f00607802 */ /* 0x000fc40000000f00 */
[----:B------:R-:W-:Y:S02]  /*3e20*/  MOV R95, 0xffffffff ;  /* 0xffffffff005f7802 */ /* 0x000fe40000000f00 */
[----:B------:R-:W-:Y:S02]  /*3e30*/  MOV R98, R122 ;  /* 0x0000007a00627202 */ /* 0x000fe40000000f00 */
[----:B------:R-:W-:Y:S02]  /*3e40*/  MOV R92, 0x3e60 ;  /* 0x00003e60005c7802 */ /* 0x000fe40000000f00 */
[----:B------:R-:W-:Y:S05]  /*3e50*/  CALL.REL.NOINC `($__internal_37_$__cuda_sm70_shflsync_down_p) ;  /* 0x0000018000007944 */ /* 0x000fea0003c00000 */
[----:B0-----:R-:W-:Y:S01]  /*3e60*/  HFMA2.MMA R97, -RZ, RZ, 0, 1.1920928955078125e-07 ;  /* 0x00000002ff617435 */ /* 0x001fe200000001ff */
[----:B-1----:R-:W-:Y:S02]  /*3e70*/  MOV R99, R95 ;  /* 0x0000005f00637202 */ /* 0x002fe40000000f00 */
[----:B------:R-:W-:Y:S02]  /*3e80*/  MOV R98, R158 ;  /* 0x0000009e00627202 */ /* 0x000fe40000000f00 */
[----:B------:R-:W-:Y:S02]  /*3e90*/  MOV R96, 0x1f ;  /* 0x0000001f00607802 */ /* 0x000fe40000000f00 */
[----:B------:R-:W-:-:S02]  /*3ea0*/  MOV R95, 0xffffffff ;  /* 0xffffffff005f7802 */ /* 0x000fc40000000f00 */
[----:B------:R-:W-:Y:S02]  /*3eb0*/  MOV R92, 0x3ed0 ;  /* 0x00003ed0005c7802 */ /* 0x000fe40000000f00 */
[----:B------:R-:W-:Y:S05]  /*3ec0*/  CALL.REL.NOINC `($__internal_37_$__cuda_sm70_shflsync_down_p) ;  /* 0x0000011000007944 */ /* 0x000fea0003c00000 */
[----:B------:R-:W-:Y:S01]  /*3ed0*/  FADD.FTZ R99, R99, R122 ;  /* 0x0000007a63637221 */ /* 0x000fe20000010000 */
[----:B0-----:R-:W-:Y:S01]  /*3ee0*/  HFMA2.MMA R97, -RZ, RZ, 0, 5.9604644775390625e-08 ;  /* 0x00000001ff617435 */ /* 0x001fe200000001ff */
[----:B-1----:R-:W-:Y:S01]  /*3ef0*/  FADD.FTZ R123, R158, R95 ;  /* 0x0000005f9e7b7221 */ /* 0x002fe20000010000 */
[----:B------:R-:W-:Y:S02]  /*3f00*/  MOV R96, 0x1f ;  /* 0x0000001f00607802 */ /* 0x000fe40000000f00 */
[----:B------:R-:W-:Y:S02]  /*3f10*/  MOV R95, 0xffffffff ;  /* 0xffffffff005f7802 */ /* 0x000fe40000000f00 */
[----:B------:R-:W-:Y:S02]  /*3f20*/  MOV R98, R99 ;  /* 0x0000006300627202 */ /* 0x000fe40000000f00 */
[----:B------:R-:W-:Y:S02]  /*3f30*/  MOV R92, 0x3f50 ;  /* 0x00003f50005c7802 */ /* 0x000fe40000000f00 */
[----:B------:R-:W-:Y:S05]  /*3f40*/  CALL.REL.NOINC `($__internal_37_$__cuda_sm70_shflsync_down_p) ;  /* 0x0000009000007944 */ /* 0x000fea0003c00000 */
[----:B0-----:R-:W-:Y:S01]  /*3f50*/  HFMA2.MMA R97, -RZ, RZ, 0, 5.9604644775390625e-08 ;  /* 0x00000001ff617435 */ /* 0x001fe200000001ff */
[----:B-1----:R-:W-:-:S02]  /*3f60*/  MOV R122, R95 ;  /* 0x0000005f007a7202 */ /* 0x002fc40000000f00 */
[----:B------:R-:W-:Y:S02]  /*3f70*/  MOV R98, R123 ;  /* 0x0000007b00627202 */ /* 0x000fe40000000f00 */
[----:B------:R-:W-:Y:S02]  /*3f80*/  MOV R96, 0x1f ;  /* 0x0000001f00607802 */ /* 0x000fe40000000f00 */
[----:B------:R-:W-:Y:S02]  /*3f90*/  MOV R95, 0xffffffff ;  /* 0xffffffff005f7802 */ /* 0x000fe40000000f00 */
[----:B------:R-:W-:Y:S02]  /*3fa0*/  MOV R92, 0x3fc0 ;  /* 0x00003fc0005c7802 */ /* 0x000fe40000000f00 */
[----:B------:R-:W-:Y:S05]  /*3fb0*/  CALL.REL.NOINC `($__internal_37_$__cuda_sm70_shflsync_down_p) ;  /* 0x0000002000007944 */ /* 0x000fea0003c00000 */
[----:B01----:R-:W-:Y:S01]  /*3fc0*/  MOV R98, R95 ;  /* 0x0000005f00627202 */ /* 0x003fe20000000f00 */
[----:B------:R-:W-:Y:S05]  /*3fd0*/  BRA `(.L_x_1385) ;  /* 0xffffd60000007947 */ /* 0x000fea000383ffff */
        .weak           $__internal_37_$__cuda_sm70_shflsync_down_p
        .type           $__internal_37_$__cuda_sm70_shflsync_down_p,@function
        .size           $__internal_37_$__cuda_sm70_shflsync_down_p,(.L_x_6839 - $__internal_37_$__cuda_sm70_shflsync_down_p)
$__internal_37_$__cuda_sm70_shflsync_down_p:
[----:B------:R-:W-:Y:S01]  /*3fe0*/  HFMA2.MMA R93, -RZ, RZ, 0, 0 ;  /* 0x00000000ff5d7435 */ /* 0x000fe200000001ff */
[----:B------:R-:W-:Y:S04]  /*3ff0*/  WARPSYNC R95 ;  /* 0x0000005f00007348 */ /* 0x000fe80003800000 */
[----:B------:R0:W1:Y:S01]  /*4000*/  SHFL.DOWN PT, R95, R98, R97, R96 ;  /* 0x08000061625f7389 */ /* 0x00006200000e0060 */
[----:B------:R-:W-:Y:S05]  /*4010*/  RET.REL.NODEC R92 `(_ZN10layer_norm13ln_bwd_kernelINS_13Kernel_traitsI6__halfS2_S2_S2_fjLj2048ELj1ELj1ELj4ELj16ENS_18Kernel_traits_baseILj2048ES2_S2_S2_S2_fjLj128EEEEELb1ELb1ELb1ELb0EEEvNS_9BwdParamsE) ;  /* 0xffffbfe05c007950 */ /* 0x000fea0003c3ffff */
.L_x_1386:
        /* <DEDUP_REMOVED lines=14> */
.L_x_6839:


//--------------------- .text._ZN10layer_norm22ln_bwd_finalize_kernelINS_22Kernel_traits_finalizeILj2048E6__halfS2_S2_S2_fjLb1ELj1024ELj4ENS_18Kernel_traits_baseILj2048ES2_S2_S2_S2_fjLj1024EEEEELb1ELb1EEEvNS_9BwdParamsE --------------------------
	.section	.text._ZN10layer_norm22ln_bwd_finalize_kernelINS_22Kernel_traits_finalizeILj2048E6__halfS2_S2_S2_fjLb1ELj1024ELj4ENS_18Kernel_traits_baseILj2048ES2_S2_S2_S2_fjLj1024EEEEELb1ELb1EEEvNS_9BwdParamsE,"ax",@progbits
	.sectioninfo	@"SHI_REGISTERS=32"
	.align	128
        .global         _ZN10layer_norm22ln_bwd_finalize_kernelINS_22Kernel_traits_finalizeILj2048E6__halfS2_S2_S2_fjLb1ELj1024ELj4ENS_18Kernel_traits_baseILj2048ES2_S2_S2_S2_fjLj1024EEEEELb1ELb1EEEvNS_9BwdParamsE
        .type           _ZN10layer_norm22ln_bwd_finalize_kernelINS_22Kernel_traits_finalizeILj2048E6__halfS2_S2_S2_fjLb1ELj1024ELj4ENS_18Kernel_traits_baseILj2048ES2_S2_S2_S2_fjLj1024EEEEELb1ELb1EEEvNS_9BwdParamsE,@function
        .size           _ZN10layer_norm22ln_bwd_finalize_kernelINS_22Kernel_traits_finalizeILj2048E6__halfS2_S2_S2_fjLb1ELj1024ELj4ENS_18Kernel_traits_baseILj2048ES2_S2_S2_S2_fjLj1024EEEEELb1ELb1EEEvNS_9BwdParamsE,(.L_x_6840 - _ZN10layer_norm22ln_bwd_finalize_kernelINS_22Kernel_traits_finalizeILj2048E6__halfS2_S2_S2_fjLb1ELj1024ELj4ENS_18Kernel_traits_baseILj2048ES2_S2_S2_S2_fjLj1024EEEEELb1ELb1EEEvNS_9BwdParamsE)
        .other          _ZN10layer_norm22ln_bwd_finalize_kernelINS_22Kernel_traits_finalizeILj2048E6__halfS2_S2_S2_fjLb1ELj1024ELj4ENS_18Kernel_traits_baseILj2048ES2_S2_S2_S2_fjLj1024EEEEELb1ELb1EEEvNS_9BwdParamsE,@"STO_CUDA_ENTRY STV_DEFAULT"
_ZN10layer_norm22ln_bwd_finalize_kernelINS_22Kernel_traits_finalizeILj2048E6__halfS2_S2_S2_fjLb1ELj1024ELj4ENS_18Kernel_traits_baseILj2048ES2_S2_S2_S2_fjLj1024EEEEELb1ELb1EEEvNS_9BwdParamsE:
.text._ZN10layer_norm22ln_bwd_finalize_kernelINS_22Kernel_traits_finalizeILj2048E6__halfS2_S2_S2_fjLb1ELj1024ELj4ENS_18Kernel_traits_baseILj2048ES2_S2_S2_S2_fjLj1024EEEEELb1ELb1EEEvNS_9BwdParamsE:
        /* <DEDUP_REMOVED lines=19> */
.L_x_1399:
        /* <DEDUP_REMOVED lines=32> */
.L_x_1391:
        /* <DEDUP_REMOVED lines=47> */
.L_x_1390:
[----:B------:R-:W-:Y:S05]  /*0620*/  BSYNC B1 ;  /* 0x0000000000017941 */ /* 0x000fea0003800000 */
.L_x_1389:
        /* <DEDUP_REMOVED lines=29> */
.L_x_1393:
[----:B------:R-:W-:Y:S05]  /*0800*/  BSYNC B1 ;  /* 0x0000000000017941 */ /* 0x000fea0003800000 */
.L_x_1392:
        /* <DEDUP_REMOVED lines=13> */
.L_x_1388:
[----:B------:R-:W-:Y:S05]  /*08e0*/  BSYNC B0 ;  /* 0x0000000000007941 */ /* 0x000fea0003800000 */
.L_x_1387:
        /* <DEDUP_REMOVED lines=12> */
.L_x_1400:
        /* <DEDUP_REMOVED lines=27> */
.L_x_1401:
        /* <DEDUP_REMOVED lines=9> */
.L_x_1394:
        /* <DEDUP_REMOVED lines=19> */
.L_x_1398:
[----:B------:R-:W-:Y:S05]  /*0d20*/  BSYNC B0 ;  /* 0x0000000000007941 */ /* 0x000fea0003800000 */
.L_x_1397:
[C---:B------:R-:W-:Y:S02]  /*0d30*/  ISETP.GT.U32.AND P1, PT, R4.reuse, -0x801, PT ;  /* 0xfffff7ff0400780c */ /* 0x040fe40003f24070 */
[----:B------:R-:W-:-:S02]  /*0d40*/  IADD3 R4, R4, 0x800, RZ ;  /* 0x0000080004047810 */ /* 0x000fc40007ffe0ff */
[----:B------:R-:W-:-:S09]  /*0d50*/  IADD3 R5, R5, 0x400, RZ ;  /* 0x0000040005057810 */ /* 0x000fd20007ffe0ff */
[----:B012---:R-:W-:Y:S05]  /*0d60*/  @P1 BRA `(.L_x_1399) ;  /* 0xfffff3c000001947 */ /* 0x007fea000383ffff */
[----:B------:R-:W-:Y:S05]  /*0d70*/  EXIT ;  /* 0x000000000000794d */ /* 0x000fea0003800000 */
.L_x_1395:
[----:B------:R-:W-:Y:S01]  /*0d80*/  HFMA2.MMA R14, -RZ, RZ, 0, 1.847743988037109375e-06 ;  /* 0x0000001fff0e7435 */ /* 0x000fe200000001ff */
[----:B---3--:R-:W-:Y:S01]  /*0d90*/  IMAD.MOV.U32 R18, RZ, RZ, R10 ;  /* 0x000000ffff127224 */ /* 0x008fe200078e000a */
[----:B------:R-:W-:Y:S01]  /*0da0*/  MOV R17, 0x1 ;  /* 0x0000000100117802 */ /* 0x000fe20000000f00 */
[----:B------:R-:W-:Y:S01]  /*0db0*/  IMAD.MOV.U32 R19, RZ, RZ, -0x1 ;  /* 0xffffffffff137424 */ /* 0x000fe200078e00ff */
[----:B------:R-:W-:Y:S02]  /*0dc0*/  MOV R8, 0xde0 ;  /* 0x00000de000087802 */ /* 0x000fe40000000f00 */
[----:B012---:R-:W-:Y:S05]  /*0dd0*/  CALL.REL.NOINC `($__internal_38_$__cuda_sm70_shflsync_bfly_p) ;  /* 0x0000059000007944 */ /* 0x007fea0003c00000 */
[----:B01----:R-:W-:Y:S05]  /*0de0*/  BRA `(.L_x_1400) ;  /* 0xfffffbc000007947 */ /* 0x003fea000383ffff */
.L_x_1396:
[----:B------:R-:W-:Y:S01]  /*0df0*/  HFMA2.MMA R14, -RZ, RZ, 0, 1.847743988037109375e-06 ;  /* 0x0000001fff0e7435 */ /* 0x000fe200000001ff */
[----:B------:R-:W-:Y:S01]  /*0e00*/  MOV R17, 0x2 ;  /* 0x0000000200117802 */ /* 0x000fe20000000f00 */
[----:B------:R-:W-:Y:S01]  /*0e10*/  IMAD.MOV.U32 R19, RZ, RZ, -0x1 ;  /* 0xffffffffff137424 */ /* 0x000fe200078e00ff */
[----:B------:R-:W-:-:S03]  /*0e20*/  MOV R8, 0xe40 ;  /* 0x00000e4000087802 */ /* 0x000fc60000000f00 */
[----:B0123--:R-:W-:Y:S05]  /*0e30*/  CALL.REL.NOINC `($__internal_38_$__cuda_sm70_shflsync_bfly_p) ;  /* 0x0000053000007944 */ /* 0x00ffea0003c00000 */
[----:B01----:R-:W-:Y:S01]  /*0e40*/  FADD.FTZ R18, R18, R14 ;  /* 0x0000000e12127221 */ /* 0x003fe20000010000 */
[----:B------:R-:W-:Y:S01]  /*0e50*/  HFMA2.MMA R14, -RZ, RZ, 0, 1.847743988037109375e-06 ;  /* 0x0000001fff0e7435 */ /* 0x000fe200000001ff */
[----:B------:R-:W-:Y:S01]  /*0e60*/  MOV R17, 0x4 ;  /* 0x0000000400117802 */ /* 0x000fe20000000f00 */
[----:B------:R-:W-:Y:S01]  /*0e70*/  IMAD.MOV.U32 R19, RZ, RZ, -0x1 ;  /* 0xffffffffff137424 */ /* 0x000fe200078e00ff */
[----:B------:R-:W-:-:S03]  /*0e80*/  MOV R8, 0xea0 ;  /* 0x00000ea000087802 */ /* 0x000fc60000000f00 */
[----:B------:R-:W-:Y:S05]  /*0e90*/  CALL.REL.NOINC `($__internal_38_$__cuda_sm70_shflsync_bfly_p) ;  /* 0x000004d000007944 */ /* 0x000fea0003c00000 */
[----:B01----:R-:W-:Y:S01]  /*0ea0*/  FADD.FTZ R18, R18, R14 ;  /* 0x0000000e12127221 */ /* 0x003fe20000010000 */
[----:B------:R-:W-:Y:S01]  /*0eb0*/  HFMA2.MMA R14, -RZ, RZ, 0, 1.847743988037109375e-06 ;  /* 0x0000001fff0e7435 */ /* 0x000fe200000001ff */
[----:B------:R-:W-:Y:S01]  /*0ec0*/  MOV R17, 0x8 ;  /* 0x0000000800117802 */ /* 0x000fe20000000f00 */
[----:B------:R-:W-:Y:S01]  /*0ed0*/  IMAD.MOV.U32 R19, RZ, RZ, -0x1 ;  /* 0xffffffffff137424 */ /* 0x000fe200078e00ff */
[----:B------:R-:W-:-:S03]  /*0ee0*/  MOV R8, 0xf00 ;  /* 0x00000f0000087802 */ /* 0x000fc60000000f00 */
[----:B------:R-:W-:Y:S05]  /*0ef0*/  CALL.REL.NOINC `($__internal_38_$__cuda_sm70_shflsync_bfly_p) ;  /* 0x0000047000007944 */ /* 0x000fea0003c00000 */
[----:B-1----:R-:W-:Y:S01]  /*0f00*/  FADD.FTZ R10, R18, R14 ;  /* 0x0000000e120a7221 */ /* 0x002fe20000010000 */
[----:B------:R-:W-:Y:S01]  /*0f10*/  HFMA2.MMA R14, -RZ, RZ, 0, 1.847743988037109375e-06 ;  /* 0x0000001fff0e7435 */ /* 0x000fe200000001ff */
[----:B0-----:R-:W-:Y:S01]  /*0f20*/  MOV R17, 0x10 ;  /* 0x0000001000117802 */ /* 0x001fe20000000f00 */
[----:B------:R-:W-:Y:S01]  /*0f30*/  IMAD.MOV.U32 R19, RZ, RZ, -0x1 ;  /* 0xffffffffff137424 */ /* 0x000fe200078e00ff */
[----:B------:R-:W-:-:S02]  /*0f40*/  MOV R8, 0xf70 ;  /* 0x00000f7000087802 */ /* 0x000fc40000000f00 */
[----:B------:R-:W-:Y:S02]  /*0f50*/  MOV R18, R10 ;  /* 0x0000000a00127202 */ /* 0x000fe40000000f00 */
[----:B------:R-:W-:Y:S05]  /*0f60*/  CALL.REL.NOINC `($__internal_38_$__cuda_sm70_shflsync_bfly_p) ;  /* 0x0000040000007944 */ /* 0x000fea0003c00000 */
[----:B0-----:R-:W-:Y:S01]  /*0f70*/  HFMA2.MMA R17, -RZ, RZ, 0, 5.9604644775390625e-08 ;  /* 0x00000001ff117435 */ /* 0x001fe200000001ff */
[----:B-1----:R-:W-:Y:S01]  /*0f80*/  MOV R13, R14 ;  /* 0x0000000e000d7202 */ /* 0x002fe20000000f00 */
[----:B------:R-:W-:Y:S01]  /*0f90*/  IMAD.MOV.U32 R18, RZ, RZ, R15 ;  /* 0x000000ffff127224 */ /* 0x000fe200078e000f */
[----:B------:R-:W-:Y:S01]  /*0fa0*/  MOV R14, 0x1f ;  /* 0x0000001f000e7802 */ /* 0x000fe20000000f00 */
[----:B------:R-:W-:Y:S01]  /*0fb0*/  IMAD.MOV.U32 R19, RZ, RZ, -0x1 ;  /* 0xffffffffff137424 */ /* 0x000fe200078e00ff */
[----:B------:R-:W-:Y:S02]  /*0fc0*/  MOV R8, 0xfe0 ;  /* 0x00000fe000087802 */ /* 0x000fe40000000f00 */
[----:B------:R-:W-:Y:S05]  /*0fd0*/  CALL.REL.NOINC `($__internal_38_$__cuda_sm70_shflsync_bfly_p) ;  /* 0x0000039000007944 */ /* 0x000fea0003c00000 */
[----:B0-----:R-:W-:Y:S01]  /*0fe0*/  HFMA2.MMA R17, -RZ, RZ, 0, 1.1920928955078125e-07 ;  /* 0x00000002ff117435 */ /* 0x001fe200000001ff */
[----:B-1----:R-:W-:Y:S01]  /*0ff0*/  FADD.FTZ R18, R15, R14 ;  /* 0x0000000e0f127221 */ /* 0x002fe20000010000 */
[----:B------:R-:W-:Y:S01]  /*1000*/  MOV R14, 0x1f ;  /* 0x0000001f000e7802 */ /* 0x000fe20000000f00 */
[----:B------:R-:W-:Y:S01]  /*1010*/  IMAD.MOV.U32 R19, RZ, RZ, -0x1 ;  /* 0xffffffffff137424 */ /* 0x000fe200078e00ff */
[----:B------:R-:W-:Y:S02]  /*1020*/  MOV R8, 0x1040 ;  /* 0x0000104000087802 */ /* 0x000fe40000000f00 */
[----:B------:R-:W-:Y:S05]  /*1030*/  CALL.REL.NOINC `($__internal_38_$__cuda_sm70_shflsync_bfly_p) ;  /* 0x0000033000007944 */ /* 0x000fea0003c00000 */
[----:B0-----:R-:W-:Y:S01]  /*1040*/  HFMA2.MMA R17, -RZ, RZ, 0, 2.384185791015625e-07 ;  /* 0x00000004ff117435 */ /* 0x001fe200000001ff */
[----:B-1----:R-:W-:Y:S01]  /*1050*/  FADD.FTZ R18, R18, R14 ;  /* 0x0000000e12127221 */ /* 0x002fe20000010000 */
[----:B------:R-:W-:Y:S01]  /*1060*/  MOV R14, 0x1f ;  /* 0x0000001f000e7802 */ /* 0x000fe20000000f00 */
[----:B------:R-:W-:Y:S01]  /*1070*/  IMAD.MOV.U32 R19, RZ, RZ, -0x1 ;  /* 0xffffffffff137424 */ /* 0x000fe200078e00ff */
[----:B------:R-:W-:-:S02]  /*1080*/  MOV R8, 0x10a0 ;  /* 0x000010a000087802 */ /* 0x000fc40000000f00 */
[----:B------:R-:W-:Y:S05]  /*1090*/  CALL.REL.NOINC `($__internal_38_$__cuda_sm70_shflsync_bfly_p) ;  /* 0x000002d000007944 */ /* 0x000fea0003c00000 */
[----:B0-----:R-:W-:Y:S01]  /*10a0*/  HFMA2.MMA R17, -RZ, RZ, 0, 4.76837158203125e-07 ;  /* 0x00000008ff117435 */ /* 0x001fe200000001ff */
[----:B-1----:R-:W-:Y:S01]  /*10b0*/  FADD.FTZ R18, R18, R14 ;  /* 0x0000000e12127221 */ /* 0x002fe20000010000 */
[----:B------:R-:W-:Y:S01]  /*10c0*/  MOV R14, 0x1f ;  /* 0x0000001f000e7802 */ /* 0x000fe20000000f00 */
[----:B------:R-:W-:Y:S01]  /*10d0*/  IMAD.MOV.U32 R19, RZ, RZ, -0x1 ;  /* 0xffffffffff137424 */ /* 0x000fe200078e00ff */
[----:B------:R-:W-:-:S02]  /*10e0*/  MOV R8, 0x1100 ;  /* 0x0000110000087802 */ /* 0x000fc40000000f00 */
[----:B------:R-:W-:Y:S05]  /*10f0*/  CALL.REL.NOINC `($__internal_38_$__cuda_sm70_shflsync_bfly_p) ;  /* 0x0000027000007944 */ /* 0x000fea0003c00000 */
[----:B-1----:R-:W-:Y:S01]  /*1100*/  FADD.FTZ R12, R18, R14 ;  /* 0x0000000e120c7221 */ /* 0x002fe20000010000 */
[----:B0-----:R-:W-:Y:S01]  /*1110*/  HFMA2.MMA R17, -RZ, RZ, 0, 9.5367431640625e-07 ;  /* 0x00000010ff117435 */ /* 0x001fe200000001ff */
[----:B------:R-:W-:Y:S01]  /*1120*/  MOV R14, 0x1f ;  /* 0x0000001f000e7802 */ /* 0x000fe20000000f00 */
[----:B------:R-:W-:Y:S01]  /*1130*/  IMAD.MOV.U32 R19, RZ, RZ, -0x1 ;  /* 0xffffffffff137424 */ /* 0x000fe200078e00ff */
[----:B------:R-:W-:-:S02]  /*1140*/  MOV R8, 0x1170 ;  /* 0x0000117000087802 */ /* 0x000fc40000000f00 */
[----:B------:R-:W-:Y:S02]  /*1150*/  MOV R18, R12 ;  /* 0x0000000c00127202 */ /* 0x000fe40000000f00 */
[----:B------:R-:W-:Y:S05]  /*1160*/  CALL.REL.NOINC `($__internal_38_$__cuda_sm70_shflsync_bfly_p) ;  /* 0x0000020000007944 */ /* 0x000fea0003c00000 */
[----:B-1----:R-:W-:Y:S01]  /*1170*/  MOV R15, R14 ;  /* 0x0000000e000f7202 */ /* 0x002fe20000000f00 */
[----:B------:R-:W-:Y:S01]  /*1180*/  HFMA2.MMA R14, -RZ, RZ, 0, 1.847743988037109375e-06 ;  /* 0x0000001fff0e7435 */ /* 0x000fe200000001ff */
[----:B0-----:R-:W-:Y:S01]  /*1190*/  MOV R18, R11 ;  /* 0x0000000b00127202 */ /* 0x001fe20000000f00 */
[----:B------:R-:W-:Y:S01]  /*11a0*/  IMAD.MOV.U32 R17, RZ, RZ, 0x1 ;  /* 0x00000001ff117424 */ /* 0x000fe200078e00ff */
[----:B------:R-:W-:Y:S02]  /*11b0*/  MOV R19, 0xffffffff ;  /* 0xffffffff00137802 */ /* 0x000fe40000000f00 */
[----:B------:R-:W-:Y:S02]  /*11c0*/  MOV R8, 0x11e0 ;  /* 0x000011e000087802 */ /* 0x000fe40000000f00 */
[----:B------:R-:W-:Y:S05]  /*11d0*/  CALL.REL.NOINC `($__internal_38_$__cuda_sm70_shflsync_bfly_p) ;  /* 0x0000019000007944 */ /* 0x000fea0003c00000 */
[----:B0-----:R-:W-:Y:S01]  /*11e0*/  HFMA2.MMA R17, -RZ, RZ, 0, 1.1920928955078125e-07 ;  /* 0x00000002ff117435 */ /* 0x001fe200000001ff */
[----:B-1----:R-:W-:Y:S01]  /*11f0*/  FADD.FTZ R18, R11, R14 ;  /* 0x0000000e0b127221 */ /* 0x002fe20000010000 */
[----:B------:R-:W-:Y:S01]  /*1200*/  MOV R19, 0xffffffff ;  /* 0xffffffff00137802 */ /* 0x000fe20000000f00 */
[----:B------:R-:W-:Y:S01]  /*1210*/  IMAD.MOV.U32 R14, RZ, RZ, 0x1f ;  /* 0x0000001fff0e7424 */ /* 0x000fe200078e00ff */
[----:B------:R-:W-:-:S02]  /*1220*/  MOV R8, 0x1240 ;  /* 0x0000124000087802 */ /* 0x000fc40000000f00 */
        /* <DEDUP_REMOVED lines=9> */
[----:B------:R-:W-:-:S02]  /*12c0*/  MOV R14, 0x1f ;  /* 0x0000001f000e7802 */ /* 0x000fc40000000f00 */
[----:B------:R-:W-:Y:S02]  /*12d0*/  MOV R19, 0xffffffff ;  /* 0xffffffff00137802 */ /* 0x000fe40000000f00 */
[----:B------:R-:W-:Y:S02]  /*12e0*/  MOV R8, 0x1300 ;  /* 0x0000130000087802 */ /* 0x000fe40000000f00 */
[----:B------:R-:W-:Y:S05]  /*12f0*/  CALL.REL.NOINC `($__internal_38_$__cuda_sm70_shflsync_bfly_p) ;  /* 0x0000007000007944 */ /* 0x000fea0003c00000 */
[----:B01----:R-:W-:Y:S01]  /*1300*/  FADD.FTZ R18, R18, R14 ;  /* 0x0000000e12127221 */ /* 0x003fe20000010000 */
[----:B------:R-:W-:Y:S01]  /*1310*/  HFMA2.MMA R14, -RZ, RZ, 0, 1.847743988037109375e-06 ;  /* 0x0000001fff0e7435 */ /* 0x000fe200000001ff */
[----:B------:R-:W-:Y:S01]  /*1320*/  IMAD.MOV.U32 R17, RZ, RZ, 0x10 ;  /* 0x00000010ff117424 */ /* 0x000fe200078e00ff */
[----:B------:R-:W-:Y:S02]  /*1330*/  MOV R19, 0xffffffff ;  /* 0xffffffff00137802 */ /* 0x000fe40000000f00 */
[----:B------:R-:W-:Y:S02]  /*1340*/  MOV R8, 0x1360 ;  /* 0x0000136000087802 */ /* 0x000fe40000000f00 */
[----:B------:R-:W-:Y:S05]  /*1350*/  CALL.REL.NOINC `($__internal_38_$__cuda_sm70_shflsync_bfly_p) ;  /* 0x0000001000007944 */ /* 0x000fea0003c00000 */
[----:B01----:R-:W-:Y:S05]  /*1360*/  BRA `(.L_x_1401) ;  /* 0xfffff7f000007947 */ /* 0x003fea000383ffff */
        .weak           $__internal_38_$__cuda_sm70_shflsync_bfly_p
        .type           $__internal_38_$__cuda_sm70_shflsync_bfly_p,@function
        .size           $__internal_38_$__cuda_sm70_shflsync_bfly_p,(.L_x_6840 - $__internal_38_$__cuda_sm70_shflsync_bfly_p)
$__internal_38_$__cuda_sm70_shflsync_bfly_p:
[----:B------:R-:W-:Y:S01]  /*1370*/  HFMA2.MMA R9, -RZ, RZ, 0, 0 ;  /* 0x00000000ff097435 */ /* 0x000fe200000001ff */
[----:B------:R-:W-:Y:S04]  /*1380*/  WARPSYNC R19 ;  /* 0x0000001300007348 */ /* 0x000fe80003800000 */
[----:B------:R0:W1:Y:S01]  /*1390*/  SHFL.BFLY PT, R14, R18, R17, R14 ;  /* 0x0c000011120e7389 */ /* 0x00006200000e000e */
[----:B------:R-:W-:Y:S05]  /*13a0*/  RET.REL.NODEC R8 `(_ZN10layer_norm22ln_bwd_finalize_kernelINS_22Kernel_traits_finalizeILj2048E6__halfS2_S2_S2_fjLb1ELj1024ELj4ENS_18Kernel_traits_baseILj2048ES2_S2_S2_S2_fjLj1024EEEEELb1ELb1EEEvNS_9BwdParamsE) ;  /* 0xffffec5008007950 */ /* 0x000fea0003c3ffff */
.L_x_1402:
        /* <DEDUP_REMOVED lines=13> */
.L_x_6840:


//--------------------- .text._ZN10layer_norm13ln_bwd_kernelINS_13Kernel_traitsI6__halfS2_S2_S2_fjLj2048ELj1ELj1ELj4ELj16ENS_18Kernel_traits_baseILj2048ES2_S2_S2_S2_fjLj128EEEEELb1ELb1ELb1ELb1EEEvNS_9BwdParamsE --------------------------
	.section	.text._ZN10layer_norm13ln_bwd_kernelINS_13Kernel_traitsI6__halfS2_S2_S2_fjLj2048ELj1ELj1ELj4ELj16ENS_18Kernel_traits_baseILj2048ES2_S2_S2_S2_fjLj128EEEEELb1ELb1ELb1ELb1EEEvNS_9BwdParamsE,"ax",@progbits
	.sectioninfo	@"SHI_REGISTERS=160"
	.align	128
        .global         _ZN10layer_norm13ln_bwd_kernelINS_13Kernel_traitsI6__halfS2_S2_S2_fjLj2048ELj1ELj1ELj4ELj16ENS_18Kernel_traits_baseILj2048ES2_S2_S2_S2_fjLj128EEEEELb1ELb1ELb1ELb1EEEvNS_9BwdParamsE
        .type           _ZN10layer_norm13ln_bwd_kernelINS_13Kernel_traitsI6__halfS2_S2_S2_fjLj2048ELj1ELj1ELj4ELj16ENS_18Kernel_traits_baseILj2048ES2_S2_S2_S2_fjLj128EEEEELb1ELb1ELb1ELb1EEEvNS_9BwdParamsE,@function
        .size           _ZN10layer_norm13ln_bwd_kernelINS_13Kernel_traitsI6__halfS2_S2_S2_fjLj2048ELj1ELj1ELj4ELj16ENS_18Kernel_traits_baseILj2048ES2_S2_S2_S2_fjLj128EEEEELb1ELb1ELb1ELb1EEEvNS_9BwdParamsE,(.L_x_6841 - _ZN10layer_norm13ln_bwd_kernelINS_13Kernel_traitsI6__halfS2_S2_S2_fjLj2048ELj1ELj1ELj4ELj16ENS_18Kernel_traits_baseILj2048ES2_S2_S2_S2_fjLj128EEEEELb1ELb1ELb1ELb1EEEvNS_9BwdParamsE)
        .other          _ZN10layer_norm13ln_bwd_kernelINS_13Kernel_traitsI6__halfS2_S2_S2_fjLj2048ELj1ELj1ELj4ELj16ENS_18Kernel_traits_baseILj2048ES2_S2_S2_S2_fjLj128EEEEELb1ELb1ELb1ELb1EEEvNS_9BwdParamsE,@"STO_CUDA_ENTRY STV_DEFAULT"
_ZN10layer_norm13ln_bwd_kernelINS_13Kernel_traitsI6__halfS2_S2_S2_fjLj2048ELj1ELj1ELj4ELj16ENS_18Kernel_traits_baseILj2048ES2_S2_S2_S2_fjLj128EEEEELb1ELb1ELb1ELb1EEEvNS_9BwdParamsE:
.text._ZN10layer_norm13ln_bwd_kernelINS_13Kernel_traitsI6__halfS2_S2_S2_fjLj2048ELj1ELj1ELj4ELj16ENS_18Kernel_traits_baseILj2048ES2_S2_S2_S2_fjLj128EEEEELb1ELb1ELb1ELb1EEEvNS_9BwdParamsE:
        /* <DEDUP_REMOVED lines=39> */
.L_x_1403:
[----:B0-----:R-:W-:-:S04]  /*0270*/  LEA R2, P0, R113, c[0x0][0x1b0], 0x4 ;  /* 0x00006c0071027a11 */ /* 0x001fc800078020ff */
        /* <DEDUP_REMOVED lines=45> */
.L_x_1492:
[----:B------:R-:W-:-:S05]  /*0550*/  MOV R119, 0x4 ;  /* 0x0000000400777802 */ /* 0x000fca0000000f00 */
        /* <DEDUP_REMOVED lines=38> */
[----:B------:R-:W-:Y:S01]  /*07c0*/  MOV R101, RZ ;  /* 0x000000ff00657202 */ /* 0x000fe20000000f00 */
[----:B------:R-:W-:Y:S05]  /*07d0*/  BRA `(.L_x_1407) ;  /* 0x00000b2000007947 */ /* 0x000fea0003800000 */
.L_x_1406:
        /* <DEDUP_REMOVED lines=18> */
[----:B------:R-:W-:-:S04]  /*0900*/  @P3 SHF.R.S32.HI R120, RZ, 0x1f, R117 ;  /* 0x0000001fff783819 */ /* 0x000fc80000011475 */
[----:B------:R-:W-:Y:S01]  /*0910*/  @P3 LEA.HI R122, R120, R117, RZ, 0x3 ;  /* 0x00000075787a3211 */ /* 0x000fe200078f18ff */
[----:B------:R-:W-:Y:S01]  /*0920*/  HFMA2.MMA R120, -RZ, RZ, 0, 0 ;  /* 0x00000000ff787435 */ /* 0x000fe200000001ff */
[----:B0-----:R-:W-:-:S05]  /*0930*/  MOV R119, 0x8 ;  /* 0x0000000800777802 */ /* 0x001fca0000000f00 */
        /* <DEDUP_REMOVED lines=12> */
[----:B---3--:R-:W-:Y:S02]  /*0a00*/  HADD2.F32 R117, -RZ, R96.H0_H0 ;  /* 0x20000060ff757230 */ /* 0x008fe40000004100 */
[----:B------:R-:W-:Y:S02]  /*0a10*/  HADD2.F32 R134, -RZ, R98.H0_H0 ;  /* 0x20000062ff867230 */ /* 0x000fe40000004100 */
[----:B------:R-:W-:Y:S02]  /*0a20*/  HADD2.F32 R96, -RZ, R96.H1_H1 ;  /* 0x30000060ff607230 */ /* 0x000fe40000004100 */
[----:B------:R-:W-:Y:S02]  /*0a30*/  HADD2.F32 R98, -RZ, R98.H1_H1 ;  /* 0x30000062ff627230 */ /* 0x000fe40000004100 */
[--C-:B----4-:R-:W-:Y:S02]  /*0a40*/  HADD2.F32 R123, -RZ, R103.reuse.H0_H0 ;  /* 0x20000067ff7b7230 */ /* 0x110fe40000004100 */
[----:B------:R-:W-:Y:S01]  /*0a50*/  HADD2.F32 R122, -RZ, R103.H1_H1 ;  /* 0x30000067ff7a7230 */ /* 0x000fe20000004100 */
[C---:B------:R-:W-:Y:S01]  /*0a60*/  FADD.FTZ R103, -R157.reuse, R117 ;  /* 0x000000759d677221 */ /* 0x040fe20000010100 */
[----:B------:R-:W-:Y:S01]  /*0a70*/  HADD2.F32 R128, -RZ, R97.H0_H0 ;  /* 0x20000061ff807230 */ /* 0x000fe20000004100 */
[C---:B------:R-:W-:Y:S01]  /*0a80*/  FADD.FTZ R147, -R157.reuse, R96 ;  /* 0x000000609d937221 */ /* 0x040fe20000010100 */
[----:B------:R-:W-:Y:S01]  /*0a90*/  HADD2.F32 R133, -RZ, R100.H0_H0 ;  /* 0x20000064ff857230 */ /* 0x000fe20000004100 */
[----:B------:R-:W-:-:S02]  /*0aa0*/  FADD.FTZ R143, -R157, R98 ;  /* 0x000000629d8f7221 */ /* 0x000fc40000010100 */
[C---:B------:R-:W-:Y:S01]  /*0ab0*/  FMUL.FTZ R148, R2.reuse, R103 ;  /* 0x0000006702947220 */ /* 0x040fe20000410000 */
[----:B------:R-:W-:Y:S01]  /*0ac0*/  HADD2.F32 R129, -RZ, R102.H0_H0 ;  /* 0x20000066ff817230 */ /* 0x000fe20000004100 */
[C---:B------:R-:W-:Y:S01]  /*0ad0*/  FMUL.FTZ R147, R2.reuse, R147 ;  /* 0x0000009302937220 */ /* 0x040fe20000410000 */
[----:B------:R-:W-:Y:S01]  /*0ae0*/  HADD2.F32 R97, -RZ, R97.H1_H1 ;  /* 0x30000061ff617230 */ /* 0x000fe20000004100 */
[----:B------:R-:W-:Y:S01]  /*0af0*/  FMUL.FTZ R143, R2, R143 ;  /* 0x0000008f028f7220 */ /* 0x000fe20000410000 */
[----:B------:R-:W-:Y:S01]  /*0b00*/  HADD2.F32 R132, -RZ, R100.H1_H1 ;  /* 0x30000064ff847230 */ /* 0x000fe20000004100 */
[-C--:B------:R-:W-:Y:S01]  /*0b10*/  FFMA.FTZ R20, R148, R133.reuse, R20 ;  /* 0x0000008594147223 */ /* 0x080fe20000010014 */
[----:B------:R-:W-:Y:S01]  /*0b20*/  HADD2.F32 R102, -RZ, R102.H1_H1 ;  /* 0x30000066ff667230 */ /* 0x000fe20000004100 */
[----:B------:R-:W-:Y:S01]  /*0b30*/  FADD.FTZ R64, R64, R133 ;  /* 0x0000008540407221 */ /* 0x000fe20000010000 */
[--C-:B0-----:R-:W-:Y:S02]  /*0b40*/  HADD2.F32 R126, -RZ, R107.reuse.H0_H0 ;  /* 0x2000006bff7e7230 */ /* 0x101fe40000004100 */
[----:B------:R-:W-:Y:S01]  /*0b50*/  HADD2.F32 R136, -RZ, R107.H1_H1 ;  /* 0x3000006bff887230 */ /* 0x000fe20000004100 */
[C---:B------:R-:W-:Y:S01]  /*0b60*/  FADD.FTZ R107, -R157.reuse, R128 ;  /* 0x000000809d6b7221 */ /* 0x040fe20000010100 */
[--C-:B------:R-:W-:Y:S01]  /*0b70*/  HADD2.F32 R100, -RZ, R104.reuse.H0_H0 ;  /* 0x20000068ff647230 */ /* 0x100fe20000004100 */
[----:B------:R-:W-:Y:S01]  /*0b80*/  FMUL.FTZ R133, R112, R133 ;  /* 0x0000008570857220 */ /* 0x000fe20000410000 */
[----:B------:R-:W-:Y:S01]  /*0b90*/  HADD2.F32 R131, -RZ, R101.H0_H0 ;  /* 0x20000065ff837230 */ /* 0x000fe20000004100 */
[----:B------:R-:W-:Y:S01]  /*0ba0*/  FADD.FTZ R145, -R157, R97 ;  /* 0x000000619d917221 */ /* 0x000fe20000010100 */
[----:B------:R-:W-:Y:S01]  /*0bb0*/  HADD2.F32 R104, -RZ, R104.H1_H1 ;  /* 0x30000068ff687230 */ /* 0x000fe20000004100 */
[----:B------:R-:W-:-:S02]  /*0bc0*/  FMUL.FTZ R146, R2, R107 ;  /* 0x0000006b02927220 */ /* 0x000fc40000410000 */
[----:B------:R-:W-:Y:S02]  /*0bd0*/  FFMA.FTZ R21, R147, R132, R21 ;  /* 0x0000008493157223 */ /* 0x000fe40000010015 */
[----:B------:R-:W-:Y:S02]  /*0be0*/  FADD.FTZ R65, R65, R132 ;  /* 0x0000008441417221 */ /* 0x000fe40000010000 */
[-C--:B------:R-:W-:Y:S02]  /*0bf0*/  FFMA.FTZ R25, R143, R102.reuse, R25 ;  /* 0x000000668f197223 */ /* 0x080fe40000010019 */
[----:B------:R-:W-:Y:S02]  /*0c00*/  FADD.FTZ R61, R61, R102 ;  /* 0x000000663d3d7221 */ /* 0x000fe40000010000 */
[----:B------:R-:W-:Y:S02]  /*0c10*/  FMUL.FTZ R128, R15, R102 ;  /* 0x000000660f807220 */ /* 0x000fe40000410000 */
[----:B------:R-:W-:-:S02]  /*0c20*/  FMUL.FTZ R132, R19, R132 ;  /* 0x0000008413847220 */ /* 0x000fc40000410000 */
[----:B------:R-:W-:Y:S02]  /*0c30*/  FADD.FTZ R103, RZ, R133 ;  /* 0x00000085ff677221 */ /* 0x000fe40000010000 */
[----:B------:R-:W-:Y:S01]  /*0c40*/  FFMA.FTZ R102, R148, R133, RZ ;  /* 0x0000008594667223 */ /* 0x000fe200000100ff */
[----:B------:R-:W-:Y:S01]  /*0c50*/  HADD2.F32 R130, -RZ, R101.H1_H1 ;  /* 0x30000065ff827230 */ /* 0x000fe20000004100 */
[C---:B-1----:R-:W-:Y:S02]  /*0c60*/  FADD.FTZ R125, -R157.reuse, R134 ;  /* 0x000000869d7d7221 */ /* 0x042fe40000010100 */
[----:B------:R-:W-:Y:S02]  /*0c70*/  FADD.FTZ R137, -R157, R104 ;  /* 0x000000689d897221 */ /* 0x000fe40000010100 */
[----:B------:R-:W-:Y:S02]  /*0c80*/  FMUL.FTZ R145, R2, R145 ;  /* 0x0000009102917220 */ /* 0x000fe40000410000 */
[----:B------:R-:W-:-:S02]  /*0c90*/  FFMA.FTZ R22, R146, R131, R22 ;  /* 0x0000008392167223 */ /* 0x000fc40000010016 */
[----:B------:R-:W-:Y:S02]  /*0ca0*/  FADD.FTZ R66, R66, R131 ;  /* 0x0000008342427221 */ /* 0x000fe40000010000 */
[----:B------:R-:W-:Y:S02]  /*0cb0*/  FMUL.FTZ R131, R18, R131 ;  /* 0x0000008312837220 */ /* 0x000fe40000410000 */
[----:B------:R-:W-:Y:S02]  /*0cc0*/  FADD.FTZ R104, R103, R132 ;  /* 0x0000008467687221 */ /* 0x000fe40000010000 */
[----:B------:R-:W-:Y:S01]  /*0cd0*/  FFMA.FTZ R102, R147, R132, R102 ;  /* 0x0000008493667223 */ /* 0x000fe20000010066 */
[----:B------:R-:W-:Y:S01]  /*0ce0*/  HADD2.F32 R135, -RZ, R99.H0_H0 ;  /* 0x20000063ff877230 */ /* 0x000fe20000004100 */
[----:B------:R-:W-:Y:S02]  /*0cf0*/  FMUL.FTZ R144, R2, R125 ;  /* 0x0000007d02907220 */ /* 0x000fe40000410000 */
[----:B------:R-:W-:-:S02]  /*0d00*/  FFMA.FTZ R23, R145, R130, R23 ;  /* 0x0000008291177223 */ /* 0x000fc40000010017 */
[----:B------:R-:W-:Y:S02]  /*0d10*/  FADD.FTZ R67, R67, R130 ;  /* 0x0000008243437221 */ /* 0x000fe40000010000 */
[----:B------:R-:W-:Y:S02]  /*0d20*/  FMUL.FTZ R130, R17, R130 ;  /* 0x0000008211827220 */ /* 0x000fe40000410000 */
[----:B------:R-:W-:Y:S02]  /*0d30*/  FADD.FTZ R103, R104, R131 ;  /* 0x0000008368677221 */ /* 0x000fe40000010000 */
[----:B------:R-:W-:Y:S01]  /*0d40*/  FFMA.FTZ R102, R146, R131, R102 ;  /* 0x0000008392667223 */ /* 0x000fe20000010066 */
[----:B------:R-:W-:Y:S01]  /*0d50*/  HADD2.F32 R99, -RZ, R99.H1_H1 ;  /* 0x30000063ff637230 */ /* 0x000fe20000004100 */
[----:B------:R-:W-:Y:S02]  /*0d60*/  FADD.FTZ R135, -R157, R135 ;  /* 0x000000879d877221 */ /* 0x000fe40000010100 */
[----:B------:R-:W-:-:S02]  /*0d70*/  FFMA.FTZ R24, R144, R129, R24 ;  /* 0x0000008190187223 */ /* 0x000fc40000010018 */
[----:B------:R-:W-:Y:S02]  /*0d80*/  FADD.FTZ R60, R60, R129 ;  /* 0x000000813c3c7221 */ /* 0x000fe40000010000 */
[----:B------:R-:W-:Y:S02]  /*0d90*/  FMUL.FTZ R129, R16, R129 ;  /* 0x0000008110817220 */ /* 0x000fe40000410000 */
[----:B------:R-:W-:Y:S02]  /*0da0*/  FADD.FTZ R104, R103, R130 ;  /* 0x0000008267687221 */ /* 0x000fe40000010000 */
[----:B------:R-:W-:Y:S01]  /*0db0*/  FFMA.FTZ R102, R145, R130, R102 ;  /* 0x0000008291667223 */ /* 0x000fe20000010066 */
[----:B------:R-:W-:Y:S01]  /*0dc0*/  HADD2.F32 R101, -RZ, R105.H0_H0 ;  /* 0x20000069ff657230 */ /* 0x000fe20000004100 */
[----:B------:R-:W-:Y:S02]  /*0dd0*/  FADD.FTZ R141, -R157, R99 ;  /* 0x000000639d8d7221 */ /* 0x000fe40000010100 */
[----:B------:R-:W-:-:S02]  /*0de0*/  FMUL.FTZ R142, R2, R135 ;  /* 0x00000087028e7220 */ /* 0x000fc40000410000 */
[----:B------:R-:W-:Y:S02]  /*0df0*/  FADD.FTZ R103, R104, R129 ;  /* 0x0000008168677221 */ /* 0x000fe40000010000 */
[----:B------:R-:W-:Y:S02]  /*0e00*/  FFMA.FTZ R102, R144, R129, R102 ;  /* 0x0000008190667223 */ /* 0x000fe40000010066 */
[C---:B------:R-:W-:Y:S02]  /*0e10*/  FADD.FTZ R127, -R157.reuse, R100 ;  /* 0x000000649d7f7221 */ /* 0x040fe40000010100 */
        /* <DEDUP_REMOVED lines=8> */
[C---:B------:R-:W-:Y:S01]  /*0ea0*/  FMUL.FTZ R140, R2.reuse, R127 ;  /* 0x0000007f028c7220 */ /* 0x040fe20000410000 */
[----:B------:R-:W-:Y:S01]  /*0eb0*/  HADD2.F32 R101, -RZ, R109.H0_H0 ;  /* 0x2000006dff657230 */ /* 0x000fe20000004100 */
[----:B------:R-:W-:-:S02]  /*0ec0*/  FMUL.FTZ R139, R2, R139 ;  /* 0x0000008b028b7220 */ /* 0x000fc40000410000 */
[-C--:B------:R-:W-:Y:S02]  /*0ed0*/  FFMA.FTZ R27, R141, R122.reuse, R27 ;  /* 0x0000007a8d1b7223 */ /* 0x080fe4000001001b */
[----:B------:R-:W-:Y:S02]  /*0ee0*/  FADD.FTZ R63, R63, R122 ;  /* 0x0000007a3f3f7221 */ /* 0x000fe40000010000 */
[----:B------:R-:W-:Y:S02]  /*0ef0*/  FMUL.FTZ R122, R13, R122 ;  /* 0x0000007a0d7a7220 */ /* 0x000fe40000410000 */
[----:B------:R-:W-:Y:S02]  /*0f00*/  FADD.FTZ R103, R104, R123 ;  /* 0x0000007b68677221 */ /* 0x000fe40000010000 */
[----:B------:R-:W-:Y:S01]  /*0f10*/  FFMA.FTZ R102, R142, R123, R102 ;  /* 0x0000007b8e667223 */ /* 0x000fe20000010066 */
[----:B------:R-:W-:Y:S01]  /*0f20*/  HADD2.F32 R105, -RZ, R105.H1_H1 ;  /* 0x30000069ff697230 */ /* 0x000fe20000004100 */
[----:B------:R-:W-:Y:S01]  /*0f30*/  FFMA.FTZ R28, R140, R117, R28 ;  /* 0x000000758c1c7223 */ /* 0x000fe2000001001c */
[--C-:B------:R-:W-:Y:S01]  /*0f40*/  HADD2.F32 R99, -RZ, R110.reuse.H0_H0 ;  /* 0x2000006eff637230 */ /* 0x100fe20000004100 */
[----:B------:R-:W-:Y:S01]  /*0f50*/  FADD.FTZ R56, R56, R117 ;  /* 0x0000007538387221 */ /* 0x000fe20000010000 */
[----:B------:R-:W-:Y:S01]  /*0f60*/  HADD2.F32 R98, -RZ, R110.H1_H1 ;  /* 0x3000006eff627230 */ /* 0x000fe20000004100 */
[----:B------:R-:W-:Y:S01]  /*0f70*/  FFMA.FTZ R30, R139, R101, R30 ;  /* 0x000000658b1e7223 */ /* 0x000fe2000001001e */
[----:B------:R-:W-:Y:S01]  /*0f80*/  HADD2.F32 R108, -RZ, R108.H1_H1 ;  /* 0x3000006cff6c7230 */ /* 0x000fe20000004100 */
[----:B------:R-:W-:-:S02]  /*0f90*/  FADD.FTZ R58, R58, R101 ;  /* 0x000000653a3a7221 */ /* 0x000fc40000010000 */
[----:B------:R-:W-:Y:S02]  /*0fa0*/  FMUL.FTZ R110, R10, R101 ;  /* 0x000000650a6e7220 */ /* 0x000fe40000410000 */
[----:B------:R-:W-:Y:S02]  /*0fb0*/  FMUL.FTZ R117, R12, R117 ;  /* 0x000000750c757220 */ /* 0x000fe40000410000 */
[----:B------:R-:W-:Y:S02]  /*0fc0*/  FADD.FTZ R104, R103, R122 ;  /* 0x0000007a67687221 */ /* 0x000fe40000010000 */
[----:B------:R-:W-:Y:S01]  /*0fd0*/  FFMA.FTZ R101, R141, R122, R102 ;  /* 0x0000007a8d657223 */ /* 0x000fe20000010066 */
[----:B------:R-:W-:Y:S01]  /*0fe0*/  HADD2.F32 R124, -RZ, R106.H0_H0 ;  /* 0x2000006aff7c7230 */ /* 0x000fe20000004100 */
[----:B------:R-:W-:Y:S01]  /*0ff0*/  FADD.FTZ R149, -R157, R105 ;  /* 0x000000699d957221 */ /* 0x000fe20000010100 */
[--C-:B------:R-:W-:Y:S01]  /*1000*/  HADD2.F32 R97, -RZ, R111.reuse.H0_H0 ;  /* 0x2000006fff617230 */ /* 0x100fe20000004100 */
[----:B------:R-:W-:Y:S01]  /*1010*/  FMUL.FTZ R138, R2, R137 ;  /* 0x00000089028a7220 */ /* 0x000fe20000410000 */
[----:B------:R-:W-:Y:S01]  /*1020*/  HADD2.F32 R96, -RZ, R111.H1_H1 ;  /* 0x3000006fff607230 */ /* 0x000fe20000004100 */
[----:B------:R-:W-:-:S02]  /*1030*/  FMUL.FTZ R111, R11, R108 ;  /* 0x0000006c0b6f7220 */ /* 0x000fc40000410000 */
[----:B------:R-:W-:Y:S02]  /*1040*/  FADD.FTZ R102, R104, R117 ;  /* 0x0000007568667221 */ /* 0x000fe40000010000 */
[----:B------:R-:W-:Y:S01]  /*1050*/  FFMA.FTZ R101, R140, R117, R101 ;  /* 0x000000758c657223 */ /* 0x000fe20000010065 */
[----:B------:R-:W-:Y:S01]  /*1060*/  HADD2.F32 R106, -RZ, R106.H1_H1 ;  /* 0x3000006aff6a7230 */ /* 0x000fe20000004100 */
[C---:B------:R-:W-:Y:S01]  /*1070*/  FADD.FTZ R105, -R157.reuse, R136 ;  /* 0x000000889d697221 */ /* 0x040fe20000010100 */
[----:B------:R-:W-:Y:S01]  /*1080*/  HADD2.F32 R100, -RZ, R109.H1_H1 ;  /* 0x3000006dff647230 */ /* 0x000fe20000004100 */
[----:B------:R-:W-:Y:S02]  /*1090*/  FADD.FTZ R151, -R157, R124 ;  /* 0x0000007c9d977221 */ /* 0x000fe40000010100 */
        /* <DEDUP_REMOVED lines=10> */
[----:B------:R-:W-:Y:S02]  /*1140*/  FFMA.FTZ R29, R138, R108, R29 ;  /* 0x0000006c8a1d7223 */ /* 0x000fe4000001001d */
[----:B------:R-:W-:Y:S02]  /*1150*/  FADD.FTZ R57, R57, R108 ;  /* 0x0000006c39397221 */ /* 0x000fe40000010000 */
[----:B------:R-:W-:Y:S02]  /*1160*/  FADD.FTZ R155, -R157, R126 ;  /* 0x0000007e9d9b7221 */ /* 0x000fe40000010100 */
        /* <DEDUP_REMOVED lines=25> */
.L_x_1407:
[----:B0-----:R-:W-:Y:S05]  /*1300*/  BSYNC B0 ;  /* 0x0000000000007941 */ /* 0x001fea0003800000 */
.L_x_1405:
[----:B------:R-:W0:Y:S01]  /*1310*/  S2R R96, SR_TID.X ;  /* 0x0000000000607919 */ /* 0x000e220000002100 */
[----:B------:R-:W-:-:S02]  /*1320*/  LOP3.LUT P3, RZ, R3, 0xff, RZ, 0xc0, !PT ;  /* 0x000000ff03ff7812 */ /* 0x000fc4000786c0ff */
[----:B-----5:R-:W-:-:S04]  /*1330*/  MOV R97, R118 ;  /* 0x0000007600617202 */ /* 0x020fc80000000f00 */
[----:B------:R-:W-:Y:S02]  /*1340*/  PRMT R150, R97, 0x7610, R150 ;  /* 0x0000761061967816 */ /* 0x000fe40000000096 */
[----:B0-----:R-:W-:Y:S02]  /*1350*/  SHF.R.U32.HI R98, RZ, 0x5, R96 ;  /* 0x00000005ff627819 */ /* 0x001fe40000011660 */
[----:B------:R-:W-:Y:S02]  /*1360*/  LOP3.LUT P0, RZ, R96, 0x1f, RZ, 0xc0, !PT ;  /* 0x0000001f60ff7812 */ /* 0x000fe4000780c0ff */
[----:B------:R-:W-:Y:S02]  /*1370*/  MOV R96, R120 ;  /* 0x0000007800607202 */ /* 0x000fe40000000f00 */
[----:B------:R-:W-:Y:S02]  /*1380*/  LOP3.LUT R149, R98, 0x7fffffc, RZ, 0xc0, !PT ;  /* 0x07fffffc62957812 */ /* 0x000fe400078ec0ff */
[----:B------:R-:W-:-:S02]  /*1390*/  PRMT R151, R96, 0x7610, R151 ;  /* 0x0000761060977816 */ /* 0x000fc40000000097 */
[----:B------:R-:W-:Y:S01]  /*13a0*/  @!P3 IADD3 R149, R149, 0x4, RZ ;  /* 0x000000049595b810 */ /* 0x000fe20007ffe0ff */
[----:B------:R-:W-:Y:S05]  /*13b0*/  BRA.DIV ~URZ, `(.L_x_1408) ;  /* 0x000024f27f007947 */ /* 0x000fea000b800000 */
[----:B------:R0:W1:Y:S02]  /*13c0*/  SHFL.DOWN PT, R100, R99, 0x10, 0x1f ;  /* 0x0a001f0063647f89 */ /* 0x00006400000e0000 */
.L_x_1493:
        /* <DEDUP_REMOVED lines=18> */
.L_x_1494:
[----:B------:R-:W-:Y:S01]  /*14f0*/  ISETP.GE.AND P3, PT, R116, 0x1, PT ;  /* 0x000000017400780c */ /* 0x000fe20003f66270 */
[----:B--2---:R-:W-:Y:S01]  /*1500*/  FADD.FTZ R124, R124, R101 ;  /* 0x000000657c7c7221 */ /* 0x004fe20000010000 */
[----:B------:R-:W-:Y:S01]  /*1510*/  @!P0 LOP3.LUT R98, R98, 0x3, RZ, 0xc0, !PT ;  /* 0x0000000362628812 */ /* 0x000fe200078ec0ff */
[----:B0-----:R-:W-:Y:S01]  /*1520*/  FADD.FTZ R125, R96, R103 ;  /* 0x00000067607d7221 */ /* 0x001fe20000010000 */
[----:B------:R-:W-:Y:S02]  /*1530*/  WARPSYNC 0xffffffff ;  /* 0xffffffff00007948 */ /* 0x000fe40003800000 */
[----:B------:R-:W-:-:S05]  /*1540*/  @!P0 IADD3 R152, R149, R98, RZ ;  /* 0x0000006295988210 */ /* 0x000fca0007ffe0ff */
[----:B------:R-:W-:Y:S02]  /*1550*/  @!P0 STS.64 [R152.X8+0x2000], R124 ;  /* 0x0020007c98008388 */ /* 0x000fe40000008a00 */
[----:B------:R-:W-:Y:S02]  /*1560*/  @P3 IADD3 R116, R116, -0x1, RZ ;  /* 0xffffffff74743810 */ /* 0x000fe40007ffe0ff */
[----:B------:R-:W-:-:S03]  /*1570*/  @P3 MOV R127, 0x10 ;  /* 0x00000010007f3802 */ /* 0x000fc60000000f00 */
[----:B------:R-:W-:Y:S01]  /*1580*/  @P3 IMAD R97, R116, c[0x0][0x168], RZ ;  /* 0x00005a0074613a24 */ /* 0x000fe200078e02ff */
[----:B------:R-:W-:-:S04]  /*1590*/  HFMA2.MMA R116, -RZ, RZ, 0, 0 ;  /* 0x00000000ff747435 */ /* 0x000fc800000001ff */
        /* <DEDUP_REMOVED lines=21> */
[----:B------:R-:W-:Y:S01]  /*16f0*/  MOV R97, RZ ;  /* 0x000000ff00617202 */ /* 0x000fe20000000f00 */
[----:B------:R-:W-:-:S04]  /*1700*/  UISETP.NE.U32.AND UP0, UPT, URZ, UR6, UPT ;  /* 0x000000063f00728c */ /* 0x000fc8000bf05070 */
[----:B------:R-:W-:-:S06]  /*1710*/  UISETP.NE.AND.EX UP0, UPT, URZ, UR7, UPT, UP0 ;  /* 0x000000073f00728c */ /* 0x000fcc000bf05300 */
[----:B------:R-:W-:-:S13]  /*1720*/  PLOP3.LUT P4, PT, PT, PT, UP0, 0x80, 0x0 ;  /* 0x000000000000781c */ /* 0x000fda0003f8f008 */
[----:B------:R-:W-:Y:S05]  /*1730*/  @!P4 BRA `(.L_x_1412) ;  /* 0x000000d00000c947 */ /* 0x000fea0003800000 */
[----:B------:R-:W-:Y:S01]  /*1740*/  HADD2.F32 R97, -RZ, R76.H0_H0 ;  /* 0x2000004cff617230 */ /* 0x000fe20000004100 */
[----:B------:R-:W-:Y:S05]  /*1750*/  BRA `(.L_x_1412) ;  /* 0x000000b000007947 */ /* 0x000fea0003800000 */
.L_x_1411:
        /* <DEDUP_REMOVED lines=11> */
.L_x_1412:
[----:B------:R-:W-:Y:S05]  /*1810*/  BSYNC B0 ;  /* 0x0000000000007941 */ /* 0x000fea0003800000 */
.L_x_1410:
[----:B------:R-:W-:Y:S01]  /*1820*/  ISETP.NE.U32.AND P0, PT, RZ, c[0x0][0x258], PT ;  /* 0x00009600ff007a0c */ /* 0x000fe20003f05070 */
[----:B------:R-:W-:Y:S03]  /*1830*/  BSSY B0, `(.L_x_1413) ;  /* 0x000000f000007945 */ /* 0x000fe60003800000 */
[----:B------:R-:W-:-:S13]  /*1840*/  ISETP.NE.AND.EX P0, PT, RZ, c[0x0][0x25c], PT, P0 ;  /* 0x00009700ff007a0c */ /* 0x000fda0003f05300 */
[----:B------:R-:W-:Y:S01]  /*1850*/  @P0 F2FP.PACK_AB R96, RZ, R97 ;  /* 0x00000061ff60023e */ /* 0x000fe200000000ff */
[----:B------:R-:W-:Y:S05]  /*1860*/  @!P3 BRA `(.L_x_1414) ;  /* 0x000000b00000b947 */ /* 0x000fea0003800000 */
[----:B------:R-:W-:Y:S01]  /*1870*/  LOP3.LUT P5, RZ, R151, 0xff, RZ, 0xc0, !PT ;  /* 0x000000ff97ff7812 */ /* 0x000fe200078ac0ff */
[----:B------:R-:W-:Y:S01]  /*1880*/  FMUL.FTZ R97, R97, c[0x0][0x1ec] ;  /* 0x00007b0061617a20 */ /* 0x000fe20000410000 */
[----:B------:R-:W-:-:S03]  /*1890*/  CS2R R98, SRZ ;  /* 0x0000000000627805 */ /* 0x000fc6000001ff00 */
[----:B------:R-:W-:-:S08]  /*18a0*/  FMUL.FTZ R103, R97, c[0x0][0x1e8] ;  /* 0x00007a0061677a20 */ /* 0x000fd00000410000 */
[----:B------:R-:W-:Y:S02]  /*18b0*/  @P5 HADD2.F32 R102, -RZ, R72.H0_H0 ;  /* 0x20000048ff665230 */ /* 0x000fe40000004100 */
[----:B-----5:R-:W-:-:S03]  /*18c0*/  @P5 HADD2.F32 R97, -RZ, R84.H0_H0 ;  /* 0x20000054ff615230 */ /* 0x020fc60000004100 */
[C---:B------:R-:W-:Y:S02]  /*18d0*/  @P5 FMUL.FTZ R98, R103.reuse, R102 ;  /* 0x0000006667625220 */ /* 0x040fe40000410000 */
[----:B------:R-:W-:-:S03]  /*18e0*/  @P5 FMUL.FTZ R99, R103, R97 ;  /* 0x0000006167635220 */ /* 0x000fc60000410000 */
[----:B------:R-:W-:Y:S01]  /*18f0*/  F2FP.PACK_AB R98, RZ, R98 ;  /* 0x00000062ff62723e */ /* 0x000fe200000000ff */
[----:B------:R-:W-:-:S03]  /*1900*/  FADD.FTZ R48, R48, R99 ;  /* 0x0000006330307221 */ /* 0x000fc60000010000 */
[----:B------:R-:W-:Y:S02]  /*1910*/  PRMT R88, R98, 0x7610, R88 ;  /* 0x0000761062587816 */ /* 0x000fe40000000058 */
.L_x_1414:
[----:B------:R-:W-:Y:S05]  /*1920*/  BSYNC B0 ;  /* 0x0000000000007941 */ /* 0x000fea0003800000 */
.L_x_1413:
[----:B------:R-:W-:Y:S01]  /*1930*/  BSSY B0, `(.L_x_1415) ;  /* 0x000000e000007945 */ /* 0x000fe20003800000 */
[----:B------:R-:W-:Y:S01]  /*1940*/  @P0 PRMT R92, R96, 0x7610, R92 ;  /* 0x00007610605c0816 */ /* 0x000fe2000000005c */
[----:B------:R-:W-:Y:S05]  /*1950*/  @P2 BRA `(.L_x_1416) ;  /* 0x0000004000002947 */ /* 0x000fea0003800000 */
[----:B------:R-:W-:Y:S01]  /*1960*/  HFMA2.MMA R97, -RZ, RZ, 0, 0 ;  /* 0x00000000ff617435 */ /* 0x000fe200000001ff */
[----:B------:R-:W-:Y:S05]  /*1970*/  @!P4 BRA `(.L_x_1417) ;  /* 0x000000900000c947 */ /* 0x000fea0003800000 */
[----:B------:R-:W-:Y:S01]  /*1980*/  HADD2.F32 R97, -RZ, R76.H1_H1 ;  /* 0x3000004cff617230 */ /* 0x000fe20000004100 */
[----:B------:R-:W-:Y:S05]  /*1990*/  BRA `(.L_x_1417) ;  /* 0x0000007000007947 */ /* 0x000fea0003800000 */
.L_x_1416:
[----:B------:R-:W-:-:S04]  /*19a0*/  ISETP.NE.AND P5, PT, R4, RZ, PT ;  /* 0x000000ff0400720c */ /* 0x000fc80003fa5270 */
[----:B------:R-:W-:-:S05]  /*19b0*/  FSEL R96, R100, RZ, !P5 ;  /* 0x000000ff64607208 */ /* 0x000fca0006800000 */
[----:B------:R-:W-:Y:S01]  /*19c0*/  FFMA.FTZ R97, R147, R101, R96 ;  /* 0x0000006593617223 */ /* 0x000fe20000010060 */
[----:B------:R-:W-:-:S03]  /*19d0*/  @P4 HADD2.F32 R96, -RZ, R76.H1_H1 ;  /* 0x3000004cff604230 */ /* 0x000fc60000004100 */
[----:B------:R-:W-:-:S04]  /*19e0*/  FADD.FTZ R97, R132, -R97 ;  /* 0x8000006184617221 */ /* 0x000fc80000010000 */
[----:B------:R-:W-:-:S04]  /*19f0*/  FMUL.FTZ R97, R2, R97 ;  /* 0x0000006102617220 */ /* 0x000fc80000410000 */
[----:B------:R-:W-:Y:S02]  /*1a00*/  @P4 FADD.FTZ R97, R97, R96 ;  /* 0x0000006061614221 */ /* 0x000fe40000010000 */
.L_x_1417:
[----:B------:R-:W-:Y:S05]  /*1a10*/  BSYNC B0 ;  /* 0x0000000000007941 */ /* 0x000fea0003800000 */
.L_x_1415:
[----:B------:R-:W-:Y:S01]  /*1a20*/  BSSY B0, `(.L_x_1418) ;  /* 0x000000f000007945 */ /* 0x000fe20003800000 */
[----:B------:R-:W-:Y:S01]  /*1a30*/  @P0 F2FP.PACK_AB R96, RZ, R97 ;  /* 0x00000061ff60023e */ /* 0x000fe200000000ff */
[----:B------:R-:W-:Y:S05]  /*1a40*/  @!P3 BRA `(.L_x_1419) ;  /* 0x000000c00000b947 */ /* 0x000fea0003800000 */
[----:B------:R-:W-:Y:S01]  /*1a50*/  LOP3.LUT P5, RZ, R120, 0xff00, RZ, 0xc0, !PT ;  /* 0x0000ff0078ff7812 */ /* 0x000fe200078ac0ff */
[----:B------:R-:W-:Y:S01]  /*1a60*/  FMUL.FTZ R97, R97, c[0x0][0x1ec] ;  /* 0x00007b0061617a20 */ /* 0x000fe20000410000 */
[----:B------:R-:W-:Y:S01]  /*1a70*/  HFMA2.MMA R98, -RZ, RZ, 0, 0 ;  /* 0x00000000ff627435 */ /* 0x000fe200000001ff */
[----:B------:R-:W-:Y:S02]  /*1a80*/  MOV R102, RZ ;  /* 0x000000ff00667202 */ /* 0x000fe40000000f00 */
[----:B------:R-:W-:-:S08]  /*1a90*/  FMUL.FTZ R124, R97, c[0x0][0x1e8] ;  /* 0x00007a00617c7a20 */ /* 0x000fd00000410000 */
[----:B------:R-:W-:Y:S02]  /*1aa0*/  @P5 HADD2.F32 R99, -RZ, R72.H1_H1 ;  /* 0x30000048ff635230 */ /* 0x000fe40000004100 */
[----:B-----5:R-:W-:-:S03]  /*1ab0*/  @P5 HADD2.F32 R97, -RZ, R84.H1_H1 ;  /* 0x30000054ff615230 */ /* 0x020fc60000004100 */
[C---:B------:R-:W-:Y:S02]  /*1ac0*/  @P5 FMUL.FTZ R98, R124.reuse, R99 ;  /* 0x000000637c625220 */ /* 0x040fe40000410000 */
[----:B------:R-:W-:-:S03]  /*1ad0*/  @P5 FMUL.FTZ R102, R124, R97 ;  /* 0x000000617c665220 */ /* 0x000fc60000410000 */
[----:B------:R-:W-:Y:S01]  /*1ae0*/  F2FP.PACK_AB R98, RZ, R98 ;  /* 0x00000062ff62723e */ /* 0x000fe200000000ff */
[----:B------:R-:W-:-:S03]  /*1af0*/  FADD.FTZ R49, R49, R102 ;  /* 0x0000006631317221 */ /* 0x000fc60000010000 */
[----:B------:R-:W-:Y:S02]  /*1b00*/  PRMT R88, R88, 0x5410, R98 ;  /* 0x0000541058587816 */ /* 0x000fe40000000062 */
.L_x_1419:
[----:B------:R-:W-:Y:S05]  /*1b10*/  BSYNC B0 ;  /* 0x0000000000007941 */ /* 0x000fea0003800000 */
.L_x_1418:
[----:B------:R-:W-:Y:S01]  /*1b20*/  BSSY B0, `(.L_x_1420) ;  /* 0x000000e000007945 */ /* 0x000fe20003800000 */
[----:B------:R-:W-:Y:S01]  /*1b30*/  @P0 PRMT R92, R92, 0x5410, R96 ;  /* 0x000054105c5c0816 */ /* 0x000fe20000000060 */
[----:B------:R-:W-:Y:S05]  /*1b40*/  @P2 BRA `(.L_x_1421) ;  /* 0x0000004000002947 */ /* 0x000fea0003800000 */
[----:B------:R-:W-:Y:S01]  /*1b50*/  MOV R97, RZ ;  /* 0x000000ff00617202 */ /* 0x000fe20000000f00 */
[----:B------:R-:W-:Y:S05]  /*1b60*/  @!P4 BRA `(.L_x_1422) ;  /* 0x000000900000c947 */ /* 0x000fea0003800000 */
[----:B------:R-:W-:Y:S01]  /*1b70*/  HADD2.F32 R97, -RZ, R77.H0_H0 ;  /* 0x2000004dff617230 */ /* 0x000fe20000004100 */
[----:B------:R-:W-:Y:S05]  /*1b80*/  BRA `(.L_x_1422) ;  /* 0x0000007000007947 */ /* 0x000fea0003800000 */
.L_x_1421:
[----:B------:R-:W-:-:S04]  /*1b90*/  ISETP.NE.AND P5, PT, R4, RZ, PT ;  /* 0x000000ff0400720c */ /* 0x000fc80003fa5270 */
[----:B------:R-:W-:-:S05]  /*1ba0*/  FSEL R96, R100, RZ, !P5 ;  /* 0x000000ff64607208 */ /* 0x000fca0006800000 */
[----:B------:R-:W-:-:S04]  /*1bb0*/  FFMA.FTZ R96, R146, R101, R96 ;  /* 0x0000006592607223 */ /* 0x000fc80000010060 */
[----:B------:R-:W-:Y:S01]  /*1bc0*/  FADD.FTZ R97, R131, -R96 ;  /* 0x8000006083617221 */ /* 0x000fe20000010000 */
[----:B------:R-:W-:-:S03]  /*1bd0*/  @P4 HADD2.F32 R96, -RZ, R77.H0_H0 ;  /* 0x2000004dff604230 */ /* 0x000fc60000004100 */
[----:B------:R-:W-:-:S04]  /*1be0*/  FMUL.FTZ R97, R2, R97 ;  /* 0x0000006102617220 */ /* 0x000fc80000410000 */
[----:B------:R-:W-:Y:S02]  /*1bf0*/  @P4 FADD.FTZ R97, R97, R96 ;  /* 0x0000006061614221 */ /* 0x000fe40000010000 */
.L_x_1422:
[----:B------:R-:W-:Y:S05]  /*1c00*/  BSYNC B0 ;  /* 0x0000000000007941 */ /* 0x000fea0003800000 */
.L_x_1420:
[----:B------:R-:W-:Y:S01]  /*1c10*/  BSSY B0, `(.L_x_1423) ;  /* 0x000000e000007945 */ /* 0x000fe20003800000 */
        /* <DEDUP_REMOVED lines=13> */
.L_x_1424:
[----:B------:R-:W-:Y:S05]  /*1cf0*/  BSYNC B0 ;  /* 0x0000000000007941 */ /* 0x000fea0003800000 */
.L_x_1423:
[----:B------:R-:W-:Y:S01]  /*1d00*/  BSSY B0, `(.L_x_1425) ;  /* 0x000000e000007945 */ /* 0x000fe20003800000 */
[----:B------:R-:W-:Y:S01]  /*1d10*/  @P0 PRMT R93, R96, 0x7610, R93 ;  /* 0x00007610605d0816 */ /* 0x000fe2000000005d */
[----:B------:R-:W-:Y:S05]  /*1d20*/  @P2 BRA `(.L_x_1426) ;  /* 0x0000004000002947 */ /* 0x000fea0003800000 */
[----:B------:R-:W-:Y:S01]  /*1d30*/  HFMA2.MMA R97, -RZ, RZ, 0, 0 ;  /* 0x00000000ff617435 */ /* 0x000fe200000001ff */
[----:B------:R-:W-:Y:S05]  /*1d40*/  @!P4 BRA `(.L_x_1427) ;  /* 0x000000900000c947 */ /* 0x000fea0003800000 */
[----:B------:R-:W-:Y:S01]  /*1d50*/  HADD2.F32 R97, -RZ, R77.H1_H1 ;  /* 0x3000004dff617230 */ /* 0x000fe20000004100 */
[----:B------:R-:W-:Y:S05]  /*1d60*/  BRA `(.L_x_1427) ;  /* 0x0000007000007947 */ /* 0x000fea0003800000 */
.L_x_1426:
[----:B------:R-:W-:-:S04]  /*1d70*/  ISETP.NE.AND P5, PT, R4, RZ, PT ;  /* 0x000000ff0400720c */ /* 0x000fc80003fa5270 */
[----:B------:R-:W-:-:S05]  /*1d80*/  FSEL R96, R100, RZ, !P5 ;  /* 0x000000ff64607208 */ /* 0x000fca0006800000 */
[----:B------:R-:W-:Y:S01]  /*1d90*/  FFMA.FTZ R97, R145, R101, R96 ;  /* 0x0000006591617223 */ /* 0x000fe20000010060 */
[----:B------:R-:W-:-:S03]  /*1da0*/  @P4 HADD2.F32 R96, -RZ, R77.H1_H1 ;  /* 0x3000004dff604230 */ /* 0x000fc60000004100 */
[----:B------:R-:W-:-:S04]  /*1db0*/  FADD.FTZ R97, R130, -R97 ;  /* 0x8000006182617221 */ /* 0x000fc80000010000 */
[----:B------:R-:W-:-:S04]  /*1dc0*/  FMUL.FTZ R97, R2, R97 ;  /* 0x0000006102617220 */ /* 0x000fc80000410000 */
[----:B------:R-:W-:Y:S02]  /*1dd0*/  @P4 FADD.FTZ R97, R97, R96 ;  /* 0x0000006061614221 */ /* 0x000fe40000010000 */
.L_x_1427:
[----:B------:R-:W-:Y:S05]  /*1de0*/  BSYNC B0 ;  /* 0x0000000000007941 */ /* 0x000fea0003800000 */
.L_x_1425:
        /* <DEDUP_REMOVED lines=15> */
.L_x_1429:
[----:B------:R-:W-:Y:S05]  /*1ee0*/  BSYNC B0 ;  /* 0x0000000000007941 */ /* 0x000fea0003800000 */
.L_x_1428:
[----:B------:R-:W-:Y:S01]  /*1ef0*/  BSSY B0, `(.L_x_1430) ;  /* 0x000000e000007945 */ /* 0x000fe20003800000 */
[----:B------:R-:W-:Y:S01]  /*1f00*/  @P0 PRMT R93, R93, 0x5410, R96 ;  /* 0x000054105d5d0816 */ /* 0x000fe20000000060 */
[----:B------:R-:W-:Y:S05]  /*1f10*/  @P2 BRA `(.L_x_1431) ;  /* 0x0000004000002947 */ /* 0x000fea0003800000 */
[----:B------:R-:W-:Y:S01]  /*1f20*/  MOV R97, RZ ;  /* 0x000000ff00617202 */ /* 0x000fe20000000f00 */
[----:B------:R-:W-:Y:S05]  /*1f30*/  @!P4 BRA `(.L_x_1432) ;  /* 0x000000900000c947 */ /* 0x000fea0003800000 */
[----:B------:R-:W-:Y:S01]  /*1f40*/  HADD2.F32 R97, -RZ, R78.H0_H0 ;  /* 0x2000004eff617230 */ /* 0x000fe20000004100 */
[----:B------:R-:W-:Y:S05]  /*1f50*/  BRA `(.L_x_1432) ;  /* 0x0000007000007947 */ /* 0x000fea0003800000 */
.L_x_1431:
[----:B------:R-:W-:-:S04]  /*1f60*/  ISETP.NE.AND P5, PT, R4, RZ, PT ;  /* 0x000000ff0400720c */ /* 0x000fc80003fa5270 */
[----:B------:R-:W-:-:S05]  /*1f70*/  FSEL R96, R100, RZ, !P5 ;  /* 0x000000ff64607208 */ /* 0x000fca0006800000 */
[----:B------:R-:W-:-:S04]  /*1f80*/  FFMA.FTZ R96, R144, R101, R96 ;  /* 0x0000006590607223 */ /* 0x000fc80000010060 */
[----:B------:R-:W-:Y:S01]  /*1f90*/  FADD.FTZ R97, R129, -R96 ;  /* 0x8000006081617221 */ /* 0x000fe20000010000 */
[----:B------:R-:W-:-:S03]  /*1fa0*/  @P4 HADD2.F32 R96, -RZ, R78.H0_H0 ;  /* 0x2000004eff604230 */ /* 0x000fc60000004100 */
[----:B------:R-:W-:-:S04]  /*1fb0*/  FMUL.FTZ R97, R2, R97 ;  /* 0x0000006102617220 */ /* 0x000fc80000410000 */
[----:B------:R-:W-:Y:S02]  /*1fc0*/  @P4 FADD.FTZ R97, R97, R96 ;  /* 0x0000006061614221 */ /* 0x000fe40000010000 */
.L_x_1432:
[----:B------:R-:W-:Y:S05]  /*1fd0*/  BSYNC B0 ;  /* 0x0000000000007941 */ /* 0x000fea0003800000 */
.L_x_1430:
        /* <DEDUP_REMOVED lines=14> */
.L_x_1434:
[----:B------:R-:W-:Y:S05]  /*20c0*/  BSYNC B0 ;  /* 0x0000000000007941 */ /* 0x000fea0003800000 */
.L_x_1433:
[----:B------:R-:W-:Y:S01]  /*20d0*/  BSSY B0, `(.L_x_1435) ;  /* 0x000000e000007945 */ /* 0x000fe20003800000 */
[----:B------:R-:W-:Y:S01]  /*20e0*/  @P0 PRMT R94, R96, 0x7610, R94 ;  /* 0x00007610605e0816 */ /* 0x000fe2000000005e */
[----:B------:R-:W-:Y:S05]  /*20f0*/  @P2 BRA `(.L_x_1436) ;  /* 0x0000004000002947 */ /* 0x000fea0003800000 */
[----:B------:R-:W-:Y:S01]  /*2100*/  HFMA2.MMA R97, -RZ, RZ, 0, 0 ;  /* 0x00000000ff617435 */ /* 0x000fe200000001ff */
[----:B------:R-:W-:Y:S05]  /*2110*/  @!P4 BRA `(.L_x_1437) ;  /* 0x000000900000c947 */ /* 0x000fea0003800000 */
[----:B------:R-:W-:Y:S01]  /*2120*/  HADD2.F32 R97, -RZ, R78.H1_H1 ;  /* 0x3000004eff617230 */ /* 0x000fe20000004100 */
[----:B------:R-:W-:Y:S05]  /*2130*/  BRA `(.L_x_1437) ;  /* 0x0000007000007947 */ /* 0x000fea0003800000 */
.L_x_1436:
[----:B------:R-:W-:-:S04]  /*2140*/  ISETP.NE.AND P5, PT, R4, RZ, PT ;  /* 0x000000ff0400720c */ /* 0x000fc80003fa5270 */
[----:B------:R-:W-:-:S05]  /*2150*/  FSEL R96, R100, RZ, !P5 ;  /* 0x000000ff64607208 */ /* 0x000fca0006800000 */
[----:B------:R-:W-:Y:S01]  /*2160*/  FFMA.FTZ R97, R143, R101, R96 ;  /* 0x000000658f617223 */ /* 0x000fe20000010060 */
[----:B------:R-:W-:-:S03]  /*2170*/  @P4 HADD2.F32 R96, -RZ, R78.H1_H1 ;  /* 0x3000004eff604230 */ /* 0x000fc60000004100 */
[----:B------:R-:W-:-:S04]  /*2180*/  FADD.FTZ R97, R128, -R97 ;  /* 0x8000006180617221 */ /* 0x000fc80000010000 */
[----:B------:R-:W-:-:S04]  /*2190*/  FMUL.FTZ R97, R2, R97 ;  /* 0x0000006102617220 */ /* 0x000fc80000410000 */
[----:B------:R-:W-:Y:S02]  /*21a0*/  @P4 FADD.FTZ R97, R97, R96 ;  /* 0x0000006061614221 */ /* 0x000fe40000010000 */
.L_x_1437:
[----:B------:R-:W-:Y:S05]  /*21b0*/  BSYNC B0 ;  /* 0x0000000000007941 */ /* 0x000fea0003800000 */
.L_x_1435:
        /* <DEDUP_REMOVED lines=15> */
.L_x_1439:
[----:B------:R-:W-:Y:S05]  /*22b0*/  BSYNC B0 ;  /* 0x0000000000007941 */ /* 0x000fea0003800000 */
.L_x_1438:
[----:B------:R-:W-:Y:S01]  /*22c0*/  BSSY B0, `(.L_x_1440) ;  /* 0x000000e000007945 */ /* 0x000fe20003800000 */
[----:B------:R-:W-:Y:S01]  /*22d0*/  @P0 PRMT R94, R94, 0x5410, R96 ;  /* 0x000054105e5e0816 */ /* 0x000fe20000000060 */
[----:B------:R-:W-:Y:S05]  /*22e0*/  @P2 BRA `(.L_x_1441) ;  /* 0x0000004000002947 */ /* 0x000fea0003800000 */
[----:B------:R-:W-:Y:S01]  /*22f0*/  MOV R97, RZ ;  /* 0x000000ff00617202 */ /* 0x000fe20000000f00 */
[----:B------:R-:W-:Y:S05]  /*2300*/  @!P4 BRA `(.L_x_1442) ;  /* 0x000000900000c947 */ /* 0x000fea0003800000 */
[----:B------:R-:W-:Y:S01]  /*2310*/  HADD2.F32 R97, -RZ, R79.H0_H0 ;  /* 0x2000004fff617230 */ /* 0x000fe20000004100 */
[----:B------:R-:W-:Y:S05]  /*2320*/  BRA `(.L_x_1442) ;  /* 0x0000007000007947 */ /* 0x000fea0003800000 */
.L_x_1441:
[----:B------:R-:W-:-:S04]  /*2330*/  ISETP.NE.AND P5, PT, R4, RZ, PT ;  /* 0x000000ff0400720c */ /* 0x000fc80003fa5270 */
[----:B------:R-:W-:-:S05]  /*2340*/  FSEL R96, R100, RZ, !P5 ;  /* 0x000000ff64607208 */ /* 0x000fca0006800000 */
[----:B------:R-:W-:-:S04]  /*2350*/  FFMA.FTZ R96, R142, R101, R96 ;  /* 0x000000658e607223 */ /* 0x000fc80000010060 */
[----:B------:R-:W-:Y:S01]  /*2360*/  FADD.FTZ R97, R123, -R96 ;  /* 0x800000607b617221 */ /* 0x000fe20000010000 */
[----:B------:R-:W-:-:S03]  /*2370*/  @P4 HADD2.F32 R96, -RZ, R79.H0_H0 ;  /* 0x2000004fff604230 */ /* 0x000fc60000004100 */
[----:B------:R-:W-:-:S04]  /*2380*/  FMUL.FTZ R97, R2, R97 ;  /* 0x0000006102617220 */ /* 0x000fc80000410000 */
[----:B------:R-:W-:Y:S02]  /*2390*/  @P4 FADD.FTZ R97, R97, R96 ;  /* 0x0000006061614221 */ /* 0x000fe40000010000 */
.L_x_1442:
[----:B------:R-:W-:Y:S05]  /*23a0*/  BSYNC B0 ;  /* 0x0000000000007941 */ /* 0x000fea0003800000 */
.L_x_1440:
        /* <DEDUP_REMOVED lines=14> */
.L_x_1444:
[----:B------:R-:W-:Y:S05]  /*2490*/  BSYNC B0 ;  /* 0x0000000000007941 */ /* 0x000fea0003800000 */
.L_x_1443:
[----:B------:R-:W-:Y:S01]  /*24a0*/  BSSY B0, `(.L_x_1445) ;  /* 0x000000e000007945 */ /* 0x000fe20003800000 */
[----:B------:R-:W-:Y:S01]  /*24b0*/  @P0 PRMT R95, R96, 0x7610, R95 ;  /* 0x00007610605f0816 */ /* 0x000fe2000000005f */
[----:B------:R-:W-:Y:S05]  /*24c0*/  @P2 BRA `(.L_x_1446) ;  /* 0x0000004000002947 */ /* 0x000fea0003800000 */
[----:B------:R-:W-:Y:S01]  /*24d0*/  HFMA2.MMA R102, -RZ, RZ, 0, 0 ;  /* 0x00000000ff667435 */ /* 0x000fe200000001ff */
[----:B------:R-:W-:Y:S05]  /*24e0*/  @!P4 BRA `(.L_x_1447) ;  /* 0x000000900000c947 */ /* 0x000fea0003800000 */
[----:B------:R-:W-:Y:S01]  /*24f0*/  HADD2.F32 R102, -RZ, R79.H1_H1 ;  /* 0x3000004fff667230 */ /* 0x000fe20000004100 */
[----:B------:R-:W-:Y:S05]  /*2500*/  BRA `(.L_x_1447) ;  /* 0x0000007000007947 */ /* 0x000fea0003800000 */
.L_x_1446:
[----:B------:R-:W-:Y:S01]  /*2510*/  ISETP.NE.AND P5, PT, R4, RZ, PT ;  /* 0x000000ff0400720c */ /* 0x000fe20003fa5270 */
[----:B------:R-:W-:-:S03]  /*2520*/  @P4 HADD2.F32 R99, -RZ, R79.H1_H1 ;  /* 0x3000004fff634230 */ /* 0x000fc60000004100 */
[----:B------:R-:W-:-:S05]  /*2530*/  FSEL R96, R100, RZ, !P5 ;  /* 0x000000ff64607208 */ /* 0x000fca0006800000 */
[----:B------:R-:W-:-:S04]  /*2540*/  FFMA.FTZ R97, R141, R101, R96 ;  /* 0x000000658d617223 */ /* 0x000fc80000010060 */
[----:B------:R-:W-:-:S04]  /*2550*/  FADD.FTZ R97, R122, -R97 ;  /* 0x800000617a617221 */ /* 0x000fc80000010000 */
[----:B------:R-:W-:-:S04]  /*2560*/  FMUL.FTZ R102, R2, R97 ;  /* 0x0000006102667220 */ /* 0x000fc80000410000 */
[----:B------:R-:W-:Y:S02]  /*2570*/  @P4 FADD.FTZ R102, R102, R99 ;  /* 0x0000006366664221 */ /* 0x000fe40000010000 */
.L_x_1447:
[----:B------:R-:W-:Y:S05]  /*2580*/  BSYNC B0 ;  /* 0x0000000000007941 */ /* 0x000fea0003800000 */
.L_x_1445:
[----:B------:R-:W-:Y:S01]  /*2590*/  @P0 MOV R98, 0x10 ;  /* 0x0000001000620802 */ /* 0x000fe20000000f00 */
[----:B------:R-:W-:Y:S01]  /*25a0*/  BSSY B0, `(.L_x_1448) ;  /* 0x0000013000007945 */ /* 0x000fe20003800000 */
[----:B------:R-:W-:Y:S02]  /*25b0*/  @P3 MOV R97, 0x10 ;  /* 0x0000001000613802 */ /* 0x000fe40000000f00 */
[----:B------:R-:W-:Y:S01]  /*25c0*/  @P0 F2FP.PACK_AB R103, RZ, R102 ;  /* 0x00000066ff67023e */ /* 0x000fe200000000ff */
[----:B------:R-:W-:-:S03]  /*25d0*/  @P0 IMAD.WIDE.U32 R98, R115, R98, c[0x0][0x258] ;  /* 0x0000960073620625 */ /* 0x000fc600078e0062 */
[----:B------:R-:W-:Y:S01]  /*25e0*/  @P0 PRMT R95, R95, 0x5410, R103 ;  /* 0x000054105f5f0816 */ /* 0x000fe20000000067 */
[----:B------:R-:W-:Y:S01]  /*25f0*/  @P3 IMAD.WIDE.U32 R96, R116, R97, c[0x0][0x248] ;  /* 0x0000920074603625 */ /* 0x000fe200078e0061 */
        /* <DEDUP_REMOVED lines=13> */
.L_x_1449:
[----:B------:R-:W-:Y:S05]  /*26d0*/  BSYNC B0 ;  /* 0x0000000000007941 */ /* 0x000fea0003800000 */
.L_x_1448:
        /* <DEDUP_REMOVED lines=8> */
.L_x_1451:
[----:B------:R-:W-:Y:S05]  /*2760*/  BSYNC B0 ;  /* 0x0000000000007941 */ /* 0x000fea0003800000 */
.L_x_1450:
[----:B------:R-:W-:Y:S01]  /*2770*/  BSSY B0, `(.L_x_1452) ;  /* 0x000000d000007945 */ /* 0x000fe20003800000 */
[----:B------:R-:W-:Y:S05]  /*2780*/  @P2 BRA `(.L_x_1453) ;  /* 0x0000004000002947 */ /* 0x000fea0003800000 */
[----:B0-----:R-:W-:Y:S01]  /*2790*/  MOV R97, RZ ;  /* 0x000000ff00617202 */ /* 0x001fe20000000f00 */
[----:B------:R-:W-:Y:S05]  /*27a0*/  @!P4 BRA `(.L_x_1454) ;  /* 0x000000900000c947 */ /* 0x000fea0003800000 */
[----:B------:R-:W-:Y:S01]  /*27b0*/  HADD2.F32 R97, -RZ, R80.H0_H0 ;  /* 0x20000050ff617230 */ /* 0x000fe20000004100 */
[----:B------:R-:W-:Y:S05]  /*27c0*/  BRA `(.L_x_1454) ;  /* 0x0000007000007947 */ /* 0x000fea0003800000 */
.L_x_1453:
[----:B------:R-:W-:-:S04]  /*27d0*/  ISETP.NE.AND P5, PT, R4, RZ, PT ;  /* 0x000000ff0400720c */ /* 0x000fc80003fa5270 */
[----:B0-----:R-:W-:-:S05]  /*27e0*/  FSEL R96, R100, RZ, !P5 ;  /* 0x000000ff64607208 */ /* 0x001fca0006800000 */
[----:B------:R-:W-:-:S04]  /*27f0*/  FFMA.FTZ R96, R140, R101, R96 ;  /* 0x000000658c607223 */ /* 0x000fc80000010060 */
[----:B------:R-:W-:Y:S01]  /*2800*/  FADD.FTZ R97, R117, -R96 ;  /* 0x8000006075617221 */ /* 0x000fe20000010000 */
[----:B------:R-:W-:-:S03]  /*2810*/  @P4 HADD2.F32 R96, -RZ, R80.H0_H0 ;  /* 0x20000050ff604230 */ /* 0x000fc60000004100 */
[----:B------:R-:W-:-:S04]  /*2820*/  FMUL.FTZ R97, R2, R97 ;  /* 0x0000006102617220 */ /* 0x000fc80000410000 */
[----:B------:R-:W-:Y:S02]  /*2830*/  @P4 FADD.FTZ R97, R97, R96 ;  /* 0x0000006061614221 */ /* 0x000fe40000010000 */
.L_x_1454:
[----:B------:R-:W-:Y:S05]  /*2840*/  BSYNC B0 ;  /* 0x0000000000007941 */ /* 0x000fea0003800000 */
.L_x_1452:
        /* <DEDUP_REMOVED lines=9> */
[----:B------:R-:W-:Y:S02]  /*28e0*/  @P5 FMUL.FTZ R98, R97, R102 ;  /* 0x0000006661625220 */ /* 0x000fe40000410000 */
[----:B------:R-:W-:-:S03]  /*28f0*/  @P5 FMUL.FTZ R99, R120, R97 ;  /* 0x0000006178635220 */ /* 0x000fc60000410000 */
[----:B------:R-:W-:Y:S01]  /*2900*/  F2FP.PACK_AB R98, RZ, R98 ;  /* 0x00000062ff62723e */ /* 0x000fe200000000ff */
[----:B------:R-:W-:-:S03]  /*2910*/  FADD.FTZ R40, R40, R99 ;  /* 0x0000006328287221 */ /* 0x000fc60000010000 */
[----:B------:R-:W-:Y:S02]  /*2920*/  PRMT R88, R98, 0x7610, R88 ;  /* 0x0000761062587816 */ /* 0x000fe40000000058 */
.L_x_1456:
[----:B------:R-:W-:Y:S05]  /*2930*/  BSYNC B0 ;  /* 0x0000000000007941 */ /* 0x000fea0003800000 */
.L_x_1455:
[----:B------:R-:W-:Y:S01]  /*2940*/  BSSY B0, `(.L_x_1457) ;  /* 0x000000e000007945 */ /* 0x000fe20003800000 */
[----:B------:R-:W-:Y:S01]  /*2950*/  @P0 PRMT R92, R96, 0x7610, R92 ;  /* 0x00007610605c0816 */ /* 0x000fe2000000005c */
[----:B------:R-:W-:Y:S05]  /*2960*/  @P2 BRA `(.L_x_1458) ;  /* 0x0000004000002947 */ /* 0x000fea0003800000 */
[----:B------:R-:W-:Y:S01]  /*2970*/  HFMA2.MMA R97, -RZ, RZ, 0, 0 ;  /* 0x00000000ff617435 */ /* 0x000fe200000001ff */
[----:B------:R-:W-:Y:S05]  /*2980*/  @!P4 BRA `(.L_x_1459) ;  /* 0x000000900000c947 */ /* 0x000fea0003800000 */
[----:B------:R-:W-:Y:S01]  /*2990*/  HADD2.F32 R97, -RZ, R80.H1_H1 ;  /* 0x30000050ff617230 */ /* 0x000fe20000004100 */
[----:B------:R-:W-:Y:S05]  /*29a0*/  BRA `(.L_x_1459) ;  /* 0x0000007000007947 */ /* 0x000fea0003800000 */
.L_x_1458:
[----:B------:R-:W-:-:S04]  /*29b0*/  ISETP.NE.AND P5, PT, R4, RZ, PT ;  /* 0x000000ff0400720c */ /* 0x000fc80003fa5270 */
[----:B------:R-:W-:-:S05]  /*29c0*/  FSEL R96, R100, RZ, !P5 ;  /* 0x000000ff64607208 */ /* 0x000fca0006800000 */
[----:B------:R-:W-:-:S04]  /*29d0*/  FFMA.FTZ R96, R138, R101, R96 ;  /* 0x000000658a607223 */ /* 0x000fc80000010060 */
[----:B------:R-:W-:Y:S01]  /*29e0*/  FADD.FTZ R97, R111, -R96 ;  /* 0x800000606f617221 */ /* 0x000fe20000010000 */
[----:B------:R-:W-:-:S03]  /*29f0*/  @P4 HADD2.F32 R96, -RZ, R80.H1_H1 ;  /* 0x30000050ff604230 */ /* 0x000fc60000004100 */
[----:B------:R-:W-:-:S04]  /*2a00*/  FMUL.FTZ R97, R2, R97 ;  /* 0x0000006102617220 */ /* 0x000fc80000410000 */
[----:B------:R-:W-:Y:S02]  /*2a10*/  @P4 FADD.FTZ R97, R97, R96 ;  /* 0x0000006061614221 */ /* 0x000fe40000010000 */
.L_x_1459:
[----:B------:R-:W-:Y:S05]  /*2a20*/  BSYNC B0 ;  /* 0x0000000000007941 */ /* 0x000fea0003800000 */
.L_x_1457:
        /* <DEDUP_REMOVED lines=10> */
[----:B------:R-:W-:Y:S02]  /*2ad0*/  @P5 FMUL.FTZ R98, R120, R99 ;  /* 0x0000006378625220 */ /* 0x000fe40000410000 */
[----:B------:R-:W-:-:S03]  /*2ae0*/  @P5 FMUL.FTZ R102, R97, R120 ;  /* 0x0000007861665220 */ /* 0x000fc60000410000 */
[----:B------:R-:W-:Y:S01]  /*2af0*/  F2FP.PACK_AB R98, RZ, R98 ;  /* 0x00000062ff62723e */ /* 0x000fe200000000ff */
[----:B------:R-:W-:-:S03]  /*2b00*/  FADD.FTZ R41, R41, R102 ;  /* 0x0000006629297221 */ /* 0x000fc60000010000 */
[----:B------:R-:W-:Y:S02]  /*2b10*/  PRMT R88, R88, 0x5410, R98 ;  /* 0x0000541058587816 */ /* 0x000fe40000000062 */
.L_x_1461:
[----:B------:R-:W-:Y:S05]  /*2b20*/  BSYNC B0 ;  /* 0x0000000000007941 */ /* 0x000fea0003800000 */
.L_x_1460:
[----:B------:R-:W-:Y:S01]  /*2b30*/  BSSY B0, `(.L_x_1462) ;  /* 0x000000e000007945 */ /* 0x000fe20003800000 */
[----:B------:R-:W-:Y:S01]  /*2b40*/  @P0 PRMT R92, R92, 0x5410, R96 ;  /* 0x000054105c5c0816 */ /* 0x000fe20000000060 */
[----:B------:R-:W-:Y:S05]  /*2b50*/  @P2 BRA `(.L_x_1463) ;  /* 0x0000004000002947 */ /* 0x000fea0003800000 */
[----:B------:R-:W-:Y:S01]  /*2b60*/  MOV R97, RZ ;  /* 0x000000ff00617202 */ /* 0x000fe20000000f00 */
[----:B------:R-:W-:Y:S05]  /*2b70*/  @!P4 BRA `(.L_x_1464) ;  /* 0x000000900000c947 */ /* 0x000fea0003800000 */
[----:B------:R-:W-:Y:S01]  /*2b80*/  HADD2.F32 R97, -RZ, R81.H0_H0 ;  /* 0x20000051ff617230 */ /* 0x000fe20000004100 */
[----:B------:R-:W-:Y:S05]  /*2b90*/  BRA `(.L_x_1464) ;  /* 0x0000007000007947 */ /* 0x000fea0003800000 */
.L_x_1463:
[----:B------:R-:W-:-:S04]  /*2ba0*/  ISETP.NE.AND P5, PT, R4, RZ, PT ;  /* 0x000000ff0400720c */ /* 0x000fc80003fa5270 */
[----:B------:R-:W-:-:S05]  /*2bb0*/  FSEL R96, R100, RZ, !P5 ;  /* 0x000000ff64607208 */ /* 0x000fca0006800000 */
[----:B------:R-:W-:Y:S01]  /*2bc0*/  FFMA.FTZ R97, R139, R101, R96 ;  /* 0x000000658b617223 */ /* 0x000fe20000010060 */
[----:B------:R-:W-:-:S03]  /*2bd0*/  @P4 HADD2.F32 R96, -RZ, R81.H0_H0 ;  /* 0x20000051ff604230 */ /* 0x000fc60000004100 */
[----:B------:R-:W-:-:S04]  /*2be0*/  FADD.FTZ R97, R110, -R97 ;  /* 0x800000616e617221 */ /* 0x000fc80000010000 */
[----:B------:R-:W-:-:S04]  /*2bf0*/  FMUL.FTZ R97, R2, R97 ;  /* 0x0000006102617220 */ /* 0x000fc80000410000 */
[----:B------:R-:W-:Y:S02]  /*2c00*/  @P4 FADD.FTZ R97, R97, R96 ;  /* 0x0000006061614221 */ /* 0x000fe40000010000 */
.L_x_1464:
[----:B------:R-:W-:Y:S05]  /*2c10*/  BSYNC B0 ;  /* 0x0000000000007941 */ /* 0x000fea0003800000 */
.L_x_1462:
        /* <DEDUP_REMOVED lines=14> */
.L_x_1466:
[----:B------:R-:W-:Y:S05]  /*2d00*/  BSYNC B0 ;  /* 0x0000000000007941 */ /* 0x000fea0003800000 */
.L_x_1465:
[----:B------:R-:W-:Y:S01]  /*2d10*/  BSSY B0, `(.L_x_1467) ;  /* 0x000000e000007945 */ /* 0x000fe20003800000 */
[----:B------:R-:W-:Y:S01]  /*2d20*/  @P0 PRMT R93, R96, 0x7610, R93 ;  /* 0x00007610605d0816 */ /* 0x000fe2000000005d */
[----:B------:R-:W-:Y:S05]  /*2d30*/  @P2 BRA `(.L_x_1468) ;  /* 0x0000004000002947 */ /* 0x000fea0003800000 */
[----:B------:R-:W-:Y:S01]  /*2d40*/  HFMA2.MMA R97, -RZ, RZ, 0, 0 ;  /* 0x00000000ff617435 */ /* 0x000fe200000001ff */
[----:B------:R-:W-:Y:S05]  /*2d50*/  @!P4 BRA `(.L_x_1469) ;  /* 0x000000900000c947 */ /* 0x000fea0003800000 */
[----:B------:R-:W-:Y:S01]  /*2d60*/  HADD2.F32 R97, -RZ, R81.H1_H1 ;  /* 0x30000051ff617230 */ /* 0x000fe20000004100 */
[----:B------:R-:W-:Y:S05]  /*2d70*/  BRA `(.L_x_1469) ;  /* 0x0000007000007947 */ /* 0x000fea0003800000 */
.L_x_1468:
[----:B------:R-:W-:-:S04]  /*2d80*/  ISETP.NE.AND P5, PT, R4, RZ, PT ;  /* 0x000000ff0400720c */ /* 0x000fc80003fa5270 */
[----:B------:R-:W-:-:S05]  /*2d90*/  FSEL R96, R100, RZ, !P5 ;  /* 0x000000ff64607208 */ /* 0x000fca0006800000 */
[----:B------:R-:W-:-:S04]  /*2da0*/  FFMA.FTZ R96, R136, R101, R96 ;  /* 0x0000006588607223 */ /* 0x000fc80000010060 */
[----:B------:R-:W-:Y:S01]  /*2db0*/  FADD.FTZ R97, R109, -R96 ;  /* 0x800000606d617221 */ /* 0x000fe20000010000 */
[----:B------:R-:W-:-:S03]  /*2dc0*/  @P4 HADD2.F32 R96, -RZ, R81.H1_H1 ;  /* 0x30000051ff604230 */ /* 0x000fc60000004100 */
[----:B------:R-:W-:-:S04]  /*2dd0*/  FMUL.FTZ R97, R2, R97 ;  /* 0x0000006102617220 */ /* 0x000fc80000410000 */
[----:B------:R-:W-:Y:S02]  /*2de0*/  @P4 FADD.FTZ R97, R97, R96 ;  /* 0x0000006061614221 */ /* 0x000fe40000010000 */
.L_x_1469:
[----:B------:R-:W-:Y:S05]  /*2df0*/  BSYNC B0 ;  /* 0x0000000000007941 */ /* 0x000fea0003800000 */
.L_x_1467:
        /* <DEDUP_REMOVED lines=15> */
.L_x_1471:
[----:B------:R-:W-:Y:S05]  /*2ef0*/  BSYNC B0 ;  /* 0x0000000000007941 */ /* 0x000fea0003800000 */
.L_x_1470:
[----:B------:R-:W-:Y:S01]  /*2f00*/  BSSY B0, `(.L_x_1472) ;  /* 0x000000e000007945 */ /* 0x000fe20003800000 */
[----:B------:R-:W-:Y:S01]  /*2f10*/  @P0 PRMT R93, R93, 0x5410, R96 ;  /* 0x000054105d5d0816 */ /* 0x000fe20000000060 */
[----:B------:R-:W-:Y:S05]  /*2f20*/  @P2 BRA `(.L_x_1473) ;  /* 0x0000004000002947 */ /* 0x000fea0003800000 */
[----:B------:R-:W-:Y:S01]  /*2f30*/  MOV R97, RZ ;  /* 0x000000ff00617202 */ /* 0x000fe20000000f00 */
[----:B------:R-:W-:Y:S05]  /*2f40*/  @!P4 BRA `(.L_x_1474) ;  /* 0x000000900000c947 */ /* 0x000fea0003800000 */
[----:B------:R-:W-:Y:S01]  /*2f50*/  HADD2.F32 R97, -RZ, R82.H0_H0 ;  /* 0x20000052ff617230 */ /* 0x000fe20000004100 */
[----:B------:R-:W-:Y:S05]  /*2f60*/  BRA `(.L_x_1474) ;  /* 0x0000007000007947 */ /* 0x000fea0003800000 */
.L_x_1473:
[----:B------:R-:W-:-:S04]  /*2f70*/  ISETP.NE.AND P5, PT, R4, RZ, PT ;  /* 0x000000ff0400720c */ /* 0x000fc80003fa5270 */
[----:B------:R-:W-:-:S05]  /*2f80*/  FSEL R96, R100, RZ, !P5 ;  /* 0x000000ff64607208 */ /* 0x000fca0006800000 */
[----:B------:R-:W-:Y:S01]  /*2f90*/  FFMA.FTZ R97, R137, R101, R96 ;  /* 0x0000006589617223 */ /* 0x000fe20000010060 */
[----:B------:R-:W-:-:S03]  /*2fa0*/  @P4 HADD2.F32 R96, -RZ, R82.H0_H0 ;  /* 0x20000052ff604230 */ /* 0x000fc60000004100 */
[----:B------:R-:W-:-:S04]  /*2fb0*/  FADD.FTZ R97, R108, -R97 ;  /* 0x800000616c617221 */ /* 0x000fc80000010000 */
[----:B------:R-:W-:-:S04]  /*2fc0*/  FMUL.FTZ R97, R2, R97 ;  /* 0x0000006102617220 */ /* 0x000fc80000410000 */
[----:B------:R-:W-:Y:S02]  /*2fd0*/  @P4 FADD.FTZ R97, R97, R96 ;  /* 0x0000006061614221 */ /* 0x000fe40000010000 */
.L_x_1474:
[----:B------:R-:W-:Y:S05]  /*2fe0*/  BSYNC B0 ;  /* 0x0000000000007941 */ /* 0x000fea0003800000 */
.L_x_1472:
        /* <DEDUP_REMOVED lines=14> */
.L_x_1476:
[----:B------:R-:W-:Y:S05]  /*30d0*/  BSYNC B0 ;  /* 0x0000000000007941 */ /* 0x000fea0003800000 */
.L_x_1475:
[----:B------:R-:W-:Y:S01]  /*30e0*/  BSSY B0, `(.L_x_1477) ;  /* 0x000000e000007945 */ /* 0x000fe20003800000 */
[----:B------:R-:W-:Y:S01]  /*30f0*/  @P0 PRMT R94, R96, 0x7610, R94 ;  /* 0x00007610605e0816 */ /* 0x000fe2000000005e */
[----:B------:R-:W-:Y:S05]  /*3100*/  @P2 BRA `(.L_x_1478) ;  /* 0x0000004000002947 */ /* 0x000fea0003800000 */
[----:B------:R-:W-:Y:S01]  /*3110*/  HFMA2.MMA R97, -RZ, RZ, 0, 0 ;  /* 0x00000000ff617435 */ /* 0x000fe200000001ff */
[----:B------:R-:W-:Y:S05]  /*3120*/  @!P4 BRA `(.L_x_1479) ;  /* 0x000000900000c947 */ /* 0x000fea0003800000 */
[----:B------:R-:W-:Y:S01]  /*3130*/  HADD2.F32 R97, -RZ, R82.H1_H1 ;  /* 0x30000052ff617230 */ /* 0x000fe20000004100 */
[----:B------:R-:W-:Y:S05]  /*3140*/  BRA `(.L_x_1479) ;  /* 0x0000007000007947 */ /* 0x000fea0003800000 */
.L_x_1478:
[----:B------:R-:W-:-:S04]  /*3150*/  ISETP.NE.AND P5, PT, R4, RZ, PT ;  /* 0x000000ff0400720c */ /* 0x000fc80003fa5270 */
[----:B------:R-:W-:-:S05]  /*3160*/  FSEL R96, R100, RZ, !P5 ;  /* 0x000000ff64607208 */ /* 0x000fca0006800000 */
[----:B------:R-:W-:-:S04]  /*3170*/  FFMA.FTZ R96, R134, R101, R96 ;  /* 0x0000006586607223 */ /* 0x000fc80000010060 */
[----:B------:R-:W-:Y:S01]  /*3180*/  FADD.FTZ R97, R107, -R96 ;  /* 0x800000606b617221 */ /* 0x000fe20000010000 */
[----:B------:R-:W-:-:S03]  /*3190*/  @P4 HADD2.F32 R96, -RZ, R82.H1_H1 ;  /* 0x30000052ff604230 */ /* 0x000fc60000004100 */
[----:B------:R-:W-:-:S04]  /*31a0*/  FMUL.FTZ R97, R2, R97 ;  /* 0x0000006102617220 */ /* 0x000fc80000410000 */
[----:B------:R-:W-:Y:S02]  /*31b0*/  @P4 FADD.FTZ R97, R97, R96 ;  /* 0x0000006061614221 */ /* 0x000fe40000010000 */
.L_x_1479:
[----:B------:R-:W-:Y:S05]  /*31c0*/  BSYNC B0 ;  /* 0x0000000000007941 */ /* 0x000fea0003800000 */
.L_x_1477:
        /* <DEDUP_REMOVED lines=15> */
.L_x_1481:
[----:B------:R-:W-:Y:S05]  /*32c0*/  BSYNC B0 ;  /* 0x0000000000007941 */ /* 0x000fea0003800000 */
.L_x_1480:
[----:B------:R-:W-:Y:S01]  /*32d0*/  BSSY B0, `(.L_x_1482) ;  /* 0x000000e000007945 */ /* 0x000fe20003800000 */
[----:B------:R-:W-:Y:S01]  /*32e0*/  @P0 PRMT R94, R94, 0x5410, R96 ;  /* 0x000054105e5e0816 */ /* 0x000fe20000000060 */
[----:B------:R-:W-:Y:S05]  /*32f0*/  @P2 BRA `(.L_x_1483) ;  /* 0x0000004000002947 */ /* 0x000fea0003800000 */
[----:B------:R-:W-:Y:S01]  /*3300*/  MOV R97, RZ ;  /* 0x000000ff00617202 */ /* 0x000fe20000000f00 */
[----:B------:R-:W-:Y:S05]  /*3310*/  @!P4 BRA `(.L_x_1484) ;  /* 0x000000900000c947 */ /* 0x000fea0003800000 */
[----:B------:R-:W-:Y:S01]  /*3320*/  HADD2.F32 R97, -RZ, R83.H0_H0 ;  /* 0x20000053ff617230 */ /* 0x000fe20000004100 */
[----:B------:R-:W-:Y:S05]  /*3330*/  BRA `(.L_x_1484) ;  /* 0x0000007000007947 */ /* 0x000fea0003800000 */
.L_x_1483:
[----:B------:R-:W-:-:S04]  /*3340*/  ISETP.NE.AND P5, PT, R4, RZ, PT ;  /* 0x000000ff0400720c */ /* 0x000fc80003fa5270 */
[----:B------:R-:W-:-:S05]  /*3350*/  FSEL R96, R100, RZ, !P5 ;  /* 0x000000ff64607208 */ /* 0x000fca0006800000 */
[----:B------:R-:W-:Y:S01]  /*3360*/  FFMA.FTZ R97, R135, R101, R96 ;  /* 0x0000006587617223 */ /* 0x000fe20000010060 */
[----:B------:R-:W-:-:S03]  /*3370*/  @P4 HADD2.F32 R96, -RZ, R83.H0_H0 ;  /* 0x20000053ff604230 */ /* 0x000fc60000004100 */
[----:B------:R-:W-:-:S04]  /*3380*/  FADD.FTZ R97, R106, -R97 ;  /* 0x800000616a617221 */ /* 0x000fc80000010000 */
[----:B------:R-:W-:-:S04]  /*3390*/  FMUL.FTZ R97, R2, R97 ;  /* 0x0000006102617220 */ /* 0x000fc80000410000 */
[----:B------:R-:W-:Y:S02]  /*33a0*/  @P4 FADD.FTZ R97, R97, R96 ;  /* 0x0000006061614221 */ /* 0x000fe40000010000 */
.L_x_1484:
[----:B------:R-:W-:Y:S05]  /*33b0*/  BSYNC B0 ;  /* 0x0000000000007941 */ /* 0x000fea0003800000 */
.L_x_1482:
        /* <DEDUP_REMOVED lines=14> */
.L_x_1486:
[----:B------:R-:W-:Y:S05]  /*34a0*/  BSYNC B0 ;  /* 0x0000000000007941 */ /* 0x000fea0003800000 */
.L_x_1485:
[----:B------:R-:W-:Y:S01]  /*34b0*/  BSSY B0, `(.L_x_1487) ;  /* 0x000000e000007945 */ /* 0x000fe20003800000 */
[----:B------:R-:W-:Y:S01]  /*34c0*/  @P0 PRMT R95, R96, 0x7610, R95 ;  /* 0x00007610605f0816 */ /* 0x000fe2000000005f */
[----:B------:R-:W-:Y:S05]  /*34d0*/  @P2 BRA `(.L_x_1488) ;  /* 0x0000004000002947 */ /* 0x000fea0003800000 */
[----:B------:R-:W-:Y:S01]  /*34e0*/  HFMA2.MMA R2, -RZ, RZ, 0, 0 ;  /* 0x00000000ff027435 */ /* 0x000fe200000001ff */
[----:B------:R-:W-:Y:S05]  /*34f0*/  @!P4 BRA `(.L_x_1489) ;  /* 0x000000900000c947 */ /* 0x000fea0003800000 */
[----:B------:R-:W-:Y:S01]  /*3500*/  HADD2.F32 R2, -RZ, R83.H1_H1 ;  /* 0x30000053ff027230 */ /* 0x000fe20000004100 */
[----:B------:R-:W-:Y:S05]  /*3510*/  BRA `(.L_x_1489) ;  /* 0x0000007000007947 */ /* 0x000fea0003800000 */
.L_x_1488:
[----:B------:R-:W-:Y:S01]  /*3520*/  ISETP.NE.AND P2, PT, R4, RZ, PT ;  /* 0x000000ff0400720c */ /* 0x000fe20003f45270 */
[----:B------:R-:W-:-:S03]  /*3530*/  @P4 HADD2.F32 R97, -RZ, R83.H1_H1 ;  /* 0x30000053ff614230 */ /* 0x000fc60000004100 */
[----:B------:R-:W-:-:S05]  /*3540*/  FSEL R100, R100, RZ, !P2 ;  /* 0x000000ff64647208 */ /* 0x000fca0005000000 */
[----:B------:R-:W-:-:S04]  /*3550*/  FFMA.FTZ R101, R105, R101, R100 ;  /* 0x0000006569657223 */ /* 0x000fc80000010064 */
[----:B------:R-:W-:-:S04]  /*3560*/  FADD.FTZ R101, R104, -R101 ;  /* 0x8000006568657221 */ /* 0x000fc80000010000 */
[----:B------:R-:W-:-:S04]  /*3570*/  FMUL.FTZ R2, R2, R101 ;  /* 0x0000006502027220 */ /* 0x000fc80000410000 */
[----:B------:R-:W-:Y:S02]  /*3580*/  @P4 FADD.FTZ R2, R2, R97 ;  /* 0x0000006102024221 */ /* 0x000fe40000010000 */
.L_x_1489:
[----:B------:R-:W-:Y:S05]  /*3590*/  BSYNC B0 ;  /* 0x0000000000007941 */ /* 0x000fea0003800000 */
.L_x_1487:
[----:B------:R-:W-:Y:S01]  /*35a0*/  @P0 F2FP.PACK_AB R96, RZ, R2 ;  /* 0x00000002ff60023e */ /* 0x000fe200000000ff */
[----:B------:R-:W-:Y:S03]  /*35b0*/  BSSY B0, `(.L_x_1490) ;  /* 0x000000f000007945 */ /* 0x000fe60003800000 */
[----:B------:R-:W-:Y:S01]  /*35c0*/  @P0 PRMT R95, R95, 0x5410, R96 ;  /* 0x000054105f5f0816 */ /* 0x000fe20000000060 */
        /* <DEDUP_REMOVED lines=13> */
.L_x_1491:
[----:B------:R-:W-:Y:S05]  /*36a0*/  BSYNC B0 ;  /* 0x0000000000007941 */ /* 0x000fea0003800000 */
.L_x_1490:
        /* <DEDUP_REMOVED lines=10> */
.L_x_1404:
        /* <DEDUP_REMOVED lines=22> */
.L_x_1408:
[----:B------:R-:W-:Y:S01]  /*38b0*/  HFMA2.MMA R125, -RZ, RZ, 0, 9.5367431640625e-07 ;  /* 0x00000010ff7d7435 */ /* 0x000fe200000001ff */
[----:B------:R-:W-:-:S02]  /*38c0*/  MOV R102, R99 ;  /* 0x0000006300667202 */ /* 0x000fc40000000f00 */
[----:B------:R-:W-:Y:S02]  /*38d0*/  MOV R126, 0x1f ;  /* 0x0000001f007e7802 */ /* 0x000fe40000000f00 */
[----:B------:R-:W-:Y:S02]  /*38e0*/  MOV R127, 0xffffffff ;  /* 0xffffffff007f7802 */ /* 0x000fe40000000f00 */
[----:B------:R-:W-:Y:S02]  /*38f0*/  MOV R96, 0x3910 ;  /* 0x0000391000607802 */ /* 0x000fe40000000f00 */
[----:B------:R-:W-:Y:S05]  /*3900*/  CALL.REL.NOINC `($__internal_39_$__cuda_sm70_shflsync_down_p) ;  /* 0x0000046000007944 */ /* 0x000fea0003c00000 */
[----:B-1----:R-:W-:Y:S01]  /*3910*/  MOV R100, R102 ;  /* 0x0000006600647202 */ /* 0x002fe20000000f00 */
[----:B0-----:R-:W-:Y:S05]  /*3920*/  BRA `(.L_x_1493) ;  /* 0xffffdaa000007947 */ /* 0x001fea000383ffff */
.L_x_1409:
[----:B------:R-:W-:Y:S01]  /*3930*/  HFMA2.MMA R125, -RZ, RZ, 0, 9.5367431640625e-07 ;  /* 0x00000010ff7d7435 */ /* 0x000fe200000001ff */
[----:B------:R-:W-:Y:S02]  /*3940*/  MOV R102, R101 ;  /* 0x0000006500667202 */ /* 0x000fe40000000f00 */
[----:B------:R-:W-:Y:S02]  /*3950*/  MOV R126, 0x1f ;  /* 0x0000001f007e7802 */ /* 0x000fe40000000f00 */
[----:B------:R-:W-:-:S02]  /*3960*/  MOV R127, 0xffffffff ;  /* 0xffffffff007f7802 */ /* 0x000fc40000000f00 */
[----:B------:R-:W-:Y:S02]  /*3970*/  MOV R96, 0x3990 ;  /* 0x0000399000607802 */ /* 0x000fe40000000f00 */
[----:B01----:R-:W-:Y:S05]  /*3980*/  CALL.REL.NOINC `($__internal_39_$__cuda_sm70_shflsync_down_p) ;  /* 0x000003e000007944 */ /* 0x003fea0003c00000 */
[----:B------:R-:W-:Y:S01]  /*3990*/  FADD.FTZ R100, R100, R99 ;  /* 0x0000006364647221 */ /* 0x000fe20000010000 */
[----:B0-----:R-:W-:Y:S01]  /*39a0*/  HFMA2.MMA R125, -RZ, RZ, 0, 4.76837158203125e-07 ;  /* 0x00000008ff7d7435 */ /* 0x001fe200000001ff */
[----:B-1----:R-:W-:Y:S01]  /*39b0*/  FADD.FTZ R101, R101, R102 ;  /* 0x0000006665657221 */ /* 0x002fe20000010000 */
[----:B------:R-:W-:Y:S02]  /*39c0*/  MOV R126, 0x1f ;  /* 0x0000001f007e7802 */ /* 0x000fe40000000f00 */
[----:B------:R-:W-:Y:S02]  /*39d0*/  MOV R127, 0xffffffff ;  /* 0xffffffff007f7802 */ /* 0x000fe40000000f00 */
[----:B------:R-:W-:Y:S02]  /*39e0*/  MOV R102, R100 ;  /* 0x0000006400667202 */ /* 0x000fe40000000f00 */
[----:B------:R-:W-:Y:S02]  /*39f0*/  MOV R96, 0x3a10 ;  /* 0x00003a1000607802 */ /* 0x000fe40000000f00 */
[----:B------:R-:W-:Y:S05]  /*3a00*/  CALL.REL.NOINC `($__internal_39_$__cuda_sm70_shflsync_down_p) ;  /* 0x0000036000007944 */ /* 0x000fea0003c00000 */
[----:B0-----:R-:W-:Y:S01]  /*3a10*/  HFMA2.MMA R125, -RZ, RZ, 0, 4.76837158203125e-07 ;  /* 0x00000008ff7d7435 */ /* 0x001fe200000001ff */
[----:B-1----:R-:W-:-:S02]  /*3a20*/  MOV R99, R102 ;  /* 0x0000006600637202 */ /* 0x002fc40000000f00 */
[----:B------:R-:W-:Y:S02]  /*3a30*/  MOV R102, R101 ;  /* 0x0000006500667202 */ /* 0x000fe40000000f00 */
[----:B------:R-:W-:Y:S02]  /*3a40*/  MOV R126, 0x1f ;  /* 0x0000001f007e7802 */ /* 0x000fe40000000f00 */
[----:B------:R-:W-:Y:S02]  /*3a50*/  MOV R127, 0xffffffff ;  /* 0xffffffff007f7802 */ /* 0x000fe40000000f00 */
[----:B------:R-:W-:Y:S02]  /*3a60*/  MOV R96, 0x3a80 ;  /* 0x00003a8000607802 */ /* 0x000fe40000000f00 */
[----:B------:R-:W-:Y:S05]  /*3a70*/  CALL.REL.NOINC `($__internal_39_$__cuda_sm70_shflsync_down_p) ;  /* 0x000002f000007944 */ /* 0x000fea0003c00000 */
[----:B------:R-:W-:Y:S01]  /*3a80*/  FADD.FTZ R100, R99, R100 ;  /* 0x0000006463647221 */ /* 0x000fe20000010000 */
[----:B0-----:R-:W-:Y:S01]  /*3a90*/  HFMA2.MMA R125, -RZ, RZ, 0, 2.384185791015625e-07 ;  /* 0x00000004ff7d7435 */ /* 0x001fe200000001ff */
[----:B-1----:R-:W-:Y:S01]  /*3aa0*/  FADD.FTZ R101, R101, R102 ;  /* 0x0000006665657221 */ /* 0x002fe20000010000 */
[----:B------:R-:W-:Y:S02]  /*3ab0*/  MOV R126, 0x1f ;  /* 0x0000001f007e7802 */ /* 0x000fe40000000f00 */
[----:B------:R-:W-:-:S02]  /*3ac0*/  MOV R127, 0xffffffff ;  /* 0xffffffff007f7802 */ /* 0x000fc40000000f00 */
[----:B------:R-:W-:Y:S02]  /*3ad0*/  MOV R102, R100 ;  /* 0x0000006400667202 */ /* 0x000fe40000000f00 */
[----:B------:R-:W-:Y:S02]  /*3ae0*/  MOV R96, 0x3b00 ;  /* 0x00003b0000607802 */ /* 0x000fe40000000f00 */
[----:B------:R-:W-:Y:S05]  /*3af0*/  CALL.REL.NOINC `($__internal_39_$__cuda_sm70_shflsync_down_p) ;  /* 0x0000027000007944 */ /* 0x000fea0003c00000 */
[----:B0-----:R-:W-:Y:S01]  /*3b00*/  HFMA2.MMA R125, -RZ, RZ, 0, 2.384185791015625e-07 ;  /* 0x00000004ff7d7435 */ /* 0x001fe200000001ff */
[----:B-1----:R-:W-:Y:S02]  /*3b10*/  MOV R99, R102 ;  /* 0x0000006600637202 */ /* 0x002fe40000000f00 */
[----:B------:R-:W-:Y:S02]  /*3b20*/  MOV R102, R101 ;  /* 0x0000006500667202 */ /* 0x000fe40000000f00 */
[----:B------:R-:W-:Y:S02]  /*3b30*/  MOV R126, 0x1f ;  /* 0x0000001f007e7802 */ /* 0x000fe40000000f00 */
[----:B------:R-:W-:Y:S02]  /*3b40*/  MOV R127, 0xffffffff ;  /* 0xffffffff007f7802 */ /* 0x000fe40000000f00 */
[----:B------:R-:W-:-:S02]  /*3b50*/  MOV R96, 0x3b70 ;  /* 0x00003b7000607802 */ /* 0x000fc40000000f00 */
[----:B------:R-:W-:Y:S05]  /*3b60*/  CALL.REL.NOINC `($__internal_39_$__cuda_sm70_shflsync_down_p) ;  /* 0x0000020000007944 */ /* 0x000fea0003c00000 */
[----:B------:R-:W-:Y:S01]  /*3b70*/  FADD.FTZ R100, R99, R100 ;  /* 0x0000006463647221 */ /* 0x000fe20000010000 */
[----:B0-----:R-:W-:Y:S01]  /*3b80*/  HFMA2.MMA R125, -RZ, RZ, 0, 1.1920928955078125e-07 ;  /* 0x00000002ff7d7435 */ /* 0x001fe200000001ff */
[----:B-1----:R-:W-:Y:S01]  /*3b90*/  FADD.FTZ R103, R101, R102 ;  /* 0x0000006665677221 */ /* 0x002fe20000010000 */
[----:B------:R-:W-:-:S02]  /*3ba0*/  MOV R126, 0x1f ;  /* 0x0000001f007e7802 */ /* 0x000fc40000000f00 */
[----:B------:R-:W-:Y:S02]  /*3bb0*/  MOV R127, 0xffffffff ;  /* 0xffffffff007f7802 */ /* 0x000fe40000000f00 */
[----:B------:R-:W-:Y:S02]  /*3bc0*/  MOV R102, R100 ;  /* 0x0000006400667202 */ /* 0x000fe40000000f00 */
[----:B------:R-:W-:Y:S02]  /*3bd0*/  MOV R96, 0x3bf0 ;  /* 0x00003bf000607802 */ /* 0x000fe40000000f00 */
[----:B------:R-:W-:Y:S05]  /*3be0*/  CALL.REL.NOINC `($__internal_39_$__cuda_sm70_shflsync_down_p) ;  /* 0x0000018000007944 */ /* 0x000fea0003c00000 */
[----:B0-----:R-:W-:Y:S01]  /*3bf0*/  HFMA2.MMA R125, -RZ, RZ, 0, 1.1920928955078125e-07 ;  /* 0x00000002ff7d7435 */ /* 0x001fe200000001ff */
[----:B-1----:R-:W-:Y:S02]  /*3c00*/  MOV R99, R102 ;  /* 0x0000006600637202 */ /* 0x002fe40000000f00 */
[----:B------:R-:W-:Y:S02]  /*3c10*/  MOV R102, R103 ;  /* 0x0000006700667202 */ /* 0x000fe40000000f00 */
[----:B------:R-:W-:Y:S02]  /*3c20*/  MOV R126, 0x1f ;  /* 0x0000001f007e7802 */ /* 0x000fe40000000f00 */
[----:B------:R-:W-:-:S02]  /*3c30*/  MOV R127, 0xffffffff ;  /* 0xffffffff007f7802 */ /* 0x000fc40000000f00 */
[----:B------:R-:W-:Y:S02]  /*3c40*/  MOV R96, 0x3c60 ;  /* 0x00003c6000607802 */ /* 0x000fe40000000f00 */
[----:B------:R-:W-:Y:S05]  /*3c50*/  CALL.REL.NOINC `($__internal_39_$__cuda_sm70_shflsync_down_p) ;  /* 0x0000011000007944 */ /* 0x000fea0003c00000 */
[----:B------:R-:W-:Y:S01]  /*3c60*/  FADD.FTZ R101, R99, R100 ;  /* 0x0000006463657221 */ /* 0x000fe20000010000 */
[----:B0-----:R-:W-:Y:S01]  /*3c70*/  HFMA2.MMA R125, -RZ, RZ, 0, 5.9604644775390625e-08 ;  /* 0x00000001ff7d7435 */ /* 0x001fe200000001ff */
[----:B-1----:R-:W-:Y:S01]  /*3c80*/  FADD.FTZ R103, R103, R102 ;  /* 0x0000006667677221 */ /* 0x002fe20000010000 */
[----:B------:R-:W-:Y:S02]  /*3c90*/  MOV R126, 0x1f ;  /* 0x0000001f007e7802 */ /* 0x000fe40000000f00 */
[----:B------:R-:W-:Y:S02]  /*3ca0*/  MOV R127, 0xffffffff ;  /* 0xffffffff007f7802 */ /* 0x000fe40000000f00 */
[----:B------:R-:W-:Y:S02]  /*3cb0*/  MOV R102, R101 ;  /* 0x0000006500667202 */ /* 0x000fe40000000f00 */
[----:B------:R-:W-:Y:S02]  /*3cc0*/  MOV R96, 0x3ce0 ;  /* 0x00003ce000607802 */ /* 0x000fe40000000f00 */
[----:B------:R-:W-:Y:S05]  /*3cd0*/  CALL.REL.NOINC `($__internal_39_$__cuda_sm70_shflsync_down_p) ;  /* 0x0000009000007944 */ /* 0x000fea0003c00000 */
[----:B0-----:R-:W-:Y:S01]  /*3ce0*/  HFMA2.MMA R125, -RZ, RZ, 0, 5.9604644775390625e-08 ;  /* 0x00000001ff7d7435 */ /* 0x001fe200000001ff */
[----:B-1----:R-:W-:-:S02]  /*3cf0*/  MOV R124, R102 ;  /* 0x00000066007c7202 */ /* 0x002fc40000000f00 */
[----:B------:R-:W-:Y:S02]  /*3d00*/  MOV R102, R103 ;  /* 0x0000006700667202 */ /* 0x000fe40000000f00 */
[----:B------:R-:W-:Y:S02]  /*3d10*/  MOV R126, 0x1f ;  /* 0x0000001f007e7802 */ /* 0x000fe40000000f00 */
[----:B------:R-:W-:Y:S02]  /*3d20*/  MOV R127, 0xffffffff ;  /* 0xffffffff007f7802 */ /* 0x000fe40000000f00 */
[----:B------:R-:W-:Y:S02]  /*3d30*/  MOV R96, 0x3d50 ;  /* 0x00003d5000607802 */ /* 0x000fe40000000f00 */
[----:B------:R-:W-:Y:S05]  /*3d40*/  CALL.REL.NOINC `($__internal_39_$__cuda_sm70_shflsync_down_p) ;  /* 0x0000002000007944 */ /* 0x000fea0003c00000 */
[----:B-1----:R-:W-:Y:S01]  /*3d50*/  MOV R96, R102 ;  /* 0x0000006600607202 */ /* 0x002fe20000000f00 */
[----:B0-----:R-:W-:Y:S05]  /*3d60*/  BRA `(.L_x_1494) ;  /* 0xffffd78000007947 */ /* 0x001fea000383ffff */
        .weak           $__internal_39_$__cuda_sm70_shflsync_down_p
        .type           $__internal_39_$__cuda_sm70_shflsync_down_p,@function
        .size           $__internal_39_$__cuda_sm70_shflsync_down_p,(.L_x_6841 - $__internal_39_$__cuda_sm70_shflsync_down_p)
$__internal_39_$__cuda_sm70_shflsync_down_p:
[----:B------:R-:W-:Y:S01]  /*3d70*/  HFMA2.MMA R97, -RZ, RZ, 0, 0 ;  /* 0x00000000ff617435 */ /* 0x000fe200000001ff */
[----:B------:R-:W-:Y:S04]  /*3d80*/  WARPSYNC R127 ;  /* 0x0000007f00007348 */ /* 0x000fe80003800000 */
[----:B------:R0:W1:Y:S01]  /*3d90*/  SHFL.DOWN PT, R102, R102, R125, R126 ;  /* 0x0800007d66667389 */ /* 0x00006200000e007e */
[----:B------:R-:W-:Y:S05]  /*3da0*/  RET.REL.NODEC R96 `(_ZN10layer_norm13ln_bwd_kernelINS_13Kernel_traitsI6__halfS2_S2_S2_fjLj2048ELj1ELj1ELj4ELj16ENS_18Kernel_traits_baseILj2048ES2_S2_S2_S2_fjLj128EEEEELb1ELb1ELb1ELb1EEEvNS_9BwdParamsE) ;  /* 0xffffc25060007950 */ /* 0x000fea0003c3ffff */
.L_x_1495:
        /* <DEDUP_REMOVED lines=13> */
.L_x_6841:


//--------------------- .text._ZN10layer_norm13ln_bwd_kernelINS_13Kernel_traitsIf13__nv_bfloat16S2_S2_fjLj2048ELj1ELj1ELj4ELj16ENS_18Kernel_traits_baseILj2048EfS2_S2_S2_fjLj128EEEEELb0ELb0ELb0ELb0EEEvNS_9BwdParamsE --------------------------
	.section	.text._ZN10layer_norm13ln_bwd_kernelINS_13Kernel_traitsIf13__nv_bfloat16S2_S2_fjLj2048ELj1ELj1ELj4ELj16ENS_18Kernel_traits_baseILj2048EfS2_S2_S2_fjLj128EEEEELb0ELb0ELb0ELb0EEEvNS_9BwdParamsE,"ax",@progbits
	.sectioninfo	@"SHI_REGISTERS=123"
	.align	128
        .global         _ZN10layer_norm13ln_bwd_kernelINS_13Kernel_traitsIf13__nv_bfloat16S2_S2_fjLj2048ELj1ELj1ELj4ELj16ENS_18Kernel_traits_baseILj2048EfS2_S2_S2_fjLj128EEEEELb0ELb0ELb0ELb0EEEvNS_9BwdParamsE
        .type           _ZN10layer_norm13ln_bwd_kernelINS_13Kernel_traitsIf13__nv_bfloat16S2_S2_fjLj2048ELj1ELj1ELj4ELj16ENS_18Kernel_traits_baseILj2048EfS2_S2_S2_fjLj128EEEEELb0ELb0ELb0ELb0EEEvNS_9BwdParamsE,@function
        .size           _ZN10layer_norm13ln_bwd_kernelINS_13Kernel_traitsIf13__nv_bfloat16S2_S2_fjLj2048ELj1ELj1ELj4ELj16ENS_18Kernel_traits_baseILj2048EfS2_S2_S2_fjLj128EEEEELb0ELb0ELb0ELb0EEEvNS_9BwdParamsE,(.L_x_6842 - _ZN10layer_norm13ln_bwd_kernelINS_13Kernel_traitsIf13__nv_bfloat16S2_S2_fjLj2048ELj1ELj1ELj4ELj16ENS_18Kernel_traits_baseILj2048EfS2_S2_S2_fjLj128EEEEELb0ELb0ELb0ELb0EEEvNS_9BwdParamsE)
        .other          _ZN10layer_norm13ln_bwd_kernelINS_13Kernel_traitsIf13__nv_bfloat16S2_S2_fjLj2048ELj1ELj1ELj4ELj16ENS_18Kernel_traits_baseILj2048EfS2_S2_S2_fjLj128EEEEELb0ELb0ELb0ELb0EEEvNS_9BwdParamsE,@"STO_CUDA_ENTRY STV_DEFAULT"
_ZN10layer_norm13ln_bwd_kernelINS_13Kernel_traitsIf13__nv_bfloat16S2_S2_fjLj2048ELj1ELj1ELj4ELj16ENS_18Kernel_traits_baseILj2048EfS2_S2_S2_fjLj128EEEEELb0ELb0ELb0ELb0EEEvNS_9BwdParamsE:
.text._ZN10layer_norm13ln_bwd_kernelINS_13Kernel_traitsIf13__nv_bfloat16S2_S2_fjLj2048ELj1ELj1ELj4ELj16ENS_18Kernel_traits_baseILj2048EfS2_S2_S2_fjLj128EEEEELb0ELb0ELb0ELb0EEEvNS_9BwdParamsE:
        /* <DEDUP_REMOVED lines=14> */
[----:B------:R-:W-:Y:S01]  /*00e0*/  @P2 LOP3.LUT R6, R6, 0x80, RZ, 0xfc, !PT ;  /* 0x0000008006062812 */ /* 0x000fe200078efcff */
[----:B------:R-:W0:Y:S03]  /*00f0*/  S2UR UR6, SR_CTAID.X ;  /* 0x00000000000679c3 */ /* 0x000e260000002500 */
[----:B------:R0:W5:Y:S01]  /*0100*/  @P2 LDG.E.128 R16, [R2.64] ;  /* 0x0000000402102981 */ /* 0x000162000c1e1d00 */
[----:B------:R-:W-:-:S03]  /*0110*/  @P3 IMAD.WIDE.U32 R6, R6, R7, c[0x0][0x1b0] ;  /* 0x00006c0006063625 */ /* 0x000fc600078e0007 */
[----:B------:R0:W5:Y:S04]  /*0120*/  @P2 LDG.E.128 R20, [R2.64+0x10] ;  /* 0x0000100402142981 */ /* 0x000168000c1e1d00 */
[----:B------:R1:W5:Y:S04]  /*0130*/  @P3 LDG.E.128 R24, [R6.64] ;  /* 0x0000000406183981 */ /* 0x000368000c1e1d00 */
[----:B------:R1:W5:Y:S01]  /*0140*/  @P3 LDG.E.128 R28, [R6.64+0x10] ;  /* 0x00001004061c3981 */ /* 0x000362000c1e1d00 */
[----:B0-----:R-:W-:-:S04]  /*0150*/  LEA.HI R3, R4, UR6, RZ, 0x19 ;  /* 0x0000000604037c11 */ /* 0x001fc8000f8fc8ff */
        /* <DEDUP_REMOVED lines=18> */
[----:B-1----:R-:W-:Y:S01]  /*0280*/  HFMA2.MMA R2, -RZ, RZ, 0, 5.9604644775390625e-08 ;  /* 0x00000001ff027435 */ /* 0x002fe200000001ff */
[----:B------:R-:W-:-:S02]  /*0290*/  MOV R33, RZ ;  /* 0x000000ff00217202 */ /* 0x000fc40000000f00 */
.L_x_1507:
        /* <DEDUP_REMOVED lines=8> */
[----:B-----5:R0:W5:Y:S03]  /*0320*/  LDG.E R90, [R80.64] ;  /* 0x00000004505a7981 */ /* 0x020166000c1e1900 */
        /* <DEDUP_REMOVED lines=31> */
[----:B------:R-:W-:Y:S02]  /*0520*/  IADD3 R112, R0, 0x80, RZ ;  /* 0x0000008000707810 */ /* 0x000fe40007ffe0ff */
[--C-:B--2---:R-:W-:Y:S02]  /*0530*/  PRMT R5, RZ, 0x5410, R12.reuse ;  /* 0x00005410ff057816 */ /* 0x104fe4000000000c */
[----:B------:R-:W-:Y:S02]  /*0540*/  PRMT R83, RZ, 0x7610, R12 ;  /* 0x00007610ff537816 */ /* 0x000fe4000000000c */
[----:B------:R-:W-:Y:S01]  /*0550*/  PRMT R85, RZ, 0x5410, R13 ;  /* 0x00005410ff557816 */ /* 0x000fe2000000000d */
[C---:B------:R-:W-:Y:S01]  /*0560*/  FADD.FTZ R5, -R110.reuse, R5 ;  /* 0x000000056e057221 */ /* 0x040fe20000010100 */
[----:B------:R-:W-:Y:S01]  /*0570*/  PRMT R87, RZ, 0x7610, R13 ;  /* 0x00007610ff577816 */ /* 0x000fe2000000000d */
[----:B------:R-:W-:Y:S01]  /*0580*/  FADD.FTZ R83, -R110, R83 ;  /* 0x000000536e537221 */ /* 0x000fe20000010100 */
[--C-:B------:R-:W-:Y:S01]  /*0590*/  PRMT R111, RZ, 0x5410, R14.reuse ;  /* 0x00005410ff6f7816 */ /* 0x100fe2000000000e */
[----:B-----5:R-:W-:Y:S01]  /*05a0*/  FMUL.FTZ R5, R90, R5 ;  /* 0x000000055a057220 */ /* 0x020fe20000410000 */
[----:B------:R-:W-:Y:S01]  /*05b0*/  PRMT R113, RZ, 0x7610, R14 ;  /* 0x00007610ff717816 */ /* 0x000fe2000000000e */
[----:B------:R-:W-:Y:S01]  /*05c0*/  FADD.FTZ R87, -R110, R87 ;  /* 0x000000576e577221 */ /* 0x000fe20000010100 */
[--C-:B---3--:R-:W-:Y:S01]  /*05d0*/  PRMT R13, RZ, 0x5410, R9.reuse ;  /* 0x00005410ff0d7816 */ /* 0x108fe20000000009 */
[----:B0-----:R-:W-:Y:S01]  /*05e0*/  FMUL.FTZ R6, R90, R83 ;  /* 0x000000535a067220 */ /* 0x001fe20000410000 */
[----:B------:R-:W-:Y:S01]  /*05f0*/  PRMT R14, RZ, 0x7610, R9 ;  /* 0x00007610ff0e7816 */ /* 0x000fe20000000009 */
[----:B------:R-:W-:Y:S01]  /*0600*/  FADD.FTZ R9, -R110, R85 ;  /* 0x000000556e097221 */ /* 0x000fe20000010100 */
[--C-:B------:R-:W-:Y:S01]  /*0610*/  PRMT R7, RZ, 0x5410, R8.reuse ;  /* 0x00005410ff077816 */ /* 0x100fe20000000008 */
[----:B------:R-:W-:Y:S01]  /*0620*/  FADD.FTZ R50, R50, R13 ;  /* 0x0000000d32327221 */ /* 0x000fe20000010000 */
[--C-:B------:R-:W-:Y:S01]  /*0630*/  PRMT R79, RZ, 0x5410, R11.reuse ;  /* 0x00005410ff4f7816 */ /* 0x100fe2000000000b */
[----:B------:R-:W-:Y:S01]  /*0640*/  FMUL.FTZ R9, R90, R9 ;  /* 0x000000095a097220 */ /* 0x000fe20000410000 */
        /* <DEDUP_REMOVED lines=8> */
[--C-:B------:R-:W-:Y:S01]  /*06d0*/  PRMT R15, RZ, 0x5410, R10.reuse ;  /* 0x00005410ff0f7816 */ /* 0x100fe2000000000a */
[C---:B------:R-:W-:Y:S01]  /*06e0*/  FMUL.FTZ R11, R90.reuse, R11 ;  /* 0x0000000b5a0b7220 */ /* 0x040fe20000410000 */
[----:B------:R-:W-:Y:S01]  /*06f0*/  PRMT R80, RZ, 0x7610, R10 ;  /* 0x00007610ff507816 */ /* 0x000fe2000000000a */
[----:B------:R-:W-:-:S02]  /*0700*/  FMUL.FTZ R10, R90, R87 ;  /* 0x000000575a0a7220 */ /* 0x000fc40000410000 */
[----:B------:R-:W-:Y:S02]  /*0710*/  FADD.FTZ R49, R49, R12 ;  /* 0x0000000c31317221 */ /* 0x000fe40000010000 */
[-C--:B------:R-:W-:Y:S02]  /*0720*/  FFMA.FTZ R33, R6, R12.reuse, R33 ;  /* 0x0000000c06217223 */ /* 0x080fe40000010021 */
[----:B------:R-:W-:Y:S02]  /*0730*/  FMUL.FTZ R7, R17, R12 ;  /* 0x0000000c11077220 */ /* 0x000fe40000410000 */
[-C--:B------:R-:W-:Y:S02]  /*0740*/  FFMA.FTZ R34, R9, R13.reuse, R34 ;  /* 0x0000000d09227223 */ /* 0x080fe40000010022 */
[----:B------:R-:W-:Y:S02]  /*0750*/  FMUL.FTZ R12, R18, R13 ;  /* 0x0000000d120c7220 */ /* 0x000fe40000410000 */
[----:B------:R-:W-:-:S02]  /*0760*/  FADD.FTZ R51, R51, R14 ;  /* 0x0000000e33337221 */ /* 0x000fc40000010000 */
[-C--:B------:R-:W-:Y:S02]  /*0770*/  FFMA.FTZ R35, R10, R14.reuse, R35 ;  /* 0x0000000e0a237223 */ /* 0x080fe40000010023 */
[----:B------:R-:W-:Y:S02]  /*0780*/  FMUL.FTZ R13, R19, R14 ;  /* 0x0000000e130d7220 */ /* 0x000fe40000410000 */
[----:B------:R-:W-:Y:S02]  /*0790*/  FADD.FTZ R52, R52, R15 ;  /* 0x0000000f34347221 */ /* 0x000fe40000010000 */
[-C--:B------:R-:W-:Y:S02]  /*07a0*/  FFMA.FTZ R36, R11, R15.reuse, R36 ;  /* 0x0000000f0b247223 */ /* 0x080fe40000010024 */
[----:B------:R-:W-:Y:S02]  /*07b0*/  FMUL.FTZ R14, R20, R15 ;  /* 0x0000000f140e7220 */ /* 0x000fe40000410000 */
[----:B------:R-:W-:-:S02]  /*07c0*/  FADD.FTZ R113, -R110, R113 ;  /* 0x000000716e717221 */ /* 0x000fc40000010100 */
[----:B------:R-:W-:Y:S02]  /*07d0*/  FADD.FTZ R78, RZ, R8 ;  /* 0x00000008ff4e7221 */ /* 0x000fe40000010000 */
[----:B------:R-:W-:Y:S02]  /*07e0*/  FFMA.FTZ R15, R5, R8, RZ ;  /* 0x00000008050f7223 */ /* 0x000fe400000100ff */
[----:B------:R-:W-:Y:S02]  /*07f0*/  FADD.FTZ R85, -R110, R81 ;  /* 0x000000516e557221 */ /* 0x000fe40000010100 */
        /* <DEDUP_REMOVED lines=8> */
[----:B------:R-:W-:-:S02]  /*0880*/  FADD.FTZ R81, R80, R13 ;  /* 0x0000000d50517221 */ /* 0x000fc40000010000 */
[----:B------:R-:W-:Y:S02]  /*0890*/  FFMA.FTZ R78, R10, R13, R78 ;  /* 0x0000000d0a4e7223 */ /* 0x000fe4000001004e */
[----:B------:R-:W-:Y:S02]  /*08a0*/  FMUL.FTZ R85, R90, R85 ;  /* 0x000000555a557220 */ /* 0x000fe40000410000 */
[----:B------:R-:W-:Y:S02]  /*08b0*/  FADD.FTZ R80, R81, R14 ;  /* 0x0000000e51507221 */ /* 0x000fe40000010000 */
[----:B------:R-:W-:Y:S02]  /*08c0*/  FFMA.FTZ R78, R11, R14, R78 ;  /* 0x0000000e0b4e7223 */ /* 0x000fe4000001004e */
[----:B------:R-:W-:Y:S02]  /*08d0*/  FADD.FTZ R54, R54, R79 ;  /* 0x0000004f36367221 */ /* 0x000fe40000010000 */
[----:B------:R-:W-:-:S02]  /*08e0*/  FFMA.FTZ R38, R85, R79, R38 ;  /* 0x0000004f55267223 */ /* 0x000fc40000010026 */
[----:B------:R-:W-:Y:S02]  /*08f0*/  FMUL.FTZ R86, R22, R79 ;  /* 0x0000004f16567220 */ /* 0x000fe40000410000 */
[----:B------:R-:W-:Y:S02]  /*0900*/  FADD.FTZ R79, -R110, R77 ;  /* 0x0000004d6e4f7221 */ /* 0x000fe40000010100 */
        /* <DEDUP_REMOVED lines=10> */
.L_x_1498:
[----:B0-----:R-:W-:Y:S05]  /*09b0*/  BSYNC B0 ;  /* 0x0000000000007941 */ /* 0x001fea0003800000 */
.L_x_1497:
        /* <DEDUP_REMOVED lines=14> */
[----:B0-----:R-:W-:Y:S02]  /*0aa0*/  PRMT R93, RZ, 0x7610, R76 ;  /* 0x00007610ff5d7816 */ /* 0x001fe4000000004c */
        /* <DEDUP_REMOVED lines=9> */
[C---:B------:R-:W-:Y:S01]  /*0b40*/  FADD.FTZ R103, -R110.reuse, R77 ;  /* 0x0000004d6e677221 */ /* 0x040fe20000010100 */
[----:B------:R-:W-:Y:S01]  /*0b50*/  PRMT R78, RZ, 0x7610, R81 ;  /* 0x00007610ff4e7816 */ /* 0x000fe20000000051 */
[----:B------:R-:W-:Y:S01]  /*0b60*/  FADD.FTZ R107, -R110, R99 ;  /* 0x000000636e6b7221 */ /* 0x000fe20000010100 */
[----:B------:R-:W-:Y:S01]  /*0b70*/  PRMT R99, RZ, 0x5410, R81 ;  /* 0x00005410ff637816 */ /* 0x000fe20000000051 */
[----:B------:R-:W-:Y:S01]  /*0b80*/  FADD.FTZ R56, R56, R93 ;  /* 0x0000005d38387221 */ /* 0x000fe20000010000 */
[----:B------:R-:W-:Y:S01]  /*0b90*/  PRMT R80, RZ, 0x7610, R80 ;  /* 0x00007610ff507816 */ /* 0x000fe20000000050 */
[-C--:B------:R-:W-:Y:S01]  /*0ba0*/  FFMA.FTZ R40, R91, R93.reuse, R40 ;  /* 0x0000005d5b287223 */ /* 0x080fe20000010028 */
[--C-:B------:R-:W-:Y:S01]  /*0bb0*/  PRMT R81, RZ, 0x5410, R82.reuse ;  /* 0x00005410ff517816 */ /* 0x100fe20000000052 */
[----:B------:R-:W-:Y:S01]  /*0bc0*/  FMUL.FTZ R94, R24, R93 ;  /* 0x0000005d185e7220 */ /* 0x000fe20000410000 */
[--C-:B------:R-:W-:Y:S01]  /*0bd0*/  PRMT R117, RZ, 0x5410, R79.reuse ;  /* 0x00005410ff757816 */ /* 0x100fe2000000004f */
[C---:B------:R-:W-:Y:S01]  /*0be0*/  FMUL.FTZ R93, R90.reuse, R97 ;  /* 0x000000615a5d7220 */ /* 0x040fe20000410000 */
[----:B------:R-:W-:Y:S01]  /*0bf0*/  PRMT R79, RZ, 0x7610, R79 ;  /* 0x00007610ff4f7816 */ /* 0x000fe2000000004f */
[----:B------:R-:W-:Y:S01]  /*0c00*/  FMUL.FTZ R96, R90, R103 ;  /* 0x000000675a607220 */ /* 0x000fe20000410000 */
[----:B------:R-:W-:Y:S01]  /*0c10*/  PRMT R82, RZ, 0x7610, R82 ;  /* 0x00007610ff527816 */ /* 0x000fe20000000052 */
[----:B------:R-:W-:Y:S01]  /*0c20*/  FADD.FTZ R58, R58, R99 ;  /* 0x000000633a3a7221 */ /* 0x000fe20000010000 */
[----:B------:R-:W-:Y:S01]  /*0c30*/  PRMT R76, RZ, 0x7610, R83 ;  /* 0x00007610ff4c7816 */ /* 0x000fe20000000053 */
[----:B------:R-:W-:-:S02]  /*0c40*/  FFMA.FTZ R42, R93, R99, R42 ;  /* 0x000000635d2a7223 */ /* 0x000fc4000001002a */
[----:B------:R-:W-:Y:S02]  /*0c50*/  FMUL.FTZ R98, R26, R99 ;  /* 0x000000631a627220 */ /* 0x000fe40000410000 */
        /* <DEDUP_REMOVED lines=43> */
.L_x_1500:
[----:B------:R-:W-:Y:S05]  /*0f10*/  BSYNC B0 ;  /* 0x0000000000007941 */ /* 0x000fea0003800000 */
.L_x_1499:
[----:B------:R-:W-:Y:S02]  /*0f20*/  @!P5 IADD3 R109, R109, 0x4, RZ ;  /* 0x000000046d6dd810 */ /* 0x000fe40007ffe0ff */
[----:B-----5:R-:W-:Y:S01]  /*0f30*/  @P0 PRMT R89, RZ, 0x5410, R101 ;  /* 0x00005410ff590816 */ /* 0x020fe20000000065 */
[----:B------:R-:W-:Y:S05]  /*0f40*/  BRA.DIV ~URZ, `(.L_x_1501) ;  /* 0x00000ea27f007947 */ /* 0x000fea000b800000 */
[----:B------:R0:W1:Y:S02]  /*0f50*/  SHFL.DOWN PT, R78, R113, 0x10, 0x1f ;  /* 0x0a001f00714e7f89 */ /* 0x00006400000e0000 */
.L_x_1508:
        /* <DEDUP_REMOVED lines=18> */
.L_x_1509:
[----:B------:R-:W-:Y:S01]  /*1080*/  @!P4 LOP3.LUT R78, R100, 0x3, RZ, 0xc0, !PT ;  /* 0x00000003644ec812 */ /* 0x000fe200078ec0ff */
[----:B---3--:R-:W-:Y:S01]  /*1090*/  FADD.FTZ R100, R82, R81 ;  /* 0x0000005152647221 */ /* 0x008fe20000010000 */
[----:B------:R-:W-:Y:S01]  /*10a0*/  ULDC.U8 UR6, c[0x0][0x1f0] ;  /* 0x00007c0000067ab9 */ /* 0x000fe20000000000 */
[----:B--2---:R-:W-:Y:S01]  /*10b0*/  FADD.FTZ R101, R76, R83 ;  /* 0x000000534c657221 */ /* 0x004fe20000010000 */
[----:B------:R-:W-:Y:S02]  /*10c0*/  @!P4 IADD3 R110, R109, R78, RZ ;  /* 0x0000004e6d6ec210 */ /* 0x000fe40007ffe0ff */
[----:B------:R-:W-:Y:S01]  /*10d0*/  ISETP.NE.AND P0, PT, RZ, UR6, PT ;  /* 0x00000006ff007c0c */ /* 0x000fe2000bf05270 */
[----:B------:R-:W-:Y:S01]  /*10e0*/  WARPSYNC 0xffffffff ;  /* 0xffffffff00007948 */ /* 0x000fe20003800000 */
[----:B------:R-:W-:Y:S01]  /*10f0*/  BSSY B0, `(.L_x_1503) ;  /* 0x0000061000007945 */ /* 0x000fe20003800000 */
[----:B------:R-:W-:Y:S04]  /*1100*/  @!P4 STS.64 [R110.X8+0x2000], R100 ;  /* 0x002000646e00c388 */ /* 0x000fe80000008a00 */
[----:B------:R-:W-:Y:S06]  /*1110*/  BAR.SYNC.DEFER_BLOCKING 0x0 ;  /* 0x0000000000007b1d */ /* 0x000fec0000010000 */
[----:B------:R-:W2:Y:S04]  /*1120*/  LDS.128 R76, [R109.X8+0x2000] ;  /* 0x002000006d4c7984 */ /* 0x000ea80000008c00 */
[----:B-1----:R-:W1:Y:S01]  /*1130*/  LDS.128 R80, [R109.X8+0x2010] ;  /* 0x002010006d507984 */ /* 0x002e620000008c00 */
[----:B--2---:R-:W-:-:S02]  /*1140*/  FADD.FTZ R111, RZ, R76 ;  /* 0x0000004cff6f7221 */ /* 0x004fc40000010000 */
        /* <DEDUP_REMOVED lines=41> */
[----:B------:R-:W-:Y:S01]  /*13e0*/  FMUL.FTZ R116, R90, R79 ;  /* 0x0000004f5a747220 */ /* 0x000fe20000410000 */
[----:B------:R-:W-:Y:S01]  /*13f0*/  @P0 F2FP.BF16.PACK_AB R83, RZ, R80 ;  /* 0x00000050ff53023e */ /* 0x000fe200000010ff */
[----:B------:R-:W-:Y:S02]  /*1400*/  FADD.FTZ R77, R8, -R77 ;  /* 0x8000004d084d7221 */ /* 0x000fe40000010000 */
[----:B------:R-:W-:Y:S01]  /*1410*/  FADD.FTZ R81, R86, -R81 ;  /* 0x8000005156517221 */ /* 0x000fe20000010000 */
[----:B------:R-:W-:Y:S01]  /*1420*/  @P0 PRMT R73, R83, 0x7610, R73 ;  /* 0x0000761053490816 */ /* 0x000fe20000000049 */
[----:B------:R-:W-:Y:S01]  /*1430*/  FMUL.FTZ R112, R90, R77 ;  /* 0x0000004d5a707220 */ /* 0x000fe20000410000 */
[--C-:B------:R-:W-:Y:S01]  /*1440*/  @P1 PRMT R77, RZ, 0x5410, R64.reuse ;  /* 0x00005410ff4d1816 */ /* 0x100fe20000000040 */
[----:B------:R-:W-:Y:S01]  /*1450*/  FFMA.FTZ R114, R88, R100, R101 ;  /* 0x0000006458727223 */ /* 0x000fe20000010065 */
[----:B------:R-:W-:Y:S01]  /*1460*/  @P0 PRMT R73, R73, 0x5410, R109 ;  /* 0x0000541049490816 */ /* 0x000fe2000000006d */
        /* <DEDUP_REMOVED lines=19> */
[----:B0-----:R-:W-:Y:S01]  /*15a0*/  @P0 F2FP.BF16.PACK_AB R113, RZ, R118 ;  /* 0x00000076ff71023e */ /* 0x001fe200000010ff */
        /* <DEDUP_REMOVED lines=8> */
[----:B------:R-:W-:Y:S01]  /*1630*/  FMUL.FTZ R78, R78, R89 ;  /* 0x000000594e4e7220 */ /* 0x000fe20000410000 */
[----:B------:R-:W-:Y:S01]  /*1640*/  F2FP.BF16.PACK_AB R77, R82, R77 ;  /* 0x0000004d524d723e */ /* 0x000fe200000010ff */
[----:B------:R-:W-:Y:S01]  /*1650*/  FMUL.FTZ R118, R118, R89 ;  /* 0x0000005976767220 */ /* 0x000fe20000410000 */
[----:B------:R-:W-:-:S02]  /*1660*/  F2FP.BF16.PACK_AB R76, R79, R76 ;  /* 0x0000004c4f4c723e */ /* 0x000fc400000010ff */
[----:B------:R-:W-:Y:S02]  /*1670*/  @P0 PRMT R72, R72, 0x5410, R110 ;  /* 0x0000541048480816 */ /* 0x000fe4000000006e */
[----:B------:R-:W-:Y:S02]  /*1680*/  @P0 PRMT R75, R75, 0x5410, R120 ;  /* 0x000054104b4b0816 */ /* 0x000fe40000000078 */
[----:B------:R-:W-:Y:S01]  /*1690*/  F2FP.BF16.PACK_AB R78, R78, R115 ;  /* 0x000000734e4e723e */ /* 0x000fe200000010ff */
[----:B------:R-:W-:Y:S01]  /*16a0*/  @P1 IMAD.WIDE.U32 R82, R0, R81, c[0x0][0x258] ;  /* 0x0000960000521625 */ /* 0x000fe200078e0051 */
[----:B------:R-:W-:-:S03]  /*16b0*/  F2FP.BF16.PACK_AB R79, R117, R118 ;  /* 0x00000076754f723e */ /* 0x000fc600000010ff */
[C---:B------:R-:W-:Y:S01]  /*16c0*/  IMAD.WIDE.U32 R80, R0.reuse, R81, c[0x0][0x248] ;  /* 0x0000920000507625 */ /* 0x040fe200078e0051 */
[----:B------:R0:W-:Y:S01]  /*16d0*/  @P1 STG.E.128 [R82.64], R72 ;  /* 0x0000004852001986 */ /* 0x0001e2000c101d04 */
[----:B------:R-:W-:-:S03]  /*16e0*/  IADD3 R0, R0, 0x80, RZ ;  /* 0x0000008000007810 */ /* 0x000fc60007ffe0ff */
[----:B------:R0:W-:Y:S04]  /*16f0*/  STG.E.128 [R80.64], R76 ;  /* 0x0000004c50007986 */ /* 0x0001e8000c101d04 */
.L_x_1504:
[----:B------:R-:W-:Y:S05]  /*1700*/  BSYNC B0 ;  /* 0x0000000000007941 */ /* 0x000fea0003800000 */
.L_x_1503:
        /* <DEDUP_REMOVED lines=81> */
.L_x_1506:
[----:B------:R-:W-:Y:S05]  /*1c20*/  BSYNC B0 ;  /* 0x0000000000007941 */ /* 0x000fea0003800000 */
.L_x_1505:
[----:B------:R-:W-:Y:S02]  /*1c30*/  IADD3 R3, R3, c[0x0][0x160], RZ ;  /* 0x0000580003037a10 */ /* 0x000fe40007ffe0ff */
[----:B------:R-:W-:Y:S02]  /*1c40*/  LOP3.LUT P1, RZ, R2, 0xff, RZ, 0xc0, !PT ;  /* 0x000000ff02ff7812 */ /* 0x000fe4000782c0ff */
[----:B------:R-:W-:Y:S02]  /*1c50*/  ISETP.GE.AND P0, PT, R3, c[0x0][0x164], PT ;  /* 0x0000590003007a0c */ /* 0x000fe40003f06270 */
[----:B------:R-:W-:-:S11]  /*1c60*/  SEL R2, RZ, 0x1, P1 ;  /* 0x00000001ff027807 */ /* 0x000fd60000800000 */
[----:B0-----:R-:W-:Y:S01]  /*1c70*/  @P0 CALL.REL.NOINC `(.L_x_1496) ;  /* 0x0000001000000944 */ /* 0x001fe20003c00000 */
[----:B------:R-:W-:Y:S05]  /*1c80*/  BRA `(.L_x_1507) ;  /* 0xffffe61000007947 */ /* 0x000fea000383ffff */
.L_x_1496:
[----:B-1----:R-:W0:Y:S01]  /*1c90*/  S2UR UR6, SR_CTAID.X ;  /* 0x00000000000679c3 */ /* 0x002e220000002500 */
        /* <DEDUP_REMOVED lines=21> */
.L_x_1501:
[----:B------:R-:W-:Y:S01]  /*1df0*/  HFMA2.MMA R80, -RZ, RZ, 0, 9.5367431640625e-07 ;  /* 0x00000010ff507435 */ /* 0x000fe200000001ff */
[----:B------:R-:W-:-:S02]  /*1e00*/  MOV R79, R113 ;  /* 0x00000071004f7202 */ /* 0x000fc40000000f00 */
[----:B------:R-:W-:Y:S02]  /*1e10*/  MOV R101, 0x1f ;  /* 0x0000001f00657802 */ /* 0x000fe40000000f00 */
[----:B------:R-:W-:Y:S02]  /*1e20*/  MOV R110, 0xffffffff ;  /* 0xffffffff006e7802 */ /* 0x000fe40000000f00 */
[----:B------:R-:W-:Y:S02]  /*1e30*/  MOV R76, 0x1e50 ;  /* 0x00001e50004c7802 */ /* 0x000fe40000000f00 */
[----:B------:R-:W-:Y:S05]  /*1e40*/  CALL.REL.NOINC `($__internal_40_$__cuda_sm70_shflsync_down_p) ;  /* 0x0000046000007944 */ /* 0x000fea0003c00000 */
[----:B-1----:R-:W-:Y:S01]  /*1e50*/  MOV R78, R80 ;  /* 0x00000050004e7202 */ /* 0x002fe20000000f00 */
[----:B0-----:R-:W-:Y:S05]  /*1e60*/  BRA `(.L_x_1508) ;  /* 0xfffff0f000007947 */ /* 0x001fea000383ffff */
.L_x_1502:
[----:B------:R-:W-:Y:S01]  /*1e70*/  HFMA2.MMA R80, -RZ, RZ, 0, 9.5367431640625e-07 ;  /* 0x00000010ff507435 */ /* 0x000fe200000001ff */
[----:B------:R-:W-:Y:S02]  /*1e80*/  MOV R79, R111 ;  /* 0x0000006f004f7202 */ /* 0x000fe40000000f00 */
[----:B------:R-:W-:Y:S02]  /*1e90*/  MOV R101, 0x1f ;  /* 0x0000001f00657802 */ /* 0x000fe40000000f00 */
[----:B------:R-:W-:-:S02]  /*1ea0*/  MOV R110, 0xffffffff ;  /* 0xffffffff006e7802 */ /* 0x000fc40000000f00 */
[----:B------:R-:W-:Y:S02]  /*1eb0*/  MOV R76, 0x1ed0 ;  /* 0x00001ed0004c7802 */ /* 0x000fe40000000f00 */
[----:B01----:R-:W-:Y:S05]  /*1ec0*/  CALL.REL.NOINC `($__internal_40_$__cuda_sm70_shflsync_down_p) ;  /* 0x000003e000007944 */ /* 0x003fea0003c00000 */
[----:B------:R-:W-:Y:S01]  /*1ed0*/  FADD.FTZ R113, R78, R113 ;  /* 0x000000714e717221 */ /* 0x000fe20000010000 */
[----:B0-----:R-:W-:Y:S01]  /*1ee0*/  MOV R101, 0x1f ;  /* 0x0000001f00657802 */ /* 0x001fe20000000f00 */
[----:B-1----:R-:W-:Y:S01]  /*1ef0*/  FADD.FTZ R111, R111, R80 ;  /* 0x000000506f6f7221 */ /* 0x002fe20000010000 */
[----:B------:R-:W-:Y:S01]  /*1f00*/  HFMA2.MMA R80, -RZ, RZ, 0, 4.76837158203125e-07 ;  /* 0x00000008ff507435 */ /* 0x000fe200000001ff */
[----:B------:R-:W-:Y:S02]  /*1f10*/  MOV R110, 0xffffffff ;  /* 0xffffffff006e7802 */ /* 0x000fe40000000f00 */
[----:B------:R-:W-:Y:S02]  /*1f20*/  MOV R79, R113 ;  /* 0x00000071004f7202 */ /* 0x000fe40000000f00 */
[----:B------:R-:W-:Y:S02]  /*1f30*/  MOV R76, 0x1f50 ;  /* 0x00001f50004c7802 */ /* 0x000fe40000000f00 */
[----:B------:R-:W-:Y:S05]  /*1f40*/  CALL.REL.NOINC `($__internal_40_$__cuda_sm70_shflsync_down_p) ;  /* 0x0000036000007944 */ /* 0x000fea0003c00000 */
[----:B-1----:R-:W-:Y:S01]  /*1f50*/  MOV R78, R80 ;  /* 0x00000050004e7202 */ /* 0x002fe20000000f00 */
[----:B------:R-:W-:Y:S01]  /*1f60*/  HFMA2.MMA R80, -RZ, RZ, 0, 4.76837158203125e-07 ;  /* 0x00000008ff507435 */ /* 0x000fe200000001ff */
[----:B0-----:R-:W-:-:S02]  /*1f70*/  MOV R79, R111 ;  /* 0x0000006f004f7202 */ /* 0x001fc40000000f00 */
[----:B------:R-:W-:Y:S02]  /*1f80*/  MOV R101, 0x1f ;  /* 0x0000001f00657802 */ /* 0x000fe40000000f00 */
[----:B------:R-:W-:Y:S02]  /*1f90*/  MOV R110, 0xffffffff ;  /* 0xffffffff006e7802 */ /* 0x000fe40000000f00 */
[----:B------:R-:W-:Y:S02]  /*1fa0*/  MOV R76, 0x1fc0 ;  /* 0x00001fc0004c7802 */ /* 0x000fe40000000f00 */
[----:B------:R-:W-:Y:S05]  /*1fb0*/  CALL.REL.NOINC `($__internal_40_$__cuda_sm70_shflsync_down_p) ;  /* 0x000002f000007944 */ /* 0x000fea0003c00000 */
[----:B------:R-:W-:Y:S01]  /*1fc0*/  FADD.FTZ R113, R78, R113 ;  /* 0x000000714e717221 */ /* 0x000fe20000010000 */
[----:B0-----:R-:W-:Y:S01]  /*1fd0*/  MOV R101, 0x1f ;  /* 0x0000001f00657802 */ /* 0x001fe20000000f00 */
[----:B-1----:R-:W-:Y:S01]  /*1fe0*/  FADD.FTZ R111, R111, R80 ;  /* 0x000000506f6f7221 */ /* 0x002fe20000010000 */
[----:B------:R-:W-:Y:S01]  /*1ff0*/  HFMA2.MMA R80, -RZ, RZ, 0, 2.384185791015625e-07 ;  /* 0x00000004ff507435 */ /* 0x000fe200000001ff */
[----:B------:R-:W-:Y:S02]  /*2000*/  MOV R110, 0xffffffff ;  /* 0xffffffff006e7802 */ /* 0x000fe40000000f00 */
[----:B------:R-:W-:-:S02]  /*2010*/  MOV R79, R113 ;  /* 0x00000071004f7202 */ /* 0x000fc40000000f00 */
[----:B------:R-:W-:Y:S02]  /*2020*/  MOV R76, 0x2040 ;  /* 0x00002040004c7802 */ /* 0x000fe40000000f00 */
[----:B------:R-:W-:Y:S05]  /*2030*/  CALL.REL.NOINC `($__internal_40_$__cuda_sm70_shflsync_down_p) ;  /* 0x0000027000007944 */ /* 0x000fea0003c00000 */
[----:B-1----:R-:W-:Y:S01]  /*2040*/  MOV R78, R80 ;  /* 0x00000050004e7202 */ /* 0x002fe20000000f00 */
[----:B------:R-:W-:Y:S01]  /*2050*/  HFMA2.MMA R80, -RZ, RZ, 0, 2.384185791015625e-07 ;  /* 0x00000004ff507435 */ /* 0x000fe200000001ff */
[----:B0-----:R-:W-:Y:S02]  /*2060*/  MOV R79, R111 ;  /* 0x0000006f004f7202 */ /* 0x001fe40000000f00 */
[----:B------:R-:W-:Y:S02]  /*2070*/  MOV R101, 0x1f ;  /* 0x0000001f00657802 */ /* 0x000fe40000000f00 */
[----:B------:R-:W-:Y:S02]  /*2080*/  MOV R110, 0xffffffff ;  /* 0xffffffff006e7802 */ /* 0x000fe40000000f00 */
[----:B------:R-:W-:Y:S02]  /*2090*/  MOV R76, 0x20b0 ;  /* 0x000020b0004c7802 */ /* 0x000fe40000000f00 */
[----:B------:R-:W-:Y:S05]  /*20a0*/  CALL.REL.NOINC `($__internal_40_$__cuda_sm70_shflsync_down_p) ;  /* 0x0000020000007944 */ /* 0x000fea0003c00000 */
[----:B------:R-:W-:Y:S01]  /*20b0*/  FADD.FTZ R81, R78, R113 ;  /* 0x000000714e517221 */ /* 0x000fe20000010000 */
[----:B0-----:R-:W-:Y:S01]  /*20c0*/  MOV R101, 0x1f ;  /* 0x0000001f00657802 */ /* 0x001fe20000000f00 */
[----:B-1----:R-:W-:Y:S01]  /*20d0*/  FADD.FTZ R83, R111, R80 ;  /* 0x000000506f537221 */ /* 0x002fe20000010000 */
[----:B------:R-:W-:Y:S01]  /*20e0*/  HFMA2.MMA R80, -RZ, RZ, 0, 1.1920928955078125e-07 ;  /* 0x00000002ff507435 */ /* 0x000fe200000001ff */
[----:B------:R-:W-:-:S02]  /*20f0*/  MOV R110, 0xffffffff ;  /* 0xffffffff006e7802 */ /* 0x000fc40000000f00 */
[----:B------:R-:W-:Y:S02]  /*2100*/  MOV R79, R81 ;  /* 0x00000051004f7202 */ /* 0x000fe40000000f00 */
[----:B------:R-:W-:Y:S02]  /*2110*/  MOV R76, 0x2130 ;  /* 0x00002130004c7802 */ /* 0x000fe40000000f00 */
[----:B------:R-:W-:Y:S05]  /*2120*/  CALL.REL.NOINC `($__internal_40_$__cuda_sm70_shflsync_down_p) ;  /* 0x0000018000007944 */ /* 0x000fea0003c00000 */
[----:B-1----:R-:W-:Y:S01]  /*2130*/  MOV R78, R80 ;  /* 0x00000050004e7202 */ /* 0x002fe20000000f00 */
[----:B------:R-:W-:Y:S01]  /*2140*/  HFMA2.MMA R80, -RZ, RZ, 0, 1.1920928955078125e-07 ;  /* 0x00000002ff507435 */ /* 0x000fe200000001ff */
[----:B0-----:R-:W-:Y:S02]  /*2150*/  MOV R79, R83 ;  /* 0x00000053004f7202 */ /* 0x001fe40000000f00 */
[----:B------:R-:W-:Y:S02]  /*2160*/  MOV R101, 0x1f ;  /* 0x0000001f00657802 */ /* 0x000fe40000000f00 */
[----:B------:R-:W-:Y:S02]  /*2170*/  MOV R110, 0xffffffff ;  /* 0xffffffff006e7802 */ /* 0x000fe40000000f00 */
[----:B------:R-:W-:-:S02]  /*2180*/  MOV R76, 0x21a0 ;  /* 0x000021a0004c7802 */ /* 0x000fc40000000f00 */
[----:B------:R-:W-:Y:S05]  /*2190*/  CALL.REL.NOINC `($__internal_40_$__cuda_sm70_shflsync_down_p) ;  /* 0x0000011000007944 */ /* 0x000fea0003c00000 */
[----:B------:R-:W-:Y:S01]  /*21a0*/  FADD.FTZ R81, R78, R81 ;  /* 0x000000514e517221 */ /* 0x000fe20000010000 */
[----:B0-----:R-:W-:Y:S01]  /*21b0*/  MOV R101, 0x1f ;  /* 0x0000001f00657802 */ /* 0x001fe20000000f00 */
[----:B-1----:R-:W-:Y:S01]  /*21c0*/  FADD.FTZ R83, R83, R80 ;  /* 0x0000005053537221 */ /* 0x002fe20000010000 */
[----:B------:R-:W-:Y:S01]  /*21d0*/  HFMA2.MMA R80, -RZ, RZ, 0, 5.9604644775390625e-08 ;  /* 0x00000001ff507435 */ /* 0x000fe200000001ff */
[----:B------:R-:W-:-:S02]  /*21e0*/  MOV R110, 0xffffffff ;  /* 0xffffffff006e7802 */ /* 0x000fc40000000f00 */
[----:B------:R-:W-:Y:S02]  /*21f0*/  MOV R79, R81 ;  /* 0x00000051004f7202 */ /* 0x000fe40000000f00 */
[----:B------:R-:W-:Y:S02]  /*2200*/  MOV R76, 0x2220 ;  /* 0x00002220004c7802 */ /* 0x000fe40000000f00 */
[----:B------:R-:W-:Y:S05]  /*2210*/  CALL.REL.NOINC `($__internal_40_$__cuda_sm70_shflsync_down_p) ;  /* 0x0000009000007944 */ /* 0x000fea0003c00000 */
[----:B-1----:R-:W-:Y:S01]  /*2220*/  MOV R82, R80 ;  /* 0x0000005000527202 */ /* 0x002fe20000000f00 */
[----:B------:R-:W-:Y:S01]  /*2230*/  HFMA2.MMA R80, -RZ, RZ, 0, 5.9604644775390625e-08 ;  /* 0x00000001ff507435 */ /* 0x000fe200000001ff */
[----:B0-----:R-:W-:Y:S02]  /*2240*/  MOV R79, R83 ;  /* 0x00000053004f7202 */ /* 0x001fe40000000f00 */
[----:B------:R-:W-:Y:S02]  /*2250*/  MOV R101, 0x1f ;  /* 0x0000001f00657802 */ /* 0x000fe40000000f00 */
[----:B------:R-:W-:Y:S02]  /*2260*/  MOV R110, 0xffffffff ;  /* 0xffffffff006e7802 */ /* 0x000fe40000000f00 */
[----:B------:R-:W-:-:S02]  /*2270*/  MOV R76, 0x2290 ;  /* 0x00002290004c7802 */ /* 0x000fc40000000f00 */
[----:B------:R-:W-:Y:S05]  /*2280*/  CALL.REL.NOINC `($__internal_40_$__cuda_sm70_shflsync_down_p) ;  /* 0x0000002000007944 */ /* 0x000fea0003c00000 */
[----:B-1----:R-:W-:Y:S01]  /*2290*/  MOV R76, R80 ;  /* 0x00000050004c7202 */ /* 0x002fe20000000f00 */
[----:B0-----:R-:W-:Y:S05]  /*22a0*/  BRA `(.L_x_1509) ;  /* 0xffffedd000007947 */ /* 0x001fea000383ffff */
        .weak           $__internal_40_$__cuda_sm70_shflsync_down_p
        .type           $__internal_40_$__cuda_sm70_shflsync_down_p,@function
        .size           $__internal_40_$__cuda_sm70_shflsync_down_p,(.L_x_6842 - $__internal_40_$__cuda_sm70_shflsync_down_p)
$__internal_40_$__cuda_sm70_shflsync_down_p:
[----:B------:R-:W-:Y:S01]  /*22b0*/  HFMA2.MMA R77, -RZ, RZ, 0, 0 ;  /* 0x00000000ff4d7435 */ /* 0x000fe200000001ff */
[----:B------:R-:W-:Y:S04]  /*22c0*/  WARPSYNC R110 ;  /* 0x0000006e00007348 */ /* 0x000fe80003800000 */
[----:B------:R0:W1:Y:S01]  /*22d0*/  SHFL.DOWN PT, R80, R79, R80, R101 ;  /* 0x080000504f507389 */ /* 0x00006200000e0065 */
[----:B------:R-:W-:Y:S05]  /*22e0*/  RET.REL.NODEC R76 `(_ZN10layer_norm13ln_bwd_kernelINS_13Kernel_traitsIf13__nv_bfloat16S2_S2_fjLj2048ELj1ELj1ELj4ELj16ENS_18Kernel_traits_baseILj2048EfS2_S2_S2_fjLj128EEEEELb0ELb0ELb0ELb0EEEvNS_9BwdParamsE) ;  /* 0xffffdd104c007950 */ /* 0x000fea0003c3ffff */
.L_x_1510:
        /* <DEDUP_REMOVED lines=9> */
.L_x_6842:


//--------------------- .text._ZN10layer_norm13ln_bwd_kernelINS_13Kernel_traitsIf13__nv_bfloat16S2_S2_fjLj2048ELj1ELj1ELj4ELj16ENS_18Kernel_traits_baseILj2048EfS2_S2_S2_fjLj128EEEEELb0ELb0ELb0ELb1EEEvNS_9BwdParamsE --------------------------
	.section	.text._ZN10layer_norm13ln_bwd_kernelINS_13Kernel_traitsIf13__nv_bfloat16S2_S2_fjLj2048ELj1ELj1ELj4ELj16ENS_18Kernel_traits_baseILj2048EfS2_S2_S2_fjLj128EEEEELb0ELb0ELb0ELb1EEEvNS_9BwdParamsE,"ax",@progbits
	.sectioninfo	@"SHI_REGISTERS=127"
	.align	128
        .global         _ZN10layer_norm13ln_bwd_kernelINS_13Kernel_traitsIf13__nv_bfloat16S2_S2_fjLj2048ELj1ELj1ELj4ELj16ENS_18Kernel_traits_baseILj2048EfS2_S2_S2_fjLj128EEEEELb0ELb0ELb0ELb1EEEvNS_9BwdParamsE
        .type           _ZN10layer_norm13ln_bwd_kernelINS_13Kernel_traitsIf13__nv_bfloat16S2_S2_fjLj2048ELj1ELj1ELj4ELj16ENS_18Kernel_traits_baseILj2048EfS2_S2_S2_fjLj128EEEEELb0ELb0ELb0ELb1EEEvNS_9BwdParamsE,@function
        .size           _ZN10layer_norm13ln_bwd_kernelINS_13Kernel_traitsIf13__nv_bfloat16S2_S2_fjLj2048ELj1ELj1ELj4ELj16ENS_18Kernel_traits_baseILj2048EfS2_S2_S2_fjLj128EEEEELb0ELb0ELb0ELb1EEEvNS_9BwdParamsE,(.L_x_6843 - _ZN10layer_norm13ln_bwd_kernelINS_13Kernel_traitsIf13__nv_bfloat16S2_S2_fjLj2048ELj1ELj1ELj4ELj16ENS_18Kernel_traits_baseILj2048EfS2_S2_S2_fjLj128EEEEELb0ELb0ELb0ELb1EEEvNS_9BwdParamsE)
        .other          _ZN10layer_norm13ln_bwd_kernelINS_13Kernel_traitsIf13__nv_bfloat16S2_S2_fjLj2048ELj1ELj1ELj4ELj16ENS_18Kernel_traits_baseILj2048EfS2_S2_S2_fjLj128EEEEELb0ELb0ELb0ELb1EEEvNS_9BwdParamsE,@"STO_CUDA_ENTRY STV_DEFAULT"
_ZN10layer_norm13ln_bwd_kernelINS_13Kernel_traitsIf13__nv_bfloat16S2_S2_fjLj2048ELj1ELj1ELj4ELj16ENS_18Kernel_traits_baseILj2048EfS2_S2_S2_fjLj128EEEEELb0ELb0ELb0ELb1EEEvNS_9BwdParamsE:
.text._ZN10layer_norm13ln_bwd_kernelINS_13Kernel_traitsIf13__nv_bfloat16S2_S2_fjLj2048ELj1ELj1ELj4ELj16ENS_18Kernel_traits_baseILj2048EfS2_S2_S2_fjLj128EEEEELb0ELb0ELb0ELb1EEEvNS_9BwdParamsE:
        /* <DEDUP_REMOVED lines=25> */
.L_x_1511:
[----:B------:R-:W-:-:S10]  /*0190*/  HFMA2.MMA R2, -RZ, RZ, 0, 1.9073486328125e-06 ;  /* 0x00000020ff027435 */ /* 0x000fd400000001ff */
[----:B------:R-:W-:-:S05]  /*01a0*/  IMAD.WIDE.U32 R2, R75, R2, c[0x0][0x1b0] ;  /* 0x00006c004b027625 */ /* 0x000fca00078e0002 */
[----:B------:R0:W5:Y:S04]  /*01b0*/  LDG.E.128 R16, [R2.64] ;  /* 0x0000000402107981 */ /* 0x000168000c1e1d00 */
[----:B------:R0:W5:Y:S04]  /*01c0*/  LDG.E.128 R12, [R2.64+0x10] ;  /* 0x00001004020c7981 */ /* 0x000168000c1e1d00 */
[----:B------:R0:W5:Y:S04]  /*01d0*/  LDG.E.128 R8, [R2.64+0x1000] ;  /* 0x0010000402087981 */ /* 0x000168000c1e1d00 */
[----:B------:R0:W5:Y:S01]  /*01e0*/  LDG.E.128 R4, [R2.64+0x1010] ;  /* 0x0010100402047981 */ /* 0x000162000c1e1d00 */
        /* <DEDUP_REMOVED lines=18> */
[----:B0-----:R-:W-:-:S02]  /*0310*/  MOV R86, RZ ;  /* 0x000000ff00567202 */ /* 0x001fc40000000f00 */
.L_x_1516:
[----:B------:R-:W-:Y:S01]  /*0320*/  IMAD R2, R87, c[0x0][0x168], RZ ;  /* 0x00005a0057027a24 */ /* 0x000fe200078e02ff */
[----:B------:R-:W-:-:S04]  /*0330*/  MOV R51, 0x10 ;  /* 0x0000001000337802 */ /* 0x000fc80000000f00 */
[----:B------:R-:W-:-:S04]  /*0340*/  SHF.R.S32.HI R3, RZ, 0x1f, R2 ;  /* 0x0000001fff037819 */ /* 0x000fc80000011402 */
[----:B------:R-:W-:-:S04]  /*0350*/  LEA.HI R88, R3, R2, RZ, 0x3 ;  /* 0x0000000203587211 */ /* 0x000fc800078f18ff */
[----:B------:R-:W-:Y:S02]  /*0360*/  LEA.HI.SX32 R88, R88, R75, 0x1d ;  /* 0x0000004b58587211 */ /* 0x000fe400078feaff */
[----:B------:R-:W-:Y:S02]  /*0370*/  MOV R92, 0x4 ;  /* 0x00000004005c7802 */ /* 0x000fe40000000f00 */
[C---:B------:R-:W-:Y:S01]  /*0380*/  IADD3 R94, R88.reuse, 0x80, RZ ;  /* 0x00000080585e7810 */ /* 0x040fe20007ffe0ff */
[----:B------:R-:W-:-:S03]  /*0390*/  IMAD.WIDE.U32 R32, R88, R51, c[0x0][0x188] ;  /* 0x0000620058207625 */ /* 0x000fc600078e0033 */
[----:B------:R-:W-:Y:S01]  /*03a0*/  SHF.L.U32 R85, R94, 0x4, RZ ;  /* 0x000000045e557819 */ /* 0x000fe200000006ff */
[-C--:B------:R-:W-:Y:S01]  /*03b0*/  IMAD.WIDE R2, R87, R92.reuse, c[0x0][0x1a0] ;  /* 0x0000680057027625 */ /* 0x080fe200078e025c */
[----:B------:R-:W-:Y:S01]  /*03c0*/  SHF.R.U32.HI R84, RZ, 0x1c, R94 ;  /* 0x0000001cff547819 */ /* 0x000fe2000001165e */
[----:B------:R-:W2:Y:S01]  /*03d0*/  LDG.E.128 R32, [R32.64] ;  /* 0x0000000420207981 */ /* 0x000ea2000c1e1d00 */
[----:B------:R-:W-:Y:S01]  /*03e0*/  IADD3 R40, P0, R85, c[0x0][0x188], RZ ;  /* 0x0000620055287a10 */ /* 0x000fe20007f1e0ff */
[-C--:B------:R-:W-:Y:S02]  /*03f0*/  IMAD.WIDE.U32 R36, R88, R51.reuse, c[0x0][0x208] ;  /* 0x0000820058247625 */ /* 0x080fe400078e0033 */
[----:B------:R0:W3:Y:S01]  /*0400*/  LDG.E R95, [R2.64] ;  /* 0x00000004025f7981 */ /* 0x0000e2000c1e1900 */
[----:B------:R-:W-:Y:S01]  /*0410*/  IADD3.X R41, R84, c[0x0][0x18c], RZ, P0, !PT ;  /* 0x0000630054297a10 */ /* 0x000fe200007fe4ff */
[----:B------:R-:W-:Y:S02]  /*0420*/  IMAD.WIDE.U32 R44, R94, R51, c[0x0][0x208] ;  /* 0x000082005e2c7625 */ /* 0x000fe400078e0033 */
[----:B------:R-:W4:Y:S02]  /*0430*/  LDG.E.128 R36, [R36.64] ;  /* 0x0000000424247981 */ /* 0x000f24000c1e1d00 */
[----:B------:R-:W-:-:S02]  /*0440*/  IMAD.WIDE R92, R87, R92, c[0x0][0x1a8] ;  /* 0x00006a00575c7625 */ /* 0x000fc400078e025c */
[----:B------:R-:W4:Y:S04]  /*0450*/  LDG.E.128 R40, [R40.64] ;  /* 0x0000000428287981 */ /* 0x000f28000c1e1d00 */
[----:B------:R-:W4:Y:S04]  /*0460*/  LDG.E.128 R44, [R44.64] ;  /* 0x000000042c2c7981 */ /* 0x000f28000c1e1d00 */
[----:B------:R1:W4:Y:S01]  /*0470*/  LDG.E R89, [R92.64] ;  /* 0x000000045c597981 */ /* 0x000322000c1e1900 */
[----:B------:R-:W-:-:S04]  /*0480*/  ISETP.NE.U32.AND P0, PT, RZ, c[0x0][0x1c0], PT ;  /* 0x00007000ff007a0c */ /* 0x000fc80003f05070 */
[----:B------:R-:W-:Y:S02]  /*0490*/  ISETP.NE.AND.EX P0, PT, RZ, c[0x0][0x1c4], PT, P0 ;  /* 0x00007100ff007a0c */ /* 0x000fe40003f05300 */
[----:B------:R-:W-:-:S11]  /*04a0*/  SHF.R.S32.HI R48, RZ, 0x1f, R87 ;  /* 0x0000001fff307819 */ /* 0x000fd60000011457 */
[----:B0-----:R-:W-:-:S04]  /*04b0*/  @P0 LEA R2, P2, R87, c[0x0][0x1c0], 0x1 ;  /* 0x0000700057020a11 */ /* 0x001fc800078408ff */
[----:B------:R-:W-:-:S05]  /*04c0*/  @P0 LEA.HI.X R3, R87, c[0x0][0x1c4], R48, 0x1, P2 ;  /* 0x0000710057030a11 */ /* 0x000fca00010f0c30 */
[----:B------:R0:W4:Y:S01]  /*04d0*/  @P0 LDG.E.U16 R2, [R2.64] ;  /* 0x0000000402020981 */ /* 0x000122000c1e1500 */
[----:B------:R-:W-:-:S04]  /*04e0*/  ISETP.NE.U32.AND P1, PT, RZ, c[0x0][0x218], PT ;  /* 0x00008600ff007a0c */ /* 0x000fc80003f25070 */
[----:B------:R-:W-:Y:S01]  /*04f0*/  ISETP.NE.AND.EX P1, PT, RZ, c[0x0][0x21c], PT, P1 ;  /* 0x00008700ff007a0c */ /* 0x000fe20003f25310 */
[----:B------:R-:W-:-:S12]  /*0500*/  ULDC.U8 UR6, c[0x0][0x1f0] ;  /* 0x00007c0000067ab9 */ /* 0x000fd80000000000 */
[----:B------:R-:W-:-:S04]  /*0510*/  @P1 LEA R48, P2, R94, c[0x0][0x218], 0x4 ;  /* 0x000086005e301a11 */ /* 0x000fc800078420ff */
[----:B------:R-:W-:Y:S02]  /*0520*/  @P1 LEA.HI.X R49, R94, c[0x0][0x21c], RZ, 0x4, P2 ;  /* 0x000087005e311a11 */ /* 0x000fe400010f24ff */
[----:B------:R-:W-:-:S03]  /*0530*/  ISETP.NE.AND P2, PT, RZ, UR6, PT ;  /* 0x00000006ff007c0c */ /* 0x000fc6000bf45270 */
[----:B-----5:R2:W5:Y:S01]  /*0540*/  @P1 LDG.E.128 R24, [R48.64] ;  /* 0x0000000430181981 */ /* 0x020562000c1e1d00 */
[----:B------:R-:W-:-:S05]  /*0550*/  @P1 IMAD.WIDE.U32 R50, R88, R51, c[0x0][0x218] ;  /* 0x0000860058321625 */ /* 0x000fca00078e0033 */
[----:B------:R0:W5:Y:S01]  /*0560*/  @P1 LDG.E.128 R20, [R50.64] ;  /* 0x0000000432141981 */ /* 0x000162000c1e1d00 */
[----:B--2---:R-:W-:Y:S02]  /*0570*/  PRMT R49, RZ, 0x5410, R33 ;  /* 0x00005410ff317816 */ /* 0x004fe40000000021 */
[----:B-1----:R-:W-:Y:S02]  /*0580*/  PRMT R93, RZ, 0x5410, R34 ;  /* 0x00005410ff5d7816 */ /* 0x002fe40000000022 */
[----:B---3--:R-:W-:Y:S02]  /*0590*/  FSEL R95, R95, RZ, !P2 ;  /* 0x000000ff5f5f7208 */ /* 0x008fe40005000000 */
[--C-:B0-----:R-:W-:Y:S02]  /*05a0*/  PRMT R3, RZ, 0x5410, R32.reuse ;  /* 0x00005410ff037816 */ /* 0x101fe40000000020 */
[----:B------:R-:W-:Y:S01]  /*05b0*/  PRMT R32, RZ, 0x7610, R32 ;  /* 0x00007610ff207816 */ /* 0x000fe20000000020 */
[C---:B------:R-:W-:Y:S01]  /*05c0*/  FADD.FTZ R120, -R95.reuse, R49 ;  /* 0x000000315f787221 */ /* 0x040fe20000010100 */
[----:B------:R-:W-:Y:S01]  /*05d0*/  PRMT R116, RZ, 0x5410, R35 ;  /* 0x00005410ff747816 */ /* 0x000fe20000000023 */
[----:B------:R-:W-:Y:S01]  /*05e0*/  FADD.FTZ R124, -R95, R93 ;  /* 0x0000005d5f7c7221 */ /* 0x000fe20000010100 */
[----:B----4-:R-:W-:-:S02]  /*05f0*/  PRMT R91, RZ, 0x5410, R38 ;  /* 0x00005410ff5b7816 */ /* 0x010fc40000000026 */
[----:B------:R-:W-:Y:S02]  /*0600*/  PRMT R94, RZ, 0x7610, R38 ;  /* 0x00007610ff5e7816 */ /* 0x000fe40000000026 */
[----:B------:R-:W-:Y:S02]  /*0610*/  PRMT R96, RZ, 0x7610, R35 ;  /* 0x00007610ff607816 */ /* 0x000fe40000000023 */
[--C-:B------:R-:W-:Y:S02]  /*0620*/  PRMT R104, RZ, 0x5410, R42.reuse ;  /* 0x00005410ff687816 */ /* 0x100fe4000000002a */
[----:B------:R-:W-:Y:S01]  /*0630*/  PRMT R38, RZ, 0x7610, R42 ;  /* 0x00007610ff267816 */ /* 0x000fe2000000002a */
[----:B------:R-:W-:Y:S01]  /*0640*/  FADD.FTZ R42, -R95, R32 ;  /* 0x000000205f2a7221 */ /* 0x000fe20000010100 */
[----:B------:R-:W-:Y:S02]  /*0650*/  PRMT R118, RZ, 0x7610, R34 ;  /* 0x00007610ff767816 */ /* 0x000fe40000000022 */
[----:B------:R-:W-:-:S02]  /*0660*/  PRMT R50, RZ, 0x5410, R37 ;  /* 0x00005410ff327816 */ /* 0x000fc40000000025 */
[--C-:B------:R-:W-:Y:S02]  /*0670*/  PRMT R35, RZ, 0x5410, R45.reuse ;  /* 0x00005410ff237816 */ /* 0x100fe4000000002d */
        /* <DEDUP_REMOVED lines=8> */
[----:B------:R-:W-:Y:S01]  /*0700*/  FMUL.FTZ R41, R89, R124 ;  /* 0x0000007c59297220 */ /* 0x000fe20000410000 */
[--C-:B------:R-:W-:Y:S01]  /*0710*/  PRMT R34, RZ, 0x5410, R43.reuse ;  /* 0x00005410ff227816 */ /* 0x100fe2000000002b */
[----:B------:R-:W-:Y:S01]  /*0720*/  FADD.FTZ R116, -R95, R116 ;  /* 0x000000745f747221 */ /* 0x000fe20000010100 */
[--C-:B------:R-:W-:Y:S02]  /*0730*/  PRMT R51, RZ, 0x5410, R36.reuse ;  /* 0x00005410ff337816 */ /* 0x100fe40000000024 */
[----:B------:R-:W-:Y:S02]  /*0740*/  PRMT R92, RZ, 0x7610, R36 ;  /* 0x00007610ff5c7816 */ /* 0x000fe40000000024 */
[----:B------:R-:W-:Y:S02]  /*0750*/  PRMT R43, RZ, 0x7610, R43 ;  /* 0x00007610ff2b7816 */ /* 0x000fe4000000002b */
[----:B------:R-:W-:-:S02]  /*0760*/  PRMT R3, RZ, 0x5410, R47 ;  /* 0x00005410ff037816 */ /* 0x000fc4000000002f */
[----:B------:R-:W-:Y:S01]  /*0770*/  PRMT R36, RZ, 0x7610, R47 ;  /* 0x00007610ff247816 */ /* 0x000fe2000000002f */
[----:B------:R-:W-:Y:S01]  /*0780*/  FMUL.FTZ R47, R89, R42 ;  /* 0x0000002a592f7220 */ /* 0x000fe20000410000 */
[----:B------:R-:W-:Y:S01]  /*0790*/  PRMT R48, RZ, 0x7610, R37 ;  /* 0x00007610ff307816 */ /* 0x000fe20000000025 */
[----:B------:R-:W-:Y:S01]  /*07a0*/  FADD.FTZ R79, R50, R79 ;  /* 0x0000004f324f7221 */ /* 0x000fe20000010000 */
[----:B------:R-:W-:Y:S01]  /*07b0*/  PRMT R37, RZ, 0x5410, R39 ;  /* 0x00005410ff257816 */ /* 0x000fe20000000027 */
[-C--:B------:R-:W-:Y:S02]  /*07c0*/  FFMA.FTZ R80, R45, R50.reuse, R80 ;  /* 0x000000322d507223 */ /* 0x080fe40000010050 */
[----:B------:R-:W-:Y:S01]  /*07d0*/  FMUL.FTZ R42, R18, R50 ;  /* 0x00000032122a7220 */ /* 0x000fe20000410000 */
[--C-:B------:R-:W-:Y:S01]  /*07e0*/  PRMT R102, RZ, 0x7610, R46.reuse ;  /* 0x00007610ff667816 */ /* 0x100fe2000000002e */
[C---:B------:R-:W-:Y:S01]  /*07f0*/  FADD.FTZ R122, -R95.reuse, R33 ;  /* 0x000000215f7a7221 */ /* 0x040fe20000010100 */
[----:B------:R-:W-:Y:S01]  /*0800*/  PRMT R33, RZ, 0x5410, R46 ;  /* 0x00005410ff217816 */ /* 0x000fe2000000002e */
[----:B------:R-:W-:-:S02]  /*0810*/  FADD.FTZ R96, -R95, R96 ;  /* 0x000000605f607221 */ /* 0x000fc40000010100 */
[----:B------:R-:W-:Y:S02]  /*0820*/  FADD.FTZ R32, -R95, R34 ;  /* 0x000000225f207221 */ /* 0x000fe40000010100 */
[----:B------:R-:W-:Y:S02]  /*0830*/  FADD.FTZ R64, R91, R64 ;  /* 0x000000405b407221 */ /* 0x000fe40000010000 */
[-C--:B------:R-:W-:Y:S02]  /*0840*/  FFMA.FTZ R52, R41, R91.reuse, R52 ;  /* 0x0000005b29347223 */ /* 0x080fe40000010034 */
[----:B------:R-:W-:Y:S01]  /*0850*/  FMUL.FTZ R50, R12, R91 ;  /* 0x0000005b0c327220 */ /* 0x000fe20000410000 */
[----:B------:R-:W-:Y:S01]  /*0860*/  PRMT R110, RZ, 0x7610, R44 ;  /* 0x00007610ff6e7816 */ /* 0x000fe2000000002c */
        /* <DEDUP_REMOVED lines=9> */
[----:B------:R-:W-:-:S02]  /*0900*/  FMUL.FTZ R91, R89, R116 ;  /* 0x00000074595b7220 */ /* 0x000fc40000410000 */
[----:B------:R-:W-:Y:S02]  /*0910*/  FMUL.FTZ R46, R16, R51 ;  /* 0x00000033102e7220 */ /* 0x000fe40000410000 */
[----:B------:R-:W-:Y:S02]  /*0920*/  FMUL.FTZ R49, R89, R40 ;  /* 0x0000002859317220 */ /* 0x000fe40000410000 */
[----:B------:R-:W-:Y:S02]  /*0930*/  FADD.FTZ R81, R92, R81 ;  /* 0x000000515c517221 */ /* 0x000fe40000010000 */
[-C--:B------:R-:W-:Y:S02]  /*0940*/  FFMA.FTZ R82, R47, R92.reuse, R82 ;  /* 0x0000005c2f527223 */ /* 0x080fe40000010052 */
[----:B------:R-:W-:Y:S02]  /*0950*/  FMUL.FTZ R44, R17, R92 ;  /* 0x0000005c112c7220 */ /* 0x000fe40000410000 */
[----:B------:R-:W-:Y:S01]  /*0960*/  FMUL.FTZ R92, R89, R96 ;  /* 0x00000060595c7220 */ /* 0x000fe20000410000 */
[----:B------:R-:W-:Y:S01]  /*0970*/  PRMT R98, RZ, 0x7610, R39 ;  /* 0x00007610ff627816 */ /* 0x000fe20000000027 */
[----:B------:R-:W-:-:S02]  /*0980*/  FADD.FTZ R66, R37, R66 ;  /* 0x0000004225427221 */ /* 0x000fc40000010000 */
[-C--:B------:R-:W-:Y:S02]  /*0990*/  FFMA.FTZ R54, R91, R37.reuse, R54 ;  /* 0x000000255b367223 */ /* 0x080fe40000010036 */
[----:B------:R-:W-:Y:S02]  /*09a0*/  FMUL.FTZ R96, R14, R37 ;  /* 0x000000250e607220 */ /* 0x000fe40000410000 */
[----:B------:R-:W-:Y:S02]  /*09b0*/  FADD.FTZ R37, RZ, R46 ;  /* 0x0000002eff257221 */ /* 0x000fe40000010000 */
[----:B------:R-:W-:Y:S02]  /*09c0*/  FFMA.FTZ R39, R49, R46, RZ ;  /* 0x0000002e31277223 */ /* 0x000fe400000100ff */
        /* <DEDUP_REMOVED lines=38> */
[----:B------:R-:W-:Y:S02]  /*0c30*/  FMUL.FTZ R95, R8, R95 ;  /* 0x0000005f085f7220 */ /* 0x000fe40000410000 */
[----:B------:R-:W-:Y:S02]  /*0c40*/  FFMA.FTZ R110, R92, R93, R39 ;  /* 0x0000005d5c6e7223 */ /* 0x000fe40000010027 */
        /* <DEDUP_REMOVED lines=22> */
[-C--:B------:R-:W-:Y:S02]  /*0db0*/  FMUL.FTZ R109, R6, R3.reuse ;  /* 0x00000003066d7220 */ /* 0x080fe40000410000 */
[----:B------:R-:W-:Y:S02]  /*0dc0*/  FADD.FTZ R32, R33, R102 ;  /* 0x0000006621207221 */ /* 0x000fe40000010000 */
[----:B------:R-:W-:Y:S02]  /*0dd0*/  FFMA.FTZ R35, R107, R102, R35 ;  /* 0x000000666b237223 */ /* 0x000fe40000010023 */
[----:B------:R-:W-:Y:S02]  /*0de0*/  FADD.FTZ R74, R3, R74 ;  /* 0x0000004a034a7221 */ /* 0x000fe40000010000 */
[----:B------:R-:W-:Y:S02]  /*0df0*/  FFMA.FTZ R62, R108, R3, R62 ;  /* 0x000000036c3e7223 */ /* 0x000fe4000001003e */
[----:B------:R-:W-:-:S02]  /*0e00*/  FMUL.FTZ R110, R7, R36 ;  /* 0x00000024076e7220 */ /* 0x000fc40000410000 */
        /* <DEDUP_REMOVED lines=9> */
[----:B------:R-:W-:Y:S01]  /*0ea0*/  FFMA.FTZ R35, R111, R110, R35 ;  /* 0x0000006e6f237223 */ /* 0x000fe20000010023 */
[----:B------:R-:W-:Y:S05]  /*0eb0*/  BRA.DIV ~URZ, `(.L_x_1513) ;  /* 0x00000fb27f007947 */ /* 0x000fea000b800000 */
[----:B------:R0:W1:Y:S02]  /*0ec0*/  SHFL.DOWN PT, R32, R37, 0x10, 0x1f ;  /* 0x0a001f0025207f89 */ /* 0x00006400000e0000 */
.L_x_1517:
        /* <DEDUP_REMOVED lines=18> */
.L_x_1518:
[----:B------:R-:W-:Y:S01]  /*0ff0*/  LOP3.LUT P3, RZ, R90, 0xff, RZ, 0xc0, !PT ;  /* 0x000000ff5aff7812 */ /* 0x000fe2000786c0ff */
[----:B0-----:R-:W-:Y:S01]  /*1000*/  FADD.FTZ R3, R2, R37 ;  /* 0x0000002502037221 */ /* 0x001fe20000010000 */
[----:B------:R-:W-:Y:S01]  /*1010*/  PLOP3.LUT P0, PT, PT, PT, PT, 0x80, 0x0 ;  /* 0x000000000000781c */ /* 0x000fe20003f0f070 */
[----:B--2---:R-:W-:Y:S01]  /*1020*/  FADD.FTZ R2, R36, R35 ;  /* 0x0000002324027221 */ /* 0x004fe20000010000 */
[----:B------:R-:W-:Y:S01]  /*1030*/  @!P2 PLOP3.LUT P0, PT, P3, PT, PT, 0x80, 0x0 ;  /* 0x000000000000a81c */ /* 0x000fe20001f0f070 */
[----:B------:R-:W-:Y:S01]  /*1040*/  ULDC.U8 UR6, c[0x0][0x1f0] ;  /* 0x00007c0000067ab9 */ /* 0x000fe20000000000 */
        /* <DEDUP_REMOVED lines=12> */
[----:B-1----:R-:W0:Y:S04]  /*1110*/  LDS.128 R32, [R112+0x2000] ;  /* 0x0020000070207984 */ /* 0x002e280000000c00 */
        /* <DEDUP_REMOVED lines=15> */
[-C--:B------:R-:W-:Y:S02]  /*1210*/  FFMA.FTZ R91, R91, R32.reuse, R3 ;  /* 0x000000205b5b7223 */ /* 0x080fe40000010003 */
[----:B------:R-:W-:Y:S02]  /*1220*/  FADD.FTZ R2, R95, -R2 ;  /* 0x800000025f027221 */ /* 0x000fe40000010000 */
[----:B------:R-:W-:Y:S02]  /*1230*/  FADD.FTZ R96, R96, -R91 ;  /* 0x8000005b60607221 */ /* 0x000fe40000010000 */
[----:B------:R-:W-:Y:S02]  /*1240*/  FFMA.FTZ R92, R92, R32, R3 ;  /* 0x000000205c5c7223 */ /* 0x000fe40000010003 */
[C---:B------:R-:W-:Y:S01]  /*1250*/  FMUL.FTZ R37, R89.reuse, R2 ;  /* 0x0000000259257220 */ /* 0x040fe20000410000 */
[----:B-----5:R-:W-:Y:S01]  /*1260*/  @P1 PRMT R2, RZ, 0x5410, R23 ;  /* 0x00005410ff021816 */ /* 0x020fe20000000017 */
        /* <DEDUP_REMOVED lines=15> */
[----:B------:R-:W-:-:S02]  /*1360*/  FFMA.FTZ R45, R45, R32, R3 ;  /* 0x000000202d2d7223 */ /* 0x000fc40000010003 */
[----:B------:R-:W-:Y:S01]  /*1370*/  @P1 FADD.FTZ R93, R93, R2 ;  /* 0x000000025d5d1221 */ /* 0x000fe20000010000 */
[----:B------:R-:W-:Y:S01]  /*1380*/  @P1 PRMT R2, RZ, 0x7610, R22 ;  /* 0x00007610ff021816 */ /* 0x000fe20000000016 */
[----:B------:R-:W-:Y:S02]  /*1390*/  FMUL.FTZ R95, R89, R94 ;  /* 0x0000005e595f7220 */ /* 0x000fe40000410000 */
[----:B------:R-:W-:Y:S02]  /*13a0*/  FADD.FTZ R42, R42, -R45 ;  /* 0x8000002d2a2a7221 */ /* 0x000fe40000010000 */
        /* <DEDUP_REMOVED lines=8> */
[----:B------:R-:W-:Y:S01]  /*1430*/  FMUL.FTZ R91, R89, R48 ;  /* 0x00000030595b7220 */ /* 0x000fe20000410000 */
[----:B------:R-:W-:Y:S01]  /*1440*/  @P0 F2FP.BF16.PACK_AB R48, RZ, R97 ;  /* 0x00000061ff30023e */ /* 0x000fe200000010ff */
[----:B------:R-:W-:Y:S01]  /*1450*/  FADD.FTZ R46, R46, -R49 ;  /* 0x800000312e2e7221 */ /* 0x000fe20000010000 */
[----:B------:R-:W-:Y:S01]  /*1460*/  @P0 F2FP.BF16.PACK_AB R38, RZ, R35 ;  /* 0x00000023ff26023e */ /* 0x000fe200000010ff */
[----:B------:R-:W-:Y:S01]  /*1470*/  FFMA.FTZ R47, R47, R32, R3 ;  /* 0x000000202f2f7223 */ /* 0x000fe20000010003 */
[----:B------:R-:W-:Y:S01]  /*1480*/  @P0 PRMT R31, R48, 0x7610, R31 ;  /* 0x00007610301f0816 */ /* 0x000fe2000000001f */
        /* <DEDUP_REMOVED lines=8> */
[-C--:B------:R-:W-:Y:S01]  /*1510*/  FFMA.FTZ R101, R101, R32.reuse, R3 ;  /* 0x0000002065657223 */ /* 0x080fe20000010003 */
[----:B------:R-:W-:Y:S01]  /*1520*/  @P0 PRMT R29, R38, 0x7610, R29 ;  /* 0x00007610261d0816 */ /* 0x000fe2000000001d */
[-CC-:B------:R-:W-:Y:S01]  /*1530*/  FFMA.FTZ R106, R106, R32.reuse, R3.reuse ;  /* 0x000000206a6a7223 */ /* 0x180fe20000010003 */
[----:B------:R-:W-:Y:S01]  /*1540*/  @P0 PRMT R31, R31, 0x5410, R50 ;  /* 0x000054101f1f0816 */ /* 0x000fe20000000032 */
[-CC-:B------:R-:W-:Y:S01]  /*1550*/  FFMA.FTZ R104, R104, R32.reuse, R3.reuse ;  /* 0x0000002068687223 */ /* 0x180fe20000010003 */
[----:B------:R-:W-:Y:S01]  /*1560*/  @P0 PRMT R29, R29, 0x5410, R42 ;  /* 0x000054101d1d0816 */ /* 0x000fe2000000002a */
[----:B------:R-:W-:-:S02]  /*1570*/  FFMA.FTZ R107, R107, R32, R3 ;  /* 0x000000206b6b7223 */ /* 0x000fc40000010003 */
[-CC-:B------:R-:W-:Y:S02]  /*1580*/  FFMA.FTZ R108, R108, R32.reuse, R3.reuse ;  /* 0x000000206c6c7223 */ /* 0x180fe40000010003 */
[----:B------:R-:W-:Y:S02]  /*1590*/  FFMA.FTZ R111, R111, R32, R3 ;  /* 0x000000206f6f7223 */ /* 0x000fe40000010003 */
[C---:B------:R-:W-:Y:S01]  /*15a0*/  FMUL.FTZ R3, R89.reuse, R44 ;  /* 0x0000002c59037220 */ /* 0x040fe20000410000 */
[----:B------:R-:W-:Y:S01]  /*15b0*/  @P0 F2FP.BF16.PACK_AB R44, RZ, R93 ;  /* 0x0000005dff2c023e */ /* 0x000fe200000010ff */
[----:B------:R-:W-:Y:S02]  /*15c0*/  FMUL.FTZ R39, R89, R98 ;  /* 0x0000006259277220 */ /* 0x000fe40000410000 */
        /* <DEDUP_REMOVED lines=13> */
[----:B------:R-:W-:Y:S02]  /*16a0*/  FADD.FTZ R104, R105, -R104 ;  /* 0x8000006869687221 */ /* 0x000fe40000010000 */
        /* <DEDUP_REMOVED lines=14> */
[----:B------:R-:W-:Y:S01]  /*1790*/  FMUL.FTZ R51, R89, R110 ;  /* 0x0000006e59337220 */ /* 0x000fe20000410000 */
[----:B------:R-:W-:Y:S01]  /*17a0*/  @P0 F2FP.BF16.PACK_AB R44, RZ, R45 ;  /* 0x0000002dff2c023e */ /* 0x000fe200000010ff */
[----:B------:R-:W-:Y:S01]  /*17b0*/  @P1 FADD.FTZ R47, R47, R2 ;  /* 0x000000022f2f1221 */ /* 0x000fe20000010000 */
[----:B------:R-:W-:Y:S01]  /*17c0*/  @P1 PRMT R2, RZ, 0x5410, R27 ;  /* 0x00005410ff021816 */ /* 0x000fe2000000001b */
[----:B------:R-:W-:-:S02]  /*17d0*/  FMUL.FTZ R32, R33, R40 ;  /* 0x0000002821207220 */ /* 0x000fc40000410000 */
[-C--:B------:R-:W-:Y:S02]  /*17e0*/  FMUL.FTZ R89, R3, R40.reuse ;  /* 0x0000002803597220 */ /* 0x080fe40000410000 */
[----:B------:R-:W-:Y:S01]  /*17f0*/  @P1 FADD.FTZ R49, R49, R2 ;  /* 0x0000000231311221 */ /* 0x000fe20000010000 */
[----:B------:R-:W-:Y:S01]  /*1800*/  @P1 PRMT R2, RZ, 0x7610, R27 ;  /* 0x00007610ff021816 */ /* 0x000fe2000000001b */
[----:B------:R-:W-:Y:S01]  /*1810*/  FMUL.FTZ R97, R97, R40 ;  /* 0x0000002861617220 */ /* 0x000fe20000410000 */
[----:B------:R-:W-:Y:S01]  /*1820*/  F2FP.BF16.PACK_AB R32, R89, R32 ;  /* 0x000000205920723e */ /* 0x000fe200000010ff */
[----:B------:R-:W-:Y:S01]  /*1830*/  HFMA2.MMA R89, -RZ, RZ, 0, 9.5367431640625e-07 ;  /* 0x00000010ff597435 */ /* 0x000fe200000001ff */
[-C--:B------:R-:W-:Y:S02]  /*1840*/  FMUL.FTZ R92, R99, R40.reuse ;  /* 0x00000028635c7220 */ /* 0x080fe40000410000 */
[----:B------:R-:W-:Y:S01]  /*1850*/  @P1 FADD.FTZ R51, R51, R2 ;  /* 0x0000000233331221 */ /* 0x000fe20000010000 */
[----:B------:R-:W-:Y:S01]  /*1860*/  @P0 F2FP.BF16.PACK_AB R2, RZ, R33 ;  /* 0x00000021ff02023e */ /* 0x000fe200000010ff */
[----:B------:R-:W-:-:S02]  /*1870*/  FMUL.FTZ R34, R93, R40 ;  /* 0x000000285d227220 */ /* 0x000fc40000410000 */
[-C--:B------:R-:W-:Y:S01]  /*1880*/  FMUL.FTZ R95, R95, R40.reuse ;  /* 0x000000285f5f7220 */ /* 0x080fe20000410000 */
[----:B------:R-:W-:Y:S01]  /*1890*/  @P0 PRMT R28, R2, 0x7610, R28 ;  /* 0x00007610021c0816 */ /* 0x000fe2000000001c */
[-C--:B------:R-:W-:Y:S01]  /*18a0*/  FMUL.FTZ R90, R35, R40.reuse ;  /* 0x00000028235a7220 */ /* 0x080fe20000410000 */
[----:B------:R-:W-:Y:S01]  /*18b0*/  F2FP.BF16.PACK_AB R35, R92, R97 ;  /* 0x000000615c23723e */ /* 0x000fe200000010ff */
[----:B------:R-:W-:Y:S01]  /*18c0*/  FMUL.FTZ R91, R91, R40 ;  /* 0x000000285b5b7220 */ /* 0x000fe20000410000 */
[----:B------:R-:W-:Y:S01]  /*18d0*/  @P0 PRMT R28, R28, 0x5410, R36 ;  /* 0x000054101c1c0816 */ /* 0x000fe20000000024 */
[CC--:B------:R-:W-:Y:S01]  /*18e0*/  @P0 IMAD.WIDE.U32 R2, R88.reuse, R89.reuse, c[0x0][0x258] ;  /* 0x0000960058020625 */ /* 0x0c0fe200078e0059 */
[----:B------:R-:W-:Y:S02]  /*18f0*/  F2FP.BF16.PACK_AB R34, R95, R34 ;  /* 0x000000225f22723e */ /* 0x000fe400000010ff */
[----:B------:R-:W-:Y:S01]  /*1900*/  F2FP.BF16.PACK_AB R33, R91, R90 ;  /* 0x0000005a5b21723e */ /* 0x000fe200000010ff */
[----:B------:R-:W-:Y:S01]  /*1910*/  IMAD.WIDE.U32 R88, R88, R89, c[0x0][0x248] ;  /* 0x0000920058587625 */ /* 0x000fe200078e0059 */
[----:B------:R0:W-:Y:S01]  /*1920*/  @P0 STG.E.128 [R2.64], R28 ;  /* 0x0000001c02000986 */ /* 0x0001e2000c101d04 */
[----:B------:R-:W-:-:S02]  /*1930*/  @P0 F2FP.BF16.PACK_AB R36, RZ, R41 ;  /* 0x00000029ff24023e */ /* 0x000fc400000010ff */
[-C--:B------:R-:W-:Y:S01]  /*1940*/  FMUL.FTZ R46, R39, R40.reuse ;  /* 0x00000028272e7220 */ /* 0x080fe20000410000 */
[----:B------:R1:W-:Y:S01]  /*1950*/  STG.E.128 [R88.64], R32 ;  /* 0x0000002058007986 */ /* 0x0003e2000c101d04 */
[-C--:B------:R-:W-:Y:S01]  /*1960*/  FMUL.FTZ R41, R41, R40.reuse ;  /* 0x0000002829297220 */ /* 0x080fe20000410000 */
[----:B------:R-:W-:Y:S01]  /*1970*/  SEL R90, RZ, 0x1, P3 ;  /* 0x00000001ff5a7807 */ /* 0x000fe20001800000 */
[-C--:B------:R-:W-:Y:S02]  /*1980*/  FMUL.FTZ R48, R43, R40.reuse ;  /* 0x000000282b307220 */ /* 0x080fe40000410000 */
[-C--:B------:R-:W-:Y:S02]  /*1990*/  FMUL.FTZ R45, R45, R40.reuse ;  /* 0x000000282d2d7220 */ /* 0x080fe40000410000 */
[-C--:B0-----:R-:W-:Y:S01]  /*19a0*/  FMUL.FTZ R2, R51, R40.reuse ;  /* 0x0000002833027220 */ /* 0x081fe20000410000 */
[----:B------:R-:W-:Y:S01]  /*19b0*/  @P0 F2FP.BF16.PACK_AB R3, RZ, R37 ;  /* 0x00000025ff03023e */ /* 0x000fe200000010ff */
[-C--:B------:R-:W-:Y:S01]  /*19c0*/  FMUL.FTZ R37, R37, R40.reuse ;  /* 0x0000002825257220 */ /* 0x080fe20000410000 */
[----:B------:R-:W-:Y:S01]  /*19d0*/  @P0 F2FP.BF16.PACK_AB R51, RZ, R51 ;  /* 0x00000033ff33023e */ /* 0x000fe200000010ff */
[-C--:B-1----:R-:W-:Y:S01]  /*19e0*/  FMUL.FTZ R35, R49, R40.reuse ;  /* 0x0000002831237220 */ /* 0x082fe20000410000 */
[----:B------:R-:W-:Y:S01]  /*19f0*/  @P0 F2FP.BF16.PACK_AB R49, RZ, R49 ;  /* 0x00000031ff31023e */ /* 0x000fe200000010ff */
[----:B------:R-:W-:Y:S01]  /*1a00*/  FMUL.FTZ R34, R47, R40 ;  /* 0x000000282f227220 */ /* 0x000fe20000410000 */
[----:B------:R-:W-:-:S02]  /*1a10*/  @P0 F2FP.BF16.PACK_AB R47, RZ, R47 ;  /* 0x0000002fff2f023e */ /* 0x000fc400000010ff */
[----:B------:R-:W-:Y:S02]  /*1a20*/  F2FP.BF16.PACK_AB R35, R2, R35 ;  /* 0x000000230223723e */ /* 0x000fe400000010ff */
[----:B------:R-:W-:Y:S02]  /*1a30*/  @P0 PRMT R28, R3, 0x7610, R28 ;  /* 0x00007610031c0816 */ /* 0x000fe4000000001c */
[----:B------:R-:W-:Y:S02]  /*1a40*/  @P0 PRMT R29, R36, 0x7610, R29 ;  /* 0x00007610241d0816 */ /* 0x000fe4000000001d */
[----:B------:R-:W-:Y:S02]  /*1a50*/  @P0 PRMT R30, R44, 0x7610, R30 ;  /* 0x000076102c1e0816 */ /* 0x000fe4000000001e */
[----:B------:R-:W-:Y:S02]  /*1a60*/  @P0 IADD3 R2, P1, R85, c[0x0][0x258], RZ ;  /* 0x0000960055020a10 */ /* 0x000fe40007f3e0ff */
[----:B------:R-:W-:-:S02]  /*1a70*/  @P0 PRMT R31, R49, 0x7610, R31 ;  /* 0x00007610311f0816 */ /* 0x000fc4000000001f */
[----:B------:R-:W-:Y:S02]  /*1a80*/  IADD3 R36, P2, R85, c[0x0][0x248], RZ ;  /* 0x0000920055247a10 */ /* 0x000fe40007f5e0ff */
[----:B------:R-:W-:Y:S02]  /*1a90*/  F2FP.BF16.PACK_AB R32, R46, R37 ;  /* 0x000000252e20723e */ /* 0x000fe400000010ff */
[----:B------:R-:W-:Y:S02]  /*1aa0*/  @P0 PRMT R28, R28, 0x5410, R38 ;  /* 0x000054101c1c0816 */ /* 0x000fe40000000026 */
[----:B------:R-:W-:Y:S02]  /*1ab0*/  @P0 IADD3.X R3, R84, c[0x0][0x25c], RZ, P1, !PT ;  /* 0x0000970054030a10 */ /* 0x000fe40000ffe4ff */
[----:B------:R-:W-:Y:S02]  /*1ac0*/  @P0 PRMT R29, R29, 0x5410, R42 ;  /* 0x000054101d1d0816 */ /* 0x000fe4000000002a */
[----:B------:R-:W-:-:S02]  /*1ad0*/  @P0 PRMT R30, R30, 0x5410, R47 ;  /* 0x000054101e1e0816 */ /* 0x000fc4000000002f */
[----:B------:R-:W-:Y:S02]  /*1ae0*/  @P0 PRMT R31, R31, 0x5410, R51 ;  /* 0x000054101f1f0816 */ /* 0x000fe40000000033 */
[----:B------:R-:W-:Y:S02]  /*1af0*/  F2FP.BF16.PACK_AB R34, R34, R45 ;  /* 0x0000002d2222723e */ /* 0x000fe400000010ff */
[----:B------:R-:W-:Y:S01]  /*1b00*/  F2FP.BF16.PACK_AB R33, R48, R41 ;  /* 0x000000293021723e */ /* 0x000fe200000010ff */
[----:B------:R0:W-:Y:S01]  /*1b10*/  @P0 STG.E.128 [R2.64], R28 ;  /* 0x0000001c02000986 */ /* 0x0001e2000c101d04 */
[----:B------:R-:W-:Y:S02]  /*1b20*/  IADD3.X R37, R84, c[0x0][0x24c], RZ, P2, !PT ;  /* 0x0000930054257a10 */ /* 0x000fe400017fe4ff */
[----:B------:R-:W-:-:S03]  /*1b30*/  ISETP.GE.AND P0, PT, R87, c[0x0][0x164], PT ;  /* 0x0000590057007a0c */ /* 0x000fc60003f06270 */
[----:B------:R0:W-:Y:S10]  /*1b40*/  STG.E.128 [R36.64], R32 ;  /* 0x0000002024007986 */ /* 0x0001f4000c101d04 */
[----:B0-----:R-:W-:Y:S01]  /*1b50*/  @P0 CALL.REL.NOINC `(.L_x_1515) ;  /* 0x0000001000000944 */ /* 0x001fe20003c00000 */
[----:B------:R-:W-:Y:S05]  /*1b60*/  BRA `(.L_x_1516) ;  /* 0xffffe7b000007947 */ /* 0x000fea000383ffff */
.L_x_1515:
        /* <DEDUP_REMOVED lines=32> */
.L_x_1512:
        /* <DEDUP_REMOVED lines=16> */
.L_x_1513:
[----:B------:R-:W-:Y:S01]  /*1e70*/  HFMA2.MMA R34, -RZ, RZ, 0, 9.5367431640625e-07 ;  /* 0x00000010ff227435 */ /* 0x000fe200000001ff */
[----:B------:R-:W-:-:S02]  /*1e80*/  MOV R33, R37 ;  /* 0x0000002500217202 */ /* 0x000fc40000000f00 */
[----:B------:R-:W-:Y:S02]  /*1e90*/  MOV R38, 0x1f ;  /* 0x0000001f00267802 */ /* 0x000fe40000000f00 */
[----:B------:R-:W-:Y:S02]  /*1ea0*/  MOV R39, 0xffffffff ;  /* 0xffffffff00277802 */ /* 0x000fe40000000f00 */
[----:B------:R-:W-:Y:S02]  /*1eb0*/  MOV R2, 0x1ed0 ;  /* 0x00001ed000027802 */ /* 0x000fe40000000f00 */
[----:B-----5:R-:W-:Y:S05]  /*1ec0*/  CALL.REL.NOINC `($__internal_41_$__cuda_sm70_shflsync_down_p) ;  /* 0x0000046000007944 */ /* 0x020fea0003c00000 */
[----:B-1----:R-:W-:Y:S01]  /*1ed0*/  MOV R32, R33 ;  /* 0x0000002100207202 */ /* 0x002fe20000000f00 */
[----:B0-----:R-:W-:Y:S05]  /*1ee0*/  BRA `(.L_x_1517) ;  /* 0xffffefe000007947 */ /* 0x001fea000383ffff */
.L_x_1514:
[----:B------:R-:W-:Y:S01]  /*1ef0*/  HFMA2.MMA R34, -RZ, RZ, 0, 9.5367431640625e-07 ;  /* 0x00000010ff227435 */ /* 0x000fe200000001ff */
[----:B------:R-:W-:Y:S02]  /*1f00*/  MOV R33, R35 ;  /* 0x0000002300217202 */ /* 0x000fe40000000f00 */
[----:B------:R-:W-:Y:S02]  /*1f10*/  MOV R38, 0x1f ;  /* 0x0000001f00267802 */ /* 0x000fe40000000f00 */
[----:B------:R-:W-:-:S02]  /*1f20*/  MOV R39, 0xffffffff ;  /* 0xffffffff00277802 */ /* 0x000fc40000000f00 */
[----:B------:R-:W-:Y:S02]  /*1f30*/  MOV R2, 0x1f50 ;  /* 0x00001f5000027802 */ /* 0x000fe40000000f00 */
[----:B01---5:R-:W-:Y:S05]  /*1f40*/  CALL.REL.NOINC `($__internal_41_$__cuda_sm70_shflsync_down_p) ;  /* 0x000003e000007944 */ /* 0x023fea0003c00000 */
[----:B------:R-:W-:Y:S01]  /*1f50*/  FADD.FTZ R37, R37, R32 ;  /* 0x0000002025257221 */ /* 0x000fe20000010000 */
[----:B0-----:R-:W-:Y:S01]  /*1f60*/  HFMA2.MMA R34, -RZ, RZ, 0, 4.76837158203125e-07 ;  /* 0x00000008ff227435 */ /* 0x001fe200000001ff */
[----:B-1----:R-:W-:Y:S01]  /*1f70*/  FADD.FTZ R36, R35, R33 ;  /* 0x0000002123247221 */ /* 0x002fe20000010000 */
[----:B------:R-:W-:Y:S02]  /*1f80*/  MOV R38, 0x1f ;  /* 0x0000001f00267802 */ /* 0x000fe40000000f00 */
[----:B------:R-:W-:Y:S02]  /*1f90*/  MOV R39, 0xffffffff ;  /* 0xffffffff00277802 */ /* 0x000fe40000000f00 */
[----:B------:R-:W-:Y:S02]  /*1fa0*/  MOV R33, R37 ;  /* 0x0000002500217202 */ /* 0x000fe40000000f00 */
[----:B------:R-:W-:Y:S02]  /*1fb0*/  MOV R2, 0x1fd0 ;  /* 0x00001fd000027802 */ /* 0x000fe40000000f00 */
[----:B------:R-:W-:Y:S05]  /*1fc0*/  CALL.REL.NOINC `($__internal_41_$__cuda_sm70_shflsync_down_p) ;  /* 0x0000036000007944 */ /* 0x000fea0003c00000 */
[----:B0-----:R-:W-:Y:S01]  /*1fd0*/  HFMA2.MMA R34, -RZ, RZ, 0, 4.76837158203125e-07 ;  /* 0x00000008ff227435 */ /* 0x001fe200000001ff */
[----:B-1----:R-:W-:-:S02]  /*1fe0*/  MOV R32, R33 ;  /* 0x0000002100207202 */ /* 0x002fc40000000f00 */
[----:B------:R-:W-:Y:S02]  /*1ff0*/  MOV R33, R36 ;  /* 0x0000002400217202 */ /* 0x000fe40000000f00 */
[----:B------:R-:W-:Y:S02]  /*2000*/  MOV R38, 0x1f ;  /* 0x0000001f00267802 */ /* 0x000fe40000000f00 */
[----:B------:R-:W-:Y:S02]  /*2010*/  MOV R39, 0xffffffff ;  /* 0xffffffff00277802 */ /* 0x000fe40000000f00 */
[----:B------:R-:W-:Y:S02]  /*2020*/  MOV R2, 0x2040 ;  /* 0x0000204000027802 */ /* 0x000fe40000000f00 */
[----:B------:R-:W-:Y:S05]  /*2030*/  CALL.REL.NOINC `($__internal_41_$__cuda_sm70_shflsync_down_p) ;  /* 0x000002f000007944 */ /* 0x000fea0003c00000 */
[----:B------:R-:W-:Y:S01]  /*2040*/  FADD.FTZ R37, R32, R37 ;  /* 0x0000002520257221 */ /* 0x000fe20000010000 */
[----:B0-----:R-:W-:Y:S01]  /*2050*/  HFMA2.MMA R34, -RZ, RZ, 0, 2.384185791015625e-07 ;  /* 0x00000004ff227435 */ /* 0x001fe200000001ff */
[----:B-1----:R-:W-:Y:S01]  /*2060*/  FADD.FTZ R36, R36, R33 ;  /* 0x0000002124247221 */ /* 0x002fe20000010000 */
[----:B------:R-:W-:Y:S02]  /*2070*/  MOV R38, 0x1f ;  /* 0x0000001f00267802 */ /* 0x000fe40000000f00 */
[----:B------:R-:W-:-:S02]  /*2080*/  MOV R39, 0xffffffff ;  /* 0xffffffff00277802 */ /* 0x000fc40000000f00 */
[----:B------:R-:W-:Y:S02]  /*2090*/  MOV R33, R37 ;  /* 0x0000002500217202 */ /* 0x000fe40000000f00 */
[----:B------:R-:W-:Y:S02]  /*20a0*/  MOV R2, 0x20c0 ;  /* 0x000020c000027802 */ /* 0x000fe40000000f00 */
[----:B------:R-:W-:Y:S05]  /*20b0*/  CALL.REL.NOINC `($__internal_41_$__cuda_sm70_shflsync_down_p) ;  /* 0x0000027000007944 */ /* 0x000fea0003c00000 */
[----:B0-----:R-:W-:Y:S01]  /*20c0*/  HFMA2.MMA R34, -RZ, RZ, 0, 2.384185791015625e-07 ;  /* 0x00000004ff227435 */ /* 0x001fe200000001ff */
[----:B-1----:R-:W-:Y:S02]  /*20d0*/  MOV R32, R33 ;  /* 0x0000002100207202 */ /* 0x002fe40000000f00 */
[----:B------:R-:W-:Y:S02]  /*20e0*/  MOV R33, R36 ;  /* 0x0000002400217202 */ /* 0x000fe40000000f00 */
[----:B------:R-:W-:Y:S02]  /*20f0*/  MOV R38, 0x1f ;  /* 0x0000001f00267802 */ /* 0x000fe40000000f00 */
[----:B------:R-:W-:Y:S02]  /*2100*/  MOV R39, 0xffffffff ;  /* 0xffffffff00277802 */ /* 0x000fe40000000f00 */
[----:B------:R-:W-:-:S02]  /*2110*/  MOV R2, 0x2130 ;  /* 0x0000213000027802 */ /* 0x000fc40000000f00 */
[----:B------:R-:W-:Y:S05]  /*2120*/  CALL.REL.NOINC `($__internal_41_$__cuda_sm70_shflsync_down_p) ;  /* 0x0000020000007944 */ /* 0x000fea0003c00000 */
[----:B------:R-:W-:Y:S01]  /*2130*/  FADD.FTZ R35, R32, R37 ;  /* 0x0000002520237221 */ /* 0x000fe20000010000 */
[----:B0-----:R-:W-:Y:S01]  /*2140*/  HFMA2.MMA R34, -RZ, RZ, 0, 1.1920928955078125e-07 ;  /* 0x00000002ff227435 */ /* 0x001fe200000001ff */
[----:B-1----:R-:W-:Y:S01]  /*2150*/  FADD.FTZ R36, R36, R33 ;  /* 0x0000002124247221 */ /* 0x002fe20000010000 */
[----:B------:R-:W-:-:S02]  /*2160*/  MOV R38, 0x1f ;  /* 0x0000001f00267802 */ /* 0x000fc40000000f00 */
[----:B------:R-:W-:Y:S02]  /*2170*/  MOV R39, 0xffffffff ;  /* 0xffffffff00277802 */ /* 0x000fe40000000f00 */
[----:B------:R-:W-:Y:S02]  /*2180*/  MOV R33, R35 ;  /* 0x0000002300217202 */ /* 0x000fe40000000f00 */
[----:B------:R-:W-:Y:S02]  /*2190*/  MOV R2, 0x21b0 ;  /* 0x000021b000027802 */ /* 0x000fe40000000f00 */
[----:B------:R-:W-:Y:S05]  /*21a0*/  CALL.REL.NOINC `($__internal_41_$__cuda_sm70_shflsync_down_p) ;  /* 0x0000018000007944 */ /* 0x000fea0003c00000 */
[----:B0-----:R-:W-:Y:S01]  /*21b0*/  HFMA2.MMA R34, -RZ, RZ, 0, 1.1920928955078125e-07 ;  /* 0x00000002ff227435 */ /* 0x001fe200000001ff */
[----:B-1----:R-:W-:Y:S02]  /*21c0*/  MOV R32, R33 ;  /* 0x0000002100207202 */ /* 0x002fe40000000f00 */
[----:B------:R-:W-:Y:S02]  /*21d0*/  MOV R33, R36 ;  /* 0x0000002400217202 */ /* 0x000fe40000000f00 */
[----:B------:R-:W-:Y:S02]  /*21e0*/  MOV R38, 0x1f ;  /* 0x0000001f00267802 */ /* 0x000fe40000000f00 */
[----:B------:R-:W-:-:S02]  /*21f0*/  MOV R39, 0xffffffff ;  /* 0xffffffff00277802 */ /* 0x000fc40000000f00 */
[----:B------:R-:W-:Y:S02]  /*2200*/  MOV R2, 0x2220 ;  /* 0x0000222000027802 */ /* 0x000fe40000000f00 */
[----:B------:R-:W-:Y:S05]  /*2210*/  CALL.REL.NOINC `($__internal_41_$__cuda_sm70_shflsync_down_p) ;  /* 0x0000011000007944 */ /* 0x000fea0003c00000 */
[----:B------:R-:W-:Y:S01]  /*2220*/  FADD.FTZ R35, R32, R35 ;  /* 0x0000002320237221 */ /* 0x000fe20000010000 */
[----:B0-----:R-:W-:Y:S01]  /*2230*/  HFMA2.MMA R34, -RZ, RZ, 0, 5.9604644775390625e-08 ;  /* 0x00000001ff227435 */ /* 0x001fe200000001ff */
[----:B-1----:R-:W-:Y:S01]  /*2240*/  FADD.FTZ R37, R36, R33 ;  /* 0x0000002124257221 */ /* 0x002fe20000010000 */
[----:B------:R-:W-:Y:S02]  /*2250*/  MOV R38, 0x1f ;  /* 0x0000001f00267802 */ /* 0x000fe40000000f00 */
[----:B------:R-:W-:Y:S02]  /*2260*/  MOV R39, 0xffffffff ;  /* 0xffffffff00277802 */ /* 0x000fe40000000f00 */
[----:B------:R-:W-:Y:S02]  /*2270*/  MOV R33, R35 ;  /* 0x0000002300217202 */ /* 0x000fe40000000f00 */
[----:B------:R-:W-:Y:S02]  /*2280*/  MOV R2, 0x22a0 ;  /* 0x000022a000027802 */ /* 0x000fe40000000f00 */
[----:B------:R-:W-:Y:S05]  /*2290*/  CALL.REL.NOINC `($__internal_41_$__cuda_sm70_shflsync_down_p) ;  /* 0x0000009000007944 */ /* 0x000fea0003c00000 */
[----:B0-----:R-:W-:Y:S01]  /*22a0*/  HFMA2.MMA R34, -RZ, RZ, 0, 5.9604644775390625e-08 ;  /* 0x00000001ff227435 */ /* 0x001fe200000001ff */
[----:B-1----:R-:W-:-:S02]  /*22b0*/  MOV R36, R33 ;  /* 0x0000002100247202 */ /* 0x002fc40000000f00 */
[----:B------:R-:W-:Y:S02]  /*22c0*/  MOV R33, R37 ;  /* 0x0000002500217202 */ /* 0x000fe40000000f00 */
[----:B------:R-:W-:Y:S02]  /*22d0*/  MOV R38, 0x1f ;  /* 0x0000001f00267802 */ /* 0x000fe40000000f00 */
[----:B------:R-:W-:Y:S02]  /*22e0*/  MOV R39, 0xffffffff ;  /* 0xffffffff00277802 */ /* 0x000fe40000000f00 */
[----:B------:R-:W-:Y:S02]  /*22f0*/  MOV R2, 0x2310 ;  /* 0x0000231000027802 */ /* 0x000fe40000000f00 */
[----:B------:R-:W-:Y:S05]  /*2300*/  CALL.REL.NOINC `($__internal_41_$__cuda_sm70_shflsync_down_p) ;  /* 0x0000002000007944 */ /* 0x000fea0003c00000 */
[----:B-1----:R-:W-:Y:S01]  /*2310*/  MOV R2, R33 ;  /* 0x0000002100027202 */ /* 0x002fe20000000f00 */
[----:B0-----:R-:W-:Y:S05]  /*2320*/  BRA `(.L_x_1518) ;  /* 0xffffecc000007947 */ /* 0x001fea000383ffff */
        .weak           $__internal_41_$__cuda_sm70_shflsync_down_p
        .type           $__internal_41_$__cuda_sm70_shflsync_down_p,@function
        .size           $__internal_41_$__cuda_sm70_shflsync_down_p,(.L_x_6843 - $__internal_41_$__cuda_sm70_shflsync_down_p)
$__internal_41_$__cuda_sm70_shflsync_down_p:
[----:B------:R-:W-:Y:S01]  /*2330*/  HFMA2.MMA R3, -RZ, RZ, 0, 0 ;  /* 0x00000000ff037435 */ /* 0x000fe200000001ff */
[----:B------:R-:W-:Y:S04]  /*2340*/  WARPSYNC R39 ;  /* 0x0000002700007348 */ /* 0x000fe80003800000 */
[----:B------:R0:W1:Y:S01]  /*2350*/  SHFL.DOWN PT, R33, R33, R34, R38 ;  /* 0x0800002221217389 */ /* 0x00006200000e0026 */
[----:B------:R-:W-:Y:S05]  /*2360*/  RET.REL.NODEC R2 `(_ZN10layer_norm13ln_bwd_kernelINS_13Kernel_traitsIf13__nv_bfloat16S2_S2_fjLj2048ELj1ELj1ELj4ELj16ENS_18Kernel_traits_baseILj2048EfS2_S2_S2_fjLj128EEEEELb0ELb0ELb0ELb1EEEvNS_9BwdParamsE) ;  /* 0xffffdc9002007950 */ /* 0x000fea0003c3ffff */
.L_x_1519:
        /* <DEDUP_REMOVED lines=9> */
.L_x_6843:


//--------------------- .text._ZN10layer_norm13ln_bwd_kernelINS_13Kernel_traitsIf13__nv_bfloat16S2_S2_fjLj2048ELj1ELj1ELj4ELj16ENS_18Kernel_traits_baseILj2048EfS2_S2_S2_fjLj128EEEEELb0ELb0ELb1ELb0EEEvNS_9BwdParamsE --------------------------
	.section	.text._ZN10layer_norm13ln_bwd_kernelINS_13Kernel_traitsIf13__nv_bfloat16S2_S2_fjLj2048ELj1ELj1ELj4ELj16ENS_18Kernel_traits_baseILj2048EfS2_S2_S2_fjLj128EEEEELb0ELb0ELb1ELb0EEEvNS_9BwdParamsE,"ax",@progbits
	.sectioninfo	@"SHI_REGISTERS=123"
	.align	128
        .global         _ZN10layer_norm13ln_bwd_kernelINS_13Kernel_traitsIf13__nv_bfloat16S2_S2_fjLj2048ELj1ELj1ELj4ELj16ENS_18Kernel_traits_baseILj2048EfS2_S2_S2_fjLj128EEEEELb0ELb0ELb1ELb0EEEvNS_9BwdParamsE
        .type           _ZN10layer_norm13ln_bwd_kernelINS_13Kernel_traitsIf13__nv_bfloat16S2_S2_fjLj2048ELj1ELj1ELj4ELj16ENS_18Kernel_traits_baseILj2048EfS2_S2_S2_fjLj128EEEEELb0ELb0ELb1ELb0EEEvNS_9BwdParamsE,@function
        .size           _ZN10layer_norm13ln_bwd_kernelINS_13Kernel_traitsIf13__nv_bfloat16S2_S2_fjLj2048ELj1ELj1ELj4ELj16ENS_18Kernel_traits_baseILj2048EfS2_S2_S2_fjLj128EEEEELb0ELb0ELb1ELb0EEEvNS_9BwdParamsE,(.L_x_6844 - _ZN10layer_norm13ln_bwd_kernelINS_13Kernel_traitsIf13__nv_bfloat16S2_S2_fjLj2048ELj1ELj1ELj4ELj16ENS_18Kernel_traits_baseILj2048EfS2_S2_S2_fjLj128EEEEELb0ELb0ELb1ELb0EEEvNS_9BwdParamsE)
        .other          _ZN10layer_norm13ln_bwd_kernelINS_13Kernel_traitsIf13__nv_bfloat16S2_S2_fjLj2048ELj1ELj1ELj4ELj16ENS_18Kernel_traits_baseILj2048EfS2_S2_S2_fjLj128EEEEELb0ELb0ELb1ELb0EEEvNS_9BwdParamsE,@"STO_CUDA_ENTRY STV_DEFAULT"
_ZN10layer_norm13ln_bwd_kernelINS_13Kernel_traitsIf13__nv_bfloat16S2_S2_fjLj2048ELj1ELj1ELj4ELj16ENS_18Kernel_traits_baseILj2048EfS2_S2_S2_fjLj128EEEEELb0ELb0ELb1ELb0EEEvNS_9BwdParamsE:
.text._ZN10layer_norm13ln_bwd_kernelINS_13Kernel_traitsIf13__nv_bfloat16S2_S2_fjLj2048ELj1ELj1ELj4ELj16ENS_18Kernel_traits_baseILj2048EfS2_S2_S2_fjLj128EEEEELb0ELb0ELb1ELb0EEEvNS_9BwdParamsE:
        /* <DEDUP_REMOVED lines=9> */
[C---:B------:R-:W-:Y:S01]  /*0090*/  LOP3.LUT P3, RZ, R6.reuse, 0xffffff80, RZ, 0xc0, !PT ;  /* 0xffffff8006ff7812 */ /* 0x040fe2000786c0ff */
[----:B------:R-:W0:Y:S01]  /*00a0*/  S2UR UR6, SR_CTAID.X ;  /* 0x00000000000679c3 */ /* 0x000e220000002500 */
[----:B------:R-:W-:-:S11]  /*00b0*/  ISETP.GE.U32.AND P2, PT, R6, 0x100, PT ;  /* 0x000001000600780c */ /* 0x000fd60003f46070 */
[----:B------:R-:W-:Y:S02]  /*00c0*/  @P3 MOV R3, 0x20 ;  /* 0x0000002000033802 */ /* 0x000fe40000000f00 */
[----:B------:R-:W-:-:S03]  /*00d0*/  @P2 IMAD.MOV.U32 R5, RZ, RZ, 0x20 ;  /* 0x00000020ff052424 */ /* 0x000fc600078e00ff */
[C---:B------:R-:W-:Y:S01]  /*00e0*/  @P3 IMAD.WIDE.U32 R2, R4.reuse, R3, c[0x0][0x1b0] ;  /* 0x00006c0004023625 */ /* 0x040fe200078e0003 */
[----:B------:R-:W-:-:S04]  /*00f0*/  @P3 LOP3.LUT R4, R4, 0x80, RZ, 0xfc, !PT ;  /* 0x0000008004043812 */ /* 0x000fc800078efcff */
[----:B------:R1:W5:Y:S01]  /*0100*/  @P3 LDG.E.128 R16, [R2.64] ;  /* 0x0000000402103981 */ /* 0x000362000c1e1d00 */
[----:B------:R-:W-:-:S03]  /*0110*/  @P2 IMAD.WIDE.U32 R4, R4, R5, c[0x0][0x1b0] ;  /* 0x00006c0004042625 */ /* 0x000fc600078e0005 */
[----:B------:R1:W5:Y:S04]  /*0120*/  @P3 LDG.E.128 R20, [R2.64+0x10] ;  /* 0x0000100402143981 */ /* 0x000368000c1e1d00 */
[----:B------:R0:W5:Y:S04]  /*0130*/  @P2 LDG.E.128 R24, [R4.64] ;  /* 0x0000000404182981 */ /* 0x000168000c1e1d00 */
[----:B------:R0:W5:Y:S02]  /*0140*/  @P2 LDG.E.128 R28, [R4.64+0x10] ;  /* 0x00001004041c2981 */ /* 0x000164000c1e1d00 */
        /* <DEDUP_REMOVED lines=19> */
[----:B-1----:R-:W0:Y:S01]  /*0280*/  LDC.U8 R4, c[0x0][0x1f0] ;  /* 0x00007c00ff047b82 */ /* 0x002e220000000000 */
[----:B------:R-:W-:Y:S01]  /*0290*/  HFMA2.MMA R3, -RZ, RZ, 0, 5.9604644775390625e-08 ;  /* 0x00000001ff037435 */ /* 0x000fe200000001ff */
[----:B------:R-:W-:-:S06]  /*02a0*/  MOV R33, RZ ;  /* 0x000000ff00217202 */ /* 0x000fcc0000000f00 */
.L_x_1583:
[----:B------:R-:W-:-:S04]  /*02b0*/  IMAD.MOV.U32 R86, RZ, RZ, 0x4 ;  /* 0x00000004ff567424 */ /* 0x000fc800078e00ff */
[----:B------:R-:W-:-:S05]  /*02c0*/  IMAD.WIDE R80, R5, R86, c[0x0][0x1d8] ;  /* 0x0000760005507625 */ /* 0x000fca00078e0256 */
[----:B------:R1:W2:Y:S01]  /*02d0*/  LDG.E R102, [R80.64] ;  /* 0x0000000450667981 */ /* 0x0002a2000c1e1900 */
[----:B------:R-:W-:-:S04]  /*02e0*/  IMAD.WIDE R84, R5, R86, c[0x0][0x1a8] ;  /* 0x00006a0005547625 */ /* 0x000fc800078e0256 */
[C---:B------:R-:W-:Y:S01]  /*02f0*/  IMAD.WIDE R82, R5.reuse, R86, c[0x0][0x1d0] ;  /* 0x0000740005527625 */ /* 0x040fe200078e0256 */
[----:B-----5:R3:W5:Y:S04]  /*0300*/  LDG.E R2, [R84.64] ;  /* 0x0000000454027981 */ /* 0x020768000c1e1900 */
        /* <DEDUP_REMOVED lines=8> */
[----:B-1----:R-:W-:Y:S01]  /*0390*/  IMAD.WIDE.U32 R80, R8, R103, c[0x0][0x218] ;  /* 0x0000860008507625 */ /* 0x002fe200078e0067 */
[----:B--2---:R-:W-:-:S13]  /*03a0*/  ISETP.GT.AND P1, PT, R102, RZ, PT ;  /* 0x000000ff6600720c */ /* 0x004fda0003f24270 */
[----:B------:R-:W-:Y:S05]  /*03b0*/  @P1 BRA `(.L_x_1522) ;  /* 0x0000012000001947 */ /* 0x000fea0003800000 */
[----:B---3--:R-:W-:Y:S01]  /*03c0*/  BSSY B1, `(.L_x_1523) ;  /* 0x0000008000017945 */ /* 0x008fe20003800000 */
[----:B------:R-:W-:Y:S01]  /*03d0*/  MOV R82, R8 ;  /* 0x0000000800527202 */ /* 0x000fe20000000f00 */
[----:B------:R-:W-:Y:S05]  /*03e0*/  @!P3 BRA `(.L_x_1524) ;  /* 0x000000500000b947 */ /* 0x000fea0003800000 */
[----:B------:R-:W-:-:S04]  /*03f0*/  ISETP.NE.U32.AND P0, PT, RZ, c[0x0][0x218], PT ;  /* 0x00008600ff007a0c */ /* 0x000fc80003f05070 */
[----:B------:R-:W-:-:S13]  /*0400*/  ISETP.NE.AND.EX P0, PT, RZ, c[0x0][0x21c], PT, P0 ;  /* 0x00008700ff007a0c */ /* 0x000fda0003f05300 */
[----:B------:R-:W-:Y:S05]  /*0410*/  @!P0 BRA `(.L_x_1525) ;  /* 0x0000001000008947 */ /* 0x000fea0003800000 */
[----:B------:R1:W5:Y:S02]  /*0420*/  LDG.E.128 R64, [R80.64] ;  /* 0x0000000450407981 */ /* 0x000364000c1e1d00 */
.L_x_1525:
[----:B------:R-:W-:Y:S02]  /*0430*/  IADD3 R82, R8, 0x80, RZ ;  /* 0x0000008008527810 */ /* 0x000fe40007ffe0ff */
.L_x_1524:
[----:B------:R-:W-:Y:S05]  /*0440*/  BSYNC B1 ;  /* 0x0000000000017941 */ /* 0x000fea0003800000 */
.L_x_1523:
        /* <DEDUP_REMOVED lines=9> */
.L_x_1522:
[----:B---3--:R-:W-:-:S06]  /*04e0*/  IMAD.WIDE R82, R5, R86, c[0x0][0x1a0] ;  /* 0x0000680005527625 */ /* 0x008fcc00078e0256 */
[----:B------:R-:W2:Y:S01]  /*04f0*/  LDG.E R82, [R82.64] ;  /* 0x0000000452527981 */ /* 0x000ea2000c1e1900 */
[----:B------:R-:W-:Y:S01]  /*0500*/  IADD3 R84, R102, -0x1, RZ ;  /* 0xffffffff66547810 */ /* 0x000fe20007ffe0ff */
[----:B------:R-:W-:Y:S01]  /*0510*/  BSSY B1, `(.L_x_1527) ;  /* 0x000005c000017945 */ /* 0x000fe20003800000 */
[----:B0-----:R-:W-:Y:S01]  /*0520*/  ISETP.NE.AND P0, PT, R4, RZ, PT ;  /* 0x000000ff0400720c */ /* 0x001fe20003f05270 */
        /* <DEDUP_REMOVED lines=22> */
[----:B------:R-:W-:Y:S01]  /*0690*/  PRMT R91, RZ, 0x7610, R13 ;  /* 0x00007610ff5b7816 */ /* 0x000fe2000000000d */
[----:B------:R-:W-:Y:S01]  /*06a0*/  FADD.FTZ R89, -R102, R89 ;  /* 0x0000005966597221 */ /* 0x000fe20000010100 */
[----:B---3--:R-:W-:Y:S01]  /*06b0*/  PRMT R11, RZ, 0x5410, R84 ;  /* 0x00005410ff0b7816 */ /* 0x008fe20000000054 */
[----:B-----5:R-:W-:Y:S01]  /*06c0*/  FMUL.FTZ R9, R2, R9 ;  /* 0x0000000902097220 */ /* 0x020fe20000410000 */
[----:B------:R-:W-:Y:S01]  /*06d0*/  PRMT R93, RZ, 0x5410, R14 ;  /* 0x00005410ff5d7816 */ /* 0x000fe2000000000e */
[C---:B------:R-:W-:Y:S01]  /*06e0*/  FADD.FTZ R13, -R102.reuse, R83 ;  /* 0x00000053660d7221 */ /* 0x040fe20000010100 */
        /* <DEDUP_REMOVED lines=9> */
[C---:B------:R-:W-:Y:S01]  /*0780*/  FMUL.FTZ R11, R2.reuse, R89 ;  /* 0x00000059020b7220 */ /* 0x040fe20000410000 */
[----:B------:R-:W-:Y:S01]  /*0790*/  PRMT R82, RZ, 0x7610, R85 ;  /* 0x00007610ff527816 */ /* 0x000fe20000000055 */
[C---:B------:R-:W-:Y:S01]  /*07a0*/  FMUL.FTZ R10, R2.reuse, R13 ;  /* 0x0000000d020a7220 */ /* 0x040fe20000410000 */
[--C-:B0-----:R-:W-:Y:S01]  /*07b0*/  PRMT R81, RZ, 0x5410, R87.reuse ;  /* 0x00005410ff517816 */ /* 0x101fe20000000057 */
[----:B------:R-:W-:Y:S01]  /*07c0*/  FMUL.FTZ R14, R2, R91 ;  /* 0x0000005b020e7220 */ /* 0x000fe20000410000 */
[----:B------:R-:W-:Y:S01]  /*07d0*/  PRMT R80, RZ, 0x7610, R87 ;  /* 0x00007610ff507816 */ /* 0x000fe20000000057 */
[----:B------:R-:W-:Y:S01]  /*07e0*/  FADD.FTZ R87, -R102, R93 ;  /* 0x0000005d66577221 */ /* 0x000fe20000010100 */
[--C-:B------:R-:W-:Y:S01]  /*07f0*/  PRMT R85, RZ, 0x5410, R86.reuse ;  /* 0x00005410ff557816 */ /* 0x100fe20000000056 */
        /* <DEDUP_REMOVED lines=24> */
[----:B------:R-:W-:Y:S02]  /*0980*/  FADD.FTZ R83, -R102, R117 ;  /* 0x0000007566537221 */ /* 0x000fe40000010100 */
        /* <DEDUP_REMOVED lines=18> */
[----:B------:R-:W-:Y:S02]  /*0ab0*/  FADD.FTZ R115, R80, R95 ;  /* 0x0000005f50737221 */ /* 0x000fe40000010000 */
[----:B------:R-:W-:-:S02]  /*0ac0*/  FFMA.FTZ R116, R96, R95, R84 ;  /* 0x0000005f60747223 */ /* 0x000fc40000010054 */
.L_x_1528:
[----:B------:R-:W-:Y:S05]  /*0ad0*/  BSYNC B1 ;  /* 0x0000000000017941 */ /* 0x000fea0003800000 */
.L_x_1527:
        /* <DEDUP_REMOVED lines=81> */
.L_x_1526:
[----:B------:R-:W-:Y:S05]  /*0ff0*/  BSYNC B0 ;  /* 0x0000000000007941 */ /* 0x000fea0003800000 */
.L_x_1521:
[----:B------:R-:W-:Y:S02]  /*1000*/  LOP3.LUT P4, RZ, R3, 0xff, RZ, 0xc0, !PT ;  /* 0x000000ff03ff7812 */ /* 0x000fe4000788c0ff */
[----:B------:R-:W-:Y:S02]  /*1010*/  SHF.R.U32.HI R82, RZ, 0x5, R7 ;  /* 0x00000005ff527819 */ /* 0x000fe40000011607 */
[----:B------:R-:W-:Y:S02]  /*1020*/  LOP3.LUT P0, RZ, R7, 0x1f, RZ, 0xc0, !PT ;  /* 0x0000001f07ff7812 */ /* 0x000fe4000780c0ff */
[----:B------:R-:W-:-:S07]  /*1030*/  LOP3.LUT R117, R82, 0x7fffffc, RZ, 0xc0, !PT ;  /* 0x07fffffc52757812 */ /* 0x000fce00078ec0ff */
[----:B------:R-:W-:Y:S01]  /*1040*/  @!P4 IADD3 R117, R117, 0x4, RZ ;  /* 0x000000047575c810 */ /* 0x000fe20007ffe0ff */
[----:B------:R-:W-:Y:S05]  /*1050*/  BRA.DIV ~URZ, `(.L_x_1529) ;  /* 0x000018427f007947 */ /* 0x000fea000b800000 */
[----:B------:R2:W3:Y:S02]  /*1060*/  SHFL.DOWN PT, R102, R115, 0x10, 0x1f ;  /* 0x0a001f0073667f89 */ /* 0x0004e400000e0000 */
.L_x_1584:
[----:B------:R-:W-:Y:S05]  /*1070*/  BRA.DIV ~URZ, `(.L_x_1530) ;  /* 0x000018a27f007947 */ /* 0x000fea000b800000 */
[----:B-1----:R-:W1:Y:S01]  /*1080*/  SHFL.DOWN PT, R81, R116, 0x10, 0x1f ;  /* 0x0a001f0074517f89 */ /* 0x002e6200000e0000 */
[----:B--23--:R-:W-:-:S05]  /*1090*/  FADD.FTZ R115, R102, R115 ;  /* 0x0000007366737221 */ /* 0x00cfca0000010000 */
        /* <DEDUP_REMOVED lines=11> */
[----:B--2---:R-:W-:Y:S02]  /*1150*/  FADD.FTZ R87, R83, R86 ;  /* 0x0000005653577221 */ /* 0x004fe40000010000 */
[----:B-1----:R-:W-:-:S03]  /*1160*/  FADD.FTZ R103, R85, R102 ;  /* 0x0000006655677221 */ /* 0x002fc60000010000 */
[----:B------:R1:W2:Y:S04]  /*1170*/  SHFL.DOWN PT, R102, R87, 0x1, 0x1f ;  /* 0x08201f0057667f89 */ /* 0x0002a800000e0000 */
[----:B------:R1:W3:Y:S02]  /*1180*/  SHFL.DOWN PT, R86, R103, 0x1, 0x1f ;  /* 0x08201f0067567f89 */ /* 0x0002e400000e0000 */
.L_x_1585:
[----:B------:R-:W-:Y:S01]  /*1190*/  @!P0 LOP3.LUT R82, R82, 0x3, RZ, 0xc0, !PT ;  /* 0x0000000352528812 */ /* 0x000fe200078ec0ff */
[----:B--2---:R-:W-:Y:S01]  /*11a0*/  FADD.FTZ R102, R102, R87 ;  /* 0x0000005766667221 */ /* 0x004fe20000010000 */
[----:B------:R-:W-:Y:S01]  /*11b0*/  WARPSYNC 0xffffffff ;  /* 0xffffffff00007948 */ /* 0x000fe20003800000 */
[----:B-1-3--:R-:W-:Y:S01]  /*11c0*/  FADD.FTZ R103, R86, R103 ;  /* 0x0000006756677221 */ /* 0x00afe20000010000 */
[----:B------:R-:W-:Y:S01]  /*11d0*/  @!P0 IADD3 R115, R117, R82, RZ ;  /* 0x0000005275738210 */ /* 0x000fe20007ffe0ff */
[----:B------:R-:W-:Y:S01]  /*11e0*/  BSSY B0, `(.L_x_1531) ;  /* 0x00000b4000007945 */ /* 0x000fe20003800000 */
[----:B-----5:R-:W-:-:S03]  /*11f0*/  ISETP.GE.AND P4, PT, R0, 0x1, PT ;  /* 0x000000010000780c */ /* 0x020fc60003f86270 */
[----:B------:R-:W-:Y:S04]  /*1200*/  @!P0 STS.64 [R115.X8+0x2000], R102 ;  /* 0x0020006673008388 */ /* 0x000fe80000008a00 */
[----:B------:R-:W-:Y:S01]  /*1210*/  BAR.SYNC.DEFER_BLOCKING 0x0 ;  /* 0x0000000000007b1d */ /* 0x000fe20000010000 */
[----:B0-----:R-:W-:-:S05]  /*1220*/  ISETP.NE.AND P0, PT, R4, RZ, PT ;  /* 0x000000ff0400720c */ /* 0x001fca0003f05270 */
        /* <DEDUP_REMOVED lines=31> */
.L_x_1534:
        /* <DEDUP_REMOVED lines=9> */
.L_x_1535:
[----:B------:R-:W-:Y:S05]  /*14b0*/  BSYNC B1 ;  /* 0x0000000000017941 */ /* 0x000fea0003800000 */
.L_x_1533:
        /* <DEDUP_REMOVED lines=9> */
[----:B------:R-:W-:Y:S01]  /*1550*/  IMAD.MOV.U32 R81, RZ, RZ, RZ ;  /* 0x000000ffff517224 */ /* 0x000fe200078e00ff */
[----:B------:R-:W-:Y:S05]  /*1560*/  @!P5 BRA `(.L_x_1538) ;  /* 0x000000700000d947 */ /* 0x000fea0003800000 */
[----:B------:R-:W-:Y:S01]  /*1570*/  PRMT R81, RZ, 0x7610, R64 ;  /* 0x00007610ff517816 */ /* 0x000fe20000000040 */
[----:B------:R-:W-:Y:S05]  /*1580*/  BRA `(.L_x_1538) ;  /* 0x0000005000007947 */ /* 0x000fea0003800000 */
.L_x_1537:
[----:B------:R-:W-:-:S04]  /*1590*/  FFMA.FTZ R80, R10, R85, R84 ;  /* 0x000000550a507223 */ /* 0x000fc80000010054 */
[----:B------:R-:W-:Y:S01]  /*15a0*/  FADD.FTZ R81, R13, -R80 ;  /* 0x800000500d517221 */ /* 0x000fe20000010000 */
[----:B------:R-:W-:-:S03]  /*15b0*/  @P5 PRMT R80, RZ, 0x7610, R64 ;  /* 0x00007610ff505816 */ /* 0x000fc60000000040 */
[----:B------:R-:W-:-:S04]  /*15c0*/  FMUL.FTZ R81, R2, R81 ;  /* 0x0000005102517220 */ /* 0x000fc80000410000 */
[----:B------:R-:W-:Y:S02]  /*15d0*/  @P5 FADD.FTZ R81, R81, R80 ;  /* 0x0000005051515221 */ /* 0x000fe40000010000 */
.L_x_1538:
[----:B------:R-:W-:Y:S05]  /*15e0*/  BSYNC B1 ;  /* 0x0000000000017941 */ /* 0x000fea0003800000 */
.L_x_1536:
        /* <DEDUP_REMOVED lines=11> */
.L_x_1540:
[----:B------:R-:W-:Y:S01]  /*16a0*/  FFMA.FTZ R81, R11, R85, R84 ;  /* 0x000000550b517223 */ /* 0x000fe20000010054 */
[----:B------:R-:W-:-:S03]  /*16b0*/  @P5 PRMT R80, RZ, 0x5410, R65 ;  /* 0x00005410ff505816 */ /* 0x000fc60000000041 */
[----:B------:R-:W-:-:S04]  /*16c0*/  FADD.FTZ R81, R88, -R81 ;  /* 0x8000005158517221 */ /* 0x000fc80000010000 */
[----:B------:R-:W-:-:S04]  /*16d0*/  FMUL.FTZ R81, R2, R81 ;  /* 0x0000005102517220 */ /* 0x000fc80000410000 */
[----:B------:R-:W-:Y:S02]  /*16e0*/  @P5 FADD.FTZ R81, R81, R80 ;  /* 0x0000005051515221 */ /* 0x000fe40000010000 */
.L_x_1541:
[----:B------:R-:W-:Y:S05]  /*16f0*/  BSYNC B1 ;  /* 0x0000000000017941 */ /* 0x000fea0003800000 */
.L_x_1539:
        /* <DEDUP_REMOVED lines=11> */
.L_x_1543:
[----:B------:R-:W-:-:S04]  /*17b0*/  FFMA.FTZ R80, R14, R85, R84 ;  /* 0x000000550e507223 */ /* 0x000fc80000010054 */
[----:B------:R-:W-:Y:S01]  /*17c0*/  FADD.FTZ R81, R89, -R80 ;  /* 0x8000005059517221 */ /* 0x000fe20000010000 */
[----:B------:R-:W-:-:S03]  /*17d0*/  @P5 PRMT R80, RZ, 0x7610, R65 ;  /* 0x00007610ff505816 */ /* 0x000fc60000000041 */
[----:B------:R-:W-:-:S04]  /*17e0*/  FMUL.FTZ R81, R2, R81 ;  /* 0x0000005102517220 */ /* 0x000fc80000410000 */
[----:B------:R-:W-:Y:S02]  /*17f0*/  @P5 FADD.FTZ R81, R81, R80 ;  /* 0x0000005051515221 */ /* 0x000fe40000010000 */
.L_x_1544:
[----:B------:R-:W-:Y:S05]  /*1800*/  BSYNC B1 ;  /* 0x0000000000017941 */ /* 0x000fea0003800000 */
.L_x_1542:
        /* <DEDUP_REMOVED lines=11> */
.L_x_1546:
[----:B------:R-:W-:Y:S01]  /*18c0*/  FFMA.FTZ R81, R15, R85, R84 ;  /* 0x000000550f517223 */ /* 0x000fe20000010054 */
[----:B------:R-:W-:-:S03]  /*18d0*/  @P5 PRMT R80, RZ, 0x5410, R66 ;  /* 0x00005410ff505816 */ /* 0x000fc60000000042 */
[----:B------:R-:W-:-:S04]  /*18e0*/  FADD.FTZ R81, R90, -R81 ;  /* 0x800000515a517221 */ /* 0x000fc80000010000 */
[----:B------:R-:W-:-:S04]  /*18f0*/  FMUL.FTZ R81, R2, R81 ;  /* 0x0000005102517220 */ /* 0x000fc80000410000 */
[----:B------:R-:W-:Y:S02]  /*1900*/  @P5 FADD.FTZ R81, R81, R80 ;  /* 0x0000005051515221 */ /* 0x000fe40000010000 */
.L_x_1547:
[----:B------:R-:W-:Y:S05]  /*1910*/  BSYNC B1 ;  /* 0x0000000000017941 */ /* 0x000fea0003800000 */
.L_x_1545:
        /* <DEDUP_REMOVED lines=11> */
.L_x_1549:
[----:B------:R-:W-:-:S04]  /*19d0*/  FFMA.FTZ R80, R92, R85, R84 ;  /* 0x000000555c507223 */ /* 0x000fc80000010054 */
[----:B------:R-:W-:Y:S01]  /*19e0*/  FADD.FTZ R81, R91, -R80 ;  /* 0x800000505b517221 */ /* 0x000fe20000010000 */
[----:B------:R-:W-:-:S03]  /*19f0*/  @P5 PRMT R80, RZ, 0x7610, R66 ;  /* 0x00007610ff505816 */ /* 0x000fc60000000042 */
[----:B------:R-:W-:-:S04]  /*1a00*/  FMUL.FTZ R81, R2, R81 ;  /* 0x0000005102517220 */ /* 0x000fc80000410000 */
[----:B------:R-:W-:Y:S02]  /*1a10*/  @P5 FADD.FTZ R81, R81, R80 ;  /* 0x0000005051515221 */ /* 0x000fe40000010000 */
.L_x_1550:
[----:B------:R-:W-:Y:S05]  /*1a20*/  BSYNC B1 ;  /* 0x0000000000017941 */ /* 0x000fea0003800000 */
.L_x_1548:
        /* <DEDUP_REMOVED lines=11> */
.L_x_1552:
[----:B------:R-:W-:Y:S01]  /*1ae0*/  FFMA.FTZ R81, R93, R85, R84 ;  /* 0x000000555d517223 */ /* 0x000fe20000010054 */
[----:B------:R-:W-:-:S03]  /*1af0*/  @P5 PRMT R80, RZ, 0x5410, R67 ;  /* 0x00005410ff505816 */ /* 0x000fc60000000043 */
[----:B------:R-:W-:-:S04]  /*1b00*/  FADD.FTZ R81, R94, -R81 ;  /* 0x800000515e517221 */ /* 0x000fc80000010000 */
[----:B------:R-:W-:-:S04]  /*1b10*/  FMUL.FTZ R81, R2, R81 ;  /* 0x0000005102517220 */ /* 0x000fc80000410000 */
[----:B------:R-:W-:Y:S02]  /*1b20*/  @P5 FADD.FTZ R81, R81, R80 ;  /* 0x0000005051515221 */ /* 0x000fe40000010000 */
.L_x_1553:
[----:B------:R-:W-:Y:S05]  /*1b30*/  BSYNC B1 ;  /* 0x0000000000017941 */ /* 0x000fea0003800000 */
.L_x_1551:
        /* <DEDUP_REMOVED lines=11> */
.L_x_1555:
[----:B------:R-:W-:-:S04]  /*1bf0*/  FFMA.FTZ R80, R96, R85, R84 ;  /* 0x0000005560507223 */ /* 0x000fc80000010054 */
[----:B------:R-:W-:Y:S01]  /*1c00*/  FADD.FTZ R81, R95, -R80 ;  /* 0x800000505f517221 */ /* 0x000fe20000010000 */
[----:B------:R-:W-:-:S03]  /*1c10*/  @P5 PRMT R80, RZ, 0x7610, R67 ;  /* 0x00007610ff505816 */ /* 0x000fc60000000043 */
[----:B------:R-:W-:-:S04]  /*1c20*/  FMUL.FTZ R81, R2, R81 ;  /* 0x0000005102517220 */ /* 0x000fc80000410000 */
[----:B------:R-:W-:Y:S02]  /*1c30*/  @P5 FADD.FTZ R81, R81, R80 ;  /* 0x0000005051515221 */ /* 0x000fe40000010000 */
.L_x_1556:
[----:B------:R-:W-:Y:S05]  /*1c40*/  BSYNC B1 ;  /* 0x0000000000017941 */ /* 0x000fea0003800000 */
.L_x_1554:
        /* <DEDUP_REMOVED lines=13> */
.L_x_1532:
[----:B------:R-:W-:Y:S05]  /*1d20*/  BSYNC B0 ;  /* 0x0000000000007941 */ /* 0x000fea0003800000 */
.L_x_1531:
        /* <DEDUP_REMOVED lines=12> */
.L_x_1560:
        /* <DEDUP_REMOVED lines=9> */
.L_x_1561:
[----:B------:R-:W-:Y:S05]  /*1e80*/  BSYNC B1 ;  /* 0x0000000000017941 */ /* 0x000fea0003800000 */
.L_x_1559:
        /* <DEDUP_REMOVED lines=13> */
.L_x_1563:
[----:B------:R-:W-:-:S04]  /*1f60*/  FFMA.FTZ R80, R98, R85, R84 ;  /* 0x0000005562507223 */ /* 0x000fc80000010054 */
[----:B------:R-:W-:Y:S01]  /*1f70*/  FADD.FTZ R81, R101, -R80 ;  /* 0x8000005065517221 */ /* 0x000fe20000010000 */
[----:B------:R-:W-:-:S03]  /*1f80*/  @P5 PRMT R80, RZ, 0x7610, R68 ;  /* 0x00007610ff505816 */ /* 0x000fc60000000044 */
[----:B------:R-:W-:-:S04]  /*1f90*/  FMUL.FTZ R81, R2, R81 ;  /* 0x0000005102517220 */ /* 0x000fc80000410000 */
[----:B------:R-:W-:Y:S02]  /*1fa0*/  @P5 FADD.FTZ R81, R81, R80 ;  /* 0x0000005051515221 */ /* 0x000fe40000010000 */
.L_x_1564:
[----:B------:R-:W-:Y:S05]  /*1fb0*/  BSYNC B1 ;  /* 0x0000000000017941 */ /* 0x000fea0003800000 */
.L_x_1562:
        /* <DEDUP_REMOVED lines=11> */
.L_x_1566:
[----:B------:R-:W-:Y:S01]  /*2070*/  FFMA.FTZ R81, R99, R85, R84 ;  /* 0x0000005563517223 */ /* 0x000fe20000010054 */
[----:B------:R-:W-:-:S03]  /*2080*/  @P5 PRMT R80, RZ, 0x5410, R69 ;  /* 0x00005410ff505816 */ /* 0x000fc60000000045 */
[----:B------:R-:W-:-:S04]  /*2090*/  FADD.FTZ R81, R106, -R81 ;  /* 0x800000516a517221 */ /* 0x000fc80000010000 */
[----:B------:R-:W-:-:S04]  /*20a0*/  FMUL.FTZ R81, R2, R81 ;  /* 0x0000005102517220 */ /* 0x000fc80000410000 */
[----:B------:R-:W-:Y:S02]  /*20b0*/  @P5 FADD.FTZ R81, R81, R80 ;  /* 0x0000005051515221 */ /* 0x000fe40000010000 */
.L_x_1567:
[----:B------:R-:W-:Y:S05]  /*20c0*/  BSYNC B1 ;  /* 0x0000000000017941 */ /* 0x000fea0003800000 */
.L_x_1565:
        /* <DEDUP_REMOVED lines=11> */
.L_x_1569:
[----:B------:R-:W-:-:S04]  /*2180*/  FFMA.FTZ R80, R104, R85, R84 ;  /* 0x0000005568507223 */ /* 0x000fc80000010054 */
[----:B------:R-:W-:Y:S01]  /*2190*/  FADD.FTZ R81, R105, -R80 ;  /* 0x8000005069517221 */ /* 0x000fe20000010000 */
[----:B------:R-:W-:-:S03]  /*21a0*/  @P5 PRMT R80, RZ, 0x7610, R69 ;  /* 0x00007610ff505816 */ /* 0x000fc60000000045 */
[----:B------:R-:W-:-:S04]  /*21b0*/  FMUL.FTZ R81, R2, R81 ;  /* 0x0000005102517220 */ /* 0x000fc80000410000 */
[----:B------:R-:W-:Y:S02]  /*21c0*/  @P5 FADD.FTZ R81, R81, R80 ;  /* 0x0000005051515221 */ /* 0x000fe40000010000 */
.L_x_1570:
[----:B------:R-:W-:Y:S05]  /*21d0*/  BSYNC B1 ;  /* 0x0000000000017941 */ /* 0x000fea0003800000 */
.L_x_1568:
        /* <DEDUP_REMOVED lines=11> */
.L_x_1572:
[----:B------:R-:W-:Y:S01]  /*2290*/  FFMA.FTZ R81, R107, R85, R84 ;  /* 0x000000556b517223 */ /* 0x000fe20000010054 */
[----:B------:R-:W-:-:S03]  /*22a0*/  @P5 PRMT R80, RZ, 0x5410, R70 ;  /* 0x00005410ff505816 */ /* 0x000fc60000000046 */
[----:B------:R-:W-:-:S04]  /*22b0*/  FADD.FTZ R81, R108, -R81 ;  /* 0x800000516c517221 */ /* 0x000fc80000010000 */
[----:B------:R-:W-:-:S04]  /*22c0*/  FMUL.FTZ R81, R2, R81 ;  /* 0x0000005102517220 */ /* 0x000fc80000410000 */
[----:B------:R-:W-:Y:S02]  /*22d0*/  @P5 FADD.FTZ R81, R81, R80 ;  /* 0x0000005051515221 */ /* 0x000fe40000010000 */
.L_x_1573:
[----:B------:R-:W-:Y:S05]  /*22e0*/  BSYNC B1 ;  /* 0x0000000000017941 */ /* 0x000fea0003800000 */
.L_x_1571:
        /* <DEDUP_REMOVED lines=11> */
.L_x_1575:
[----:B------:R-:W-:-:S04]  /*23a0*/  FFMA.FTZ R80, R110, R85, R84 ;  /* 0x000000556e507223 */ /* 0x000fc80000010054 */
[----:B------:R-:W-:Y:S01]  /*23b0*/  FADD.FTZ R81, R109, -R80 ;  /* 0x800000506d517221 */ /* 0x000fe20000010000 */
[----:B------:R-:W-:-:S03]  /*23c0*/  @P5 PRMT R80, RZ, 0x7610, R70 ;  /* 0x00007610ff505816 */ /* 0x000fc60000000046 */
[----:B------:R-:W-:-:S04]  /*23d0*/  FMUL.FTZ R81, R2, R81 ;  /* 0x0000005102517220 */ /* 0x000fc80000410000 */
[----:B------:R-:W-:Y:S02]  /*23e0*/  @P5 FADD.FTZ R81, R81, R80 ;  /* 0x0000005051515221 */ /* 0x000fe40000010000 */
.L_x_1576:
[----:B------:R-:W-:Y:S05]  /*23f0*/  BSYNC B1 ;  /* 0x0000000000017941 */ /* 0x000fea0003800000 */
.L_x_1574:
        /* <DEDUP_REMOVED lines=11> */
.L_x_1578:
[----:B------:R-:W-:Y:S01]  /*24b0*/  FFMA.FTZ R81, R111, R85, R84 ;  /* 0x000000556f517223 */ /* 0x000fe20000010054 */
[----:B------:R-:W-:-:S03]  /*24c0*/  @P5 PRMT R80, RZ, 0x5410, R71 ;  /* 0x00005410ff505816 */ /* 0x000fc60000000047 */
[----:B------:R-:W-:-:S04]  /*24d0*/  FADD.FTZ R81, R112, -R81 ;  /* 0x8000005170517221 */ /* 0x000fc80000010000 */
[----:B------:R-:W-:-:S04]  /*24e0*/  FMUL.FTZ R81, R2, R81 ;  /* 0x0000005102517220 */ /* 0x000fc80000410000 */
[----:B------:R-:W-:Y:S02]  /*24f0*/  @P5 FADD.FTZ R81, R81, R80 ;  /* 0x0000005051515221 */ /* 0x000fe40000010000 */
.L_x_1579:
[----:B------:R-:W-:Y:S05]  /*2500*/  BSYNC B1 ;  /* 0x0000000000017941 */ /* 0x000fea0003800000 */
.L_x_1577:
        /* <DEDUP_REMOVED lines=11> */
.L_x_1581:
[----:B------:R-:W-:-:S04]  /*25c0*/  FFMA.FTZ R84, R114, R85, R84 ;  /* 0x0000005572547223 */ /* 0x000fc80000010054 */
[----:B------:R-:W-:-:S04]  /*25d0*/  FADD.FTZ R81, R113, -R84 ;  /* 0x8000005471517221 */ /* 0x000fc80000010000 */
[----:B------:R-:W-:Y:S01]  /*25e0*/  FMUL.FTZ R2, R2, R81 ;  /* 0x0000005102027220 */ /* 0x000fe20000410000 */
[----:B------:R-:W-:-:S05]  /*25f0*/  @P5 PRMT R81, RZ, 0x7610, R71 ;  /* 0x00007610ff515816 */ /* 0x000fca0000000047 */
[----:B------:R-:W-:Y:S02]  /*2600*/  @P5 FADD.FTZ R2, R2, R81 ;  /* 0x0000005102025221 */ /* 0x000fe40000010000 */
.L_x_1582:
[----:B------:R-:W-:Y:S05]  /*2610*/  BSYNC B1 ;  /* 0x0000000000017941 */ /* 0x000fea0003800000 */
.L_x_1580:
[----:B------:R-:W-:Y:S01]  /*2620*/  @P0 MOV R83, 0x10 ;  /* 0x0000001000530802 */ /* 0x000fe20000000f00 */
[----:B------:R-:W-:Y:S01]  /*2630*/  @P4 FMUL.FTZ R80, R2, c[0x0][0x1ec] ;  /* 0x00007b0002504a20 */ /* 0x000fe20000410000 */
[----:B------:R-:W-:Y:S02]  /*2640*/  @P4 MOV R81, 0x10 ;  /* 0x0000001000514802 */ /* 0x000fe40000000f00 */
[----:B------:R-:W-:Y:S01]  /*2650*/  @P0 F2FP.BF16.PACK_AB R2, RZ, R2 ;  /* 0x00000002ff02023e */ /* 0x000fe200000010ff */
[----:B------:R-:W-:Y:S01]  /*2660*/  @P0 IMAD.WIDE.U32 R82, R8, R83, c[0x0][0x258] ;  /* 0x0000960008520625 */ /* 0x000fe200078e0053 */
[----:B------:R-:W-:Y:S02]  /*2670*/  @P4 F2FP.BF16.PACK_AB R8, RZ, R80 ;  /* 0x00000050ff08423e */ /* 0x000fe400000010ff */
[----:B------:R-:W-:Y:S01]  /*2680*/  @P0 PRMT R79, R79, 0x5410, R2 ;  /* 0x000054104f4f0816 */ /* 0x000fe20000000002 */
[----:B------:R-:W-:Y:S01]  /*2690*/  @P4 IMAD.WIDE.U32 R80, R0, R81, c[0x0][0x248] ;  /* 0x0000920000504625 */ /* 0x000fe200078e0051 */
[----:B------:R-:W-:-:S03]  /*26a0*/  @P4 PRMT R75, R75, 0x5410, R8 ;  /* 0x000054104b4b4816 */ /* 0x000fc60000000008 */
[----:B------:R0:W-:Y:S04]  /*26b0*/  @P0 STG.E.128 [R82.64], R76 ;  /* 0x0000004c52000986 */ /* 0x0001e8000c101d04 */
[----:B------:R0:W-:Y:S02]  /*26c0*/  @P4 STG.E.128 [R80.64], R72 ;  /* 0x0000004850004986 */ /* 0x0001e4000c101d04 */
.L_x_1558:
[----:B------:R-:W-:Y:S05]  /*26d0*/  BSYNC B0 ;  /* 0x0000000000007941 */ /* 0x000fea0003800000 */
.L_x_1557:
[----:B------:R-:W-:Y:S02]  /*26e0*/  IADD3 R5, R5, c[0x0][0x160], RZ ;  /* 0x0000580005057a10 */ /* 0x000fe40007ffe0ff */
[----:B------:R-:W-:Y:S02]  /*26f0*/  LOP3.LUT P1, RZ, R3, 0xff, RZ, 0xc0, !PT ;  /* 0x000000ff03ff7812 */ /* 0x000fe4000782c0ff */
[----:B------:R-:W-:Y:S02]  /*2700*/  ISETP.GE.AND P0, PT, R5, c[0x0][0x164], PT ;  /* 0x0000590005007a0c */ /* 0x000fe40003f06270 */
[----:B------:R-:W-:-:S11]  /*2710*/  SEL R3, RZ, 0x1, P1 ;  /* 0x00000001ff037807 */ /* 0x000fd60000800000 */
[----:B0-----:R-:W-:Y:S01]  /*2720*/  @P0 CALL.REL.NOINC `(.L_x_1520) ;  /* 0x0000001000000944 */ /* 0x001fe20003c00000 */
[----:B------:R-:W-:Y:S05]  /*2730*/  BRA `(.L_x_1583) ;  /* 0xffffdb7000007947 */ /* 0x000fea000383ffff */
.L_x_1520:
[----:B-1----:R-:W0:Y:S01]  /*2740*/  S2UR UR6, SR_CTAID.X ;  /* 0x00000000000679c3 */ /* 0x002e220000002500 */
        /* <DEDUP_REMOVED lines=21> */
.L_x_1529:
[----:B------:R-:W-:Y:S01]  /*28a0*/  HFMA2.MMA R85, -RZ, RZ, 0, 9.5367431640625e-07 ;  /* 0x00000010ff557435 */ /* 0x000fe200000001ff */
[----:B------:R-:W-:Y:S01]  /*28b0*/  MOV R86, R115 ;  /* 0x0000007300567202 */ /* 0x000fe20000000f00 */
[----:B------:R-:W-:Y:S01]  /*28c0*/  IMAD.MOV.U32 R83, RZ, RZ, -0x1 ;  /* 0xffffffffff537424 */ /* 0x000fe200078e00ff */
[----:B------:R-:W-:-:S02]  /*28d0*/  MOV R84, 0x1f ;  /* 0x0000001f00547802 */ /* 0x000fc40000000f00 */
[----:B-1----:R-:W-:Y:S02]  /*28e0*/  MOV R80, 0x2900 ;  /* 0x0000290000507802 */ /* 0x002fe40000000f00 */
[----:B0----5:R-:W-:Y:S05]  /*28f0*/  CALL.REL.NOINC `($__internal_42_$__cuda_sm70_shflsync_down_p) ;  /* 0x0000046000007944 */ /* 0x021fea0003c00000 */
[----:B-1----:R-:W-:Y:S01]  /*2900*/  MOV R102, R83 ;  /* 0x0000005300667202 */ /* 0x002fe20000000f00 */
[----:B0-----:R-:W-:Y:S05]  /*2910*/  BRA `(.L_x_1584) ;  /* 0xffffe75000007947 */ /* 0x001fea000383ffff */
.L_x_1530:
[----:B------:R-:W-:Y:S01]  /*2920*/  HFMA2.MMA R85, -RZ, RZ, 0, 9.5367431640625e-07 ;  /* 0x00000010ff557435 */ /* 0x000fe200000001ff */
[----:B------:R-:W-:Y:S01]  /*2930*/  MOV R86, R116 ;  /* 0x0000007400567202 */ /* 0x000fe20000000f00 */
[----:B------:R-:W-:Y:S01]  /*2940*/  IMAD.MOV.U32 R84, RZ, RZ, 0x1f ;  /* 0x0000001fff547424 */ /* 0x000fe200078e00ff */
[----:B------:R-:W-:Y:S02]  /*2950*/  MOV R83, 0xffffffff ;  /* 0xffffffff00537802 */ /* 0x000fe40000000f00 */
[----:B-1----:R-:W-:Y:S02]  /*2960*/  MOV R80, 0x2980 ;  /* 0x0000298000507802 */ /* 0x002fe40000000f00 */
[----:B0-23-5:R-:W-:Y:S05]  /*2970*/  CALL.REL.NOINC `($__internal_42_$__cuda_sm70_shflsync_down_p) ;  /* 0x000003e000007944 */ /* 0x02dfea0003c00000 */
[----:B------:R-:W-:Y:S01]  /*2980*/  FADD.FTZ R102, R102, R115 ;  /* 0x0000007366667221 */ /* 0x000fe20000010000 */
[----:B0-----:R-:W-:Y:S01]  /*2990*/  HFMA2.MMA R85, -RZ, RZ, 0, 4.76837158203125e-07 ;  /* 0x00000008ff557435 */ /* 0x001fe200000001ff */
[----:B-1----:R-:W-:Y:S01]  /*29a0*/  FADD.FTZ R116, R116, R83 ;  /* 0x0000005374747221 */ /* 0x002fe20000010000 */
[----:B------:R-:W-:Y:S01]  /*29b0*/  MOV R84, 0x1f ;  /* 0x0000001f00547802 */ /* 0x000fe20000000f00 */
[----:B------:R-:W-:Y:S01]  /*29c0*/  IMAD.MOV.U32 R83, RZ, RZ, -0x1 ;  /* 0xffffffffff537424 */ /* 0x000fe200078e00ff */
[----:B------:R-:W-:-:S02]  /*29d0*/  MOV R86, R102 ;  /* 0x0000006600567202 */ /* 0x000fc40000000f00 */
[----:B------:R-:W-:Y:S02]  /*29e0*/  MOV R80, 0x2a00 ;  /* 0x00002a0000507802 */ /* 0x000fe40000000f00 */
[----:B------:R-:W-:Y:S05]  /*29f0*/  CALL.REL.NOINC `($__internal_42_$__cuda_sm70_shflsync_down_p) ;  /* 0x0000036000007944 */ /* 0x000fea0003c00000 */
[----:B0-----:R-:W-:Y:S01]  /*2a00*/  HFMA2.MMA R84, -RZ, RZ, 0, 1.847743988037109375e-06 ;  /* 0x0000001fff547435 */ /* 0x001fe200000001ff */
[----:B-1----:R-:W-:Y:S01]  /*2a10*/  MOV R87, R83 ;  /* 0x0000005300577202 */ /* 0x002fe20000000f00 */
[----:B------:R-:W-:Y:S01]  /*2a20*/  IMAD.MOV.U32 R85, RZ, RZ, 0x8 ;  /* 0x00000008ff557424 */ /* 0x000fe200078e00ff */
[----:B------:R-:W-:Y:S02]  /*2a30*/  MOV R86, R116 ;  /* 0x0000007400567202 */ /* 0x000fe40000000f00 */
[----:B------:R-:W-:Y:S02]  /*2a40*/  MOV R83, 0xffffffff ;  /* 0xffffffff00537802 */ /* 0x000fe40000000f00 */
[----:B------:R-:W-:Y:S02]  /*2a50*/  MOV R80, 0x2a70 ;  /* 0x00002a7000507802 */ /* 0x000fe40000000f00 */
[----:B------:R-:W-:Y:S05]  /*2a60*/  CALL.REL.NOINC `($__internal_42_$__cuda_sm70_shflsync_down_p) ;  /* 0x000002f000007944 */ /* 0x000fea0003c00000 */
[----:B------:R-:W-:Y:S01]  /*2a70*/  FADD.FTZ R102, R87, R102 ;  /* 0x0000006657667221 */ /* 0x000fe20000010000 */
[----:B0-----:R-:W-:Y:S01]  /*2a80*/  HFMA2.MMA R85, -RZ, RZ, 0, 2.384185791015625e-07 ;  /* 0x00000004ff557435 */ /* 0x001fe200000001ff */
[----:B-1----:R-:W-:Y:S01]  /*2a90*/  FADD.FTZ R116, R116, R83 ;  /* 0x0000005374747221 */ /* 0x002fe20000010000 */
[----:B------:R-:W-:Y:S01]  /*2aa0*/  MOV R83, 0xffffffff ;  /* 0xffffffff00537802 */ /* 0x000fe20000000f00 */
[----:B------:R-:W-:Y:S01]  /*2ab0*/  IMAD.MOV.U32 R84, RZ, RZ, 0x1f ;  /* 0x0000001fff547424 */ /* 0x000fe200078e00ff */
[----:B------:R-:W-:-:S02]  /*2ac0*/  MOV R86, R102 ;  /* 0x0000006600567202 */ /* 0x000fc40000000f00 */
[----:B------:R-:W-:Y:S02]  /*2ad0*/  MOV R80, 0x2af0 ;  /* 0x00002af000507802 */ /* 0x000fe40000000f00 */
[----:B------:R-:W-:Y:S05]  /*2ae0*/  CALL.REL.NOINC `($__internal_42_$__cuda_sm70_shflsync_down_p) ;  /* 0x0000027000007944 */ /* 0x000fea0003c00000 */
[----:B0-----:R-:W-:Y:S01]  /*2af0*/  HFMA2.MMA R85, -RZ, RZ, 0, 2.384185791015625e-07 ;  /* 0x00000004ff557435 */ /* 0x001fe200000001ff */
[----:B-1----:R-:W-:Y:S01]  /*2b00*/  MOV R87, R83 ;  /* 0x0000005300577202 */ /* 0x002fe20000000f00 */
[----:B------:R-:W-:Y:S01]  /*2b10*/  IMAD.MOV.U32 R86, RZ, RZ, R116 ;  /* 0x000000ffff567224 */ /* 0x000fe200078e0074 */
[----:B------:R-:W-:Y:S02]  /*2b20*/  MOV R84, 0x1f ;  /* 0x0000001f00547802 */ /* 0x000fe40000000f00 */
[----:B------:R-:W-:Y:S02]  /*2b30*/  MOV R83, 0xffffffff ;  /* 0xffffffff00537802 */ /* 0x000fe40000000f00 */
[----:B------:R-:W-:Y:S02]  /*2b40*/  MOV R80, 0x2b60 ;  /* 0x00002b6000507802 */ /* 0x000fe40000000f00 */
[----:B------:R-:W-:Y:S05]  /*2b50*/  CALL.REL.NOINC `($__internal_42_$__cuda_sm70_shflsync_down_p) ;  /* 0x0000020000007944 */ /* 0x000fea0003c00000 */
[----:B------:R-:W-:Y:S01]  /*2b60*/  FADD.FTZ R102, R87, R102 ;  /* 0x0000006657667221 */ /* 0x000fe20000010000 */
[----:B0-----:R-:W-:Y:S01]  /*2b70*/  HFMA2.MMA R84, -RZ, RZ, 0, 1.847743988037109375e-06 ;  /* 0x0000001fff547435 */ /* 0x001fe200000001ff */
[----:B-1----:R-:W-:Y:S01]  /*2b80*/  FADD.FTZ R116, R116, R83 ;  /* 0x0000005374747221 */ /* 0x002fe20000010000 */
[----:B------:R-:W-:Y:S01]  /*2b90*/  MOV R83, 0xffffffff ;  /* 0xffffffff00537802 */ /* 0x000fe20000000f00 */
[----:B------:R-:W-:Y:S01]  /*2ba0*/  IMAD.MOV.U32 R85, RZ, RZ, 0x2 ;  /* 0x00000002ff557424 */ /* 0x000fe200078e00ff */
[----:B------:R-:W-:-:S02]  /*2bb0*/  MOV R86, R102 ;  /* 0x0000006600567202 */ /* 0x000fc40000000f00 */
[----:B------:R-:W-:Y:S02]  /*2bc0*/  MOV R80, 0x2be0 ;  /* 0x00002be000507802 */ /* 0x000fe40000000f00 */
[----:B------:R-:W-:Y:S05]  /*2bd0*/  CALL.REL.NOINC `($__internal_42_$__cuda_sm70_shflsync_down_p) ;  /* 0x0000018000007944 */ /* 0x000fea0003c00000 */
[----:B0-----:R-:W-:Y:S01]  /*2be0*/  HFMA2.MMA R85, -RZ, RZ, 0, 1.1920928955078125e-07 ;  /* 0x00000002ff557435 */ /* 0x001fe200000001ff */
[----:B-1----:R-:W-:Y:S01]  /*2bf0*/  IMAD.MOV.U32 R87, RZ, RZ, R83 ;  /* 0x000000ffff577224 */ /* 0x002fe200078e0053 */
[----:B------:R-:W-:Y:S01]  /*2c00*/  MOV R86, R116 ;  /* 0x0000007400567202 */ /* 0x000fe20000000f00 */
[----:B------:R-:W-:Y:S01]  /*2c10*/  IMAD.MOV.U32 R83, RZ, RZ, -0x1 ;  /* 0xffffffffff537424 */ /* 0x000fe200078e00ff */
[----:B------:R-:W-:Y:S02]  /*2c20*/  MOV R84, 0x1f ;  /* 0x0000001f00547802 */ /* 0x000fe40000000f00 */
[----:B------:R-:W-:Y:S02]  /*2c30*/  MOV R80, 0x2c50 ;  /* 0x00002c5000507802 */ /* 0x000fe40000000f00 */
[----:B------:R-:W-:Y:S05]  /*2c40*/  CALL.REL.NOINC `($__internal_42_$__cuda_sm70_shflsync_down_p) ;  /* 0x0000011000007944 */ /* 0x000fea0003c00000 */
[----:B------:R-:W-:Y:S01]  /*2c50*/  FADD.FTZ R87, R87, R102 ;  /* 0x0000006657577221 */ /* 0x000fe20000010000 */
[----:B0-----:R-:W-:Y:S01]  /*2c60*/  HFMA2.MMA R85, -RZ, RZ, 0, 5.9604644775390625e-08 ;  /* 0x00000001ff557435 */ /* 0x001fe200000001ff */
[----:B-1----:R-:W-:Y:S01]  /*2c70*/  FADD.FTZ R103, R116, R83 ;  /* 0x0000005374677221 */ /* 0x002fe20000010000 */
[----:B------:R-:W-:Y:S01]  /*2c80*/  MOV R84, 0x1f ;  /* 0x0000001f00547802 */ /* 0x000fe20000000f00 */
[----:B------:R-:W-:Y:S01]  /*2c90*/  IMAD.MOV.U32 R86, RZ, RZ, R87 ;  /* 0x000000ffff567224 */ /* 0x000fe200078e0057 */
[----:B------:R-:W-:-:S02]  /*2ca0*/  MOV R83, 0xffffffff ;  /* 0xffffffff00537802 */ /* 0x000fc40000000f00 */
[----:B------:R-:W-:Y:S02]  /*2cb0*/  MOV R80, 0x2cd0 ;  /* 0x00002cd000507802 */ /* 0x000fe40000000f00 */
[----:B------:R-:W-:Y:S05]  /*2cc0*/  CALL.REL.NOINC `($__internal_42_$__cuda_sm70_shflsync_down_p) ;  /* 0x0000009000007944 */ /* 0x000fea0003c00000 */
[----:B0-----:R-:W-:Y:S01]  /*2cd0*/  HFMA2.MMA R85, -RZ, RZ, 0, 5.9604644775390625e-08 ;  /* 0x00000001ff557435 */ /* 0x001fe200000001ff */
[----:B-1----:R-:W-:Y:S01]  /*2ce0*/  MOV R102, R83 ;  /* 0x0000005300667202 */ /* 0x002fe20000000f00 */
[----:B------:R-:W-:Y:S01]  /*2cf0*/  IMAD.MOV.U32 R84, RZ, RZ, 0x1f ;  /* 0x0000001fff547424 */ /* 0x000fe200078e00ff */
[----:B------:R-:W-:Y:S02]  /*2d00*/  MOV R86, R103 ;  /* 0x0000006700567202 */ /* 0x000fe40000000f00 */
[----:B------:R-:W-:Y:S02]  /*2d10*/  MOV R83, 0xffffffff ;  /* 0xffffffff00537802 */ /* 0x000fe40000000f00 */
[----:B------:R-:W-:Y:S02]  /*2d20*/  MOV R80, 0x2d40 ;  /* 0x00002d4000507802 */ /* 0x000fe40000000f00 */
[----:B------:R-:W-:Y:S05]  /*2d30*/  CALL.REL.NOINC `($__internal_42_$__cuda_sm70_shflsync_down_p) ;  /* 0x0000002000007944 */ /* 0x000fea0003c00000 */
[----:B01----:R-:W-:Y:S01]  /*2d40*/  MOV R86, R83 ;  /* 0x0000005300567202 */ /* 0x003fe20000000f00 */
[----:B------:R-:W-:Y:S05]  /*2d50*/  BRA `(.L_x_1585) ;  /* 0xffffe43000007947 */ /* 0x000fea000383ffff */
        .weak           $__internal_42_$__cuda_sm70_shflsync_down_p
        .type           $__internal_42_$__cuda_sm70_shflsync_down_p,@function
        .size           $__internal_42_$__cuda_sm70_shflsync_down_p,(.L_x_6844 - $__internal_42_$__cuda_sm70_shflsync_down_p)
$__internal_42_$__cuda_sm70_shflsync_down_p:
[----:B------:R-:W-:Y:S01]  /*2d60*/  HFMA2.MMA R81, -RZ, RZ, 0, 0 ;  /* 0x00000000ff517435 */ /* 0x000fe200000001ff */
[----:B------:R-:W-:Y:S04]  /*2d70*/  WARPSYNC R83 ;  /* 0x0000005300007348 */ /* 0x000fe80003800000 */
[----:B------:R0:W1:Y:S01]  /*2d80*/  SHFL.DOWN PT, R83, R86, R85, R84 ;  /* 0x0800005556537389 */ /* 0x00006200000e0054 */
[----:B------:R-:W-:Y:S05]  /*2d90*/  RET.REL.NODEC R80 `(_ZN10layer_norm13ln_bwd_kernelINS_13Kernel_traitsIf13__nv_bfloat16S2_S2_fjLj2048ELj1ELj1ELj4ELj16ENS_18Kernel_traits_baseILj2048EfS2_S2_S2_fjLj128EEEEELb0ELb0ELb1ELb0EEEvNS_9BwdParamsE) ;  /* 0xffffd26050007950 */ /* 0x000fea0003c3ffff */
.L_x_1586:
        /* <DEDUP_REMOVED lines=14> */
.L_x_6844:


//--------------------- .text._ZN10layer_norm13ln_bwd_kernelINS_13Kernel_traitsIf13__nv_bfloat16S2_S2_fjLj2048ELj1ELj1ELj4ELj16ENS_18Kernel_traits_baseILj2048EfS2_S2_S2_fjLj128EEEEELb0ELb0ELb1ELb1EEEvNS_9BwdParamsE --------------------------
	.section	.text._ZN10layer_norm13ln_bwd_kernelINS_13Kernel_traitsIf13__nv_bfloat16S2_S2_fjLj2048ELj1ELj1ELj4ELj16ENS_18Kernel_traits_baseILj2048EfS2_S2_S2_fjLj128EEEEELb0ELb0ELb1ELb1EEEvNS_9BwdParamsE,"ax",@progbits
	.sectioninfo	@"SHI_REGISTERS=127"
	.align	128
        .global         _ZN10layer_norm13ln_bwd_kernelINS_13Kernel_traitsIf13__nv_bfloat16S2_S2_fjLj2048ELj1ELj1ELj4ELj16ENS_18Kernel_traits_baseILj2048EfS2_S2_S2_fjLj128EEEEELb0ELb0ELb1ELb1EEEvNS_9BwdParamsE
        .type           _ZN10layer_norm13ln_bwd_kernelINS_13Kernel_traitsIf13__nv_bfloat16S2_S2_fjLj2048ELj1ELj1ELj4ELj16ENS_18Kernel_traits_baseILj2048EfS2_S2_S2_fjLj128EEEEELb0ELb0ELb1ELb1EEEvNS_9BwdParamsE,@function
        .size           _ZN10layer_norm13ln_bwd_kernelINS_13Kernel_traitsIf13__nv_bfloat16S2_S2_fjLj2048ELj1ELj1ELj4ELj16ENS_18Kernel_traits_baseILj2048EfS2_S2_S2_fjLj128EEEEELb0ELb0ELb1ELb1EEEvNS_9BwdParamsE,(.L_x_6845 - _ZN10layer_norm13ln_bwd_kernelINS_13Kernel_traitsIf13__nv_bfloat16S2_S2_fjLj2048ELj1ELj1ELj4ELj16ENS_18Kernel_traits_baseILj2048EfS2_S2_S2_fjLj128EEEEELb0ELb0ELb1ELb1EEEvNS_9BwdParamsE)
        .other          _ZN10layer_norm13ln_bwd_kernelINS_13Kernel_traitsIf13__nv_bfloat16S2_S2_fjLj2048ELj1ELj1ELj4ELj16ENS_18Kernel_traits_baseILj2048EfS2_S2_S2_fjLj128EEEEELb0ELb0ELb1ELb1EEEvNS_9BwdParamsE,@"STO_CUDA_ENTRY STV_DEFAULT"
_ZN10layer_norm13ln_bwd_kernelINS_13Kernel_traitsIf13__nv_bfloat16S2_S2_fjLj2048ELj1ELj1ELj4ELj16ENS_18Kernel_traits_baseILj2048EfS2_S2_S2_fjLj128EEEEELb0ELb0ELb1ELb1EEEvNS_9BwdParamsE:
.text._ZN10layer_norm13ln_bwd_kernelINS_13Kernel_traitsIf13__nv_bfloat16S2_S2_fjLj2048ELj1ELj1ELj4ELj16ENS_18Kernel_traits_baseILj2048EfS2_S2_S2_fjLj128EEEEELb0ELb0ELb1ELb1EEEvNS_9BwdParamsE:
        /* <DEDUP_REMOVED lines=24> */
.L_x_1587:
[----:B------:R-:W-:-:S04]  /*0180*/  SHF.L.U32 R3, R0, 0x5, RZ ;  /* 0x0000000500037819 */ /* 0x000fc800000006ff */
[----:B------:R-:W-:-:S04]  /*0190*/  LOP3.LUT R3, R3, 0xfe0, RZ, 0xc0, !PT ;  /* 0x00000fe003037812 */ /* 0x000fc800078ec0ff */
[----:B------:R-:W-:Y:S02]  /*01a0*/  IADD3 R4, P0, R3, c[0x0][0x1b0], RZ ;  /* 0x00006c0003047a10 */ /* 0x000fe40007f1e0ff */
[----:B------:R-:W0:Y:S01]  /*01b0*/  LDC.U8 R3, c[0x0][0x1f0] ;  /* 0x00007c00ff037b82 */ /* 0x000e220000000000 */
[----:B------:R-:W-:Y:S01]  /*01c0*/  HFMA2.MMA R6, -RZ, RZ, 0, 5.9604644775390625e-08 ;  /* 0x00000001ff067435 */ /* 0x000fe200000001ff */
[----:B------:R-:W-:Y:S01]  /*01d0*/  IADD3.X R5, RZ, c[0x0][0x1b4], RZ, P0, !PT ;  /* 0x00006d00ff057a10 */ /* 0x000fe200007fe4ff */
[----:B------:R-:W-:Y:S01]  /*01e0*/  CS2R R68, SRZ ;  /* 0x0000000000447805 */ /* 0x000fe2000001ff00 */
[----:B------:R-:W-:Y:S01]  /*01f0*/  CS2R R70, SRZ ;  /* 0x0000000000467805 */ /* 0x000fe2000001ff00 */
[----:B------:R-:W-:Y:S01]  /*0200*/  CS2R R64, SRZ ;  /* 0x0000000000407805 */ /* 0x000fe2000001ff00 */
[----:B------:R-:W-:Y:S01]  /*0210*/  CS2R R66, SRZ ;  /* 0x0000000000427805 */ /* 0x000fe2000001ff00 */
[----:B------:R1:W5:Y:S01]  /*0220*/  LDG.E.128 R36, [R4.64] ;  /* 0x0000000404247981 */ /* 0x000362000c1e1d00 */
[----:B------:R-:W-:Y:S01]  /*0230*/  CS2R R60, SRZ ;  /* 0x00000000003c7805 */ /* 0x000fe2000001ff00 */
[----:B------:R-:W-:Y:S01]  /*0240*/  CS2R R62, SRZ ;  /* 0x00000000003e7805 */ /* 0x000fe2000001ff00 */
[----:B------:R-:W-:Y:S01]  /*0250*/  CS2R R56, SRZ ;  /* 0x0000000000387805 */ /* 0x000fe2000001ff00 */
[----:B------:R1:W5:Y:S01]  /*0260*/  LDG.E.128 R32, [R4.64+0x10] ;  /* 0x0000100404207981 */ /* 0x000362000c1e1d00 */
        /* <DEDUP_REMOVED lines=11> */
[----:B01----:R-:W-:-:S02]  /*0320*/  PRMT R4, R6, 0x7610, R4 ;  /* 0x0000761006047816 */ /* 0x003fc40000000004 */
.L_x_1642:
[----:B------:R-:W-:-:S05]  /*0330*/  MOV R87, 0x4 ;  /* 0x0000000400577802 */ /* 0x000fca0000000f00 */
[----:B------:R-:W-:-:S05]  /*0340*/  IMAD.WIDE R82, R2, R87, c[0x0][0x1d8] ;  /* 0x0000760002527625 */ /* 0x000fca00078e0257 */
[----:B------:R0:W2:Y:S01]  /*0350*/  LDG.E R102, [R82.64] ;  /* 0x0000000452667981 */ /* 0x0000a2000c1e1900 */
[----:B------:R-:W-:-:S04]  /*0360*/  IMAD.WIDE R84, R2, R87, c[0x0][0x1d0] ;  /* 0x0000740002547625 */ /* 0x000fc800078e0257 */
[C---:B------:R-:W-:Y:S01]  /*0370*/  IMAD R86, R2.reuse, c[0x0][0x168], RZ ;  /* 0x00005a0002567a24 */ /* 0x040fe200078e02ff */
[----:B-----5:R1:W5:Y:S01]  /*0380*/  LDG.E R113, [R84.64] ;  /* 0x0000000454717981 */ /* 0x020362000c1e1900 */
[----:B------:R-:W-:-:S03]  /*0390*/  IMAD.WIDE R80, R2, R87, c[0x0][0x1a8] ;  /* 0x00006a0002507625 */ /* 0x000fc600078e0257 */
[----:B------:R-:W-:Y:S01]  /*03a0*/  SHF.R.S32.HI R103, RZ, 0x1f, R86 ;  /* 0x0000001fff677819 */ /* 0x000fe20000011456 */
[----:B------:R-:W-:Y:S01]  /*03b0*/  BSSY B0, `(.L_x_1589) ;  /* 0x00000bb000007945 */ /* 0x000fe20003800000 */
[----:B------:R3:W5:Y:S02]  /*03c0*/  LDG.E R111, [R80.64] ;  /* 0x00000004506f7981 */ /* 0x000764000c1e1900 */
[----:B------:R-:W-:Y:S02]  /*03d0*/  LEA.HI R103, R103, R86, RZ, 0x3 ;  /* 0x0000005667677211 */ /* 0x000fe400078f18ff */
[----:B------:R-:W-:-:S04]  /*03e0*/  LOP3.LUT R86, R0, 0x7f, RZ, 0xc0, !PT ;  /* 0x0000007f00567812 */ /* 0x000fc800078ec0ff */
[----:B------:R-:W-:Y:S01]  /*03f0*/  LEA.HI.SX32 R114, R103, R86, 0x1d ;  /* 0x0000005667727211 */ /* 0x000fe200078feaff */
[----:B------:R-:W-:-:S03]  /*0400*/  IMAD.MOV.U32 R103, RZ, RZ, 0x10 ;  /* 0x00000010ff677424 */ /* 0x000fc600078e00ff */
[C---:B------:R-:W-:Y:S01]  /*0410*/  IADD3 R112, R114.reuse, 0x80, RZ ;  /* 0x0000008072707810 */ /* 0x040fe20007ffe0ff */
[----:B0-----:R-:W-:-:S04]  /*0420*/  IMAD.WIDE.U32 R82, R114, R103, c[0x0][0x218] ;  /* 0x0000860072527625 */ /* 0x001fc800078e0067 */
[----:B---3--:R-:W-:Y:S01]  /*0430*/  IMAD.WIDE.U32 R80, R112, R103, c[0x0][0x218] ;  /* 0x0000860070507625 */ /* 0x008fe200078e0067 */
[----:B--2---:R-:W-:-:S13]  /*0440*/  ISETP.GT.AND P1, PT, R102, RZ, PT ;  /* 0x000000ff6600720c */ /* 0x004fda0003f24270 */
[----:B------:R-:W-:Y:S05]  /*0450*/  @P1 BRA `(.L_x_1590) ;  /* 0x000000a000001947 */ /* 0x000fea0003800000 */
[----:B-1----:R-:W-:Y:S01]  /*0460*/  ISETP.NE.U32.AND P0, PT, RZ, c[0x0][0x218], PT ;  /* 0x00008600ff007a0c */ /* 0x002fe20003f05070 */
        /* <DEDUP_REMOVED lines=9> */
.L_x_1590:
[----:B-1----:R-:W-:Y:S01]  /*0500*/  IADD3 R5, R102, -0x1, RZ ;  /* 0xffffffff66057810 */ /* 0x002fe20007ffe0ff */
[----:B------:R-:W-:-:S04]  /*0510*/  IMAD.WIDE.U32 R8, R114, R103, c[0x0][0x188] ;  /* 0x0000620072087625 */ /* 0x000fc800078e0067 */
[----:B------:R-:W-:Y:S02]  /*0520*/  IMAD R5, R5, c[0x0][0x168], RZ ;  /* 0x00005a0005057a24 */ /* 0x000fe400078e02ff */
[----:B------:R-:W2:Y:S03]  /*0530*/  LDG.E.128 R8, [R8.64] ;  /* 0x0000000408087981 */ /* 0x000ea6000c1e1d00 */
[----:B------:R-:W-:-:S04]  /*0540*/  SHF.R.S32.HI R6, RZ, 0x1f, R5 ;  /* 0x0000001fff067819 */ /* 0x000fc80000011405 */
[----:B------:R-:W-:Y:S01]  /*0550*/  LEA.HI R5, R6, R5, RZ, 0x3 ;  /* 0x0000000506057211 */ /* 0x000fe200078f18ff */
[----:B------:R-:W-:-:S03]  /*0560*/  IMAD.WIDE R6, R2, R87, c[0x0][0x1a0] ;  /* 0x0000680002067625 */ /* 0x000fc600078e0257 */
[----:B------:R-:W-:-:S03]  /*0570*/  LEA.HI.SX32 R88, R5, R86, 0x1d ;  /* 0x0000005605587211 */ /* 0x000fc600078feaff */
[----:B------:R0:W3:Y:S02]  /*0580*/  LDG.E R6, [R6.64] ;  /* 0x0000000406067981 */ /* 0x0000e4000c1e1900 */
[----:B------:R-:W-:-:S06]  /*0590*/  IMAD.WIDE.U32 R12, R88, R103, c[0x0][0x208] ;  /* 0x00008200580c7625 */ /* 0x000fcc00078e0067 */
[----:B------:R-:W4:Y:S01]  /*05a0*/  LDG.E.128 R12, [R12.64] ;  /* 0x000000040c0c7981 */ /* 0x000f22000c1e1d00 */
[----:B------:R-:W-:-:S06]  /*05b0*/  IMAD.WIDE.U32 R84, R112, R103, c[0x0][0x188] ;  /* 0x0000620070547625 */ /* 0x000fcc00078e0067 */
[----:B------:R-:W4:Y:S01]  /*05c0*/  LDG.E.128 R84, [R84.64] ;  /* 0x0000000454547981 */ /* 0x000f22000c1e1d00 */
[----:B------:R-:W-:-:S05]  /*05d0*/  IADD3 R88, R88, 0x80, RZ ;  /* 0x0000008058587810 */ /* 0x000fca0007ffe0ff */
[----:B------:R-:W-:-:S06]  /*05e0*/  IMAD.WIDE.U32 R88, R88, R103, c[0x0][0x208] ;  /* 0x0000820058587625 */ /* 0x000fcc00078e0067 */
        /* <DEDUP_REMOVED lines=9> */
[--C-:B-1----:R-:W-:Y:S02]  /*0680*/  PRMT R83, RZ, 0x7610, R10.reuse ;  /* 0x00007610ff537816 */ /* 0x102fe4000000000a */
[----:B------:R-:W-:Y:S02]  /*0690*/  PRMT R9, RZ, 0x7610, R9 ;  /* 0x00007610ff097816 */ /* 0x000fe40000000009 */
[----:B------:R-:W-:Y:S02]  /*06a0*/  PRMT R82, RZ, 0x5410, R10 ;  /* 0x00005410ff527816 */ /* 0x000fe4000000000a */
[----:B---3--:R-:W-:Y:S02]  /*06b0*/  FSEL R103, R6, RZ, !P0 ;  /* 0x000000ff06677208 */ /* 0x008fe40004000000 */
[----:B------:R-:W-:-:S03]  /*06c0*/  PRMT R99, RZ, 0x5410, R11 ;  /* 0x00005410ff637816 */ /* 0x000fc6000000000b */
[C---:B------:R-:W-:Y:S02]  /*06d0*/  FADD.FTZ R6, -R103.reuse, R5 ;  /* 0x0000000567067221 */ /* 0x040fe40000010100 */
[C---:B------:R-:W-:Y:S01]  /*06e0*/  FADD.FTZ R8, -R103.reuse, R8 ;  /* 0x0000000867087221 */ /* 0x040fe20000010100 */
[--C-:B----4-:R-:W-:Y:S01]  /*06f0*/  PRMT R93, RZ, 0x5410, R12.reuse ;  /* 0x00005410ff5d7816 */ /* 0x110fe2000000000c */
[C---:B------:R-:W-:Y:S01]  /*0700*/  FADD.FTZ R10, -R103.reuse, R7 ;  /* 0x00000007670a7221 */ /* 0x040fe20000010100 */
[----:B------:R-:W-:Y:S01]  /*0710*/  PRMT R94, RZ, 0x7610, R12 ;  /* 0x00007610ff5e7816 */ /* 0x000fe2000000000c */
[C---:B------:R-:W-:Y:S01]  /*0720*/  FADD.FTZ R92, -R103.reuse, R83 ;  /* 0x00000053675c7221 */ /* 0x040fe20000010100 */
[--C-:B------:R-:W-:Y:S01]  /*0730*/  PRMT R97, RZ, 0x5410, R14.reuse ;  /* 0x00005410ff617816 */ /* 0x100fe2000000000e */
[C---:B------:R-:W-:Y:S01]  /*0740*/  FADD.FTZ R12, -R103.reuse, R9 ;  /* 0x00000009670c7221 */ /* 0x040fe20000010100 */
[----:B------:R-:W-:Y:S01]  /*0750*/  PRMT R98, RZ, 0x7610, R14 ;  /* 0x00007610ff627816 */ /* 0x000fe2000000000e */
[----:B------:R-:W-:Y:S01]  /*0760*/  FADD.FTZ R14, -R103, R82 ;  /* 0x00000052670e7221 */ /* 0x000fe20000010100 */
[----:B------:R-:W-:Y:S01]  /*0770*/  PRMT R11, RZ, 0x7610, R11 ;  /* 0x00007610ff0b7816 */ /* 0x000fe2000000000b */
[C---:B-----5:R-:W-:Y:S01]  /*0780*/  FMUL.FTZ R5, R111.reuse, R6 ;  /* 0x000000066f057220 */ /* 0x060fe20000410000 */
[--C-:B------:R-:W-:Y:S01]  /*0790*/  PRMT R95, RZ, 0x5410, R13.reuse ;  /* 0x00005410ff5f7816 */ /* 0x100fe2000000000d */
[C---:B------:R-:W-:Y:S01]  /*07a0*/  FMUL.FTZ R6, R111.reuse, R8 ;  /* 0x000000086f067220 */ /* 0x040fe20000410000 */
[----:B------:R-:W-:Y:S01]  /*07b0*/  PRMT R96, RZ, 0x7610, R13 ;  /* 0x00007610ff607816 */ /* 0x000fe2000000000d */
[----:B------:R-:W-:-:S02]  /*07c0*/  FMUL.FTZ R7, R111, R10 ;  /* 0x0000000a6f077220 */ /* 0x000fc40000410000 */
[----:B------:R-:W-:Y:S02]  /*07d0*/  FADD.FTZ R100, -R103, R99 ;  /* 0x0000006367647221 */ /* 0x000fe40000010100 */
[C---:B------:R-:W-:Y:S02]  /*07e0*/  FMUL.FTZ R10, R111.reuse, R92 ;  /* 0x0000005c6f0a7220 */ /* 0x040fe40000410000 */
[C---:B------:R-:W-:Y:S02]  /*07f0*/  FMUL.FTZ R8, R111.reuse, R12 ;  /* 0x0000000c6f087220 */ /* 0x040fe40000410000 */
[-C--:B------:R-:W-:Y:S01]  /*0800*/  FMUL.FTZ R92, R36, R93.reuse ;  /* 0x0000005d245c7220 */ /* 0x080fe20000410000 */
[----:B------:R-:W-:Y:S01]  /*0810*/  PRMT R81, RZ, 0x5410, R15 ;  /* 0x00005410ff517816 */ /* 0x000fe2000000000f */
[----:B------:R-:W-:Y:S02]  /*0820*/  FMUL.FTZ R9, R111, R14 ;  /* 0x0000000e6f097220 */ /* 0x000fe40000410000 */
[----:B------:R-:W-:-:S02]  /*0830*/  FFMA.FTZ R40, R5, R93, R40 ;  /* 0x0000005d05287223 */ /* 0x000fc40000010028 */
[----:B------:R-:W-:Y:S02]  /*0840*/  FADD.FTZ R68, R68, R93 ;  /* 0x0000005d44447221 */ /* 0x000fe40000010000 */
[----:B------:R-:W-:Y:S02]  /*0850*/  FADD.FTZ R104, -R103, R11 ;  /* 0x0000000b67687221 */ /* 0x000fe40000010100 */
[-C--:B------:R-:W-:Y:S02]  /*0860*/  FFMA.FTZ R41, R6, R94.reuse, R41 ;  /* 0x0000005e06297223 */ /* 0x080fe40000010029 */
[----:B------:R-:W-:Y:S02]  /*0870*/  FADD.FTZ R69, R69, R94 ;  /* 0x0000005e45457221 */ /* 0x000fe40000010000 */
[----:B------:R-:W-:Y:S02]  /*0880*/  FMUL.FTZ R93, R37, R94 ;  /* 0x0000005e255d7220 */ /* 0x000fe40000410000 */
[----:B------:R-:W-:-:S02]  /*0890*/  FMUL.FTZ R11, R111, R100 ;  /* 0x000000646f0b7220 */ /* 0x000fc40000410000 */
[-C--:B------:R-:W-:Y:S02]  /*08a0*/  FFMA.FTZ R42, R7, R95.reuse, R42 ;  /* 0x0000005f072a7223 */ /* 0x080fe4000001002a */
[----:B------:R-:W-:Y:S02]  /*08b0*/  FADD.FTZ R70, R70, R95 ;  /* 0x0000005f46467221 */ /* 0x000fe40000010000 */
[----:B------:R-:W-:Y:S02]  /*08c0*/  FMUL.FTZ R94, R38, R95 ;  /* 0x0000005f265e7220 */ /* 0x000fe40000410000 */
[-C--:B------:R-:W-:Y:S02]  /*08d0*/  FFMA.FTZ R43, R8, R96.reuse, R43 ;  /* 0x00000060082b7223 */ /* 0x080fe4000001002b */
[----:B------:R-:W-:Y:S02]  /*08e0*/  FADD.FTZ R71, R71, R96 ;  /* 0x0000006047477221 */ /* 0x000fe40000010000 */
[----:B------:R-:W-:-:S02]  /*08f0*/  FMUL.FTZ R95, R39, R96 ;  /* 0x00000060275f7220 */ /* 0x000fc40000410000 */
[----:B------:R-:W-:Y:S02]  /*0900*/  FADD.FTZ R100, RZ, R92 ;  /* 0x0000005cff647221 */ /* 0x000fe40000010000 */
[-C--:B------:R-:W-:Y:S02]  /*0910*/  FFMA.FTZ R44, R9, R97.reuse, R44 ;  /* 0x00000061092c7223 */ /* 0x080fe4000001002c */
[----:B------:R-:W-:Y:S02]  /*0920*/  FADD.FTZ R64, R64, R97 ;  /* 0x0000006140407221 */ /* 0x000fe40000010000 */
[----:B------:R-:W-:Y:S02]  /*0930*/  FMUL.FTZ R96, R32, R97 ;  /* 0x0000006120607220 */ /* 0x000fe40000410000 */
[----:B------:R-:W-:Y:S02]  /*0940*/  FFMA.FTZ R99, R5, R92, RZ ;  /* 0x0000005c05637223 */ /* 0x000fe400000100ff */
[----:B------:R-:W-:-:S02]  /*0950*/  FFMA.FTZ R45, R10, R98, R45 ;  /* 0x000000620a2d7223 */ /* 0x000fc4000001002d */
[----:B------:R-:W-:Y:S02]  /*0960*/  FADD.FTZ R65, R65, R98 ;  /* 0x0000006241417221 */ /* 0x000fe40000010000 */
[----:B------:R-:W-:Y:S02]  /*0970*/  FMUL.FTZ R97, R33, R98 ;  /* 0x0000006221617220 */ /* 0x000fe40000410000 */
[-C--:B------:R-:W-:Y:S02]  /*0980*/  FFMA.FTZ R46, R11, R81.reuse, R46 ;  /* 0x000000510b2e7223 */ /* 0x080fe4000001002e */
[----:B------:R-:W-:Y:S02]  /*0990*/  FADD.FTZ R66, R66, R81 ;  /* 0x0000005142427221 */ /* 0x000fe40000010000 */
[----:B------:R-:W-:Y:S01]  /*09a0*/  FMUL.FTZ R98, R34, R81 ;  /* 0x0000005122627220 */ /* 0x000fe20000410000 */
[----:B------:R-:W-:Y:S01]  /*09b0*/  PRMT R80, RZ, 0x7610, R15 ;  /* 0x00007610ff507816 */ /* 0x000fe2000000000f */
[----:B------:R-:W-:Y:S01]  /*09c0*/  FADD.FTZ R81, R100, R93 ;  /* 0x0000005d64517221 */ /* 0x000fe20000010000 */
[----:B------:R-:W-:Y:S01]  /*09d0*/  PRMT R13, RZ, 0x5410, R84 ;  /* 0x00005410ff0d7816 */ /* 0x000fe20000000054 */
[----:B------:R-:W-:Y:S01]  /*09e0*/  FFMA.FTZ R99, R6, R93, R99 ;  /* 0x0000005d06637223 */ /* 0x000fe20000010063 */
[----:B------:R-:W-:-:S02]  /*09f0*/  PRMT R15, RZ, 0x5410, R85 ;  /* 0x00005410ff0f7816 */ /* 0x000fc40000000055 */
[----:B------:R-:W-:Y:S01]  /*0a00*/  PRMT R101, RZ, 0x5410, R86 ;  /* 0x00005410ff657816 */ /* 0x000fe20000000056 */
[----:B------:R-:W-:Y:S01]  /*0a10*/  FADD.FTZ R100, R81, R94 ;  /* 0x0000005e51647221 */ /* 0x000fe20000010000 */
[----:B------:R-:W-:Y:S02]  /*0a20*/  PRMT R84, RZ, 0x7610, R84 ;  /* 0x00007610ff547816 */ /* 0x000fe40000000054 */
[----:B------:R-:W-:Y:S02]  /*0a30*/  PRMT R85, RZ, 0x7610, R85 ;  /* 0x00007610ff557816 */ /* 0x000fe40000000055 */
[----:B------:R-:W-:Y:S02]  /*0a40*/  PRMT R86, RZ, 0x7610, R86 ;  /* 0x00007610ff567816 */ /* 0x000fe40000000056 */
[--C-:B------:R-:W-:Y:S02]  /*0a50*/  PRMT R102, RZ, 0x5410, R87.reuse ;  /* 0x00005410ff667816 */ /* 0x100fe40000000057 */
[----:B------:R-:W-:Y:S01]  /*0a60*/  PRMT R110, RZ, 0x7610, R87 ;  /* 0x00007610ff6e7816 */ /* 0x000fe20000000057 */
[----:B------:R-:W-:-:S02]  /*0a70*/  FFMA.FTZ R81, R7, R94, R99 ;  /* 0x0000005e07517223 */ /* 0x000fc40000010063 */
        /* <DEDUP_REMOVED lines=16> */
[----:B------:R-:W-:Y:S02]  /*0b80*/  FADD.FTZ R103, R80, R97 ;  /* 0x0000006150677221 */ /* 0x000fe40000010000 */
[----:B------:R-:W-:Y:S01]  /*0b90*/  FFMA.FTZ R81, R10, R97, R81 ;  /* 0x000000610a517223 */ /* 0x000fe20000010051 */
[----:B------:R-:W-:Y:S01]  /*0ba0*/  PRMT R87, RZ, 0x5410, R89 ;  /* 0x00005410ff577816 */ /* 0x000fe20000000059 */
[----:B------:R-:W-:Y:S01]  /*0bb0*/  FMUL.FTZ R15, R111, R116 ;  /* 0x000000746f0f7220 */ /* 0x000fe20000410000 */
[----:B------:R-:W-:Y:S01]  /*0bc0*/  PRMT R101, RZ, 0x5410, R88 ;  /* 0x00005410ff657816 */ /* 0x000fe20000000058 */
[----:B------:R-:W-:-:S02]  /*0bd0*/  FADD.FTZ R80, R103, R98 ;  /* 0x0000006267507221 */ /* 0x000fc40000010000 */
[----:B------:R-:W-:Y:S01]  /*0be0*/  FFMA.FTZ R81, R11, R98, R81 ;  /* 0x000000620b517223 */ /* 0x000fe20000010051 */
[----:B------:R-:W-:Y:S01]  /*0bf0*/  PRMT R102, RZ, 0x7610, R88 ;  /* 0x00007610ff667816 */ /* 0x000fe20000000058 */
[----:B------:R-:W-:Y:S02]  /*0c00*/  FMUL.FTZ R13, R111, R106 ;  /* 0x0000006a6f0d7220 */ /* 0x000fe40000410000 */
[-C--:B------:R-:W-:Y:S02]  /*0c10*/  FFMA.FTZ R50, R15, R87.reuse, R50 ;  /* 0x000000570f327223 */ /* 0x080fe40000010032 */
[----:B------:R-:W-:Y:S02]  /*0c20*/  FADD.FTZ R62, R62, R87 ;  /* 0x000000573e3e7221 */ /* 0x000fe40000010000 */
[----:B------:R-:W-:Y:S02]  /*0c30*/  FMUL.FTZ R104, R30, R87 ;  /* 0x000000571e687220 */ /* 0x000fe40000410000 */
[----:B------:R-:W-:-:S02]  /*0c40*/  FMUL.FTZ R100, R28, R101 ;  /* 0x000000651c647220 */ /* 0x000fc40000410000 */
[----:B------:R-:W-:Y:S02]  /*0c50*/  FADD.FTZ R87, R80, R99 ;  /* 0x0000006350577221 */ /* 0x000fe40000010000 */
[----:B------:R-:W-:Y:S02]  /*0c60*/  FFMA.FTZ R81, R12, R99, R81 ;  /* 0x000000630c517223 */ /* 0x000fe40000010051 */
[----:B------:R-:W-:Y:S02]  /*0c70*/  FFMA.FTZ R48, R13, R101, R48 ;  /* 0x000000650d307223 */ /* 0x000fe40000010030 */
[----:B------:R-:W-:Y:S02]  /*0c80*/  FADD.FTZ R60, R60, R101 ;  /* 0x000000653c3c7221 */ /* 0x000fe40000010000 */
[----:B------:R-:W-:Y:S02]  /*0c90*/  FMUL.FTZ R14, R111, R108 ;  /* 0x0000006c6f0e7220 */ /* 0x000fe40000410000 */
[----:B------:R-:W-:-:S02]  /*0ca0*/  FMUL.FTZ R101, R29, R102 ;  /* 0x000000661d657220 */ /* 0x000fc40000410000 */
[----:B------:R-:W-:Y:S02]  /*0cb0*/  FADD.FTZ R80, R87, R100 ;  /* 0x0000006457507221 */ /* 0x000fe40000010000 */
[----:B------:R-:W-:Y:S01]  /*0cc0*/  FFMA.FTZ R81, R13, R100, R81 ;  /* 0x000000640d517223 */ /* 0x000fe20000010051 */
[----:B------:R-:W-:Y:S01]  /*0cd0*/  PRMT R86, RZ, 0x7610, R89 ;  /* 0x00007610ff567816 */ /* 0x000fe20000000059 */
        /* <DEDUP_REMOVED lines=9> */
[-C--:B------:R-:W-:Y:S02]  /*0d70*/  FFMA.FTZ R52, R89, R85.reuse, R52 ;  /* 0x0000005559347223 */ /* 0x080fe40000010034 */
[----:B------:R-:W-:Y:S02]  /*0d80*/  FADD.FTZ R56, R56, R85 ;  /* 0x0000005538387221 */ /* 0x000fe40000010000 */
[----:B------:R-:W-:-:S02]  /*0d90*/  FMUL.FTZ R106, R24, R85 ;  /* 0x00000055186a7220 */ /* 0x000fc40000410000 */
[----:B------:R-:W-:Y:S02]  /*0da0*/  FADD.FTZ R85, R80, R105 ;  /* 0x0000006950557221 */ /* 0x000fe40000010000 */
[----:B------:R-:W-:Y:S01]  /*0db0*/  FFMA.FTZ R81, R88, R105, R81 ;  /* 0x0000006958517223 */ /* 0x000fe20000010051 */
[--C-:B------:R-:W-:Y:S02]  /*0dc0*/  PRMT R83, RZ, 0x5410, R91.reuse ;  /* 0x00005410ff537816 */ /* 0x100fe4000000005b */
[----:B------:R-:W-:Y:S01]  /*0dd0*/  PRMT R82, RZ, 0x7610, R91 ;  /* 0x00007610ff527816 */ /* 0x000fe2000000005b */
        /* <DEDUP_REMOVED lines=24> */
.L_x_1591:
[----:B------:R-:W-:Y:S05]  /*0f60*/  BSYNC B0 ;  /* 0x0000000000007941 */ /* 0x000fea0003800000 */
.L_x_1589:
[----:B------:R-:W-:Y:S02]  /*0f70*/  LOP3.LUT P2, RZ, R4, 0xff, RZ, 0xc0, !PT ;  /* 0x000000ff04ff7812 */ /* 0x000fe4000784c0ff */
[----:B0-----:R-:W-:Y:S02]  /*0f80*/  SHF.R.U32.HI R82, RZ, 0x5, R0 ;  /* 0x00000005ff527819 */ /* 0x001fe40000011600 */
[----:B------:R-:W-:Y:S02]  /*0f90*/  LOP3.LUT P0, RZ, R0, 0x1f, RZ, 0xc0, !PT ;  /* 0x0000001f00ff7812 */ /* 0x000fe4000780c0ff */
[----:B------:R-:W-:-:S07]  /*0fa0*/  LOP3.LUT R115, R82, 0x7fffffc, RZ, 0xc0, !PT ;  /* 0x07fffffc52737812 */ /* 0x000fce00078ec0ff */
[----:B------:R-:W-:Y:S01]  /*0fb0*/  @!P2 IADD3 R115, R115, 0x4, RZ ;  /* 0x000000047373a810 */ /* 0x000fe20007ffe0ff */
[----:B------:R-:W-:Y:S05]  /*0fc0*/  BRA.DIV ~URZ, `(.L_x_1592) ;  /* 0x000016e27f007947 */ /* 0x000fea000b800000 */
[----:B------:R0:W1:Y:S02]  /*0fd0*/  SHFL.DOWN PT, R116, R87, 0x10, 0x1f ;  /* 0x0a001f0057747f89 */ /* 0x00006400000e0000 */
.L_x_1643:
        /* <DEDUP_REMOVED lines=18> */
.L_x_1644:
[----:B------:R-:W-:Y:S01]  /*1100*/  @!P0 LOP3.LUT R82, R82, 0x3, RZ, 0xc0, !PT ;  /* 0x0000000352528812 */ /* 0x000fe200078ec0ff */
[----:B-1----:R-:W-:Y:S01]  /*1110*/  FADD.FTZ R102, R102, R87 ;  /* 0x0000005766667221 */ /* 0x002fe20000010000 */
[----:B------:R-:W-:Y:S01]  /*1120*/  WARPSYNC 0xffffffff ;  /* 0xffffffff00007948 */ /* 0x000fe20003800000 */
[----:B0-2---:R-:W-:Y:S01]  /*1130*/  FADD.FTZ R103, R86, R103 ;  /* 0x0000006756677221 */ /* 0x005fe20000010000 */
[----:B-----5:R-:W-:Y:S01]  /*1140*/  ISETP.GE.AND P2, PT, R113, 0x1, PT ;  /* 0x000000017100780c */ /* 0x020fe20003f46270 */
[----:B------:R-:W-:Y:S01]  /*1150*/  @!P0 IMAD.IADD R116, R115, 0x1, R82 ;  /* 0x0000000173748824 */ /* 0x000fe200078e0252 */
[----:B------:R-:W-:Y:S04]  /*1160*/  BSSY B0, `(.L_x_1594) ;  /* 0x000002a000007945 */ /* 0x000fe80003800000 */
[----:B------:R-:W-:Y:S04]  /*1170*/  @!P0 STS.64 [R116.X8+0x2000], R102 ;  /* 0x0020006674008388 */ /* 0x000fe80000008a00 */
[----:B------:R-:W-:Y:S01]  /*1180*/  BAR.SYNC.DEFER_BLOCKING 0x0 ;  /* 0x0000000000007b1d */ /* 0x000fe20000010000 */
[----:B------:R-:W-:-:S02]  /*1190*/  ISETP.NE.AND P0, PT, R3, RZ, PT ;  /* 0x000000ff0300720c */ /* 0x000fc40003f05270 */
        /* <DEDUP_REMOVED lines=11> */
[----:B------:R-:W-:Y:S01]  /*1250*/  HFMA2.MMA R84, -RZ, RZ, 0, 0 ;  /* 0x00000000ff547435 */ /* 0x000fe200000001ff */
[----:B------:R-:W-:Y:S01]  /*1260*/  FADD.FTZ R80, R80, R85 ;  /* 0x0000005550507221 */ /* 0x000fe20000010000 */
[----:B------:R-:W-:Y:S01]  /*1270*/  @P2 LEA.HI R82, R82, R117, RZ, 0x3 ;  /* 0x0000007552522211 */ /* 0x000fe200078f18ff */
        /* <DEDUP_REMOVED lines=13> */
[----:B------:R-:W-:Y:S01]  /*1350*/  PRMT R80, RZ, 0x5410, R20 ;  /* 0x00005410ff507816 */ /* 0x000fe20000000014 */
[----:B------:R-:W-:Y:S05]  /*1360*/  BRA `(.L_x_1596) ;  /* 0x0000009000007947 */ /* 0x000fea0003800000 */
.L_x_1595:
        /* <DEDUP_REMOVED lines=9> */
.L_x_1596:
[----:B------:R-:W-:Y:S05]  /*1400*/  BSYNC B0 ;  /* 0x0000000000007941 */ /* 0x000fea0003800000 */
.L_x_1594:
        /* <DEDUP_REMOVED lines=13> */
.L_x_1598:
[----:B------:R-:W-:Y:S01]  /*14e0*/  FFMA.FTZ R80, R6, R85, R86 ;  /* 0x0000005506507223 */ /* 0x000fe20000010056 */
[----:B------:R-:W-:-:S03]  /*14f0*/  @P3 PRMT R81, RZ, 0x7610, R20 ;  /* 0x00007610ff513816 */ /* 0x000fc60000000014 */
[----:B------:R-:W-:-:S04]  /*1500*/  FADD.FTZ R80, R93, -R80 ;  /* 0x800000505d507221 */ /* 0x000fc80000010000 */
[----:B------:R-:W-:-:S04]  /*1510*/  FMUL.FTZ R80, R111, R80 ;  /* 0x000000506f507220 */ /* 0x000fc80000410000 */
[----:B------:R-:W-:Y:S02]  /*1520*/  @P3 FADD.FTZ R80, R80, R81 ;  /* 0x0000005150503221 */ /* 0x000fe40000010000 */
.L_x_1599:
[----:B------:R-:W-:Y:S05]  /*1530*/  BSYNC B0 ;  /* 0x0000000000007941 */ /* 0x000fea0003800000 */
.L_x_1597:
        /* <DEDUP_REMOVED lines=11> */
.L_x_1601:
[----:B------:R-:W-:-:S04]  /*15f0*/  FFMA.FTZ R81, R7, R85, R86 ;  /* 0x0000005507517223 */ /* 0x000fc80000010056 */
[----:B------:R-:W-:Y:S01]  /*1600*/  FADD.FTZ R80, R94, -R81 ;  /* 0x800000515e507221 */ /* 0x000fe20000010000 */
[----:B------:R-:W-:-:S03]  /*1610*/  @P3 PRMT R81, RZ, 0x5410, R21 ;  /* 0x00005410ff513816 */ /* 0x000fc60000000015 */
[----:B------:R-:W-:-:S04]  /*1620*/  FMUL.FTZ R80, R111, R80 ;  /* 0x000000506f507220 */ /* 0x000fc80000410000 */
[----:B------:R-:W-:Y:S02]  /*1630*/  @P3 FADD.FTZ R80, R80, R81 ;  /* 0x0000005150503221 */ /* 0x000fe40000010000 */
.L_x_1602:
[----:B------:R-:W-:Y:S05]  /*1640*/  BSYNC B0 ;  /* 0x0000000000007941 */ /* 0x000fea0003800000 */
.L_x_1600:
        /* <DEDUP_REMOVED lines=11> */
.L_x_1604:
[----:B------:R-:W-:Y:S01]  /*1700*/  FFMA.FTZ R80, R8, R85, R86 ;  /* 0x0000005508507223 */ /* 0x000fe20000010056 */
[----:B------:R-:W-:-:S03]  /*1710*/  @P3 PRMT R81, RZ, 0x7610, R21 ;  /* 0x00007610ff513816 */ /* 0x000fc60000000015 */
[----:B------:R-:W-:-:S04]  /*1720*/  FADD.FTZ R80, R95, -R80 ;  /* 0x800000505f507221 */ /* 0x000fc80000010000 */
[----:B------:R-:W-:-:S04]  /*1730*/  FMUL.FTZ R80, R111, R80 ;  /* 0x000000506f507220 */ /* 0x000fc80000410000 */
[----:B------:R-:W-:Y:S02]  /*1740*/  @P3 FADD.FTZ R80, R80, R81 ;  /* 0x0000005150503221 */ /* 0x000fe40000010000 */
.L_x_1605:
[----:B------:R-:W-:Y:S05]  /*1750*/  BSYNC B0 ;  /* 0x0000000000007941 */ /* 0x000fea0003800000 */
.L_x_1603:
        /* <DEDUP_REMOVED lines=11> */
.L_x_1607:
[----:B------:R-:W-:-:S04]  /*1810*/  FFMA.FTZ R81, R9, R85, R86 ;  /* 0x0000005509517223 */ /* 0x000fc80000010056 */
[----:B------:R-:W-:Y:S01]  /*1820*/  FADD.FTZ R80, R96, -R81 ;  /* 0x8000005160507221 */ /* 0x000fe20000010000 */
[----:B------:R-:W-:-:S03]  /*1830*/  @P3 PRMT R81, RZ, 0x5410, R22 ;  /* 0x00005410ff513816 */ /* 0x000fc60000000016 */
[----:B------:R-:W-:-:S04]  /*1840*/  FMUL.FTZ R80, R111, R80 ;  /* 0x000000506f507220 */ /* 0x000fc80000410000 */
[----:B------:R-:W-:Y:S02]  /*1850*/  @P3 FADD.FTZ R80, R80, R81 ;  /* 0x0000005150503221 */ /* 0x000fe40000010000 */
.L_x_1608:
[----:B------:R-:W-:Y:S05]  /*1860*/  BSYNC B0 ;  /* 0x0000000000007941 */ /* 0x000fea0003800000 */
.L_x_1606:
        /* <DEDUP_REMOVED lines=11> */
.L_x_1610:
[----:B------:R-:W-:Y:S01]  /*1920*/  FFMA.FTZ R80, R10, R85, R86 ;  /* 0x000000550a507223 */ /* 0x000fe20000010056 */
[----:B------:R-:W-:-:S03]  /*1930*/  @P3 PRMT R81, RZ, 0x7610, R22 ;  /* 0x00007610ff513816 */ /* 0x000fc60000000016 */
[----:B------:R-:W-:-:S04]  /*1940*/  FADD.FTZ R80, R97, -R80 ;  /* 0x8000005061507221 */ /* 0x000fc80000010000 */
[----:B------:R-:W-:-:S04]  /*1950*/  FMUL.FTZ R80, R111, R80 ;  /* 0x000000506f507220 */ /* 0x000fc80000410000 */
[----:B------:R-:W-:Y:S02]  /*1960*/  @P3 FADD.FTZ R80, R80, R81 ;  /* 0x0000005150503221 */ /* 0x000fe40000010000 */
.L_x_1611:
[----:B------:R-:W-:Y:S05]  /*1970*/  BSYNC B0 ;  /* 0x0000000000007941 */ /* 0x000fea0003800000 */
.L_x_1609:
        /* <DEDUP_REMOVED lines=11> */
.L_x_1613:
[----:B------:R-:W-:-:S04]  /*1a30*/  FFMA.FTZ R81, R11, R85, R86 ;  /* 0x000000550b517223 */ /* 0x000fc80000010056 */
[----:B------:R-:W-:Y:S01]  /*1a40*/  FADD.FTZ R80, R98, -R81 ;  /* 0x8000005162507221 */ /* 0x000fe20000010000 */
[----:B------:R-:W-:-:S03]  /*1a50*/  @P3 PRMT R81, RZ, 0x5410, R23 ;  /* 0x00005410ff513816 */ /* 0x000fc60000000017 */
[----:B------:R-:W-:-:S04]  /*1a60*/  FMUL.FTZ R80, R111, R80 ;  /* 0x000000506f507220 */ /* 0x000fc80000410000 */
[----:B------:R-:W-:Y:S02]  /*1a70*/  @P3 FADD.FTZ R80, R80, R81 ;  /* 0x0000005150503221 */ /* 0x000fe40000010000 */
.L_x_1614:
[----:B------:R-:W-:Y:S05]  /*1a80*/  BSYNC B0 ;  /* 0x0000000000007941 */ /* 0x000fea0003800000 */
.L_x_1612:
        /* <DEDUP_REMOVED lines=11> */
.L_x_1616:
[----:B------:R-:W-:Y:S01]  /*1b40*/  FFMA.FTZ R80, R12, R85, R86 ;  /* 0x000000550c507223 */ /* 0x000fe20000010056 */
[----:B------:R-:W-:-:S03]  /*1b50*/  @P3 PRMT R81, RZ, 0x7610, R23 ;  /* 0x00007610ff513816 */ /* 0x000fc60000000017 */
[----:B------:R-:W-:-:S04]  /*1b60*/  FADD.FTZ R80, R99, -R80 ;  /* 0x8000005063507221 */ /* 0x000fc80000010000 */
[----:B------:R-:W-:-:S04]  /*1b70*/  FMUL.FTZ R80, R111, R80 ;  /* 0x000000506f507220 */ /* 0x000fc80000410000 */
[----:B------:R-:W-:Y:S02]  /*1b80*/  @P3 FADD.FTZ R80, R80, R81 ;  /* 0x0000005150503221 */ /* 0x000fe40000010000 */
.L_x_1617:
[----:B------:R-:W-:Y:S05]  /*1b90*/  BSYNC B0 ;  /* 0x0000000000007941 */ /* 0x000fea0003800000 */
.L_x_1615:
[----:B------:R-:W-:Y:S01]  /*1ba0*/  @P2 FMUL.FTZ R82, R80, c[0x0][0x1ec] ;  /* 0x00007b0050522a20 */ /* 0x000fe20000410000 */
[----:B------:R-:W-:Y:S01]  /*1bb0*/  @P2 MOV R83, 0x10 ;  /* 0x0000001000532802 */ /* 0x000fe20000000f00 */
[----:B------:R-:W-:Y:S01]  /*1bc0*/  @P0 IMAD.MOV.U32 R81, RZ, RZ, 0x10 ;  /* 0x00000010ff510424 */ /* 0x000fe200078e00ff */
[----:B------:R-:W-:Y:S01]  /*1bd0*/  @P0 F2FP.BF16.PACK_AB R87, RZ, R80 ;  /* 0x00000050ff57023e */ /* 0x000fe200000010ff */
[----:B------:R-:W-:Y:S01]  /*1be0*/  BSSY B0, `(.L_x_1618) ;  /* 0x0000012000007945 */ /* 0x000fe20003800000 */
[----:B------:R-:W-:Y:S01]  /*1bf0*/  @P2 F2FP.BF16.PACK_AB R102, RZ, R82 ;  /* 0x00000052ff66223e */ /* 0x000fe200000010ff */
[----:B------:R-:W-:Y:S01]  /*1c00*/  @P0 IMAD.WIDE.U32 R80, R114, R81, c[0x0][0x258] ;  /* 0x0000960072500625 */ /* 0x000fe200078e0051 */
[----:B------:R-:W-:Y:S02]  /*1c10*/  @P0 PRMT R75, R75, 0x5410, R87 ;  /* 0x000054104b4b0816 */ /* 0x000fe40000000057 */
[----:B------:R-:W-:Y:S01]  /*1c20*/  @P2 PRMT R79, R79, 0x5410, R102 ;  /* 0x000054104f4f2816 */ /* 0x000fe20000000066 */
[----:B------:R-:W-:-:S02]  /*1c30*/  @P2 IMAD.WIDE.U32 R82, R84, R83, c[0x0][0x248] ;  /* 0x0000920054522625 */ /* 0x000fc400078e0053 */
[----:B------:R0:W-:Y:S04]  /*1c40*/  @P0 STG.E.128 [R80.64], R72 ;  /* 0x0000004850000986 */ /* 0x0001e8000c101d04 */
[----:B------:R0:W-:Y:S01]  /*1c50*/  @P2 STG.E.128 [R82.64], R76 ;  /* 0x0000004c52002986 */ /* 0x0001e2000c101d04 */
[----:B------:R-:W-:Y:S05]  /*1c60*/  @P1 BRA `(.L_x_1619) ;  /* 0x0000004000001947 */ /* 0x000fea0003800000 */
[----:B0-----:R-:W-:Y:S01]  /*1c70*/  HFMA2.MMA R80, -RZ, RZ, 0, 0 ;  /* 0x00000000ff507435 */ /* 0x001fe200000001ff */
[----:B------:R-:W-:Y:S05]  /*1c80*/  @!P3 BRA `(.L_x_1620) ;  /* 0x000000700000b947 */ /* 0x000fea0003800000 */
[----:B------:R-:W-:Y:S01]  /*1c90*/  PRMT R80, RZ, 0x5410, R16 ;  /* 0x00005410ff507816 */ /* 0x000fe20000000010 */
[----:B------:R-:W-:Y:S05]  /*1ca0*/  BRA `(.L_x_1620) ;  /* 0x0000005000007947 */ /* 0x000fea0003800000 */
.L_x_1619:
[----:B0-----:R-:W-:-:S04]  /*1cb0*/  FFMA.FTZ R81, R13, R85, R86 ;  /* 0x000000550d517223 */ /* 0x001fc80000010056 */
[----:B------:R-:W-:Y:S01]  /*1cc0*/  FADD.FTZ R80, R100, -R81 ;  /* 0x8000005164507221 */ /* 0x000fe20000010000 */
[----:B------:R-:W-:-:S03]  /*1cd0*/  @P3 PRMT R81, RZ, 0x5410, R16 ;  /* 0x00005410ff513816 */ /* 0x000fc60000000010 */
[----:B------:R-:W-:-:S04]  /*1ce0*/  FMUL.FTZ R80, R111, R80 ;  /* 0x000000506f507220 */ /* 0x000fc80000410000 */
[----:B------:R-:W-:Y:S02]  /*1cf0*/  @P3 FADD.FTZ R80, R80, R81 ;  /* 0x0000005150503221 */ /* 0x000fe40000010000 */
.L_x_1620:
[----:B------:R-:W-:Y:S05]  /*1d00*/  BSYNC B0 ;  /* 0x0000000000007941 */ /* 0x000fea0003800000 */
.L_x_1618:
        /* <DEDUP_REMOVED lines=11> */
.L_x_1622:
[----:B------:R-:W-:Y:S01]  /*1dc0*/  FFMA.FTZ R80, R14, R85, R86 ;  /* 0x000000550e507223 */ /* 0x000fe20000010056 */
[----:B------:R-:W-:-:S03]  /*1dd0*/  @P3 PRMT R81, RZ, 0x7610, R16 ;  /* 0x00007610ff513816 */ /* 0x000fc60000000010 */
[----:B------:R-:W-:-:S04]  /*1de0*/  FADD.FTZ R80, R101, -R80 ;  /* 0x8000005065507221 */ /* 0x000fc80000010000 */
[----:B------:R-:W-:-:S04]  /*1df0*/  FMUL.FTZ R80, R111, R80 ;  /* 0x000000506f507220 */ /* 0x000fc80000410000 */
[----:B------:R-:W-:Y:S02]  /*1e00*/  @P3 FADD.FTZ R80, R80, R81 ;  /* 0x0000005150503221 */ /* 0x000fe40000010000 */
.L_x_1623:
[----:B------:R-:W-:Y:S05]  /*1e10*/  BSYNC B0 ;  /* 0x0000000000007941 */ /* 0x000fea0003800000 */
.L_x_1621:
        /* <DEDUP_REMOVED lines=11> */
.L_x_1625:
[----:B------:R-:W-:-:S04]  /*1ed0*/  FFMA.FTZ R81, R15, R85, R86 ;  /* 0x000000550f517223 */ /* 0x000fc80000010056 */
[----:B------:R-:W-:Y:S01]  /*1ee0*/  FADD.FTZ R80, R104, -R81 ;  /* 0x8000005168507221 */ /* 0x000fe20000010000 */
[----:B------:R-:W-:-:S03]  /*1ef0*/  @P3 PRMT R81, RZ, 0x5410, R17 ;  /* 0x00005410ff513816 */ /* 0x000fc60000000011 */
[----:B------:R-:W-:-:S04]  /*1f00*/  FMUL.FTZ R80, R111, R80 ;  /* 0x000000506f507220 */ /* 0x000fc80000410000 */
[----:B------:R-:W-:Y:S02]  /*1f10*/  @P3 FADD.FTZ R80, R80, R81 ;  /* 0x0000005150503221 */ /* 0x000fe40000010000 */
.L_x_1626:
[----:B------:R-:W-:Y:S05]  /*1f20*/  BSYNC B0 ;  /* 0x0000000000007941 */ /* 0x000fea0003800000 */
.L_x_1624:
        /* <DEDUP_REMOVED lines=11> */
.L_x_1628:
[----:B------:R-:W-:Y:S01]  /*1fe0*/  FFMA.FTZ R80, R88, R85, R86 ;  /* 0x0000005558507223 */ /* 0x000fe20000010056 */
[----:B------:R-:W-:-:S03]  /*1ff0*/  @P3 PRMT R81, RZ, 0x7610, R17 ;  /* 0x00007610ff513816 */ /* 0x000fc60000000011 */
[----:B------:R-:W-:-:S04]  /*2000*/  FADD.FTZ R80, R105, -R80 ;  /* 0x8000005069507221 */ /* 0x000fc80000010000 */
[----:B------:R-:W-:-:S04]  /*2010*/  FMUL.FTZ R80, R111, R80 ;  /* 0x000000506f507220 */ /* 0x000fc80000410000 */
[----:B------:R-:W-:Y:S02]  /*2020*/  @P3 FADD.FTZ R80, R80, R81 ;  /* 0x0000005150503221 */ /* 0x000fe40000010000 */
.L_x_1629:
[----:B------:R-:W-:Y:S05]  /*2030*/  BSYNC B0 ;  /* 0x0000000000007941 */ /* 0x000fea0003800000 */
.L_x_1627:
        /* <DEDUP_REMOVED lines=11> */
.L_x_1631:
[----:B------:R-:W-:-:S04]  /*20f0*/  FFMA.FTZ R81, R89, R85, R86 ;  /* 0x0000005559517223 */ /* 0x000fc80000010056 */
[----:B------:R-:W-:Y:S01]  /*2100*/  FADD.FTZ R80, R106, -R81 ;  /* 0x800000516a507221 */ /* 0x000fe20000010000 */
[----:B------:R-:W-:-:S03]  /*2110*/  @P3 PRMT R81, RZ, 0x5410, R18 ;  /* 0x00005410ff513816 */ /* 0x000fc60000000012 */
[----:B------:R-:W-:-:S04]  /*2120*/  FMUL.FTZ R80, R111, R80 ;  /* 0x000000506f507220 */ /* 0x000fc80000410000 */
[----:B------:R-:W-:Y:S02]  /*2130*/  @P3 FADD.FTZ R80, R80, R81 ;  /* 0x0000005150503221 */ /* 0x000fe40000010000 */
.L_x_1632:
[----:B------:R-:W-:Y:S05]  /*2140*/  BSYNC B0 ;  /* 0x0000000000007941 */ /* 0x000fea0003800000 */
.L_x_1630:
        /* <DEDUP_REMOVED lines=11> */
.L_x_1634:
[----:B------:R-:W-:Y:S01]  /*2200*/  FFMA.FTZ R80, R90, R85, R86 ;  /* 0x000000555a507223 */ /* 0x000fe20000010056 */
[----:B------:R-:W-:-:S03]  /*2210*/  @P3 PRMT R81, RZ, 0x7610, R18 ;  /* 0x00007610ff513816 */ /* 0x000fc60000000012 */
[----:B------:R-:W-:-:S04]  /*2220*/  FADD.FTZ R80, R107, -R80 ;  /* 0x800000506b507221 */ /* 0x000fc80000010000 */
[----:B------:R-:W-:-:S04]  /*2230*/  FMUL.FTZ R80, R111, R80 ;  /* 0x000000506f507220 */ /* 0x000fc80000410000 */
[----:B------:R-:W-:Y:S02]  /*2240*/  @P3 FADD.FTZ R80, R80, R81 ;  /* 0x0000005150503221 */ /* 0x000fe40000010000 */
.L_x_1635:
[----:B------:R-:W-:Y:S05]  /*2250*/  BSYNC B0 ;  /* 0x0000000000007941 */ /* 0x000fea0003800000 */
.L_x_1633:
        /* <DEDUP_REMOVED lines=11> */
.L_x_1637:
[----:B------:R-:W-:-:S04]  /*2310*/  FFMA.FTZ R81, R91, R85, R86 ;  /* 0x000000555b517223 */ /* 0x000fc80000010056 */
[----:B------:R-:W-:Y:S01]  /*2320*/  FADD.FTZ R80, R108, -R81 ;  /* 0x800000516c507221 */ /* 0x000fe20000010000 */
[----:B------:R-:W-:-:S03]  /*2330*/  @P3 PRMT R81, RZ, 0x5410, R19 ;  /* 0x00005410ff513816 */ /* 0x000fc60000000013 */
[----:B------:R-:W-:-:S04]  /*2340*/  FMUL.FTZ R80, R111, R80 ;  /* 0x000000506f507220 */ /* 0x000fc80000410000 */
[----:B------:R-:W-:Y:S02]  /*2350*/  @P3 FADD.FTZ R80, R80, R81 ;  /* 0x0000005150503221 */ /* 0x000fe40000010000 */
.L_x_1638:
[----:B------:R-:W-:Y:S05]  /*2360*/  BSYNC B0 ;  /* 0x0000000000007941 */ /* 0x000fea0003800000 */
.L_x_1636:
        /* <DEDUP_REMOVED lines=11> */
.L_x_1640:
[----:B------:R-:W-:Y:S01]  /*2420*/  FFMA.FTZ R86, R110, R85, R86 ;  /* 0x000000556e567223 */ /* 0x000fe20000010056 */
[----:B------:R-:W-:-:S03]  /*2430*/  @P3 PRMT R81, RZ, 0x7610, R19 ;  /* 0x00007610ff513816 */ /* 0x000fc60000000013 */
[----:B------:R-:W-:-:S04]  /*2440*/  FADD.FTZ R86, R109, -R86 ;  /* 0x800000566d567221 */ /* 0x000fc80000010000 */
[----:B------:R-:W-:-:S04]  /*2450*/  FMUL.FTZ R86, R111, R86 ;  /* 0x000000566f567220 */ /* 0x000fc80000410000 */
[----:B------:R-:W-:Y:S02]  /*2460*/  @P3 FADD.FTZ R86, R86, R81 ;  /* 0x0000005156563221 */ /* 0x000fe40000010000 */
.L_x_1641:
[----:B------:R-:W-:Y:S05]  /*2470*/  BSYNC B0 ;  /* 0x0000000000007941 */ /* 0x000fea0003800000 */
.L_x_1639:
[----:B------:R-:W-:Y:S01]  /*2480*/  @P2 FMUL.FTZ R82, R86, c[0x0][0x1ec] ;  /* 0x00007b0056522a20 */ /* 0x000fe20000410000 */
[----:B------:R-:W-:Y:S02]  /*2490*/  @P0 MOV R81, 0x10 ;  /* 0x0000001000510802 */ /* 0x000fe40000000f00 */
        /* <DEDUP_REMOVED lines=16> */
.L_x_1588:
        /* <DEDUP_REMOVED lines=17> */
.L_x_1592:
[----:B------:R-:W-:Y:S01]  /*26b0*/  HFMA2.MMA R85, -RZ, RZ, 0, 9.5367431640625e-07 ;  /* 0x00000010ff557435 */ /* 0x000fe200000001ff */
[----:B------:R-:W-:-:S02]  /*26c0*/  MOV R86, R87 ;  /* 0x0000005700567202 */ /* 0x000fc40000000f00 */
[----:B------:R-:W-:Y:S02]  /*26d0*/  MOV R84, 0x1f ;  /* 0x0000001f00547802 */ /* 0x000fe40000000f00 */
[----:B------:R-:W-:Y:S02]  /*26e0*/  MOV R83, 0xffffffff ;  /* 0xffffffff00537802 */ /* 0x000fe40000000f00 */
[----:B------:R-:W-:Y:S02]  /*26f0*/  MOV R80, 0x2710 ;  /* 0x0000271000507802 */ /* 0x000fe40000000f00 */
[----:B-----5:R-:W-:Y:S05]  /*2700*/  CALL.REL.NOINC `($__internal_43_$__cuda_sm70_shflsync_down_p) ;  /* 0x0000046000007944 */ /* 0x020fea0003c00000 */
[----:B-1----:R-:W-:Y:S01]  /*2710*/  MOV R116, R83 ;  /* 0x0000005300747202 */ /* 0x002fe20000000f00 */
[----:B0-----:R-:W-:Y:S05]  /*2720*/  BRA `(.L_x_1643) ;  /* 0xffffe8b000007947 */ /* 0x001fea000383ffff */
.L_x_1593:
[----:B------:R-:W-:Y:S01]  /*2730*/  HFMA2.MMA R85, -RZ, RZ, 0, 9.5367431640625e-07 ;  /* 0x00000010ff557435 */ /* 0x000fe200000001ff */
[----:B------:R-:W-:Y:S01]  /*2740*/  IMAD.MOV.U32 R86, RZ, RZ, R102 ;  /* 0x000000ffff567224 */ /* 0x000fe200078e0066 */
[----:B------:R-:W-:Y:S02]  /*2750*/  MOV R84, 0x1f ;  /* 0x0000001f00547802 */ /* 0x000fe40000000f00 */
[----:B------:R-:W-:Y:S02]  /*2760*/  MOV R83, 0xffffffff ;  /* 0xffffffff00537802 */ /* 0x000fe40000000f00 */
[----:B------:R-:W-:-:S02]  /*2770*/  MOV R80, 0x2790 ;  /* 0x0000279000507802 */ /* 0x000fc40000000f00 */
[----:B01---5:R-:W-:Y:S05]  /*2780*/  CALL.REL.NOINC `($__internal_43_$__cuda_sm70_shflsync_down_p) ;  /* 0x000003e000007944 */ /* 0x023fea0003c00000 */
[----:B------:R-:W-:Y:S01]  /*2790*/  FADD.FTZ R116, R116, R87 ;  /* 0x0000005774747221 */ /* 0x000fe20000010000 */
[----:B0-----:R-:W-:Y:S01]  /*27a0*/  HFMA2.MMA R85, -RZ, RZ, 0, 4.76837158203125e-07 ;  /* 0x00000008ff557435 */ /* 0x001fe200000001ff */
[----:B-1----:R-:W-:Y:S01]  /*27b0*/  FADD.FTZ R102, R102, R83 ;  /* 0x0000005366667221 */ /* 0x002fe20000010000 */
[----:B------:R-:W-:Y:S01]  /*27c0*/  MOV R84, 0x1f ;  /* 0x0000001f00547802 */ /* 0x000fe20000000f00 */
[----:B------:R-:W-:Y:S01]  /*27d0*/  IMAD.MOV.U32 R83, RZ, RZ, -0x1 ;  /* 0xffffffffff537424 */ /* 0x000fe200078e00ff */
[----:B------:R-:W-:-:S02]  /*27e0*/  MOV R86, R116 ;  /* 0x0000007400567202 */ /* 0x000fc40000000f00 */
[----:B------:R-:W-:Y:S02]  /*27f0*/  MOV R80, 0x2810 ;  /* 0x0000281000507802 */ /* 0x000fe40000000f00 */
[----:B------:R-:W-:Y:S05]  /*2800*/  CALL.REL.NOINC `($__internal_43_$__cuda_sm70_shflsync_down_p) ;  /* 0x0000036000007944 */ /* 0x000fea0003c00000 */
[----:B0-----:R-:W-:Y:S01]  /*2810*/  HFMA2.MMA R85, -RZ, RZ, 0, 4.76837158203125e-07 ;  /* 0x00000008ff557435 */ /* 0x001fe200000001ff */
[----:B-1----:R-:W-:Y:S01]  /*2820*/  MOV R87, R83 ;  /* 0x0000005300577202 */ /* 0x002fe20000000f00 */
[----:B------:R-:W-:Y:S01]  /*2830*/  IMAD.MOV.U32 R83, RZ, RZ, -0x1 ;  /* 0xffffffffff537424 */ /* 0x000fe200078e00ff */
[----:B------:R-:W-:Y:S02]  /*2840*/  MOV R86, R102 ;  /* 0x0000006600567202 */ /* 0x000fe40000000f00 */
[----:B------:R-:W-:Y:S02]  /*2850*/  MOV R84, 0x1f ;  /* 0x0000001f00547802 */ /* 0x000fe40000000f00 */
[----:B------:R-:W-:Y:S02]  /*2860*/  MOV R80, 0x2880 ;  /* 0x0000288000507802 */ /* 0x000fe40000000f00 */
[----:B------:R-:W-:Y:S05]  /*2870*/  CALL.REL.NOINC `($__internal_43_$__cuda_sm70_shflsync_down_p) ;  /* 0x000002f000007944 */ /* 0x000fea0003c00000 */
[----:B------:R-:W-:Y:S01]  /*2880*/  FADD.FTZ R116, R87, R116 ;  /* 0x0000007457747221 */ /* 0x000fe20000010000 */
[----:B0-----:R-:W-:Y:S01]  /*2890*/  HFMA2.MMA R85, -RZ, RZ, 0, 2.384185791015625e-07 ;  /* 0x00000004ff557435 */ /* 0x001fe200000001ff */
[----:B-1----:R-:W-:Y:S01]  /*28a0*/  FADD.FTZ R102, R102, R83 ;  /* 0x0000005366667221 */ /* 0x002fe20000010000 */
[----:B------:R-:W-:-:S02]  /*28b0*/  MOV R84, 0x1f ;  /* 0x0000001f00547802 */ /* 0x000fc40000000f00 */
[----:B------:R-:W-:Y:S02]  /*28c0*/  MOV R83, 0xffffffff ;  /* 0xffffffff00537802 */ /* 0x000fe40000000f00 */
[----:B------:R-:W-:Y:S02]  /*28d0*/  MOV R86, R116 ;  /* 0x0000007400567202 */ /* 0x000fe40000000f00 */
[----:B------:R-:W-:Y:S02]  /*28e0*/  MOV R80, 0x2900 ;  /* 0x0000290000507802 */ /* 0x000fe40000000f00 */
[----:B------:R-:W-:Y:S05]  /*28f0*/  CALL.REL.NOINC `($__internal_43_$__cuda_sm70_shflsync_down_p) ;  /* 0x0000027000007944 */ /* 0x000fea0003c00000 */
[----:B0-----:R-:W-:Y:S01]  /*2900*/  HFMA2.MMA R85, -RZ, RZ, 0, 2.384185791015625e-07 ;  /* 0x00000004ff557435 */ /* 0x001fe200000001ff */
[----:B-1----:R-:W-:Y:S01]  /*2910*/  MOV R87, R83 ;  /* 0x0000005300577202 */ /* 0x002fe20000000f00 */
[----:B------:R-:W-:Y:S01]  /*2920*/  IMAD.MOV.U32 R86, RZ, RZ, R102 ;  /* 0x000000ffff567224 */ /* 0x000fe200078e0066 */
[----:B------:R-:W-:Y:S02]  /*2930*/  MOV R84, 0x1f ;  /* 0x0000001f00547802 */ /* 0x000fe40000000f00 */
[----:B------:R-:W-:Y:S02]  /*2940*/  MOV R83, 0xffffffff ;  /* 0xffffffff00537802 */ /* 0x000fe40000000f00 */
[----:B------:R-:W-:-:S02]  /*2950*/  MOV R80, 0x2970 ;  /* 0x0000297000507802 */ /* 0x000fc40000000f00 */
[----:B------:R-:W-:Y:S05]  /*2960*/  CALL.REL.NOINC `($__internal_43_$__cuda_sm70_shflsync_down_p) ;  /* 0x0000020000007944 */ /* 0x000fea0003c00000 */
[----:B------:R-:W-:Y:S01]  /*2970*/  FADD.FTZ R116, R87, R116 ;  /* 0x0000007457747221 */ /* 0x000fe20000010000 */
[----:B0-----:R-:W-:Y:S01]  /*2980*/  HFMA2.MMA R85, -RZ, RZ, 0, 1.1920928955078125e-07 ;  /* 0x00000002ff557435 */ /* 0x001fe200000001ff */
[----:B-1----:R-:W-:Y:S01]  /*2990*/  FADD.FTZ R102, R102, R83 ;  /* 0x0000005366667221 */ /* 0x002fe20000010000 */
[----:B------:R-:W-:Y:S01]  /*29a0*/  MOV R84, 0x1f ;  /* 0x0000001f00547802 */ /* 0x000fe20000000f00 */
[----:B------:R-:W-:Y:S01]  /*29b0*/  IMAD.MOV.U32 R83, RZ, RZ, -0x1 ;  /* 0xffffffffff537424 */ /* 0x000fe200078e00ff */
[----:B------:R-:W-:-:S02]  /*29c0*/  MOV R86, R116 ;  /* 0x0000007400567202 */ /* 0x000fc40000000f00 */
[----:B------:R-:W-:Y:S02]  /*29d0*/  MOV R80, 0x29f0 ;  /* 0x000029f000507802 */ /* 0x000fe40000000f00 */
[----:B------:R-:W-:Y:S05]  /*29e0*/  CALL.REL.NOINC `($__internal_43_$__cuda_sm70_shflsync_down_p) ;  /* 0x0000018000007944 */ /* 0x000fea0003c00000 */
[----:B0-----:R-:W-:Y:S01]  /*29f0*/  HFMA2.MMA R85, -RZ, RZ, 0, 1.1920928955078125e-07 ;  /* 0x00000002ff557435 */ /* 0x001fe200000001ff */
[----:B-1----:R-:W-:Y:S01]  /*2a00*/  MOV R87, R83 ;  /* 0x0000005300577202 */ /* 0x002fe20000000f00 */
[----:B------:R-:W-:Y:S01]  /*2a10*/  IMAD.MOV.U32 R83, RZ, RZ, -0x1 ;  /* 0xffffffffff537424 */ /* 0x000fe200078e00ff */
[----:B------:R-:W-:Y:S02]  /*2a20*/  MOV R86, R102 ;  /* 0x0000006600567202 */ /* 0x000fe40000000f00 */
[----:B------:R-:W-:Y:S02]  /*2a30*/  MOV R84, 0x1f ;  /* 0x0000001f00547802 */ /* 0x000fe40000000f00 */
[----:B------:R-:W-:Y:S02]  /*2a40*/  MOV R80, 0x2a60 ;  /* 0x00002a6000507802 */ /* 0x000fe40000000f00 */
[----:B------:R-:W-:Y:S05]  /*2a50*/  CALL.REL.NOINC `($__internal_43_$__cuda_sm70_shflsync_down_p) ;  /* 0x0000011000007944 */ /* 0x000fea0003c00000 */
[----:B------:R-:W-:Y:S01]  /*2a60*/  FADD.FTZ R87, R87, R116 ;  /* 0x0000007457577221 */ /* 0x000fe20000010000 */
[----:B0-----:R-:W-:Y:S01]  /*2a70*/  HFMA2.MMA R85, -RZ, RZ, 0, 5.9604644775390625e-08 ;  /* 0x00000001ff557435 */ /* 0x001fe200000001ff */
[----:B-1----:R-:W-:Y:S01]  /*2a80*/  FADD.FTZ R103, R102, R83 ;  /* 0x0000005366677221 */ /* 0x002fe20000010000 */
[----:B------:R-:W-:-:S02]  /*2a90*/  MOV R84, 0x1f ;  /* 0x0000001f00547802 */ /* 0x000fc40000000f00 */
[----:B------:R-:W-:Y:S02]  /*2aa0*/  MOV R83, 0xffffffff ;  /* 0xffffffff00537802 */ /* 0x000fe40000000f00 */
[----:B------:R-:W-:Y:S02]  /*2ab0*/  MOV R86, R87 ;  /* 0x0000005700567202 */ /* 0x000fe40000000f00 */
[----:B------:R-:W-:Y:S02]  /*2ac0*/  MOV R80, 0x2ae0 ;  /* 0x00002ae000507802 */ /* 0x000fe40000000f00 */
[----:B------:R-:W-:Y:S05]  /*2ad0*/  CALL.REL.NOINC `($__internal_43_$__cuda_sm70_shflsync_down_p) ;  /* 0x0000009000007944 */ /* 0x000fea0003c00000 */
[----:B0-----:R-:W-:Y:S01]  /*2ae0*/  HFMA2.MMA R85, -RZ, RZ, 0, 5.9604644775390625e-08 ;  /* 0x00000001ff557435 */ /* 0x001fe200000001ff */
[----:B-1----:R-:W-:Y:S01]  /*2af0*/  MOV R102, R83 ;  /* 0x0000005300667202 */ /* 0x002fe20000000f00 */
[----:B------:R-:W-:Y:S01]  /*2b00*/  IMAD.MOV.U32 R86, RZ, RZ, R103 ;  /* 0x000000ffff567224 */ /* 0x000fe200078e0067 */
[----:B------:R-:W-:Y:S02]  /*2b10*/  MOV R84, 0x1f ;  /* 0x0000001f00547802 */ /* 0x000fe40000000f00 */
[----:B------:R-:W-:Y:S02]  /*2b20*/  MOV R83, 0xffffffff ;  /* 0xffffffff00537802 */ /* 0x000fe40000000f00 */
[----:B------:R-:W-:-:S02]  /*2b30*/  MOV R80, 0x2b50 ;  /* 0x00002b5000507802 */ /* 0x000fc40000000f00 */
[----:B------:R-:W-:Y:S05]  /*2b40*/  CALL.REL.NOINC `($__internal_43_$__cuda_sm70_shflsync_down_p) ;  /* 0x0000002000007944 */ /* 0x000fea0003c00000 */
[----:B01----:R-:W-:Y:S01]  /*2b50*/  MOV R86, R83 ;  /* 0x0000005300567202 */ /* 0x003fe20000000f00 */
[----:B------:R-:W-:Y:S05]  /*2b60*/  BRA `(.L_x_1644) ;  /* 0xffffe59000007947 */ /* 0x000fea000383ffff */
        .weak           $__internal_43_$__cuda_sm70_shflsync_down_p
        .type           $__internal_43_$__cuda_sm70_shflsync_down_p,@function
        .size           $__internal_43_$__cuda_sm70_shflsync_down_p,(.L_x_6845 - $__internal_43_$__cuda_sm70_shflsync_down_p)
$__internal_43_$__cuda_sm70_shflsync_down_p:
[----:B------:R-:W-:Y:S01]  /*2b70*/  HFMA2.MMA R81, -RZ, RZ, 0, 0 ;  /* 0x00000000ff517435 */ /* 0x000fe200000001ff */
[----:B------:R-:W-:Y:S04]  /*2b80*/  WARPSYNC R83 ;  /* 0x0000005300007348 */ /* 0x000fe80003800000 */
[----:B------:R0:W1:Y:S01]  /*2b90*/  SHFL.DOWN PT, R83, R86, R85, R84 ;  /* 0x0800005556537389 */ /* 0x00006200000e0054 */
[----:B------:R-:W-:Y:S05]  /*2ba0*/  RET.REL.NODEC R80 `(_ZN10layer_norm13ln_bwd_kernelINS_13Kernel_traitsIf13__nv_bfloat16S2_S2_fjLj2048ELj1ELj1ELj4ELj16ENS_18Kernel_traits_baseILj2048EfS2_S2_S2_fjLj128EEEEELb0ELb0ELb1ELb1EEEvNS_9BwdParamsE) ;  /* 0xffffd45050007950 */ /* 0x000fea0003c3ffff */
.L_x_1645:
        /* <DEDUP_REMOVED lines=13> */
.L_x_6845:


//--------------------- .text._ZN10layer_norm13ln_bwd_kernelINS_13Kernel_traitsIf13__nv_bfloat16S2_S2_fjLj2048ELj1ELj1ELj4ELj16ENS_18Kernel_traits_baseILj2048EfS2_S2_S2_fjLj128EEEEELb0ELb1ELb0ELb0EEEvNS_9BwdParamsE --------------------------
	.section	.text._ZN10layer_norm13ln_bwd_kernelINS_13Kernel_traitsIf13__nv_bfloat16S2_S2_fjLj2048ELj1ELj1ELj4ELj16ENS_18Kernel_traits_baseILj2048EfS2_S2_S2_fjLj128EEEEELb0ELb1ELb0ELb0EEEvNS_9BwdParamsE,"ax",@progbits
	.sectioninfo	@"SHI_REGISTERS=157"
	.align	128
        .global         _ZN10layer_norm13ln_bwd_kernelINS_13Kernel_traitsIf13__nv_bfloat16S2_S2_fjLj2048ELj1ELj1ELj4ELj16ENS_18Kernel_traits_baseILj2048EfS2_S2_S2_fjLj128EEEEELb0ELb1ELb0ELb0EEEvNS_9BwdParamsE
        .type           _ZN10layer_norm13ln_bwd_kernelINS_13Kernel_traitsIf13__nv_bfloat16S2_S2_fjLj2048ELj1ELj1ELj4ELj16ENS_18Kernel_traits_baseILj2048EfS2_S2_S2_fjLj128EEEEELb0ELb1ELb0ELb0EEEvNS_9BwdParamsE,@function
        .size           _ZN10layer_norm13ln_bwd_kernelINS_13Kernel_traitsIf13__nv_bfloat16S2_S2_fjLj2048ELj1ELj1ELj4ELj16ENS_18Kernel_traits_baseILj2048EfS2_S2_S2_fjLj128EEEEELb0ELb1ELb0ELb0EEEvNS_9BwdParamsE,(.L_x_6846 - _ZN10layer_norm13ln_bwd_kernelINS_13Kernel_traitsIf13__nv_bfloat16S2_S2_fjLj2048ELj1ELj1ELj4ELj16ENS_18Kernel_traits_baseILj2048EfS2_S2_S2_fjLj128EEEEELb0ELb1ELb0ELb0EEEvNS_9BwdParamsE)
        .other          _ZN10layer_norm13ln_bwd_kernelINS_13Kernel_traitsIf13__nv_bfloat16S2_S2_fjLj2048ELj1ELj1ELj4ELj16ENS_18Kernel_traits_baseILj2048EfS2_S2_S2_fjLj128EEEEELb0ELb1ELb0ELb0EEEvNS_9BwdParamsE,@"STO_CUDA_ENTRY STV_DEFAULT"
_ZN10layer_norm13ln_bwd_kernelINS_13Kernel_traitsIf13__nv_bfloat16S2_S2_fjLj2048ELj1ELj1ELj4ELj16ENS_18Kernel_traits_baseILj2048EfS2_S2_S2_fjLj128EEEEELb0ELb1ELb0ELb0EEEvNS_9BwdParamsE:
.text._ZN10layer_norm13ln_bwd_kernelINS_13Kernel_traitsIf13__nv_bfloat16S2_S2_fjLj2048ELj1ELj1ELj4ELj16ENS_18Kernel_traits_baseILj2048EfS2_S2_S2_fjLj128EEEEELb0ELb1ELb0ELb0EEEvNS_9BwdParamsE:
        /* <DEDUP_REMOVED lines=16> */
[----:B------:R-:W0:Y:S01]  /*0100*/  S2UR UR6, SR_CTAID.X ;  /* 0x00000000000679c3 */ /* 0x000e220000002500 */
[----:B------:R0:W5:Y:S03]  /*0110*/  @P2 LDG.E.128 R16, [R2.64] ;  /* 0x0000000402102981 */ /* 0x000166000c1e1d00 */
[CC--:B------:R-:W-:Y:S01]  /*0120*/  @P3 IMAD.WIDE.U32 R10, R8.reuse, R9.reuse, c[0x0][0x1c8] ;  /* 0x00007200080a3625 */ /* 0x0c0fe200078e0009 */
[----:B------:R1:W5:Y:S03]  /*0130*/  @P2 LDG.E.128 R24, [R6.64] ;  /* 0x0000000406182981 */ /* 0x000366000c1e1d00 */
[----:B------:R-:W-:Y:S01]  /*0140*/  @P3 IMAD.WIDE.U32 R8, R8, R9, c[0x0][0x1b0] ;  /* 0x00006c0008083625 */ /* 0x000fe200078e0009 */
[----:B------:R1:W5:Y:S04]  /*0150*/  @P2 LDG.E.128 R28, [R6.64+0x10] ;  /* 0x00001004061c2981 */ /* 0x000368000c1e1d00 */
[----:B------:R1:W5:Y:S04]  /*0160*/  @P3 LDG.E.128 R32, [R10.64] ;  /* 0x000000040a203981 */ /* 0x000368000c1e1d00 */
[----:B------:R1:W5:Y:S04]  /*0170*/  @P3 LDG.E.128 R36, [R10.64+0x10] ;  /* 0x000010040a243981 */ /* 0x000368000c1e1d00 */
[----:B------:R1:W5:Y:S04]  /*0180*/  @P3 LDG.E.128 R40, [R8.64] ;  /* 0x0000000408283981 */ /* 0x000368000c1e1d00 */
[----:B------:R1:W5:Y:S04]  /*0190*/  @P3 LDG.E.128 R44, [R8.64+0x10] ;  /* 0x00001004082c3981 */ /* 0x000368000c1e1d00 */
        /* <DEDUP_REMOVED lines=30> */
.L_x_1657:
        /* <DEDUP_REMOVED lines=44> */
[----:B---3--:R-:W-:Y:S01]  /*0640*/  PRMT R7, RZ, 0x5410, R8 ;  /* 0x00005410ff077816 */ /* 0x008fe20000000008 */
[----:B------:R-:W-:Y:S01]  /*0650*/  FADD.FTZ R111, -R142, R111 ;  /* 0x0000006f8e6f7221 */ /* 0x000fe20000010100 */
[----:B------:R-:W-:Y:S01]  /*0660*/  PRMT R115, RZ, 0x7610, R13 ;  /* 0x00007610ff737816 */ /* 0x000fe2000000000d */
[----:B-----5:R-:W-:Y:S01]  /*0670*/  FMUL.FTZ R5, R122, R5 ;  /* 0x000000057a057220 */ /* 0x020fe20000410000 */
[--C-:B------:R-:W-:Y:S01]  /*0680*/  PRMT R117, RZ, 0x5410, R14.reuse ;  /* 0x00005410ff757816 */ /* 0x100fe2000000000e */
[----:B------:R-:W-:Y:S01]  /*0690*/  FADD.FTZ R64, R64, R7 ;  /* 0x0000000740407221 */ /* 0x000fe20000010000 */
[----:B------:R-:W-:Y:S01]  /*06a0*/  PRMT R119, RZ, 0x7610, R14 ;  /* 0x00007610ff777816 */ /* 0x000fe2000000000e */
[----:B------:R-:W-:Y:S01]  /*06b0*/  FADD.FTZ R115, -R142, R115 ;  /* 0x000000738e737221 */ /* 0x000fe20000010100 */
[----:B------:R-:W-:Y:S01]  /*06c0*/  PRMT R12, RZ, 0x7610, R8 ;  /* 0x00007610ff0c7816 */ /* 0x000fe20000000008 */
[----:B------:R-:W-:Y:S01]  /*06d0*/  FMUL.FTZ R8, R16, R7 ;  /* 0x0000000710087220 */ /* 0x000fe20000410000 */
[--C-:B------:R-:W-:Y:S01]  /*06e0*/  PRMT R13, RZ, 0x5410, R9.reuse ;  /* 0x00005410ff0d7816 */ /* 0x100fe20000000009 */
[----:B------:R-:W-:Y:S01]  /*06f0*/  FMUL.FTZ R6, R122, R111 ;  /* 0x0000006f7a067220 */ /* 0x000fe20000410000 */
[----:B------:R-:W-:Y:S01]  /*0700*/  PRMT R14, RZ, 0x7610, R9 ;  /* 0x00007610ff0e7816 */ /* 0x000fe20000000009 */
[C---:B------:R-:W-:Y:S01]  /*0710*/  FADD.FTZ R9, -R142.reuse, R113 ;  /* 0x000000718e097221 */ /* 0x040fe20000010100 */
[--C-:B------:R-:W-:Y:S01]  /*0720*/  PRMT R145, RZ, 0x5410, R11.reuse ;  /* 0x00005410ff917816 */ /* 0x100fe2000000000b */
[----:B------:R-:W-:Y:S01]  /*0730*/  FFMA.FTZ R48, R5, R7, R48 ;  /* 0x0000000705307223 */ /* 0x000fe20000010030 */
[----:B------:R-:W-:Y:S01]  /*0740*/  PRMT R108, RZ, 0x7610, R11 ;  /* 0x00007610ff6c7816 */ /* 0x000fe2000000000b */
[----:B------:R-:W-:Y:S01]  /*0750*/  FADD.FTZ R11, -R142, R117 ;  /* 0x000000758e0b7221 */ /* 0x000fe20000010100 */
[--C-:B------:R-:W-:Y:S01]  /*0760*/  PRMT R143, RZ, 0x5410, R15.reuse ;  /* 0x00005410ff8f7816 */ /* 0x100fe2000000000f */
[----:B------:R-:W-:Y:S01]  /*0770*/  FMUL.FTZ R7, R17, R12 ;  /* 0x0000000c11077220 */ /* 0x000fe20000410000 */
[----:B------:R-:W-:Y:S01]  /*0780*/  PRMT R109, RZ, 0x7610, R15 ;  /* 0x00007610ff6d7816 */ /* 0x000fe2000000000f */
[----:B------:R-:W-:Y:S01]  /*0790*/  FMUL.FTZ R9, R122, R9 ;  /* 0x000000097a097220 */ /* 0x000fe20000410000 */
[----:B------:R-:W-:Y:S01]  /*07a0*/  PRMT R15, RZ, 0x5410, R10 ;  /* 0x00005410ff0f7816 */ /* 0x000fe2000000000a */
[----:B------:R-:W-:Y:S01]  /*07b0*/  FADD.FTZ R110, RZ, R8 ;  /* 0x00000008ff6e7221 */ /* 0x000fe20000010000 */
[----:B------:R-:W-:Y:S01]  /*07c0*/  PRMT R116, RZ, 0x7610, R10 ;  /* 0x00007610ff747816 */ /* 0x000fe2000000000a */
[----:B------:R-:W-:-:S02]  /*07d0*/  FFMA.FTZ R111, R5, R8, RZ ;  /* 0x00000008056f7223 */ /* 0x000fc400000100ff */
[C---:B------:R-:W-:Y:S02]  /*07e0*/  FMUL.FTZ R10, R122.reuse, R115 ;  /* 0x000000737a0a7220 */ /* 0x040fe40000410000 */
[----:B------:R-:W-:Y:S02]  /*07f0*/  FMUL.FTZ R11, R122, R11 ;  /* 0x0000000b7a0b7220 */ /* 0x000fe40000410000 */
[----:B------:R-:W-:Y:S02]  /*0800*/  FADD.FTZ R65, R65, R12 ;  /* 0x0000000c41417221 */ /* 0x000fe40000010000 */
[----:B------:R-:W-:Y:S02]  /*0810*/  FFMA.FTZ R49, R6, R12, R49 ;  /* 0x0000000c06317223 */ /* 0x000fe40000010031 */
[----:B------:R-:W-:Y:S02]  /*0820*/  FADD.FTZ R66, R66, R13 ;  /* 0x0000000d42427221 */ /* 0x000fe40000010000 */
[----:B------:R-:W-:-:S02]  /*0830*/  FFMA.FTZ R50, R9, R13, R50 ;  /* 0x0000000d09327223 */ /* 0x000fc40000010032 */
        /* <DEDUP_REMOVED lines=8> */
[----:B------:R-:W-:Y:S02]  /*08c0*/  FMUL.FTZ R14, R20, R15 ;  /* 0x0000000f140e7220 */ /* 0x000fe40000410000 */
[----:B------:R-:W-:Y:S02]  /*08d0*/  FADD.FTZ R15, -R142, R119 ;  /* 0x000000778e0f7221 */ /* 0x000fe40000010100 */
        /* <DEDUP_REMOVED lines=8> */
[----:B------:R-:W-:Y:S02]  /*0960*/  FMUL.FTZ R116, R21, R116 ;  /* 0x0000007415747220 */ /* 0x000fe40000410000 */
[----:B------:R-:W-:Y:S02]  /*0970*/  FADD.FTZ R113, R113, R14 ;  /* 0x0000000e71717221 */ /* 0x000fe40000010000 */
[----:B------:R-:W-:Y:S02]  /*0980*/  FFMA.FTZ R111, R11, R14, R111 ;  /* 0x0000000e0b6f7223 */ /* 0x000fe4000001006f */
[----:B------:R-:W-:Y:S02]  /*0990*/  FMUL.FTZ R117, R122, R117 ;  /* 0x000000757a757220 */ /* 0x000fe40000410000 */
        /* <DEDUP_REMOVED lines=9> */
[----:B------:R-:W-:Y:S01]  /*0a30*/  FFMA.FTZ R54, R117, R145, R54 ;  /* 0x0000009175367223 */ /* 0x000fe20000010036 */
[----:B------:R-:W-:Y:S01]  /*0a40*/  IADD3 R145, R0, 0x80, RZ ;  /* 0x0000008000917810 */ /* 0x000fe20007ffe0ff */
[----:B------:R-:W-:Y:S02]  /*0a50*/  FADD.FTZ R71, R71, R108 ;  /* 0x0000006c47477221 */ /* 0x000fe40000010000 */
[----:B------:R-:W-:Y:S02]  /*0a60*/  FFMA.FTZ R55, R120, R108, R55 ;  /* 0x0000006c78377223 */ /* 0x000fe40000010037 */
[----:B------:R-:W-:Y:S02]  /*0a70*/  FADD.FTZ R143, R110, R119 ;  /* 0x000000776e8f7221 */ /* 0x000fe40000010000 */
[----:B------:R-:W-:-:S02]  /*0a80*/  FFMA.FTZ R144, R120, R119, R111 ;  /* 0x0000007778907223 */ /* 0x000fc4000001006f */
.L_x_1648:
[----:B0-----:R-:W-:Y:S05]  /*0a90*/  BSYNC B0 ;  /* 0x0000000000007941 */ /* 0x001fea0003800000 */
.L_x_1647:
        /* <DEDUP_REMOVED lines=14> */
[--C-:B0-----:R-:W-:Y:S02]  /*0b80*/  PRMT R125, RZ, 0x7610, R108.reuse ;  /* 0x00007610ff7d7816 */ /* 0x101fe4000000006c */
[----:B------:R-:W-:Y:S02]  /*0b90*/  PRMT R109, RZ, 0x7610, R109 ;  /* 0x00007610ff6d7816 */ /* 0x000fe4000000006d */
[----:B------:R-:W-:Y:S01]  /*0ba0*/  PRMT R139, RZ, 0x5410, R111 ;  /* 0x00005410ff8b7816 */ /* 0x000fe2000000006f */
[C---:B------:R-:W-:Y:S01]  /*0bb0*/  FADD.FTZ R127, -R142.reuse, R125 ;  /* 0x0000007d8e7f7221 */ /* 0x040fe20000010100 */
[----:B------:R-:W-:Y:S01]  /*0bc0*/  PRMT R111, RZ, 0x7610, R111 ;  /* 0x00007610ff6f7816 */ /* 0x000fe2000000006f */
[C---:B------:R-:W-:Y:S01]  /*0bd0*/  FADD.FTZ R131, -R142.reuse, R109 ;  /* 0x0000006d8e837221 */ /* 0x040fe20000010100 */
[----:B------:R-:W-:Y:S01]  /*0be0*/  PRMT R123, RZ, 0x5410, R108 ;  /* 0x00005410ff7b7816 */ /* 0x000fe2000000006c */
[C---:B------:R-:W-:Y:S01]  /*0bf0*/  FADD.FTZ R125, -R142.reuse, R129 ;  /* 0x000000818e7d7221 */ /* 0x040fe20000010100 */
[----:B---3--:R-:W-:Y:S01]  /*0c00*/  PRMT R129, RZ, 0x5410, R113 ;  /* 0x00005410ff817816 */ /* 0x008fe20000000071 */
[C---:B------:R-:W-:Y:S01]  /*0c10*/  FADD.FTZ R109, -R142.reuse, R111 ;  /* 0x0000006f8e6d7221 */ /* 0x040fe20000010100 */
[--C-:B------:R-:W-:Y:S01]  /*0c20*/  PRMT R111, RZ, 0x5410, R112.reuse ;  /* 0x00005410ff6f7816 */ /* 0x100fe20000000070 */
[----:B------:R-:W-:Y:S01]  /*0c30*/  FADD.FTZ R123, -R142, R123 ;  /* 0x0000007b8e7b7221 */ /* 0x000fe20000010100 */
[----:B------:R-:W-:Y:S01]  /*0c40*/  PRMT R108, RZ, 0x7610, R113 ;  /* 0x00007610ff6c7816 */ /* 0x000fe20000000071 */
[C---:B-----5:R-:W-:Y:S01]  /*0c50*/  FMUL.FTZ R125, R122.reuse, R125 ;  /* 0x0000007d7a7d7220 */ /* 0x060fe20000410000 */
[----:B------:R-:W-:Y:S01]  /*0c60*/  PRMT R112, RZ, 0x7610, R112 ;  /* 0x00007610ff707816 */ /* 0x000fe20000000070 */
[C---:B------:R-:W-:Y:S01]  /*0c70*/  FMUL.FTZ R128, R122.reuse, R131 ;  /* 0x000000837a807220 */ /* 0x040fe20000410000 */
[--C-:B------:R-:W-:Y:S01]  /*0c80*/  PRMT R133, RZ, 0x5410, R110.reuse ;  /* 0x00005410ff857816 */ /* 0x100fe2000000006e */
[----:B------:R-:W-:Y:S01]  /*0c90*/  FMUL.FTZ R123, R122, R123 ;  /* 0x0000007b7a7b7220 */ /* 0x000fe20000410000 */
[----:B------:R-:W-:Y:S01]  /*0ca0*/  PRMT R135, RZ, 0x7610, R110 ;  /* 0x00007610ff877816 */ /* 0x000fe2000000006e */
[----:B------:R-:W-:Y:S01]  /*0cb0*/  FMUL.FTZ R126, R40, R111 ;  /* 0x0000006f287e7220 */ /* 0x000fe20000410000 */
[--C-:B------:R-:W-:Y:S01]  /*0cc0*/  PRMT R113, RZ, 0x5410, R114.reuse ;  /* 0x00005410ff717816 */ /* 0x100fe20000000072 */
[----:B------:R-:W-:Y:S01]  /*0cd0*/  FADD.FTZ R74, R74, R129 ;  /* 0x000000814a4a7221 */ /* 0x000fe20000010000 */
[----:B------:R-:W-:Y:S01]  /*0ce0*/  PRMT R114, RZ, 0x7610, R114 ;  /* 0x00007610ff727816 */ /* 0x000fe20000000072 */
[-C--:B------:R-:W-:Y:S01]  /*0cf0*/  FFMA.FTZ R58, R125, R129.reuse, R58 ;  /* 0x000000817d3a7223 */ /* 0x080fe2000001003a */
[--C-:B------:R-:W-:Y:S01]  /*0d00*/  PRMT R145, RZ, 0x5410, R115.reuse ;  /* 0x00005410ff917816 */ /* 0x100fe20000000073 */
[----:B------:R-:W-:Y:S01]  /*0d10*/  FMUL.FTZ R130, R42, R129 ;  /* 0x000000812a827220 */ /* 0x000fe20000410000 */
[----:B------:R-:W-:Y:S01]  /*0d20*/  PRMT R110, RZ, 0x7610, R115 ;  /* 0x00007610ff6e7816 */ /* 0x000fe20000000073 */
[----:B------:R-:W-:-:S02]  /*0d30*/  FMUL.FTZ R124, R122, R127 ;  /* 0x0000007f7a7c7220 */ /* 0x000fc40000410000 */
        /* <DEDUP_REMOVED lines=10> */
[----:B------:R-:W-:Y:S02]  /*0de0*/  FADD.FTZ R133, -R142, R133 ;  /* 0x000000858e857221 */ /* 0x000fe40000010100 */
[----:B------:R-:W-:-:S02]  /*0df0*/  FADD.FTZ R108, R111, R130 ;  /* 0x000000826f6c7221 */ /* 0x000fc40000010000 */
[----:B------:R-:W-:Y:S02]  /*0e00*/  FFMA.FTZ R144, R125, R130, R144 ;  /* 0x000000827d907223 */ /* 0x000fe40000010090 */
[----:B------:R-:W-:Y:S02]  /*0e10*/  FADD.FTZ R135, -R142, R135 ;  /* 0x000000878e877221 */ /* 0x000fe40000010100 */
[----:B------:R-:W-:Y:S02]  /*0e20*/  FMUL.FTZ R131, R122, R133 ;  /* 0x000000857a837220 */ /* 0x000fe40000410000 */
[----:B------:R-:W-:Y:S02]  /*0e30*/  FMUL.FTZ R132, R44, R113 ;  /* 0x000000712c847220 */ /* 0x000fe40000410000 */
[----:B------:R-:W-:Y:S02]  /*0e40*/  FADD.FTZ R111, R108, R129 ;  /* 0x000000816c6f7221 */ /* 0x000fe40000010000 */
[----:B------:R-:W-:-:S02]  /*0e50*/  FFMA.FTZ R144, R128, R129, R144 ;  /* 0x0000008180907223 */ /* 0x000fc40000010090 */
[----:B------:R-:W-:Y:S02]  /*0e60*/  FADD.FTZ R139, -R142, R139 ;  /* 0x0000008b8e8b7221 */ /* 0x000fe40000010100 */
[C---:B------:R-:W-:Y:S02]  /*0e70*/  FMUL.FTZ R134, R122.reuse, R135 ;  /* 0x000000877a867220 */ /* 0x040fe40000410000 */
        /* <DEDUP_REMOVED lines=23> */
.L_x_1650:
[----:B------:R-:W-:Y:S05]  /*0ff0*/  BSYNC B0 ;  /* 0x0000000000007941 */ /* 0x000fea0003800000 */
.L_x_1649:
[----:B------:R-:W-:Y:S02]  /*1000*/  @!P5 IADD3 R141, R141, 0x4, RZ ;  /* 0x000000048d8dd810 */ /* 0x000fe40007ffe0ff */
[----:B-----5:R-:W-:Y:S01]  /*1010*/  @P0 PRMT R121, RZ, 0x5410, R137 ;  /* 0x00005410ff790816 */ /* 0x020fe20000000089 */
[----:B------:R-:W-:Y:S05]  /*1020*/  BRA.DIV ~URZ, `(.L_x_1651) ;  /* 0x000012527f007947 */ /* 0x000fea000b800000 */
[----:B------:R0:W1:Y:S02]  /*1030*/  SHFL.DOWN PT, R110, R143, 0x10, 0x1f ;  /* 0x0a001f008f6e7f89 */ /* 0x00006400000e0000 */
.L_x_1660:
        /* <DEDUP_REMOVED lines=18> */
.L_x_1661:
        /* <DEDUP_REMOVED lines=38> */
[----:B------:R-:W-:Y:S02]  /*13c0*/  FADD.FTZ R137, R14, -R137 ;  /* 0x800000890e897221 */ /* 0x000fe40000010000 */
[----:B------:R-:W-:Y:S01]  /*13d0*/  @P1 PRMT R113, RZ, 0x5410, R97 ;  /* 0x00005410ff711816 */ /* 0x000fe20000000061 */
[----:B------:R-:W-:Y:S01]  /*13e0*/  FFMA.FTZ R145, R15, R142, R141 ;  /* 0x0000008e0f917223 */ /* 0x000fe2000001008d */
[----:B------:R-:W-:Y:S01]  /*13f0*/  @P1 PRMT R115, RZ, 0x7610, R98 ;  /* 0x00007610ff731816 */ /* 0x000fe20000000062 */
[----:B------:R-:W-:Y:S02]  /*1400*/  FMUL.FTZ R136, R122, R137 ;  /* 0x000000897a887220 */ /* 0x000fe40000410000 */
[----:B------:R-:W-:Y:S01]  /*1410*/  @P1 FADD.FTZ R112, R112, R113 ;  /* 0x0000007170701221 */ /* 0x000fe20000010000 */
[----:B------:R-:W-:Y:S01]  /*1420*/  @P1 PRMT R113, RZ, 0x7610, R97 ;  /* 0x00007610ff711816 */ /* 0x000fe20000000061 */
[----:B------:R-:W-:-:S02]  /*1430*/  FADD.FTZ R145, R116, -R145 ;  /* 0x8000009174917221 */ /* 0x000fc40000010000 */
[-C--:B------:R-:W-:Y:S02]  /*1440*/  FFMA.FTZ R148, R6, R142.reuse, R141 ;  /* 0x0000008e06947223 */ /* 0x080fe4000001008d */
[----:B------:R-:W-:Y:S01]  /*1450*/  @P1 FADD.FTZ R114, R114, R113 ;  /* 0x0000007172721221 */ /* 0x000fe20000010000 */
[----:B------:R-:W-:Y:S01]  /*1460*/  @P1 PRMT R113, RZ, 0x5410, R98 ;  /* 0x00005410ff711816 */ /* 0x000fe20000000062 */
[----:B------:R-:W-:Y:S02]  /*1470*/  FMUL.FTZ R146, R122, R145 ;  /* 0x000000917a927220 */ /* 0x000fe40000410000 */
[----:B------:R-:W-:Y:S01]  /*1480*/  FFMA.FTZ R137, R117, R142, R141 ;  /* 0x0000008e75897223 */ /* 0x000fe2000001008d */
[----:B------:R-:W-:Y:S01]  /*1490*/  @P0 F2FP.BF16.PACK_AB R145, RZ, R114 ;  /* 0x00000072ff91023e */ /* 0x000fe200000010ff */
[----:B------:R-:W-:Y:S02]  /*14a0*/  @P1 FADD.FTZ R136, R136, R113 ;  /* 0x0000007188881221 */ /* 0x000fe40000010000 */
[----:B------:R-:W-:-:S02]  /*14b0*/  FFMA.FTZ R113, R5, R142, R141 ;  /* 0x0000008e05717223 */ /* 0x000fc4000001008d */
[----:B------:R-:W-:Y:S01]  /*14c0*/  @P1 FADD.FTZ R146, R146, R115 ;  /* 0x0000007392921221 */ /* 0x000fe20000010000 */
[----:B------:R-:W-:Y:S01]  /*14d0*/  @P0 F2FP.BF16.PACK_AB R147, RZ, R136 ;  /* 0x00000088ff93023e */ /* 0x000fe200000010ff */
[----:B------:R-:W-:Y:S02]  /*14e0*/  FADD.FTZ R113, R8, -R113 ;  /* 0x8000007108717221 */ /* 0x000fe40000010000 */
[----:B------:R-:W-:Y:S01]  /*14f0*/  FADD.FTZ R115, R7, -R148 ;  /* 0x8000009407737221 */ /* 0x000fe20000010000 */
[----:B------:R-:W-:Y:S01]  /*1500*/  @P0 F2FP.BF16.PACK_AB R149, RZ, R146 ;  /* 0x00000092ff95023e */ /* 0x000fe200000010ff */
[C---:B------:R-:W-:Y:S01]  /*1510*/  FMUL.FTZ R144, R122.reuse, R113 ;  /* 0x000000717a907220 */ /* 0x040fe20000410000 */
[----:B------:R-:W-:Y:S01]  /*1520*/  @P1 PRMT R113, RZ, 0x5410, R96 ;  /* 0x00005410ff711816 */ /* 0x000fe20000000060 */
[----:B------:R-:W-:Y:S01]  /*1530*/  FMUL.FTZ R148, R122, R115 ;  /* 0x000000737a947220 */ /* 0x000fe20000410000 */
[----:B------:R-:W-:Y:S01]  /*1540*/  @P0 PRMT R106, R147, 0x7610, R106 ;  /* 0x00007610936a0816 */ /* 0x000fe2000000006a */
[----:B------:R-:W-:-:S02]  /*1550*/  FFMA.FTZ R150, R120, R142, R141 ;  /* 0x0000008e78967223 */ /* 0x000fc4000001008d */
[----:B------:R-:W-:Y:S01]  /*1560*/  @P1 FADD.FTZ R144, R144, R113 ;  /* 0x0000007190901221 */ /* 0x000fe20000010000 */
[----:B------:R-:W-:Y:S01]  /*1570*/  @P1 PRMT R113, RZ, 0x7610, R96 ;  /* 0x00007610ff711816 */ /* 0x000fe20000000060 */
[----:B------:R-:W-:Y:S01]  /*1580*/  FADD.FTZ R137, R118, -R137 ;  /* 0x8000008976897221 */ /* 0x000fe20000010000 */
[----:B------:R-:W-:Y:S01]  /*1590*/  @P0 PRMT R106, R106, 0x5410, R149 ;  /* 0x000054106a6a0816 */ /* 0x000fe20000000095 */
        /* <DEDUP_REMOVED lines=26> */
[----:B------:R-:W-:Y:S01]  /*1740*/  F2FP.BF16.PACK_AB R113, R112, R113 ;  /* 0x000000717071723e */ /* 0x000fe200000010ff */
[-C--:B------:R-:W-:Y:S01]  /*1750*/  FMUL.FTZ R149, R144, R121.reuse ;  /* 0x0000007990957220 */ /* 0x080fe20000410000 */
[----:B------:R-:W-:Y:S01]  /*1760*/  @P0 PRMT R107, R107, 0x5410, R153 ;  /* 0x000054106b6b0816 */ /* 0x000fe20000000099 */
        /* <DEDUP_REMOVED lines=31> */
.L_x_1654:
[----:B------:R-:W-:Y:S05]  /*1960*/  BSYNC B0 ;  /* 0x0000000000007941 */ /* 0x000fea0003800000 */
.L_x_1653:
        /* <DEDUP_REMOVED lines=39> */
[C---:B------:R-:W-:Y:S01]  /*1be0*/  FMUL.FTZ R114, R122.reuse, R137 ;  /* 0x000000897a727220 */ /* 0x040fe20000410000 */
        /* <DEDUP_REMOVED lines=67> */
.L_x_1656:
[----:B------:R-:W-:Y:S05]  /*2020*/  BSYNC B0 ;  /* 0x0000000000007941 */ /* 0x000fea0003800000 */
.L_x_1655:
[----:B------:R-:W-:Y:S02]  /*2030*/  IADD3 R3, R3, c[0x0][0x160], RZ ;  /* 0x0000580003037a10 */ /* 0x000fe40007ffe0ff */
[----:B------:R-:W-:Y:S02]  /*2040*/  LOP3.LUT P1, RZ, R2, 0xff, RZ, 0xc0, !PT ;  /* 0x000000ff02ff7812 */ /* 0x000fe4000782c0ff */
[----:B------:R-:W-:Y:S02]  /*2050*/  ISETP.GE.AND P0, PT, R3, c[0x0][0x164], PT ;  /* 0x0000590003007a0c */ /* 0x000fe40003f06270 */
[----:B------:R-:W-:-:S11]  /*2060*/  SEL R2, RZ, 0x1, P1 ;  /* 0x00000001ff027807 */ /* 0x000fd60000800000 */
[----:B------:R-:W-:Y:S01]  /*2070*/  @P0 CALL.REL.NOINC `(.L_x_1646) ;  /* 0x0000001000000944 */ /* 0x000fe20003c00000 */
[----:B------:R-:W-:Y:S05]  /*2080*/  BRA `(.L_x_1657) ;  /* 0xffffe2f000007947 */ /* 0x000fea000383ffff */
.L_x_1646:
[----:B-1----:R-:W0:Y:S01]  /*2090*/  S2UR UR6, SR_CTAID.X ;  /* 0x00000000000679c3 */ /* 0x002e220000002500 */
        /* <DEDUP_REMOVED lines=17> */
.L_x_1659:
[----:B------:R-:W-:Y:S05]  /*21b0*/  BSYNC B0 ;  /* 0x0000000000007941 */ /* 0x000fea0003800000 */
.L_x_1658:
        /* <DEDUP_REMOVED lines=12> */
.L_x_1651:
[----:B------:R-:W-:Y:S01]  /*2280*/  HFMA2.MMA R142, -RZ, RZ, 0, 9.5367431640625e-07 ;  /* 0x00000010ff8e7435 */ /* 0x000fe200000001ff */
[----:B------:R-:W-:-:S02]  /*2290*/  MOV R111, R143 ;  /* 0x0000008f006f7202 */ /* 0x000fc40000000f00 */
[----:B------:R-:W-:Y:S02]  /*22a0*/  MOV R137, 0x1f ;  /* 0x0000001f00897802 */ /* 0x000fe40000000f00 */
[----:B------:R-:W-:Y:S02]  /*22b0*/  MOV R146, 0xffffffff ;  /* 0xffffffff00927802 */ /* 0x000fe40000000f00 */
[----:B------:R-:W-:Y:S02]  /*22c0*/  MOV R108, 0x22e0 ;  /* 0x000022e0006c7802 */ /* 0x000fe40000000f00 */
[----:B------:R-:W-:Y:S05]  /*22d0*/  CALL.REL.NOINC `($__internal_44_$__cuda_sm70_shflsync_down_p) ;  /* 0x0000045000007944 */ /* 0x000fea0003c00000 */
[----:B-1----:R-:W-:Y:S01]  /*22e0*/  MOV R110, R137 ;  /* 0x00000089006e7202 */ /* 0x002fe20000000f00 */
[----:B0-----:R-:W-:Y:S05]  /*22f0*/  BRA `(.L_x_1660) ;  /* 0xffffed4000007947 */ /* 0x001fea000383ffff */
.L_x_1652:
[----:B------:R-:W-:Y:S01]  /*2300*/  HFMA2.MMA R142, -RZ, RZ, 0, 9.5367431640625e-07 ;  /* 0x00000010ff8e7435 */ /* 0x000fe200000001ff */
[----:B------:R-:W-:Y:S02]  /*2310*/  MOV R111, R144 ;  /* 0x00000090006f7202 */ /* 0x000fe40000000f00 */
[----:B------:R-:W-:Y:S02]  /*2320*/  MOV R137, 0x1f ;  /* 0x0000001f00897802 */ /* 0x000fe40000000f00 */
[----:B------:R-:W-:-:S02]  /*2330*/  MOV R146, 0xffffffff ;  /* 0xffffffff00927802 */ /* 0x000fc40000000f00 */
[----:B------:R-:W-:Y:S02]  /*2340*/  MOV R108, 0x2360 ;  /* 0x00002360006c7802 */ /* 0x000fe40000000f00 */
[----:B01----:R-:W-:Y:S05]  /*2350*/  CALL.REL.NOINC `($__internal_44_$__cuda_sm70_shflsync_down_p) ;  /* 0x000003d000007944 */ /* 0x003fea0003c00000 */
[----:B------:R-:W-:Y:S01]  /*2360*/  FADD.FTZ R143, R110, R143 ;  /* 0x0000008f6e8f7221 */ /* 0x000fe20000010000 */
[----:B0-----:R-:W-:Y:S01]  /*2370*/  HFMA2.MMA R142, -RZ, RZ, 0, 4.76837158203125e-07 ;  /* 0x00000008ff8e7435 */ /* 0x001fe200000001ff */
[----:B-1----:R-:W-:Y:S01]  /*2380*/  FADD.FTZ R144, R144, R137 ;  /* 0x0000008990907221 */ /* 0x002fe20000010000 */
[----:B------:R-:W-:Y:S02]  /*2390*/  MOV R137, 0x1f ;  /* 0x0000001f00897802 */ /* 0x000fe40000000f00 */
[----:B------:R-:W-:Y:S02]  /*23a0*/  MOV R146, 0xffffffff ;  /* 0xffffffff00927802 */ /* 0x000fe40000000f00 */
[----:B------:R-:W-:Y:S02]  /*23b0*/  MOV R111, R143 ;  /* 0x0000008f006f7202 */ /* 0x000fe40000000f00 */
[----:B------:R-:W-:Y:S02]  /*23c0*/  MOV R108, 0x23e0 ;  /* 0x000023e0006c7802 */ /* 0x000fe40000000f00 */
[----:B------:R-:W-:Y:S05]  /*23d0*/  CALL.REL.NOINC `($__internal_44_$__cuda_sm70_shflsync_down_p) ;  /* 0x0000035000007944 */ /* 0x000fea0003c00000 */
[----:B0-----:R-:W-:Y:S01]  /*23e0*/  HFMA2.MMA R142, -RZ, RZ, 0, 4.76837158203125e-07 ;  /* 0x00000008ff8e7435 */ /* 0x001fe200000001ff */
[----:B-1----:R-:W-:-:S02]  /*23f0*/  MOV R110, R137 ;  /* 0x00000089006e7202 */ /* 0x002fc40000000f00 */
[----:B------:R-:W-:Y:S02]  /*2400*/  MOV R111, R144 ;  /* 0x00000090006f7202 */ /* 0x000fe40000000f00 */
[----:B------:R-:W-:Y:S02]  /*2410*/  MOV R137, 0x1f ;  /* 0x0000001f00897802 */ /* 0x000fe40000000f00 */
[----:B------:R-:W-:Y:S02]  /*2420*/  MOV R146, 0xffffffff ;  /* 0xffffffff00927802 */ /* 0x000fe40000000f00 */
[----:B------:R-:W-:Y:S02]  /*2430*/  MOV R108, 0x2450 ;  /* 0x00002450006c7802 */ /* 0x000fe40000000f00 */
[----:B------:R-:W-:Y:S05]  /*2440*/  CALL.REL.NOINC `($__internal_44_$__cuda_sm70_shflsync_down_p) ;  /* 0x000002e000007944 */ /* 0x000fea0003c00000 */
[----:B------:R-:W-:Y:S01]  /*2450*/  FADD.FTZ R143, R110, R143 ;  /* 0x0000008f6e8f7221 */ /* 0x000fe20000010000 */
[----:B0-----:R-:W-:Y:S01]  /*2460*/  HFMA2.MMA R142, -RZ, RZ, 0, 2.384185791015625e-07 ;  /* 0x00000004ff8e7435 */ /* 0x001fe200000001ff */
[----:B-1----:R-:W-:Y:S01]  /*2470*/  FADD.FTZ R144, R144, R137 ;  /* 0x0000008990907221 */ /* 0x002fe20000010000 */
[----:B------:R-:W-:Y:S02]  /*2480*/  MOV R137, 0x1f ;  /* 0x0000001f00897802 */ /* 0x000fe40000000f00 */
[----:B------:R-:W-:-:S02]  /*2490*/  MOV R146, 0xffffffff ;  /* 0xffffffff00927802 */ /* 0x000fc40000000f00 */
[----:B------:R-:W-:Y:S02]  /*24a0*/  MOV R111, R143 ;  /* 0x0000008f006f7202 */ /* 0x000fe40000000f00 */
[----:B------:R-:W-:Y:S02]  /*24b0*/  MOV R108, 0x24d0 ;  /* 0x000024d0006c7802 */ /* 0x000fe40000000f00 */
[----:B------:R-:W-:Y:S05]  /*24c0*/  CALL.REL.NOINC `($__internal_44_$__cuda_sm70_shflsync_down_p) ;  /* 0x0000026000007944 */ /* 0x000fea0003c00000 */
[----:B0-----:R-:W-:Y:S01]  /*24d0*/  HFMA2.MMA R142, -RZ, RZ, 0, 2.384185791015625e-07 ;  /* 0x00000004ff8e7435 */ /* 0x001fe200000001ff */
[----:B-1----:R-:W-:Y:S02]  /*24e0*/  MOV R110, R137 ;  /* 0x00000089006e7202 */ /* 0x002fe40000000f00 */
[----:B------:R-:W-:Y:S02]  /*24f0*/  MOV R111, R144 ;  /* 0x00000090006f7202 */ /* 0x000fe40000000f00 */
[----:B------:R-:W-:Y:S02]  /*2500*/  MOV R137, 0x1f ;  /* 0x0000001f00897802 */ /* 0x000fe40000000f00 */
[----:B------:R-:W-:Y:S02]  /*2510*/  MOV R146, 0xffffffff ;  /* 0xffffffff00927802 */ /* 0x000fe40000000f00 */
[----:B------:R-:W-:-:S02]  /*2520*/  MOV R108, 0x2540 ;  /* 0x00002540006c7802 */ /* 0x000fc40000000f00 */
[----:B------:R-:W-:Y:S05]  /*2530*/  CALL.REL.NOINC `($__internal_44_$__cuda_sm70_shflsync_down_p) ;  /* 0x000001f000007944 */ /* 0x000fea0003c00000 */
[----:B------:R-:W-:Y:S01]  /*2540*/  FADD.FTZ R143, R110, R143 ;  /* 0x0000008f6e8f7221 */ /* 0x000fe20000010000 */
[----:B0-----:R-:W-:Y:S01]  /*2550*/  HFMA2.MMA R142, -RZ, RZ, 0, 1.1920928955078125e-07 ;  /* 0x00000002ff8e7435 */ /* 0x001fe200000001ff */
[----:B-1----:R-:W-:Y:S01]  /*2560*/  FADD.FTZ R114, R144, R137 ;  /* 0x0000008990727221 */ /* 0x002fe20000010000 */
[----:B------:R-:W-:-:S02]  /*2570*/  MOV R137, 0x1f ;  /* 0x0000001f00897802 */ /* 0x000fc40000000f00 */
[----:B------:R-:W-:Y:S02]  /*2580*/  MOV R146, 0xffffffff ;  /* 0xffffffff00927802 */ /* 0x000fe40000000f00 */
[----:B------:R-:W-:Y:S02]  /*2590*/  MOV R111, R143 ;  /* 0x0000008f006f7202 */ /* 0x000fe40000000f00 */
[----:B------:R-:W-:Y:S02]  /*25a0*/  MOV R108, 0x25c0 ;  /* 0x000025c0006c7802 */ /* 0x000fe40000000f00 */
[----:B------:R-:W-:Y:S05]  /*25b0*/  CALL.REL.NOINC `($__internal_44_$__cuda_sm70_shflsync_down_p) ;  /* 0x0000017000007944 */ /* 0x000fea0003c00000 */
[----:B0-----:R-:W-:Y:S01]  /*25c0*/  HFMA2.MMA R142, -RZ, RZ, 0, 1.1920928955078125e-07 ;  /* 0x00000002ff8e7435 */ /* 0x001fe200000001ff */
[----:B-1----:R-:W-:Y:S02]  /*25d0*/  MOV R110, R137 ;  /* 0x00000089006e7202 */ /* 0x002fe40000000f00 */
[----:B------:R-:W-:Y:S02]  /*25e0*/  MOV R111, R114 ;  /* 0x00000072006f7202 */ /* 0x000fe40000000f00 */
[----:B------:R-:W-:Y:S02]  /*25f0*/  MOV R137, 0x1f ;  /* 0x0000001f00897802 */ /* 0x000fe40000000f00 */
[----:B------:R-:W-:-:S02]  /*2600*/  MOV R146, 0xffffffff ;  /* 0xffffffff00927802 */ /* 0x000fc40000000f00 */
[----:B------:R-:W-:Y:S02]  /*2610*/  MOV R108, 0x2630 ;  /* 0x00002630006c7802 */ /* 0x000fe40000000f00 */
[----:B------:R-:W-:Y:S05]  /*2620*/  CALL.REL.NOINC `($__internal_44_$__cuda_sm70_shflsync_down_p) ;  /* 0x0000010000007944 */ /* 0x000fea0003c00000 */
[----:B------:R-:W-:Y:S01]  /*2630*/  FADD.FTZ R112, R110, R143 ;  /* 0x0000008f6e707221 */ /* 0x000fe20000010000 */
[----:B0-----:R-:W-:Y:S01]  /*2640*/  HFMA2.MMA R142, -RZ, RZ, 0, 5.9604644775390625e-08 ;  /* 0x00000001ff8e7435 */ /* 0x001fe200000001ff */
[----:B-1----:R-:W-:Y:S01]  /*2650*/  FADD.FTZ R114, R114, R137 ;  /* 0x0000008972727221 */ /* 0x002fe20000010000 */
[----:B------:R-:W-:Y:S02]  /*2660*/  MOV R137, 0x1f ;  /* 0x0000001f00897802 */ /* 0x000fe40000000f00 */
[----:B------:R-:W-:Y:S02]  /*2670*/  MOV R146, 0xffffffff ;  /* 0xffffffff00927802 */ /* 0x000fe40000000f00 */
[----:B------:R-:W-:Y:S02]  /*2680*/  MOV R111, R112 ;  /* 0x00000070006f7202 */ /* 0x000fe40000000f00 */
[----:B------:R-:W-:Y:S02]  /*2690*/  MOV R108, 0x26b0 ;  /* 0x000026b0006c7802 */ /* 0x000fe40000000f00 */
[----:B------:R-:W-:Y:S05]  /*26a0*/  CALL.REL.NOINC `($__internal_44_$__cuda_sm70_shflsync_down_p) ;  /* 0x0000008000007944 */ /* 0x000fea0003c00000 */
[----:B0-----:R-:W-:Y:S01]  /*26b0*/  HFMA2.MMA R142, -RZ, RZ, 0, 5.9604644775390625e-08 ;  /* 0x00000001ff8e7435 */ /* 0x001fe200000001ff */
[----:B-1----:R-:W-:-:S02]  /*26c0*/  MOV R115, R137 ;  /* 0x0000008900737202 */ /* 0x002fc40000000f00 */
[----:B------:R-:W-:Y:S02]  /*26d0*/  MOV R111, R114 ;  /* 0x00000072006f7202 */ /* 0x000fe40000000f00 */
[----:B------:R-:W-:Y:S02]  /*26e0*/  MOV R137, 0x1f ;  /* 0x0000001f00897802 */ /* 0x000fe40000000f00 */
[----:B------:R-:W-:Y:S02]  /*26f0*/  MOV R146, 0xffffffff ;  /* 0xffffffff00927802 */ /* 0x000fe40000000f00 */
[----:B------:R-:W-:Y:S02]  /*2700*/  MOV R108, 0x2720 ;  /* 0x00002720006c7802 */ /* 0x000fe40000000f00 */
[----:B------:R-:W-:Y:S05]  /*2710*/  CALL.REL.NOINC `($__internal_44_$__cuda_sm70_shflsync_down_p) ;  /* 0x0000001000007944 */ /* 0x000fea0003c00000 */
[----:B01----:R-:W-:Y:S05]  /*2720*/  BRA `(.L_x_1661) ;  /* 0xffffea3000007947 */ /* 0x003fea000383ffff */
        .weak           $__internal_44_$__cuda_sm70_shflsync_down_p
        .type           $__internal_44_$__cuda_sm70_shflsync_down_p,@function
        .size           $__internal_44_$__cuda_sm70_shflsync_down_p,(.L_x_6846 - $__internal_44_$__cuda_sm70_shflsync_down_p)
$__internal_44_$__cuda_sm70_shflsync_down_p:
[----:B------:R-:W-:Y:S01]  /*2730*/  HFMA2.MMA R109, -RZ, RZ, 0, 0 ;  /* 0x00000000ff6d7435 */ /* 0x000fe200000001ff */
[----:B------:R-:W-:Y:S04]  /*2740*/  WARPSYNC R146 ;  /* 0x0000009200007348 */ /* 0x000fe80003800000 */
[----:B------:R0:W1:Y:S01]  /*2750*/  SHFL.DOWN PT, R137, R111, R142, R137 ;  /* 0x0800008e6f897389 */ /* 0x00006200000e0089 */
[----:B------:R-:W-:Y:S05]  /*2760*/  RET.REL.NODEC R108 `(_ZN10layer_norm13ln_bwd_kernelINS_13Kernel_traitsIf13__nv_bfloat16S2_S2_fjLj2048ELj1ELj1ELj4ELj16ENS_18Kernel_traits_baseILj2048EfS2_S2_S2_fjLj128EEEEELb0ELb1ELb0ELb0EEEvNS_9BwdParamsE) ;  /* 0xffffd8906c007950 */ /* 0x000fea0003c3ffff */
.L_x_1662:
        /* <DEDUP_REMOVED lines=9> */
.L_x_6846:


//--------------------- .text._ZN10layer_norm13ln_bwd_kernelINS_13Kernel_traitsIf13__nv_bfloat16S2_S2_fjLj2048ELj1ELj1ELj4ELj16ENS_18Kernel_traits_baseILj2048EfS2_S2_S2_fjLj128EEEEELb0ELb1ELb0ELb1EEEvNS_9BwdParamsE --------------------------
	.section	.text._ZN10layer_norm13ln_bwd_kernelINS_13Kernel_traitsIf13__nv_bfloat16S2_S2_fjLj2048ELj1ELj1ELj4ELj16ENS_18Kernel_traits_baseILj2048EfS2_S2_S2_fjLj128EEEEELb0ELb1ELb0ELb1EEEvNS_9BwdParamsE,"ax",@progbits
	.sectioninfo	@"SHI_REGISTERS=152"
	.align	128
        .global         _ZN10layer_norm13ln_bwd_kernelINS_13Kernel_traitsIf13__nv_bfloat16S2_S2_fjLj2048ELj1ELj1ELj4ELj16ENS_18Kernel_traits_baseILj2048EfS2_S2_S2_fjLj128EEEEELb0ELb1ELb0ELb1EEEvNS_9BwdParamsE
        .type           _ZN10layer_norm13ln_bwd_kernelINS_13Kernel_traitsIf13__nv_bfloat16S2_S2_fjLj2048ELj1ELj1ELj4ELj16ENS_18Kernel_traits_baseILj2048EfS2_S2_S2_fjLj128EEEEELb0ELb1ELb0ELb1EEEvNS_9BwdParamsE,@function
        .size           _ZN10layer_norm13ln_bwd_kernelINS_13Kernel_traitsIf13__nv_bfloat16S2_S2_fjLj2048ELj1ELj1ELj4ELj16ENS_18Kernel_traits_baseILj2048EfS2_S2_S2_fjLj128EEEEELb0ELb1ELb0ELb1EEEvNS_9BwdParamsE,(.L_x_6847 - _ZN10layer_norm13ln_bwd_kernelINS_13Kernel_traitsIf13__nv_bfloat16S2_S2_fjLj2048ELj1ELj1ELj4ELj16ENS_18Kernel_traits_baseILj2048EfS2_S2_S2_fjLj128EEEEELb0ELb1ELb0ELb1EEEvNS_9BwdParamsE)
        .other          _ZN10layer_norm13ln_bwd_kernelINS_13Kernel_traitsIf13__nv_bfloat16S2_S2_fjLj2048ELj1ELj1ELj4ELj16ENS_18Kernel_traits_baseILj2048EfS2_S2_S2_fjLj128EEEEELb0ELb1ELb0ELb1EEEvNS_9BwdParamsE,@"STO_CUDA_ENTRY STV_DEFAULT"
_ZN10layer_norm13ln_bwd_kernelINS_13Kernel_traitsIf13__nv_bfloat16S2_S2_fjLj2048ELj1ELj1ELj4ELj16ENS_18Kernel_traits_baseILj2048EfS2_S2_S2_fjLj128EEEEELb0ELb1ELb0ELb1EEEvNS_9BwdParamsE:
.text._ZN10layer_norm13ln_bwd_kernelINS_13Kernel_traitsIf13__nv_bfloat16S2_S2_fjLj2048ELj1ELj1ELj4ELj16ENS_18Kernel_traits_baseILj2048EfS2_S2_S2_fjLj128EEEEELb0ELb1ELb0ELb1EEEvNS_9BwdParamsE:
        /* <DEDUP_REMOVED lines=32> */
.L_x_1663:
[----:B------:R-:W-:-:S04]  /*0200*/  SHF.L.U32 R2, R0, 0x5, RZ ;  /* 0x0000000500027819 */ /* 0x000fc800000006ff */
[----:B------:R-:W-:-:S04]  /*0210*/  LOP3.LUT R36, R2, 0xfe0, RZ, 0xc0, !PT ;  /* 0x00000fe002247812 */ /* 0x000fc800078ec0ff */
[C---:B------:R-:W-:Y:S02]  /*0220*/  IADD3 R2, P0, R36.reuse, c[0x0][0x1b0], RZ ;  /* 0x00006c0024027a10 */ /* 0x040fe40007f1e0ff */
[----:B------:R-:W-:Y:S02]  /*0230*/  IADD3 R36, P1, R36, c[0x0][0x1c8], RZ ;  /* 0x0000720024247a10 */ /* 0x000fe40007f3e0ff */
[----:B------:R-:W-:Y:S02]  /*0240*/  IADD3.X R3, RZ, c[0x0][0x1b4], RZ, P0, !PT ;  /* 0x00006d00ff037a10 */ /* 0x000fe400007fe4ff */
[----:B------:R-:W-:-:S03]  /*0250*/  IADD3.X R37, RZ, c[0x0][0x1cc], RZ, P1, !PT ;  /* 0x00007300ff257a10 */ /* 0x000fc60000ffe4ff */
[----:B------:R0:W5:Y:S04]  /*0260*/  LDG.E.128 R32, [R2.64] ;  /* 0x0000000402207981 */ /* 0x000168000c1e1d00 */
[----:B------:R0:W5:Y:S04]  /*0270*/  LDG.E.128 R28, [R2.64+0x10] ;  /* 0x00001004021c7981 */ /* 0x000168000c1e1d00 */
[----:B------:R0:W5:Y:S04]  /*0280*/  LDG.E.128 R24, [R2.64+0x1000] ;  /* 0x0010000402187981 */ /* 0x000168000c1e1d00 */
[----:B------:R0:W5:Y:S04]  /*0290*/  LDG.E.128 R20, [R2.64+0x1010] ;  /* 0x0010100402147981 */ /* 0x000168000c1e1d00 */
[----:B------:R0:W5:Y:S04]  /*02a0*/  LDG.E.128 R16, [R36.64] ;  /* 0x0000000424107981 */ /* 0x000168000c1e1d00 */
[----:B------:R0:W5:Y:S04]  /*02b0*/  LDG.E.128 R12, [R36.64+0x10] ;  /* 0x00001004240c7981 */ /* 0x000168000c1e1d00 */
[----:B------:R0:W5:Y:S04]  /*02c0*/  LDG.E.128 R8, [R36.64+0x1000] ;  /* 0x0010000424087981 */ /* 0x000168000c1e1d00 */
[----:B------:R0:W5:Y:S01]  /*02d0*/  LDG.E.128 R4, [R36.64+0x1010] ;  /* 0x0010100424047981 */ /* 0x000162000c1e1d00 */
[----:B------:R-:W-:Y:S01]  /*02e0*/  HFMA2.MMA R121, -RZ, RZ, 0, 5.9604644775390625e-08 ;  /* 0x00000001ff797435 */ /* 0x000fe200000001ff */
[----:B------:R-:W-:Y:S01]  /*02f0*/  CS2R R68, SRZ ;  /* 0x0000000000447805 */ /* 0x000fe2000001ff00 */
        /* <DEDUP_REMOVED lines=24> */
.L_x_1668:
[----:B------:R-:W-:Y:S01]  /*0480*/  IMAD R2, R119, c[0x0][0x168], RZ ;  /* 0x00005a0077027a24 */ /* 0x000fe200078e02ff */
[----:B------:R-:W-:-:S02]  /*0490*/  LOP3.LUT R120, R0, 0x7f, RZ, 0xc0, !PT ;  /* 0x0000007f00787812 */ /* 0x000fc400078ec0ff */
[----:B------:R-:W-:Y:S02]  /*04a0*/  MOV R64, 0x10 ;  /* 0x0000001000407802 */ /* 0x000fe40000000f00 */
[----:B------:R-:W-:-:S04]  /*04b0*/  SHF.R.S32.HI R3, RZ, 0x1f, R2 ;  /* 0x0000001fff037819 */ /* 0x000fc80000011402 */
[----:B------:R-:W-:Y:S02]  /*04c0*/  LEA.HI R3, R3, R2, RZ, 0x3 ;  /* 0x0000000203037211 */ /* 0x000fe400078f18ff */
[----:B------:R-:W-:Y:S02]  /*04d0*/  MOV R108, 0x4 ;  /* 0x00000004006c7802 */ /* 0x000fe40000000f00 */
[----:B------:R-:W-:-:S04]  /*04e0*/  LEA.HI.SX32 R120, R3, R120, 0x1d ;  /* 0x0000007803787211 */ /* 0x000fc800078feaff */
[C---:B------:R-:W-:Y:S01]  /*04f0*/  IADD3 R117, R120.reuse, 0x80, RZ ;  /* 0x0000008078757810 */ /* 0x040fe20007ffe0ff */
[----:B------:R-:W-:-:S04]  /*0500*/  IMAD.WIDE.U32 R48, R120, R64, c[0x0][0x188] ;  /* 0x0000620078307625 */ /* 0x000fc800078e0040 */
[----:B------:R-:W-:Y:S02]  /*0510*/  IMAD.WIDE R2, R119, R108, c[0x0][0x1a0] ;  /* 0x0000680077027625 */ /* 0x000fe400078e026c */
[----:B------:R-:W2:Y:S02]  /*0520*/  LDG.E.128 R48, [R48.64] ;  /* 0x0000000430307981 */ /* 0x000ea4000c1e1d00 */
[-C--:B------:R-:W-:Y:S02]  /*0530*/  IMAD.WIDE.U32 R52, R120, R64.reuse, c[0x0][0x208] ;  /* 0x0000820078347625 */ /* 0x080fe400078e0040 */
[----:B------:R0:W3:Y:S02]  /*0540*/  LDG.E R123, [R2.64] ;  /* 0x00000004027b7981 */ /* 0x0000e4000c1e1900 */
[----:B------:R-:W-:Y:S02]  /*0550*/  IMAD.WIDE.U32 R56, R117, R64, c[0x0][0x188] ;  /* 0x0000620075387625 */ /* 0x000fe400078e0040 */
[----:B------:R-:W4:Y:S02]  /*0560*/  LDG.E.128 R52, [R52.64] ;  /* 0x0000000434347981 */ /* 0x000f24000c1e1d00 */
[----:B------:R-:W-:-:S02]  /*0570*/  IMAD.WIDE R108, R119, R108, c[0x0][0x1a8] ;  /* 0x00006a00776c7625 */ /* 0x000fc400078e026c */
[----:B------:R-:W4:Y:S02]  /*0580*/  LDG.E.128 R56, [R56.64] ;  /* 0x0000000438387981 */ /* 0x000f24000c1e1d00 */
[----:B------:R-:W-:Y:S02]  /*0590*/  IMAD.WIDE.U32 R60, R117, R64, c[0x0][0x208] ;  /* 0x00008200753c7625 */ /* 0x000fe400078e0040 */
[----:B------:R-:W4:Y:S04]  /*05a0*/  LDG.E R108, [R108.64] ;  /* 0x000000046c6c7981 */ /* 0x000f28000c1e1900 */
[----:B------:R-:W4:Y:S01]  /*05b0*/  LDG.E.128 R60, [R60.64] ;  /* 0x000000043c3c7981 */ /* 0x000f22000c1e1d00 */
[----:B------:R-:W-:-:S04]  /*05c0*/  ISETP.NE.U32.AND P0, PT, RZ, c[0x0][0x1c0], PT ;  /* 0x00007000ff007a0c */ /* 0x000fc80003f05070 */
[----:B------:R-:W-:Y:S02]  /*05d0*/  ISETP.NE.AND.EX P0, PT, RZ, c[0x0][0x1c4], PT, P0 ;  /* 0x00007100ff007a0c */ /* 0x000fe40003f05300 */
[----:B------:R-:W-:-:S11]  /*05e0*/  SHF.R.S32.HI R122, RZ, 0x1f, R119 ;  /* 0x0000001fff7a7819 */ /* 0x000fd60000011477 */
[----:B------:R-:W-:-:S04]  /*05f0*/  @P0 LEA R104, P2, R119, c[0x0][0x1c0], 0x1 ;  /* 0x0000700077680a11 */ /* 0x000fc800078408ff */
[----:B------:R-:W-:-:S05]  /*0600*/  @P0 LEA.HI.X R105, R119, c[0x0][0x1c4], R122, 0x1, P2 ;  /* 0x0000710077690a11 */ /* 0x000fca00010f0c7a */
[----:B------:R1:W4:Y:S01]  /*0610*/  @P0 LDG.E.U16 R131, [R104.64] ;  /* 0x0000000468830981 */ /* 0x000322000c1e1500 */
[----:B------:R-:W-:-:S04]  /*0620*/  ISETP.NE.U32.AND P1, PT, RZ, c[0x0][0x218], PT ;  /* 0x00008600ff007a0c */ /* 0x000fc80003f25070 */
[----:B------:R-:W-:Y:S01]  /*0630*/  ISETP.NE.AND.EX P1, PT, RZ, c[0x0][0x21c], PT, P1 ;  /* 0x00008700ff007a0c */ /* 0x000fe20003f25310 */
[----:B------:R-:W-:Y:S02]  /*0640*/  ULDC.U8 UR6, c[0x0][0x1f0] ;  /* 0x00007c0000067ab9 */ /* 0x000fe40000000000 */
[----:B------:R-:W-:Y:S02]  /*0650*/  ISETP.NE.AND P2, PT, RZ, UR6, PT ;  /* 0x00000006ff007c0c */ /* 0x000fe4000bf45270 */
[----:B------:R-:W-:-:S08]  /*0660*/  LOP3.LUT P3, RZ, R121, 0xff, RZ, 0xc0, !PT ;  /* 0x000000ff79ff7812 */ /* 0x000fd0000786c0ff */
[----:B0-----:R-:W-:-:S04]  /*0670*/  @P1 IMAD.WIDE.U32 R2, R120, R64, c[0x0][0x218] ;  /* 0x0000860078021625 */ /* 0x001fc800078e0040 */
[----:B------:R-:W-:Y:S01]  /*0680*/  @P1 IMAD.WIDE.U32 R64, R117, R64, c[0x0][0x218] ;  /* 0x0000860075401625 */ /* 0x000fe200078e0040 */
[----:B-----5:R2:W5:Y:S04]  /*0690*/  @P1 LDG.E.128 R36, [R2.64] ;  /* 0x0000000402241981 */ /* 0x020568000c1e1d00 */
[----:B------:R0:W5:Y:S01]  /*06a0*/  @P1 LDG.E.128 R40, [R64.64] ;  /* 0x0000000440281981 */ /* 0x000162000c1e1d00 */
[----:B------:R-:W-:Y:S02]  /*06b0*/  MOV R129, 0x3f800000 ;  /* 0x3f80000000817802 */ /* 0x000fe40000000f00 */
[----:B--2---:R-:W-:Y:S02]  /*06c0*/  PRMT R2, RZ, 0x5410, R48 ;  /* 0x00005410ff027816 */ /* 0x004fe40000000030 */
[----:B---3--:R-:W-:-:S02]  /*06d0*/  FSEL R126, R123, RZ, !P2 ;  /* 0x000000ff7b7e7208 */ /* 0x008fc40005000000 */
[----:B------:R-:W-:Y:S02]  /*06e0*/  PRMT R48, RZ, 0x7610, R48 ;  /* 0x00007610ff307816 */ /* 0x000fe40000000030 */
[--C-:B----4-:R-:W-:Y:S02]  /*06f0*/  PRMT R121, RZ, 0x5410, R53.reuse ;  /* 0x00005410ff797816 */ /* 0x110fe40000000035 */
[----:B------:R-:W-:Y:S02]  /*0700*/  PRMT R133, RZ, 0x7610, R53 ;  /* 0x00007610ff857816 */ /* 0x000fe40000000035 */
[--C-:B------:R-:W-:Y:S02]  /*0710*/  PRMT R138, RZ, 0x5410, R55.reuse ;  /* 0x00005410ff8a7816 */ /* 0x100fe40000000037 */
[----:B------:R-:W-:Y:S02]  /*0720*/  PRMT R140, RZ, 0x7610, R55 ;  /* 0x00007610ff8c7816 */ /* 0x000fe40000000037 */
[----:B------:R-:W-:-:S02]  /*0730*/  PRMT R53, RZ, 0x5410, R56 ;  /* 0x00005410ff357816 */ /* 0x000fc40000000038 */
[--C-:B0-----:R-:W-:Y:S02]  /*0740*/  PRMT R64, RZ, 0x5410, R50.reuse ;  /* 0x00005410ff407816 */ /* 0x101fe40000000032 */
[----:B------:R-:W-:Y:S02]  /*0750*/  PRMT R65, RZ, 0x7610, R50 ;  /* 0x00007610ff417816 */ /* 0x000fe40000000032 */
[----:B------:R-:W-:Y:S02]  /*0760*/  PRMT R56, RZ, 0x7610, R56 ;  /* 0x00007610ff387816 */ /* 0x000fe40000000038 */
[--C-:B------:R-:W-:Y:S02]  /*0770*/  PRMT R55, RZ, 0x5410, R57.reuse ;  /* 0x00005410ff377816 */ /* 0x100fe40000000039 */
[----:B-1----:R-:W-:Y:S01]  /*0780*/  PRMT R105, RZ, 0x7610, R57 ;  /* 0x00007610ff697816 */ /* 0x002fe20000000039 */
[----:B------:R-:W-:Y:S01]  /*0790*/  FADD.FTZ R57, -R126, R2 ;  /* 0x000000027e397221 */ /* 0x000fe20000010100 */
[----:B------:R-:W-:-:S02]  /*07a0*/  PRMT R50, RZ, 0x5410, R52 ;  /* 0x00005410ff327816 */ /* 0x000fc40000000034 */
[----:B------:R-:W-:Y:S02]  /*07b0*/  PRMT R104, RZ, 0x5410, R51 ;  /* 0x00005410ff687816 */ /* 0x000fe40000000033 */
[----:B------:R-:W-:Y:S02]  /*07c0*/  PRMT R3, RZ, 0x5410, R49 ;  /* 0x00005410ff037816 */ /* 0x000fe40000000031 */
[----:B------:R-:W-:Y:S01]  /*07d0*/  PRMT R51, RZ, 0x7610, R51 ;  /* 0x00007610ff337816 */ /* 0x000fe20000000033 */
[----:B------:R-:W-:Y:S01]  /*07e0*/  FADD.FTZ R147, -R126, R56 ;  /* 0x000000387e937221 */ /* 0x000fe20000010100 */
[----:B------:R-:W-:Y:S01]  /*07f0*/  PRMT R49, RZ, 0x7610, R49 ;  /* 0x00007610ff317816 */ /* 0x000fe20000000031 */
[----:B------:R-:W-:Y:S01]  /*0800*/  FMUL.FTZ R57, R108, R57 ;  /* 0x000000396c397220 */ /* 0x000fe20000410000 */
[--C-:B------:R-:W-:Y:S02]  /*0810*/  PRMT R122, RZ, 0x5410, R59.reuse ;  /* 0x00005410ff7a7816 */ /* 0x100fe4000000003b */
[----:B------:R-:W-:Y:S01]  /*0820*/  PRMT R124, RZ, 0x7610, R59 ;  /* 0x00007610ff7c7816 */ /* 0x000fe2000000003b */
[----:B------:R-:W-:Y:S01]  /*0830*/  FADD.FTZ R59, -R126, R48 ;  /* 0x000000307e3b7221 */ /* 0x000fe20000010100 */
[----:B------:R-:W-:Y:S01]  /*0840*/  PRMT R52, RZ, 0x7610, R52 ;  /* 0x00007610ff347816 */ /* 0x000fe20000000034 */
[-C--:B------:R-:W-:Y:S01]  /*0850*/  FMUL.FTZ R56, R32, R50.reuse ;  /* 0x0000003220387220 */ /* 0x080fe20000410000 */
[----:B------:R-:W-:Y:S01]  /*0860*/  PRMT R109, RZ, 0x5410, R58 ;  /* 0x00005410ff6d7816 */ /* 0x000fe2000000003a */
[C---:B------:R-:W-:Y:S01]  /*0870*/  FADD.FTZ R127, -R126.reuse, R64 ;  /* 0x000000407e7f7221 */ /* 0x040fe20000010100 */
[----:B------:R-:W-:Y:S01]  /*0880*/  PRMT R58, RZ, 0x7610, R58 ;  /* 0x00007610ff3a7816 */ /* 0x000fe2000000003a */
[C---:B------:R-:W-:Y:S01]  /*0890*/  FADD.FTZ R141, -R126.reuse, R51 ;  /* 0x000000337e8d7221 */ /* 0x040fe20000010100 */
[--C-:B------:R-:W-:Y:S01]  /*08a0*/  PRMT R145, RZ, 0x5410, R60.reuse ;  /* 0x00005410ff917816 */ /* 0x100fe2000000003c */
[----:B------:R-:W-:Y:S01]  /*08b0*/  FADD.FTZ R125, -R126, R49 ;  /* 0x000000317e7d7221 */ /* 0x000fe20000010100 */
[----:B------:R-:W-:Y:S01]  /*08c0*/  PRMT R64, RZ, 0x7610, R60 ;  /* 0x00007610ff407816 */ /* 0x000fe2000000003c */
[----:B------:R-:W-:Y:S01]  /*08d0*/  FADD.FTZ R115, R50, R115 ;  /* 0x0000007332737221 */ /* 0x000fe20000010000 */
[--C-:B------:R-:W-:Y:S01]  /*08e0*/  PRMT R51, RZ, 0x5410, R63.reuse ;  /* 0x00005410ff337816 */ /* 0x100fe2000000003f */
[----:B------:R-:W-:Y:S01]  /*08f0*/  FMUL.FTZ R59, R108, R59 ;  /* 0x0000003b6c3b7220 */ /* 0x000fe20000410000 */
[----:B------:R-:W-:Y:S01]  /*0900*/  PRMT R2, RZ, 0x7610, R63 ;  /* 0x00007610ff027816 */ /* 0x000fe2000000003f */
[----:B------:R-:W-:-:S02]  /*0910*/  FFMA.FTZ R118, R57, R50, R118 ;  /* 0x0000003239767223 */ /* 0x000fc40000010076 */
[C---:B------:R-:W-:Y:S02]  /*0920*/  FADD.FTZ R123, -R126.reuse, R3 ;  /* 0x000000037e7b7221 */ /* 0x040fe40000010100 */
[----:B------:R-:W-:Y:S02]  /*0930*/  FMUL.FTZ R60, R33, R52 ;  /* 0x00000034213c7220 */ /* 0x000fe40000410000 */
[----:B------:R-:W-:Y:S02]  /*0940*/  FADD.FTZ R63, RZ, R56 ;  /* 0x00000038ff3f7221 */ /* 0x000fe40000010000 */
[----:B------:R-:W-:Y:S01]  /*0950*/  FFMA.FTZ R50, R57, R56, RZ ;  /* 0x0000003839327223 */ /* 0x000fe200000100ff */
[----:B------:R-:W-:Y:S01]  /*0960*/  PRMT R149, RZ, 0x5410, R61 ;  /* 0x00005410ff957816 */ /* 0x000fe2000000003d */
[C---:B------:R-:W-:Y:S01]  /*0970*/  FADD.FTZ R143, -R126.reuse, R53 ;  /* 0x000000357e8f7221 */ /* 0x040fe20000010100 */
[----:B------:R-:W-:Y:S01]  /*0980*/  PRMT R48, RZ, 0x7610, R61 ;  /* 0x00007610ff307816 */ /* 0x000fe2000000003d */
[----:B------:R-:W-:-:S02]  /*0990*/  FADD.FTZ R53, -R126, R58 ;  /* 0x0000003a7e357221 */ /* 0x000fc40000010100 */
[----:B------:R-:W-:Y:S02]  /*09a0*/  FADD.FTZ R114, R52, R114 ;  /* 0x0000007234727221 */ /* 0x000fe40000010000 */
[----:B------:R-:W-:Y:S02]  /*09b0*/  FFMA.FTZ R116, R59, R52, R116 ;  /* 0x000000343b747223 */ /* 0x000fe40000010074 */
[C---:B------:R-:W-:Y:S02]  /*09c0*/  FMUL.FTZ R132, R108.reuse, R125 ;  /* 0x0000007d6c847220 */ /* 0x040fe40000410000 */
[----:B------:R-:W-:Y:S02]  /*09d0*/  FMUL.FTZ R58, R108, R123 ;  /* 0x0000007b6c3a7220 */ /* 0x000fe40000410000 */
[----:B------:R-:W-:Y:S02]  /*09e0*/  FMUL.FTZ R61, R34, R121 ;  /* 0x00000079223d7220 */ /* 0x000fe40000410000 */
[----:B------:R-:W-:-:S02]  /*09f0*/  FADD.FTZ R52, R63, R60 ;  /* 0x0000003c3f347221 */ /* 0x000fc40000010000 */
[----:B------:R-:W-:Y:S01]  /*0a00*/  FFMA.FTZ R50, R59, R60, R50 ;  /* 0x0000003c3b327223 */ /* 0x000fe20000010032 */
[----:B------:R-:W-:Y:S01]  /*0a10*/  PRMT R135, RZ, 0x5410, R54 ;  /* 0x00005410ff877816 */ /* 0x000fe20000000036 */
[----:B------:R-:W-:Y:S02]  /*0a20*/  FADD.FTZ R110, R133, R110 ;  /* 0x0000006e856e7221 */ /* 0x000fe40000010000 */
[----:B------:R-:W-:Y:S02]  /*0a30*/  FMUL.FTZ R134, R108, R127 ;  /* 0x0000007f6c867220 */ /* 0x000fe40000410000 */
[-C--:B------:R-:W-:Y:S02]  /*0a40*/  FFMA.FTZ R111, R132, R133.reuse, R111 ;  /* 0x00000085846f7223 */ /* 0x080fe4000001006f */
[----:B------:R-:W-:Y:S02]  /*0a50*/  FMUL.FTZ R133, R35, R133 ;  /* 0x0000008523857220 */ /* 0x000fe40000410000 */
[----:B------:R-:W-:-:S02]  /*0a60*/  FADD.FTZ R52, R52, R61 ;  /* 0x0000003d34347221 */ /* 0x000fc40000010000 */
[----:B------:R-:W-:Y:S01]  /*0a70*/  FFMA.FTZ R50, R58, R61, R50 ;  /* 0x0000003d3a327223 */ /* 0x000fe20000010032 */
[----:B------:R-:W-:Y:S01]  /*0a80*/  PRMT R54, RZ, 0x7610, R54 ;  /* 0x00007610ff367816 */ /* 0x000fe20000000036 */
[C---:B------:R-:W-:Y:S02]  /*0a90*/  FADD.FTZ R137, -R126.reuse, R65 ;  /* 0x000000417e897221 */ /* 0x040fe40000010100 */
[----:B------:R-:W-:Y:S02]  /*0aa0*/  FADD.FTZ R139, -R126, R104 ;  /* 0x000000687e8b7221 */ /* 0x000fe40000010100 */
[----:B------:R-:W-:Y:S02]  /*0ab0*/  FADD.FTZ R106, R135, R106 ;  /* 0x0000006a876a7221 */ /* 0x000fe40000010000 */
[-C--:B------:R-:W-:Y:S02]  /*0ac0*/  FFMA.FTZ R107, R134, R135.reuse, R107 ;  /* 0x00000087866b7223 */ /* 0x080fe4000001006b */
[----:B------:R-:W-:-:S02]  /*0ad0*/  FMUL.FTZ R135, R28, R135 ;  /* 0x000000871c877220 */ /* 0x000fc40000410000 */
[----:B------:R-:W-:Y:S02]  /*0ae0*/  FADD.FTZ R52, R52, R133 ;  /* 0x0000008534347221 */ /* 0x000fe40000010000 */
[----:B------:R-:W-:Y:S02]  /*0af0*/  FFMA.FTZ R50, R132, R133, R50 ;  /* 0x0000008584327223 */ /* 0x000fe40000010032 */
[C---:B------:R-:W-:Y:S02]  /*0b00*/  FMUL.FTZ R136, R108.reuse, R137 ;  /* 0x000000896c887220 */ /* 0x040fe40000410000 */
[----:B------:R-:W-:Y:S02]  /*0b10*/  FMUL.FTZ R137, R108, R139 ;  /* 0x0000008b6c897220 */ /* 0x000fe40000410000 */
[----:B------:R-:W-:Y:S02]  /*0b20*/  FMUL.FTZ R139, R29, R54 ;  /* 0x000000361d8b7220 */ /* 0x000fe40000410000 */
[----:B------:R-:W-:-:S02]  /*0b30*/  FADD.FTZ R52, R52, R135 ;  /* 0x0000008734347221 */ /* 0x000fc40000010000 */
[----:B------:R-:W-:Y:S02]  /*0b40*/  FFMA.FTZ R50, R134, R135, R50 ;  /* 0x0000008786327223 */ /* 0x000fe40000010032 */
[C---:B------:R-:W-:Y:S02]  /*0b50*/  FADD.FTZ R65, -R126.reuse, R55 ;  /* 0x000000377e417221 */ /* 0x040fe40000010100 */
[----:B------:R-:W-:Y:S02]  /*0b60*/  FADD.FTZ R55, -R126, R105 ;  /* 0x000000697e377221 */ /* 0x000fe40000010100 */
[----:B------:R-:W-:Y:S02]  /*0b70*/  FADD.FTZ R99, R138, R99 ;  /* 0x000000638a637221 */ /* 0x000fe40000010000 */
[----:B------:R-:W-:Y:S02]  /*0b80*/  FMUL.FTZ R141, R108, R141 ;  /* 0x0000008d6c8d7220 */ /* 0x000fe40000410000 */
[----:B------:R-:W-:-:S02]  /*0b90*/  FFMA.FTZ R102, R137, R138, R102 ;  /* 0x0000008a89667223 */ /* 0x000fc40000010066 */
[----:B------:R-:W-:Y:S02]  /*0ba0*/  FMUL.FTZ R138, R30, R138 ;  /* 0x0000008a1e8a7220 */ /* 0x000fe40000410000 */
[----:B------:R-:W-:Y:S02]  /*0bb0*/  FADD.FTZ R63, R52, R139 ;  /* 0x0000008b343f7221 */ /* 0x000fe40000010000 */
[----:B------:R-:W-:Y:S02]  /*0bc0*/  FFMA.FTZ R50, R136, R139, R50 ;  /* 0x0000008b88327223 */ /* 0x000fe40000010032 */
[----:B------:R-:W-:Y:S02]  /*0bd0*/  FADD.FTZ R49, -R126, R122 ;  /* 0x0000007a7e317221 */ /* 0x000fe40000010100 */
        /* <DEDUP_REMOVED lines=12> */
[----:B------:R-:W-:Y:S02]  /*0ca0*/  FMUL.FTZ R127, R24, R145 ;  /* 0x00000091187f7220 */ /* 0x000fe40000410000 */
[----:B------:R-:W-:-:S02]  /*0cb0*/  FADD.FTZ R48, R63, R140 ;  /* 0x0000008c3f307221 */ /* 0x000fc40000010000 */
[----:B------:R-:W-:Y:S02]  /*0cc0*/  FFMA.FTZ R50, R141, R140, R50 ;  /* 0x0000008c8d327223 */ /* 0x000fe40000010032 */
[C---:B------:R-:W-:Y:S02]  /*0cd0*/  FADD.FTZ R109, -R126.reuse, R109 ;  /* 0x0000006d7e6d7221 */ /* 0x040fe40000010100 */
[----:B------:R-:W-:Y:S02]  /*0ce0*/  FADD.FTZ R3, -R126, R124 ;  /* 0x0000007c7e037221 */ /* 0x000fe40000010100 */
[----:B------:R-:W-:Y:S02]  /*0cf0*/  FMUL.FTZ R126, R108, R147 ;  /* 0x000000936c7e7220 */ /* 0x000fe40000410000 */
[----:B------:R-:W-:Y:S02]  /*0d00*/  FMUL.FTZ R125, R25, R64 ;  /* 0x00000040197d7220 */ /* 0x000fe40000410000 */
[----:B------:R-:W-:-:S02]  /*0d10*/  FADD.FTZ R48, R48, R127 ;  /* 0x0000007f30307221 */ /* 0x000fc40000010000 */
[----:B------:R-:W-:Y:S02]  /*0d20*/  FFMA.FTZ R50, R128, R127, R50 ;  /* 0x0000007f80327223 */ /* 0x000fe40000010032 */
[----:B------:R-:W-:Y:S02]  /*0d30*/  FMUL.FTZ R124, R108, R65 ;  /* 0x000000416c7c7220 */ /* 0x000fe40000410000 */
[----:B------:R-:W-:Y:S02]  /*0d40*/  FMUL.FTZ R123, R26, R149 ;  /* 0x000000951a7b7220 */ /* 0x000fe40000410000 */
[----:B------:R-:W-:Y:S02]  /*0d50*/  FADD.FTZ R48, R48, R125 ;  /* 0x0000007d30307221 */ /* 0x000fe40000010000 */
[----:B------:R-:W-:Y:S01]  /*0d60*/  FFMA.FTZ R50, R126, R125, R50 ;  /* 0x0000007d7e327223 */ /* 0x000fe20000010032 */
[----:B------:R-:W-:Y:S01]  /*0d70*/  PRMT R105, RZ, 0x5410, R62 ;  /* 0x00005410ff697816 */ /* 0x000fe2000000003e */
        /* <DEDUP_REMOVED lines=24> */
[----:B------:R-:W-:Y:S01]  /*0f00*/  FFMA.FTZ R49, R64, R63, R50 ;  /* 0x0000003f40317223 */ /* 0x000fe20000010032 */
[----:B------:R-:W-:Y:S01]  /*0f10*/  LOP3.LUT P2, RZ, R0, 0x1f, RZ, 0xc0, !PT ;  /* 0x0000001f00ff7812 */ /* 0x000fe2000784c0ff */
[----:B------:R-:W-:Y:S01]  /*0f20*/  FADD.FTZ R80, R51, R80 ;  /* 0x0000005033507221 */ /* 0x000fe20000010000 */
[----:B------:R-:W-:Y:S01]  /*0f30*/  @P0 PRMT R129, RZ, 0x5410, R131 ;  /* 0x00005410ff810816 */ /* 0x000fe20000000083 */
        /* <DEDUP_REMOVED lines=8> */
[C---:B------:R-:W-:Y:S02]  /*0fc0*/  FFMA.FTZ R89, R130.reuse, R2, R89 ;  /* 0x0000000282597223 */ /* 0x040fe40000010059 */
[----:B------:R-:W-:Y:S02]  /*0fd0*/  FADD.FTZ R51, R3, R62 ;  /* 0x0000003e03337221 */ /* 0x000fe40000010000 */
[----:B------:R-:W-:Y:S01]  /*0fe0*/  FFMA.FTZ R53, R130, R62, R49 ;  /* 0x0000003e82357223 */ /* 0x000fe20000010031 */
[----:B------:R-:W-:Y:S05]  /*0ff0*/  BRA.DIV ~URZ, `(.L_x_1665) ;  /* 0x000014127f007947 */ /* 0x000fea000b800000 */
[----:B------:R0:W1:Y:S02]  /*1000*/  SHFL.DOWN PT, R48, R51, 0x10, 0x1f ;  /* 0x0a001f0033307f89 */ /* 0x00006400000e0000 */
.L_x_1669:
        /* <DEDUP_REMOVED lines=18> */
.L_x_1670:
[----:B------:R-:W-:Y:S01]  /*1130*/  PLOP3.LUT P0, PT, PT, PT, PT, 0x80, 0x0 ;  /* 0x000000000000781c */ /* 0x000fe20003f0f070 */
[----:B--2---:R-:W-:Y:S01]  /*1140*/  FADD.FTZ R2, R52, R51 ;  /* 0x0000003334027221 */ /* 0x004fe20000010000 */
[----:B------:R-:W-:Y:S01]  /*1150*/  @!P2 PLOP3.LUT P0, PT, P3, PT, PT, 0x80, 0x0 ;  /* 0x000000000000a81c */ /* 0x000fe20001f0f070 */
[----:B------:R-:W-:Y:S01]  /*1160*/  ULDC.U8 UR6, c[0x0][0x1f0] ;  /* 0x00007c0000067ab9 */ /* 0x000fe20000000000 */
[----:B------:R-:W-:-:S04]  /*1170*/  SHF.R.U32.HI R3, RZ, 0x5, R0 ;  /* 0x00000005ff037819 */ /* 0x000fc80000011600 */
[C---:B------:R-:W-:Y:S02]  /*1180*/  @!P2 LOP3.LUT R48, R3.reuse, 0x7fffffc, RZ, 0xc0, !PT ;  /* 0x07fffffc0330a812 */ /* 0x040fe400078ec0ff */
        /* <DEDUP_REMOVED lines=10> */
[----:B-1---5:R-:W-:-:S05]  /*1230*/  @P1 PRMT R3, RZ, 0x5410, R39 ;  /* 0x00005410ff031816 */ /* 0x022fca0000000027 */
[----:B0-----:R-:W0:Y:S04]  /*1240*/  LDS.128 R48, [R142+0x2000] ;  /* 0x002000008e307984 */ /* 0x001e280000000c00 */
[----:B------:R-:W1:Y:S01]  /*1250*/  LDS.128 R52, [R142+0x2010] ;  /* 0x002010008e347984 */ /* 0x000e620000000c00 */
[----:B0-----:R-:W-:Y:S02]  /*1260*/  FADD.FTZ R143, RZ, R48 ;  /* 0x00000030ff8f7221 */ /* 0x001fe40000010000 */
[----:B------:R-:W-:Y:S02]  /*1270*/  FADD.FTZ R48, RZ, R49 ;  /* 0x00000031ff307221 */ /* 0x000fe40000010000 */
[----:B------:R-:W-:Y:S02]  /*1280*/  FADD.FTZ R143, R50, R143 ;  /* 0x0000008f328f7221 */ /* 0x000fe40000010000 */
[----:B------:R-:W-:-:S02]  /*1290*/  FADD.FTZ R48, R51, R48 ;  /* 0x0000003033307221 */ /* 0x000fc40000010000 */
[----:B-1----:R-:W-:Y:S02]  /*12a0*/  FADD.FTZ R143, R143, R52 ;  /* 0x000000348f8f7221 */ /* 0x002fe40000010000 */
[----:B------:R-:W-:Y:S02]  /*12b0*/  FADD.FTZ R48, R48, R53 ;  /* 0x0000003530307221 */ /* 0x000fe40000010000 */
[----:B------:R-:W-:Y:S02]  /*12c0*/  FADD.FTZ R54, R54, R143 ;  /* 0x0000008f36367221 */ /* 0x000fe40000010000 */
[----:B------:R-:W-:Y:S02]  /*12d0*/  FADD.FTZ R48, R55, R48 ;  /* 0x0000003037307221 */ /* 0x000fe40000010000 */
[----:B------:R-:W-:Y:S02]  /*12e0*/  FMUL.FTZ R54, R54, c[0x0][0x1e0] ;  /* 0x0000780036367a20 */ /* 0x000fe40000410000 */
[----:B------:R-:W-:-:S03]  /*12f0*/  FMUL.FTZ R142, R48, c[0x0][0x1e0] ;  /* 0x00007800308e7a20 */ /* 0x000fc60000410000 */
[----:B------:R-:W-:Y:S02]  /*1300*/  FSEL R131, R54, RZ, !P0 ;  /* 0x000000ff36837208 */ /* 0x000fe40004000000 */
[----:B------:R-:W-:-:S03]  /*1310*/  ISETP.NE.U32.AND P0, PT, RZ, c[0x0][0x258], PT ;  /* 0x00009600ff007a0c */ /* 0x000fc60003f05070 */
[-CC-:B------:R-:W-:Y:S02]  /*1320*/  FFMA.FTZ R137, R137, R142.reuse, R131.reuse ;  /* 0x0000008e89897223 */ /* 0x180fe40000010083 */
[-C--:B------:R-:W-:Y:S02]  /*1330*/  FFMA.FTZ R132, R132, R142.reuse, R131 ;  /* 0x0000008e84847223 */ /* 0x080fe40000010083 */
[----:B------:R-:W-:Y:S02]  /*1340*/  FADD.FTZ R137, R138, -R137 ;  /* 0x800000898a897221 */ /* 0x000fe40000010000 */
[----:B------:R-:W-:Y:S02]  /*1350*/  FFMA.FTZ R141, R141, R142, R131 ;  /* 0x0000008e8d8d7223 */ /* 0x000fe40000010083 */
[----:B------:R-:W-:Y:S01]  /*1360*/  FADD.FTZ R53, R133, -R132 ;  /* 0x8000008485357221 */ /* 0x000fe20000010000 */
[----:B------:R-:W-:Y:S01]  /*1370*/  HFMA2.MMA R133, -RZ, RZ, 0, 9.5367431640625e-07 ;  /* 0x00000010ff857435 */ /* 0x000fe200000001ff */
[----:B------:R-:W-:-:S02]  /*1380*/  FMUL.FTZ R132, R108, R137 ;  /* 0x000000896c847220 */ /* 0x000fc40000410000 */
[-C--:B------:R-:W-:Y:S02]  /*1390*/  FFMA.FTZ R134, R134, R142.reuse, R131 ;  /* 0x0000008e86867223 */ /* 0x080fe40000010083 */
[----:B------:R-:W-:Y:S02]  /*13a0*/  FADD.FTZ R141, R140, -R141 ;  /* 0x8000008d8c8d7221 */ /* 0x000fe40000010000 */
[----:B------:R-:W-:Y:S02]  /*13b0*/  FFMA.FTZ R57, R57, R142, R131 ;  /* 0x0000008e39397223 */ /* 0x000fe40000010083 */
[----:B------:R-:W-:Y:S01]  /*13c0*/  @P1 FADD.FTZ R132, R132, R3 ;  /* 0x0000000384841221 */ /* 0x000fe20000010000 */
[----:B------:R-:W-:Y:S01]  /*13d0*/  @P1 PRMT R3, RZ, 0x7610, R39 ;  /* 0x00007610ff031816 */ /* 0x000fe20000000027 */
[----:B------:R-:W-:Y:S02]  /*13e0*/  FADD.FTZ R135, R135, -R134 ;  /* 0x8000008687877221 */ /* 0x000fe40000010000 */
[----:B------:R-:W-:-:S02]  /*13f0*/  FMUL.FTZ R134, R108, R141 ;  /* 0x0000008d6c867220 */ /* 0x000fc40000410000 */
[----:B------:R-:W-:Y:S02]  /*1400*/  FADD.FTZ R57, R56, -R57 ;  /* 0x8000003938397221 */ /* 0x000fe40000010000 */
[-C--:B------:R-:W-:Y:S02]  /*1410*/  FFMA.FTZ R59, R59, R142.reuse, R131 ;  /* 0x0000008e3b3b7223 */ /* 0x080fe40000010083 */
[----:B------:R-:W-:Y:S01]  /*1420*/  @P1 FADD.FTZ R134, R134, R3 ;  /* 0x0000000386861221 */ /* 0x000fe20000010000 */
[----:B------:R-:W-:Y:S01]  /*1430*/  @P1 PRMT R3, RZ, 0x5410, R36 ;  /* 0x00005410ff031816 */ /* 0x000fe20000000024 */
[----:B------:R-:W-:Y:S02]  /*1440*/  FMUL.FTZ R2, R108, R57 ;  /* 0x000000396c027220 */ /* 0x000fe40000410000 */
[----:B------:R-:W-:Y:S02]  /*1450*/  FFMA.FTZ R136, R136, R142, R131 ;  /* 0x0000008e88887223 */ /* 0x000fe40000010083 */
[----:B------:R-:W-:-:S02]  /*1460*/  FADD.FTZ R59, R60, -R59 ;  /* 0x8000003b3c3b7221 */ /* 0x000fc40000010000 */
[----:B------:R-:W-:Y:S02]  /*1470*/  FFMA.FTZ R58, R58, R142, R131 ;  /* 0x0000008e3a3a7223 */ /* 0x000fe40000010083 */
        /* <DEDUP_REMOVED lines=8> */
[----:B------:R-:W-:Y:S02]  /*1500*/  FMUL.FTZ R138, R108, R53 ;  /* 0x000000356c8a7220 */ /* 0x000fe40000410000 */
[----:B------:R-:W-:Y:S01]  /*1510*/  @P1 FADD.FTZ R54, R54, R3 ;  /* 0x0000000336361221 */ /* 0x000fe20000010000 */
[----:B------:R-:W-:Y:S01]  /*1520*/  @P1 PRMT R3, RZ, 0x7610, R37 ;  /* 0x00007610ff031816 */ /* 0x000fe20000000025 */
[----:B------:R-:W-:Y:S01]  /*1530*/  IMAD.WIDE.U32 R48, R120, R133, c[0x0][0x170] ;  /* 0x00005c0078307625 */ /* 0x000fe200078e0085 */
[----:B------:R-:W-:-:S03]  /*1540*/  ISETP.NE.AND.EX P0, PT, RZ, c[0x0][0x25c], PT, P0 ;  /* 0x00009700ff007a0c */ /* 0x000fc60003f05300 */
[----:B------:R-:W-:Y:S01]  /*1550*/  @P1 FADD.FTZ R138, R138, R3 ;  /* 0x000000038a8a1221 */ /* 0x000fe20000010000 */
[--C-:B------:R-:W-:Y:S01]  /*1560*/  @P1 PRMT R3, RZ, 0x5410, R38.reuse ;  /* 0x00005410ff031816 */ /* 0x100fe20000000026 */
[C---:B------:R-:W-:Y:S01]  /*1570*/  FMUL.FTZ R56, R108.reuse, R135 ;  /* 0x000000876c387220 */ /* 0x040fe20000410000 */
[----:B------:R-:W2:Y:S01]  /*1580*/  LDG.E.128 R48, [R48.64] ;  /* 0x0000000430307981 */ /* 0x000ea2000c1e1d00 */
[----:B------:R-:W-:Y:S02]  /*1590*/  FMUL.FTZ R140, R108, R139 ;  /* 0x0000008b6c8c7220 */ /* 0x000fe40000410000 */
[----:B------:R-:W-:Y:S01]  /*15a0*/  @P1 FADD.FTZ R56, R56, R3 ;  /* 0x0000000338381221 */ /* 0x000fe20000010000 */
[----:B------:R-:W-:Y:S01]  /*15b0*/  @P1 PRMT R3, RZ, 0x7610, R38 ;  /* 0x00007610ff031816 */ /* 0x000fe20000000026 */
[-C--:B------:R-:W-:Y:S02]  /*15c0*/  FMUL.FTZ R135, R2, R129.reuse ;  /* 0x0000008102877220 */ /* 0x080fe40000410000 */
[----:B------:R-:W-:Y:S01]  /*15d0*/  @P0 F2FP.BF16.PACK_AB R52, RZ, R136 ;  /* 0x00000088ff34023e */ /* 0x000fe200000010ff */
[-C--:B------:R-:W-:Y:S01]  /*15e0*/  FMUL.FTZ R136, R136, R129.reuse ;  /* 0x0000008188887220 */ /* 0x080fe20000410000 */
[----:B------:R-:W-:Y:S01]  /*15f0*/  @P0 F2FP.BF16.PACK_AB R53, RZ, R54 ;  /* 0x00000036ff35023e */ /* 0x000fe200000010ff */
[----:B------:R-:W-:Y:S01]  /*1600*/  @P1 FADD.FTZ R140, R140, R3 ;  /* 0x000000038c8c1221 */ /* 0x000fe20000010000 */
        /* <DEDUP_REMOVED lines=24> */
[----:B------:R-:W-:Y:S01]  /*1790*/  F2FP.BF16.PACK_AB R56, R3, R56 ;  /* 0x000000380338723e */ /* 0x000fe200000010ff */
[----:B------:R-:W-:Y:S01]  /*17a0*/  FMUL.FTZ R59, R14, R132 ;  /* 0x000000840e3b7220 */ /* 0x000fe20000410000 */
[----:B------:R-:W-:Y:S01]  /*17b0*/  @P0 PRMT R44, R44, 0x5410, R52 ;  /* 0x000054102c2c0816 */ /* 0x000fe20000000034 */
[----:B------:R-:W-:Y:S01]  /*17c0*/  FMUL.FTZ R54, R15, R134 ;  /* 0x000000860f367220 */ /* 0x000fe20000410000 */
[----:B------:R-:W-:Y:S01]  /*17d0*/  F2FP.BF16.PACK_AB R58, R61, R58 ;  /* 0x0000003a3d3a723e */ /* 0x000fe200000010ff */
[----:B------:R-:W-:Y:S01]  /*17e0*/  @P0 IMAD.WIDE.U32 R2, R120, R133, c[0x0][0x258] ;  /* 0x0000960078020625 */ /* 0x000fe200078e0085 */
[----:B------:R-:W-:-:S02]  /*17f0*/  @P0 PRMT R45, R45, 0x5410, R55 ;  /* 0x000054102d2d0816 */ /* 0x000fc40000000037 */
[----:B------:R-:W-:Y:S01]  /*1800*/  @P0 PRMT R46, R46, 0x5410, R141 ;  /* 0x000054102e2e0816 */ /* 0x000fe2000000008d */
[----:B------:R-:W-:Y:S01]  /*1810*/  IMAD.WIDE.U32 R60, R120, R133, c[0x0][0x248] ;  /* 0x00009200783c7625 */ /* 0x000fe200078e0085 */
[----:B------:R-:W-:-:S03]  /*1820*/  F2FP.BF16.PACK_AB R59, R54, R59 ;  /* 0x0000003b363b723e */ /* 0x000fc600000010ff */
[----:B------:R-:W-:Y:S01]  /*1830*/  IMAD.WIDE.U32 R52, R117, R133, c[0x0][0x170] ;  /* 0x00005c0075347625 */ /* 0x000fe200078e0085 */
        /* <DEDUP_REMOVED lines=8> */
[-CC-:B------:R-:W-:Y:S01]  /*18c0*/  FFMA.FTZ R124, R124, R142.reuse, R131.reuse ;  /* 0x0000008e7c7c7223 */ /* 0x180fe20000010083 */
[----:B0-----:R-:W-:Y:S01]  /*18d0*/  @P1 PRMT R3, RZ, 0x5410, R40 ;  /* 0x00005410ff031816 */ /* 0x001fe20000000028 */
[-CC-:B------:R-:W-:Y:S02]  /*18e0*/  FFMA.FTZ R122, R122, R142.reuse, R131.reuse ;  /* 0x0000008e7a7a7223 */ /* 0x180fe40000010083 */
[----:B------:R-:W-:Y:S02]  /*18f0*/  FFMA.FTZ R120, R109, R142, R131 ;  /* 0x0000008e6d787223 */ /* 0x000fe40000010083 */
[----:B-1----:R-:W-:-:S02]  /*1900*/  FMUL.FTZ R58, R108, R127 ;  /* 0x0000007f6c3a7220 */ /* 0x002fc40000410000 */
[-C--:B------:R-:W-:Y:S02]  /*1910*/  FFMA.FTZ R104, R104, R142.reuse, R131 ;  /* 0x0000008e68687223 */ /* 0x080fe40000010083 */
[----:B------:R-:W-:Y:S01]  /*1920*/  @P1 FADD.FTZ R58, R58, R3 ;  /* 0x000000033a3a1221 */ /* 0x000fe20000010000 */
[----:B------:R-:W-:Y:S01]  /*1930*/  @P1 PRMT R3, RZ, 0x7610, R40 ;  /* 0x00007610ff031816 */ /* 0x000fe20000000028 */
[-CC-:B------:R-:W-:Y:S02]  /*1940*/  FFMA.FTZ R64, R64, R142.reuse, R131.reuse ;  /* 0x0000008e40407223 */ /* 0x180fe40000010083 */
[----:B------:R-:W-:Y:S02]  /*1950*/  FMUL.FTZ R60, R108, R125 ;  /* 0x0000007d6c3c7220 */ /* 0x000fe40000410000 */
[----:B------:R-:W-:Y:S02]  /*1960*/  FFMA.FTZ R131, R130, R142, R131 ;  /* 0x0000008e82837223 */ /* 0x000fe40000010083 */
[----:B------:R-:W-:-:S02]  /*1970*/  FADD.FTZ R123, R123, -R124 ;  /* 0x8000007c7b7b7221 */ /* 0x000fc40000010000 */
[----:B------:R-:W-:Y:S01]  /*1980*/  @P1 FADD.FTZ R60, R60, R3 ;  /* 0x000000033c3c1221 */ /* 0x000fe20000010000 */
[----:B------:R-:W-:Y:S01]  /*1990*/  @P1 PRMT R3, RZ, 0x5410, R41 ;  /* 0x00005410ff031816 */ /* 0x000fe20000000029 */
[----:B------:R-:W-:Y:S02]  /*19a0*/  FADD.FTZ R131, R62, -R131 ;  /* 0x800000833e837221 */ /* 0x000fe40000010000 */
[----:B------:R-:W-:Y:S02]  /*19b0*/  FMUL.FTZ R62, R108, R123 ;  /* 0x0000007b6c3e7220 */ /* 0x000fe40000410000 */
[----:B------:R-:W-:Y:S02]  /*19c0*/  FADD.FTZ R121, R121, -R122 ;  /* 0x8000007a79797221 */ /* 0x000fe40000010000 */
[----:B------:R-:W-:Y:S01]  /*19d0*/  @P1 FADD.FTZ R62, R62, R3 ;  /* 0x000000033e3e1221 */ /* 0x000fe20000010000 */
[----:B------:R-:W-:Y:S01]  /*19e0*/  @P1 PRMT R3, RZ, 0x7610, R41 ;  /* 0x00007610ff031816 */ /* 0x000fe20000000029 */
[----:B------:R-:W-:-:S02]  /*19f0*/  FADD.FTZ R63, R63, -R64 ;  /* 0x800000403f3f7221 */ /* 0x000fc40000010000 */
[----:B------:R-:W-:Y:S02]  /*1a00*/  FMUL.FTZ R64, R108, R121 ;  /* 0x000000796c407220 */ /* 0x000fe40000410000 */
[----:B------:R-:W-:Y:S02]  /*1a10*/  FADD.FTZ R105, R105, -R120 ;  /* 0x8000007869697221 */ /* 0x000fe40000010000 */
[----:B------:R-:W-:Y:S01]  /*1a20*/  @P1 FADD.FTZ R64, R64, R3 ;  /* 0x0000000340401221 */ /* 0x000fe20000010000 */
[----:B------:R-:W-:Y:S01]  /*1a30*/  @P1 PRMT R3, RZ, 0x5410, R42 ;  /* 0x00005410ff031816 */ /* 0x000fe2000000002a */
[----:B------:R-:W-:Y:S02]  /*1a40*/  FADD.FTZ R65, R65, -R104 ;  /* 0x8000006841417221 */ /* 0x000fe40000010000 */
[C---:B------:R-:W-:Y:S02]  /*1a50*/  FMUL.FTZ R104, R108.reuse, R105 ;  /* 0x000000696c687220 */ /* 0x040fe40000410000 */
[----:B------:R-:W-:-:S02]  /*1a60*/  FMUL.FTZ R120, R108, R65 ;  /* 0x000000416c787220 */ /* 0x000fc40000410000 */
[----:B------:R-:W-:Y:S01]  /*1a70*/  @P1 FADD.FTZ R104, R104, R3 ;  /* 0x0000000368681221 */ /* 0x000fe20000010000 */
[----:B------:R-:W-:Y:S01]  /*1a80*/  @P1 PRMT R3, RZ, 0x7610, R42 ;  /* 0x00007610ff031816 */ /* 0x000fe2000000002a */
[C---:B------:R-:W-:Y:S01]  /*1a90*/  FMUL.FTZ R122, R108.reuse, R63 ;  /* 0x0000003f6c7a7220 */ /* 0x040fe20000410000 */
[----:B------:R-:W-:Y:S01]  /*1aa0*/  @P0 F2FP.BF16.PACK_AB R63, RZ, R64 ;  /* 0x00000040ff3f023e */ /* 0x000fe200000010ff */
[----:B------:R-:W-:Y:S02]  /*1ab0*/  FMUL.FTZ R124, R108, R131 ;  /* 0x000000836c7c7220 */ /* 0x000fe40000410000 */
[----:B------:R-:W-:Y:S01]  /*1ac0*/  @P1 FADD.FTZ R120, R120, R3 ;  /* 0x0000000378781221 */ /* 0x000fe20000010000 */
[----:B------:R-:W-:Y:S01]  /*1ad0*/  @P1 PRMT R3, RZ, 0x5410, R43 ;  /* 0x00005410ff031816 */ /* 0x000fe2000000002b */
[-C--:B------:R-:W-:Y:S02]  /*1ae0*/  FMUL.FTZ R59, R58, R129.reuse ;  /* 0x000000813a3b7220 */ /* 0x080fe40000410000 */
        /* <DEDUP_REMOVED lines=8> */
[-C--:B------:R-:W-:Y:S01]  /*1b70*/  FMUL.FTZ R120, R120, R129.reuse ;  /* 0x0000008178787220 */ /* 0x080fe20000410000 */
[----:B------:R-:W-:Y:S01]  /*1b80*/  @P0 PRMT R47, R108, 0x7610, R47 ;  /* 0x000076106c2f0816 */ /* 0x000fe2000000002f */
[----:B------:R-:W-:Y:S02]  /*1b90*/  FMUL.FTZ R109, R122, R129 ;  /* 0x000000817a6d7220 */ /* 0x000fe40000410000 */
[----:B------:R-:W-:Y:S01]  /*1ba0*/  FMUL.FTZ R123, R5, R120 ;  /* 0x00000078057b7220 */ /* 0x000fe20000410000 */
[----:B--2---:R-:W-:Y:S02]  /*1bb0*/  PRMT R57, RZ, 0x5410, R51 ;  /* 0x00005410ff397816 */ /* 0x004fe40000000033 */
[----:B------:R-:W-:-:S02]  /*1bc0*/  PRMT R2, RZ, 0x5410, R48 ;  /* 0x00005410ff027816 */ /* 0x000fc40000000030 */
        /* <DEDUP_REMOVED lines=19> */
[----:B------:R-:W-:Y:S01]  /*1d00*/  @P0 IMAD.WIDE.U32 R56, R117, R133, c[0x0][0x258] ;  /* 0x0000960075380625 */ /* 0x000fe200078e0085 */
[----:B------:R-:W-:-:S02]  /*1d10*/  PRMT R48, RZ, 0x5410, R49 ;  /* 0x00005410ff307816 */ /* 0x000fc40000000031 */
[----:B------:R-:W-:Y:S02]  /*1d20*/  PRMT R51, RZ, 0x7610, R51 ;  /* 0x00007610ff337816 */ /* 0x000fe40000000033 */
[----:B------:R-:W-:Y:S01]  /*1d30*/  PRMT R49, RZ, 0x7610, R49 ;  /* 0x00007610ff317816 */ /* 0x000fe20000000031 */
[----:B------:R-:W-:Y:S01]  /*1d40*/  FFMA.FTZ R79, R48, R137, R79 ;  /* 0x00000089304f7223 */ /* 0x000fe2000001004f */
[----:B------:R-:W-:Y:S01]  /*1d50*/  PRMT R50, RZ, 0x7610, R50 ;  /* 0x00007610ff327816 */ /* 0x000fe20000000032 */
[----:B------:R-:W-:Y:S01]  /*1d60*/  FFMA.FTZ R73, R51, R134, R73 ;  /* 0x0000008633497223 */ /* 0x000fe20000010049 */
        /* <DEDUP_REMOVED lines=12> */
[----:B------:R3:W-:Y:S01]  /*1e30*/  @P0 STG.E.128 [R56.64], R44 ;  /* 0x0000002c38000986 */ /* 0x0007e2000c101d04 */
[----:B------:R-:W-:-:S02]  /*1e40*/  ISETP.GE.AND P0, PT, R119, c[0x0][0x164], PT ;  /* 0x0000590077007a0c */ /* 0x000fc40003f06270 */
[----:B------:R-:W-:Y:S02]  /*1e50*/  F2FP.BF16.PACK_AB R50, R123, R50 ;  /* 0x000000327b32723e */ /* 0x000fe400000010ff */
[----:B------:R-:W-:Y:S02]  /*1e60*/  F2FP.BF16.PACK_AB R51, R104, R51 ;  /* 0x000000336833723e */ /* 0x000fe400000010ff */
[----:B------:R-:W-:Y:S02]  /*1e70*/  F2FP.BF16.PACK_AB R49, R62, R49 ;  /* 0x000000313e31723e */ /* 0x000fe400000010ff */
[----:B------:R-:W-:Y:S02]  /*1e80*/  LEA.HI.X R3, R117, c[0x0][0x24c], RZ, 0x4, P1 ;  /* 0x0000930075037a11 */ /* 0x000fe400008f24ff */
[----:B------:R-:W-:-:S03]  /*1e90*/  SEL R121, RZ, 0x1, P3 ;  /* 0x00000001ff797807 */ /* 0x000fc60001800000 */
[----:B------:R0:W-:Y:S01]  /*1ea0*/  STG.E.128 [R2.64], R48 ;  /* 0x0000003002007986 */ /* 0x0001e2000c101d04 */
[----:B---3--:R-:W-:-:S05]  /*1eb0*/  PRMT R57, RZ, 0x7610, R54 ;  /* 0x00007610ff397816 */ /* 0x008fca0000000036 */
[----:B------:R-:W-:Y:S01]  /*1ec0*/  FFMA.FTZ R68, R57, R120, R68 ;  /* 0x0000007839447223 */ /* 0x000fe20000010044 */
[--C-:B0-----:R-:W-:Y:S02]  /*1ed0*/  PRMT R51, RZ, 0x5410, R53.reuse ;  /* 0x00005410ff337816 */ /* 0x101fe40000000035 */
[--C-:B------:R-:W-:Y:S02]  /*1ee0*/  PRMT R3, RZ, 0x5410, R52.reuse ;  /* 0x00005410ff037816 */ /* 0x100fe40000000034 */
        /* <DEDUP_REMOVED lines=14> */
.L_x_1667:
        /* <DEDUP_REMOVED lines=46> */
.L_x_1664:
[----:B------:R-:W0:Y:S01]  /*22b0*/  S2UR UR6, SR_CTAID.X ;  /* 0x00000000000679c3 */ /* 0x000e220000002500 */
[----:B------:R-:W-:Y:S02]  /*22c0*/  LOP3.LUT R3, R0, 0x7f, RZ, 0xc0, !PT ;  /* 0x0000007f00037812 */ /* 0x000fe400078ec0ff */
[----:B------:R-:W-:-:S02]  /*22d0*/  MOV R39, 0x20 ;  /* 0x0000002000277802 */ /* 0x000fc40000000f00 */
        /* <DEDUP_REMOVED lines=19> */
.L_x_1665:
[----:B------:R-:W-:Y:S01]  /*2410*/  HFMA2.MMA R54, -RZ, RZ, 0, 9.5367431640625e-07 ;  /* 0x00000010ff367435 */ /* 0x000fe200000001ff */
[----:B------:R-:W-:-:S02]  /*2420*/  MOV R49, R51 ;  /* 0x0000003300317202 */ /* 0x000fc40000000f00 */
[----:B------:R-:W-:Y:S02]  /*2430*/  MOV R50, 0x1f ;  /* 0x0000001f00327802 */ /* 0x000fe40000000f00 */
[----:B------:R-:W-:Y:S02]  /*2440*/  MOV R55, 0xffffffff ;  /* 0xffffffff00377802 */ /* 0x000fe40000000f00 */
[----:B------:R-:W-:Y:S02]  /*2450*/  MOV R2, 0x2470 ;  /* 0x0000247000027802 */ /* 0x000fe40000000f00 */
[----:B-----5:R-:W-:Y:S05]  /*2460*/  CALL.REL.NOINC `($__internal_45_$__cuda_sm70_shflsync_down_p) ;  /* 0x0000045000007944 */ /* 0x020fea0003c00000 */
[----:B-1----:R-:W-:Y:S01]  /*2470*/  MOV R48, R54 ;  /* 0x0000003600307202 */ /* 0x002fe20000000f00 */
[----:B0-----:R-:W-:Y:S05]  /*2480*/  BRA `(.L_x_1669) ;  /* 0xffffeb8000007947 */ /* 0x001fea000383ffff */
.L_x_1666:
[----:B------:R-:W-:Y:S01]  /*2490*/  HFMA2.MMA R54, -RZ, RZ, 0, 9.5367431640625e-07 ;  /* 0x00000010ff367435 */ /* 0x000fe200000001ff */
[----:B------:R-:W-:Y:S02]  /*24a0*/  MOV R49, R53 ;  /* 0x0000003500317202 */ /* 0x000fe40000000f00 */
[----:B------:R-:W-:Y:S02]  /*24b0*/  MOV R50, 0x1f ;  /* 0x0000001f00327802 */ /* 0x000fe40000000f00 */
[----:B------:R-:W-:-:S02]  /*24c0*/  MOV R55, 0xffffffff ;  /* 0xffffffff00377802 */ /* 0x000fc40000000f00 */
[----:B------:R-:W-:Y:S02]  /*24d0*/  MOV R2, 0x24f0 ;  /* 0x000024f000027802 */ /* 0x000fe40000000f00 */
[----:B01---5:R-:W-:Y:S05]  /*24e0*/  CALL.REL.NOINC `($__internal_45_$__cuda_sm70_shflsync_down_p) ;  /* 0x000003d000007944 */ /* 0x023fea0003c00000 */
[----:B------:R-:W-:Y:S01]  /*24f0*/  FADD.FTZ R51, R51, R48 ;  /* 0x0000003033337221 */ /* 0x000fe20000010000 */
[----:B0-----:R-:W-:Y:S01]  /*2500*/  MOV R50, 0x1f ;  /* 0x0000001f00327802 */ /* 0x001fe20000000f00 */
[----:B-1----:R-:W-:Y:S01]  /*2510*/  FADD.FTZ R53, R53, R54 ;  /* 0x0000003635357221 */ /* 0x002fe20000010000 */
[----:B------:R-:W-:Y:S01]  /*2520*/  HFMA2.MMA R54, -RZ, RZ, 0, 4.76837158203125e-07 ;  /* 0x00000008ff367435 */ /* 0x000fe200000001ff */
[----:B------:R-:W-:Y:S02]  /*2530*/  MOV R55, 0xffffffff ;  /* 0xffffffff00377802 */ /* 0x000fe40000000f00 */
[----:B------:R-:W-:Y:S02]  /*2540*/  MOV R49, R51 ;  /* 0x0000003300317202 */ /* 0x000fe40000000f00 */
[----:B------:R-:W-:Y:S02]  /*2550*/  MOV R2, 0x2570 ;  /* 0x0000257000027802 */ /* 0x000fe40000000f00 */
[----:B------:R-:W-:Y:S05]  /*2560*/  CALL.REL.NOINC `($__internal_45_$__cuda_sm70_shflsync_down_p) ;  /* 0x0000035000007944 */ /* 0x000fea0003c00000 */
[----:B-1----:R-:W-:Y:S01]  /*2570*/  MOV R48, R54 ;  /* 0x0000003600307202 */ /* 0x002fe20000000f00 */
[----:B------:R-:W-:Y:S01]  /*2580*/  HFMA2.MMA R54, -RZ, RZ, 0, 4.76837158203125e-07 ;  /* 0x00000008ff367435 */ /* 0x000fe200000001ff */
[----:B0-----:R-:W-:-:S02]  /*2590*/  MOV R49, R53 ;  /* 0x0000003500317202 */ /* 0x001fc40000000f00 */
[----:B------:R-:W-:Y:S02]  /*25a0*/  MOV R50, 0x1f ;  /* 0x0000001f00327802 */ /* 0x000fe40000000f00 */
[----:B------:R-:W-:Y:S02]  /*25b0*/  MOV R55, 0xffffffff ;  /* 0xffffffff00377802 */ /* 0x000fe40000000f00 */
[----:B------:R-:W-:Y:S02]  /*25c0*/  MOV R2, 0x25e0 ;  /* 0x000025e000027802 */ /* 0x000fe40000000f00 */
[----:B------:R-:W-:Y:S05]  /*25d0*/  CALL.REL.NOINC `($__internal_45_$__cuda_sm70_shflsync_down_p) ;  /* 0x000002e000007944 */ /* 0x000fea0003c00000 */
[----:B------:R-:W-:Y:S01]  /*25e0*/  FADD.FTZ R51, R48, R51 ;  /* 0x0000003330337221 */ /* 0x000fe20000010000 */
[----:B0-----:R-:W-:Y:S01]  /*25f0*/  MOV R50, 0x1f ;  /* 0x0000001f00327802 */ /* 0x001fe20000000f00 */
[----:B-1----:R-:W-:Y:S01]  /*2600*/  FADD.FTZ R53, R53, R54 ;  /* 0x0000003635357221 */ /* 0x002fe20000010000 */
[----:B------:R-:W-:Y:S01]  /*2610*/  HFMA2.MMA R54, -RZ, RZ, 0, 2.384185791015625e-07 ;  /* 0x00000004ff367435 */ /* 0x000fe200000001ff */
[----:B------:R-:W-:Y:S02]  /*2620*/  MOV R55, 0xffffffff ;  /* 0xffffffff00377802 */ /* 0x000fe40000000f00 */
[----:B------:R-:W-:-:S02]  /*2630*/  MOV R49, R51 ;  /* 0x0000003300317202 */ /* 0x000fc40000000f00 */
[----:B------:R-:W-:Y:S02]  /*2640*/  MOV R2, 0x2660 ;  /* 0x0000266000027802 */ /* 0x000fe40000000f00 */
[----:B------:R-:W-:Y:S05]  /*2650*/  CALL.REL.NOINC `($__internal_45_$__cuda_sm70_shflsync_down_p) ;  /* 0x0000026000007944 */ /* 0x000fea0003c00000 */
[----:B-1----:R-:W-:Y:S01]  /*2660*/  MOV R48, R54 ;  /* 0x0000003600307202 */ /* 0x002fe20000000f00 */
[----:B------:R-:W-:Y:S01]  /*2670*/  HFMA2.MMA R54, -RZ, RZ, 0, 2.384185791015625e-07 ;  /* 0x00000004ff367435 */ /* 0x000fe200000001ff */
[----:B0-----:R-:W-:Y:S02]  /*2680*/  MOV R49, R53 ;  /* 0x0000003500317202 */ /* 0x001fe40000000f00 */
[----:B------:R-:W-:Y:S02]  /*2690*/  MOV R50, 0x1f ;  /* 0x0000001f00327802 */ /* 0x000fe40000000f00 */
[----:B------:R-:W-:Y:S02]  /*26a0*/  MOV R55, 0xffffffff ;  /* 0xffffffff00377802 */ /* 0x000fe40000000f00 */
[----:B------:R-:W-:Y:S02]  /*26b0*/  MOV R2, 0x26d0 ;  /* 0x000026d000027802 */ /* 0x000fe40000000f00 */
[----:B------:R-:W-:Y:S05]  /*26c0*/  CALL.REL.NOINC `($__internal_45_$__cuda_sm70_shflsync_down_p) ;  /* 0x000001f000007944 */ /* 0x000fea0003c00000 */
[----:B------:R-:W-:Y:S01]  /*26d0*/  FADD.FTZ R51, R48, R51 ;  /* 0x0000003330337221 */ /* 0x000fe20000010000 */
[----:B0-----:R-:W-:Y:S01]  /*26e0*/  MOV R50, 0x1f ;  /* 0x0000001f00327802 */ /* 0x001fe20000000f00 */
[----:B-1----:R-:W-:Y:S01]  /*26f0*/  FADD.FTZ R53, R53, R54 ;  /* 0x0000003635357221 */ /* 0x002fe20000010000 */
[----:B------:R-:W-:Y:S01]  /*2700*/  HFMA2.MMA R54, -RZ, RZ, 0, 1.1920928955078125e-07 ;  /* 0x00000002ff367435 */ /* 0x000fe200000001ff */
[----:B------:R-:W-:-:S02]  /*2710*/  MOV R55, 0xffffffff ;  /* 0xffffffff00377802 */ /* 0x000fc40000000f00 */
[----:B------:R-:W-:Y:S02]  /*2720*/  MOV R49, R51 ;  /* 0x0000003300317202 */ /* 0x000fe40000000f00 */
[----:B------:R-:W-:Y:S02]  /*2730*/  MOV R2, 0x2750 ;  /* 0x0000275000027802 */ /* 0x000fe40000000f00 */
[----:B------:R-:W-:Y:S05]  /*2740*/  CALL.REL.NOINC `($__internal_45_$__cuda_sm70_shflsync_down_p) ;  /* 0x0000017000007944 */ /* 0x000fea0003c00000 */
[----:B-1----:R-:W-:Y:S01]  /*2750*/  MOV R48, R54 ;  /* 0x0000003600307202 */ /* 0x002fe20000000f00 */
[----:B------:R-:W-:Y:S01]  /*2760*/  HFMA2.MMA R54, -RZ, RZ, 0, 1.1920928955078125e-07 ;  /* 0x00000002ff367435 */ /* 0x000fe200000001ff */
[----:B0-----:R-:W-:Y:S02]  /*2770*/  MOV R49, R53 ;  /* 0x0000003500317202 */ /* 0x001fe40000000f00 */
[----:B------:R-:W-:Y:S02]  /*2780*/  MOV R50, 0x1f ;  /* 0x0000001f00327802 */ /* 0x000fe40000000f00 */
[----:B------:R-:W-:Y:S02]  /*2790*/  MOV R55, 0xffffffff ;  /* 0xffffffff00377802 */ /* 0x000fe40000000f00 */
[----:B------:R-:W-:-:S02]  /*27a0*/  MOV R2, 0x27c0 ;  /* 0x000027c000027802 */ /* 0x000fc40000000f00 */
[----:B------:R-:W-:Y:S05]  /*27b0*/  CALL.REL.NOINC `($__internal_45_$__cuda_sm70_shflsync_down_p) ;  /* 0x0000010000007944 */ /* 0x000fea0003c00000 */
[----:B------:R-:W-:Y:S01]  /*27c0*/  FADD.FTZ R51, R48, R51 ;  /* 0x0000003330337221 */ /* 0x000fe20000010000 */
[----:B0-----:R-:W-:Y:S01]  /*27d0*/  MOV R50, 0x1f ;  /* 0x0000001f00327802 */ /* 0x001fe20000000f00 */
[----:B-1----:R-:W-:Y:S01]  /*27e0*/  FADD.FTZ R53, R53, R54 ;  /* 0x0000003635357221 */ /* 0x002fe20000010000 */
[----:B------:R-:W-:Y:S01]  /*27f0*/  HFMA2.MMA R54, -RZ, RZ, 0, 5.9604644775390625e-08 ;  /* 0x00000001ff367435 */ /* 0x000fe200000001ff */
[----:B------:R-:W-:-:S02]  /*2800*/  MOV R55, 0xffffffff ;  /* 0xffffffff00377802 */ /* 0x000fc40000000f00 */
[----:B------:R-:W-:Y:S02]  /*2810*/  MOV R49, R51 ;  /* 0x0000003300317202 */ /* 0x000fe40000000f00 */
[----:B------:R-:W-:Y:S02]  /*2820*/  MOV R2, 0x2840 ;  /* 0x0000284000027802 */ /* 0x000fe40000000f00 */
[----:B------:R-:W-:Y:S05]  /*2830*/  CALL.REL.NOINC `($__internal_45_$__cuda_sm70_shflsync_down_p) ;  /* 0x0000008000007944 */ /* 0x000fea0003c00000 */
[----:B-1----:R-:W-:Y:S01]  /*2840*/  MOV R52, R54 ;  /* 0x0000003600347202 */ /* 0x002fe20000000f00 */
[----:B------:R-:W-:Y:S01]  /*2850*/  HFMA2.MMA R54, -RZ, RZ, 0, 5.9604644775390625e-08 ;  /* 0x00000001ff367435 */ /* 0x000fe200000001ff */
[----:B0-----:R-:W-:Y:S02]  /*2860*/  MOV R49, R53 ;  /* 0x0000003500317202 */ /* 0x001fe40000000f00 */
[----:B------:R-:W-:Y:S02]  /*2870*/  MOV R50, 0x1f ;  /* 0x0000001f00327802 */ /* 0x000fe40000000f00 */
[----:B------:R-:W-:Y:S02]  /*2880*/  MOV R55, 0xffffffff ;  /* 0xffffffff00377802 */ /* 0x000fe40000000f00 */
[----:B------:R-:W-:-:S02]  /*2890*/  MOV R2, 0x28b0 ;  /* 0x000028b000027802 */ /* 0x000fc40000000f00 */
[----:B------:R-:W-:Y:S05]  /*28a0*/  CALL.REL.NOINC `($__internal_45_$__cuda_sm70_shflsync_down_p) ;  /* 0x0000001000007944 */ /* 0x000fea0003c00000 */
[----:B01----:R-:W-:Y:S05]  /*28b0*/  BRA `(.L_x_1670) ;  /* 0xffffe87000007947 */ /* 0x003fea000383ffff */
        .weak           $__internal_45_$__cuda_sm70_shflsync_down_p
        .type           $__internal_45_$__cuda_sm70_shflsync_down_p,@function
        .size           $__internal_45_$__cuda_sm70_shflsync_down_p,(.L_x_6847 - $__internal_45_$__cuda_sm70_shflsync_down_p)
$__internal_45_$__cuda_sm70_shflsync_down_p:
[----:B------:R-:W-:Y:S01]  /*28c0*/  HFMA2.MMA R3, -RZ, RZ, 0, 0 ;  /* 0x00000000ff037435 */ /* 0x000fe200000001ff */
[----:B------:R-:W-:Y:S04]  /*28d0*/  WARPSYNC R55 ;  /* 0x0000003700007348 */ /* 0x000fe80003800000 */
[----:B------:R0:W1:Y:S01]  /*28e0*/  SHFL.DOWN PT, R54, R49, R54, R50 ;  /* 0x0800003631367389 */ /* 0x00006200000e0032 */
[----:B------:R-:W-:Y:S05]  /*28f0*/  RET.REL.NODEC R2 `(_ZN10layer_norm13ln_bwd_kernelINS_13Kernel_traitsIf13__nv_bfloat16S2_S2_fjLj2048ELj1ELj1ELj4ELj16ENS_18Kernel_traits_baseILj2048EfS2_S2_S2_fjLj128EEEEELb0ELb1ELb0ELb1EEEvNS_9BwdParamsE) ;  /* 0xffffd70002007950 */ /* 0x000fea0003c3ffff */
.L_x_1671:
        /* <DEDUP_REMOVED lines=16> */
.L_x_6847:


//--------------------- .text._ZN10layer_norm13ln_bwd_kernelINS_13Kernel_traitsIf13__nv_bfloat16S2_S2_fjLj2048ELj1ELj1ELj4ELj16ENS_18Kernel_traits_baseILj2048EfS2_S2_S2_fjLj128EEEEELb0ELb1ELb1ELb0EEEvNS_9BwdParamsE --------------------------
	.section	.text._ZN10layer_norm13ln_bwd_kernelINS_13Kernel_traitsIf13__nv_bfloat16S2_S2_fjLj2048ELj1ELj1ELj4ELj16ENS_18Kernel_traits_baseILj2048EfS2_S2_S2_fjLj128EEEEELb0ELb1ELb1ELb0EEEvNS_9BwdParamsE,"ax",@progbits
	.sectioninfo	@"SHI_REGISTERS=159"
	.align	128
        .global         _ZN10layer_norm13ln_bwd_kernelINS_13Kernel_traitsIf13__nv_bfloat16S2_S2_fjLj2048ELj1ELj1ELj4ELj16ENS_18Kernel_traits_baseILj2048EfS2_S2_S2_fjLj128EEEEELb0ELb1ELb1ELb0EEEvNS_9BwdParamsE
        .type           _ZN10layer_norm13ln_bwd_kernelINS_13Kernel_traitsIf13__nv_bfloat16S2_S2_fjLj2048ELj1ELj1ELj4ELj16ENS_18Kernel_traits_baseILj2048EfS2_S2_S2_fjLj128EEEEELb0ELb1ELb1ELb0EEEvNS_9BwdParamsE,@function
        .size           _ZN10layer_norm13ln_bwd_kernelINS_13Kernel_traitsIf13__nv_bfloat16S2_S2_fjLj2048ELj1ELj1ELj4ELj16ENS_18Kernel_traits_baseILj2048EfS2_S2_S2_fjLj128EEEEELb0ELb1ELb1ELb0EEEvNS_9BwdParamsE,(.L_x_6848 - _ZN10layer_norm13ln_bwd_kernelINS_13Kernel_traitsIf13__nv_bfloat16S2_S2_fjLj2048ELj1ELj1ELj4ELj16ENS_18Kernel_traits_baseILj2048EfS2_S2_S2_fjLj128EEEEELb0ELb1ELb1ELb0EEEvNS_9BwdParamsE)
        .other          _ZN10layer_norm13ln_bwd_kernelINS_13Kernel_traitsIf13__nv_bfloat16S2_S2_fjLj2048ELj1ELj1ELj4ELj16ENS_18Kernel_traits_baseILj2048EfS2_S2_S2_fjLj128EEEEELb0ELb1ELb1ELb0EEEvNS_9BwdParamsE,@"STO_CUDA_ENTRY STV_DEFAULT"
_ZN10layer_norm13ln_bwd_kernelINS_13Kernel_traitsIf13__nv_bfloat16S2_S2_fjLj2048ELj1ELj1ELj4ELj16ENS_18Kernel_traits_baseILj2048EfS2_S2_S2_fjLj128EEEEELb0ELb1ELb1ELb0EEEvNS_9BwdParamsE:
.text._ZN10layer_norm13ln_bwd_kernelINS_13Kernel_traitsIf13__nv_bfloat16S2_S2_fjLj2048ELj1ELj1ELj4ELj16ENS_18Kernel_traits_baseILj2048EfS2_S2_S2_fjLj128EEEEELb0ELb1ELb1ELb0EEEvNS_9BwdParamsE:
        /* <DEDUP_REMOVED lines=11> */
[----:B------:R-:W-:Y:S02]  /*00b0*/  @P1 IMAD.MOV.U32 R5, RZ, RZ, 0x20 ;  /* 0x00000020ff051424 */ /* 0x000fe400078e00ff */
[----:B------:R-:W-:Y:S02]  /*00c0*/  @P2 MOV R9, 0x20 ;  /* 0x0000002000092802 */ /* 0x000fe40000000f00 */
[----:B------:R-:W-:-:S04]  /*00d0*/  @P1 IMAD.WIDE.U32 R2, R8, R5, c[0x0][0x1b0] ;  /* 0x00006c0008021625 */ /* 0x000fc800078e0005 */
[C---:B------:R-:W-:Y:S01]  /*00e0*/  @P1 IMAD.WIDE.U32 R4, R8.reuse, R5, c[0x0][0x1c8] ;  /* 0x0000720008041625 */ /* 0x040fe200078e0005 */
[----:B------:R-:W-:Y:S01]  /*00f0*/  @P1 LOP3.LUT R8, R8, 0x80, RZ, 0xfc, !PT ;  /* 0x0000008008081812 */ /* 0x000fe200078efcff */
[----:B------:R0:W5:Y:S04]  /*0100*/  @P1 LDG.E.128 R16, [R2.64] ;  /* 0x0000000402101981 */ /* 0x000168000c1e1d00 */
[CC--:B------:R-:W-:Y:S01]  /*0110*/  @P2 IMAD.WIDE.U32 R10, R8.reuse, R9.reuse, c[0x0][0x1c8] ;  /* 0x00007200080a2625 */ /* 0x0c0fe200078e0009 */
[----:B------:R0:W5:Y:S03]  /*0120*/  @P1 LDG.E.128 R20, [R2.64+0x10] ;  /* 0x0000100402141981 */ /* 0x000166000c1e1d00 */
[----:B------:R-:W-:Y:S01]  /*0130*/  @P2 IMAD.WIDE.U32 R8, R8, R9, c[0x0][0x1b0] ;  /* 0x00006c0008082625 */ /* 0x000fe200078e0009 */
[----:B------:R0:W5:Y:S04]  /*0140*/  @P2 LDG.E.128 R32, [R10.64+0x10] ;  /* 0x000010040a202981 */ /* 0x000168000c1e1d00 */
[----:B------:R0:W5:Y:S04]  /*0150*/  @P2 LDG.E.128 R36, [R10.64] ;  /* 0x000000040a242981 */ /* 0x000168000c1e1d00 */
[----:B------:R0:W5:Y:S04]  /*0160*/  @P2 LDG.E.128 R40, [R8.64] ;  /* 0x0000000408282981 */ /* 0x000168000c1e1d00 */
[----:B------:R0:W5:Y:S01]  /*0170*/  @P2 LDG.E.128 R44, [R8.64+0x10] ;  /* 0x00001004082c2981 */ /* 0x000162000c1e1d00 */
[----:B------:R-:W1:Y:S03]  /*0180*/  S2UR UR6, SR_CTAID.X ;  /* 0x00000000000679c3 */ /* 0x000e660000002500 */
[----:B------:R1:W5:Y:S04]  /*0190*/  @P1 LDG.E.128 R24, [R4.64+0x10] ;  /* 0x0000100404181981 */ /* 0x000368000c1e1d00 */
[----:B------:R1:W5:Y:S02]  /*01a0*/  @P1 LDG.E.128 R28, [R4.64] ;  /* 0x00000004041c1981 */ /* 0x000364000c1e1d00 */
        /* <DEDUP_REMOVED lines=28> */
[----:B------:R-:W-:Y:S01]  /*0370*/  HFMA2.MMA R3, -RZ, RZ, 0, 5.9604644775390625e-08 ;  /* 0x00000001ff037435 */ /* 0x000fe200000001ff */
[----:B------:R-:W-:-:S06]  /*0380*/  IMAD.MOV.U32 R49, RZ, RZ, RZ ;  /* 0x000000ffff317224 */ /* 0x000fcc00078e00ff */
.L_x_1739:
[----:B------:R-:W-:-:S05]  /*0390*/  MOV R122, 0x4 ;  /* 0x00000004007a7802 */ /* 0x000fca0000000f00 */
        /* <DEDUP_REMOVED lines=17> */
[----:B------:R-:W-:Y:S01]  /*04b0*/  IMAD.MOV.U32 R118, RZ, RZ, R8 ;  /* 0x000000ffff767224 */ /* 0x000fe200078e0008 */
[----:B------:R-:W-:Y:S05]  /*04c0*/  @!P1 BRA `(.L_x_1676) ;  /* 0x0000005000009947 */ /* 0x000fea0003800000 */
[----:B------:R-:W-:-:S04]  /*04d0*/  ISETP.NE.U32.AND P0, PT, RZ, c[0x0][0x218], PT ;  /* 0x00008600ff007a0c */ /* 0x000fc80003f05070 */
[----:B------:R-:W-:-:S13]  /*04e0*/  ISETP.NE.AND.EX P0, PT, RZ, c[0x0][0x21c], PT, P0 ;  /* 0x00008700ff007a0c */ /* 0x000fda0003f05300 */
[----:B------:R-:W-:Y:S05]  /*04f0*/  @!P0 BRA `(.L_x_1677) ;  /* 0x0000001000008947 */ /* 0x000fea0003800000 */
[----:B------:R1:W5:Y:S02]  /*0500*/  LDG.E.128 R96, [R116.64] ;  /* 0x0000000474607981 */ /* 0x000364000c1e1d00 */
.L_x_1677:
[----:B------:R-:W-:Y:S02]  /*0510*/  IADD3 R118, R8, 0x80, RZ ;  /* 0x0000008008767810 */ /* 0x000fe40007ffe0ff */
.L_x_1676:
[----:B------:R-:W-:Y:S05]  /*0520*/  BSYNC B1 ;  /* 0x0000000000017941 */ /* 0x000fea0003800000 */
.L_x_1675:
        /* <DEDUP_REMOVED lines=9> */
.L_x_1674:
[----:B---3--:R-:W-:-:S06]  /*05c0*/  IMAD.WIDE R118, R5, R122, c[0x0][0x1a0] ;  /* 0x0000680005767625 */ /* 0x008fcc00078e027a */
[----:B------:R-:W2:Y:S01]  /*05d0*/  LDG.E R118, [R118.64] ;  /* 0x0000000476767981 */ /* 0x000ea2000c1e1900 */
[----:B------:R-:W-:Y:S01]  /*05e0*/  IADD3 R120, R140, -0x1, RZ ;  /* 0xffffffff8c787810 */ /* 0x000fe20007ffe0ff */
[----:B------:R-:W-:Y:S01]  /*05f0*/  BSSY B1, `(.L_x_1679) ;  /* 0x000005c000017945 */ /* 0x000fe20003800000 */
[----:B0-----:R-:W-:Y:S01]  /*0600*/  ISETP.NE.AND P0, PT, R4, RZ, PT ;  /* 0x000000ff0400720c */ /* 0x001fe20003f05270 */
[----:B------:R-:W-:Y:S01]  /*0610*/  IMAD.MOV.U32 R151, RZ, RZ, RZ ;  /* 0x000000ffff977224 */ /* 0x000fe200078e00ff */
        /* <DEDUP_REMOVED lines=38> */
[----:B------:R-:W-:Y:S01]  /*0880*/  FADD.FTZ R129, -R140, R129 ;  /* 0x000000818c817221 */ /* 0x000fe20000010100 */
[--C-:B------:R-:W-:Y:S01]  /*0890*/  PRMT R121, RZ, 0x5410, R122.reuse ;  /* 0x00005410ff797816 */ /* 0x100fe2000000007a */
[C---:B------:R-:W-:Y:S01]  /*08a0*/  FMUL.FTZ R10, R2.reuse, R13 ;  /* 0x0000000d020a7220 */ /* 0x040fe20000410000 */
[----:B------:R-:W-:Y:S01]  /*08b0*/  PRMT R122, RZ, 0x7610, R122 ;  /* 0x00007610ff7a7816 */ /* 0x000fe2000000007a */
[----:B------:R-:W-:Y:S01]  /*08c0*/  FMUL.FTZ R14, R2, R127 ;  /* 0x0000007f020e7220 */ /* 0x000fe20000410000 */
[----:B0-----:R-:W-:Y:S01]  /*08d0*/  PRMT R117, RZ, 0x5410, R123 ;  /* 0x00005410ff757816 */ /* 0x001fe2000000007b */
        /* <DEDUP_REMOVED lines=45> */
.L_x_1680:
[----:B------:R-:W-:Y:S05]  /*0bb0*/  BSYNC B1 ;  /* 0x0000000000017941 */ /* 0x000fea0003800000 */
.L_x_1679:
        /* <DEDUP_REMOVED lines=26> */
[-C--:B------:R-:W-:Y:S01]  /*0d60*/  FMUL.FTZ R136, R40, R135.reuse ;  /* 0x0000008728887220 */ /* 0x080fe20000410000 */
[----:B------:R-:W-:Y:S01]  /*0d70*/  PRMT R121, RZ, 0x5410, R122 ;  /* 0x00005410ff797816 */ /* 0x000fe2000000007a */
[----:B------:R-:W-:Y:S01]  /*0d80*/  FADD.FTZ R72, R72, R135 ;  /* 0x0000008748487221 */ /* 0x000fe20000010000 */
[--C-:B------:R-:W-:Y:S01]  /*0d90*/  PRMT R153, RZ, 0x5410, R119.reuse ;  /* 0x00005410ff997816 */ /* 0x100fe20000000077 */
[----:B------:R-:W-:Y:S01]  /*0da0*/  FFMA.FTZ R56, R133, R135, R56 ;  /* 0x0000008785387223 */ /* 0x000fe20000010038 */
[----:B------:R-:W-:Y:S01]  /*0db0*/  PRMT R119, RZ, 0x7610, R119 ;  /* 0x00007610ff777816 */ /* 0x000fe20000000077 */
[C---:B------:R-:W-:Y:S01]  /*0dc0*/  FMUL.FTZ R135, R2.reuse, R139 ;  /* 0x0000008b02877220 */ /* 0x040fe20000410000 */
[----:B------:R-:W-:Y:S01]  /*0dd0*/  PRMT R122, RZ, 0x7610, R122 ;  /* 0x00007610ff7a7816 */ /* 0x000fe2000000007a */
[----:B------:R-:W-:Y:S01]  /*0de0*/  FMUL.FTZ R134, R2, R137 ;  /* 0x0000008902867220 */ /* 0x000fe20000410000 */
[----:B------:R-:W-:Y:S01]  /*0df0*/  PRMT R116, RZ, 0x7610, R123 ;  /* 0x00007610ff747816 */ /* 0x000fe2000000007b */
        /* <DEDUP_REMOVED lines=20> */
[----:B------:R-:W-:Y:S01]  /*0f40*/  PRMT R119, RZ, 0x5410, R123 ;  /* 0x00005410ff777816 */ /* 0x000fe2000000007b */
        /* <DEDUP_REMOVED lines=24> */
.L_x_1678:
[----:B------:R-:W-:Y:S05]  /*10d0*/  BSYNC B0 ;  /* 0x0000000000007941 */ /* 0x000fea0003800000 */
.L_x_1673:
[----:B------:R-:W-:Y:S02]  /*10e0*/  LOP3.LUT P4, RZ, R3, 0xff, RZ, 0xc0, !PT ;  /* 0x000000ff03ff7812 */ /* 0x000fe4000788c0ff */
[----:B------:R-:W-:Y:S02]  /*10f0*/  SHF.R.U32.HI R118, RZ, 0x5, R7 ;  /* 0x00000005ff767819 */ /* 0x000fe40000011607 */
[----:B------:R-:W-:Y:S02]  /*1100*/  LOP3.LUT P0, RZ, R7, 0x1f, RZ, 0xc0, !PT ;  /* 0x0000001f07ff7812 */ /* 0x000fe4000780c0ff */
[----:B------:R-:W-:-:S07]  /*1110*/  LOP3.LUT R153, R118, 0x7fffffc, RZ, 0xc0, !PT ;  /* 0x07fffffc76997812 */ /* 0x000fce00078ec0ff */
[----:B------:R-:W-:Y:S01]  /*1120*/  @!P4 IADD3 R153, R153, 0x4, RZ ;  /* 0x000000049999c810 */ /* 0x000fe20007ffe0ff */
[----:B------:R-:W-:Y:S05]  /*1130*/  BRA.DIV ~URZ, `(.L_x_1681) ;  /* 0x00001e727f007947 */ /* 0x000fea000b800000 */
[----:B------:R2:W3:Y:S02]  /*1140*/  SHFL.DOWN PT, R120, R151, 0x10, 0x1f ;  /* 0x0a001f0097787f89 */ /* 0x0004e400000e0000 */
.L_x_1742:
        /* <DEDUP_REMOVED lines=15> */
[----:B------:R2:W3:Y:S01]  /*1240*/  SHFL.DOWN PT, R123, R122, 0x1, 0x1f ;  /* 0x08201f007a7b7f89 */ /* 0x0004e200000e0000 */
[----:B-1----:R-:W-:-:S05]  /*1250*/  FADD.FTZ R141, R121, R140 ;  /* 0x0000008c798d7221 */ /* 0x002fca0000010000 */
[----:B------:R2:W1:Y:S02]  /*1260*/  SHFL.DOWN PT, R152, R141, 0x1, 0x1f ;  /* 0x08201f008d987f89 */ /* 0x00046400000e0000 */
.L_x_1743:
[----:B------:R-:W-:Y:S01]  /*1270*/  @!P0 LOP3.LUT R118, R118, 0x3, RZ, 0xc0, !PT ;  /* 0x0000000376768812 */ /* 0x000fe200078ec0ff */
[----:B---3--:R-:W-:Y:S01]  /*1280*/  FADD.FTZ R140, R123, R122 ;  /* 0x0000007a7b8c7221 */ /* 0x008fe20000010000 */
[----:B------:R-:W-:Y:S01]  /*1290*/  WARPSYNC 0xffffffff ;  /* 0xffffffff00007948 */ /* 0x000fe20003800000 */
[----:B-12---:R-:W-:Y:S01]  /*12a0*/  FADD.FTZ R141, R152, R141 ;  /* 0x0000008d988d7221 */ /* 0x006fe20000010000 */
[C---:B-----5:R-:W-:Y:S01]  /*12b0*/  ISETP.GE.AND P4, PT, R0.reuse, 0x1, PT ;  /* 0x000000010000780c */ /* 0x060fe20003f86270 */
[----:B------:R-:W-:Y:S01]  /*12c0*/  @!P0 IMAD.IADD R151, R153, 0x1, R118 ;  /* 0x0000000199978824 */ /* 0x000fe200078e0276 */
[----:B------:R-:W-:Y:S04]  /*12d0*/  BSSY B0, `(.L_x_1683) ;  /* 0x00000df000007945 */ /* 0x000fe80003800000 */
[----:B------:R-:W-:Y:S04]  /*12e0*/  @!P0 STS.64 [R151.X8+0x2000], R140 ;  /* 0x0020008c97008388 */ /* 0x000fe80000008a00 */
[----:B------:R-:W-:Y:S03]  /*12f0*/  BAR.SYNC.DEFER_BLOCKING 0x0 ;  /* 0x0000000000007b1d */ /* 0x000fe60000010000 */
[----:B------:R-:W-:-:S05]  /*1300*/  @P4 IADD3 R0, R0, -0x1, RZ ;  /* 0xffffffff00004810 */ /* 0x000fca0007ffe0ff */
[----:B------:R-:W-:Y:S01]  /*1310*/  @P4 IMAD R152, R0, c[0x0][0x168], RZ ;  /* 0x00005a0000984a24 */ /* 0x000fe200078e02ff */
[----:B------:R-:W1:Y:S04]  /*1320*/  LDS.128 R116, [R153.X8+0x2000] ;  /* 0x0020000099747984 */ /* 0x000e680000008c00 */
[----:B------:R-:W2:Y:S01]  /*1330*/  LDS.128 R120, [R153.X8+0x2010] ;  /* 0x0020100099787984 */ /* 0x000ea20000008c00 */
[----:B-1----:R-:W-:Y:S02]  /*1340*/  FADD.FTZ R155, RZ, R116 ;  /* 0x00000074ff9b7221 */ /* 0x002fe40000010000 */
[----:B------:R-:W-:Y:S01]  /*1350*/  FADD.FTZ R0, RZ, R117 ;  /* 0x00000075ff007221 */ /* 0x000fe20000010000 */
[----:B------:R-:W-:Y:S01]  /*1360*/  @P4 SHF.R.S32.HI R117, RZ, 0x1f, R152 ;  /* 0x0000001fff754819 */ /* 0x000fe20000011498 */
[----:B------:R-:W-:Y:S01]  /*1370*/  FADD.FTZ R155, R118, R155 ;  /* 0x0000009b769b7221 */ /* 0x000fe20000010000 */
[----:B------:R-:W-:Y:S01]  /*1380*/  @P4 LOP3.LUT R118, R7, 0x7f, RZ, 0xc0, !PT ;  /* 0x0000007f07764812 */ /* 0x000fe200078ec0ff */
[----:B------:R-:W-:Y:S01]  /*1390*/  FADD.FTZ R0, R119, R0 ;  /* 0x0000000077007221 */ /* 0x000fe20000010000 */
[----:B------:R-:W-:Y:S01]  /*13a0*/  @P4 LEA.HI R117, R117, R152, RZ, 0x3 ;  /* 0x0000009875754211 */ /* 0x000fe200078f18ff */
[----:B--2---:R-:W-:-:S02]  /*13b0*/  FADD.FTZ R155, R155, R120 ;  /* 0x000000789b9b7221 */ /* 0x004fc40000010000 */
[----:B------:R-:W-:Y:S01]  /*13c0*/  FADD.FTZ R116, R0, R121 ;  /* 0x0000007900747221 */ /* 0x000fe20000010000 */
[----:B------:R-:W-:Y:S01]  /*13d0*/  HFMA2.MMA R0, -RZ, RZ, 0, 0 ;  /* 0x00000000ff007435 */ /* 0x000fe200000001ff */
[----:B------:R-:W-:Y:S02]  /*13e0*/  FADD.FTZ R120, R122, R155 ;  /* 0x0000009b7a787221 */ /* 0x000fe40000010000 */
[----:B------:R-:W-:Y:S02]  /*13f0*/  FADD.FTZ R116, R123, R116 ;  /* 0x000000747b747221 */ /* 0x000fe40000010000 */
[----:B------:R-:W-:Y:S01]  /*1400*/  FMUL.FTZ R120, R120, c[0x0][0x1e0] ;  /* 0x0000780078787a20 */ /* 0x000fe20000410000 */
[----:B------:R-:W-:Y:S01]  /*1410*/  @P4 LEA.HI.SX32 R0, R117, R118, 0x1d ;  /* 0x0000007675004211 */ /* 0x000fe200078feaff */
[----:B------:R-:W-:Y:S01]  /*1420*/  FMUL.FTZ R121, R116, c[0x0][0x1e0] ;  /* 0x0000780074797a20 */ /* 0x000fe20000410000 */
[----:B------:R-:W-:Y:S05]  /*1430*/  @!P1 BRA `(.L_x_1684) ;  /* 0x00000c8000009947 */ /* 0x000fea0003800000 */
[----:B------:R-:W-:Y:S01]  /*1440*/  BSSY B1, `(.L_x_1685) ;  /* 0x0000005000017945 */ /* 0x000fe20003800000 */
[----:B------:R-:W-:Y:S05]  /*1450*/  @!P4 BRA `(.L_x_1686) ;  /* 0x000000300000c947 */ /* 0x000fea0003800000 */
[----:B------:R-:W-:-:S05]  /*1460*/  MOV R105, 0x10 ;  /* 0x0000001000697802 */ /* 0x000fca0000000f00 */
[----:B------:R-:W-:-:S06]  /*1470*/  IMAD.WIDE.U32 R104, R0, R105, c[0x0][0x170] ;  /* 0x00005c0000687625 */ /* 0x000fcc00078e0069 */
[----:B------:R-:W5:Y:S02]  /*1480*/  LDG.E.128 R104, [R104.64] ;  /* 0x0000000468687981 */ /* 0x000f64000c1e1d00 */
.L_x_1686:
[----:B------:R-:W-:Y:S05]  /*1490*/  BSYNC B1 ;  /* 0x0000000000017941 */ /* 0x000fea0003800000 */
.L_x_1685:
        /* <DEDUP_REMOVED lines=10> */
.L_x_1688:
[----:B------:R-:W-:Y:S01]  /*1540*/  ULDC.64 UR6, c[0x0][0x218] ;  /* 0x0000860000067ab9 */ /* 0x000fe20000000a00 */
[----:B0-----:R-:W-:Y:S01]  /*1550*/  ISETP.NE.AND P0, PT, R4, RZ, PT ;  /* 0x000000ff0400720c */ /* 0x001fe20003f05270 */
        /* <DEDUP_REMOVED lines=9> */
.L_x_1689:
[----:B------:R-:W-:Y:S05]  /*15f0*/  BSYNC B1 ;  /* 0x0000000000017941 */ /* 0x000fea0003800000 */
.L_x_1687:
        /* <DEDUP_REMOVED lines=12> */
[----:B------:R-:W-:Y:S01]  /*16c0*/  HFMA2.MMA R117, -RZ, RZ, 0, 0 ;  /* 0x00000000ff757435 */ /* 0x000fe200000001ff */
[----:B------:R-:W-:Y:S05]  /*16d0*/  @!P5 BRA `(.L_x_1692) ;  /* 0x000000900000d947 */ /* 0x000fea0003800000 */
[----:B------:R-:W-:Y:S01]  /*16e0*/  PRMT R117, RZ, 0x7610, R96 ;  /* 0x00007610ff757816 */ /* 0x000fe20000000060 */
[----:B------:R-:W-:Y:S05]  /*16f0*/  BRA `(.L_x_1692) ;  /* 0x0000007000007947 */ /* 0x000fea0003800000 */
.L_x_1691:
[----:B0-----:R-:W-:-:S04]  /*1700*/  ISETP.NE.AND P6, PT, R4, RZ, PT ;  /* 0x000000ff0400720c */ /* 0x001fc80003fc5270 */
[----:B------:R-:W-:-:S05]  /*1710*/  FSEL R116, R120, RZ, !P6 ;  /* 0x000000ff78747208 */ /* 0x000fca0007000000 */
[----:B------:R-:W-:-:S04]  /*1720*/  FFMA.FTZ R116, R10, R121, R116 ;  /* 0x000000790a747223 */ /* 0x000fc80000010074 */
[----:B------:R-:W-:Y:S01]  /*1730*/  FADD.FTZ R117, R13, -R116 ;  /* 0x800000740d757221 */ /* 0x000fe20000010000 */
[----:B------:R-:W-:-:S03]  /*1740*/  @P5 PRMT R116, RZ, 0x7610, R96 ;  /* 0x00007610ff745816 */ /* 0x000fc60000000060 */
[----:B------:R-:W-:-:S04]  /*1750*/  FMUL.FTZ R117, R2, R117 ;  /* 0x0000007502757220 */ /* 0x000fc80000410000 */
[----:B------:R-:W-:Y:S02]  /*1760*/  @P5 FADD.FTZ R117, R117, R116 ;  /* 0x0000007475755221 */ /* 0x000fe40000010000 */
.L_x_1692:
[----:B------:R-:W-:Y:S05]  /*1770*/  BSYNC B1 ;  /* 0x0000000000017941 */ /* 0x000fea0003800000 */
.L_x_1690:
        /* <DEDUP_REMOVED lines=14> */
.L_x_1694:
[----:B0-----:R-:W-:-:S04]  /*1860*/  ISETP.NE.AND P6, PT, R4, RZ, PT ;  /* 0x000000ff0400720c */ /* 0x001fc80003fc5270 */
[----:B------:R-:W-:-:S05]  /*1870*/  FSEL R116, R120, RZ, !P6 ;  /* 0x000000ff78747208 */ /* 0x000fca0007000000 */
[----:B------:R-:W-:Y:S01]  /*1880*/  FFMA.FTZ R117, R11, R121, R116 ;  /* 0x000000790b757223 */ /* 0x000fe20000010074 */
[----:B------:R-:W-:-:S03]  /*1890*/  @P5 PRMT R116, RZ, 0x5410, R97 ;  /* 0x00005410ff745816 */ /* 0x000fc60000000061 */
[----:B------:R-:W-:-:S04]  /*18a0*/  FADD.FTZ R117, R124, -R117 ;  /* 0x800000757c757221 */ /* 0x000fc80000010000 */
[----:B------:R-:W-:-:S04]  /*18b0*/  FMUL.FTZ R117, R2, R117 ;  /* 0x0000007502757220 */ /* 0x000fc80000410000 */
[----:B------:R-:W-:Y:S02]  /*18c0*/  @P5 FADD.FTZ R117, R117, R116 ;  /* 0x0000007475755221 */ /* 0x000fe40000010000 */
.L_x_1695:
[----:B------:R-:W-:Y:S05]  /*18d0*/  BSYNC B1 ;  /* 0x0000000000017941 */ /* 0x000fea0003800000 */
.L_x_1693:
        /* <DEDUP_REMOVED lines=14> */
.L_x_1697:
[----:B0-----:R-:W-:-:S04]  /*19c0*/  ISETP.NE.AND P6, PT, R4, RZ, PT ;  /* 0x000000ff0400720c */ /* 0x001fc80003fc5270 */
[----:B------:R-:W-:-:S05]  /*19d0*/  FSEL R116, R120, RZ, !P6 ;  /* 0x000000ff78747208 */ /* 0x000fca0007000000 */
[----:B------:R-:W-:-:S04]  /*19e0*/  FFMA.FTZ R116, R14, R121, R116 ;  /* 0x000000790e747223 */ /* 0x000fc80000010074 */
[----:B------:R-:W-:Y:S01]  /*19f0*/  FADD.FTZ R117, R125, -R116 ;  /* 0x800000747d757221 */ /* 0x000fe20000010000 */
[----:B------:R-:W-:-:S03]  /*1a00*/  @P5 PRMT R116, RZ, 0x7610, R97 ;  /* 0x00007610ff745816 */ /* 0x000fc60000000061 */
[----:B------:R-:W-:-:S04]  /*1a10*/  FMUL.FTZ R117, R2, R117 ;  /* 0x0000007502757220 */ /* 0x000fc80000410000 */
[----:B------:R-:W-:Y:S02]  /*1a20*/  @P5 FADD.FTZ R117, R117, R116 ;  /* 0x0000007475755221 */ /* 0x000fe40000010000 */
.L_x_1698:
[----:B------:R-:W-:Y:S05]  /*1a30*/  BSYNC B1 ;  /* 0x0000000000017941 */ /* 0x000fea0003800000 */
.L_x_1696:
        /* <DEDUP_REMOVED lines=14> */
.L_x_1700:
[----:B0-----:R-:W-:-:S04]  /*1b20*/  ISETP.NE.AND P6, PT, R4, RZ, PT ;  /* 0x000000ff0400720c */ /* 0x001fc80003fc5270 */
[----:B------:R-:W-:-:S05]  /*1b30*/  FSEL R116, R120, RZ, !P6 ;  /* 0x000000ff78747208 */ /* 0x000fca0007000000 */
[----:B------:R-:W-:Y:S01]  /*1b40*/  FFMA.FTZ R117, R15, R121, R116 ;  /* 0x000000790f757223 */ /* 0x000fe20000010074 */
[----:B------:R-:W-:-:S03]  /*1b50*/  @P5 PRMT R116, RZ, 0x5410, R98 ;  /* 0x00005410ff745816 */ /* 0x000fc60000000062 */
[----:B------:R-:W-:-:S04]  /*1b60*/  FADD.FTZ R117, R126, -R117 ;  /* 0x800000757e757221 */ /* 0x000fc80000010000 */
[----:B------:R-:W-:-:S04]  /*1b70*/  FMUL.FTZ R117, R2, R117 ;  /* 0x0000007502757220 */ /* 0x000fc80000410000 */
[----:B------:R-:W-:Y:S02]  /*1b80*/  @P5 FADD.FTZ R117, R117, R116 ;  /* 0x0000007475755221 */ /* 0x000fe40000010000 */
.L_x_1701:
[----:B------:R-:W-:Y:S05]  /*1b90*/  BSYNC B1 ;  /* 0x0000000000017941 */ /* 0x000fea0003800000 */
.L_x_1699:
        /* <DEDUP_REMOVED lines=14> */
.L_x_1703:
[----:B0-----:R-:W-:-:S04]  /*1c80*/  ISETP.NE.AND P6, PT, R4, RZ, PT ;  /* 0x000000ff0400720c */ /* 0x001fc80003fc5270 */
[----:B------:R-:W-:-:S05]  /*1c90*/  FSEL R116, R120, RZ, !P6 ;  /* 0x000000ff78747208 */ /* 0x000fca0007000000 */
[----:B------:R-:W-:-:S04]  /*1ca0*/  FFMA.FTZ R116, R128, R121, R116 ;  /* 0x0000007980747223 */ /* 0x000fc80000010074 */
[----:B------:R-:W-:Y:S01]  /*1cb0*/  FADD.FTZ R117, R127, -R116 ;  /* 0x800000747f757221 */ /* 0x000fe20000010000 */
[----:B------:R-:W-:-:S03]  /*1cc0*/  @P5 PRMT R116, RZ, 0x7610, R98 ;  /* 0x00007610ff745816 */ /* 0x000fc60000000062 */
[----:B------:R-:W-:-:S04]  /*1cd0*/  FMUL.FTZ R117, R2, R117 ;  /* 0x0000007502757220 */ /* 0x000fc80000410000 */
[----:B------:R-:W-:Y:S02]  /*1ce0*/  @P5 FADD.FTZ R117, R117, R116 ;  /* 0x0000007475755221 */ /* 0x000fe40000010000 */
.L_x_1704:
[----:B------:R-:W-:Y:S05]  /*1cf0*/  BSYNC B1 ;  /* 0x0000000000017941 */ /* 0x000fea0003800000 */
.L_x_1702:
        /* <DEDUP_REMOVED lines=14> */
.L_x_1706:
[----:B0-----:R-:W-:-:S04]  /*1de0*/  ISETP.NE.AND P6, PT, R4, RZ, PT ;  /* 0x000000ff0400720c */ /* 0x001fc80003fc5270 */
[----:B------:R-:W-:-:S05]  /*1df0*/  FSEL R116, R120, RZ, !P6 ;  /* 0x000000ff78747208 */ /* 0x000fca0007000000 */
[----:B------:R-:W-:Y:S01]  /*1e00*/  FFMA.FTZ R117, R129, R121, R116 ;  /* 0x0000007981757223 */ /* 0x000fe20000010074 */
[----:B------:R-:W-:-:S03]  /*1e10*/  @P5 PRMT R116, RZ, 0x5410, R99 ;  /* 0x00005410ff745816 */ /* 0x000fc60000000063 */
[----:B------:R-:W-:-:S04]  /*1e20*/  FADD.FTZ R117, R130, -R117 ;  /* 0x8000007582757221 */ /* 0x000fc80000010000 */
[----:B------:R-:W-:-:S04]  /*1e30*/  FMUL.FTZ R117, R2, R117 ;  /* 0x0000007502757220 */ /* 0x000fc80000410000 */
[----:B------:R-:W-:Y:S02]  /*1e40*/  @P5 FADD.FTZ R117, R117, R116 ;  /* 0x0000007475755221 */ /* 0x000fe40000010000 */
.L_x_1707:
[----:B------:R-:W-:Y:S05]  /*1e50*/  BSYNC B1 ;  /* 0x0000000000017941 */ /* 0x000fea0003800000 */
.L_x_1705:
        /* <DEDUP_REMOVED lines=14> */
.L_x_1709:
[----:B0-----:R-:W-:-:S04]  /*1f40*/  ISETP.NE.AND P6, PT, R4, RZ, PT ;  /* 0x000000ff0400720c */ /* 0x001fc80003fc5270 */
[----:B------:R-:W-:-:S05]  /*1f50*/  FSEL R116, R120, RZ, !P6 ;  /* 0x000000ff78747208 */ /* 0x000fca0007000000 */
[----:B------:R-:W-:-:S04]  /*1f60*/  FFMA.FTZ R116, R132, R121, R116 ;  /* 0x0000007984747223 */ /* 0x000fc80000010074 */
[----:B------:R-:W-:Y:S01]  /*1f70*/  FADD.FTZ R117, R131, -R116 ;  /* 0x8000007483757221 */ /* 0x000fe20000010000 */
[----:B------:R-:W-:-:S03]  /*1f80*/  @P5 PRMT R116, RZ, 0x7610, R99 ;  /* 0x00007610ff745816 */ /* 0x000fc60000000063 */
[----:B------:R-:W-:-:S04]  /*1f90*/  FMUL.FTZ R117, R2, R117 ;  /* 0x0000007502757220 */ /* 0x000fc80000410000 */
[----:B------:R-:W-:Y:S02]  /*1fa0*/  @P5 FADD.FTZ R117, R117, R116 ;  /* 0x0000007475755221 */ /* 0x000fe40000010000 */
.L_x_1710:
[----:B------:R-:W-:Y:S05]  /*1fb0*/  BSYNC B1 ;  /* 0x0000000000017941 */ /* 0x000fea0003800000 */
.L_x_1708:
        /* <DEDUP_REMOVED lines=14> */
[----:B-1----:R-:W-:-:S05]  /*20a0*/  @P4 PRMT R116, RZ, 0x7610, R107 ;  /* 0x00007610ff744816 */ /* 0x002fca000000006b */
[----:B------:R-:W-:Y:S02]  /*20b0*/  @P4 FFMA.FTZ R87, R140, R116, R87 ;  /* 0x000000748c574223 */ /* 0x000fe40000010057 */
.L_x_1684:
[----:B------:R-:W-:Y:S05]  /*20c0*/  BSYNC B0 ;  /* 0x0000000000007941 */ /* 0x000fea0003800000 */
.L_x_1683:
[----:B------:R-:W-:Y:S01]  /*20d0*/  BSSY B0, `(.L_x_1711) ;  /* 0x00000c8000007945 */ /* 0x000fe20003800000 */
[----:B------:R-:W-:Y:S05]  /*20e0*/  @!P2 BRA `(.L_x_1712) ;  /* 0x00000c600000a947 */ /* 0x000fea0003800000 */
[----:B------:R-:W-:Y:S01]  /*20f0*/  BSSY B1, `(.L_x_1713) ;  /* 0x0000005000017945 */ /* 0x000fe20003800000 */
[----:B------:R-:W-:Y:S05]  /*2100*/  @!P4 BRA `(.L_x_1714) ;  /* 0x000000300000c947 */ /* 0x000fea0003800000 */
[----:B------:R-:W-:-:S10]  /*2110*/  HFMA2.MMA R105, -RZ, RZ, 0, 9.5367431640625e-07 ;  /* 0x00000010ff697435 */ /* 0x000fd400000001ff */
[----:B------:R-:W-:-:S06]  /*2120*/  IMAD.WIDE.U32 R104, R0, R105, c[0x0][0x170] ;  /* 0x00005c0000687625 */ /* 0x000fcc00078e0069 */
[----:B------:R-:W5:Y:S02]  /*2130*/  LDG.E.128 R104, [R104.64] ;  /* 0x0000000468687981 */ /* 0x000f64000c1e1d00 */
.L_x_1714:
[----:B------:R-:W-:Y:S05]  /*2140*/  BSYNC B1 ;  /* 0x0000000000017941 */ /* 0x000fea0003800000 */
.L_x_1713:
        /* <DEDUP_REMOVED lines=10> */
.L_x_1716:
        /* <DEDUP_REMOVED lines=11> */
.L_x_1717:
[----:B------:R-:W-:Y:S05]  /*22a0*/  BSYNC B1 ;  /* 0x0000000000017941 */ /* 0x000fea0003800000 */
.L_x_1715:
        /* <DEDUP_REMOVED lines=16> */
.L_x_1719:
[----:B0-----:R-:W-:-:S04]  /*23b0*/  ISETP.NE.AND P6, PT, R4, RZ, PT ;  /* 0x000000ff0400720c */ /* 0x001fc80003fc5270 */
[----:B------:R-:W-:-:S05]  /*23c0*/  FSEL R116, R120, RZ, !P6 ;  /* 0x000000ff78747208 */ /* 0x000fca0007000000 */
[----:B------:R-:W-:-:S04]  /*23d0*/  FFMA.FTZ R116, R134, R121, R116 ;  /* 0x0000007986747223 */ /* 0x000fc80000010074 */
[----:B------:R-:W-:Y:S01]  /*23e0*/  FADD.FTZ R117, R137, -R116 ;  /* 0x8000007489757221 */ /* 0x000fe20000010000 */
[----:B------:R-:W-:-:S03]  /*23f0*/  @P5 PRMT R116, RZ, 0x7610, R100 ;  /* 0x00007610ff745816 */ /* 0x000fc60000000064 */
[----:B------:R-:W-:-:S04]  /*2400*/  FMUL.FTZ R117, R2, R117 ;  /* 0x0000007502757220 */ /* 0x000fc80000410000 */
[----:B------:R-:W-:Y:S02]  /*2410*/  @P5 FADD.FTZ R117, R117, R116 ;  /* 0x0000007475755221 */ /* 0x000fe40000010000 */
.L_x_1720:
[----:B------:R-:W-:Y:S05]  /*2420*/  BSYNC B1 ;  /* 0x0000000000017941 */ /* 0x000fea0003800000 */
.L_x_1718:
        /* <DEDUP_REMOVED lines=14> */
.L_x_1722:
[----:B0-----:R-:W-:-:S04]  /*2510*/  ISETP.NE.AND P6, PT, R4, RZ, PT ;  /* 0x000000ff0400720c */ /* 0x001fc80003fc5270 */
[----:B------:R-:W-:-:S05]  /*2520*/  FSEL R116, R120, RZ, !P6 ;  /* 0x000000ff78747208 */ /* 0x000fca0007000000 */
[----:B------:R-:W-:Y:S01]  /*2530*/  FFMA.FTZ R117, R135, R121, R116 ;  /* 0x0000007987757223 */ /* 0x000fe20000010074 */
[----:B------:R-:W-:-:S03]  /*2540*/  @P5 PRMT R116, RZ, 0x5410, R101 ;  /* 0x00005410ff745816 */ /* 0x000fc60000000065 */
[----:B------:R-:W-:-:S04]  /*2550*/  FADD.FTZ R117, R142, -R117 ;  /* 0x800000758e757221 */ /* 0x000fc80000010000 */
[----:B------:R-:W-:-:S04]  /*2560*/  FMUL.FTZ R117, R2, R117 ;  /* 0x0000007502757220 */ /* 0x000fc80000410000 */
[----:B------:R-:W-:Y:S02]  /*2570*/  @P5 FADD.FTZ R117, R117, R116 ;  /* 0x0000007475755221 */ /* 0x000fe40000010000 */
.L_x_1723:
[----:B------:R-:W-:Y:S05]  /*2580*/  BSYNC B1 ;  /* 0x0000000000017941 */ /* 0x000fea0003800000 */
.L_x_1721:
        /* <DEDUP_REMOVED lines=14> */
.L_x_1725:
[----:B0-----:R-:W-:-:S04]  /*2670*/  ISETP.NE.AND P6, PT, R4, RZ, PT ;  /* 0x000000ff0400720c */ /* 0x001fc80003fc5270 */
[----:B------:R-:W-:-:S05]  /*2680*/  FSEL R116, R120, RZ, !P6 ;  /* 0x000000ff78747208 */ /* 0x000fca0007000000 */
[----:B------:R-:W-:-:S04]  /*2690*/  FFMA.FTZ R116, R138, R121, R116 ;  /* 0x000000798a747223 */ /* 0x000fc80000010074 */
[----:B------:R-:W-:Y:S01]  /*26a0*/  FADD.FTZ R117, R139, -R116 ;  /* 0x800000748b757221 */ /* 0x000fe20000010000 */
[----:B------:R-:W-:-:S03]  /*26b0*/  @P5 PRMT R116, RZ, 0x7610, R101 ;  /* 0x00007610ff745816 */ /* 0x000fc60000000065 */
[----:B------:R-:W-:-:S04]  /*26c0*/  FMUL.FTZ R117, R2, R117 ;  /* 0x0000007502757220 */ /* 0x000fc80000410000 */
[----:B------:R-:W-:Y:S02]  /*26d0*/  @P5 FADD.FTZ R117, R117, R116 ;  /* 0x0000007475755221 */ /* 0x000fe40000010000 */
.L_x_1726:
[----:B------:R-:W-:Y:S05]  /*26e0*/  BSYNC B1 ;  /* 0x0000000000017941 */ /* 0x000fea0003800000 */
.L_x_1724:
        /* <DEDUP_REMOVED lines=14> */
.L_x_1728:
[----:B0-----:R-:W-:-:S04]  /*27d0*/  ISETP.NE.AND P6, PT, R4, RZ, PT ;  /* 0x000000ff0400720c */ /* 0x001fc80003fc5270 */
[----:B------:R-:W-:-:S05]  /*27e0*/  FSEL R116, R120, RZ, !P6 ;  /* 0x000000ff78747208 */ /* 0x000fca0007000000 */
[----:B------:R-:W-:Y:S01]  /*27f0*/  FFMA.FTZ R117, R143, R121, R116 ;  /* 0x000000798f757223 */ /* 0x000fe20000010074 */
[----:B------:R-:W-:-:S03]  /*2800*/  @P5 PRMT R116, RZ, 0x5410, R102 ;  /* 0x00005410ff745816 */ /* 0x000fc60000000066 */
[----:B------:R-:W-:-:S04]  /*2810*/  FADD.FTZ R117, R144, -R117 ;  /* 0x8000007590757221 */ /* 0x000fc80000010000 */
[----:B------:R-:W-:-:S04]  /*2820*/  FMUL.FTZ R117, R2, R117 ;  /* 0x0000007502757220 */ /* 0x000fc80000410000 */
[----:B------:R-:W-:Y:S02]  /*2830*/  @P5 FADD.FTZ R117, R117, R116 ;  /* 0x0000007475755221 */ /* 0x000fe40000010000 */
.L_x_1729:
[----:B------:R-:W-:Y:S05]  /*2840*/  BSYNC B1 ;  /* 0x0000000000017941 */ /* 0x000fea0003800000 */
.L_x_1727:
        /* <DEDUP_REMOVED lines=14> */
.L_x_1731:
[----:B0-----:R-:W-:-:S04]  /*2930*/  ISETP.NE.AND P6, PT, R4, RZ, PT ;  /* 0x000000ff0400720c */ /* 0x001fc80003fc5270 */
[----:B------:R-:W-:-:S05]  /*2940*/  FSEL R116, R120, RZ, !P6 ;  /* 0x000000ff78747208 */ /* 0x000fca0007000000 */
[----:B------:R-:W-:-:S04]  /*2950*/  FFMA.FTZ R116, R146, R121, R116 ;  /* 0x0000007992747223 */ /* 0x000fc80000010074 */
[----:B------:R-:W-:Y:S01]  /*2960*/  FADD.FTZ R117, R145, -R116 ;  /* 0x8000007491757221 */ /* 0x000fe20000010000 */
[----:B------:R-:W-:-:S03]  /*2970*/  @P5 PRMT R116, RZ, 0x7610, R102 ;  /* 0x00007610ff745816 */ /* 0x000fc60000000066 */
[----:B------:R-:W-:-:S04]  /*2980*/  FMUL.FTZ R117, R2, R117 ;  /* 0x0000007502757220 */ /* 0x000fc80000410000 */
[----:B------:R-:W-:Y:S02]  /*2990*/  @P5 FADD.FTZ R117, R117, R116 ;  /* 0x0000007475755221 */ /* 0x000fe40000010000 */
.L_x_1732:
[----:B------:R-:W-:Y:S05]  /*29a0*/  BSYNC B1 ;  /* 0x0000000000017941 */ /* 0x000fea0003800000 */
.L_x_1730:
        /* <DEDUP_REMOVED lines=14> */
.L_x_1734:
[----:B0-----:R-:W-:-:S04]  /*2a90*/  ISETP.NE.AND P6, PT, R4, RZ, PT ;  /* 0x000000ff0400720c */ /* 0x001fc80003fc5270 */
[----:B------:R-:W-:-:S05]  /*2aa0*/  FSEL R116, R120, RZ, !P6 ;  /* 0x000000ff78747208 */ /* 0x000fca0007000000 */
[----:B------:R-:W-:Y:S01]  /*2ab0*/  FFMA.FTZ R117, R147, R121, R116 ;  /* 0x0000007993757223 */ /* 0x000fe20000010074 */
[----:B------:R-:W-:-:S03]  /*2ac0*/  @P5 PRMT R116, RZ, 0x5410, R103 ;  /* 0x00005410ff745816 */ /* 0x000fc60000000067 */
[----:B------:R-:W-:-:S04]  /*2ad0*/  FADD.FTZ R117, R148, -R117 ;  /* 0x8000007594757221 */ /* 0x000fc80000010000 */
[----:B------:R-:W-:-:S04]  /*2ae0*/  FMUL.FTZ R117, R2, R117 ;  /* 0x0000007502757220 */ /* 0x000fc80000410000 */
[----:B------:R-:W-:Y:S02]  /*2af0*/  @P5 FADD.FTZ R117, R117, R116 ;  /* 0x0000007475755221 */ /* 0x000fe40000010000 */
.L_x_1735:
[----:B------:R-:W-:Y:S05]  /*2b00*/  BSYNC B1 ;  /* 0x0000000000017941 */ /* 0x000fea0003800000 */
.L_x_1733:
        /* <DEDUP_REMOVED lines=14> */
.L_x_1737:
[----:B0-----:R-:W-:-:S04]  /*2bf0*/  ISETP.NE.AND P3, PT, R4, RZ, PT ;  /* 0x000000ff0400720c */ /* 0x001fc80003f65270 */
[----:B------:R-:W-:-:S05]  /*2c00*/  FSEL R116, R120, RZ, !P3 ;  /* 0x000000ff78747208 */ /* 0x000fca0005800000 */
[----:B------:R-:W-:-:S04]  /*2c10*/  FFMA.FTZ R116, R150, R121, R116 ;  /* 0x0000007996747223 */ /* 0x000fc80000010074 */
[----:B------:R-:W-:-:S04]  /*2c20*/  FADD.FTZ R117, R149, -R116 ;  /* 0x8000007495757221 */ /* 0x000fc80000010000 */
[----:B------:R-:W-:Y:S01]  /*2c30*/  FMUL.FTZ R2, R2, R117 ;  /* 0x0000007502027220 */ /* 0x000fe20000410000 */
[----:B------:R-:W-:-:S05]  /*2c40*/  @P5 PRMT R117, RZ, 0x7610, R103 ;  /* 0x00007610ff755816 */ /* 0x000fca0000000067 */
[----:B------:R-:W-:Y:S02]  /*2c50*/  @P5 FADD.FTZ R2, R2, R117 ;  /* 0x0000007502025221 */ /* 0x000fe40000010000 */
.L_x_1738:
[----:B------:R-:W-:Y:S05]  /*2c60*/  BSYNC B1 ;  /* 0x0000000000017941 */ /* 0x000fea0003800000 */
.L_x_1736:
[----:B------:R-:W-:Y:S01]  /*2c70*/  @P4 FMUL.FTZ R120, R2, c[0x0][0x1ec] ;  /* 0x00007b0002784a20 */ /* 0x000fe20000410000 */
[----:B------:R-:W-:Y:S02]  /*2c80*/  @P0 MOV R119, 0x10 ;  /* 0x0000001000770802 */ /* 0x000fe40000000f00 */
[----:B------:R-:W-:Y:S01]  /*2c90*/  @P4 MOV R117, 0x10 ;  /* 0x0000001000754802 */ /* 0x000fe20000000f00 */
[----:B------:R-:W-:Y:S01]  /*2ca0*/  @P4 FMUL.FTZ R116, R35, R120 ;  /* 0x0000007823744220 */ /* 0x000fe20000410000 */
[----:B------:R-:W-:Y:S01]  /*2cb0*/  @P0 F2FP.BF16.PACK_AB R2, RZ, R2 ;  /* 0x00000002ff02023e */ /* 0x000fe200000010ff */
[----:B------:R-:W-:-:S03]  /*2cc0*/  @P0 IMAD.WIDE.U32 R118, R8, R119, c[0x0][0x258] ;  /* 0x0000960008760625 */ /* 0x000fc600078e0077 */
[----:B------:R-:W-:Y:S01]  /*2cd0*/  @P4 F2FP.BF16.PACK_AB R8, RZ, R116 ;  /* 0x00000074ff08423e */ /* 0x000fe200000010ff */
[----:B------:R-:W-:Y:S01]  /*2ce0*/  @P4 IMAD.WIDE.U32 R116, R0, R117, c[0x0][0x248] ;  /* 0x0000920000744625 */ /* 0x000fe200078e0075 */
[----:B------:R-:W-:Y:S02]  /*2cf0*/  @P0 PRMT R111, R111, 0x5410, R2 ;  /* 0x000054106f6f0816 */ /* 0x000fe40000000002 */
[----:B------:R-:W-:Y:S02]  /*2d00*/  @P4 PRMT R115, R115, 0x5410, R8 ;  /* 0x0000541073734816 */ /* 0x000fe40000000008 */
[----:B------:R-:W-:Y:S01]  /*2d10*/  @P4 PRMT R0, RZ, 0x7610, R107 ;  /* 0x00007610ff004816 */ /* 0x000fe2000000006b */
[----:B------:R1:W-:Y:S04]  /*2d20*/  @P0 STG.E.128 [R118.64], R108 ;  /* 0x0000006c76000986 */ /* 0x0003e8000c101d04 */
[----:B------:R1:W-:Y:S01]  /*2d30*/  @P4 STG.E.128 [R116.64], R112 ;  /* 0x0000007074004986 */ /* 0x0003e2000c101d04 */
[----:B------:R-:W-:-:S03]  /*2d40*/  @P4 FFMA.FTZ R95, R0, R120, R95 ;  /* 0x00000078005f4223 */ /* 0x000fc6000001005f */
.L_x_1712:
[----:B------:R-:W-:Y:S05]  /*2d50*/  BSYNC B0 ;  /* 0x0000000000007941 */ /* 0x000fea0003800000 */
.L_x_1711:
[----:B------:R-:W-:Y:S02]  /*2d60*/  IADD3 R5, R5, c[0x0][0x160], RZ ;  /* 0x0000580005057a10 */ /* 0x000fe40007ffe0ff */
[----:B------:R-:W-:-:S02]  /*2d70*/  LOP3.LUT P3, RZ, R3, 0xff, RZ, 0xc0, !PT ;  /* 0x000000ff03ff7812 */ /* 0x000fc4000786c0ff */
[----:B------:R-:W-:Y:S02]  /*2d80*/  ISETP.GE.AND P0, PT, R5, c[0x0][0x164], PT ;  /* 0x0000590005007a0c */ /* 0x000fe40003f06270 */
[----:B------:R-:W-:-:S11]  /*2d90*/  SEL R3, RZ, 0x1, P3 ;  /* 0x00000001ff037807 */ /* 0x000fd60001800000 */
[----:B01----:R-:W-:Y:S01]  /*2da0*/  @P0 CALL.REL.NOINC `(.L_x_1672) ;  /* 0x0000001000000944 */ /* 0x003fe20003c00000 */
[----:B------:R-:W-:Y:S05]  /*2db0*/  BRA `(.L_x_1739) ;  /* 0xffffd5d000007947 */ /* 0x000fea000383ffff */
.L_x_1672:
[----:B0-----:R-:W0:Y:S01]  /*2dc0*/  S2UR UR6, SR_CTAID.X ;  /* 0x00000000000679c3 */ /* 0x001e220000002500 */
[----:B------:R-:W-:Y:S01]  /*2dd0*/  BSSY B0, `(.L_x_1740) ;  /* 0x0000011000007945 */ /* 0x000fe20003800000 */
[C---:B0-----:R-:W-:Y:S02]  /*2de0*/  LEA.HI R0, R7.reuse, UR6, RZ, 0x19 ;  /* 0x0000000607007c11 */ /* 0x041fe4000f8fc8ff */
[----:B------:R-:W-:-:S03]  /*2df0*/  LOP3.LUT R7, R7, 0x7f, RZ, 0xc0, !PT ;  /* 0x0000007f07077812 */ /* 0x000fc600078ec0ff */
[----:B------:R-:W-:-:S05]  /*2e00*/  IMAD R0, R0, c[0x0][0x168], RZ ;  /* 0x00005a0000007a24 */ /* 0x000fca00078e02ff */
[----:B------:R-:W-:Y:S01]  /*2e10*/  LEA.HI R0, R0, R7, RZ, 0x1d ;  /* 0x0000000700007211 */ /* 0x000fe200078fe8ff */
[----:B------:R-:W-:Y:S05]  /*2e20*/  @!P1 BRA `(.L_x_1741) ;  /* 0x000000b000009947 */ /* 0x000fea0003800000 */
[----:B------:R-:W-:-:S04]  /*2e30*/  IMAD.MOV.U32 R7, RZ, RZ, 0x20 ;  /* 0x00000020ff077424 */ /* 0x000fc800078e00ff */
        /* <DEDUP_REMOVED lines=10> */
.L_x_1741:
[----:B------:R-:W-:Y:S05]  /*2ee0*/  BSYNC B0 ;  /* 0x0000000000007941 */ /* 0x000fea0003800000 */
.L_x_1740:
[----:B------:R-:W-:Y:S05]  /*2ef0*/  @!P2 EXIT ;  /* 0x000000000000a94d */ /* 0x000fea0003800000 */
[----:B0-----:R-:W-:-:S10]  /*2f00*/  HFMA2.MMA R7, -RZ, RZ, 0, 1.9073486328125e-06 ;  /* 0x00000020ff077435 */ /* 0x001fd400000001ff */
        /* <DEDUP_REMOVED lines=10> */
.L_x_1681:
[----:B------:R-:W-:Y:S01]  /*2fb0*/  HFMA2.MMA R154, -RZ, RZ, 0, 1.847743988037109375e-06 ;  /* 0x0000001fff9a7435 */ /* 0x000fe200000001ff */
[----:B------:R-:W-:Y:S01]  /*2fc0*/  MOV R121, R151 ;  /* 0x0000009700797202 */ /* 0x000fe20000000f00 */
[----:B------:R-:W-:Y:S01]  /*2fd0*/  IMAD.MOV.U32 R140, RZ, RZ, 0x10 ;  /* 0x00000010ff8c7424 */ /* 0x000fe200078e00ff */
[----:B------:R-:W-:-:S02]  /*2fe0*/  MOV R155, 0xffffffff ;  /* 0xffffffff009b7802 */ /* 0x000fc40000000f00 */
[----:B-1----:R-:W-:Y:S02]  /*2ff0*/  MOV R116, 0x3010 ;  /* 0x0000301000747802 */ /* 0x002fe40000000f00 */
[----:B0----5:R-:W-:Y:S05]  /*3000*/  CALL.REL.NOINC `($__internal_46_$__cuda_sm70_shflsync_down_p) ;  /* 0x0000046000007944 */ /* 0x021fea0003c00000 */
[----:B-1----:R-:W-:Y:S01]  /*3010*/  IMAD.MOV.U32 R120, RZ, RZ, R121 ;  /* 0x000000ffff787224 */ /* 0x002fe200078e0079 */
[----:B0-----:R-:W-:Y:S05]  /*3020*/  BRA `(.L_x_1742) ;  /* 0xffffe12000007947 */ /* 0x001fea000383ffff */
.L_x_1682:
[----:B------:R-:W-:Y:S01]  /*3030*/  HFMA2.MMA R140, -RZ, RZ, 0, 9.5367431640625e-07 ;  /* 0x00000010ff8c7435 */ /* 0x000fe200000001ff */
[----:B------:R-:W-:Y:S01]  /*3040*/  MOV R121, R152 ;  /* 0x0000009800797202 */ /* 0x000fe20000000f00 */
[----:B------:R-:W-:Y:S01]  /*3050*/  IMAD.MOV.U32 R154, RZ, RZ, 0x1f ;  /* 0x0000001fff9a7424 */ /* 0x000fe200078e00ff */
[----:B------:R-:W-:Y:S02]  /*3060*/  MOV R155, 0xffffffff ;  /* 0xffffffff009b7802 */ /* 0x000fe40000000f00 */
[----:B-1----:R-:W-:Y:S02]  /*3070*/  MOV R116, 0x3090 ;  /* 0x0000309000747802 */ /* 0x002fe40000000f00 */
[----:B0-23-5:R-:W-:Y:S05]  /*3080*/  CALL.REL.NOINC `($__internal_46_$__cuda_sm70_shflsync_down_p) ;  /* 0x000003e000007944 */ /* 0x02dfea0003c00000 */
[----:B------:R-:W-:Y:S01]  /*3090*/  FADD.FTZ R120, R120, R151 ;  /* 0x0000009778787221 */ /* 0x000fe20000010000 */
[----:B0-----:R-:W-:Y:S01]  /*30a0*/  HFMA2.MMA R140, -RZ, RZ, 0, 4.76837158203125e-07 ;  /* 0x00000008ff8c7435 */ /* 0x001fe200000001ff */
[----:B-1----:R-:W-:Y:S01]  /*30b0*/  FADD.FTZ R152, R152, R121 ;  /* 0x0000007998987221 */ /* 0x002fe20000010000 */
[----:B------:R-:W-:Y:S01]  /*30c0*/  MOV R155, 0xffffffff ;  /* 0xffffffff009b7802 */ /* 0x000fe20000000f00 */
[----:B------:R-:W-:Y:S01]  /*30d0*/  IMAD.MOV.U32 R154, RZ, RZ, 0x1f ;  /* 0x0000001fff9a7424 */ /* 0x000fe200078e00ff */
[----:B------:R-:W-:-:S02]  /*30e0*/  MOV R121, R120 ;  /* 0x0000007800797202 */ /* 0x000fc40000000f00 */
[----:B------:R-:W-:Y:S02]  /*30f0*/  MOV R116, 0x3110 ;  /* 0x0000311000747802 */ /* 0x000fe40000000f00 */
[----:B------:R-:W-:Y:S05]  /*3100*/  CALL.REL.NOINC `($__internal_46_$__cuda_sm70_shflsync_down_p) ;  /* 0x0000036000007944 */ /* 0x000fea0003c00000 */
[----:B0-----:R-:W-:Y:S01]  /*3110*/  HFMA2.MMA R140, -RZ, RZ, 0, 4.76837158203125e-07 ;  /* 0x00000008ff8c7435 */ /* 0x001fe200000001ff */
[----:B-1----:R-:W-:Y:S01]  /*3120*/  IMAD.MOV.U32 R119, RZ, RZ, R121 ;  /* 0x000000ffff777224 */ /* 0x002fe200078e0079 */
[----:B------:R-:W-:Y:S01]  /*3130*/  MOV R121, R152 ;  /* 0x0000009800797202 */ /* 0x000fe20000000f00 */
[----:B------:R-:W-:Y:S01]  /*3140*/  IMAD.MOV.U32 R154, RZ, RZ, 0x1f ;  /* 0x0000001fff9a7424 */ /* 0x000fe200078e00ff */
[----:B------:R-:W-:Y:S02]  /*3150*/  MOV R155, 0xffffffff ;  /* 0xffffffff009b7802 */ /* 0x000fe40000000f00 */
[----:B------:R-:W-:Y:S02]  /*3160*/  MOV R116, 0x3180 ;  /* 0x0000318000747802 */ /* 0x000fe40000000f00 */
[----:B------:R-:W-:Y:S05]  /*3170*/  CALL.REL.NOINC `($__internal_46_$__cuda_sm70_shflsync_down_p) ;  /* 0x000002f000007944 */ /* 0x000fea0003c00000 */
[----:B------:R-:W-:Y:S01]  /*3180*/  FADD.FTZ R120, R119, R120 ;  /* 0x0000007877787221 */ /* 0x000fe20000010000 */
[----:B0-----:R-:W-:Y:S01]  /*3190*/  HFMA2.MMA R140, -RZ, RZ, 0, 2.384185791015625e-07 ;  /* 0x00000004ff8c7435 */ /* 0x001fe200000001ff */
[----:B-1----:R-:W-:Y:S01]  /*31a0*/  FADD.FTZ R152, R152, R121 ;  /* 0x0000007998987221 */ /* 0x002fe20000010000 */
[----:B------:R-:W-:Y:S01]  /*31b0*/  MOV R155, 0xffffffff ;  /* 0xffffffff009b7802 */ /* 0x000fe20000000f00 */
[----:B------:R-:W-:Y:S01]  /*31c0*/  IMAD.MOV.U32 R154, RZ, RZ, 0x1f ;  /* 0x0000001fff9a7424 */ /* 0x000fe200078e00ff */
[----:B------:R-:W-:-:S02]  /*31d0*/  MOV R121, R120 ;  /* 0x0000007800797202 */ /* 0x000fc40000000f00 */
[----:B------:R-:W-:Y:S02]  /*31e0*/  MOV R116, 0x3200 ;  /* 0x0000320000747802 */ /* 0x000fe40000000f00 */
[----:B------:R-:W-:Y:S05]  /*31f0*/  CALL.REL.NOINC `($__internal_46_$__cuda_sm70_shflsync_down_p) ;  /* 0x0000027000007944 */ /* 0x000fea0003c00000 */
[----:B0-----:R-:W-:Y:S01]  /*3200*/  HFMA2.MMA R140, -RZ, RZ, 0, 2.384185791015625e-07 ;  /* 0x00000004ff8c7435 */ /* 0x001fe200000001ff */
[----:B-1----:R-:W-:Y:S01]  /*3210*/  MOV R119, R121 ;  /* 0x0000007900777202 */ /* 0x002fe20000000f00 */
[----:B------:R-:W-:Y:S01]  /*3220*/  IMAD.MOV.U32 R121, RZ, RZ, R152 ;  /* 0x000000ffff797224 */ /* 0x000fe200078e0098 */
[----:B------:R-:W-:Y:S02]  /*3230*/  MOV R154, 0x1f ;  /* 0x0000001f009a7802 */ /* 0x000fe40000000f00 */
[----:B------:R-:W-:Y:S02]  /*3240*/  MOV R155, 0xffffffff ;  /* 0xffffffff009b7802 */ /* 0x000fe40000000f00 */
[----:B------:R-:W-:Y:S02]  /*3250*/  MOV R116, 0x3270 ;  /* 0x0000327000747802 */ /* 0x000fe40000000f00 */
[----:B------:R-:W-:Y:S05]  /*3260*/  CALL.REL.NOINC `($__internal_46_$__cuda_sm70_shflsync_down_p) ;  /* 0x0000020000007944 */ /* 0x000fea0003c00000 */
[----:B------:R-:W-:Y:S01]  /*3270*/  FADD.FTZ R120, R119, R120 ;  /* 0x0000007877787221 */ /* 0x000fe20000010000 */
[----:B0-----:R-:W-:Y:S01]  /*3280*/  HFMA2.MMA R154, -RZ, RZ, 0, 1.847743988037109375e-06 ;  /* 0x0000001fff9a7435 */ /* 0x001fe200000001ff */
[----:B-1----:R-:W-:Y:S01]  /*3290*/  FADD.FTZ R152, R152, R121 ;  /* 0x0000007998987221 */ /* 0x002fe20000010000 */
[----:B------:R-:W-:Y:S01]  /*32a0*/  MOV R155, 0xffffffff ;  /* 0xffffffff009b7802 */ /* 0x000fe20000000f00 */
[----:B------:R-:W-:Y:S01]  /*32b0*/  IMAD.MOV.U32 R140, RZ, RZ, 0x2 ;  /* 0x00000002ff8c7424 */ /* 0x000fe200078e00ff */
[----:B------:R-:W-:-:S02]  /*32c0*/  MOV R121, R120 ;  /* 0x0000007800797202 */ /* 0x000fc40000000f00 */
[----:B------:R-:W-:Y:S02]  /*32d0*/  MOV R116, 0x32f0 ;  /* 0x000032f000747802 */ /* 0x000fe40000000f00 */
[----:B------:R-:W-:Y:S05]  /*32e0*/  CALL.REL.NOINC `($__internal_46_$__cuda_sm70_shflsync_down_p) ;  /* 0x0000018000007944 */ /* 0x000fea0003c00000 */
[----:B0-----:R-:W-:Y:S01]  /*32f0*/  HFMA2.MMA R140, -RZ, RZ, 0, 1.1920928955078125e-07 ;  /* 0x00000002ff8c7435 */ /* 0x001fe200000001ff */
[----:B-1----:R-:W-:Y:S01]  /*3300*/  IMAD.MOV.U32 R119, RZ, RZ, R121 ;  /* 0x000000ffff777224 */ /* 0x002fe200078e0079 */
[----:B------:R-:W-:Y:S01]  /*3310*/  MOV R121, R152 ;  /* 0x0000009800797202 */ /* 0x000fe20000000f00 */
[----:B------:R-:W-:Y:S01]  /*3320*/  IMAD.MOV.U32 R155, RZ, RZ, -0x1 ;  /* 0xffffffffff9b7424 */ /* 0x000fe200078e00ff */
[----:B------:R-:W-:Y:S02]  /*3330*/  MOV R154, 0x1f ;  /* 0x0000001f009a7802 */ /* 0x000fe40000000f00 */
[----:B------:R-:W-:Y:S02]  /*3340*/  MOV R116, 0x3360 ;  /* 0x0000336000747802 */ /* 0x000fe40000000f00 */
[----:B------:R-:W-:Y:S05]  /*3350*/  CALL.REL.NOINC `($__internal_46_$__cuda_sm70_shflsync_down_p) ;  /* 0x0000011000007944 */ /* 0x000fea0003c00000 */
[----:B------:R-:W-:Y:S01]  /*3360*/  FADD.FTZ R122, R119, R120 ;  /* 0x00000078777a7221 */ /* 0x000fe20000010000 */
[----:B0-----:R-:W-:Y:S01]  /*3370*/  HFMA2.MMA R140, -RZ, RZ, 0, 5.9604644775390625e-08 ;  /* 0x00000001ff8c7435 */ /* 0x001fe200000001ff */
[----:B-1----:R-:W-:Y:S01]  /*3380*/  FADD.FTZ R141, R152, R121 ;  /* 0x00000079988d7221 */ /* 0x002fe20000010000 */
[----:B------:R-:W-:Y:S01]  /*3390*/  MOV R154, 0x1f ;  /* 0x0000001f009a7802 */ /* 0x000fe20000000f00 */
[----:B------:R-:W-:Y:S01]  /*33a0*/  IMAD.MOV.U32 R121, RZ, RZ, R122 ;  /* 0x000000ffff797224 */ /* 0x000fe200078e007a */
[----:B------:R-:W-:-:S02]  /*33b0*/  MOV R155, 0xffffffff ;  /* 0xffffffff009b7802 */ /* 0x000fc40000000f00 */
[----:B------:R-:W-:Y:S02]  /*33c0*/  MOV R116, 0x33e0 ;  /* 0x000033e000747802 */ /* 0x000fe40000000f00 */
[----:B------:R-:W-:Y:S05]  /*33d0*/  CALL.REL.NOINC `($__internal_46_$__cuda_sm70_shflsync_down_p) ;  /* 0x0000009000007944 */ /* 0x000fea0003c00000 */
[----:B0-----:R-:W-:Y:S01]  /*33e0*/  HFMA2.MMA R140, -RZ, RZ, 0, 5.9604644775390625e-08 ;  /* 0x00000001ff8c7435 */ /* 0x001fe200000001ff */
[----:B-1----:R-:W-:Y:S01]  /*33f0*/  MOV R123, R121 ;  /* 0x00000079007b7202 */ /* 0x002fe20000000f00 */
[----:B------:R-:W-:Y:S01]  /*3400*/  IMAD.MOV.U32 R154, RZ, RZ, 0x1f ;  /* 0x0000001fff9a7424 */ /* 0x000fe200078e00ff */
[----:B------:R-:W-:Y:S02]  /*3410*/  MOV R121, R141 ;  /* 0x0000008d00797202 */ /* 0x000fe40000000f00 */
[----:B------:R-:W-:Y:S02]  /*3420*/  MOV R155, 0xffffffff ;  /* 0xffffffff009b7802 */ /* 0x000fe40000000f00 */
[----:B------:R-:W-:Y:S02]  /*3430*/  MOV R116, 0x3450 ;  /* 0x0000345000747802 */ /* 0x000fe40000000f00 */
[----:B------:R-:W-:Y:S05]  /*3440*/  CALL.REL.NOINC `($__internal_46_$__cuda_sm70_shflsync_down_p) ;  /* 0x0000002000007944 */ /* 0x000fea0003c00000 */
[----:B-1----:R-:W-:Y:S01]  /*3450*/  MOV R152, R121 ;  /* 0x0000007900987202 */ /* 0x002fe20000000f00 */
[----:B0-----:R-:W-:Y:S05]  /*3460*/  BRA `(.L_x_1743) ;  /* 0xffffde0000007947 */ /* 0x001fea000383ffff */
        .weak           $__internal_46_$__cuda_sm70_shflsync_down_p
        .type           $__internal_46_$__cuda_sm70_shflsync_down_p,@function
        .size           $__internal_46_$__cuda_sm70_shflsync_down_p,(.L_x_6848 - $__internal_46_$__cuda_sm70_shflsync_down_p)
$__internal_46_$__cuda_sm70_shflsync_down_p:
[----:B------:R-:W-:Y:S01]  /*3470*/  HFMA2.MMA R117, -RZ, RZ, 0, 0 ;  /* 0x00000000ff757435 */ /* 0x000fe200000001ff */
[----:B------:R-:W-:Y:S04]  /*3480*/  WARPSYNC R155 ;  /* 0x0000009b00007348 */ /* 0x000fe80003800000 */
[----:B------:R0:W1:Y:S01]  /*3490*/  SHFL.DOWN PT, R121, R121, R140, R154 ;  /* 0x0800008c79797389 */ /* 0x00006200000e009a */
[----:B------:R-:W-:Y:S05]  /*34a0*/  RET.REL.NODEC R116 `(_ZN10layer_norm13ln_bwd_kernelINS_13Kernel_traitsIf13__nv_bfloat16S2_S2_fjLj2048ELj1ELj1ELj4ELj16ENS_18Kernel_traits_baseILj2048EfS2_S2_S2_fjLj128EEEEELb0ELb1ELb1ELb0EEEvNS_9BwdParamsE) ;  /* 0xffffcb5074007950 */ /* 0x000fea0003c3ffff */
.L_x_1744:
        /* <DEDUP_REMOVED lines=13> */
.L_x_6848:


//--------------------- .text._ZN10layer_norm13ln_bwd_kernelINS_13Kernel_traitsIf13__nv_bfloat16S2_S2_fjLj2048ELj1ELj1ELj4ELj16ENS_18Kernel_traits_baseILj2048EfS2_S2_S2_fjLj128EEEEELb0ELb1ELb1ELb1EEEvNS_9BwdParamsE --------------------------
	.section	.text._ZN10layer_norm13ln_bwd_kernelINS_13Kernel_traitsIf13__nv_bfloat16S2_S2_fjLj2048ELj1ELj1ELj4ELj16ENS_18Kernel_traits_baseILj2048EfS2_S2_S2_fjLj128EEEEELb0ELb1ELb1ELb1EEEvNS_9BwdParamsE,"ax",@progbits
	.sectioninfo	@"SHI_REGISTERS=163"
	.align	128
        .global         _ZN10layer_norm13ln_bwd_kernelINS_13Kernel_traitsIf13__nv_bfloat16S2_S2_fjLj2048ELj1ELj1ELj4ELj16ENS_18Kernel_traits_baseILj2048EfS2_S2_S2_fjLj128EEEEELb0ELb1ELb1ELb1EEEvNS_9BwdParamsE
        .type           _ZN10layer_norm13ln_bwd_kernelINS_13Kernel_traitsIf13__nv_bfloat16S2_S2_fjLj2048ELj1ELj1ELj4ELj16ENS_18Kernel_traits_baseILj2048EfS2_S2_S2_fjLj128EEEEELb0ELb1ELb1ELb1EEEvNS_9BwdParamsE,@function
        .size           _ZN10layer_norm13ln_bwd_kernelINS_13Kernel_traitsIf13__nv_bfloat16S2_S2_fjLj2048ELj1ELj1ELj4ELj16ENS_18Kernel_traits_baseILj2048EfS2_S2_S2_fjLj128EEEEELb0ELb1ELb1ELb1EEEvNS_9BwdParamsE,(.L_x_6849 - _ZN10layer_norm13ln_bwd_kernelINS_13Kernel_traitsIf13__nv_bfloat16S2_S2_fjLj2048ELj1ELj1ELj4ELj16ENS_18Kernel_traits_baseILj2048EfS2_S2_S2_fjLj128EEEEELb0ELb1ELb1ELb1EEEvNS_9BwdParamsE)
        .other          _ZN10layer_norm13ln_bwd_kernelINS_13Kernel_traitsIf13__nv_bfloat16S2_S2_fjLj2048ELj1ELj1ELj4ELj16ENS_18Kernel_traits_baseILj2048EfS2_S2_S2_fjLj128EEEEELb0ELb1ELb1ELb1EEEvNS_9BwdParamsE,@"STO_CUDA_ENTRY STV_DEFAULT"
_ZN10layer_norm13ln_bwd_kernelINS_13Kernel_traitsIf13__nv_bfloat16S2_S2_fjLj2048ELj1ELj1ELj4ELj16ENS_18Kernel_traits_baseILj2048EfS2_S2_S2_fjLj128EEEEELb0ELb1ELb1ELb1EEEvNS_9BwdParamsE:
.text._ZN10layer_norm13ln_bwd_kernelINS_13Kernel_traitsIf13__nv_bfloat16S2_S2_fjLj2048ELj1ELj1ELj4ELj16ENS_18Kernel_traits_baseILj2048EfS2_S2_S2_fjLj128EEEEELb0ELb1ELb1ELb1EEEvNS_9BwdParamsE:
        /* <DEDUP_REMOVED lines=32> */
.L_x_1745:
[----:B------:R-:W-:-:S04]  /*0200*/  SHF.L.U32 R3, R0, 0x5, RZ ;  /* 0x0000000500037819 */ /* 0x000fc800000006ff */
[----:B------:R-:W-:-:S04]  /*0210*/  LOP3.LUT R3, R3, 0xfe0, RZ, 0xc0, !PT ;  /* 0x00000fe003037812 */ /* 0x000fc800078ec0ff */
[C---:B------:R-:W-:Y:S02]  /*0220*/  IADD3 R6, P1, R3.reuse, c[0x0][0x1c8], RZ ;  /* 0x0000720003067a10 */ /* 0x040fe40007f3e0ff */
[----:B------:R-:W-:-:S03]  /*0230*/  IADD3 R4, P0, R3, c[0x0][0x1b0], RZ ;  /* 0x00006c0003047a10 */ /* 0x000fc60007f1e0ff */
[----:B------:R-:W-:Y:S01]  /*0240*/  IMAD.X R7, RZ, RZ, c[0x0][0x1cc], P1 ;  /* 0x00007300ff077624 */ /* 0x000fe200008e06ff */
[----:B------:R-:W0:Y:S01]  /*0250*/  LDC.U8 R3, c[0x0][0x1f0] ;  /* 0x00007c00ff037b82 */ /* 0x000e220000000000 */
[----:B------:R-:W-:Y:S01]  /*0260*/  HFMA2.MMA R8, -RZ, RZ, 0, 5.9604644775390625e-08 ;  /* 0x00000001ff087435 */ /* 0x000fe200000001ff */
[----:B------:R-:W-:Y:S02]  /*0270*/  IADD3.X R5, RZ, c[0x0][0x1b4], RZ, P0, !PT ;  /* 0x00006d00ff057a10 */ /* 0x000fe400007fe4ff */
[----:B------:R1:W5:Y:S04]  /*0280*/  LDG.E.128 R36, [R6.64] ;  /* 0x0000000406247981 */ /* 0x000368000c1e1d00 */
[----:B------:R1:W5:Y:S04]  /*0290*/  LDG.E.128 R32, [R6.64+0x10] ;  /* 0x0000100406207981 */ /* 0x000368000c1e1d00 */
[----:B------:R1:W5:Y:S04]  /*02a0*/  LDG.E.128 R28, [R6.64+0x1000] ;  /* 0x00100004061c7981 */ /* 0x000368000c1e1d00 */
[----:B------:R1:W5:Y:S01]  /*02b0*/  LDG.E.128 R24, [R6.64+0x1010] ;  /* 0x0010100406187981 */ /* 0x000362000c1e1d00 */
        /* <DEDUP_REMOVED lines=28> */
[----:B012---:R-:W-:-:S02]  /*0480*/  PRMT R4, R8, 0x7610, R4 ;  /* 0x0000761008047816 */ /* 0x007fc40000000004 */
.L_x_1802:
[----:B------:R-:W-:-:S05]  /*0490*/  MOV R123, 0x4 ;  /* 0x00000004007b7802 */ /* 0x000fca0000000f00 */
[----:B------:R-:W-:-:S05]  /*04a0*/  IMAD.WIDE R118, R2, R123, c[0x0][0x1d8] ;  /* 0x0000760002767625 */ /* 0x000fca00078e027b */
[----:B------:R0:W2:Y:S01]  /*04b0*/  LDG.E R142, [R118.64] ;  /* 0x00000004768e7981 */ /* 0x0000a2000c1e1900 */
[----:B------:R-:W-:-:S04]  /*04c0*/  IMAD.WIDE R120, R2, R123, c[0x0][0x1d0] ;  /* 0x0000740002787625 */ /* 0x000fc800078e027b */
[----:B------:R-:W-:Y:S02]  /*04d0*/  IMAD R122, R2, c[0x0][0x168], RZ ;  /* 0x00005a00027a7a24 */ /* 0x000fe400078e02ff */
[----:B-----5:R1:W5:Y:S01]  /*04e0*/  LDG.E R120, [R120.64] ;  /* 0x0000000478787981 */ /* 0x020362000c1e1900 */
[----:B------:R-:W-:Y:S01]  /*04f0*/  LOP3.LUT R140, R0, 0x7f, RZ, 0xc0, !PT ;  /* 0x0000007f008c7812 */ /* 0x000fe200078ec0ff */
[----:B------:R-:W-:Y:S01]  /*0500*/  IMAD.WIDE R116, R2, R123, c[0x0][0x1a8] ;  /* 0x00006a0002747625 */ /* 0x000fe200078e027b */
[----:B------:R-:W-:-:S04]  /*0510*/  SHF.R.S32.HI R141, RZ, 0x1f, R122 ;  /* 0x0000001fff8d7819 */ /* 0x000fc8000001147a */
[----:B------:R-:W-:Y:S01]  /*0520*/  LEA.HI R141, R141, R122, RZ, 0x3 ;  /* 0x0000007a8d8d7211 */ /* 0x000fe200078f18ff */
[----:B------:R-:W-:Y:S01]  /*0530*/  BSSY B0, `(.L_x_1747) ;  /* 0x00000b9000007945 */ /* 0x000fe20003800000 */
[----:B------:R3:W5:Y:S02]  /*0540*/  LDG.E R149, [R116.64] ;  /* 0x0000000474957981 */ /* 0x000764000c1e1900 */
[----:B------:R-:W-:Y:S02]  /*0550*/  LEA.HI.SX32 R151, R141, R140, 0x1d ;  /* 0x0000008c8d977211 */ /* 0x000fe400078feaff */
[----:B------:R-:W-:Y:S02]  /*0560*/  MOV R122, 0x10 ;  /* 0x00000010007a7802 */ /* 0x000fe40000000f00 */
[----:B------:R-:W-:-:S03]  /*0570*/  IADD3 R150, R151, 0x80, RZ ;  /* 0x0000008097967810 */ /* 0x000fc60007ffe0ff */
[----:B0-----:R-:W-:-:S04]  /*0580*/  IMAD.WIDE.U32 R118, R151, R122, c[0x0][0x218] ;  /* 0x0000860097767625 */ /* 0x001fc800078e007a */
[----:B---3--:R-:W-:Y:S01]  /*0590*/  IMAD.WIDE.U32 R116, R150, R122, c[0x0][0x218] ;  /* 0x0000860096747625 */ /* 0x008fe200078e007a */
[----:B--2---:R-:W-:-:S13]  /*05a0*/  ISETP.GT.AND P1, PT, R142, RZ, PT ;  /* 0x000000ff8e00720c */ /* 0x004fda0003f24270 */
[----:B------:R-:W-:Y:S05]  /*05b0*/  @P1 BRA `(.L_x_1748) ;  /* 0x000000a000001947 */ /* 0x000fea0003800000 */
[----:B-1----:R-:W-:Y:S01]  /*05c0*/  ISETP.NE.U32.AND P0, PT, RZ, c[0x0][0x218], PT ;  /* 0x00008600ff007a0c */ /* 0x002fe20003f05070 */
[----:B------:R-:W-:Y:S01]  /*05d0*/  HFMA2.MMA R121, -RZ, RZ, 0, 0 ;  /* 0x00000000ff797435 */ /* 0x000fe200000001ff */
[----:B------:R-:W-:Y:S02]  /*05e0*/  IMAD.MOV.U32 R122, RZ, RZ, RZ ;  /* 0x000000ffff7a7224 */ /* 0x000fe400078e00ff */
[----:B------:R-:W-:-:S13]  /*05f0*/  ISETP.NE.AND.EX P0, PT, RZ, c[0x0][0x21c], PT, P0 ;  /* 0x00008700ff007a0c */ /* 0x000fda0003f05300 */
[----:B------:R-:W-:Y:S05]  /*0600*/  @!P0 BRA `(.L_x_1749) ;  /* 0x00000ab000008947 */ /* 0x000fea0003800000 */
[----:B------:R0:W5:Y:S04]  /*0610*/  LDG.E.128 R20, [R118.64] ;  /* 0x0000000476147981 */ /* 0x000168000c1e1d00 */
[----:B------:R0:W5:Y:S01]  /*0620*/  LDG.E.128 R16, [R116.64] ;  /* 0x0000000474107981 */ /* 0x000162000c1e1d00 */
[----:B------:R-:W-:Y:S02]  /*0630*/  MOV R122, RZ ;  /* 0x000000ff007a7202 */ /* 0x000fe40000000f00 */
[----:B------:R-:W-:Y:S01]  /*0640*/  MOV R121, RZ ;  /* 0x000000ff00797202 */ /* 0x000fe20000000f00 */
[----:B------:R-:W-:Y:S05]  /*0650*/  BRA `(.L_x_1749) ;  /* 0x00000a6000007947 */ /* 0x000fea0003800000 */
.L_x_1748:
[----:B-1----:R-:W-:Y:S01]  /*0660*/  IADD3 R5, R142, -0x1, RZ ;  /* 0xffffffff8e057810 */ /* 0x002fe20007ffe0ff */
[----:B------:R-:W-:-:S04]  /*0670*/  IMAD.WIDE.U32 R8, R151, R122, c[0x0][0x188] ;  /* 0x0000620097087625 */ /* 0x000fc800078e007a */
[----:B------:R-:W-:Y:S02]  /*0680*/  IMAD R5, R5, c[0x0][0x168], RZ ;  /* 0x00005a0005057a24 */ /* 0x000fe400078e02ff */
[----:B------:R-:W-:Y:S01]  /*0690*/  IMAD.WIDE.U32 R124, R150, R122, c[0x0][0x188] ;  /* 0x00006200967c7625 */ /* 0x000fe200078e007a */
[----:B------:R-:W2:Y:S02]  /*06a0*/  LDG.E.128 R8, [R8.64] ;  /* 0x0000000408087981 */ /* 0x000ea4000c1e1d00 */
[----:B------:R-:W-:-:S03]  /*06b0*/  SHF.R.S32.HI R6, RZ, 0x1f, R5 ;  /* 0x0000001fff067819 */ /* 0x000fc60000011405 */
[----:B------:R-:W3:Y:S01]  /*06c0*/  LDG.E.128 R124, [R124.64] ;  /* 0x000000047c7c7981 */ /* 0x000ee2000c1e1d00 */
[----:B------:R-:W-:Y:S01]  /*06d0*/  LEA.HI R5, R6, R5, RZ, 0x3 ;  /* 0x0000000506057211 */ /* 0x000fe200078f18ff */
[----:B------:R-:W-:-:S03]  /*06e0*/  IMAD.WIDE R6, R2, R123, c[0x0][0x1a0] ;  /* 0x0000680002067625 */ /* 0x000fc600078e027b */
[----:B------:R-:W-:-:S03]  /*06f0*/  LEA.HI.SX32 R5, R5, R140, 0x1d ;  /* 0x0000008c05057211 */ /* 0x000fc600078feaff */
[----:B------:R0:W4:Y:S01]  /*0700*/  LDG.E R6, [R6.64] ;  /* 0x0000000406067981 */ /* 0x000122000c1e1900 */
[C---:B------:R-:W-:Y:S01]  /*0710*/  IADD3 R129, R5.reuse, 0x80, RZ ;  /* 0x0000008005817810 */ /* 0x040fe20007ffe0ff */
[----:B------:R-:W-:-:S04]  /*0720*/  IMAD.WIDE.U32 R12, R5, R122, c[0x0][0x208] ;  /* 0x00008200050c7625 */ /* 0x000fc800078e007a */
[----:B------:R-:W-:Y:S02]  /*0730*/  IMAD.WIDE.U32 R128, R129, R122, c[0x0][0x208] ;  /* 0x0000820081807625 */ /* 0x000fe400078e007a */
[----:B------:R-:W3:Y:S04]  /*0740*/  LDG.E.128 R12, [R12.64] ;  /* 0x000000040c0c7981 */ /* 0x000ee8000c1e1d00 */
[----:B------:R-:W3:Y:S01]  /*0750*/  LDG.E.128 R128, [R128.64] ;  /* 0x0000000480807981 */ /* 0x000ee2000c1e1d00 */
        /* <DEDUP_REMOVED lines=10> */
[----:B----4-:R-:W-:Y:S02]  /*0800*/  FSEL R140, R6, RZ, !P0 ;  /* 0x000000ff068c7208 */ /* 0x010fe40004000000 */
[----:B------:R-:W-:Y:S02]  /*0810*/  PRMT R119, RZ, 0x7610, R10 ;  /* 0x00007610ff777816 */ /* 0x000fe4000000000a */
[----:B---3--:R-:W-:Y:S01]  /*0820*/  PRMT R137, RZ, 0x7610, R126 ;  /* 0x00007610ff897816 */ /* 0x008fe2000000007e */
[C---:B------:R-:W-:Y:S01]  /*0830*/  FADD.FTZ R6, -R140.reuse, R5 ;  /* 0x000000058c067221 */ /* 0x040fe20000010100 */
[----:B------:R-:W-:Y:S01]  /*0840*/  PRMT R138, RZ, 0x5410, R127 ;  /* 0x00005410ff8a7816 */ /* 0x000fe2000000007f */
[C---:B------:R-:W-:Y:S01]  /*0850*/  FADD.FTZ R8, -R140.reuse, R8 ;  /* 0x000000088c087221 */ /* 0x040fe20000010100 */
[----:B------:R-:W-:Y:S01]  /*0860*/  PRMT R121, RZ, 0x5410, R11 ;  /* 0x00005410ff797816 */ /* 0x000fe2000000000b */
[----:B------:R-:W-:Y:S01]  /*0870*/  FADD.FTZ R10, -R140, R7 ;  /* 0x000000078c0a7221 */ /* 0x000fe20000010100 */
        /* <DEDUP_REMOVED lines=10> */
[----:B------:R-:W-:Y:S01]  /*0920*/  PRMT R134, RZ, 0x7610, R14 ;  /* 0x00007610ff867816 */ /* 0x000fe2000000000e */
[----:B------:R-:W-:Y:S01]  /*0930*/  FADD.FTZ R14, -R140, R118 ;  /* 0x000000768c0e7221 */ /* 0x000fe20000010100 */
[--C-:B------:R-:W-:Y:S02]  /*0940*/  PRMT R13, RZ, 0x5410, R124.reuse ;  /* 0x00005410ff0d7816 */ /* 0x100fe4000000007c */
[----:B------:R-:W-:Y:S02]  /*0950*/  PRMT R15, RZ, 0x7610, R124 ;  /* 0x00007610ff0f7816 */ /* 0x000fe4000000007c */
[----:B------:R-:W-:-:S02]  /*0960*/  PRMT R125, RZ, 0x7610, R125 ;  /* 0x00007610ff7d7816 */ /* 0x000fc4000000007d */
[----:B------:R-:W-:Y:S02]  /*0970*/  PRMT R123, RZ, 0x5410, R126 ;  /* 0x00005410ff7b7816 */ /* 0x000fe4000000007e */
[----:B------:R-:W-:Y:S01]  /*0980*/  PRMT R148, RZ, 0x7610, R127 ;  /* 0x00007610ff947816 */ /* 0x000fe2000000007f */
[C---:B------:R-:W-:Y:S02]  /*0990*/  FADD.FTZ R124, -R140.reuse, R119 ;  /* 0x000000778c7c7221 */ /* 0x040fe40000010100 */
[C---:B------:R-:W-:Y:S01]  /*09a0*/  FADD.FTZ R158, -R140.reuse, R137 ;  /* 0x000000898c9e7221 */ /* 0x040fe20000010100 */
[----:B------:R-:W-:Y:S01]  /*09b0*/  PRMT R137, RZ, 0x5410, R128 ;  /* 0x00005410ff897816 */ /* 0x000fe20000000080 */
[C---:B------:R-:W-:Y:S01]  /*09c0*/  FADD.FTZ R160, -R140.reuse, R138 ;  /* 0x0000008a8ca07221 */ /* 0x040fe20000010100 */
[----:B------:R-:W-:Y:S01]  /*09d0*/  PRMT R138, RZ, 0x7610, R128 ;  /* 0x00007610ff8a7816 */ /* 0x000fe20000000080 */
[----:B-----5:R-:W-:Y:S02]  /*09e0*/  FMUL.FTZ R5, R149, R6 ;  /* 0x0000000695057220 */ /* 0x020fe40000410000 */
[----:B------:R-:W-:-:S02]  /*09f0*/  FADD.FTZ R126, -R140, R121 ;  /* 0x000000798c7e7221 */ /* 0x000fc40000010100 */
[C---:B------:R-:W-:Y:S02]  /*0a00*/  FMUL.FTZ R6, R149.reuse, R8 ;  /* 0x0000000895067220 */ /* 0x040fe40000410000 */
[C---:B------:R-:W-:Y:S02]  /*0a10*/  FMUL.FTZ R7, R149.reuse, R10 ;  /* 0x0000000a95077220 */ /* 0x040fe40000410000 */
[----:B------:R-:W-:Y:S02]  /*0a20*/  FMUL.FTZ R8, R149, R12 ;  /* 0x0000000c95087220 */ /* 0x000fe40000410000 */
[----:B------:R-:W-:Y:S02]  /*0a30*/  FMUL.FTZ R128, R52, R139 ;  /* 0x0000008b34807220 */ /* 0x000fe40000410000 */
[C---:B------:R-:W-:Y:S02]  /*0a40*/  FADD.FTZ R142, -R140.reuse, R11 ;  /* 0x0000000b8c8e7221 */ /* 0x040fe40000010100 */
[----:B------:R-:W-:-:S02]  /*0a50*/  FADD.FTZ R144, -R140, R13 ;  /* 0x0000000d8c907221 */ /* 0x000fc40000010100 */
[C---:B------:R-:W-:Y:S02]  /*0a60*/  FADD.FTZ R146, -R140.reuse, R15 ;  /* 0x0000000f8c927221 */ /* 0x040fe40000010100 */
[C---:B------:R-:W-:Y:S02]  /*0a70*/  FADD.FTZ R152, -R140.reuse, R122 ;  /* 0x0000007a8c987221 */ /* 0x040fe40000010100 */
[C---:B------:R-:W-:Y:S02]  /*0a80*/  FADD.FTZ R154, -R140.reuse, R125 ;  /* 0x0000007d8c9a7221 */ /* 0x040fe40000010100 */
        /* <DEDUP_REMOVED lines=8> */
[----:B------:R-:W-:Y:S01]  /*0b10*/  FMUL.FTZ R11, R149, R126 ;  /* 0x0000007e950b7220 */ /* 0x000fe20000410000 */
[----:B------:R-:W-:Y:S01]  /*0b20*/  PRMT R119, RZ, 0x5410, R131 ;  /* 0x00005410ff777816 */ /* 0x000fe20000000083 */
[----:B------:R-:W-:Y:S01]  /*0b30*/  FFMA.FTZ R57, R6, R136, R57 ;  /* 0x0000008806397223 */ /* 0x000fe20000010039 */
[----:B------:R-:W-:Y:S01]  /*0b40*/  PRMT R118, RZ, 0x7610, R131 ;  /* 0x00007610ff767816 */ /* 0x000fe20000000083 */
        /* <DEDUP_REMOVED lines=9> */
[-C--:B------:R-:W-:Y:S02]  /*0be0*/  FFMA.FTZ R60, R9, R133.reuse, R60 ;  /* 0x00000085093c7223 */ /* 0x080fe4000001003c */
[----:B------:R-:W-:Y:S02]  /*0bf0*/  FADD.FTZ R76, R76, R133 ;  /* 0x000000854c4c7221 */ /* 0x000fe40000010000 */
[----:B------:R-:W-:Y:S02]  /*0c00*/  FMUL.FTZ R132, R48, R133 ;  /* 0x0000008530847220 */ /* 0x000fe40000410000 */
[----:B------:R-:W-:-:S02]  /*0c10*/  FFMA.FTZ R135, R5, R128, RZ ;  /* 0x0000008005877223 */ /* 0x000fc400000100ff */
[-C--:B------:R-:W-:Y:S02]  /*0c20*/  FFMA.FTZ R61, R10, R134.reuse, R61 ;  /* 0x000000860a3d7223 */ /* 0x080fe4000001003d */
[----:B------:R-:W-:Y:S02]  /*0c30*/  FADD.FTZ R77, R77, R134 ;  /* 0x000000864d4d7221 */ /* 0x000fe40000010000 */
[----:B------:R-:W-:Y:S02]  /*0c40*/  FMUL.FTZ R133, R49, R134 ;  /* 0x0000008631857220 */ /* 0x000fe40000410000 */
[-C--:B------:R-:W-:Y:S02]  /*0c50*/  FFMA.FTZ R62, R11, R117.reuse, R62 ;  /* 0x000000750b3e7223 */ /* 0x080fe4000001003e */
[----:B------:R-:W-:Y:S02]  /*0c60*/  FADD.FTZ R78, R78, R117 ;  /* 0x000000754e4e7221 */ /* 0x000fe40000010000 */
[----:B------:R-:W-:-:S02]  /*0c70*/  FMUL.FTZ R134, R50, R117 ;  /* 0x0000007532867220 */ /* 0x000fc40000410000 */
[----:B------:R-:W-:Y:S02]  /*0c80*/  FADD.FTZ R117, R136, R129 ;  /* 0x0000008188757221 */ /* 0x000fe40000010000 */
[----:B------:R-:W-:Y:S02]  /*0c90*/  FFMA.FTZ R135, R6, R129, R135 ;  /* 0x0000008106877223 */ /* 0x000fe40000010087 */
[----:B------:R-:W-:Y:S02]  /*0ca0*/  FADD.FTZ R136, R117, R130 ;  /* 0x0000008275887221 */ /* 0x000fe40000010000 */
[----:B------:R-:W-:Y:S02]  /*0cb0*/  FFMA.FTZ R117, R7, R130, R135 ;  /* 0x0000008207757223 */ /* 0x000fe40000010087 */
[----:B------:R-:W-:Y:S02]  /*0cc0*/  FMUL.FTZ R12, R149, R142 ;  /* 0x0000008e950c7220 */ /* 0x000fe40000410000 */
[----:B------:R-:W-:-:S02]  /*0cd0*/  FFMA.FTZ R56, R5, R139, R56 ;  /* 0x0000008b05387223 */ /* 0x000fc40000010038 */
[----:B------:R-:W-:Y:S02]  /*0ce0*/  FADD.FTZ R72, R72, R139 ;  /* 0x0000008b48487221 */ /* 0x000fe40000010000 */
[----:B------:R-:W-:Y:S02]  /*0cf0*/  FADD.FTZ R139, R136, R131 ;  /* 0x00000083888b7221 */ /* 0x000fe40000010000 */
[----:B------:R-:W-:Y:S02]  /*0d00*/  FFMA.FTZ R117, R8, R131, R117 ;  /* 0x0000008308757223 */ /* 0x000fe40000010075 */
[-C--:B------:R-:W-:Y:S02]  /*0d10*/  FFMA.FTZ R63, R12, R116.reuse, R63 ;  /* 0x000000740c3f7223 */ /* 0x080fe4000001003f */
[----:B------:R-:W-:Y:S02]  /*0d20*/  FADD.FTZ R79, R79, R116 ;  /* 0x000000744f4f7221 */ /* 0x000fe40000010000 */
[----:B------:R-:W-:-:S02]  /*0d30*/  FMUL.FTZ R135, R51, R116 ;  /* 0x0000007433877220 */ /* 0x000fc40000410000 */
[----:B------:R-:W-:Y:S02]  /*0d40*/  FADD.FTZ R116, R139, R132 ;  /* 0x000000848b747221 */ /* 0x000fe40000010000 */
[----:B------:R-:W-:Y:S02]  /*0d50*/  FFMA.FTZ R117, R9, R132, R117 ;  /* 0x0000008409757223 */ /* 0x000fe40000010075 */
[----:B------:R-:W-:Y:S02]  /*0d60*/  FADD.FTZ R139, R116, R133 ;  /* 0x00000085748b7221 */ /* 0x000fe40000010000 */
[----:B------:R-:W-:Y:S02]  /*0d70*/  FFMA.FTZ R117, R10, R133, R117 ;  /* 0x000000850a757223 */ /* 0x000fe40000010075 */
[C---:B------:R-:W-:Y:S02]  /*0d80*/  FMUL.FTZ R13, R149.reuse, R144 ;  /* 0x00000090950d7220 */ /* 0x040fe40000410000 */
        /* <DEDUP_REMOVED lines=37> */
[----:B------:R-:W-:Y:S02]  /*0fe0*/  FADD.FTZ R119, R116, R145 ;  /* 0x0000009174777221 */ /* 0x000fe40000010000 */
[----:B------:R-:W-:Y:S02]  /*0ff0*/  FFMA.FTZ R117, R126, R145, R117 ;  /* 0x000000917e757223 */ /* 0x000fe40000010075 */
[----:B------:R-:W-:Y:S02]  /*1000*/  FMUL.FTZ R148, R149, R148 ;  /* 0x0000009495947220 */ /* 0x000fe40000410000 */
[----:B------:R-:W-:Y:S02]  /*1010*/  FMUL.FTZ R147, R43, R118 ;  /* 0x000000762b937220 */ /* 0x000fe40000410000 */
[----:B------:R-:W-:Y:S02]  /*1020*/  FADD.FTZ R116, R119, R146 ;  /* 0x0000009277747221 */ /* 0x000fe40000010000 */
[----:B------:R-:W-:-:S02]  /*1030*/  FFMA.FTZ R117, R127, R146, R117 ;  /* 0x000000927f757223 */ /* 0x000fc40000010075 */
[----:B------:R-:W-:Y:S02]  /*1040*/  FFMA.FTZ R69, R126, R122, R69 ;  /* 0x0000007a7e457223 */ /* 0x000fe40000010045 */
[----:B------:R-:W-:Y:S02]  /*1050*/  FADD.FTZ R85, R85, R122 ;  /* 0x0000007a55557221 */ /* 0x000fe40000010000 */
[----:B------:R-:W-:Y:S02]  /*1060*/  FFMA.FTZ R67, R124, R140, R67 ;  /* 0x0000008c7c437223 */ /* 0x000fe40000010043 */
[----:B------:R-:W-:Y:S02]  /*1070*/  FADD.FTZ R83, R83, R140 ;  /* 0x0000008c53537221 */ /* 0x000fe40000010000 */
[----:B------:R-:W-:Y:S02]  /*1080*/  FFMA.FTZ R71, R148, R118, R71 ;  /* 0x0000007694477223 */ /* 0x000fe40000010047 */
[----:B------:R-:W-:-:S02]  /*1090*/  FADD.FTZ R87, R87, R118 ;  /* 0x0000007657577221 */ /* 0x000fc40000010000 */
[----:B------:R-:W-:Y:S02]  /*10a0*/  FADD.FTZ R121, R116, R147 ;  /* 0x0000009374797221 */ /* 0x000fe40000010000 */
[----:B------:R-:W-:Y:S02]  /*10b0*/  FFMA.FTZ R122, R148, R147, R117 ;  /* 0x00000093947a7223 */ /* 0x000fe40000010075 */
.L_x_1749:
[----:B------:R-:W-:Y:S05]  /*10c0*/  BSYNC B0 ;  /* 0x0000000000007941 */ /* 0x000fea0003800000 */
.L_x_1747:
[----:B------:R-:W-:Y:S02]  /*10d0*/  LOP3.LUT P2, RZ, R4, 0xff, RZ, 0xc0, !PT ;  /* 0x000000ff04ff7812 */ /* 0x000fe4000784c0ff */
[----:B0-----:R-:W-:Y:S02]  /*10e0*/  SHF.R.U32.HI R118, RZ, 0x5, R0 ;  /* 0x00000005ff767819 */ /* 0x001fe40000011600 */
[----:B------:R-:W-:Y:S02]  /*10f0*/  LOP3.LUT P0, RZ, R0, 0x1f, RZ, 0xc0, !PT ;  /* 0x0000001f00ff7812 */ /* 0x000fe4000780c0ff */
[----:B------:R-:W-:-:S07]  /*1100*/  LOP3.LUT R152, R118, 0x7fffffc, RZ, 0xc0, !PT ;  /* 0x07fffffc76987812 */ /* 0x000fce00078ec0ff */
[----:B------:R-:W-:Y:S01]  /*1110*/  @!P2 IADD3 R152, R152, 0x4, RZ ;  /* 0x000000049898a810 */ /* 0x000fe20007ffe0ff */
[----:B------:R-:W-:Y:S05]  /*1120*/  BRA.DIV ~URZ, `(.L_x_1750) ;  /* 0x00001ca27f007947 */ /* 0x000fea000b800000 */
[----:B------:R0:W1:Y:S02]  /*1130*/  SHFL.DOWN PT, R140, R121, 0x10, 0x1f ;  /* 0x0a001f00798c7f89 */ /* 0x00006400000e0000 */
.L_x_1803:
        /* <DEDUP_REMOVED lines=10> */
[----:B0-----:R-:W-:Y:S02]  /*11e0*/  FADD.FTZ R121, R116, R121 ;  /* 0x0000007974797221 */ /* 0x001fe40000010000 */
[----:B-1----:R-:W-:-:S03]  /*11f0*/  FADD.FTZ R123, R119, R140 ;  /* 0x0000008c777b7221 */ /* 0x002fc60000010000 */
[----:B------:R-:W0:Y:S04]  /*1200*/  SHFL.DOWN PT, R140, R121, 0x2, 0x1f ;  /* 0x08401f00798c7f89 */ /* 0x000e2800000e0000 */
[----:B------:R-:W1:Y:S01]  /*1210*/  SHFL.DOWN PT, R122, R123, 0x2, 0x1f ;  /* 0x08401f007b7a7f89 */ /* 0x000e6200000e0000 */
[----:B0-----:R-:W-:Y:S02]  /*1220*/  FADD.FTZ R140, R121, R140 ;  /* 0x0000008c798c7221 */ /* 0x001fe40000010000 */
[----:B-1----:R-:W-:-:S03]  /*1230*/  FADD.FTZ R122, R123, R122 ;  /* 0x0000007a7b7a7221 */ /* 0x002fc60000010000 */
[----:B------:R0:W1:Y:S04]  /*1240*/  SHFL.DOWN PT, R141, R140, 0x1, 0x1f ;  /* 0x08201f008c8d7f89 */ /* 0x00006800000e0000 */
[----:B------:R0:W2:Y:S02]  /*1250*/  SHFL.DOWN PT, R117, R122, 0x1, 0x1f ;  /* 0x08201f007a757f89 */ /* 0x0000a400000e0000 */
.L_x_1804:
[----:B-----5:R-:W-:Y:S01]  /*1260*/  ISETP.GE.AND P2, PT, R120, 0x1, PT ;  /* 0x000000017800780c */ /* 0x020fe20003f46270 */
[----:B01----:R-:W-:Y:S01]  /*1270*/  FADD.FTZ R140, R141, R140 ;  /* 0x0000008c8d8c7221 */ /* 0x003fe20000010000 */
[----:B------:R-:W-:Y:S01]  /*1280*/  WARPSYNC 0xffffffff ;  /* 0xffffffff00007948 */ /* 0x000fe20003800000 */
[----:B--2---:R-:W-:Y:S02]  /*1290*/  FADD.FTZ R141, R117, R122 ;  /* 0x0000007a758d7221 */ /* 0x004fe40000010000 */
[----:B------:R-:W-:-:S08]  /*12a0*/  IMAD.MOV.U32 R153, RZ, RZ, RZ ;  /* 0x000000ffff997224 */ /* 0x000fd000078e00ff */
[----:B------:R-:W-:Y:S02]  /*12b0*/  @P2 IADD3 R120, R120, -0x1, RZ ;  /* 0xffffffff78782810 */ /* 0x000fe40007ffe0ff */
[----:B------:R-:W-:Y:S02]  /*12c0*/  @P2 LOP3.LUT R121, R0, 0x7f, RZ, 0xc0, !PT ;  /* 0x0000007f00792812 */ /* 0x000fe400078ec0ff */
[----:B------:R-:W-:Y:S01]  /*12d0*/  @P2 MOV R142, 0x10 ;  /* 0x00000010008e2802 */ /* 0x000fe20000000f00 */
[----:B------:R-:W-:-:S05]  /*12e0*/  @P2 IMAD R120, R120, c[0x0][0x168], RZ ;  /* 0x00005a0078782a24 */ /* 0x000fca00078e02ff */
[----:B------:R-:W-:-:S04]  /*12f0*/  @P2 SHF.R.S32.HI R119, RZ, 0x1f, R120 ;  /* 0x0000001fff772819 */ /* 0x000fc80000011478 */
[----:B------:R-:W-:Y:S02]  /*1300*/  @P2 LEA.HI R120, R119, R120, RZ, 0x3 ;  /* 0x0000007877782211 */ /* 0x000fe400078f18ff */
[----:B------:R-:W-:Y:S02]  /*1310*/  @!P0 LOP3.LUT R119, R118, 0x3, RZ, 0xc0, !PT ;  /* 0x0000000376778812 */ /* 0x000fe400078ec0ff */
[----:B------:R-:W-:Y:S02]  /*1320*/  @P2 LEA.HI.SX32 R153, R120, R121, 0x1d ;  /* 0x0000007978992211 */ /* 0x000fe400078feaff */
[----:B------:R-:W-:-:S03]  /*1330*/  @!P0 IADD3 R154, R152, R119, RZ ;  /* 0x00000077989a8210 */ /* 0x000fc60007ffe0ff */
[----:B------:R-:W-:Y:S02]  /*1340*/  @P2 IMAD.WIDE.U32 R142, R153, R142, c[0x0][0x170] ;  /* 0x00005c00998e2625 */ /* 0x000fe400078e008e */
[----:B------:R-:W-:Y:S04]  /*1350*/  @!P0 STS.64 [R154.X8+0x2000], R140 ;  /* 0x0020008c9a008388 */ /* 0x000fe80000008a00 */
[----:B------:R-:W-:Y:S06]  /*1360*/  BAR.SYNC.DEFER_BLOCKING 0x0 ;  /* 0x0000000000007b1d */ /* 0x000fec0000010000 */
[----:B------:R0:W5:Y:S01]  /*1370*/  @P2 LDG.E.128 R104, [R142.64] ;  /* 0x000000048e682981 */ /* 0x000162000c1e1d00 */
[----:B------:R-:W-:Y:S03]  /*1380*/  BSSY B0, `(.L_x_1752) ;  /* 0x0000021000007945 */ /* 0x000fe60003800000 */
[----:B------:R-:W1:Y:S04]  /*1390*/  LDS.128 R116, [R152.X8+0x2000] ;  /* 0x0020000098747984 */ /* 0x000e680000008c00 */
[----:B------:R-:W2:Y:S01]  /*13a0*/  LDS.128 R120, [R152.X8+0x2010] ;  /* 0x0020100098787984 */ /* 0x000ea20000008c00 */
[----:B-1----:R-:W-:-:S02]  /*13b0*/  FADD.FTZ R155, RZ, R116 ;  /* 0x00000074ff9b7221 */ /* 0x002fc40000010000 */
[----:B------:R-:W-:Y:S02]  /*13c0*/  FADD.FTZ R116, RZ, R117 ;  /* 0x00000075ff747221 */ /* 0x000fe40000010000 */
[----:B------:R-:W-:Y:S02]  /*13d0*/  FADD.FTZ R155, R118, R155 ;  /* 0x0000009b769b7221 */ /* 0x000fe40000010000 */
[----:B------:R-:W-:Y:S02]  /*13e0*/  FADD.FTZ R116, R119, R116 ;  /* 0x0000007477747221 */ /* 0x000fe40000010000 */
[----:B--2---:R-:W-:Y:S02]  /*13f0*/  FADD.FTZ R155, R155, R120 ;  /* 0x000000789b9b7221 */ /* 0x004fe40000010000 */
[----:B------:R-:W-:Y:S02]  /*1400*/  FADD.FTZ R116, R116, R121 ;  /* 0x0000007974747221 */ /* 0x000fe40000010000 */
[----:B------:R-:W-:-:S02]  /*1410*/  FADD.FTZ R120, R122, R155 ;  /* 0x0000009b7a787221 */ /* 0x000fc40000010000 */
[----:B------:R-:W-:Y:S02]  /*1420*/  FADD.FTZ R116, R123, R116 ;  /* 0x000000747b747221 */ /* 0x000fe40000010000 */
        /* <DEDUP_REMOVED lines=11> */
.L_x_1753:
        /* <DEDUP_REMOVED lines=11> */
.L_x_1754:
[----:B------:R-:W-:Y:S05]  /*1590*/  BSYNC B0 ;  /* 0x0000000000007941 */ /* 0x000fea0003800000 */
.L_x_1752:
        /* <DEDUP_REMOVED lines=16> */
.L_x_1756:
[----:B------:R-:W-:Y:S02]  /*16a0*/  ISETP.NE.AND P4, PT, R3, RZ, PT ;  /* 0x000000ff0300720c */ /* 0x000fe40003f85270 */
[----:B------:R-:W-:Y:S02]  /*16b0*/  @P3 PRMT R117, RZ, 0x7610, R20 ;  /* 0x00007610ff753816 */ /* 0x000fe40000000014 */
[----:B------:R-:W-:-:S05]  /*16c0*/  FSEL R116, R120, RZ, !P4 ;  /* 0x000000ff78747208 */ /* 0x000fca0006000000 */
[----:B------:R-:W-:-:S04]  /*16d0*/  FFMA.FTZ R116, R6, R121, R116 ;  /* 0x0000007906747223 */ /* 0x000fc80000010074 */
[----:B------:R-:W-:-:S04]  /*16e0*/  FADD.FTZ R116, R129, -R116 ;  /* 0x8000007481747221 */ /* 0x000fc80000010000 */
[----:B------:R-:W-:-:S04]  /*16f0*/  FMUL.FTZ R116, R149, R116 ;  /* 0x0000007495747220 */ /* 0x000fc80000410000 */
[----:B------:R-:W-:Y:S02]  /*1700*/  @P3 FADD.FTZ R116, R116, R117 ;  /* 0x0000007574743221 */ /* 0x000fe40000010000 */
.L_x_1757:
[----:B------:R-:W-:Y:S05]  /*1710*/  BSYNC B0 ;  /* 0x0000000000007941 */ /* 0x000fea0003800000 */
.L_x_1755:
        /* <DEDUP_REMOVED lines=14> */
.L_x_1759:
[----:B------:R-:W-:-:S04]  /*1800*/  ISETP.NE.AND P4, PT, R3, RZ, PT ;  /* 0x000000ff0300720c */ /* 0x000fc80003f85270 */
[----:B------:R-:W-:-:S05]  /*1810*/  FSEL R116, R120, RZ, !P4 ;  /* 0x000000ff78747208 */ /* 0x000fca0006000000 */
[----:B------:R-:W-:-:S04]  /*1820*/  FFMA.FTZ R117, R7, R121, R116 ;  /* 0x0000007907757223 */ /* 0x000fc80000010074 */
[----:B------:R-:W-:Y:S01]  /*1830*/  FADD.FTZ R116, R130, -R117 ;  /* 0x8000007582747221 */ /* 0x000fe20000010000 */
[----:B------:R-:W-:-:S03]  /*1840*/  @P3 PRMT R117, RZ, 0x5410, R21 ;  /* 0x00005410ff753816 */ /* 0x000fc60000000015 */
[----:B------:R-:W-:-:S04]  /*1850*/  FMUL.FTZ R116, R149, R116 ;  /* 0x0000007495747220 */ /* 0x000fc80000410000 */
[----:B------:R-:W-:Y:S02]  /*1860*/  @P3 FADD.FTZ R116, R116, R117 ;  /* 0x0000007574743221 */ /* 0x000fe40000010000 */
.L_x_1760:
[----:B------:R-:W-:Y:S05]  /*1870*/  BSYNC B0 ;  /* 0x0000000000007941 */ /* 0x000fea0003800000 */
.L_x_1758:
        /* <DEDUP_REMOVED lines=14> */
.L_x_1762:
[----:B------:R-:W-:Y:S02]  /*1960*/  ISETP.NE.AND P4, PT, R3, RZ, PT ;  /* 0x000000ff0300720c */ /* 0x000fe40003f85270 */
[----:B------:R-:W-:Y:S02]  /*1970*/  @P3 PRMT R117, RZ, 0x7610, R21 ;  /* 0x00007610ff753816 */ /* 0x000fe40000000015 */
[----:B------:R-:W-:-:S05]  /*1980*/  FSEL R116, R120, RZ, !P4 ;  /* 0x000000ff78747208 */ /* 0x000fca0006000000 */
[----:B------:R-:W-:-:S04]  /*1990*/  FFMA.FTZ R116, R8, R121, R116 ;  /* 0x0000007908747223 */ /* 0x000fc80000010074 */
[----:B------:R-:W-:-:S04]  /*19a0*/  FADD.FTZ R116, R131, -R116 ;  /* 0x8000007483747221 */ /* 0x000fc80000010000 */
[----:B------:R-:W-:-:S04]  /*19b0*/  FMUL.FTZ R116, R149, R116 ;  /* 0x0000007495747220 */ /* 0x000fc80000410000 */
[----:B------:R-:W-:Y:S02]  /*19c0*/  @P3 FADD.FTZ R116, R116, R117 ;  /* 0x0000007574743221 */ /* 0x000fe40000010000 */
.L_x_1763:
[----:B------:R-:W-:Y:S05]  /*19d0*/  BSYNC B0 ;  /* 0x0000000000007941 */ /* 0x000fea0003800000 */
.L_x_1761:
        /* <DEDUP_REMOVED lines=14> */
.L_x_1765:
[----:B------:R-:W-:-:S04]  /*1ac0*/  ISETP.NE.AND P4, PT, R3, RZ, PT ;  /* 0x000000ff0300720c */ /* 0x000fc80003f85270 */
[----:B------:R-:W-:-:S05]  /*1ad0*/  FSEL R116, R120, RZ, !P4 ;  /* 0x000000ff78747208 */ /* 0x000fca0006000000 */
[----:B------:R-:W-:-:S04]  /*1ae0*/  FFMA.FTZ R117, R9, R121, R116 ;  /* 0x0000007909757223 */ /* 0x000fc80000010074 */
[----:B------:R-:W-:Y:S01]  /*1af0*/  FADD.FTZ R116, R132, -R117 ;  /* 0x8000007584747221 */ /* 0x000fe20000010000 */
[----:B------:R-:W-:-:S03]  /*1b00*/  @P3 PRMT R117, RZ, 0x5410, R22 ;  /* 0x00005410ff753816 */ /* 0x000fc60000000016 */
[----:B------:R-:W-:-:S04]  /*1b10*/  FMUL.FTZ R116, R149, R116 ;  /* 0x0000007495747220 */ /* 0x000fc80000410000 */
[----:B------:R-:W-:Y:S02]  /*1b20*/  @P3 FADD.FTZ R116, R116, R117 ;  /* 0x0000007574743221 */ /* 0x000fe40000010000 */
.L_x_1766:
[----:B------:R-:W-:Y:S05]  /*1b30*/  BSYNC B0 ;  /* 0x0000000000007941 */ /* 0x000fea0003800000 */
.L_x_1764:
        /* <DEDUP_REMOVED lines=14> */
.L_x_1768:
[----:B------:R-:W-:Y:S02]  /*1c20*/  ISETP.NE.AND P4, PT, R3, RZ, PT ;  /* 0x000000ff0300720c */ /* 0x000fe40003f85270 */
[----:B------:R-:W-:Y:S02]  /*1c30*/  @P3 PRMT R117, RZ, 0x7610, R22 ;  /* 0x00007610ff753816 */ /* 0x000fe40000000016 */
[----:B------:R-:W-:-:S05]  /*1c40*/  FSEL R116, R120, RZ, !P4 ;  /* 0x000000ff78747208 */ /* 0x000fca0006000000 */
[----:B------:R-:W-:-:S04]  /*1c50*/  FFMA.FTZ R116, R10, R121, R116 ;  /* 0x000000790a747223 */ /* 0x000fc80000010074 */
[----:B------:R-:W-:-:S04]  /*1c60*/  FADD.FTZ R116, R133, -R116 ;  /* 0x8000007485747221 */ /* 0x000fc80000010000 */
[----:B------:R-:W-:-:S04]  /*1c70*/  FMUL.FTZ R116, R149, R116 ;  /* 0x0000007495747220 */ /* 0x000fc80000410000 */
[----:B------:R-:W-:Y:S02]  /*1c80*/  @P3 FADD.FTZ R116, R116, R117 ;  /* 0x0000007574743221 */ /* 0x000fe40000010000 */
.L_x_1769:
[----:B------:R-:W-:Y:S05]  /*1c90*/  BSYNC B0 ;  /* 0x0000000000007941 */ /* 0x000fea0003800000 */
.L_x_1767:
        /* <DEDUP_REMOVED lines=14> */
.L_x_1771:
[----:B------:R-:W-:-:S04]  /*1d80*/  ISETP.NE.AND P4, PT, R3, RZ, PT ;  /* 0x000000ff0300720c */ /* 0x000fc80003f85270 */
[----:B------:R-:W-:-:S05]  /*1d90*/  FSEL R116, R120, RZ, !P4 ;  /* 0x000000ff78747208 */ /* 0x000fca0006000000 */
[----:B------:R-:W-:-:S04]  /*1da0*/  FFMA.FTZ R117, R11, R121, R116 ;  /* 0x000000790b757223 */ /* 0x000fc80000010074 */
[----:B------:R-:W-:Y:S01]  /*1db0*/  FADD.FTZ R116, R134, -R117 ;  /* 0x8000007586747221 */ /* 0x000fe20000010000 */
[----:B------:R-:W-:-:S03]  /*1dc0*/  @P3 PRMT R117, RZ, 0x5410, R23 ;  /* 0x00005410ff753816 */ /* 0x000fc60000000017 */
[----:B------:R-:W-:-:S04]  /*1dd0*/  FMUL.FTZ R116, R149, R116 ;  /* 0x0000007495747220 */ /* 0x000fc80000410000 */
[----:B------:R-:W-:Y:S02]  /*1de0*/  @P3 FADD.FTZ R116, R116, R117 ;  /* 0x0000007574743221 */ /* 0x000fe40000010000 */
.L_x_1772:
[----:B------:R-:W-:Y:S05]  /*1df0*/  BSYNC B0 ;  /* 0x0000000000007941 */ /* 0x000fea0003800000 */
.L_x_1770:
        /* <DEDUP_REMOVED lines=14> */
.L_x_1774:
[----:B------:R-:W-:Y:S02]  /*1ee0*/  ISETP.NE.AND P4, PT, R3, RZ, PT ;  /* 0x000000ff0300720c */ /* 0x000fe40003f85270 */
[----:B------:R-:W-:Y:S02]  /*1ef0*/  @P3 PRMT R117, RZ, 0x7610, R23 ;  /* 0x00007610ff753816 */ /* 0x000fe40000000017 */
[----:B------:R-:W-:-:S05]  /*1f00*/  FSEL R116, R120, RZ, !P4 ;  /* 0x000000ff78747208 */ /* 0x000fca0006000000 */
[----:B------:R-:W-:-:S04]  /*1f10*/  FFMA.FTZ R116, R12, R121, R116 ;  /* 0x000000790c747223 */ /* 0x000fc80000010074 */
[----:B------:R-:W-:-:S04]  /*1f20*/  FADD.FTZ R116, R135, -R116 ;  /* 0x8000007487747221 */ /* 0x000fc80000010000 */
[----:B------:R-:W-:-:S04]  /*1f30*/  FMUL.FTZ R116, R149, R116 ;  /* 0x0000007495747220 */ /* 0x000fc80000410000 */
[----:B------:R-:W-:Y:S02]  /*1f40*/  @P3 FADD.FTZ R116, R116, R117 ;  /* 0x0000007574743221 */ /* 0x000fe40000010000 */
.L_x_1775:
[----:B------:R-:W-:Y:S05]  /*1f50*/  BSYNC B0 ;  /* 0x0000000000007941 */ /* 0x000fea0003800000 */
.L_x_1773:
        /* <DEDUP_REMOVED lines=19> */
.L_x_1777:
[----:B------:R-:W-:Y:S05]  /*2090*/  BSYNC B0 ;  /* 0x0000000000007941 */ /* 0x000fea0003800000 */
.L_x_1776:
[----:B------:R-:W-:Y:S01]  /*20a0*/  BSSY B0, `(.L_x_1778) ;  /* 0x000000e000007945 */ /* 0x000fe20003800000 */
[----:B------:R-:W-:Y:S01]  /*20b0*/  @P2 FFMA.FTZ R99, R140, R116, R99 ;  /* 0x000000748c632223 */ /* 0x000fe20000010063 */
[----:B------:R-:W-:Y:S05]  /*20c0*/  @P1 BRA `(.L_x_1779) ;  /* 0x0000004000001947 */ /* 0x000fea0003800000 */
[----:B------:R-:W-:Y:S01]  /*20d0*/  MOV R116, RZ ;  /* 0x000000ff00747202 */ /* 0x000fe20000000f00 */
[----:B------:R-:W-:Y:S05]  /*20e0*/  @!P3 BRA `(.L_x_1780) ;  /* 0x000000900000b947 */ /* 0x000fea0003800000 */
[----:B------:R-:W-:Y:S01]  /*20f0*/  PRMT R116, RZ, 0x5410, R16 ;  /* 0x00005410ff747816 */ /* 0x000fe20000000010 */
[----:B------:R-:W-:Y:S05]  /*2100*/  BRA `(.L_x_1780) ;  /* 0x0000007000007947 */ /* 0x000fea0003800000 */
.L_x_1779:
[----:B------:R-:W-:-:S04]  /*2110*/  ISETP.NE.AND P4, PT, R3, RZ, PT ;  /* 0x000000ff0300720c */ /* 0x000fc80003f85270 */
[----:B------:R-:W-:-:S05]  /*2120*/  FSEL R116, R120, RZ, !P4 ;  /* 0x000000ff78747208 */ /* 0x000fca0006000000 */
[----:B------:R-:W-:-:S04]  /*2130*/  FFMA.FTZ R117, R13, R121, R116 ;  /* 0x000000790d757223 */ /* 0x000fc80000010074 */
[----:B------:R-:W-:Y:S01]  /*2140*/  FADD.FTZ R116, R136, -R117 ;  /* 0x8000007588747221 */ /* 0x000fe20000010000 */
[----:B------:R-:W-:-:S03]  /*2150*/  @P3 PRMT R117, RZ, 0x5410, R16 ;  /* 0x00005410ff753816 */ /* 0x000fc60000000010 */
[----:B------:R-:W-:-:S04]  /*2160*/  FMUL.FTZ R116, R149, R116 ;  /* 0x0000007495747220 */ /* 0x000fc80000410000 */
[----:B------:R-:W-:Y:S02]  /*2170*/  @P3 FADD.FTZ R116, R116, R117 ;  /* 0x0000007574743221 */ /* 0x000fe40000010000 */
.L_x_1780:
[----:B------:R-:W-:Y:S05]  /*2180*/  BSYNC B0 ;  /* 0x0000000000007941 */ /* 0x000fea0003800000 */
.L_x_1778:
[----:B------:R-:W-:Y:S01]  /*2190*/  @P2 FMUL.FTZ R117, R116, c[0x0][0x1ec] ;  /* 0x00007b0074752a20 */ /* 0x000fe20000410000 */
[----:B-1---5:R-:W-:Y:S01]  /*21a0*/  @P2 PRMT R119, RZ, 0x5410, R104 ;  /* 0x00005410ff772816 */ /* 0x022fe20000000068 */
        /* <DEDUP_REMOVED lines=12> */
.L_x_1782:
[----:B------:R-:W-:Y:S02]  /*2270*/  ISETP.NE.AND P4, PT, R3, RZ, PT ;  /* 0x000000ff0300720c */ /* 0x000fe40003f85270 */
[----:B------:R-:W-:Y:S02]  /*2280*/  @P3 PRMT R117, RZ, 0x7610, R16 ;  /* 0x00007610ff753816 */ /* 0x000fe40000000010 */
[----:B------:R-:W-:-:S05]  /*2290*/  FSEL R116, R120, RZ, !P4 ;  /* 0x000000ff78747208 */ /* 0x000fca0006000000 */
[----:B------:R-:W-:-:S04]  /*22a0*/  FFMA.FTZ R116, R14, R121, R116 ;  /* 0x000000790e747223 */ /* 0x000fc80000010074 */
[----:B------:R-:W-:-:S04]  /*22b0*/  FADD.FTZ R116, R137, -R116 ;  /* 0x8000007489747221 */ /* 0x000fc80000010000 */
[----:B------:R-:W-:-:S04]  /*22c0*/  FMUL.FTZ R116, R149, R116 ;  /* 0x0000007495747220 */ /* 0x000fc80000410000 */
[----:B------:R-:W-:Y:S02]  /*22d0*/  @P3 FADD.FTZ R116, R116, R117 ;  /* 0x0000007574743221 */ /* 0x000fe40000010000 */
.L_x_1783:
[----:B------:R-:W-:Y:S05]  /*22e0*/  BSYNC B0 ;  /* 0x0000000000007941 */ /* 0x000fea0003800000 */
.L_x_1781:
        /* <DEDUP_REMOVED lines=14> */
.L_x_1785:
[----:B------:R-:W-:-:S04]  /*23d0*/  ISETP.NE.AND P4, PT, R3, RZ, PT ;  /* 0x000000ff0300720c */ /* 0x000fc80003f85270 */
[----:B------:R-:W-:-:S05]  /*23e0*/  FSEL R116, R120, RZ, !P4 ;  /* 0x000000ff78747208 */ /* 0x000fca0006000000 */
[----:B------:R-:W-:-:S04]  /*23f0*/  FFMA.FTZ R117, R15, R121, R116 ;  /* 0x000000790f757223 */ /* 0x000fc80000010074 */
[----:B------:R-:W-:Y:S01]  /*2400*/  FADD.FTZ R116, R138, -R117 ;  /* 0x800000758a747221 */ /* 0x000fe20000010000 */
[----:B------:R-:W-:-:S03]  /*2410*/  @P3 PRMT R117, RZ, 0x5410, R17 ;  /* 0x00005410ff753816 */ /* 0x000fc60000000011 */
[----:B------:R-:W-:-:S04]  /*2420*/  FMUL.FTZ R116, R149, R116 ;  /* 0x0000007495747220 */ /* 0x000fc80000410000 */
[----:B------:R-:W-:Y:S02]  /*2430*/  @P3 FADD.FTZ R116, R116, R117 ;  /* 0x0000007574743221 */ /* 0x000fe40000010000 */
.L_x_1786:
[----:B------:R-:W-:Y:S05]  /*2440*/  BSYNC B0 ;  /* 0x0000000000007941 */ /* 0x000fea0003800000 */
.L_x_1784:
        /* <DEDUP_REMOVED lines=14> */
.L_x_1788:
[----:B------:R-:W-:Y:S02]  /*2530*/  ISETP.NE.AND P4, PT, R3, RZ, PT ;  /* 0x000000ff0300720c */ /* 0x000fe40003f85270 */
[----:B------:R-:W-:Y:S02]  /*2540*/  @P3 PRMT R117, RZ, 0x7610, R17 ;  /* 0x00007610ff753816 */ /* 0x000fe40000000011 */
[----:B------:R-:W-:-:S05]  /*2550*/  FSEL R116, R120, RZ, !P4 ;  /* 0x000000ff78747208 */ /* 0x000fca0006000000 */
[----:B------:R-:W-:-:S04]  /*2560*/  FFMA.FTZ R116, R124, R121, R116 ;  /* 0x000000797c747223 */ /* 0x000fc80000010074 */
[----:B------:R-:W-:-:S04]  /*2570*/  FADD.FTZ R116, R139, -R116 ;  /* 0x800000748b747221 */ /* 0x000fc80000010000 */
[----:B------:R-:W-:-:S04]  /*2580*/  FMUL.FTZ R116, R149, R116 ;  /* 0x0000007495747220 */ /* 0x000fc80000410000 */
[----:B------:R-:W-:Y:S02]  /*2590*/  @P3 FADD.FTZ R116, R116, R117 ;  /* 0x0000007574743221 */ /* 0x000fe40000010000 */
.L_x_1789:
[----:B------:R-:W-:Y:S05]  /*25a0*/  BSYNC B0 ;  /* 0x0000000000007941 */ /* 0x000fea0003800000 */
.L_x_1787:
        /* <DEDUP_REMOVED lines=14> */
.L_x_1791:
[----:B------:R-:W-:-:S04]  /*2690*/  ISETP.NE.AND P4, PT, R3, RZ, PT ;  /* 0x000000ff0300720c */ /* 0x000fc80003f85270 */
[----:B------:R-:W-:-:S05]  /*26a0*/  FSEL R116, R120, RZ, !P4 ;  /* 0x000000ff78747208 */ /* 0x000fca0006000000 */
[----:B------:R-:W-:-:S04]  /*26b0*/  FFMA.FTZ R117, R125, R121, R116 ;  /* 0x000000797d757223 */ /* 0x000fc80000010074 */
[----:B------:R-:W-:Y:S01]  /*26c0*/  FADD.FTZ R116, R144, -R117 ;  /* 0x8000007590747221 */ /* 0x000fe20000010000 */
[----:B------:R-:W-:-:S03]  /*26d0*/  @P3 PRMT R117, RZ, 0x5410, R18 ;  /* 0x00005410ff753816 */ /* 0x000fc60000000012 */
[----:B------:R-:W-:-:S04]  /*26e0*/  FMUL.FTZ R116, R149, R116 ;  /* 0x0000007495747220 */ /* 0x000fc80000410000 */
[----:B------:R-:W-:Y:S02]  /*26f0*/  @P3 FADD.FTZ R116, R116, R117 ;  /* 0x0000007574743221 */ /* 0x000fe40000010000 */
.L_x_1792:
[----:B------:R-:W-:Y:S05]  /*2700*/  BSYNC B0 ;  /* 0x0000000000007941 */ /* 0x000fea0003800000 */
.L_x_1790:
        /* <DEDUP_REMOVED lines=14> */
.L_x_1794:
[----:B------:R-:W-:Y:S02]  /*27f0*/  ISETP.NE.AND P4, PT, R3, RZ, PT ;  /* 0x000000ff0300720c */ /* 0x000fe40003f85270 */
[----:B------:R-:W-:Y:S02]  /*2800*/  @P3 PRMT R117, RZ, 0x7610, R18 ;  /* 0x00007610ff753816 */ /* 0x000fe40000000012 */
[----:B------:R-:W-:-:S05]  /*2810*/  FSEL R116, R120, RZ, !P4 ;  /* 0x000000ff78747208 */ /* 0x000fca0006000000 */
[----:B------:R-:W-:-:S04]  /*2820*/  FFMA.FTZ R116, R126, R121, R116 ;  /* 0x000000797e747223 */ /* 0x000fc80000010074 */
[----:B------:R-:W-:-:S04]  /*2830*/  FADD.FTZ R116, R145, -R116 ;  /* 0x8000007491747221 */ /* 0x000fc80000010000 */
[----:B------:R-:W-:-:S04]  /*2840*/  FMUL.FTZ R116, R149, R116 ;  /* 0x0000007495747220 */ /* 0x000fc80000410000 */
[----:B------:R-:W-:Y:S02]  /*2850*/  @P3 FADD.FTZ R116, R116, R117 ;  /* 0x0000007574743221 */ /* 0x000fe40000010000 */
.L_x_1795:
[----:B------:R-:W-:Y:S05]  /*2860*/  BSYNC B0 ;  /* 0x0000000000007941 */ /* 0x000fea0003800000 */
.L_x_1793:
        /* <DEDUP_REMOVED lines=14> */
.L_x_1797:
[----:B------:R-:W-:-:S04]  /*2950*/  ISETP.NE.AND P4, PT, R3, RZ, PT ;  /* 0x000000ff0300720c */ /* 0x000fc80003f85270 */
[----:B------:R-:W-:-:S05]  /*2960*/  FSEL R116, R120, RZ, !P4 ;  /* 0x000000ff78747208 */ /* 0x000fca0006000000 */
[----:B------:R-:W-:-:S04]  /*2970*/  FFMA.FTZ R117, R127, R121, R116 ;  /* 0x000000797f757223 */ /* 0x000fc80000010074 */
[----:B------:R-:W-:Y:S01]  /*2980*/  FADD.FTZ R116, R146, -R117 ;  /* 0x8000007592747221 */ /* 0x000fe20000010000 */
[----:B------:R-:W-:-:S03]  /*2990*/  @P3 PRMT R117, RZ, 0x5410, R19 ;  /* 0x00005410ff753816 */ /* 0x000fc60000000013 */
[----:B------:R-:W-:-:S04]  /*29a0*/  FMUL.FTZ R116, R149, R116 ;  /* 0x0000007495747220 */ /* 0x000fc80000410000 */
[----:B------:R-:W-:Y:S02]  /*29b0*/  @P3 FADD.FTZ R116, R116, R117 ;  /* 0x0000007574743221 */ /* 0x000fe40000010000 */
.L_x_1798:
[----:B------:R-:W-:Y:S05]  /*29c0*/  BSYNC B0 ;  /* 0x0000000000007941 */ /* 0x000fea0003800000 */
.L_x_1796:
        /* <DEDUP_REMOVED lines=14> */
.L_x_1800:
[----:B------:R-:W-:Y:S02]  /*2ab0*/  ISETP.NE.AND P1, PT, R3, RZ, PT ;  /* 0x000000ff0300720c */ /* 0x000fe40003f25270 */
[----:B------:R-:W-:Y:S02]  /*2ac0*/  @P3 PRMT R117, RZ, 0x7610, R19 ;  /* 0x00007610ff753816 */ /* 0x000fe40000000013 */
[----:B------:R-:W-:-:S05]  /*2ad0*/  FSEL R116, R120, RZ, !P1 ;  /* 0x000000ff78747208 */ /* 0x000fca0004800000 */
[----:B------:R-:W-:-:S04]  /*2ae0*/  FFMA.FTZ R116, R148, R121, R116 ;  /* 0x0000007994747223 */ /* 0x000fc80000010074 */
[----:B------:R-:W-:-:S04]  /*2af0*/  FADD.FTZ R116, R147, -R116 ;  /* 0x8000007493747221 */ /* 0x000fc80000010000 */
[----:B------:R-:W-:-:S04]  /*2b00*/  FMUL.FTZ R116, R149, R116 ;  /* 0x0000007495747220 */ /* 0x000fc80000410000 */
[----:B------:R-:W-:Y:S02]  /*2b10*/  @P3 FADD.FTZ R116, R116, R117 ;  /* 0x0000007574743221 */ /* 0x000fe40000010000 */
.L_x_1801:
[----:B------:R-:W-:Y:S05]  /*2b20*/  BSYNC B0 ;  /* 0x0000000000007941 */ /* 0x000fea0003800000 */
.L_x_1799:
[----:B------:R-:W-:Y:S01]  /*2b30*/  @P2 FMUL.FTZ R122, R116, c[0x0][0x1ec] ;  /* 0x00007b00747a2a20 */ /* 0x000fe20000410000 */
[----:B------:R-:W-:Y:S02]  /*2b40*/  @P0 MOV R117, 0x10 ;  /* 0x0000001000750802 */ /* 0x000fe40000000f00 */
[----:B------:R-:W-:Y:S01]  /*2b50*/  @P2 MOV R140, 0x10 ;  /* 0x00000010008c2802 */ /* 0x000fe20000000f00 */
[----:B------:R-:W-:Y:S01]  /*2b60*/  @P2 FMUL.FTZ R118, R27, R122 ;  /* 0x0000007a1b762220 */ /* 0x000fe20000410000 */
[----:B------:R-:W-:Y:S01]  /*2b70*/  @P0 F2FP.BF16.PACK_AB R120, RZ, R116 ;  /* 0x00000074ff78023e */ /* 0x000fe200000010ff */
[----:B------:R-:W-:Y:S01]  /*2b80*/  @P0 IMAD.WIDE.U32 R116, R150, R117, c[0x0][0x258] ;  /* 0x0000960096740625 */ /* 0x000fe200078e0075 */
[----:B------:R-:W-:Y:S02]  /*2b90*/  IADD3 R2, R2, c[0x0][0x160], RZ ;  /* 0x0000580002027a10 */ /* 0x000fe40007ffe0ff */
[----:B------:R-:W-:Y:S01]  /*2ba0*/  @P2 F2FP.BF16.PACK_AB R121, RZ, R118 ;  /* 0x00000076ff79223e */ /* 0x000fe200000010ff */
[----:B------:R-:W-:Y:S01]  /*2bb0*/  @P2 IMAD.WIDE.U32 R118, R153, R140, c[0x0][0x248] ;  /* 0x0000920099762625 */ /* 0x000fe200078e008c */
[----:B------:R-:W-:-:S02]  /*2bc0*/  @P0 PRMT R111, R111, 0x5410, R120 ;  /* 0x000054106f6f0816 */ /* 0x000fc40000000078 */
[----:B------:R-:W-:Y:S02]  /*2bd0*/  @P2 PRMT R115, R115, 0x5410, R121 ;  /* 0x0000541073732816 */ /* 0x000fe40000000079 */
[----:B------:R-:W-:Y:S01]  /*2be0*/  LOP3.LUT P1, RZ, R4, 0xff, RZ, 0xc0, !PT ;  /* 0x000000ff04ff7812 */ /* 0x000fe2000782c0ff */
[----:B------:R0:W-:Y:S01]  /*2bf0*/  @P0 STG.E.128 [R116.64], R108 ;  /* 0x0000006c74000986 */ /* 0x0001e2000c101d04 */
[----:B------:R-:W-:Y:S02]  /*2c00*/  ISETP.GE.AND P0, PT, R2, c[0x0][0x164], PT ;  /* 0x0000590002007a0c */ /* 0x000fe40003f06270 */
[----:B------:R-:W-:Y:S01]  /*2c10*/  SEL R4, RZ, 0x1, P1 ;  /* 0x00000001ff047807 */ /* 0x000fe20000800000 */
[----:B------:R1:W-:Y:S01]  /*2c20*/  @P2 STG.E.128 [R118.64], R112 ;  /* 0x0000007076002986 */ /* 0x0003e2000c101d04 */
[----:B0-----:R-:W-:-:S05]  /*2c30*/  @P2 PRMT R116, RZ, 0x7610, R107 ;  /* 0x00007610ff742816 */ /* 0x001fca000000006b */
[----:B------:R-:W-:-:S04]  /*2c40*/  @P2 FFMA.FTZ R91, R116, R122, R91 ;  /* 0x0000007a745b2223 */ /* 0x000fc8000001005b */
[----:B-1----:R-:W-:Y:S01]  /*2c50*/  @P0 CALL.REL.NOINC `(.L_x_1746) ;  /* 0x0000001000000944 */ /* 0x002fe20003c00000 */
[----:B------:R-:W-:Y:S05]  /*2c60*/  BRA `(.L_x_1802) ;  /* 0xffffd82000007947 */ /* 0x000fea000383ffff */
.L_x_1746:
        /* <DEDUP_REMOVED lines=22> */
.L_x_1750:
[----:B------:R-:W-:Y:S01]  /*2dd0*/  HFMA2.MMA R142, -RZ, RZ, 0, 9.5367431640625e-07 ;  /* 0x00000010ff8e7435 */ /* 0x000fe200000001ff */
[----:B------:R-:W-:Y:S01]  /*2de0*/  MOV R123, R121 ;  /* 0x00000079007b7202 */ /* 0x000fe20000000f00 */
[----:B------:R-:W-:Y:S01]  /*2df0*/  IMAD.MOV.U32 R154, RZ, RZ, -0x1 ;  /* 0xffffffffff9a7424 */ /* 0x000fe200078e00ff */
[----:B------:R-:W-:-:S02]  /*2e00*/  MOV R143, 0x1f ;  /* 0x0000001f008f7802 */ /* 0x000fc40000000f00 */
[----:B------:R-:W-:Y:S02]  /*2e10*/  MOV R116, 0x2e30 ;  /* 0x00002e3000747802 */ /* 0x000fe40000000f00 */
[----:B-----5:R-:W-:Y:S05]  /*2e20*/  CALL.REL.NOINC `($__internal_47_$__cuda_sm70_shflsync_down_p) ;  /* 0x0000046000007944 */ /* 0x020fea0003c00000 */
[----:B-1----:R-:W-:Y:S01]  /*2e30*/  MOV R140, R123 ;  /* 0x0000007b008c7202 */ /* 0x002fe20000000f00 */
[----:B0-----:R-:W-:Y:S05]  /*2e40*/  BRA `(.L_x_1803) ;  /* 0xffffe2f000007947 */ /* 0x001fea000383ffff */
.L_x_1751:
[----:B------:R-:W-:Y:S01]  /*2e50*/  HFMA2.MMA R142, -RZ, RZ, 0, 9.5367431640625e-07 ;  /* 0x00000010ff8e7435 */ /* 0x000fe200000001ff */
[----:B------:R-:W-:Y:S01]  /*2e60*/  MOV R123, R122 ;  /* 0x0000007a007b7202 */ /* 0x000fe20000000f00 */
[----:B------:R-:W-:Y:S01]  /*2e70*/  IMAD.MOV.U32 R143, RZ, RZ, 0x1f ;  /* 0x0000001fff8f7424 */ /* 0x000fe200078e00ff */
[----:B------:R-:W-:Y:S02]  /*2e80*/  MOV R154, 0xffffffff ;  /* 0xffffffff009a7802 */ /* 0x000fe40000000f00 */
[----:B------:R-:W-:Y:S02]  /*2e90*/  MOV R116, 0x2eb0 ;  /* 0x00002eb000747802 */ /* 0x000fe40000000f00 */
[----:B01---5:R-:W-:Y:S05]  /*2ea0*/  CALL.REL.NOINC `($__internal_47_$__cuda_sm70_shflsync_down_p) ;  /* 0x000003e000007944 */ /* 0x023fea0003c00000 */
[----:B------:R-:W-:Y:S01]  /*2eb0*/  FADD.FTZ R140, R140, R121 ;  /* 0x000000798c8c7221 */ /* 0x000fe20000010000 */
[----:B0-----:R-:W-:Y:S01]  /*2ec0*/  HFMA2.MMA R142, -RZ, RZ, 0, 4.76837158203125e-07 ;  /* 0x00000008ff8e7435 */ /* 0x001fe200000001ff */
[----:B-1----:R-:W-:Y:S01]  /*2ed0*/  FADD.FTZ R122, R122, R123 ;  /* 0x0000007b7a7a7221 */ /* 0x002fe20000010000 */
[----:B------:R-:W-:Y:S01]  /*2ee0*/  MOV R143, 0x1f ;  /* 0x0000001f008f7802 */ /* 0x000fe20000000f00 */
[----:B------:R-:W-:Y:S01]  /*2ef0*/  IMAD.MOV.U32 R154, RZ, RZ, -0x1 ;  /* 0xffffffffff9a7424 */ /* 0x000fe200078e00ff */
[----:B------:R-:W-:-:S02]  /*2f00*/  MOV R123, R140 ;  /* 0x0000008c007b7202 */ /* 0x000fc40000000f00 */
[----:B------:R-:W-:Y:S02]  /*2f10*/  MOV R116, 0x2f30 ;  /* 0x00002f3000747802 */ /* 0x000fe40000000f00 */
[----:B------:R-:W-:Y:S05]  /*2f20*/  CALL.REL.NOINC `($__internal_47_$__cuda_sm70_shflsync_down_p) ;  /* 0x0000036000007944 */ /* 0x000fea0003c00000 */
[----:B0-----:R-:W-:Y:S01]  /*2f30*/  HFMA2.MMA R143, -RZ, RZ, 0, 1.847743988037109375e-06 ;  /* 0x0000001fff8f7435 */ /* 0x001fe200000001ff */
[----:B-1----:R-:W-:Y:S01]  /*2f40*/  MOV R119, R123 ;  /* 0x0000007b00777202 */ /* 0x002fe20000000f00 */
[----:B------:R-:W-:Y:S01]  /*2f50*/  IMAD.MOV.U32 R142, RZ, RZ, 0x8 ;  /* 0x00000008ff8e7424 */ /* 0x000fe200078e00ff */
[----:B------:R-:W-:Y:S02]  /*2f60*/  MOV R123, R122 ;  /* 0x0000007a007b7202 */ /* 0x000fe40000000f00 */
[----:B------:R-:W-:Y:S02]  /*2f70*/  MOV R154, 0xffffffff ;  /* 0xffffffff009a7802 */ /* 0x000fe40000000f00 */
[----:B------:R-:W-:Y:S02]  /*2f80*/  MOV R116, 0x2fa0 ;  /* 0x00002fa000747802 */ /* 0x000fe40000000f00 */
[----:B------:R-:W-:Y:S05]  /*2f90*/  CALL.REL.NOINC `($__internal_47_$__cuda_sm70_shflsync_down_p) ;  /* 0x000002f000007944 */ /* 0x000fea0003c00000 */
[----:B------:R-:W-:Y:S01]  /*2fa0*/  FADD.FTZ R140, R119, R140 ;  /* 0x0000008c778c7221 */ /* 0x000fe20000010000 */
[----:B0-----:R-:W-:Y:S01]  /*2fb0*/  HFMA2.MMA R142, -RZ, RZ, 0, 2.384185791015625e-07 ;  /* 0x00000004ff8e7435 */ /* 0x001fe200000001ff */
[----:B-1----:R-:W-:Y:S01]  /*2fc0*/  FADD.FTZ R122, R122, R123 ;  /* 0x0000007b7a7a7221 */ /* 0x002fe20000010000 */
[----:B------:R-:W-:Y:S01]  /*2fd0*/  MOV R154, 0xffffffff ;  /* 0xffffffff009a7802 */ /* 0x000fe20000000f00 */
[----:B------:R-:W-:Y:S01]  /*2fe0*/  IMAD.MOV.U32 R143, RZ, RZ, 0x1f ;  /* 0x0000001fff8f7424 */ /* 0x000fe200078e00ff */
[----:B------:R-:W-:-:S02]  /*2ff0*/  MOV R123, R140 ;  /* 0x0000008c007b7202 */ /* 0x000fc40000000f00 */
[----:B------:R-:W-:Y:S02]  /*3000*/  MOV R116, 0x3020 ;  /* 0x0000302000747802 */ /* 0x000fe40000000f00 */
[----:B------:R-:W-:Y:S05]  /*3010*/  CALL.REL.NOINC `($__internal_47_$__cuda_sm70_shflsync_down_p) ;  /* 0x0000027000007944 */ /* 0x000fea0003c00000 */
[----:B0-----:R-:W-:Y:S01]  /*3020*/  HFMA2.MMA R142, -RZ, RZ, 0, 2.384185791015625e-07 ;  /* 0x00000004ff8e7435 */ /* 0x001fe200000001ff */
[----:B-1----:R-:W-:Y:S01]  /*3030*/  MOV R119, R123 ;  /* 0x0000007b00777202 */ /* 0x002fe20000000f00 */
[----:B------:R-:W-:Y:S01]  /*3040*/  IMAD.MOV.U32 R123, RZ, RZ, R122 ;  /* 0x000000ffff7b7224 */ /* 0x000fe200078e007a */
[----:B------:R-:W-:Y:S02]  /*3050*/  MOV R143, 0x1f ;  /* 0x0000001f008f7802 */ /* 0x000fe40000000f00 */
[----:B------:R-:W-:Y:S02]  /*3060*/  MOV R154, 0xffffffff ;  /* 0xffffffff009a7802 */ /* 0x000fe40000000f00 */
[----:B------:R-:W-:Y:S02]  /*3070*/  MOV R116, 0x3090 ;  /* 0x0000309000747802 */ /* 0x000fe40000000f00 */
[----:B------:R-:W-:Y:S05]  /*3080*/  CALL.REL.NOINC `($__internal_47_$__cuda_sm70_shflsync_down_p) ;  /* 0x0000020000007944 */ /* 0x000fea0003c00000 */
[----:B------:R-:W-:Y:S01]  /*3090*/  FADD.FTZ R140, R119, R140 ;  /* 0x0000008c778c7221 */ /* 0x000fe20000010000 */
[----:B0-----:R-:W-:Y:S01]  /*30a0*/  HFMA2.MMA R143, -RZ, RZ, 0, 1.847743988037109375e-06 ;  /* 0x0000001fff8f7435 */ /* 0x001fe200000001ff */
[----:B-1----:R-:W-:Y:S01]  /*30b0*/  FADD.FTZ R122, R122, R123 ;  /* 0x0000007b7a7a7221 */ /* 0x002fe20000010000 */
[----:B------:R-:W-:Y:S01]  /*30c0*/  MOV R154, 0xffffffff ;  /* 0xffffffff009a7802 */ /* 0x000fe20000000f00 */
[----:B------:R-:W-:Y:S01]  /*30d0*/  IMAD.MOV.U32 R142, RZ, RZ, 0x2 ;  /* 0x00000002ff8e7424 */ /* 0x000fe200078e00ff */
[----:B------:R-:W-:-:S02]  /*30e0*/  MOV R123, R140 ;  /* 0x0000008c007b7202 */ /* 0x000fc40000000f00 */
[----:B------:R-:W-:Y:S02]  /*30f0*/  MOV R116, 0x3110 ;  /* 0x0000311000747802 */ /* 0x000fe40000000f00 */
[----:B------:R-:W-:Y:S05]  /*3100*/  CALL.REL.NOINC `($__internal_47_$__cuda_sm70_shflsync_down_p) ;  /* 0x0000018000007944 */ /* 0x000fea0003c00000 */
[----:B0-----:R-:W-:Y:S01]  /*3110*/  HFMA2.MMA R142, -RZ, RZ, 0, 1.1920928955078125e-07 ;  /* 0x00000002ff8e7435 */ /* 0x001fe200000001ff */
[----:B-1----:R-:W-:Y:S01]  /*3120*/  IMAD.MOV.U32 R119, RZ, RZ, R123 ;  /* 0x000000ffff777224 */ /* 0x002fe200078e007b */
[----:B------:R-:W-:Y:S01]  /*3130*/  MOV R123, R122 ;  /* 0x0000007a007b7202 */ /* 0x000fe20000000f00 */
[----:B------:R-:W-:Y:S01]  /*3140*/  IMAD.MOV.U32 R154, RZ, RZ, -0x1 ;  /* 0xffffffffff9a7424 */ /* 0x000fe200078e00ff */
[----:B------:R-:W-:Y:S02]  /*3150*/  MOV R143, 0x1f ;  /* 0x0000001f008f7802 */ /* 0x000fe40000000f00 */
[----:B------:R-:W-:Y:S02]  /*3160*/  MOV R116, 0x3180 ;  /* 0x0000318000747802 */ /* 0x000fe40000000f00 */
[----:B------:R-:W-:Y:S05]  /*3170*/  CALL.REL.NOINC `($__internal_47_$__cuda_sm70_shflsync_down_p) ;  /* 0x0000011000007944 */ /* 0x000fea0003c00000 */
[----:B------:R-:W-:Y:S01]  /*3180*/  FADD.FTZ R140, R119, R140 ;  /* 0x0000008c778c7221 */ /* 0x000fe20000010000 */
[----:B0-----:R-:W-:Y:S01]  /*3190*/  HFMA2.MMA R142, -RZ, RZ, 0, 5.9604644775390625e-08 ;  /* 0x00000001ff8e7435 */ /* 0x001fe200000001ff */
[----:B-1----:R-:W-:Y:S01]  /*31a0*/  FADD.FTZ R122, R122, R123 ;  /* 0x0000007b7a7a7221 */ /* 0x002fe20000010000 */
[----:B------:R-:W-:Y:S01]  /*31b0*/  MOV R143, 0x1f ;  /* 0x0000001f008f7802 */ /* 0x000fe20000000f00 */
[----:B------:R-:W-:Y:S01]  /*31c0*/  IMAD.MOV.U32 R123, RZ, RZ, R140 ;  /* 0x000000ffff7b7224 */ /* 0x000fe200078e008c */
[----:B------:R-:W-:-:S02]  /*31d0*/  MOV R154, 0xffffffff ;  /* 0xffffffff009a7802 */ /* 0x000fc40000000f00 */
[----:B------:R-:W-:Y:S02]  /*31e0*/  MOV R116, 0x3200 ;  /* 0x0000320000747802 */ /* 0x000fe40000000f00 */
[----:B------:R-:W-:Y:S05]  /*31f0*/  CALL.REL.NOINC `($__internal_47_$__cuda_sm70_shflsync_down_p) ;  /* 0x0000009000007944 */ /* 0x000fea0003c00000 */
[----:B0-----:R-:W-:Y:S01]  /*3200*/  HFMA2.MMA R142, -RZ, RZ, 0, 5.9604644775390625e-08 ;  /* 0x00000001ff8e7435 */ /* 0x001fe200000001ff */
[----:B-1----:R-:W-:Y:S01]  /*3210*/  MOV R141, R123 ;  /* 0x0000007b008d7202 */ /* 0x002fe20000000f00 */
[----:B------:R-:W-:Y:S01]  /*3220*/  IMAD.MOV.U32 R143, RZ, RZ, 0x1f ;  /* 0x0000001fff8f7424 */ /* 0x000fe200078e00ff */
[----:B------:R-:W-:Y:S02]  /*3230*/  MOV R123, R122 ;  /* 0x0000007a007b7202 */ /* 0x000fe40000000f00 */
[----:B------:R-:W-:Y:S02]  /*3240*/  MOV R154, 0xffffffff ;  /* 0xffffffff009a7802 */ /* 0x000fe40000000f00 */
[----:B------:R-:W-:Y:S02]  /*3250*/  MOV R116, 0x3270 ;  /* 0x0000327000747802 */ /* 0x000fe40000000f00 */
[----:B------:R-:W-:Y:S05]  /*3260*/  CALL.REL.NOINC `($__internal_47_$__cuda_sm70_shflsync_down_p) ;  /* 0x0000002000007944 */ /* 0x000fea0003c00000 */
[----:B-1----:R-:W-:Y:S01]  /*3270*/  MOV R117, R123 ;  /* 0x0000007b00757202 */ /* 0x002fe20000000f00 */
[----:B0-----:R-:W-:Y:S05]  /*3280*/  BRA `(.L_x_1804) ;  /* 0xffffdfd000007947 */ /* 0x001fea000383ffff */
        .weak           $__internal_47_$__cuda_sm70_shflsync_down_p
        .type           $__internal_47_$__cuda_sm70_shflsync_down_p,@function
        .size           $__internal_47_$__cuda_sm70_shflsync_down_p,(.L_x_6849 - $__internal_47_$__cuda_sm70_shflsync_down_p)
$__internal_47_$__cuda_sm70_shflsync_down_p:
[----:B------:R-:W-:Y:S01]  /*3290*/  HFMA2.MMA R117, -RZ, RZ, 0, 0 ;  /* 0x00000000ff757435 */ /* 0x000fe200000001ff */
[----:B------:R-:W-:Y:S04]  /*32a0*/  WARPSYNC R154 ;  /* 0x0000009a00007348 */ /* 0x000fe80003800000 */
[----:B------:R0:W1:Y:S01]  /*32b0*/  SHFL.DOWN PT, R123, R123, R142, R143 ;  /* 0x0800008e7b7b7389 */ /* 0x00006200000e008f */
[----:B------:R-:W-:Y:S05]  /*32c0*/  RET.REL.NODEC R116 `(_ZN10layer_norm13ln_bwd_kernelINS_13Kernel_traitsIf13__nv_bfloat16S2_S2_fjLj2048ELj1ELj1ELj4ELj16ENS_18Kernel_traits_baseILj2048EfS2_S2_S2_fjLj128EEEEELb0ELb1ELb1ELb1EEEvNS_9BwdParamsE) ;  /* 0xffffcd3074007950 */ /* 0x000fea0003c3ffff */
.L_x_1805:
        /* <DEDUP_REMOVED lines=11> */
.L_x_6849:


//--------------------- .text._ZN10layer_norm13ln_bwd_kernelINS_13Kernel_traitsIf13__nv_bfloat16S2_S2_fjLj2048ELj1ELj1ELj4ELj16ENS_18Kernel_traits_baseILj2048EfS2_S2_S2_fjLj128EEEEELb1ELb0ELb0ELb0EEEvNS_9BwdParamsE --------------------------
	.section	.text._ZN10layer_norm13ln_bwd_kernelINS_13Kernel_traitsIf13__nv_bfloat16S2_S2_fjLj2048ELj1ELj1ELj4ELj16ENS_18Kernel_traits_baseILj2048EfS2_S2_S2_fjLj128EEEEELb1ELb0ELb0ELb0EEEvNS_9BwdParamsE,"ax",@progbits
	.sectioninfo	@"SHI_REGISTERS=122"
	.align	128
        .global         _ZN10layer_norm13ln_bwd_kernelINS_13Kernel_traitsIf13__nv_bfloat16S2_S2_fjLj2048ELj1ELj1ELj4ELj16ENS_18Kernel_traits_baseILj2048EfS2_S2_S2_fjLj128EEEEELb1ELb0ELb0ELb0EEEvNS_9BwdParamsE
        .type           _ZN10layer_norm13ln_bwd_kernelINS_13Kernel_traitsIf13__nv_bfloat16S2_S2_fjLj2048ELj1ELj1ELj4ELj16ENS_18Kernel_traits_baseILj2048EfS2_S2_S2_fjLj128EEEEELb1ELb0ELb0ELb0EEEvNS_9BwdParamsE,@function
        .size           _ZN10layer_norm13ln_bwd_kernelINS_13Kernel_traitsIf13__nv_bfloat16S2_S2_fjLj2048ELj1ELj1ELj4ELj16ENS_18Kernel_traits_baseILj2048EfS2_S2_S2_fjLj128EEEEELb1ELb0ELb0ELb0EEEvNS_9BwdParamsE,(.L_x_6850 - _ZN10layer_norm13ln_bwd_kernelINS_13Kernel_traitsIf13__nv_bfloat16S2_S2_fjLj2048ELj1ELj1ELj4ELj16ENS_18Kernel_traits_baseILj2048EfS2_S2_S2_fjLj128EEEEELb1ELb0ELb0ELb0EEEvNS_9BwdParamsE)
        .other          _ZN10layer_norm13ln_bwd_kernelINS_13Kernel_traitsIf13__nv_bfloat16S2_S2_fjLj2048ELj1ELj1ELj4ELj16ENS_18Kernel_traits_baseILj2048EfS2_S2_S2_fjLj128EEEEELb1ELb0ELb0ELb0EEEvNS_9BwdParamsE,@"STO_CUDA_ENTRY STV_DEFAULT"
_ZN10layer_norm13ln_bwd_kernelINS_13Kernel_traitsIf13__nv_bfloat16S2_S2_fjLj2048ELj1ELj1ELj4ELj16ENS_18Kernel_traits_baseILj2048EfS2_S2_S2_fjLj128EEEEELb1ELb0ELb0ELb0EEEvNS_9BwdParamsE:
.text._ZN10layer_norm13ln_bwd_kernelINS_13Kernel_traitsIf13__nv_bfloat16S2_S2_fjLj2048ELj1ELj1ELj4ELj16ENS_18Kernel_traits_baseILj2048EfS2_S2_S2_fjLj128EEEEELb1ELb0ELb0ELb0EEEvNS_9BwdParamsE:
        /* <DEDUP_REMOVED lines=42> */
.L_x_1817:
        /* <DEDUP_REMOVED lines=28> */
[----:B------:R-:W-:-:S03]  /*0460*/  IMAD.MOV.U32 R9, RZ, RZ, 0x10 ;  /* 0x00000010ff097424 */ /* 0x000fc600078e00ff */
[C---:B------:R-:W-:Y:S01]  /*0470*/  LEA.HI.X R13, R4.reuse, c[0x0][0x18c], RZ, 0x4, P1 ;  /* 0x00006300040d7a11 */ /* 0x040fe200008f24ff */
[----:B------:R-:W-:-:S05]  /*0480*/  IMAD.WIDE.U32 R8, R4, R9, c[0x0][0x208] ;  /* 0x0000820004087625 */ /* 0x000fca00078e0009 */
        /* <DEDUP_REMOVED lines=12> */
[--C-:B---3--:R-:W-:Y:S01]  /*0550*/  PRMT R7, RZ, 0x5410, R8.reuse ;  /* 0x00005410ff077816 */ /* 0x108fe20000000008 */
[C---:B------:R-:W-:Y:S01]  /*0560*/  FADD.FTZ R6, -R102.reuse, R5 ;  /* 0x0000000566067221 */ /* 0x040fe20000010100 */
[----:B------:R-:W-:Y:S01]  /*0570*/  PRMT R12, RZ, 0x7610, R8 ;  /* 0x00007610ff0c7816 */ /* 0x000fe20000000008 */
[----:B------:R-:W-:Y:S01]  /*0580*/  FADD.FTZ R8, -R102, R83 ;  /* 0x0000005366087221 */ /* 0x000fe20000010100 */
[--C-:B------:R-:W-:Y:S01]  /*0590*/  PRMT R85, RZ, 0x5410, R13.reuse ;  /* 0x00005410ff557816 */ /* 0x100fe2000000000d */
[C---:B-----5:R-:W-:Y:S01]  /*05a0*/  FMUL.FTZ R5, R91.reuse, R6 ;  /* 0x000000065b057220 */ /* 0x060fe20000410000 */
        /* <DEDUP_REMOVED lines=9> */
[----:B------:R-:W-:Y:S01]  /*0640*/  FADD.FTZ R49, R49, R12 ;  /* 0x0000000c31317221 */ /* 0x000fe20000010000 */
[----:B------:R-:W-:Y:S01]  /*0650*/  PRMT R78, RZ, 0x7610, R10 ;  /* 0x00007610ff4e7816 */ /* 0x000fe2000000000a */
[----:B------:R-:W-:-:S02]  /*0660*/  FADD.FTZ R10, -R102, R85 ;  /* 0x00000055660a7221 */ /* 0x000fc40000010100 */
[-C--:B------:R-:W-:Y:S02]  /*0670*/  FFMA.FTZ R33, R6, R12.reuse, R33 ;  /* 0x0000000c06217223 */ /* 0x080fe40000010021 */
[----:B------:R-:W-:Y:S01]  /*0680*/  FMUL.FTZ R7, R17, R12 ;  /* 0x0000000c11077220 */ /* 0x000fe20000410000 */
[----:B------:R-:W-:Y:S01]  /*0690*/  PRMT R117, RZ, 0x7610, R14 ;  /* 0x00007610ff757816 */ /* 0x000fe2000000000e */
[C---:B------:R-:W-:Y:S01]  /*06a0*/  FADD.FTZ R12, -R102.reuse, R87 ;  /* 0x00000057660c7221 */ /* 0x040fe20000010100 */
[----:B------:R-:W-:Y:S01]  /*06b0*/  PRMT R13, RZ, 0x5410, R9 ;  /* 0x00005410ff0d7816 */ /* 0x000fe20000000009 */
[----:B------:R-:W-:Y:S01]  /*06c0*/  FADD.FTZ R80, -R102, R115 ;  /* 0x0000007366507221 */ /* 0x000fe20000010100 */
[----:B------:R-:W-:Y:S01]  /*06d0*/  PRMT R14, RZ, 0x7610, R9 ;  /* 0x00007610ff0e7816 */ /* 0x000fe20000000009 */
[C---:B------:R-:W-:Y:S01]  /*06e0*/  FMUL.FTZ R9, R91.reuse, R10 ;  /* 0x0000000a5b097220 */ /* 0x040fe20000410000 */
[--C-:B------:R-:W-:Y:S01]  /*06f0*/  PRMT R79, RZ, 0x5410, R11.reuse ;  /* 0x00005410ff4f7816 */ /* 0x100fe2000000000b */
[C---:B------:R-:W-:Y:S01]  /*0700*/  FMUL.FTZ R10, R91.reuse, R12 ;  /* 0x0000000c5b0a7220 */ /* 0x040fe20000410000 */
[----:B------:R-:W-:Y:S01]  /*0710*/  PRMT R76, RZ, 0x7610, R11 ;  /* 0x00007610ff4c7816 */ /* 0x000fe2000000000b */
[----:B------:R-:W-:-:S02]  /*0720*/  FMUL.FTZ R11, R91, R80 ;  /* 0x000000505b0b7220 */ /* 0x000fc40000410000 */
[----:B------:R-:W-:Y:S02]  /*0730*/  FADD.FTZ R50, R50, R13 ;  /* 0x0000000d32327221 */ /* 0x000fe40000010000 */
[-C--:B------:R-:W-:Y:S02]  /*0740*/  FFMA.FTZ R34, R9, R13.reuse, R34 ;  /* 0x0000000d09227223 */ /* 0x080fe40000010022 */
[----:B------:R-:W-:Y:S02]  /*0750*/  FMUL.FTZ R12, R18, R13 ;  /* 0x0000000d120c7220 */ /* 0x000fe40000410000 */
[----:B------:R-:W-:Y:S02]  /*0760*/  FADD.FTZ R51, R51, R14 ;  /* 0x0000000e33337221 */ /* 0x000fe40000010000 */
[-C--:B------:R-:W-:Y:S02]  /*0770*/  FFMA.FTZ R35, R10, R14.reuse, R35 ;  /* 0x0000000e0a237223 */ /* 0x080fe40000010023 */
[----:B------:R-:W-:-:S02]  /*0780*/  FMUL.FTZ R13, R19, R14 ;  /* 0x0000000e130d7220 */ /* 0x000fc40000410000 */
[----:B------:R-:W-:Y:S02]  /*0790*/  FADD.FTZ R52, R52, R15 ;  /* 0x0000000f34347221 */ /* 0x000fe40000010000 */
[-C--:B------:R-:W-:Y:S02]  /*07a0*/  FFMA.FTZ R36, R11, R15.reuse, R36 ;  /* 0x0000000f0b247223 */ /* 0x080fe40000010024 */
[----:B------:R-:W-:Y:S02]  /*07b0*/  FMUL.FTZ R14, R20, R15 ;  /* 0x0000000f140e7220 */ /* 0x000fe40000410000 */
[----:B------:R-:W-:Y:S02]  /*07c0*/  FADD.FTZ R84, -R102, R117 ;  /* 0x0000007566547221 */ /* 0x000fe40000010100 */
[----:B------:R-:W-:Y:S02]  /*07d0*/  FADD.FTZ R80, RZ, R8 ;  /* 0x00000008ff507221 */ /* 0x000fe40000010000 */
[----:B------:R-:W-:-:S02]  /*07e0*/  FFMA.FTZ R15, R5, R8, RZ ;  /* 0x00000008050f7223 */ /* 0x000fc400000100ff */
[----:B------:R-:W-:Y:S02]  /*07f0*/  FADD.FTZ R82, -R102, R81 ;  /* 0x0000005166527221 */ /* 0x000fe40000010100 */
        /* <DEDUP_REMOVED lines=14> */
[----:B------:R-:W-:Y:S02]  /*08e0*/  FMUL.FTZ R86, R22, R79 ;  /* 0x0000004f16567220 */ /* 0x000fe40000410000 */
[----:B------:R-:W-:Y:S02]  /*08f0*/  FADD.FTZ R77, R78, R15 ;  /* 0x0000000f4e4d7221 */ /* 0x000fe40000010000 */
[----:B------:R-:W-:-:S02]  /*0900*/  FFMA.FTZ R80, R84, R15, R80 ;  /* 0x0000000f54507223 */ /* 0x000fc40000010050 */
[----:B------:R-:W-:Y:S02]  /*0910*/  FMUL.FTZ R87, R23, R76 ;  /* 0x0000004c17577220 */ /* 0x000fe40000410000 */
[----:B------:R-:W-:Y:S02]  /*0920*/  FMUL.FTZ R90, R91, R90 ;  /* 0x0000005a5b5a7220 */ /* 0x000fe40000410000 */
[----:B------:R-:W-:Y:S02]  /*0930*/  FADD.FTZ R78, R77, R86 ;  /* 0x000000564d4e7221 */ /* 0x000fe40000010000 */
[C---:B------:R-:W-:Y:S01]  /*0940*/  FFMA.FTZ R80, R85.reuse, R86, R80 ;  /* 0x0000005655507223 */ /* 0x040fe20000010050 */
[----:B------:R-:W-:Y:S01]  /*0950*/  IADD3 R117, R4, 0x80, RZ ;  /* 0x0000008004757810 */ /* 0x000fe20007ffe0ff */
[----:B------:R-:W-:Y:S02]  /*0960*/  FADD.FTZ R54, R54, R79 ;  /* 0x0000004f36367221 */ /* 0x000fe40000010000 */
[----:B------:R-:W-:-:S02]  /*0970*/  FFMA.FTZ R38, R85, R79, R38 ;  /* 0x0000004f55267223 */ /* 0x000fc40000010026 */
[----:B------:R-:W-:Y:S02]  /*0980*/  FADD.FTZ R55, R55, R76 ;  /* 0x0000004c37377221 */ /* 0x000fe40000010000 */
[----:B------:R-:W-:Y:S02]  /*0990*/  FFMA.FTZ R39, R90, R76, R39 ;  /* 0x0000004c5a277223 */ /* 0x000fe40000010027 */
[----:B------:R-:W-:Y:S02]  /*09a0*/  FADD.FTZ R115, R78, R87 ;  /* 0x000000574e737221 */ /* 0x000fe40000010000 */
[----:B------:R-:W-:Y:S02]  /*09b0*/  FFMA.FTZ R116, R90, R87, R80 ;  /* 0x000000575a747223 */ /* 0x000fe40000010050 */
.L_x_1808:
[----:B0-----:R-:W-:Y:S05]  /*09c0*/  BSYNC B0 ;  /* 0x0000000000007941 */ /* 0x001fea0003800000 */
.L_x_1807:
[----:B------:R-:W-:Y:S01]  /*09d0*/  BSSY B0, `(.L_x_1809) ;  /* 0x000005a000007945 */ /* 0x000fe20003800000 */
[----:B------:R-:W-:Y:S01]  /*09e0*/  HFMA2.MMA R112, -RZ, RZ, 1.875, 0 ;  /* 0x3f800000ff707435 */ /* 0x000fe200000001ff */
[----:B------:R-:W-:Y:S01]  /*09f0*/  LOP3.LUT R114, R103, 0x7fffffc, RZ, 0xc0, !PT ;  /* 0x07fffffc67727812 */ /* 0x000fe200078ec0ff */
        /* <DEDUP_REMOVED lines=16> */
[--C-:B0-----:R-:W-:Y:S02]  /*0b00*/  PRMT R93, RZ, 0x5410, R76.reuse ;  /* 0x00005410ff5d7816 */ /* 0x101fe4000000004c */
[----:B------:R-:W-:Y:S02]  /*0b10*/  PRMT R95, RZ, 0x7610, R76 ;  /* 0x00007610ff5f7816 */ /* 0x000fe4000000004c */
[----:B------:R-:W-:Y:S02]  /*0b20*/  PRMT R77, RZ, 0x7610, R77 ;  /* 0x00007610ff4d7816 */ /* 0x000fe4000000004d */
[--C-:B------:R-:W-:Y:S02]  /*0b30*/  PRMT R99, RZ, 0x5410, R78.reuse ;  /* 0x00005410ff637816 */ /* 0x100fe4000000004e */
[----:B------:R-:W-:-:S02]  /*0b40*/  PRMT R101, RZ, 0x7610, R78 ;  /* 0x00007610ff657816 */ /* 0x000fc4000000004e */
[--C-:B------:R-:W-:Y:S02]  /*0b50*/  PRMT R105, RZ, 0x5410, R79.reuse ;  /* 0x00005410ff697816 */ /* 0x100fe4000000004f */
        /* <DEDUP_REMOVED lines=8> */
[----:B------:R-:W-:Y:S01]  /*0be0*/  FADD.FTZ R102, -R102, R79 ;  /* 0x0000004f66667221 */ /* 0x000fe20000010100 */
[--C-:B---3--:R-:W-:Y:S01]  /*0bf0*/  PRMT R79, RZ, 0x5410, R80.reuse ;  /* 0x00005410ff4f7816 */ /* 0x108fe20000000050 */
[C---:B-----5:R-:W-:Y:S01]  /*0c00*/  FMUL.FTZ R92, R91.reuse, R92 ;  /* 0x0000005c5b5c7220 */ /* 0x060fe20000410000 */
[----:B------:R-:W-:Y:S01]  /*0c10*/  PRMT R80, RZ, 0x7610, R80 ;  /* 0x00007610ff507816 */ /* 0x000fe20000000050 */
[----:B------:R-:W-:Y:S02]  /*0c20*/  FMUL.FTZ R93, R91, R78 ;  /* 0x0000004e5b5d7220 */ /* 0x000fe40000410000 */
[----:B------:R-:W-:Y:S01]  /*0c30*/  FMUL.FTZ R94, R24, R79 ;  /* 0x0000004f185e7220 */ /* 0x000fe20000410000 */
[----:B------:R-:W-:Y:S01]  /*0c40*/  PRMT R99, RZ, 0x5410, R81 ;  /* 0x00005410ff637816 */ /* 0x000fe20000000051 */
[----:B------:R-:W-:-:S02]  /*0c50*/  FADD.FTZ R57, R57, R80 ;  /* 0x0000005039397221 */ /* 0x000fc40000010000 */
[-C--:B------:R-:W-:Y:S02]  /*0c60*/  FFMA.FTZ R41, R92, R80.reuse, R41 ;  /* 0x000000505c297223 */ /* 0x080fe40000010029 */
[----:B------:R-:W-:Y:S02]  /*0c70*/  FMUL.FTZ R97, R25, R80 ;  /* 0x0000005019617220 */ /* 0x000fe40000410000 */
[----:B------:R-:W-:Y:S02]  /*0c80*/  FADD.FTZ R80, R115, R94 ;  /* 0x0000005e73507221 */ /* 0x000fe40000010000 */
[----:B------:R-:W-:Y:S01]  /*0c90*/  FFMA.FTZ R116, R93, R94, R116 ;  /* 0x0000005e5d747223 */ /* 0x000fe20000010074 */
[----:B------:R-:W-:Y:S01]  /*0ca0*/  PRMT R100, RZ, 0x7610, R81 ;  /* 0x00007610ff647816 */ /* 0x000fe20000000051 */
        /* <DEDUP_REMOVED lines=8> */
[----:B------:R-:W-:-:S02]  /*0d30*/  FADD.FTZ R58, R58, R99 ;  /* 0x000000633a3a7221 */ /* 0x000fc40000010000 */
[----:B------:R-:W-:Y:S02]  /*0d40*/  FFMA.FTZ R42, R95, R99, R42 ;  /* 0x000000635f2a7223 */ /* 0x000fe4000001002a */
[----:B------:R-:W-:Y:S02]  /*0d50*/  FMUL.FTZ R99, R27, R100 ;  /* 0x000000641b637220 */ /* 0x000fe40000410000 */
[----:B------:R-:W-:Y:S02]  /*0d60*/  FADD.FTZ R80, R79, R98 ;  /* 0x000000624f507221 */ /* 0x000fe40000010000 */
[----:B------:R-:W-:Y:S01]  /*0d70*/  FFMA.FTZ R116, R95, R98, R116 ;  /* 0x000000625f747223 */ /* 0x000fe20000010074 */
[----:B------:R-:W-:Y:S01]  /*0d80*/  PRMT R82, RZ, 0x7610, R82 ;  /* 0x00007610ff527816 */ /* 0x000fe20000000052 */
[----:B------:R-:W-:Y:S02]  /*0d90*/  FADD.FTZ R59, R59, R100 ;  /* 0x000000643b3b7221 */ /* 0x000fe40000010000 */
[----:B------:R-:W-:-:S02]  /*0da0*/  FFMA.FTZ R43, R96, R100, R43 ;  /* 0x00000064602b7223 */ /* 0x000fc4000001002b */
[C---:B------:R-:W-:Y:S02]  /*0db0*/  FMUL.FTZ R101, R91.reuse, R106 ;  /* 0x0000006a5b657220 */ /* 0x040fe40000410000 */
        /* <DEDUP_REMOVED lines=27> */
.L_x_1810:
[----:B------:R-:W-:Y:S05]  /*0f70*/  BSYNC B0 ;  /* 0x0000000000007941 */ /* 0x000fea0003800000 */
.L_x_1809:
[----:B------:R-:W-:Y:S02]  /*0f80*/  @!P5 IADD3 R114, R114, 0x4, RZ ;  /* 0x000000047272d810 */ /* 0x000fe40007ffe0ff */
[----:B-----5:R-:W-:Y:S01]  /*0f90*/  @P0 PRMT R112, RZ, 0x5410, R113 ;  /* 0x00005410ff700816 */ /* 0x020fe20000000071 */
[----:B------:R-:W-:Y:S05]  /*0fa0*/  BRA.DIV ~URZ, `(.L_x_1811) ;  /* 0x000011c27f007947 */ /* 0x000fea000b800000 */
[----:B------:R0:W1:Y:S02]  /*0fb0*/  SHFL.DOWN PT, R78, R115, 0x10, 0x1f ;  /* 0x0a001f00734e7f89 */ /* 0x00006400000e0000 */
.L_x_1818:
        /* <DEDUP_REMOVED lines=18> */
.L_x_1819:
        /* <DEDUP_REMOVED lines=40> */
[----:B------:R-:W-:Y:S01]  /*1360*/  @P1 PRMT R76, RZ, 0x5410, R64 ;  /* 0x00005410ff4c1816 */ /* 0x000fe20000000040 */
[----:B------:R-:W-:Y:S02]  /*1370*/  FMUL.FTZ R115, R91, R78 ;  /* 0x0000004e5b737220 */ /* 0x000fe40000410000 */
[-CC-:B------:R-:W-:Y:S02]  /*1380*/  FFMA.FTZ R78, R10, R102.reuse, R103.reuse ;  /* 0x000000660a4e7223 */ /* 0x180fe40000010067 */
[----:B------:R-:W-:Y:S01]  /*1390*/  @P1 FADD.FTZ R77, R77, R76 ;  /* 0x0000004c4d4d1221 */ /* 0x000fe20000010000 */
[----:B------:R-:W-:Y:S01]  /*13a0*/  @P1 PRMT R76, RZ, 0x7610, R64 ;  /* 0x00007610ff4c1816 */ /* 0x000fe20000000040 */
[----:B------:R-:W-:Y:S02]  /*13b0*/  FADD.FTZ R78, R13, -R78 ;  /* 0x8000004e0d4e7221 */ /* 0x000fe40000010000 */
[----:B------:R-:W-:Y:S02]  /*13c0*/  FFMA.FTZ R81, R11, R102, R103 ;  /* 0x000000660b517223 */ /* 0x000fe40000010067 */
[----:B------:R-:W-:Y:S01]  /*13d0*/  @P1 FADD.FTZ R79, R79, R76 ;  /* 0x0000004c4f4f1221 */ /* 0x000fe20000010000 */
[----:B------:R-:W-:Y:S01]  /*13e0*/  @P1 PRMT R76, RZ, 0x5410, R65 ;  /* 0x00005410ff4c1816 */ /* 0x000fe20000000041 */
[----:B------:R-:W-:-:S02]  /*13f0*/  FMUL.FTZ R117, R91, R78 ;  /* 0x0000004e5b757220 */ /* 0x000fc40000410000 */
[----:B------:R-:W-:Y:S02]  /*1400*/  FADD.FTZ R80, R14, -R81 ;  /* 0x800000510e507221 */ /* 0x000fe40000010000 */
        /* <DEDUP_REMOVED lines=8> */
[----:B------:R-:W-:Y:S01]  /*1490*/  @P1 PRMT R76, RZ, 0x5410, R66 ;  /* 0x00005410ff4c1816 */ /* 0x000fe20000000042 */
[----:B------:R-:W-:Y:S02]  /*14a0*/  FADD.FTZ R78, R86, -R81 ;  /* 0x80000051564e7221 */ /* 0x000fe40000010000 */
[----:B------:R-:W-:Y:S02]  /*14b0*/  FFMA.FTZ R80, R90, R102, R103 ;  /* 0x000000665a507223 */ /* 0x000fe40000010067 */
[----:B------:R-:W-:Y:S01]  /*14c0*/  @P1 FADD.FTZ R113, R113, R76 ;  /* 0x0000004c71711221 */ /* 0x000fe20000010000 */
[----:B------:R-:W-:Y:S01]  /*14d0*/  @P1 PRMT R76, RZ, 0x7610, R66 ;  /* 0x00007610ff4c1816 */ /* 0x000fe20000000042 */
[----:B------:R-:W-:Y:S01]  /*14e0*/  FMUL.FTZ R83, R91, R78 ;  /* 0x0000004e5b537220 */ /* 0x000fe20000410000 */
[----:B------:R-:W-:Y:S01]  /*14f0*/  @P0 F2FP.BF16.PACK_AB R78, RZ, R115 ;  /* 0x00000073ff4e023e */ /* 0x000fe200000010ff */
[----:B------:R-:W-:Y:S01]  /*1500*/  FADD.FTZ R82, R87, -R80 ;  /* 0x8000005057527221 */ /* 0x000fe20000010000 */
[----:B------:R-:W-:Y:S01]  /*1510*/  @P1 PRMT R80, RZ, 0x5410, R67 ;  /* 0x00005410ff501816 */ /* 0x000fe20000000043 */
[----:B------:R-:W-:Y:S01]  /*1520*/  @P1 FADD.FTZ R119, R119, R76 ;  /* 0x0000004c77771221 */ /* 0x000fe20000010000 */
[----:B------:R-:W-:Y:S01]  /*1530*/  @P0 PRMT R73, R78, 0x7610, R73 ;  /* 0x000076104e490816 */ /* 0x000fe20000000049 */
[----:B------:R-:W-:Y:S01]  /*1540*/  FMUL.FTZ R81, R91, R82 ;  /* 0x000000525b517220 */ /* 0x000fe20000410000 */
[----:B------:R-:W-:Y:S01]  /*1550*/  @P0 F2FP.BF16.PACK_AB R76, RZ, R113 ;  /* 0x00000071ff4c023e */ /* 0x000fe200000010ff */
[-C--:B------:R-:W-:Y:S01]  /*1560*/  FMUL.FTZ R113, R113, R112.reuse ;  /* 0x0000007071717220 */ /* 0x080fe20000410000 */
[----:B------:R-:W-:Y:S01]  /*1570*/  @P1 PRMT R78, RZ, 0x7610, R67 ;  /* 0x00007610ff4e1816 */ /* 0x000fe20000000043 */
[----:B------:R-:W-:Y:S01]  /*1580*/  @P1 FADD.FTZ R83, R83, R80 ;  /* 0x0000005053531221 */ /* 0x000fe20000010000 */
        /* <DEDUP_REMOVED lines=8> */
[----:B------:R-:W-:Y:S01]  /*1610*/  @P0 F2FP.BF16.PACK_AB R76, RZ, R117 ;  /* 0x00000075ff4c023e */ /* 0x000fe200000010ff */
[-C--:B------:R-:W-:Y:S01]  /*1620*/  FMUL.FTZ R117, R117, R112.reuse ;  /* 0x0000007075757220 */ /* 0x080fe20000410000 */
[----:B------:R-:W-:Y:S01]  /*1630*/  @P0 PRMT R74, R74, 0x5410, R78 ;  /* 0x000054104a4a0816 */ /* 0x000fe2000000004e */
[----:B------:R-:W-:Y:S01]  /*1640*/  FMUL.FTZ R78, R113, c[0x0][0x1e8] ;  /* 0x00007a00714e7a20 */ /* 0x000fe20000410000 */
[----:B------:R-:W-:Y:S01]  /*1650*/  LOP3.LUT P1, RZ, R111, 0xff, RZ, 0xc0, !PT ;  /* 0x000000ff6fff7812 */ /* 0x000fe2000782c0ff */
[----:B------:R-:W-:Y:S01]  /*1660*/  FMUL.FTZ R119, R119, c[0x0][0x1e8] ;  /* 0x00007a0077777a20 */ /* 0x000fe20000410000 */
[----:B------:R-:W-:Y:S01]  /*1670*/  @P0 PRMT R73, R73, 0x5410, R76 ;  /* 0x0000541049490816 */ /* 0x000fe2000000004c */
[----:B------:R-:W-:Y:S01]  /*1680*/  FMUL.FTZ R76, R115, c[0x0][0x1e8] ;  /* 0x00007a00734c7a20 */ /* 0x000fe20000410000 */
[----:B------:R-:W-:Y:S01]  /*1690*/  FSEL R78, R78, RZ, P1 ;  /* 0x000000ff4e4e7208 */ /* 0x000fe20000800000 */
[----:B------:R-:W-:Y:S01]  /*16a0*/  FMUL.FTZ R115, R117, c[0x0][0x1e8] ;  /* 0x00007a0075737a20 */ /* 0x000fe20000410000 */
[----:B------:R-:W-:Y:S01]  /*16b0*/  LOP3.LUT P1, RZ, R110, 0xff000000, RZ, 0xc0, !PT ;  /* 0xff0000006eff7812 */ /* 0x000fe2000782c0ff */
[----:B------:R-:W-:Y:S01]  /*16c0*/  FMUL.FTZ R77, R77, c[0x0][0x1e8] ;  /* 0x00007a004d4d7a20 */ /* 0x000fe20000410000 */
[----:B------:R-:W-:Y:S01]  /*16d0*/  @P0 F2FP.BF16.PACK_AB R113, RZ, R79 ;  /* 0x0000004fff71023e */ /* 0x000fe200000010ff */
[-C--:B------:R-:W-:Y:S01]  /*16e0*/  FMUL.FTZ R79, R79, R112.reuse ;  /* 0x000000704f4f7220 */ /* 0x080fe20000410000 */
[----:B------:R-:W-:Y:S01]  /*16f0*/  FSEL R115, R115, RZ, P1 ;  /* 0x000000ff73737208 */ /* 0x000fe20000800000 */
[----:B------:R-:W-:Y:S01]  /*1700*/  HFMA2.MMA R117, -RZ, RZ, 0, 9.5367431640625e-07 ;  /* 0x00000010ff757435 */ /* 0x000fe200000001ff */
        /* <DEDUP_REMOVED lines=8> */
[----:B------:R-:W-:Y:S01]  /*1790*/  @P0 PRMT R75, R80, 0x7610, R75 ;  /* 0x00007610504b0816 */ /* 0x000fe2000000004b */
[----:B------:R-:W-:Y:S01]  /*17a0*/  FMUL.FTZ R81, R81, c[0x0][0x1e8] ;  /* 0x00007a0051517a20 */ /* 0x000fe20000410000 */
[----:B------:R-:W-:-:S02]  /*17b0*/  FSEL R119, R119, RZ, P5 ;  /* 0x000000ff77777208 */ /* 0x000fc40002800000 */
[----:B------:R-:W-:Y:S02]  /*17c0*/  LOP3.LUT P5, RZ, R110, 0xff00, RZ, 0xc0, !PT ;  /* 0x0000ff006eff7812 */ /* 0x000fe400078ac0ff */
[----:B------:R-:W-:Y:S02]  /*17d0*/  FSEL R76, R76, RZ, P6 ;  /* 0x000000ff4c4c7208 */ /* 0x000fe40003000000 */
[----:B------:R-:W-:Y:S02]  /*17e0*/  FSEL R80, R77, RZ, P4 ;  /* 0x000000ff4d507208 */ /* 0x000fe40002000000 */
[C---:B------:R-:W-:Y:S02]  /*17f0*/  LOP3.LUT P6, RZ, R111.reuse, 0xff0000, RZ, 0xc0, !PT ;  /* 0x00ff00006fff7812 */ /* 0x040fe400078cc0ff */
[----:B------:R-:W-:Y:S02]  /*1800*/  LOP3.LUT P4, RZ, R111, 0xff000000, RZ, 0xc0, !PT ;  /* 0xff0000006fff7812 */ /* 0x000fe4000788c0ff */
[----:B------:R-:W-:-:S02]  /*1810*/  FSEL R79, R79, RZ, P5 ;  /* 0x000000ff4f4f7208 */ /* 0x000fc40002800000 */
[----:B------:R-:W-:Y:S02]  /*1820*/  FSEL R83, R83, RZ, P6 ;  /* 0x000000ff53537208 */ /* 0x000fe40003000000 */
[----:B------:R-:W-:Y:S02]  /*1830*/  FSEL R82, R81, RZ, P4 ;  /* 0x000000ff51527208 */ /* 0x000fe40002000000 */
[----:B------:R-:W-:Y:S02]  /*1840*/  F2FP.BF16.PACK_AB R77, R115, R76 ;  /* 0x0000004c734d723e */ /* 0x000fe400000010ff */
[----:B------:R-:W-:Y:S01]  /*1850*/  F2FP.BF16.PACK_AB R76, R79, R80 ;  /* 0x000000504f4c723e */ /* 0x000fe200000010ff */
[----:B------:R-:W-:Y:S01]  /*1860*/  IMAD.WIDE.U32 R80, R4, R117, c[0x0][0x248] ;  /* 0x0000920004507625 */ /* 0x000fe200078e0075 */
[----:B------:R-:W-:Y:S02]  /*1870*/  F2FP.BF16.PACK_AB R79, R82, R83 ;  /* 0x00000053524f723e */ /* 0x000fe400000010ff */
[----:B------:R-:W-:Y:S01]  /*1880*/  @P0 PRMT R72, R72, 0x5410, R113 ;  /* 0x0000541048480816 */ /* 0x000fe20000000071 */
[----:B------:R-:W-:Y:S01]  /*1890*/  @P1 IMAD.WIDE.U32 R82, R4, R117, c[0x0][0x258] ;  /* 0x0000960004521625 */ /* 0x000fe200078e0075 */
[----:B------:R-:W-:-:S02]  /*18a0*/  @P0 PRMT R75, R75, 0x5410, R114 ;  /* 0x000054104b4b0816 */ /* 0x000fc40000000072 */
[----:B------:R-:W-:Y:S02]  /*18b0*/  F2FP.BF16.PACK_AB R78, R119, R78 ;  /* 0x0000004e774e723e */ /* 0x000fe400000010ff */
[----:B------:R-:W-:Y:S01]  /*18c0*/  IADD3 R4, R4, 0x80, RZ ;  /* 0x0000008004047810 */ /* 0x000fe20007ffe0ff */
[----:B------:R0:W-:Y:S04]  /*18d0*/  @P1 STG.E.128 [R82.64], R72 ;  /* 0x0000004852001986 */ /* 0x0001e8000c101d04 */
[----:B------:R0:W-:Y:S02]  /*18e0*/  STG.E.128 [R80.64], R76 ;  /* 0x0000004c50007986 */ /* 0x0001e4000c101d04 */
.L_x_1814:
[----:B------:R-:W-:Y:S05]  /*18f0*/  BSYNC B0 ;  /* 0x0000000000007941 */ /* 0x000fea0003800000 */
.L_x_1813:
[----:B------:R-:W-:Y:S01]  /*1900*/  BSSY B0, `(.L_x_1815) ;  /* 0x000006a000007945 */ /* 0x000fe20003800000 */
[----:B------:R-:W-:Y:S05]  /*1910*/  @!P3 BRA `(.L_x_1816) ;  /* 0x000006800000b947 */ /* 0x000fea0003800000 */
[----:B------:R-:W-:Y:S01]  /*1920*/  ISETP.NE.U32.AND P0, PT, RZ, c[0x0][0x218], PT ;  /* 0x00008600ff007a0c */ /* 0x000fe20003f05070 */
[--C-:B0-----:R-:W-:Y:S01]  /*1930*/  FFMA.FTZ R77, R93, R102, R103.reuse ;  /* 0x000000665d4d7223 */ /* 0x101fe20000010067 */
[----:B------:R-:W-:Y:S01]  /*1940*/  MOV R76, R88 ;  /* 0x00000058004c7202 */ /* 0x000fe20000000f00 */
[-CC-:B------:R-:W-:Y:S01]  /*1950*/  FFMA.FTZ R79, R95, R102.reuse, R103.reuse ;  /* 0x000000665f4f7223 */ /* 0x180fe20000010067 */
[----:B------:R-:W-:Y:S01]  /*1960*/  ISETP.NE.AND.EX P1, PT, RZ, c[0x0][0x21c], PT, P0 ;  /* 0x00008700ff007a0c */ /* 0x000fe20003f25300 */
[----:B------:R-:W-:Y:S01]  /*1970*/  FFMA.FTZ R78, R92, R102, R103 ;  /* 0x000000665c4e7223 */ /* 0x000fe20000010067 */
[----:B------:R-:W-:Y:S01]  /*1980*/  LOP3.LUT P6, RZ, R76, 0xff, RZ, 0xc0, !PT ;  /* 0x000000ff4cff7812 */ /* 0x000fe200078cc0ff */
[----:B------:R-:W-:Y:S01]  /*1990*/  FADD.FTZ R76, R94, -R77 ;  /* 0x8000004d5e4c7221 */ /* 0x000fe20000010000 */
[----:B------:R-:W-:Y:S01]  /*19a0*/  ISETP.NE.U32.AND P0, PT, RZ, c[0x0][0x258], PT ;  /* 0x00009600ff007a0c */ /* 0x000fe20003f05070 */
[----:B------:R-:W-:Y:S01]  /*19b0*/  FADD.FTZ R80, R98, -R79 ;  /* 0x8000004f62507221 */ /* 0x000fe20000010000 */
[----:B------:R-:W-:Y:S01]  /*19c0*/  LOP3.LUT P5, RZ, R89, 0xff, RZ, 0xc0, !PT ;  /* 0x000000ff59ff7812 */ /* 0x000fe200078ac0ff */
[----:B------:R-:W-:Y:S01]  /*19d0*/  FMUL.FTZ R79, R91, R76 ;  /* 0x0000004c5b4f7220 */ /* 0x000fe20000410000 */
[----:B------:R-:W-:Y:S01]  /*19e0*/  ISETP.NE.AND.EX P0, PT, RZ, c[0x0][0x25c], PT, P0 ;  /* 0x00009700ff007a0c */ /* 0x000fe20003f05300 */
[----:B------:R-:W-:Y:S01]  /*19f0*/  FADD.FTZ R78, R97, -R78 ;  /* 0x8000004e614e7221 */ /* 0x000fe20000010000 */
[----:B------:R-:W-:Y:S01]  /*1a00*/  LOP3.LUT P4, RZ, R89, 0xff00, RZ, 0xc0, !PT ;  /* 0x0000ff0059ff7812 */ /* 0x000fe2000788c0ff */
[----:B------:R-:W-:-:S02]  /*1a10*/  FFMA.FTZ R82, R96, R102, R103 ;  /* 0x0000006660527223 */ /* 0x000fc40000010067 */
[----:B------:R-:W-:Y:S01]  /*1a20*/  @P1 PRMT R76, RZ, 0x5410, R68 ;  /* 0x00005410ff4c1816 */ /* 0x000fe20000000044 */
[-CC-:B------:R-:W-:Y:S02]  /*1a30*/  FFMA.FTZ R81, R101, R102.reuse, R103.reuse ;  /* 0x0000006665517223 */ /* 0x180fe40000010067 */
[-CC-:B------:R-:W-:Y:S02]  /*1a40*/  FFMA.FTZ R114, R104, R102.reuse, R103.reuse ;  /* 0x0000006668727223 */ /* 0x180fe40000010067 */
[----:B------:R-:W-:Y:S01]  /*1a50*/  @P1 FADD.FTZ R79, R79, R76 ;  /* 0x0000004c4f4f1221 */ /* 0x000fe20000010000 */
[----:B------:R-:W-:Y:S01]  /*1a60*/  @P1 PRMT R76, RZ, 0x7610, R68 ;  /* 0x00007610ff4c1816 */ /* 0x000fe20000000044 */
[--C-:B------:R-:W-:Y:S02]  /*1a70*/  FFMA.FTZ R83, R107, R102, R103.reuse ;  /* 0x000000666b537223 */ /* 0x100fe40000010067 */
[----:B------:R-:W-:Y:S02]  /*1a80*/  FMUL.FTZ R77, R91, R78 ;  /* 0x0000004e5b4d7220 */ /* 0x000fe40000410000 */
[----:B------:R-:W-:-:S02]  /*1a90*/  FFMA.FTZ R103, R109, R102, R103 ;  /* 0x000000666d677223 */ /* 0x000fc40000010067 */
        /* <DEDUP_REMOVED lines=12> */
[----:B------:R-:W-:Y:S01]  /*1b60*/  FMUL.FTZ R117, R91, R102 ;  /* 0x000000665b757220 */ /* 0x000fe20000410000 */
[----:B------:R-:W-:Y:S01]  /*1b70*/  @P0 F2FP.BF16.PACK_AB R102, RZ, R77 ;  /* 0x0000004dff66023e */ /* 0x000fe200000010ff */
[----:B------:R-:W-:Y:S01]  /*1b80*/  FADD.FTZ R114, R105, -R114 ;  /* 0x8000007269727221 */ /* 0x000fe20000010000 */
[----:B------:R-:W-:Y:S01]  /*1b90*/  @P0 PRMT R73, R78, 0x7610, R73 ;  /* 0x000076104e490816 */ /* 0x000fe20000000049 */
[----:B------:R-:W-:Y:S01]  /*1ba0*/  @P1 FADD.FTZ R117, R117, R76 ;  /* 0x0000004c75751221 */ /* 0x000fe20000010000 */
[----:B------:R-:W-:Y:S01]  /*1bb0*/  @P1 PRMT R76, RZ, 0x7610, R70 ;  /* 0x00007610ff4c1816 */ /* 0x000fe20000000046 */
[----:B------:R-:W-:-:S02]  /*1bc0*/  FMUL.FTZ R115, R91, R114 ;  /* 0x000000725b737220 */ /* 0x000fc40000410000 */
[----:B------:R-:W-:Y:S01]  /*1bd0*/  FADD.FTZ R116, R106, -R83 ;  /* 0x800000536a747221 */ /* 0x000fe20000010000 */
[----:B------:R-:W-:Y:S01]  /*1be0*/  @P0 F2FP.BF16.PACK_AB R82, RZ, R117 ;  /* 0x00000075ff52023e */ /* 0x000fe200000010ff */
[----:B------:R-:W-:Y:S01]  /*1bf0*/  @P1 FADD.FTZ R115, R115, R76 ;  /* 0x0000004c73731221 */ /* 0x000fe20000010000 */
[--C-:B------:R-:W-:Y:S01]  /*1c00*/  @P1 PRMT R76, RZ, 0x5410, R71.reuse ;  /* 0x00005410ff4c1816 */ /* 0x100fe20000000047 */
[C---:B------:R-:W-:Y:S01]  /*1c10*/  FMUL.FTZ R83, R91.reuse, R116 ;  /* 0x000000745b537220 */ /* 0x040fe20000410000 */
[----:B------:R-:W-:Y:S01]  /*1c20*/  @P0 PRMT R74, R82, 0x7610, R74 ;  /* 0x00007610524a0816 */ /* 0x000fe2000000004a */
        /* <DEDUP_REMOVED lines=9> */
[----:B------:R-:W-:Y:S01]  /*1cc0*/  LOP3.LUT P1, RZ, R88, 0xff0000, RZ, 0xc0, !PT ;  /* 0x00ff000058ff7812 */ /* 0x000fe2000782c0ff */
[----:B------:R-:W-:Y:S01]  /*1cd0*/  FMUL.FTZ R80, R80, c[0x0][0x1e8] ;  /* 0x00007a0050507a20 */ /* 0x000fe20000410000 */
[----:B------:R-:W-:Y:S01]  /*1ce0*/  @P0 F2FP.BF16.PACK_AB R76, RZ, R79 ;  /* 0x0000004fff4c023e */ /* 0x000fe200000010ff */
[-C--:B------:R-:W-:Y:S01]  /*1cf0*/  FMUL.FTZ R115, R115, R112.reuse ;  /* 0x0000007073737220 */ /* 0x080fe20000410000 */
[----:B------:R-:W-:Y:S01]  /*1d00*/  @P0 F2FP.BF16.PACK_AB R103, RZ, R81 ;  /* 0x00000051ff67023e */ /* 0x000fe200000010ff */
        /* <DEDUP_REMOVED lines=26> */
[----:B------:R-:W-:Y:S02]  /*1eb0*/  @P0 PRMT R75, R116, 0x7610, R75 ;  /* 0x00007610744b0816 */ /* 0x000fe4000000004b */
[----:B------:R-:W-:Y:S02]  /*1ec0*/  FSEL R83, R83, RZ, P5 ;  /* 0x000000ff53537208 */ /* 0x000fe40002800000 */
[----:B------:R-:W-:Y:S02]  /*1ed0*/  FSEL R112, R112, RZ, P6 ;  /* 0x000000ff70707208 */ /* 0x000fe40003000000 */
[----:B------:R-:W-:Y:S01]  /*1ee0*/  F2FP.BF16.PACK_AB R77, R113, R80 ;  /* 0x00000050714d723e */ /* 0x000fe200000010ff */
[----:B------:R-:W-:Y:S01]  /*1ef0*/  @P1 IMAD.WIDE.U32 R80, R4, R117, c[0x0][0x258] ;  /* 0x0000960004501625 */ /* 0x000fe200078e0075 */
[----:B------:R-:W-:-:S02]  /*1f00*/  F2FP.BF16.PACK_AB R76, R79, R76 ;  /* 0x0000004c4f4c723e */ /* 0x000fc400000010ff */
[----:B------:R-:W-:Y:S02]  /*1f10*/  @P0 PRMT R74, R74, 0x5410, R114 ;  /* 0x000054104a4a0816 */ /* 0x000fe40000000072 */
[----:B------:R-:W-:Y:S01]  /*1f20*/  F2FP.BF16.PACK_AB R79, R112, R83 ;  /* 0x00000053704f723e */ /* 0x000fe200000010ff */
[----:B------:R-:W-:Y:S01]  /*1f30*/  IMAD.WIDE.U32 R82, R4, R117, c[0x0][0x248] ;  /* 0x0000920004527625 */ /* 0x000fe200078e0075 */
[----:B------:R-:W-:Y:S02]  /*1f40*/  @P0 PRMT R73, R73, 0x5410, R91 ;  /* 0x0000541049490816 */ /* 0x000fe4000000005b */
[----:B------:R-:W-:Y:S02]  /*1f50*/  @P0 PRMT R72, R72, 0x5410, R102 ;  /* 0x0000541048480816 */ /* 0x000fe40000000066 */
[----:B------:R-:W-:Y:S02]  /*1f60*/  @P0 PRMT R75, R75, 0x5410, R103 ;  /* 0x000054104b4b0816 */ /* 0x000fe40000000067 */
[----:B------:R-:W-:-:S03]  /*1f70*/  F2FP.BF16.PACK_AB R78, R115, R78 ;  /* 0x0000004e734e723e */ /* 0x000fc600000010ff */
[----:B------:R0:W-:Y:S04]  /*1f80*/  @P1 STG.E.128 [R80.64], R72 ;  /* 0x0000004850001986 */ /* 0x0001e8000c101d04 */
[----:B------:R0:W-:Y:S02]  /*1f90*/  STG.E.128 [R82.64], R76 ;  /* 0x0000004c52007986 */ /* 0x0001e4000c101d04 */
.L_x_1816:
[----:B------:R-:W-:Y:S05]  /*1fa0*/  BSYNC B0 ;  /* 0x0000000000007941 */ /* 0x000fea0003800000 */
.L_x_1815:
[----:B------:R-:W-:Y:S02]  /*1fb0*/  IADD3 R2, R2, c[0x0][0x160], RZ ;  /* 0x0000580002027a10 */ /* 0x000fe40007ffe0ff */
[----:B------:R-:W-:Y:S02]  /*1fc0*/  LOP3.LUT P1, RZ, R3, 0xff, RZ, 0xc0, !PT ;  /* 0x000000ff03ff7812 */ /* 0x000fe4000782c0ff */
[----:B------:R-:W-:Y:S02]  /*1fd0*/  ISETP.GE.AND P0, PT, R2, c[0x0][0x164], PT ;  /* 0x0000590002007a0c */ /* 0x000fe40003f06270 */
[----:B------:R-:W-:-:S11]  /*1fe0*/  SEL R3, RZ, 0x1, P1 ;  /* 0x00000001ff037807 */ /* 0x000fd60000800000 */
[----:B0-----:R-:W-:Y:S01]  /*1ff0*/  @P0 CALL.REL.NOINC `(.L_x_1806) ;  /* 0x0000001000000944 */ /* 0x001fe20003c00000 */
[----:B------:R-:W-:Y:S05]  /*2000*/  BRA `(.L_x_1817) ;  /* 0xffffe29000007947 */ /* 0x000fea000383ffff */
.L_x_1806:
        /* <DEDUP_REMOVED lines=22> */
.L_x_1811:
[----:B------:R-:W-:Y:S01]  /*2170*/  HFMA2.MMA R102, -RZ, RZ, 0, 9.5367431640625e-07 ;  /* 0x00000010ff667435 */ /* 0x000fe200000001ff */
[----:B------:R-:W-:-:S02]  /*2180*/  MOV R79, R115 ;  /* 0x00000073004f7202 */ /* 0x000fc40000000f00 */
[----:B------:R-:W-:Y:S02]  /*2190*/  MOV R81, 0x1f ;  /* 0x0000001f00517802 */ /* 0x000fe40000000f00 */
[----:B------:R-:W-:Y:S02]  /*21a0*/  MOV R118, 0xffffffff ;  /* 0xffffffff00767802 */ /* 0x000fe40000000f00 */
[----:B------:R-:W-:Y:S02]  /*21b0*/  MOV R76, 0x21d0 ;  /* 0x000021d0004c7802 */ /* 0x000fe40000000f00 */
[----:B------:R-:W-:Y:S05]  /*21c0*/  CALL.REL.NOINC `($__internal_48_$__cuda_sm70_shflsync_down_p) ;  /* 0x0000046000007944 */ /* 0x000fea0003c00000 */
[----:B-1----:R-:W-:Y:S01]  /*21d0*/  MOV R78, R79 ;  /* 0x0000004f004e7202 */ /* 0x002fe20000000f00 */
[----:B0-----:R-:W-:Y:S05]  /*21e0*/  BRA `(.L_x_1818) ;  /* 0xffffedd000007947 */ /* 0x001fea000383ffff */
.L_x_1812:
[----:B------:R-:W-:Y:S01]  /*21f0*/  HFMA2.MMA R102, -RZ, RZ, 0, 9.5367431640625e-07 ;  /* 0x00000010ff667435 */ /* 0x000fe200000001ff */
[----:B------:R-:W-:Y:S01]  /*2200*/  MOV R79, R116 ;  /* 0x00000074004f7202 */ /* 0x000fe20000000f00 */
[----:B------:R-:W-:Y:S01]  /*2210*/  IMAD.MOV.U32 R118, RZ, RZ, -0x1 ;  /* 0xffffffffff767424 */ /* 0x000fe200078e00ff */
[----:B------:R-:W-:Y:S02]  /*2220*/  MOV R81, 0x1f ;  /* 0x0000001f00517802 */ /* 0x000fe40000000f00 */
[----:B------:R-:W-:-:S02]  /*2230*/  MOV R76, 0x2250 ;  /* 0x00002250004c7802 */ /* 0x000fc40000000f00 */
[----:B01----:R-:W-:Y:S05]  /*2240*/  CALL.REL.NOINC `($__internal_48_$__cuda_sm70_shflsync_down_p) ;  /* 0x000003e000007944 */ /* 0x003fea0003c00000 */
[----:B------:R-:W-:Y:S01]  /*2250*/  FADD.FTZ R115, R78, R115 ;  /* 0x000000734e737221 */ /* 0x000fe20000010000 */
[----:B0-----:R-:W-:Y:S01]  /*2260*/  HFMA2.MMA R102, -RZ, RZ, 0, 4.76837158203125e-07 ;  /* 0x00000008ff667435 */ /* 0x001fe200000001ff */
[----:B-1----:R-:W-:Y:S01]  /*2270*/  FADD.FTZ R116, R116, R79 ;  /* 0x0000004f74747221 */ /* 0x002fe20000010000 */
[----:B------:R-:W-:-:S02]  /*2280*/  MOV R81, 0x1f ;  /* 0x0000001f00517802 */ /* 0x000fc40000000f00 */
[----:B------:R-:W-:Y:S02]  /*2290*/  MOV R118, 0xffffffff ;  /* 0xffffffff00767802 */ /* 0x000fe40000000f00 */
[----:B------:R-:W-:Y:S02]  /*22a0*/  MOV R79, R115 ;  /* 0x00000073004f7202 */ /* 0x000fe40000000f00 */
[----:B------:R-:W-:Y:S02]  /*22b0*/  MOV R76, 0x22d0 ;  /* 0x000022d0004c7802 */ /* 0x000fe40000000f00 */
[----:B------:R-:W-:Y:S05]  /*22c0*/  CALL.REL.NOINC `($__internal_48_$__cuda_sm70_shflsync_down_p) ;  /* 0x0000036000007944 */ /* 0x000fea0003c00000 */
[----:B0-----:R-:W-:Y:S01]  /*22d0*/  HFMA2.MMA R102, -RZ, RZ, 0, 4.76837158203125e-07 ;  /* 0x00000008ff667435 */ /* 0x001fe200000001ff */
[----:B-1----:R-:W-:Y:S01]  /*22e0*/  MOV R78, R79 ;  /* 0x0000004f004e7202 */ /* 0x002fe20000000f00 */
[----:B------:R-:W-:Y:S01]  /*22f0*/  IMAD.MOV.U32 R118, RZ, RZ, -0x1 ;  /* 0xffffffffff767424 */ /* 0x000fe200078e00ff */
[----:B------:R-:W-:Y:S02]  /*2300*/  MOV R79, R116 ;  /* 0x00000074004f7202 */ /* 0x000fe40000000f00 */
[----:B------:R-:W-:Y:S02]  /*2310*/  MOV R81, 0x1f ;  /* 0x0000001f00517802 */ /* 0x000fe40000000f00 */
[----:B------:R-:W-:-:S02]  /*2320*/  MOV R76, 0x2340 ;  /* 0x00002340004c7802 */ /* 0x000fc40000000f00 */
[----:B------:R-:W-:Y:S05]  /*2330*/  CALL.REL.NOINC `($__internal_48_$__cuda_sm70_shflsync_down_p) ;  /* 0x000002f000007944 */ /* 0x000fea0003c00000 */
[----:B------:R-:W-:Y:S01]  /*2340*/  FADD.FTZ R115, R78, R115 ;  /* 0x000000734e737221 */ /* 0x000fe20000010000 */
[----:B0-----:R-:W-:Y:S01]  /*2350*/  HFMA2.MMA R102, -RZ, RZ, 0, 2.384185791015625e-07 ;  /* 0x00000004ff667435 */ /* 0x001fe200000001ff */
[----:B-1----:R-:W-:Y:S01]  /*2360*/  FADD.FTZ R116, R116, R79 ;  /* 0x0000004f74747221 */ /* 0x002fe20000010000 */
[----:B------:R-:W-:-:S02]  /*2370*/  MOV R81, 0x1f ;  /* 0x0000001f00517802 */ /* 0x000fc40000000f00 */
[----:B------:R-:W-:Y:S02]  /*2380*/  MOV R118, 0xffffffff ;  /* 0xffffffff00767802 */ /* 0x000fe40000000f00 */
[----:B------:R-:W-:Y:S02]  /*2390*/  MOV R79, R115 ;  /* 0x00000073004f7202 */ /* 0x000fe40000000f00 */
[----:B------:R-:W-:Y:S02]  /*23a0*/  MOV R76, 0x23c0 ;  /* 0x000023c0004c7802 */ /* 0x000fe40000000f00 */
[----:B------:R-:W-:Y:S05]  /*23b0*/  CALL.REL.NOINC `($__internal_48_$__cuda_sm70_shflsync_down_p) ;  /* 0x0000027000007944 */ /* 0x000fea0003c00000 */
[----:B0-----:R-:W-:Y:S01]  /*23c0*/  HFMA2.MMA R102, -RZ, RZ, 0, 2.384185791015625e-07 ;  /* 0x00000004ff667435 */ /* 0x001fe200000001ff */
[----:B-1----:R-:W-:Y:S02]  /*23d0*/  MOV R78, R79 ;  /* 0x0000004f004e7202 */ /* 0x002fe40000000f00 */
[----:B------:R-:W-:Y:S02]  /*23e0*/  MOV R79, R116 ;  /* 0x00000074004f7202 */ /* 0x000fe40000000f00 */
[----:B------:R-:W-:Y:S02]  /*23f0*/  MOV R81, 0x1f ;  /* 0x0000001f00517802 */ /* 0x000fe40000000f00 */
[----:B------:R-:W-:-:S02]  /*2400*/  MOV R118, 0xffffffff ;  /* 0xffffffff00767802 */ /* 0x000fc40000000f00 */
[----:B------:R-:W-:Y:S02]  /*2410*/  MOV R76, 0x2430 ;  /* 0x00002430004c7802 */ /* 0x000fe40000000f00 */
[----:B------:R-:W-:Y:S05]  /*2420*/  CALL.REL.NOINC `($__internal_48_$__cuda_sm70_shflsync_down_p) ;  /* 0x0000020000007944 */ /* 0x000fea0003c00000 */
[----:B------:R-:W-:Y:S01]  /*2430*/  FADD.FTZ R115, R78, R115 ;  /* 0x000000734e737221 */ /* 0x000fe20000010000 */
[----:B0-----:R-:W-:Y:S01]  /*2440*/  HFMA2.MMA R81, -RZ, RZ, 0, 1.847743988037109375e-06 ;  /* 0x0000001fff517435 */ /* 0x001fe200000001ff */
[----:B-1----:R-:W-:Y:S01]  /*2450*/  FADD.FTZ R82, R116, R79 ;  /* 0x0000004f74527221 */ /* 0x002fe20000010000 */
[----:B------:R-:W-:Y:S01]  /*2460*/  MOV R118, 0xffffffff ;  /* 0xffffffff00767802 */ /* 0x000fe20000000f00 */
[----:B------:R-:W-:Y:S01]  /*2470*/  IMAD.MOV.U32 R102, RZ, RZ, 0x2 ;  /* 0x00000002ff667424 */ /* 0x000fe200078e00ff */
[----:B------:R-:W-:Y:S02]  /*2480*/  MOV R79, R115 ;  /* 0x00000073004f7202 */ /* 0x000fe40000000f00 */
[----:B------:R-:W-:Y:S02]  /*2490*/  MOV R76, 0x24b0 ;  /* 0x000024b0004c7802 */ /* 0x000fe40000000f00 */
[----:B------:R-:W-:Y:S05]  /*24a0*/  CALL.REL.NOINC `($__internal_48_$__cuda_sm70_shflsync_down_p) ;  /* 0x0000018000007944 */ /* 0x000fea0003c00000 */
[----:B0-----:R-:W-:Y:S01]  /*24b0*/  HFMA2.MMA R102, -RZ, RZ, 0, 1.1920928955078125e-07 ;  /* 0x00000002ff667435 */ /* 0x001fe200000001ff */
[----:B-1----:R-:W-:Y:S02]  /*24c0*/  MOV R78, R79 ;  /* 0x0000004f004e7202 */ /* 0x002fe40000000f00 */
[----:B------:R-:W-:-:S02]  /*24d0*/  MOV R79, R82 ;  /* 0x00000052004f7202 */ /* 0x000fc40000000f00 */
[----:B------:R-:W-:Y:S02]  /*24e0*/  MOV R81, 0x1f ;  /* 0x0000001f00517802 */ /* 0x000fe40000000f00 */
[----:B------:R-:W-:Y:S02]  /*24f0*/  MOV R118, 0xffffffff ;  /* 0xffffffff00767802 */ /* 0x000fe40000000f00 */
[----:B------:R-:W-:Y:S02]  /*2500*/  MOV R76, 0x2520 ;  /* 0x00002520004c7802 */ /* 0x000fe40000000f00 */
[----:B------:R-:W-:Y:S05]  /*2510*/  CALL.REL.NOINC `($__internal_48_$__cuda_sm70_shflsync_down_p) ;  /* 0x0000011000007944 */ /* 0x000fea0003c00000 */
[----:B------:R-:W-:Y:S01]  /*2520*/  FADD.FTZ R80, R78, R115 ;  /* 0x000000734e507221 */ /* 0x000fe20000010000 */
[----:B0-----:R-:W-:Y:S01]  /*2530*/  HFMA2.MMA R102, -RZ, RZ, 0, 5.9604644775390625e-08 ;  /* 0x00000001ff667435 */ /* 0x001fe200000001ff */
[----:B-1----:R-:W-:Y:S01]  /*2540*/  FADD.FTZ R82, R82, R79 ;  /* 0x0000004f52527221 */ /* 0x002fe20000010000 */
[----:B------:R-:W-:Y:S01]  /*2550*/  MOV R118, 0xffffffff ;  /* 0xffffffff00767802 */ /* 0x000fe20000000f00 */
[----:B------:R-:W-:Y:S01]  /*2560*/  IMAD.MOV.U32 R81, RZ, RZ, 0x1f ;  /* 0x0000001fff517424 */ /* 0x000fe200078e00ff */
[----:B------:R-:W-:Y:S02]  /*2570*/  MOV R79, R80 ;  /* 0x00000050004f7202 */ /* 0x000fe40000000f00 */
[----:B------:R-:W-:-:S02]  /*2580*/  MOV R76, 0x25a0 ;  /* 0x000025a0004c7802 */ /* 0x000fc40000000f00 */
[----:B------:R-:W-:Y:S05]  /*2590*/  CALL.REL.NOINC `($__internal_48_$__cuda_sm70_shflsync_down_p) ;  /* 0x0000009000007944 */ /* 0x000fea0003c00000 */
[----:B0-----:R-:W-:Y:S01]  /*25a0*/  HFMA2.MMA R102, -RZ, RZ, 0, 5.9604644775390625e-08 ;  /* 0x00000001ff667435 */ /* 0x001fe200000001ff */
[----:B-1----:R-:W-:-:S02]  /*25b0*/  MOV R83, R79 ;  /* 0x0000004f00537202 */ /* 0x002fc40000000f00 */
[----:B------:R-:W-:Y:S02]  /*25c0*/  MOV R79, R82 ;  /* 0x00000052004f7202 */ /* 0x000fe40000000f00 */
[----:B------:R-:W-:Y:S02]  /*25d0*/  MOV R81, 0x1f ;  /* 0x0000001f00517802 */ /* 0x000fe40000000f00 */
[----:B------:R-:W-:Y:S02]  /*25e0*/  MOV R118, 0xffffffff ;  /* 0xffffffff00767802 */ /* 0x000fe40000000f00 */
[----:B------:R-:W-:Y:S02]  /*25f0*/  MOV R76, 0x2610 ;  /* 0x00002610004c7802 */ /* 0x000fe40000000f00 */
[----:B------:R-:W-:Y:S05]  /*2600*/  CALL.REL.NOINC `($__internal_48_$__cuda_sm70_shflsync_down_p) ;  /* 0x0000002000007944 */ /* 0x000fea0003c00000 */
[----:B-1----:R-:W-:Y:S01]  /*2610*/  MOV R77, R79 ;  /* 0x0000004f004d7202 */ /* 0x002fe20000000f00 */
[----:B0-----:R-:W-:Y:S05]  /*2620*/  BRA `(.L_x_1819) ;  /* 0xffffeab000007947 */ /* 0x001fea000383ffff */
        .weak           $__internal_48_$__cuda_sm70_shflsync_down_p
        .type           $__internal_48_$__cuda_sm70_shflsync_down_p,@function
        .size           $__internal_48_$__cuda_sm70_shflsync_down_p,(.L_x_6850 - $__internal_48_$__cuda_sm70_shflsync_down_p)
$__internal_48_$__cuda_sm70_shflsync_down_p:
[----:B------:R-:W-:Y:S01]  /*2630*/  HFMA2.MMA R77, -RZ, RZ, 0, 0 ;  /* 0x00000000ff4d7435 */ /* 0x000fe200000001ff */
[----:B------:R-:W-:Y:S04]  /*2640*/  WARPSYNC R118 ;  /* 0x0000007600007348 */ /* 0x000fe80003800000 */
[----:B------:R0:W1:Y:S01]  /*2650*/  SHFL.DOWN PT, R79, R79, R102, R81 ;  /* 0x080000664f4f7389 */ /* 0x00006200000e0051 */
[----:B------:R-:W-:Y:S05]  /*2660*/  RET.REL.NODEC R76 `(_ZN10layer_norm13ln_bwd_kernelINS_13Kernel_traitsIf13__nv_bfloat16S2_S2_fjLj2048ELj1ELj1ELj4ELj16ENS_18Kernel_traits_baseILj2048EfS2_S2_S2_fjLj128EEEEELb1ELb0ELb0ELb0EEEvNS_9BwdParamsE) ;  /* 0xffffd9904c007950 */ /* 0x000fea0003c3ffff */
.L_x_1820:
        /* <DEDUP_REMOVED lines=9> */
.L_x_6850:


//--------------------- .text._ZN10layer_norm13ln_bwd_kernelINS_13Kernel_traitsIf13__nv_bfloat16S2_S2_fjLj2048ELj1ELj1ELj4ELj16ENS_18Kernel_traits_baseILj2048EfS2_S2_S2_fjLj128EEEEELb1ELb0ELb0ELb1EEEvNS_9BwdParamsE --------------------------
	.section	.text._ZN10layer_norm13ln_bwd_kernelINS_13Kernel_traitsIf13__nv_bfloat16S2_S2_fjLj2048ELj1ELj1ELj4ELj16ENS_18Kernel_traits_baseILj2048EfS2_S2_S2_fjLj128EEEEELb1ELb0ELb0ELb1EEEvNS_9BwdParamsE,"ax",@progbits
	.sectioninfo	@"SHI_REGISTERS=128"
	.align	128
        .global         _ZN10layer_norm13ln_bwd_kernelINS_13Kernel_traitsIf13__nv_bfloat16S2_S2_fjLj2048ELj1ELj1ELj4ELj16ENS_18Kernel_traits_baseILj2048EfS2_S2_S2_fjLj128EEEEELb1ELb0ELb0ELb1EEEvNS_9BwdParamsE
        .type           _ZN10layer_norm13ln_bwd_kernelINS_13Kernel_traitsIf13__nv_bfloat16S2_S2_fjLj2048ELj1ELj1ELj4ELj16ENS_18Kernel_traits_baseILj2048EfS2_S2_S2_fjLj128EEEEELb1ELb0ELb0ELb1EEEvNS_9BwdParamsE,@function
        .size           _ZN10layer_norm13ln_bwd_kernelINS_13Kernel_traitsIf13__nv_bfloat16S2_S2_fjLj2048ELj1ELj1ELj4ELj16ENS_18Kernel_traits_baseILj2048EfS2_S2_S2_fjLj128EEEEELb1ELb0ELb0ELb1EEEvNS_9BwdParamsE,(.L_x_6851 - _ZN10layer_norm13ln_bwd_kernelINS_13Kernel_traitsIf13__nv_bfloat16S2_S2_fjLj2048ELj1ELj1ELj4ELj16ENS_18Kernel_traits_baseILj2048EfS2_S2_S2_fjLj128EEEEELb1ELb0ELb0ELb1EEEvNS_9BwdParamsE)
        .other          _ZN10layer_norm13ln_bwd_kernelINS_13Kernel_traitsIf13__nv_bfloat16S2_S2_fjLj2048ELj1ELj1ELj4ELj16ENS_18Kernel_traits_baseILj2048EfS2_S2_S2_fjLj128EEEEELb1ELb0ELb0ELb1EEEvNS_9BwdParamsE,@"STO_CUDA_ENTRY STV_DEFAULT"
_ZN10layer_norm13ln_bwd_kernelINS_13Kernel_traitsIf13__nv_bfloat16S2_S2_fjLj2048ELj1ELj1ELj4ELj16ENS_18Kernel_traits_baseILj2048EfS2_S2_S2_fjLj128EEEEELb1ELb0ELb0ELb1EEEvNS_9BwdParamsE:
.text._ZN10layer_norm13ln_bwd_kernelINS_13Kernel_traitsIf13__nv_bfloat16S2_S2_fjLj2048ELj1ELj1ELj4ELj16ENS_18Kernel_traits_baseILj2048EfS2_S2_S2_fjLj128EEEEELb1ELb0ELb0ELb1EEEvNS_9BwdParamsE:
        /* <DEDUP_REMOVED lines=25> */
.L_x_1821:
        /* <DEDUP_REMOVED lines=25> */
.L_x_1826:
[----:B------:R-:W-:Y:S01]  /*0320*/  IMAD R2, R89, c[0x0][0x168], RZ ;  /* 0x00005a0059027a24 */ /* 0x000fe200078e02ff */
[----:B------:R-:W-:-:S04]  /*0330*/  MOV R52, 0x10 ;  /* 0x0000001000347802 */ /* 0x000fc80000000f00 */
[----:B------:R-:W-:-:S04]  /*0340*/  SHF.R.S32.HI R3, RZ, 0x1f, R2 ;  /* 0x0000001fff037819 */ /* 0x000fc80000011402 */
[----:B------:R-:W-:-:S04]  /*0350*/  LEA.HI R2, R3, R2, RZ, 0x3 ;  /* 0x0000000203027211 */ /* 0x000fc800078f18ff */
[----:B------:R-:W-:Y:S02]  /*0360*/  LEA.HI.SX32 R87, R2, R77, 0x1d ;  /* 0x0000004d02577211 */ /* 0x000fe400078feaff */
[----:B------:R-:W-:-:S03]  /*0370*/  MOV R2, 0x4 ;  /* 0x0000000400027802 */ /* 0x000fc60000000f00 */
[----:B------:R-:W-:-:S04]  /*0380*/  IMAD.WIDE.U32 R32, R87, R52, c[0x0][0x188] ;  /* 0x0000620057207625 */ /* 0x000fc800078e0034 */
[----:B------:R-:W-:Y:S01]  /*0390*/  IMAD.WIDE R48, R89, R2, c[0x0][0x1a0] ;  /* 0x0000680059307625 */ /* 0x000fe200078e0202 */
[C---:B------:R-:W-:Y:S01]  /*03a0*/  IADD3 R86, R87.reuse, 0x80, RZ ;  /* 0x0000008057567810 */ /* 0x040fe20007ffe0ff */
[----:B------:R-:W2:Y:S02]  /*03b0*/  LDG.E.128 R32, [R32.64] ;  /* 0x0000000420207981 */ /* 0x000ea4000c1e1d00 */
[----:B------:R-:W-:Y:S02]  /*03c0*/  IMAD.WIDE.U32 R36, R87, R52, c[0x0][0x208] ;  /* 0x0000820057247625 */ /* 0x000fe400078e0034 */
[----:B------:R0:W3:Y:S02]  /*03d0*/  LDG.E R94, [R48.64] ;  /* 0x00000004305e7981 */ /* 0x0000e4000c1e1900 */
[----:B------:R-:W-:Y:S02]  /*03e0*/  IMAD.WIDE R2, R89, R2, c[0x0][0x1a8] ;  /* 0x00006a0059027625 */ /* 0x000fe400078e0202 */
[----:B------:R-:W4:Y:S02]  /*03f0*/  LDG.E.128 R36, [R36.64] ;  /* 0x0000000424247981 */ /* 0x000f24000c1e1d00 */
[----:B------:R-:W-:-:S02]  /*0400*/  IMAD.WIDE.U32 R40, R86, R52, c[0x0][0x188] ;  /* 0x0000620056287625 */ /* 0x000fc400078e0034 */
[----:B------:R1:W4:Y:S02]  /*0410*/  LDG.E R90, [R2.64] ;  /* 0x00000004025a7981 */ /* 0x000324000c1e1900 */
[----:B------:R-:W-:Y:S02]  /*0420*/  IMAD.WIDE.U32 R44, R86, R52, c[0x0][0x208] ;  /* 0x00008200562c7625 */ /* 0x000fe400078e0034 */
[----:B------:R-:W4:Y:S04]  /*0430*/  LDG.E.128 R40, [R40.64] ;  /* 0x0000000428287981 */ /* 0x000f28000c1e1d00 */
        /* <DEDUP_REMOVED lines=18> */
[----:B------:R-:W-:-:S05]  /*0560*/  @P1 IMAD.WIDE.U32 R52, R86, R52, c[0x0][0x218] ;  /* 0x0000860056341625 */ /* 0x000fca00078e0034 */
[----:B------:R1:W5:Y:S01]  /*0570*/  @P1 LDG.E.128 R24, [R52.64] ;  /* 0x0000000434181981 */ /* 0x000362000c1e1d00 */
[----:B------:R-:W-:Y:S02]  /*0580*/  LOP3.LUT P3, RZ, R78, 0x1f, RZ, 0xc0, !PT ;  /* 0x0000001f4eff7812 */ /* 0x000fe4000786c0ff */
[--C-:B--2---:R-:W-:Y:S02]  /*0590*/  PRMT R50, RZ, 0x5410, R32.reuse ;  /* 0x00005410ff327816 */ /* 0x104fe40000000020 */
[----:B---3--:R-:W-:Y:S02]  /*05a0*/  FSEL R94, R94, RZ, !P2 ;  /* 0x000000ff5e5e7208 */ /* 0x008fe40005000000 */
[----:B------:R-:W-:Y:S02]  /*05b0*/  PRMT R32, RZ, 0x7610, R32 ;  /* 0x00007610ff207816 */ /* 0x000fe40000000020 */
[----:B------:R-:W-:Y:S01]  /*05c0*/  PRMT R119, RZ, 0x7610, R35 ;  /* 0x00007610ff777816 */ /* 0x000fe20000000023 */
[C---:B------:R-:W-:Y:S01]  /*05d0*/  FADD.FTZ R103, -R94.reuse, R50 ;  /* 0x000000325e677221 */ /* 0x040fe20000010100 */
[----:B------:R-:W-:Y:S01]  /*05e0*/  PRMT R100, RZ, 0x5410, R33 ;  /* 0x00005410ff647816 */ /* 0x000fe20000000021 */
[C---:B------:R-:W-:Y:S01]  /*05f0*/  FADD.FTZ R102, -R94.reuse, R32 ;  /* 0x000000205e667221 */ /* 0x040fe20000010100 */
[----:B----4-:R-:W-:Y:S01]  /*0600*/  PRMT R101, RZ, 0x5410, R36 ;  /* 0x00005410ff657816 */ /* 0x010fe20000000024 */
[----:B------:R-:W-:-:S02]  /*0610*/  FADD.FTZ R119, -R94, R119 ;  /* 0x000000775e777221 */ /* 0x000fc40000010100 */
[----:B------:R-:W-:Y:S01]  /*0620*/  FMUL.FTZ R103, R90, R103 ;  /* 0x000000675a677220 */ /* 0x000fe20000410000 */
[--C-:B0-----:R-:W-:Y:S02]  /*0630*/  PRMT R93, RZ, 0x5410, R38.reuse ;  /* 0x00005410ff5d7816 */ /* 0x101fe40000000026 */
[----:B------:R-:W-:Y:S02]  /*0640*/  PRMT R51, RZ, 0x7610, R38 ;  /* 0x00007610ff337816 */ /* 0x000fe40000000026 */
[----:B------:R-:W-:Y:S01]  /*0650*/  PRMT R117, RZ, 0x5410, R40 ;  /* 0x00005410ff757816 */ /* 0x000fe20000000028 */
[----:B------:R-:W-:Y:S01]  /*0660*/  FADD.FTZ R100, -R94, R100 ;  /* 0x000000645e647221 */ /* 0x000fe20000010100 */
[----:B------:R-:W-:Y:S01]  /*0670*/  PRMT R125, RZ, 0x7610, R33 ;  /* 0x00007610ff7d7816 */ /* 0x000fe20000000021 */
[----:B------:R-:W-:Y:S01]  /*0680*/  FADD.FTZ R85, R101, R85 ;  /* 0x0000005565557221 */ /* 0x000fe20000010000 */
[----:B------:R-:W-:Y:S01]  /*0690*/  PRMT R99, RZ, 0x7610, R36 ;  /* 0x00007610ff637816 */ /* 0x000fe20000000024 */
[C---:B------:R-:W-:Y:S01]  /*06a0*/  FMUL.FTZ R102, R90.reuse, R102 ;  /* 0x000000665a667220 */ /* 0x040fe20000410000 */
[----:B------:R-:W-:Y:S01]  /*06b0*/  PRMT R38, RZ, 0x7610, R39 ;  /* 0x00007610ff267816 */ /* 0x000fe20000000027 */
[----:B------:R-:W-:Y:S01]  /*06c0*/  FFMA.FTZ R88, R103, R101, R88 ;  /* 0x0000006567587223 */ /* 0x000fe20000010058 */
[----:B------:R-:W-:Y:S01]  /*06d0*/  PRMT R40, RZ, 0x7610, R40 ;  /* 0x00007610ff287816 */ /* 0x000fe20000000028 */
[----:B-1----:R-:W-:Y:S01]  /*06e0*/  FMUL.FTZ R52, R90, R119 ;  /* 0x000000775a347220 */ /* 0x002fe20000410000 */
[----:B------:R-:W-:Y:S01]  /*06f0*/  PRMT R53, RZ, 0x5410, R35 ;  /* 0x00005410ff357816 */ /* 0x000fe20000000023 */
[----:B------:R-:W-:Y:S01]  /*0700*/  FMUL.FTZ R101, R16, R101 ;  /* 0x0000006510657220 */ /* 0x000fe20000410000 */
[----:B------:R-:W-:Y:S01]  /*0710*/  PRMT R113, RZ, 0x5410, R39 ;  /* 0x00005410ff717816 */ /* 0x000fe20000000027 */
[----:B------:R-:W-:Y:S01]  /*0720*/  FADD.FTZ R125, -R94, R125 ;  /* 0x0000007d5e7d7221 */ /* 0x000fe20000010100 */
[----:B------:R-:W-:Y:S01]  /*0730*/  PRMT R123, RZ, 0x5410, R34 ;  /* 0x00005410ff7b7816 */ /* 0x000fe20000000022 */
[----:B------:R-:W-:Y:S01]  /*0740*/  FADD.FTZ R83, R99, R83 ;  /* 0x0000005363537221 */ /* 0x000fe20000010000 */
[----:B------:R-:W-:Y:S01]  /*0750*/  PRMT R97, RZ, 0x5410, R37 ;  /* 0x00005410ff617816 */ /* 0x000fe20000000025 */
[----:B------:R-:W-:Y:S01]  /*0760*/  FMUL.FTZ R100, R90, R100 ;  /* 0x000000645a647220 */ /* 0x000fe20000410000 */
[--C-:B------:R-:W-:Y:S01]  /*0770*/  PRMT R35, RZ, 0x5410, R43.reuse ;  /* 0x00005410ff237816 */ /* 0x100fe2000000002b */
[-C--:B------:R-:W-:Y:S01]  /*0780*/  FFMA.FTZ R84, R102, R99.reuse, R84 ;  /* 0x0000006366547223 */ /* 0x080fe20000010054 */
        /* <DEDUP_REMOVED lines=8> */
[----:B------:R-:W-:Y:S01]  /*0810*/  PRMT R40, RZ, 0x7610, R44 ;  /* 0x00007610ff287816 */ /* 0x000fe2000000002c */
[----:B------:R-:W-:-:S02]  /*0820*/  FMUL.FTZ R99, R17, R99 ;  /* 0x0000006311637220 */ /* 0x000fc40000410000 */
[----:B------:R-:W-:Y:S01]  /*0830*/  FADD.FTZ R38, RZ, R101 ;  /* 0x00000065ff267221 */ /* 0x000fe20000010000 */
[----:B------:R-:W-:Y:S01]  /*0840*/  PRMT R121, RZ, 0x7610, R34 ;  /* 0x00007610ff797816 */ /* 0x000fe20000000022 */
[----:B------:R-:W-:Y:S01]  /*0850*/  FFMA.FTZ R44, R103, R101, RZ ;  /* 0x00000065672c7223 */ /* 0x000fe200000100ff */
[----:B------:R-:W-:Y:S01]  /*0860*/  PRMT R95, RZ, 0x7610, R37 ;  /* 0x00007610ff5f7816 */ /* 0x000fe20000000025 */
[----:B------:R-:W-:Y:S02]  /*0870*/  FADD.FTZ R123, -R94, R123 ;  /* 0x0000007b5e7b7221 */ /* 0x000fe40000010100 */
[----:B------:R-:W-:Y:S02]  /*0880*/  FADD.FTZ R81, R97, R81 ;  /* 0x0000005161517221 */ /* 0x000fe40000010000 */
[----:B------:R-:W-:Y:S02]  /*0890*/  FMUL.FTZ R98, R90, R125 ;  /* 0x0000007d5a627220 */ /* 0x000fe40000410000 */
[-C--:B------:R-:W-:Y:S01]  /*08a0*/  FFMA.FTZ R82, R100, R97.reuse, R82 ;  /* 0x0000006164527223 */ /* 0x080fe20000010052 */
[--C-:B------:R-:W-:Y:S01]  /*08b0*/  PRMT R105, RZ, 0x5410, R41.reuse ;  /* 0x00005410ff697816 */ /* 0x100fe20000000029 */
[----:B------:R-:W-:Y:S01]  /*08c0*/  FMUL.FTZ R97, R18, R97 ;  /* 0x0000006112617220 */ /* 0x000fe20000410000 */
[----:B------:R-:W-:Y:S01]  /*08d0*/  PRMT R107, RZ, 0x7610, R41 ;  /* 0x00007610ff6b7816 */ /* 0x000fe20000000029 */
[----:B------:R-:W-:Y:S01]  /*08e0*/  FADD.FTZ R38, R38, R99 ;  /* 0x0000006326267221 */ /* 0x000fe20000010000 */
[----:B------:R-:W-:Y:S01]  /*08f0*/  PRMT R109, RZ, 0x5410, R42 ;  /* 0x00005410ff6d7816 */ /* 0x000fe2000000002a */
[----:B------:R-:W-:Y:S01]  /*0900*/  FFMA.FTZ R104, R102, R99, R44 ;  /* 0x0000006366687223 */ /* 0x000fe2000001002c */
        /* <DEDUP_REMOVED lines=16> */
[----:B------:R-:W-:Y:S02]  /*0a10*/  FADD.FTZ R66, R93, R66 ;  /* 0x000000425d427221 */ /* 0x000fe40000010000 */
[----:B------:R-:W-:Y:S02]  /*0a20*/  FMUL.FTZ R94, R90, R121 ;  /* 0x000000795a5e7220 */ /* 0x000fe40000410000 */
[-C--:B------:R-:W-:Y:S02]  /*0a30*/  FFMA.FTZ R54, R96, R93.reuse, R54 ;  /* 0x0000005d60367223 */ /* 0x080fe40000010036 */
[----:B------:R-:W-:-:S02]  /*0a40*/  FMUL.FTZ R93, R12, R93 ;  /* 0x0000005d0c5d7220 */ /* 0x000fc40000410000 */
[----:B------:R-:W-:Y:S02]  /*0a50*/  FMUL.FTZ R44, R90, R43 ;  /* 0x0000002b5a2c7220 */ /* 0x000fe40000410000 */
[----:B------:R-:W-:Y:S01]  /*0a60*/  FADD.FTZ R38, R38, R95 ;  /* 0x0000005f26267221 */ /* 0x000fe20000010000 */
[----:B------:R-:W-:Y:S01]  /*0a70*/  PRMT R111, RZ, 0x5410, R45 ;  /* 0x00005410ff6f7816 */ /* 0x000fe2000000002d */
[----:B------:R-:W-:Y:S02]  /*0a80*/  FFMA.FTZ R104, R98, R95, R104 ;  /* 0x0000005f62687223 */ /* 0x000fe40000010068 */
[----:B------:R-:W-:Y:S02]  /*0a90*/  FADD.FTZ R65, R51, R65 ;  /* 0x0000004133417221 */ /* 0x000fe40000010000 */
[----:B------:R-:W-:Y:S02]  /*0aa0*/  FFMA.FTZ R0, R94, R51, R0 ;  /* 0x000000335e007223 */ /* 0x000fe40000010000 */
[----:B------:R-:W-:-:S02]  /*0ab0*/  FMUL.FTZ R105, R90, R105 ;  /* 0x000000695a697220 */ /* 0x000fc40000410000 */
[----:B------:R-:W-:Y:S02]  /*0ac0*/  FMUL.FTZ R51, R13, R51 ;  /* 0x000000330d337220 */ /* 0x000fe40000410000 */
[----:B------:R-:W-:Y:S02]  /*0ad0*/  FADD.FTZ R69, R40, R69 ;  /* 0x0000004528457221 */ /* 0x000fe40000010000 */
[-C--:B------:R-:W-:Y:S02]  /*0ae0*/  FFMA.FTZ R57, R44, R40.reuse, R57 ;  /* 0x000000282c397223 */ /* 0x080fe40000010039 */
[----:B------:R-:W-:Y:S02]  /*0af0*/  FMUL.FTZ R43, R9, R40 ;  /* 0x00000028092b7220 */ /* 0x000fe40000410000 */
[----:B------:R-:W-:Y:S02]  /*0b00*/  FADD.FTZ R38, R38, R93 ;  /* 0x0000005d26267221 */ /* 0x000fe40000010000 */
[----:B------:R-:W-:-:S02]  /*0b10*/  FFMA.FTZ R40, R96, R93, R104 ;  /* 0x0000005d60287223 */ /* 0x000fc40000010068 */
[----:B------:R-:W-:Y:S02]  /*0b20*/  FADD.FTZ R72, R111, R72 ;  /* 0x000000486f487221 */ /* 0x000fe40000010000 */
[-C--:B------:R-:W-:Y:S02]  /*0b30*/  FFMA.FTZ R60, R105, R111.reuse, R60 ;  /* 0x0000006f693c7223 */ /* 0x080fe4000001003c */
[----:B------:R-:W-:Y:S02]  /*0b40*/  FMUL.FTZ R104, R10, R111 ;  /* 0x0000006f0a687220 */ /* 0x000fe40000410000 */
[----:B------:R-:W-:Y:S02]  /*0b50*/  FMUL.FTZ R50, R14, R113 ;  /* 0x000000710e327220 */ /* 0x000fe40000410000 */
[----:B------:R-:W-:Y:S01]  /*0b60*/  FADD.FTZ R111, R38, R51 ;  /* 0x00000033266f7221 */ /* 0x000fe20000010000 */
[----:B------:R-:W-:Y:S01]  /*0b70*/  PRMT R36, RZ, 0x7610, R45 ;  /* 0x00007610ff247816 */ /* 0x000fe2000000002d */
[----:B------:R-:W-:-:S02]  /*0b80*/  FMUL.FTZ R53, R90, R53 ;  /* 0x000000355a357220 */ /* 0x000fc40000410000 */
[----:B------:R-:W-:Y:S02]  /*0b90*/  FFMA.FTZ R40, R94, R51, R40 ;  /* 0x000000335e287223 */ /* 0x000fe40000010028 */
[----:B------:R-:W-:Y:S02]  /*0ba0*/  FMUL.FTZ R106, R90, R107 ;  /* 0x0000006b5a6a7220 */ /* 0x000fe40000410000 */
[----:B------:R-:W-:Y:S02]  /*0bb0*/  FADD.FTZ R38, R111, R50 ;  /* 0x000000326f267221 */ /* 0x000fe40000010000 */
[----:B------:R-:W-:Y:S01]  /*0bc0*/  FFMA.FTZ R40, R53, R50, R40 ;  /* 0x0000003235287223 */ /* 0x000fe20000010028 */
[--C-:B------:R-:W-:Y:S01]  /*0bd0*/  PRMT R41, RZ, 0x5410, R46.reuse ;  /* 0x00005410ff297816 */ /* 0x100fe2000000002e */
[----:B------:R-:W-:Y:S01]  /*0be0*/  FADD.FTZ R71, R36, R71 ;  /* 0x0000004724477221 */ /* 0x000fe20000010000 */
[----:B------:R-:W-:Y:S01]  /*0bf0*/  PRMT R34, RZ, 0x7610, R46 ;  /* 0x00007610ff227816 */ /* 0x000fe2000000002e */
[----:B------:R-:W-:-:S02]  /*0c00*/  FFMA.FTZ R59, R106, R36, R59 ;  /* 0x000000246a3b7223 */ /* 0x000fc4000001003b */
[----:B------:R-:W-:Y:S02]  /*0c10*/  FMUL.FTZ R107, R11, R36 ;  /* 0x000000240b6b7220 */ /* 0x000fe40000410000 */
[----:B------:R-:W-:Y:S02]  /*0c20*/  FADD.FTZ R36, R38, R47 ;  /* 0x0000002f26247221 */ /* 0x000fe40000010000 */
[----:B------:R-:W-:Y:S02]  /*0c30*/  FMUL.FTZ R46, R90, R117 ;  /* 0x000000755a2e7220 */ /* 0x000fe40000410000 */
[----:B------:R-:W-:Y:S02]  /*0c40*/  FMUL.FTZ R45, R8, R115 ;  /* 0x00000073082d7220 */ /* 0x000fe40000410000 */
[----:B------:R-:W-:Y:S02]  /*0c50*/  FFMA.FTZ R38, R52, R47, R40 ;  /* 0x0000002f34267223 */ /* 0x000fe40000010028 */
        /* <DEDUP_REMOVED lines=29> */
[C---:B------:R-:W-:Y:S01]  /*0e30*/  FFMA.FTZ R38, R112.reuse, R115, R38 ;  /* 0x0000007370267223 */ /* 0x040fe20000010026 */
[----:B------:R-:W-:Y:S01]  /*0e40*/  MOV R42, 0x3f800000 ;  /* 0x3f800000002a7802 */ /* 0x000fe20000000f00 */
[----:B------:R-:W-:Y:S01]  /*0e50*/  FADD.FTZ R76, R39, R76 ;  /* 0x0000004c274c7221 */ /* 0x000fe20000010000 */
[----:B------:R-:W-:Y:S01]  /*0e60*/  @P0 PRMT R42, RZ, 0x5410, R92 ;  /* 0x00005410ff2a0816 */ /* 0x000fe2000000005c */
[----:B------:R-:W-:-:S02]  /*0e70*/  FFMA.FTZ R64, R112, R39, R64 ;  /* 0x0000002770407223 */ /* 0x000fc40000010040 */
[----:B------:R-:W-:Y:S02]  /*0e80*/  FADD.FTZ R75, R32, R75 ;  /* 0x0000004b204b7221 */ /* 0x000fe40000010000 */
[----:B------:R-:W-:Y:S02]  /*0e90*/  FFMA.FTZ R63, R114, R32, R63 ;  /* 0x00000020723f7223 */ /* 0x000fe4000001003f */
[----:B------:R-:W-:Y:S02]  /*0ea0*/  FADD.FTZ R37, R34, R113 ;  /* 0x0000007122257221 */ /* 0x000fe40000010000 */
[----:B------:R-:W-:Y:S01]  /*0eb0*/  FFMA.FTZ R39, R114, R113, R38 ;  /* 0x0000007172277223 */ /* 0x000fe20000010026 */
[----:B------:R-:W-:Y:S05]  /*0ec0*/  BRA.DIV ~URZ, `(.L_x_1823) ;  /* 0x000012327f007947 */ /* 0x000fea000b800000 */
[----:B------:R0:W1:Y:S02]  /*0ed0*/  SHFL.DOWN PT, R34, R37, 0x10, 0x1f ;  /* 0x0a001f0025227f89 */ /* 0x00006400000e0000 */
.L_x_1827:
        /* <DEDUP_REMOVED lines=18> */
.L_x_1828:
        /* <DEDUP_REMOVED lines=30> */
[----:B-1----:R-:W-:-:S02]  /*11e0*/  FADD.FTZ R117, R117, R36 ;  /* 0x0000002475757221 */ /* 0x002fc40000010000 */
[----:B------:R-:W-:Y:S02]  /*11f0*/  FADD.FTZ R32, R32, R37 ;  /* 0x0000002520207221 */ /* 0x000fe40000010000 */
[----:B------:R-:W-:Y:S02]  /*1200*/  FADD.FTZ R38, R38, R117 ;  /* 0x0000007526267221 */ /* 0x000fe40000010000 */
[----:B------:R-:W-:Y:S02]  /*1210*/  FADD.FTZ R32, R39, R32 ;  /* 0x0000002027207221 */ /* 0x000fe40000010000 */
[----:B------:R-:W-:Y:S02]  /*1220*/  FMUL.FTZ R38, R38, c[0x0][0x1e0] ;  /* 0x0000780026267a20 */ /* 0x000fe40000410000 */
[----:B------:R-:W-:-:S03]  /*1230*/  FMUL.FTZ R34, R32, c[0x0][0x1e0] ;  /* 0x0000780020227a20 */ /* 0x000fc60000410000 */
[----:B------:R-:W-:Y:S02]  /*1240*/  FSEL R91, R38, RZ, !P0 ;  /* 0x000000ff265b7208 */ /* 0x000fe40004000000 */
[----:B------:R-:W-:-:S03]  /*1250*/  LOP3.LUT P0, RZ, R3, 0xff, RZ, 0xc0, !PT ;  /* 0x000000ff03ff7812 */ /* 0x000fc6000780c0ff */
        /* <DEDUP_REMOVED lines=19> */
[----:B------:R-:W-:Y:S01]  /*1390*/  @P1 PRMT R34, RZ, 0x5410, R22 ;  /* 0x00005410ff221816 */ /* 0x000fe20000000016 */
[----:B------:R-:W-:Y:S02]  /*13a0*/  FADD.FTZ R35, R97, -R100 ;  /* 0x8000006461237221 */ /* 0x000fe40000010000 */
[C---:B------:R-:W-:Y:S02]  /*13b0*/  FMUL.FTZ R97, R90.reuse, R93 ;  /* 0x0000005d5a617220 */ /* 0x040fe40000410000 */
[----:B------:R-:W-:Y:S02]  /*13c0*/  FADD.FTZ R51, R51, -R94 ;  /* 0x8000005e33337221 */ /* 0x000fe40000010000 */
[----:B------:R-:W-:Y:S01]  /*13d0*/  @P1 FADD.FTZ R97, R97, R34 ;  /* 0x0000002261611221 */ /* 0x000fe20000010000 */
[----:B------:R-:W-:Y:S01]  /*13e0*/  @P1 PRMT R34, RZ, 0x7610, R22 ;  /* 0x00007610ff221816 */ /* 0x000fe20000000016 */
[----:B------:R-:W-:-:S02]  /*13f0*/  FMUL.FTZ R103, R90, R51 ;  /* 0x000000335a677220 */ /* 0x000fc40000410000 */
[----:B------:R-:W-:Y:S02]  /*1400*/  FADD.FTZ R53, R50, -R53 ;  /* 0x8000003532357221 */ /* 0x000fe40000010000 */
[----:B------:R-:W-:Y:S01]  /*1410*/  @P1 FADD.FTZ R103, R103, R34 ;  /* 0x0000002267671221 */ /* 0x000fe20000010000 */
[--C-:B------:R-:W-:Y:S01]  /*1420*/  @P1 PRMT R34, RZ, 0x5410, R23.reuse ;  /* 0x00005410ff221816 */ /* 0x100fe20000000017 */
[----:B------:R-:W-:Y:S02]  /*1430*/  FADD.FTZ R39, R99, -R102 ;  /* 0x8000006663277221 */ /* 0x000fe40000010000 */
[C---:B------:R-:W-:Y:S02]  /*1440*/  FMUL.FTZ R99, R90.reuse, R53 ;  /* 0x000000355a637220 */ /* 0x040fe40000410000 */
[----:B------:R-:W-:Y:S02]  /*1450*/  FADD.FTZ R47, R47, -R52 ;  /* 0x800000342f2f7221 */ /* 0x000fe40000010000 */
[----:B------:R-:W-:Y:S01]  /*1460*/  @P1 FADD.FTZ R99, R99, R34 ;  /* 0x0000002263631221 */ /* 0x000fe20000010000 */
[----:B------:R-:W-:Y:S01]  /*1470*/  @P1 PRMT R34, RZ, 0x7610, R23 ;  /* 0x00007610ff221816 */ /* 0x000fe20000000017 */
[----:B------:R-:W-:Y:S01]  /*1480*/  FADD.FTZ R33, R101, -R32 ;  /* 0x8000002065217221 */ /* 0x000fe20000010000 */
[----:B------:R-:W-:Y:S01]  /*1490*/  @P1 PRMT R32, RZ, 0x5410, R20 ;  /* 0x00005410ff201816 */ /* 0x000fe20000000014 */
[----:B------:R-:W-:-:S02]  /*14a0*/  FMUL.FTZ R101, R90, R47 ;  /* 0x0000002f5a657220 */ /* 0x000fc40000410000 */
[----:B------:R-:W-:Y:S01]  /*14b0*/  FADD.FTZ R45, R45, -R46 ;  /* 0x8000002e2d2d7221 */ /* 0x000fe20000010000 */
[----:B------:R-:W-:Y:S01]  /*14c0*/  HFMA2.MMA R46, -RZ, RZ, 0, 9.5367431640625e-07 ;  /* 0x00000010ff2e7435 */ /* 0x000fe200000001ff */
[----:B------:R-:W-:Y:S01]  /*14d0*/  @P1 FADD.FTZ R101, R101, R34 ;  /* 0x0000002265651221 */ /* 0x000fe20000010000 */
[----:B------:R-:W-:Y:S01]  /*14e0*/  @P1 PRMT R34, RZ, 0x5410, R24 ;  /* 0x00005410ff221816 */ /* 0x000fe20000000018 */
[C---:B------:R-:W-:Y:S02]  /*14f0*/  FMUL.FTZ R93, R90.reuse, R45 ;  /* 0x0000002d5a5d7220 */ /* 0x040fe40000410000 */
[----:B------:R-:W-:Y:S02]  /*1500*/  FADD.FTZ R43, R43, -R44 ;  /* 0x8000002c2b2b7221 */ /* 0x000fe40000010000 */
[----:B------:R-:W-:Y:S01]  /*1510*/  @P1 FADD.FTZ R93, R93, R34 ;  /* 0x000000225d5d1221 */ /* 0x000fe20000010000 */
[----:B------:R-:W-:Y:S01]  /*1520*/  @P1 PRMT R34, RZ, 0x7610, R24 ;  /* 0x00007610ff221816 */ /* 0x000fe20000000018 */
[----:B------:R-:W-:-:S02]  /*1530*/  FMUL.FTZ R53, R90, R43 ;  /* 0x0000002b5a357220 */ /* 0x000fc40000410000 */
[----:B------:R-:W-:Y:S02]  /*1540*/  FADD.FTZ R105, R104, -R105 ;  /* 0x8000006968697221 */ /* 0x000fe40000010000 */
[C---:B------:R-:W-:Y:S02]  /*1550*/  FMUL.FTZ R33, R90.reuse, R33 ;  /* 0x000000215a217220 */ /* 0x040fe40000410000 */
[----:B------:R-:W-:Y:S01]  /*1560*/  @P1 FADD.FTZ R53, R53, R34 ;  /* 0x0000002235351221 */ /* 0x000fe20000010000 */
[----:B------:R-:W-:Y:S01]  /*1570*/  @P1 PRMT R34, RZ, 0x5410, R25 ;  /* 0x00005410ff221816 */ /* 0x000fe20000000019 */
[----:B------:R-:W-:Y:S02]  /*1580*/  FMUL.FTZ R91, R90, R105 ;  /* 0x000000695a5b7220 */ /* 0x000fe40000410000 */
[----:B------:R-:W-:Y:S01]  /*1590*/  @P1 FADD.FTZ R33, R33, R32 ;  /* 0x0000002021211221 */ /* 0x000fe20000010000 */
[----:B------:R-:W-:Y:S01]  /*15a0*/  @P1 PRMT R32, RZ, 0x7610, R20 ;  /* 0x00007610ff201816 */ /* 0x000fe20000000014 */
[----:B------:R-:W-:-:S02]  /*15b0*/  FADD.FTZ R107, R107, -R106 ;  /* 0x8000006a6b6b7221 */ /* 0x000fc40000010000 */
[C---:B------:R-:W-:Y:S02]  /*15c0*/  FMUL.FTZ R39, R90.reuse, R39 ;  /* 0x000000275a277220 */ /* 0x040fe40000410000 */
[----:B------:R-:W-:Y:S01]  /*15d0*/  @P1 FADD.FTZ R91, R91, R34 ;  /* 0x000000225b5b1221 */ /* 0x000fe20000010000 */
[----:B------:R-:W-:Y:S01]  /*15e0*/  @P1 PRMT R34, RZ, 0x7610, R25 ;  /* 0x00007610ff221816 */ /* 0x000fe20000000019 */
[----:B------:R-:W-:Y:S02]  /*15f0*/  FMUL.FTZ R47, R90, R107 ;  /* 0x0000006b5a2f7220 */ /* 0x000fe40000410000 */
[----:B------:R-:W-:Y:S01]  /*1600*/  @P1 FADD.FTZ R39, R39, R32 ;  /* 0x0000002027271221 */ /* 0x000fe20000010000 */
[----:B------:R-:W-:Y:S01]  /*1610*/  @P1 PRMT R32, RZ, 0x5410, R21 ;  /* 0x00005410ff201816 */ /* 0x000fe20000000015 */
[----:B------:R-:W-:Y:S02]  /*1620*/  FADD.FTZ R109, R108, -R109 ;  /* 0x8000006d6c6d7221 */ /* 0x000fe40000010000 */
[----:B------:R-:W-:-:S02]  /*1630*/  FMUL.FTZ R35, R90, R35 ;  /* 0x000000235a237220 */ /* 0x000fc40000410000 */
[----:B------:R-:W-:Y:S01]  /*1640*/  @P1 FADD.FTZ R47, R47, R34 ;  /* 0x000000222f2f1221 */ /* 0x000fe20000010000 */
[----:B------:R-:W-:Y:S01]  /*1650*/  @P1 PRMT R34, RZ, 0x5410, R26 ;  /* 0x00005410ff221816 */ /* 0x000fe2000000001a */
[C---:B------:R-:W-:Y:S02]  /*1660*/  FMUL.FTZ R51, R90.reuse, R109 ;  /* 0x0000006d5a337220 */ /* 0x040fe40000410000 */
[----:B------:R-:W-:Y:S01]  /*1670*/  @P1 FADD.FTZ R35, R35, R32 ;  /* 0x0000002023231221 */ /* 0x000fe20000010000 */
[----:B------:R-:W-:Y:S01]  /*1680*/  @P1 PRMT R32, RZ, 0x7610, R21 ;  /* 0x00007610ff201816 */ /* 0x000fe20000000015 */
[----:B------:R-:W-:Y:S02]  /*1690*/  FADD.FTZ R111, R111, -R110 ;  /* 0x8000006e6f6f7221 */ /* 0x000fe40000010000 */
[C---:B------:R-:W-:Y:S02]  /*16a0*/  FMUL.FTZ R41, R90.reuse, R41 ;  /* 0x000000295a297220 */ /* 0x040fe40000410000 */
[----:B------:R-:W-:Y:S01]  /*16b0*/  @P1 FADD.FTZ R51, R51, R34 ;  /* 0x0000002233331221 */ /* 0x000fe20000010000 */
[----:B------:R-:W-:Y:S01]  /*16c0*/  @P1 PRMT R34, RZ, 0x7610, R26 ;  /* 0x00007610ff221816 */ /* 0x000fe2000000001a */
[----:B------:R-:W-:-:S02]  /*16d0*/  FMUL.FTZ R43, R90, R111 ;  /* 0x0000006f5a2b7220 */ /* 0x000fc40000410000 */
[----:B------:R-:W-:Y:S02]  /*16e0*/  @P1 FADD.FTZ R41, R41, R32 ;  /* 0x0000002029291221 */ /* 0x000fe40000010000 */
[-C--:B------:R-:W-:Y:S02]  /*16f0*/  FMUL.FTZ R32, R33, R42.reuse ;  /* 0x0000002a21207220 */ /* 0x080fe40000410000 */
[-C--:B------:R-:W-:Y:S02]  /*1700*/  FMUL.FTZ R2, R39, R42.reuse ;  /* 0x0000002a27027220 */ /* 0x080fe40000410000 */
[----:B------:R-:W-:Y:S02]  /*1710*/  @P1 FADD.FTZ R43, R43, R34 ;  /* 0x000000222b2b1221 */ /* 0x000fe40000010000 */
[-C--:B------:R-:W-:Y:S02]  /*1720*/  FMUL.FTZ R36, R35, R42.reuse ;  /* 0x0000002a23247220 */ /* 0x080fe40000410000 */
[----:B------:R-:W-:-:S02]  /*1730*/  FMUL.FTZ R34, R97, R42 ;  /* 0x0000002a61227220 */ /* 0x000fc40000410000 */
[----:B------:R-:W-:Y:S02]  /*1740*/  FMUL.FTZ R32, R32, c[0x0][0x1e8] ;  /* 0x00007a0020207a20 */ /* 0x000fe40000410000 */
[----:B------:R-:W-:Y:S02]  /*1750*/  FMUL.FTZ R2, R2, c[0x0][0x1e8] ;  /* 0x00007a0002027a20 */ /* 0x000fe40000410000 */
[----:B------:R-:W-:Y:S01]  /*1760*/  FMUL.FTZ R36, R36, c[0x0][0x1e8] ;  /* 0x00007a0024247a20 */ /* 0x000fe20000410000 */
[----:B------:R-:W-:Y:S01]  /*1770*/  FSEL R37, R32, RZ, P6 ;  /* 0x000000ff20257208 */ /* 0x000fe20003000000 */
[----:B------:R-:W-:Y:S01]  /*1780*/  FMUL.FTZ R34, R34, c[0x0][0x1e8] ;  /* 0x00007a0022227a20 */ /* 0x000fe20000410000 */
[----:B------:R-:W-:Y:S01]  /*1790*/  FSEL R32, R2, RZ, P5 ;  /* 0x000000ff02207208 */ /* 0x000fe20002800000 */
[----:B------:R-:W-:Y:S01]  /*17a0*/  FADD.FTZ R115, R115, -R112 ;  /* 0x8000007073737221 */ /* 0x000fe20000010000 */
[----:B------:R-:W-:Y:S01]  /*17b0*/  FSEL R2, R36, RZ, P3 ;  /* 0x000000ff24027208 */ /* 0x000fe20001800000 */
[-C--:B------:R-:W-:Y:S01]  /*17c0*/  FMUL.FTZ R38, R41, R42.reuse ;  /* 0x0000002a29267220 */ /* 0x080fe20000410000 */
[----:B------:R-:W-:Y:S01]  /*17d0*/  FSEL R50, R34, RZ, P0 ;  /* 0x000000ff22327208 */ /* 0x000fe20000000000 */
[----:B------:R-:W-:Y:S01]  /*17e0*/  FMUL.FTZ R45, R90, R115 ;  /* 0x000000735a2d7220 */ /* 0x000fe20000410000 */
[--C-:B------:R-:W-:Y:S01]  /*17f0*/  @P1 PRMT R36, RZ, 0x5410, R27.reuse ;  /* 0x00005410ff241816 */ /* 0x100fe2000000001b */
[----:B------:R-:W-:Y:S01]  /*1800*/  FMUL.FTZ R38, R38, c[0x0][0x1e8] ;  /* 0x00007a0026267a20 */ /* 0x000fe20000410000 */
[----:B------:R-:W-:Y:S01]  /*1810*/  ISETP.NE.U32.AND P0, PT, RZ, c[0x0][0x258], PT ;  /* 0x00009600ff007a0c */ /* 0x000fe20003f05070 */
[-C--:B------:R-:W-:Y:S01]  /*1820*/  FMUL.FTZ R34, R101, R42.reuse ;  /* 0x0000002a65227220 */ /* 0x080fe20000410000 */
[----:B------:R-:W-:Y:S01]  /*1830*/  LOP3.LUT P6, RZ, R3, 0xff00, RZ, 0xc0, !PT ;  /* 0x0000ff0003ff7812 */ /* 0x000fe200078cc0ff */
[----:B------:R-:W-:Y:S01]  /*1840*/  @P1 FADD.FTZ R45, R45, R36 ;  /* 0x000000242d2d1221 */ /* 0x000fe20000010000 */
[----:B------:R-:W-:Y:S01]  /*1850*/  ISETP.NE.AND.EX P0, PT, RZ, c[0x0][0x25c], PT, P0 ;  /* 0x00009700ff007a0c */ /* 0x000fe20003f05300 */
[-C--:B------:R-:W-:Y:S01]  /*1860*/  FMUL.FTZ R36, R103, R42.reuse ;  /* 0x0000002a67247220 */ /* 0x080fe20000410000 */
[C---:B------:R-:W-:Y:S01]  /*1870*/  LOP3.LUT P5, RZ, R3.reuse, 0xff0000, RZ, 0xc0, !PT ;  /* 0x00ff000003ff7812 */ /* 0x040fe200078ac0ff */
[----:B------:R-:W-:Y:S01]  /*1880*/  FMUL.FTZ R34, R34, c[0x0][0x1e8] ;  /* 0x00007a0022227a20 */ /* 0x000fe20000410000 */
[----:B------:R-:W-:Y:S01]  /*1890*/  LOP3.LUT P3, RZ, R3, 0xff000000, RZ, 0xc0, !PT ;  /* 0xff00000003ff7812 */ /* 0x000fe2000786c0ff */
[----:B------:R-:W-:Y:S01]  /*18a0*/  FMUL.FTZ R36, R36, c[0x0][0x1e8] ;  /* 0x00007a0024247a20 */ /* 0x000fe20000410000 */
[----:B------:R-:W-:Y:S01]  /*18b0*/  FSEL R3, R38, RZ, P4 ;  /* 0x000000ff26037208 */ /* 0x000fe20002000000 */
[-C--:B------:R-:W-:Y:S01]  /*18c0*/  FMUL.FTZ R38, R99, R42.reuse ;  /* 0x0000002a63267220 */ /* 0x080fe20000410000 */
[----:B------:R-:W-:Y:S01]  /*18d0*/  LOP3.LUT P4, RZ, R40, 0xff, RZ, 0xc0, !PT ;  /* 0x000000ff28ff7812 */ /* 0x000fe2000788c0ff */
[----:B------:R-:W-:Y:S01]  /*18e0*/  FMUL.FTZ R95, R90, R95 ;  /* 0x0000005f5a5f7220 */ /* 0x000fe20000410000 */
[----:B------:R-:W-:Y:S01]  /*18f0*/  FSEL R105, R36, RZ, P6 ;  /* 0x000000ff24697208 */ /* 0x000fe20003000000 */
[----:B------:R-:W-:Y:S01]  /*1900*/  FMUL.FTZ R38, R38, c[0x0][0x1e8] ;  /* 0x00007a0026267a20 */ /* 0x000fe20000410000 */
[----:B------:R-:W-:Y:S01]  /*1910*/  @P1 PRMT R40, RZ, 0x7610, R27 ;  /* 0x00007610ff281816 */ /* 0x000fe2000000001b */
[-C--:B------:R-:W-:Y:S01]  /*1920*/  FMUL.FTZ R36, R93, R42.reuse ;  /* 0x0000002a5d247220 */ /* 0x080fe20000410000 */
[----:B------:R-:W-:Y:S01]  /*1930*/  @P0 F2FP.BF16.PACK_AB R33, RZ, R33 ;  /* 0x00000021ff21023e */ /* 0x000fe200000010ff */
[-C--:B------:R-:W-:Y:S01]  /*1940*/  FMUL.FTZ R44, R51, R42.reuse ;  /* 0x0000002a332c7220 */ /* 0x080fe20000410000 */
[----:B------:R-:W-:Y:S01]  /*1950*/  @P0 F2FP.BF16.PACK_AB R35, RZ, R35 ;  /* 0x00000023ff23023e */ /* 0x000fe200000010ff */
[----:B------:R-:W-:Y:S01]  /*1960*/  FMUL.FTZ R36, R36, c[0x0][0x1e8] ;  /* 0x00007a0024247a20 */ /* 0x000fe20000410000 */
[----:B------:R-:W-:Y:S01]  /*1970*/  @P0 F2FP.BF16.PACK_AB R97, RZ, R97 ;  /* 0x00000061ff61023e */ /* 0x000fe200000010ff */
[----:B------:R-:W-:Y:S01]  /*1980*/  @P1 FADD.FTZ R95, R95, R40 ;  /* 0x000000285f5f1221 */ /* 0x000fe20000010000 */
[----:B------:R-:W-:Y:S01]  /*1990*/  @P0 F2FP.BF16.PACK_AB R99, RZ, R99 ;  /* 0x00000063ff63023e */ /* 0x000fe200000010ff */
[----:B------:R-:W-:Y:S01]  /*19a0*/  FMUL.FTZ R44, R44, c[0x0][0x1e8] ;  /* 0x00007a002c2c7a20 */ /* 0x000fe20000410000 */
[----:B------:R-:W-:Y:S01]  /*19b0*/  FSEL R52, R38, RZ, P5 ;  /* 0x000000ff26347208 */ /* 0x000fe20002800000 */
[----:B------:R-:W-:Y:S01]  /*19c0*/  FMUL.FTZ R38, R91, R42 ;  /* 0x0000002a5b267220 */ /* 0x000fe20000410000 */
[----:B------:R-:W-:-:S02]  /*19d0*/  @P0 F2FP.BF16.PACK_AB R39, RZ, R39 ;  /* 0x00000027ff27023e */ /* 0x000fc400000010ff */
[----:B------:R-:W-:Y:S01]  /*19e0*/  @P0 F2FP.BF16.PACK_AB R41, RZ, R41 ;  /* 0x00000029ff29023e */ /* 0x000fe200000010ff */
[----:B------:R-:W-:Y:S01]  /*19f0*/  FMUL.FTZ R40, R38, c[0x0][0x1e8] ;  /* 0x00007a0026287a20 */ /* 0x000fe20000410000 */
[----:B------:R-:W-:Y:S02]  /*1a00*/  @P0 F2FP.BF16.PACK_AB R103, RZ, R103 ;  /* 0x00000067ff67023e */ /* 0x000fe400000010ff */
[----:B------:R-:W-:Y:S02]  /*1a10*/  @P0 F2FP.BF16.PACK_AB R101, RZ, R101 ;  /* 0x00000065ff65023e */ /* 0x000fe400000010ff */
[----:B------:R-:W-:Y:S02]  /*1a20*/  @P0 PRMT R28, R33, 0x7610, R28 ;  /* 0x00007610211c0816 */ /* 0x000fe4000000001c */
[----:B------:R-:W-:Y:S02]  /*1a30*/  @P0 PRMT R29, R35, 0x7610, R29 ;  /* 0x00007610231d0816 */ /* 0x000fe4000000001d */
[----:B------:R-:W-:-:S02]  /*1a40*/  @P0 PRMT R30, R97, 0x7610, R30 ;  /* 0x00007610611e0816 */ /* 0x000fc4000000001e */
[----:B------:R-:W-:Y:S02]  /*1a50*/  @P0 PRMT R31, R99, 0x7610, R31 ;  /* 0x00007610631f0816 */ /* 0x000fe4000000001f */
[----:B------:R-:W-:Y:S02]  /*1a60*/  FSEL R107, R34, RZ, P3 ;  /* 0x000000ff226b7208 */ /* 0x000fe40001800000 */
[----:B------:R-:W-:Y:S01]  /*1a70*/  F2FP.BF16.PACK_AB R33, R3, R2 ;  /* 0x000000020321723e */ /* 0x000fe200000010ff */
[CC--:B------:R-:W-:Y:S01]  /*1a80*/  @P0 IMAD.WIDE.U32 R2, R87.reuse, R46.reuse, c[0x0][0x258] ;  /* 0x0000960057020625 */ /* 0x0c0fe200078e002e */
[----:B------:R-:W-:Y:S02]  /*1a90*/  FSEL R38, R36, RZ, P4 ;  /* 0x000000ff24267208 */ /* 0x000fe40002000000 */
[----:B------:R-:W-:Y:S02]  /*1aa0*/  @P0 PRMT R28, R28, 0x5410, R39 ;  /* 0x000054101c1c0816 */ /* 0x000fe40000000027 */
[----:B------:R-:W-:Y:S01]  /*1ab0*/  F2FP.BF16.PACK_AB R32, R32, R37 ;  /* 0x000000252020723e */ /* 0x000fe200000010ff */
[----:B------:R-:W-:Y:S01]  /*1ac0*/  IMAD.WIDE.U32 R36, R87, R46, c[0x0][0x248] ;  /* 0x0000920057247625 */ /* 0x000fe200078e002e */
[----:B------:R-:W-:-:S02]  /*1ad0*/  @P0 PRMT R29, R29, 0x5410, R41 ;  /* 0x000054101d1d0816 */ /* 0x000fc40000000029 */
[----:B------:R-:W-:Y:S02]  /*1ae0*/  @P0 PRMT R30, R30, 0x5410, R103 ;  /* 0x000054101e1e0816 */ /* 0x000fe40000000067 */
[----:B------:R-:W-:Y:S02]  /*1af0*/  @P0 PRMT R31, R31, 0x5410, R101 ;  /* 0x000054101f1f0816 */ /* 0x000fe40000000065 */
[----:B------:R-:W-:Y:S02]  /*1b00*/  F2FP.BF16.PACK_AB R35, R107, R52 ;  /* 0x000000346b23723e */ /* 0x000fe400000010ff */
[----:B------:R-:W-:Y:S01]  /*1b10*/  F2FP.BF16.PACK_AB R34, R105, R50 ;  /* 0x000000326922723e */ /* 0x000fe200000010ff */
[----:B------:R0:W-:Y:S01]  /*1b20*/  @P0 STG.E.128 [R2.64], R28 ;  /* 0x0000001c02000986 */ /* 0x0001e2000c101d04 */
[----:B------:R-:W-:Y:S01]  /*1b30*/  @P0 F2FP.BF16.PACK_AB R39, RZ, R43 ;  /* 0x0000002bff27023e */ /* 0x000fe200000010ff */
[----:B------:R-:W-:Y:S01]  /*1b40*/  FMUL.FTZ R43, R43, R42 ;  /* 0x0000002a2b2b7220 */ /* 0x000fe20000410000 */
[C---:B------:R-:W-:Y:S01]  /*1b50*/  LOP3.LUT P5, RZ, R48.reuse, 0xff0000, RZ, 0xc0, !PT ;  /* 0x00ff000030ff7812 */ /* 0x040fe200078ac0ff */
[----:B------:R1:W-:Y:S01]  /*1b60*/  STG.E.128 [R36.64], R32 ;  /* 0x0000002024007986 */ /* 0x0003e2000c101d04 */
[----:B------:R-:W-:Y:S01]  /*1b70*/  LOP3.LUT P6, RZ, R49, 0xff, RZ, 0xc0, !PT ;  /* 0x000000ff31ff7812 */ /* 0x000fe200078cc0ff */
[----:B------:R-:W-:Y:S01]  /*1b80*/  FMUL.FTZ R43, R43, c[0x0][0x1e8] ;  /* 0x00007a002b2b7a20 */ /* 0x000fe20000410000 */
[----:B------:R-:W-:-:S02]  /*1b90*/  LOP3.LUT P3, RZ, R48, 0xff000000, RZ, 0xc0, !PT ;  /* 0xff00000030ff7812 */ /* 0x000fc4000786c0ff */
[----:B------:R-:W-:Y:S02]  /*1ba0*/  FSEL R40, R40, RZ, P5 ;  /* 0x000000ff28287208 */ /* 0x000fe40002800000 */
[----:B------:R-:W-:Y:S02]  /*1bb0*/  FSEL R44, R44, RZ, P6 ;  /* 0x000000ff2c2c7208 */ /* 0x000fe40003000000 */
[----:B------:R-:W-:Y:S02]  /*1bc0*/  @P0 F2FP.BF16.PACK_AB R93, RZ, R93 ;  /* 0x0000005dff5d023e */ /* 0x000fe400000010ff */
[----:B------:R-:W-:Y:S02]  /*1bd0*/  @P0 F2FP.BF16.PACK_AB R91, RZ, R91 ;  /* 0x0000005bff5b023e */ /* 0x000fe400000010ff */
[----:B------:R-:W-:Y:S01]  /*1be0*/  @P0 F2FP.BF16.PACK_AB R51, RZ, R51 ;  /* 0x00000033ff33023e */ /* 0x000fe200000010ff */
[-C--:B0-----:R-:W-:Y:S01]  /*1bf0*/  FMUL.FTZ R2, R45, R42.reuse ;  /* 0x0000002a2d027220 */ /* 0x081fe20000410000 */
[----:B------:R-:W-:Y:S01]  /*1c00*/  @P0 F2FP.BF16.PACK_AB R3, RZ, R53 ;  /* 0x00000035ff03023e */ /* 0x000fe200000010ff */
[-C--:B------:R-:W-:Y:S01]  /*1c10*/  FMUL.FTZ R53, R53, R42.reuse ;  /* 0x0000002a35357220 */ /* 0x080fe20000410000 */
[----:B------:R-:W-:Y:S01]  /*1c20*/  @P0 F2FP.BF16.PACK_AB R45, RZ, R45 ;  /* 0x0000002dff2d023e */ /* 0x000fe200000010ff */
[----:B------:R-:W-:Y:S01]  /*1c30*/  FMUL.FTZ R2, R2, c[0x0][0x1e8] ;  /* 0x00007a0002027a20 */ /* 0x000fe20000410000 */
[----:B-1----:R-:W-:Y:S01]  /*1c40*/  @P0 F2FP.BF16.PACK_AB R37, RZ, R47 ;  /* 0x0000002fff25023e */ /* 0x002fe200000010ff */
[-C--:B------:R-:W-:Y:S01]  /*1c50*/  FMUL.FTZ R47, R47, R42.reuse ;  /* 0x0000002a2f2f7220 */ /* 0x080fe20000410000 */
[----:B------:R-:W-:Y:S01]  /*1c60*/  LOP3.LUT P1, RZ, R48, 0xff00, RZ, 0xc0, !PT ;  /* 0x0000ff0030ff7812 */ /* 0x000fe2000782c0ff */
[----:B------:R-:W-:Y:S01]  /*1c70*/  FMUL.FTZ R42, R95, R42 ;  /* 0x0000002a5f2a7220 */ /* 0x000fe20000410000 */
[----:B------:R-:W-:Y:S01]  /*1c80*/  LOP3.LUT P4, RZ, R49, 0xff00, RZ, 0xc0, !PT ;  /* 0x0000ff0031ff7812 */ /* 0x000fe2000788c0ff */
[----:B------:R-:W-:Y:S01]  /*1c90*/  FMUL.FTZ R47, R47, c[0x0][0x1e8] ;  /* 0x00007a002f2f7a20 */ /* 0x000fe20000410000 */
[C---:B------:R-:W-:Y:S01]  /*1ca0*/  LOP3.LUT P5, RZ, R49.reuse, 0xff0000, RZ, 0xc0, !PT ;  /* 0x00ff000031ff7812 */ /* 0x040fe200078ac0ff */
[----:B------:R-:W-:Y:S01]  /*1cb0*/  FMUL.FTZ R42, R42, c[0x0][0x1e8] ;  /* 0x00007a002a2a7a20 */ /* 0x000fe20000410000 */
[----:B------:R-:W-:Y:S01]  /*1cc0*/  LOP3.LUT P6, RZ, R49, 0xff000000, RZ, 0xc0, !PT ;  /* 0xff00000031ff7812 */ /* 0x000fe200078cc0ff */
[----:B------:R-:W-:Y:S01]  /*1cd0*/  FMUL.FTZ R53, R53, c[0x0][0x1e8] ;  /* 0x00007a0035357a20 */ /* 0x000fe20000410000 */
[----:B------:R-:W-:-:S02]  /*1ce0*/  FSEL R33, R47, RZ, P3 ;  /* 0x000000ff2f217208 */ /* 0x000fc40001800000 */
[----:B------:R-:W-:Y:S02]  /*1cf0*/  @P0 F2FP.BF16.PACK_AB R95, RZ, R95 ;  /* 0x0000005fff5f023e */ /* 0x000fe400000010ff */
[----:B------:R-:W-:Y:S02]  /*1d00*/  @P0 PRMT R28, R93, 0x7610, R28 ;  /* 0x000076105d1c0816 */ /* 0x000fe4000000001c */
[----:B------:R-:W-:Y:S02]  /*1d10*/  @P0 PRMT R29, R91, 0x7610, R29 ;  /* 0x000076105b1d0816 */ /* 0x000fe4000000001d */
[----:B------:R-:W-:Y:S01]  /*1d20*/  IADD3 R47, R87, 0x80, RZ ;  /* 0x00000080572f7810 */ /* 0x000fe20007ffe0ff */
[----:B------:R-:W-:Y:S01]  /*1d30*/  @P0 IMAD.WIDE.U32 R86, R86, R46, c[0x0][0x258] ;  /* 0x0000960056560625 */ /* 0x000fe200078e002e */
[----:B------:R-:W-:Y:S02]  /*1d40*/  @P0 PRMT R30, R51, 0x7610, R30 ;  /* 0x00007610331e0816 */ /* 0x000fe4000000001e */
[----:B------:R-:W-:Y:S01]  /*1d50*/  @P0 PRMT R31, R45, 0x7610, R31 ;  /* 0x000076102d1f0816 */ /* 0x000fe2000000001f */
[----:B------:R-:W-:Y:S01]  /*1d60*/  IMAD.WIDE.U32 R46, R46, R47, c[0x0][0x248] ;  /* 0x000092002e2e7625 */ /* 0x000fe200078e002f */
[----:B------:R-:W-:-:S02]  /*1d70*/  FSEL R2, R2, RZ, P5 ;  /* 0x000000ff02027208 */ /* 0x000fc40002800000 */
[----:B------:R-:W-:Y:S02]  /*1d80*/  FSEL R35, R42, RZ, P6 ;  /* 0x000000ff2a237208 */ /* 0x000fe40003000000 */
[----:B------:R-:W-:Y:S02]  /*1d90*/  FSEL R43, R43, RZ, P4 ;  /* 0x000000ff2b2b7208 */ /* 0x000fe40002000000 */
[----:B------:R-:W-:Y:S02]  /*1da0*/  FSEL R53, R53, RZ, P1 ;  /* 0x000000ff35357208 */ /* 0x000fe40000800000 */
[----:B------:R-:W-:Y:S02]  /*1db0*/  @P0 PRMT R28, R28, 0x5410, R3 ;  /* 0x000054101c1c0816 */ /* 0x000fe40000000003 */
[----:B------:R-:W-:Y:S02]  /*1dc0*/  @P0 PRMT R29, R29, 0x5410, R37 ;  /* 0x000054101d1d0816 */ /* 0x000fe40000000025 */
[----:B------:R-:W-:-:S02]  /*1dd0*/  @P0 PRMT R30, R30, 0x5410, R39 ;  /* 0x000054101e1e0816 */ /* 0x000fc40000000027 */
[----:B------:R-:W-:Y:S02]  /*1de0*/  @P0 PRMT R31, R31, 0x5410, R95 ;  /* 0x000054101f1f0816 */ /* 0x000fe4000000005f */
[----:B------:R-:W-:Y:S02]  /*1df0*/  F2FP.BF16.PACK_AB R35, R35, R2 ;  /* 0x000000022323723e */ /* 0x000fe400000010ff */
[----:B------:R-:W-:Y:S01]  /*1e00*/  F2FP.BF16.PACK_AB R34, R43, R44 ;  /* 0x0000002c2b22723e */ /* 0x000fe200000010ff */
[----:B------:R0:W-:Y:S01]  /*1e10*/  @P0 STG.E.128 [R86.64], R28 ;  /* 0x0000001c56000986 */ /* 0x0001e2000c101d04 */
[----:B------:R-:W-:Y:S02]  /*1e20*/  F2FP.BF16.PACK_AB R33, R33, R40 ;  /* 0x000000282121723e */ /* 0x000fe400000010ff */
[----:B------:R-:W-:Y:S02]  /*1e30*/  F2FP.BF16.PACK_AB R32, R53, R38 ;  /* 0x000000263520723e */ /* 0x000fe400000010ff */
[----:B------:R-:W-:-:S02]  /*1e40*/  ISETP.GE.AND P0, PT, R89, c[0x0][0x164], PT ;  /* 0x0000590059007a0c */ /* 0x000fc40003f06270 */
[----:B------:R-:W-:Y:S01]  /*1e50*/  SEL R91, RZ, 0x1, P2 ;  /* 0x00000001ff5b7807 */ /* 0x000fe20001000000 */
[----:B------:R0:W-:Y:S10]  /*1e60*/  STG.E.128 [R46.64], R32 ;  /* 0x000000202e007986 */ /* 0x0001f4000c101d04 */
[----:B0-----:R-:W-:Y:S01]  /*1e70*/  @P0 CALL.REL.NOINC `(.L_x_1825) ;  /* 0x0000001000000944 */ /* 0x001fe20003c00000 */
[----:B------:R-:W-:Y:S05]  /*1e80*/  BRA `(.L_x_1826) ;  /* 0xffffe49000007947 */ /* 0x000fea000383ffff */
.L_x_1825:
        /* <DEDUP_REMOVED lines=23> */
.L_x_1822:
        /* <DEDUP_REMOVED lines=16> */
.L_x_1823:
[----:B------:R-:W-:Y:S01]  /*2100*/  HFMA2.MMA R36, -RZ, RZ, 0, 9.5367431640625e-07 ;  /* 0x00000010ff247435 */ /* 0x000fe200000001ff */
[----:B------:R-:W-:-:S02]  /*2110*/  MOV R35, R37 ;  /* 0x0000002500237202 */ /* 0x000fc40000000f00 */
[----:B------:R-:W-:Y:S02]  /*2120*/  MOV R38, 0x1f ;  /* 0x0000001f00267802 */ /* 0x000fe40000000f00 */
[----:B------:R-:W-:Y:S02]  /*2130*/  MOV R41, 0xffffffff ;  /* 0xffffffff00297802 */ /* 0x000fe40000000f00 */
[----:B------:R-:W-:Y:S02]  /*2140*/  MOV R32, 0x2160 ;  /* 0x0000216000207802 */ /* 0x000fe40000000f00 */
[----:B-----5:R-:W-:Y:S05]  /*2150*/  CALL.REL.NOINC `($__internal_49_$__cuda_sm70_shflsync_down_p) ;  /* 0x0000046000007944 */ /* 0x020fea0003c00000 */
[----:B-1----:R-:W-:Y:S01]  /*2160*/  MOV R34, R35 ;  /* 0x0000002300227202 */ /* 0x002fe20000000f00 */
[----:B0-----:R-:W-:Y:S05]  /*2170*/  BRA `(.L_x_1827) ;  /* 0xffffed6000007947 */ /* 0x001fea000383ffff */
.L_x_1824:
[----:B------:R-:W-:Y:S01]  /*2180*/  HFMA2.MMA R36, -RZ, RZ, 0, 9.5367431640625e-07 ;  /* 0x00000010ff247435 */ /* 0x000fe200000001ff */
[----:B------:R-:W-:Y:S02]  /*2190*/  MOV R35, R39 ;  /* 0x0000002700237202 */ /* 0x000fe40000000f00 */
[----:B------:R-:W-:Y:S02]  /*21a0*/  MOV R38, 0x1f ;  /* 0x0000001f00267802 */ /* 0x000fe40000000f00 */
[----:B------:R-:W-:-:S02]  /*21b0*/  MOV R41, 0xffffffff ;  /* 0xffffffff00297802 */ /* 0x000fc40000000f00 */
[----:B------:R-:W-:Y:S02]  /*21c0*/  MOV R32, 0x21e0 ;  /* 0x000021e000207802 */ /* 0x000fe40000000f00 */
[----:B01---5:R-:W-:Y:S05]  /*21d0*/  CALL.REL.NOINC `($__internal_49_$__cuda_sm70_shflsync_down_p) ;  /* 0x000003e000007944 */ /* 0x023fea0003c00000 */
[----:B------:R-:W-:Y:S01]  /*21e0*/  FADD.FTZ R37, R37, R34 ;  /* 0x0000002225257221 */ /* 0x000fe20000010000 */
[----:B0-----:R-:W-:Y:S01]  /*21f0*/  HFMA2.MMA R36, -RZ, RZ, 0, 4.76837158203125e-07 ;  /* 0x00000008ff247435 */ /* 0x001fe200000001ff */
[----:B-1----:R-:W-:Y:S01]  /*2200*/  FADD.FTZ R40, R39, R35 ;  /* 0x0000002327287221 */ /* 0x002fe20000010000 */
[----:B------:R-:W-:Y:S02]  /*2210*/  MOV R38, 0x1f ;  /* 0x0000001f00267802 */ /* 0x000fe40000000f00 */
[----:B------:R-:W-:Y:S02]  /*2220*/  MOV R41, 0xffffffff ;  /* 0xffffffff00297802 */ /* 0x000fe40000000f00 */
[----:B------:R-:W-:Y:S02]  /*2230*/  MOV R35, R37 ;  /* 0x0000002500237202 */ /* 0x000fe40000000f00 */
[----:B------:R-:W-:Y:S02]  /*2240*/  MOV R32, 0x2260 ;  /* 0x0000226000207802 */ /* 0x000fe40000000f00 */
[----:B------:R-:W-:Y:S05]  /*2250*/  CALL.REL.NOINC `($__internal_49_$__cuda_sm70_shflsync_down_p) ;  /* 0x0000036000007944 */ /* 0x000fea0003c00000 */
[----:B0-----:R-:W-:Y:S01]  /*2260*/  HFMA2.MMA R36, -RZ, RZ, 0, 4.76837158203125e-07 ;  /* 0x00000008ff247435 */ /* 0x001fe200000001ff */
[----:B-1----:R-:W-:-:S02]  /*2270*/  MOV R34, R35 ;  /* 0x0000002300227202 */ /* 0x002fc40000000f00 */
[----:B------:R-:W-:Y:S02]  /*2280*/  MOV R35, R40 ;  /* 0x0000002800237202 */ /* 0x000fe40000000f00 */
[----:B------:R-:W-:Y:S02]  /*2290*/  MOV R38, 0x1f ;  /* 0x0000001f00267802 */ /* 0x000fe40000000f00 */
[----:B------:R-:W-:Y:S02]  /*22a0*/  MOV R41, 0xffffffff ;  /* 0xffffffff00297802 */ /* 0x000fe40000000f00 */
[----:B------:R-:W-:Y:S02]  /*22b0*/  MOV R32, 0x22d0 ;  /* 0x000022d000207802 */ /* 0x000fe40000000f00 */
[----:B------:R-:W-:Y:S05]  /*22c0*/  CALL.REL.NOINC `($__internal_49_$__cuda_sm70_shflsync_down_p) ;  /* 0x000002f000007944 */ /* 0x000fea0003c00000 */
[----:B------:R-:W-:Y:S01]  /*22d0*/  FADD.FTZ R37, R34, R37 ;  /* 0x0000002522257221 */ /* 0x000fe20000010000 */
[----:B0-----:R-:W-:Y:S01]  /*22e0*/  HFMA2.MMA R36, -RZ, RZ, 0, 2.384185791015625e-07 ;  /* 0x00000004ff247435 */ /* 0x001fe200000001ff */
[----:B-1----:R-:W-:Y:S01]  /*22f0*/  FADD.FTZ R40, R40, R35 ;  /* 0x0000002328287221 */ /* 0x002fe20000010000 */
[----:B------:R-:W-:Y:S02]  /*2300*/  MOV R38, 0x1f ;  /* 0x0000001f00267802 */ /* 0x000fe40000000f00 */
[----:B------:R-:W-:-:S02]  /*2310*/  MOV R41, 0xffffffff ;  /* 0xffffffff00297802 */ /* 0x000fc40000000f00 */
[----:B------:R-:W-:Y:S02]  /*2320*/  MOV R35, R37 ;  /* 0x0000002500237202 */ /* 0x000fe40000000f00 */
[----:B------:R-:W-:Y:S02]  /*2330*/  MOV R32, 0x2350 ;  /* 0x0000235000207802 */ /* 0x000fe40000000f00 */
[----:B------:R-:W-:Y:S05]  /*2340*/  CALL.REL.NOINC `($__internal_49_$__cuda_sm70_shflsync_down_p) ;  /* 0x0000027000007944 */ /* 0x000fea0003c00000 */
[----:B0-----:R-:W-:Y:S01]  /*2350*/  HFMA2.MMA R36, -RZ, RZ, 0, 2.384185791015625e-07 ;  /* 0x00000004ff247435 */ /* 0x001fe200000001ff */
[----:B-1----:R-:W-:Y:S02]  /*2360*/  MOV R34, R35 ;  /* 0x0000002300227202 */ /* 0x002fe40000000f00 */
[----:B------:R-:W-:Y:S02]  /*2370*/  MOV R35, R40 ;  /* 0x0000002800237202 */ /* 0x000fe40000000f00 */
[----:B------:R-:W-:Y:S02]  /*2380*/  MOV R38, 0x1f ;  /* 0x0000001f00267802 */ /* 0x000fe40000000f00 */
[----:B------:R-:W-:Y:S02]  /*2390*/  MOV R41, 0xffffffff ;  /* 0xffffffff00297802 */ /* 0x000fe40000000f00 */
[----:B------:R-:W-:-:S02]  /*23a0*/  MOV R32, 0x23c0 ;  /* 0x000023c000207802 */ /* 0x000fc40000000f00 */
[----:B------:R-:W-:Y:S05]  /*23b0*/  CALL.REL.NOINC `($__internal_49_$__cuda_sm70_shflsync_down_p) ;  /* 0x0000020000007944 */ /* 0x000fea0003c00000 */
[----:B------:R-:W-:Y:S01]  /*23c0*/  FADD.FTZ R37, R34, R37 ;  /* 0x0000002522257221 */ /* 0x000fe20000010000 */
[----:B0-----:R-:W-:Y:S01]  /*23d0*/  HFMA2.MMA R36, -RZ, RZ, 0, 1.1920928955078125e-07 ;  /* 0x00000002ff247435 */ /* 0x001fe200000001ff */
[----:B-1----:R-:W-:Y:S01]  /*23e0*/  FADD.FTZ R92, R40, R35 ;  /* 0x00000023285c7221 */ /* 0x002fe20000010000 */
[----:B------:R-:W-:-:S02]  /*23f0*/  MOV R38, 0x1f ;  /* 0x0000001f00267802 */ /* 0x000fc40000000f00 */
[----:B------:R-:W-:Y:S02]  /*2400*/  MOV R41, 0xffffffff ;  /* 0xffffffff00297802 */ /* 0x000fe40000000f00 */
[----:B------:R-:W-:Y:S02]  /*2410*/  MOV R35, R37 ;  /* 0x0000002500237202 */ /* 0x000fe40000000f00 */
[----:B------:R-:W-:Y:S02]  /*2420*/  MOV R32, 0x2440 ;  /* 0x0000244000207802 */ /* 0x000fe40000000f00 */
[----:B------:R-:W-:Y:S05]  /*2430*/  CALL.REL.NOINC `($__internal_49_$__cuda_sm70_shflsync_down_p) ;  /* 0x0000018000007944 */ /* 0x000fea0003c00000 */
[----:B0-----:R-:W-:Y:S01]  /*2440*/  HFMA2.MMA R36, -RZ, RZ, 0, 1.1920928955078125e-07 ;  /* 0x00000002ff247435 */ /* 0x001fe200000001ff */
[----:B-1----:R-:W-:Y:S02]  /*2450*/  MOV R34, R35 ;  /* 0x0000002300227202 */ /* 0x002fe40000000f00 */
[----:B------:R-:W-:Y:S02]  /*2460*/  MOV R35, R92 ;  /* 0x0000005c00237202 */ /* 0x000fe40000000f00 */
[----:B------:R-:W-:Y:S02]  /*2470*/  MOV R38, 0x1f ;  /* 0x0000001f00267802 */ /* 0x000fe40000000f00 */
[----:B------:R-:W-:-:S02]  /*2480*/  MOV R41, 0xffffffff ;  /* 0xffffffff00297802 */ /* 0x000fc40000000f00 */
[----:B------:R-:W-:Y:S02]  /*2490*/  MOV R32, 0x24b0 ;  /* 0x000024b000207802 */ /* 0x000fe40000000f00 */
[----:B------:R-:W-:Y:S05]  /*24a0*/  CALL.REL.NOINC `($__internal_49_$__cuda_sm70_shflsync_down_p) ;  /* 0x0000011000007944 */ /* 0x000fea0003c00000 */
[----:B------:R-:W-:Y:S01]  /*24b0*/  FADD.FTZ R40, R34, R37 ;  /* 0x0000002522287221 */ /* 0x000fe20000010000 */
[----:B0-----:R-:W-:Y:S01]  /*24c0*/  HFMA2.MMA R36, -RZ, RZ, 0, 5.9604644775390625e-08 ;  /* 0x00000001ff247435 */ /* 0x001fe200000001ff */
[----:B-1----:R-:W-:Y:S01]  /*24d0*/  FADD.FTZ R39, R92, R35 ;  /* 0x000000235c277221 */ /* 0x002fe20000010000 */
[----:B------:R-:W-:Y:S02]  /*24e0*/  MOV R38, 0x1f ;  /* 0x0000001f00267802 */ /* 0x000fe40000000f00 */
[----:B------:R-:W-:Y:S02]  /*24f0*/  MOV R41, 0xffffffff ;  /* 0xffffffff00297802 */ /* 0x000fe40000000f00 */
[----:B------:R-:W-:Y:S02]  /*2500*/  MOV R35, R40 ;  /* 0x0000002800237202 */ /* 0x000fe40000000f00 */
[----:B------:R-:W-:Y:S02]  /*2510*/  MOV R32, 0x2530 ;  /* 0x0000253000207802 */ /* 0x000fe40000000f00 */
[----:B------:R-:W-:Y:S05]  /*2520*/  CALL.REL.NOINC `($__internal_49_$__cuda_sm70_shflsync_down_p) ;  /* 0x0000009000007944 */ /* 0x000fea0003c00000 */
[----:B0-----:R-:W-:Y:S01]  /*2530*/  HFMA2.MMA R36, -RZ, RZ, 0, 5.9604644775390625e-08 ;  /* 0x00000001ff247435 */ /* 0x001fe200000001ff */
[----:B-1----:R-:W-:-:S02]  /*2540*/  MOV R37, R35 ;  /* 0x0000002300257202 */ /* 0x002fc40000000f00 */
[----:B------:R-:W-:Y:S02]  /*2550*/  MOV R35, R39 ;  /* 0x0000002700237202 */ /* 0x000fe40000000f00 */
[----:B------:R-:W-:Y:S02]  /*2560*/  MOV R38, 0x1f ;  /* 0x0000001f00267802 */ /* 0x000fe40000000f00 */
[----:B------:R-:W-:Y:S02]  /*2570*/  MOV R41, 0xffffffff ;  /* 0xffffffff00297802 */ /* 0x000fe40000000f00 */
[----:B------:R-:W-:Y:S02]  /*2580*/  MOV R32, 0x25a0 ;  /* 0x000025a000207802 */ /* 0x000fe40000000f00 */
[----:B------:R-:W-:Y:S05]  /*2590*/  CALL.REL.NOINC `($__internal_49_$__cuda_sm70_shflsync_down_p) ;  /* 0x0000002000007944 */ /* 0x000fea0003c00000 */
[----:B-1----:R-:W-:Y:S01]  /*25a0*/  MOV R32, R35 ;  /* 0x0000002300207202 */ /* 0x002fe20000000f00 */
[----:B0-----:R-:W-:Y:S05]  /*25b0*/  BRA `(.L_x_1828) ;  /* 0xffffea4000007947 */ /* 0x001fea000383ffff */
        .weak           $__internal_49_$__cuda_sm70_shflsync_down_p
        .type           $__internal_49_$__cuda_sm70_shflsync_down_p,@function
        .size           $__internal_49_$__cuda_sm70_shflsync_down_p,(.L_x_6851 - $__internal_49_$__cuda_sm70_shflsync_down_p)
$__internal_49_$__cuda_sm70_shflsync_down_p:
[----:B------:R-:W-:Y:S01]  /*25c0*/  HFMA2.MMA R33, -RZ, RZ, 0, 0 ;  /* 0x00000000ff217435 */ /* 0x000fe200000001ff */
[----:B------:R-:W-:Y:S04]  /*25d0*/  WARPSYNC R41 ;  /* 0x0000002900007348 */ /* 0x000fe80003800000 */
[----:B------:R0:W1:Y:S01]  /*25e0*/  SHFL.DOWN PT, R35, R35, R36, R38 ;  /* 0x0800002423237389 */ /* 0x00006200000e0026 */
[----:B------:R-:W-:Y:S05]  /*25f0*/  RET.REL.NODEC R32 `(_ZN10layer_norm13ln_bwd_kernelINS_13Kernel_traitsIf13__nv_bfloat16S2_S2_fjLj2048ELj1ELj1ELj4ELj16ENS_18Kernel_traits_baseILj2048EfS2_S2_S2_fjLj128EEEEELb1ELb0ELb0ELb1EEEvNS_9BwdParamsE) ;  /* 0xffffda0020007950 */ /* 0x000fea0003c3ffff */
.L_x_1829:
        /* <DEDUP_REMOVED lines=16> */
.L_x_6851:


//--------------------- .text._ZN10layer_norm22ln_bwd_finalize_kernelINS_22Kernel_traits_finalizeILj2048Ef13__nv_bfloat16S2_S2_fjLb0ELj1024ELj4ENS_18Kernel_traits_baseILj2048EfS2_S2_S2_fjLj1024EEEEELb0ELb0EEEvNS_9BwdParamsE --------------------------
	.section	.text._ZN10layer_norm22ln_bwd_finalize_kernelINS_22Kernel_traits_finalizeILj2048Ef13__nv_bfloat16S2_S2_fjLb0ELj1024ELj4ENS_18Kernel_traits_baseILj2048EfS2_S2_S2_fjLj1024EEEEELb0ELb0EEEvNS_9BwdParamsE,"ax",@progbits
	.sectioninfo	@"SHI_REGISTERS=30"
	.align	128
        .global         _ZN10layer_norm22ln_bwd_finalize_kernelINS_22Kernel_traits_finalizeILj2048Ef13__nv_bfloat16S2_S2_fjLb0ELj1024ELj4ENS_18Kernel_traits_baseILj2048EfS2_S2_S2_fjLj1024EEEEELb0ELb0EEEvNS_9BwdParamsE
        .type           _ZN10layer_norm22ln_bwd_finalize_kernelINS_22Kernel_traits_finalizeILj2048Ef13__nv_bfloat16S2_S2_fjLb0ELj1024ELj4ENS_18Kernel_traits_baseILj2048EfS2_S2_S2_fjLj1024EEEEELb0ELb0EEEvNS_9BwdParamsE,@function
        .size           _ZN10layer_norm22ln_bwd_finalize_kernelINS_22Kernel_traits_finalizeILj2048Ef13__nv_bfloat16S2_S2_fjLb0ELj1024ELj4ENS_18Kernel_traits_baseILj2048EfS2_S2_S2_fjLj1024EEEEELb0ELb0EEEvNS_9BwdParamsE,(.L_x_6852 - _ZN10layer_norm22ln_bwd_finalize_kernelINS_22Kernel_traits_finalizeILj2048Ef13__nv_bfloat16S2_S2_fjLb0ELj1024ELj4ENS_18Kernel_traits_baseILj2048EfS2_S2_S2_fjLj1024EEEEELb0ELb0EEEvNS_9BwdParamsE)
        .other          _ZN10layer_norm22ln_bwd_finalize_kernelINS_22Kernel_traits_finalizeILj2048Ef13__nv_bfloat16S2_S2_fjLb0ELj1024ELj4ENS_18Kernel_traits_baseILj2048EfS2_S2_S2_fjLj1024EEEEELb0ELb0EEEvNS_9BwdParamsE,@"STO_CUDA_ENTRY STV_DEFAULT"
_ZN10layer_norm22ln_bwd_finalize_kernelINS_22Kernel_traits_finalizeILj2048Ef13__nv_bfloat16S2_S2_fjLb0ELj1024ELj4ENS_18Kernel_traits_baseILj2048EfS2_S2_S2_fjLj1024EEEEELb0ELb0EEEvNS_9BwdParamsE:
.text._ZN10layer_norm22ln_bwd_finalize_kernelINS_22Kernel_traits_finalizeILj2048Ef13__nv_bfloat16S2_S2_fjLb0ELj1024ELj4ENS_18Kernel_traits_baseILj2048EfS2_S2_S2_fjLj1024EEEEELb0ELb0EEEvNS_9BwdParamsE:
        /* <DEDUP_REMOVED lines=19> */
.L_x_1843:
        /* <DEDUP_REMOVED lines=28> */
.L_x_1834:
        /* <DEDUP_REMOVED lines=35> */
.L_x_1833:
[----:B------:R-:W-:Y:S05]  /*0520*/  BSYNC B1 ;  /* 0x0000000000017941 */ /* 0x000fea0003800000 */
.L_x_1832:
        /* <DEDUP_REMOVED lines=23> */
.L_x_1836:
[----:B------:R-:W-:Y:S05]  /*06a0*/  BSYNC B1 ;  /* 0x0000000000017941 */ /* 0x000fea0003800000 */
.L_x_1835:
        /* <DEDUP_REMOVED lines=11> */
.L_x_1837:
[----:B------:R-:W-:Y:S05]  /*0760*/  BSYNC B1 ;  /* 0x0000000000017941 */ /* 0x000fea0003800000 */
.L_x_1831:
[----:B------:R-:W-:Y:S05]  /*0770*/  BSYNC B0 ;  /* 0x0000000000007941 */ /* 0x000fea0003800000 */
.L_x_1830:
        /* <DEDUP_REMOVED lines=11> */
.L_x_1844:
        /* <DEDUP_REMOVED lines=18> */
.L_x_1845:
[----:B---3--:R-:W-:Y:S02]  /*0950*/  FADD.FTZ R4, R4, R9 ;  /* 0x0000000904047221 */ /* 0x008fe40000010000 */
[----:B-12---:R-:W-:-:S03]  /*0960*/  FADD.FTZ R6, R5, R6 ;  /* 0x0000000605067221 */ /* 0x006fc60000010000 */
[----:B------:R1:W-:Y:S04]  /*0970*/  @!P1 STS [R17.X4+0x2000], R4 ;  /* 0x0020000411009388 */ /* 0x0003e80000004800 */
[----:B------:R1:W-:Y:S02]  /*0980*/  @!P1 STS [R17.X4+0x2080], R6 ;  /* 0x0020800611009388 */ /* 0x0003e40000004800 */
.L_x_1838:
[----:B0-----:R-:W-:Y:S01]  /*0990*/  SHF.L.U32 R2, R19, 0x1, RZ ;  /* 0x0000000113027819 */ /* 0x001fe200000006ff */
[----:B------:R-:W-:Y:S01]  /*09a0*/  WARPSYNC 0xffffffff ;  /* 0xffffffff00007948 */ /* 0x000fe20003800000 */
[----:B------:R-:W-:Y:S02]  /*09b0*/  BAR.SYNC.DEFER_BLOCKING 0x0 ;  /* 0x0000000000007b1d */ /* 0x000fe40000010000 */
[----:B------:R-:W-:-:S04]  /*09c0*/  ISETP.GE.U32.OR P1, PT, R2, c[0x0][0x168], P0 ;  /* 0x00005a0002007a0c */ /* 0x000fc80000726470 */
[----:B------:R-:W-:Y:S09]  /*09d0*/  BSSY B0, `(.L_x_1841) ;  /* 0x000000b000007945 */ /* 0x000ff20003800000 */
[----:B------:R-:W-:Y:S05]  /*09e0*/  @P1 BRA `(.L_x_1842) ;  /* 0x0000009000001947 */ /* 0x000fea0003800000 */
[----:B------:R-:W-:Y:S01]  /*09f0*/  IMAD.SHL.U32 R2, R0, 0x8, RZ ;  /* 0x0000000800027824 */ /* 0x000fe200078e00ff */
[----:B-1----:R-:W-:-:S04]  /*0a00*/  HFMA2.MMA R4, -RZ, RZ, 0, 4.76837158203125e-07 ;  /* 0x00000008ff047435 */ /* 0x002fc800000001ff */
[----:B------:R-:W-:-:S05]  /*0a10*/  LOP3.LUT R6, R2, 0xf8, RZ, 0xc0, !PT ;  /* 0x000000f802067812 */ /* 0x000fca00078ec0ff */
[----:B------:R-:W0:Y:S01]  /*0a20*/  LDS.64 R8, [R6+0x2000] ;  /* 0x0020000006087984 */ /* 0x000e220000000a00 */
[----:B------:R-:W-:-:S03]  /*0a30*/  IMAD.WIDE.U32 R2, R19, R4, c[0x0][0x268] ;  /* 0x00009a0013027625 */ /* 0x000fc600078e0004 */
[----:B------:R-:W1:Y:S01]  /*0a40*/  LDS.64 R10, [R6+0x2080] ;  /* 0x00208000060a7984 */ /* 0x000e620000000a00 */
[----:B------:R-:W-:-:S03]  /*0a50*/  IMAD.WIDE.U32 R4, R19, R4, c[0x0][0x260] ;  /* 0x0000980013047625 */ /* 0x000fc600078e0004 */
[----:B0-----:R0:W-:Y:S04]  /*0a60*/  STG.E.64 [R2.64], R8 ;  /* 0x0000000802007986 */ /* 0x0011e8000c101b04 */
[----:B-1----:R0:W-:Y:S02]  /*0a70*/  STG.E.64 [R4.64], R10 ;  /* 0x0000000a04007986 */ /* 0x0021e4000c101b04 */
.L_x_1842:
[----:B------:R-:W-:Y:S05]  /*0a80*/  BSYNC B0 ;  /* 0x0000000000007941 */ /* 0x000fea0003800000 */
.L_x_1841:
[C---:B------:R-:W-:Y:S02]  /*0a90*/  ISETP.GT.U32.AND P1, PT, R18.reuse, -0x801, PT ;  /* 0xfffff7ff1200780c */ /* 0x040fe40003f24070 */
[----:B------:R-:W-:Y:S02]  /*0aa0*/  IADD3 R18, R18, 0x800, RZ ;  /* 0x0000080012127810 */ /* 0x000fe40007ffe0ff */
[----:B------:R-:W-:-:S09]  /*0ab0*/  IADD3 R19, R19, 0x400, RZ ;  /* 0x0000040013137810 */ /* 0x000fd20007ffe0ff */
[----:B01----:R-:W-:Y:S05]  /*0ac0*/  @P1 BRA `(.L_x_1843) ;  /* 0xfffff66000001947 */ /* 0x003fea000383ffff */
[----:B------:R-:W-:Y:S05]  /*0ad0*/  EXIT ;  /* 0x000000000000794d */ /* 0x000fea0003800000 */
.L_x_1839:
[----:B--2---:R-:W-:Y:S01]  /*0ae0*/  IMAD.MOV.U32 R9, RZ, RZ, R5 ;  /* 0x000000ffff097224 */ /* 0x004fe200078e0005 */
[----:B------:R-:W-:Y:S01]  /*0af0*/  MOV R8, 0x1 ;  /* 0x0000000100087802 */ /* 0x000fe20000000f00 */
[----:B------:R-:W-:Y:S01]  /*0b00*/  IMAD.MOV.U32 R7, RZ, RZ, 0x1f ;  /* 0x0000001fff077424 */ /* 0x000fe200078e00ff */
[----:B------:R-:W-:Y:S02]  /*0b10*/  MOV R10, 0xffffffff ;  /* 0xffffffff000a7802 */ /* 0x000fe40000000f00 */
[----:B------:R-:W-:Y:S02]  /*0b20*/  MOV R2, 0xb40 ;  /* 0x00000b4000027802 */ /* 0x000fe40000000f00 */
[----:B01----:R-:W-:Y:S05]  /*0b30*/  CALL.REL.NOINC `($__internal_50_$__cuda_sm70_shflsync_bfly_p) ;  /* 0x000003b000007944 */ /* 0x003fea0003c00000 */
[----:B-1----:R-:W-:Y:S01]  /*0b40*/  IMAD.MOV.U32 R2, RZ, RZ, R7 ;  /* 0x000000ffff027224 */ /* 0x002fe200078e0007 */
[----:B0-----:R-:W-:Y:S05]  /*0b50*/  BRA `(.L_x_1844) ;  /* 0xfffffcd000007947 */ /* 0x001fea000383ffff */
.L_x_1840:
[----:B------:R-:W-:Y:S01]  /*0b60*/  HFMA2.MMA R8, -RZ, RZ, 0, 1.1920928955078125e-07 ;  /* 0x00000002ff087435 */ /* 0x000fe200000001ff */
[----:B------:R-:W-:Y:S01]  /*0b70*/  MOV R7, 0x1f ;  /* 0x0000001f00077802 */ /* 0x000fe20000000f00 */
[----:B------:R-:W-:Y:S01]  /*0b80*/  IMAD.MOV.U32 R10, RZ, RZ, -0x1 ;  /* 0xffffffffff0a7424 */ /* 0x000fe200078e00ff */
[----:B------:R-:W-:-:S03]  /*0b90*/  MOV R2, 0xbb0 ;  /* 0x00000bb000027802 */ /* 0x000fc60000000f00 */
[----:B012---:R-:W-:Y:S05]  /*0ba0*/  CALL.REL.NOINC `($__internal_50_$__cuda_sm70_shflsync_bfly_p) ;  /* 0x0000034000007944 */ /* 0x007fea0003c00000 */
[----:B0-----:R-:W-:Y:S01]  /*0bb0*/  HFMA2.MMA R8, -RZ, RZ, 0, 2.384185791015625e-07 ;  /* 0x00000004ff087435 */ /* 0x001fe200000001ff */
[----:B-1----:R-:W-:Y:S01]  /*0bc0*/  FADD.FTZ R9, R9, R7 ;  /* 0x0000000709097221 */ /* 0x002fe20000010000 */
[----:B------:R-:W-:Y:S01]  /*0bd0*/  MOV R7, 0x1f ;  /* 0x0000001f00077802 */ /* 0x000fe20000000f00 */
[----:B------:R-:W-:Y:S01]  /*0be0*/  IMAD.MOV.U32 R10, RZ, RZ, -0x1 ;  /* 0xffffffffff0a7424 */ /* 0x000fe200078e00ff */
[----:B------:R-:W-:-:S02]  /*0bf0*/  MOV R2, 0xc10 ;  /* 0x00000c1000027802 */ /* 0x000fc40000000f00 */
[----:B------:R-:W-:Y:S05]  /*0c00*/  CALL.REL.NOINC `($__internal_50_$__cuda_sm70_shflsync_bfly_p) ;  /* 0x000002e000007944 */ /* 0x000fea0003c00000 */
[----:B0-----:R-:W-:Y:S01]  /*0c10*/  HFMA2.MMA R8, -RZ, RZ, 0, 4.76837158203125e-07 ;  /* 0x00000008ff087435 */ /* 0x001fe200000001ff */
[----:B-1----:R-:W-:Y:S01]  /*0c20*/  FADD.FTZ R9, R9, R7 ;  /* 0x0000000709097221 */ /* 0x002fe20000010000 */
[----:B------:R-:W-:Y:S01]  /*0c30*/  MOV R7, 0x1f ;  /* 0x0000001f00077802 */ /* 0x000fe20000000f00 */
[----:B------:R-:W-:Y:S01]  /*0c40*/  IMAD.MOV.U32 R10, RZ, RZ, -0x1 ;  /* 0xffffffffff0a7424 */ /* 0x000fe200078e00ff */
[----:B------:R-:W-:-:S02]  /*0c50*/  MOV R2, 0xc70 ;  /* 0x00000c7000027802 */ /* 0x000fc40000000f00 */
[----:B------:R-:W-:Y:S05]  /*0c60*/  CALL.REL.NOINC `($__internal_50_$__cuda_sm70_shflsync_bfly_p) ;  /* 0x0000028000007944 */ /* 0x000fea0003c00000 */
[----:B-1----:R-:W-:Y:S01]  /*0c70*/  FADD.FTZ R6, R9, R7 ;  /* 0x0000000709067221 */ /* 0x002fe20000010000 */
[----:B0-----:R-:W-:Y:S01]  /*0c80*/  HFMA2.MMA R8, -RZ, RZ, 0, 9.5367431640625e-07 ;  /* 0x00000010ff087435 */ /* 0x001fe200000001ff */
[----:B------:R-:W-:Y:S01]  /*0c90*/  MOV R7, 0x1f ;  /* 0x0000001f00077802 */ /* 0x000fe20000000f00 */
[----:B------:R-:W-:Y:S01]  /*0ca0*/  IMAD.MOV.U32 R10, RZ, RZ, -0x1 ;  /* 0xffffffffff0a7424 */ /* 0x000fe200078e00ff */
[----:B------:R-:W-:-:S02]  /*0cb0*/  MOV R2, 0xce0 ;  /* 0x00000ce000027802 */ /* 0x000fc40000000f00 */
[----:B------:R-:W-:Y:S02]  /*0cc0*/  MOV R9, R6 ;  /* 0x0000000600097202 */ /* 0x000fe40000000f00 */
[----:B------:R-:W-:Y:S05]  /*0cd0*/  CALL.REL.NOINC `($__internal_50_$__cuda_sm70_shflsync_bfly_p) ;  /* 0x0000021000007944 */ /* 0x000fea0003c00000 */
[----:B0-----:R-:W-:Y:S01]  /*0ce0*/  HFMA2.MMA R8, -RZ, RZ, 0, 5.9604644775390625e-08 ;  /* 0x00000001ff087435 */ /* 0x001fe200000001ff */
[----:B-1----:R-:W-:Y:S01]  /*0cf0*/  MOV R5, R7 ;  /* 0x0000000700057202 */ /* 0x002fe20000000f00 */
[----:B------:R-:W-:Y:S01]  /*0d00*/  IMAD.MOV.U32 R9, RZ, RZ, R4 ;  /* 0x000000ffff097224 */ /* 0x000fe200078e0004 */
[----:B------:R-:W-:Y:S01]  /*0d10*/  MOV R7, 0x1f ;  /* 0x0000001f00077802 */ /* 0x000fe20000000f00 */
[----:B------:R-:W-:Y:S01]  /*0d20*/  IMAD.MOV.U32 R10, RZ, RZ, -0x1 ;  /* 0xffffffffff0a7424 */ /* 0x000fe200078e00ff */
[----:B------:R-:W-:Y:S02]  /*0d30*/  MOV R2, 0xd50 ;  /* 0x00000d5000027802 */ /* 0x000fe40000000f00 */
[----:B------:R-:W-:Y:S05]  /*0d40*/  CALL.REL.NOINC `($__internal_50_$__cuda_sm70_shflsync_bfly_p) ;  /* 0x000001a000007944 */ /* 0x000fea0003c00000 */
[----:B0-----:R-:W-:Y:S01]  /*0d50*/  HFMA2.MMA R8, -RZ, RZ, 0, 1.1920928955078125e-07 ;  /* 0x00000002ff087435 */ /* 0x001fe200000001ff */
[----:B-1----:R-:W-:Y:S01]  /*0d60*/  FADD.FTZ R9, R4, R7 ;  /* 0x0000000704097221 */ /* 0x002fe20000010000 */
[----:B------:R-:W-:Y:S01]  /*0d70*/  MOV R7, 0x1f ;  /* 0x0000001f00077802 */ /* 0x000fe20000000f00 */
[----:B------:R-:W-:Y:S01]  /*0d80*/  IMAD.MOV.U32 R10, RZ, RZ, -0x1 ;  /* 0xffffffffff0a7424 */ /* 0x000fe200078e00ff */
[----:B------:R-:W-:Y:S02]  /*0d90*/  MOV R2, 0xdb0 ;  /* 0x00000db000027802 */ /* 0x000fe40000000f00 */
[----:B------:R-:W-:Y:S05]  /*0da0*/  CALL.REL.NOINC `($__internal_50_$__cuda_sm70_shflsync_bfly_p) ;  /* 0x0000014000007944 */ /* 0x000fea0003c00000 */
        /* <DEDUP_REMOVED lines=12> */
[----:B0-----:R-:W-:Y:S01]  /*0e70*/  HFMA2.MMA R8, -RZ, RZ, 0, 9.5367431640625e-07 ;  /* 0x00000010ff087435 */ /* 0x001fe200000001ff */
[----:B-1----:R-:W-:Y:S01]  /*0e80*/  FADD.FTZ R9, R9, R7 ;  /* 0x0000000709097221 */ /* 0x002fe20000010000 */
[----:B------:R-:W-:Y:S01]  /*0e90*/  MOV R7, 0x1f ;  /* 0x0000001f00077802 */ /* 0x000fe20000000f00 */
[----:B------:R-:W-:Y:S01]  /*0ea0*/  IMAD.MOV.U32 R10, RZ, RZ, -0x1 ;  /* 0xffffffffff0a7424 */ /* 0x000fe200078e00ff */
[----:B------:R-:W-:-:S02]  /*0eb0*/  MOV R2, 0xed0 ;  /* 0x00000ed000027802 */ /* 0x000fc40000000f00 */
[----:B------:R-:W-:Y:S05]  /*0ec0*/  CALL.REL.NOINC `($__internal_50_$__cuda_sm70_shflsync_bfly_p) ;  /* 0x0000002000007944 */ /* 0x000fea0003c00000 */
[----:B-1----:R-:W-:Y:S01]  /*0ed0*/  MOV R4, R7 ;  /* 0x0000000700047202 */ /* 0x002fe20000000f00 */
[----:B0-----:R-:W-:Y:S05]  /*0ee0*/  BRA `(.L_x_1845) ;  /* 0xfffffa6000007947 */ /* 0x001fea000383ffff */
        .weak           $__internal_50_$__cuda_sm70_shflsync_bfly_p
        .type           $__internal_50_$__cuda_sm70_shflsync_bfly_p,@function
        .size           $__internal_50_$__cuda_sm70_shflsync_bfly_p,(.L_x_6852 - $__internal_50_$__cuda_sm70_shflsync_bfly_p)
$__internal_50_$__cuda_sm70_shflsync_bfly_p:
[----:B------:R-:W-:Y:S01]  /*0ef0*/  HFMA2.MMA R3, -RZ, RZ, 0, 0 ;  /* 0x00000000ff037435 */ /* 0x000fe200000001ff */
[----:B------:R-:W-:Y:S04]  /*0f00*/  WARPSYNC R10 ;  /* 0x0000000a00007348 */ /* 0x000fe80003800000 */
[----:B------:R0:W1:Y:S01]  /*0f10*/  SHFL.BFLY PT, R7, R9, R8, R7 ;  /* 0x0c00000809077389 */ /* 0x00006200000e0007 */
[----:B------:R-:W-:Y:S05]  /*0f20*/  RET.REL.NODEC R2 `(_ZN10layer_norm22ln_bwd_finalize_kernelINS_22Kernel_traits_finalizeILj2048Ef13__nv_bfloat16S2_S2_fjLb0ELj1024ELj4ENS_18Kernel_traits_baseILj2048EfS2_S2_S2_fjLj1024EEEEELb0ELb0EEEvNS_9BwdParamsE) ;  /* 0xfffff0d002007950 */ /* 0x000fea0003c3ffff */
.L_x_1846:
        /* <DEDUP_REMOVED lines=13> */
.L_x_6852:


//--------------------- .text._ZN10layer_norm13ln_bwd_kernelINS_13Kernel_traitsIf13__nv_bfloat16S2_S2_fjLj2048ELj1ELj1ELj4ELj16ENS_18Kernel_traits_baseILj2048EfS2_S2_S2_fjLj128EEEEELb1ELb0ELb1ELb0EEEvNS_9BwdParamsE --------------------------
	.section	.text._ZN10layer_norm13ln_bwd_kernelINS_13Kernel_traitsIf13__nv_bfloat16S2_S2_fjLj2048ELj1ELj1ELj4ELj16ENS_18Kernel_traits_baseILj2048EfS2_S2_S2_fjLj128EEEEELb1ELb0ELb1ELb0EEEvNS_9BwdParamsE,"ax",@progbits
	.sectioninfo	@"SHI_REGISTERS=126"
	.align	128
        .global         _ZN10layer_norm13ln_bwd_kernelINS_13Kernel_traitsIf13__nv_bfloat16S2_S2_fjLj2048ELj1ELj1ELj4ELj16ENS_18Kernel_traits_baseILj2048EfS2_S2_S2_fjLj128EEEEELb1ELb0ELb1ELb0EEEvNS_9BwdParamsE
        .type           _ZN10layer_norm13ln_bwd_kernelINS_13Kernel_traitsIf13__nv_bfloat16S2_S2_fjLj2048ELj1ELj1ELj4ELj16ENS_18Kernel_traits_baseILj2048EfS2_S2_S2_fjLj128EEEEELb1ELb0ELb1ELb0EEEvNS_9BwdParamsE,@function
        .size           _ZN10layer_norm13ln_bwd_kernelINS_13Kernel_traitsIf13__nv_bfloat16S2_S2_fjLj2048ELj1ELj1ELj4ELj16ENS_18Kernel_traits_baseILj2048EfS2_S2_S2_fjLj128EEEEELb1ELb0ELb1ELb0EEEvNS_9BwdParamsE,(.L_x_6853 - _ZN10layer_norm13ln_bwd_kernelINS_13Kernel_traitsIf13__nv_bfloat16S2_S2_fjLj2048ELj1ELj1ELj4ELj16ENS_18Kernel_traits_baseILj2048EfS2_S2_S2_fjLj128EEEEELb1ELb0ELb1ELb0EEEvNS_9BwdParamsE)
        .other          _ZN10layer_norm13ln_bwd_kernelINS_13Kernel_traitsIf13__nv_bfloat16S2_S2_fjLj2048ELj1ELj1ELj4ELj16ENS_18Kernel_traits_baseILj2048EfS2_S2_S2_fjLj128EEEEELb1ELb0ELb1ELb0EEEvNS_9BwdParamsE,@"STO_CUDA_ENTRY STV_DEFAULT"
_ZN10layer_norm13ln_bwd_kernelINS_13Kernel_traitsIf13__nv_bfloat16S2_S2_fjLj2048ELj1ELj1ELj4ELj16ENS_18Kernel_traits_baseILj2048EfS2_S2_S2_fjLj128EEEEELb1ELb0ELb1ELb0EEEvNS_9BwdParamsE:
.text._ZN10layer_norm13ln_bwd_kernelINS_13Kernel_traitsIf13__nv_bfloat16S2_S2_fjLj2048ELj1ELj1ELj4ELj16ENS_18Kernel_traits_baseILj2048EfS2_S2_S2_fjLj128EEEEELb1ELb0ELb1ELb0EEEvNS_9BwdParamsE:
        /* <DEDUP_REMOVED lines=41> */
[----:B------:R-:W-:Y:S01]  /*0290*/  HFMA2.MMA R33, -RZ, RZ, 0, 0 ;  /* 0x00000000ff217435 */ /* 0x000fe200000001ff */
[----:B------:R-:W-:-:S06]  /*02a0*/  IMAD.MOV.U32 R3, RZ, RZ, 0x1 ;  /* 0x00000001ff037424 */ /* 0x000fcc00078e00ff */
.L_x_1909:
        /* <DEDUP_REMOVED lines=8> */
[----:B------:R-:W-:Y:S01]  /*0330*/  BSSY B0, `(.L_x_1848) ;  /* 0x00000e7000007945 */ /* 0x000fe20003800000 */
[----:B------:R-:W-:-:S03]  /*0340*/  IMAD.MOV.U32 R118, RZ, RZ, 0x10 ;  /* 0x00000010ff767424 */ /* 0x000fc600078e00ff */
[----:B------:R-:W-:-:S04]  /*0350*/  SHF.R.S32.HI R86, RZ, 0x1f, R7 ;  /* 0x0000001fff567819 */ /* 0x000fc80000011407 */
[----:B------:R-:W-:Y:S02]  /*0360*/  LEA.HI R7, R86, R7, RZ, 0x3 ;  /* 0x0000000756077211 */ /* 0x000fe400078f18ff */
[----:B------:R-:W-:-:S04]  /*0370*/  LOP3.LUT R86, R6, 0x7f, RZ, 0xc0, !PT ;  /* 0x0000007f06567812 */ /* 0x000fc800078ec0ff */
[----:B------:R-:W-:-:S05]  /*0380*/  LEA.HI.SX32 R7, R7, R86, 0x1d ;  /* 0x0000005607077211 */ /* 0x000fca00078feaff */
[----:B-1----:R-:W-:Y:S01]  /*0390*/  IMAD.WIDE.U32 R80, R7, R118, c[0x0][0x218] ;  /* 0x0000860007507625 */ /* 0x002fe200078e0076 */
[----:B--2---:R-:W-:-:S13]  /*03a0*/  ISETP.GT.AND P3, PT, R87, RZ, PT ;  /* 0x000000ff5700720c */ /* 0x004fda0003f64270 */
[----:B------:R-:W-:Y:S05]  /*03b0*/  @P3 BRA `(.L_x_1849) ;  /* 0x000001f000003947 */ /* 0x000fea0003800000 */
[----:B---3-5:R-:W-:Y:S01]  /*03c0*/  ISETP.GE.AND P0, PT, R0, 0x1, PT ;  /* 0x000000010000780c */ /* 0x028fe20003f06270 */
[----:B------:R-:W-:-:S12]  /*03d0*/  BSSY B1, `(.L_x_1850) ;  /* 0x0000011000017945 */ /* 0x000fd80003800000 */
[----:B------:R-:W-:-:S05]  /*03e0*/  @P0 IADD3 R82, R0, -0x1, RZ ;  /* 0xffffffff00520810 */ /* 0x000fca0007ffe0ff */
[----:B------:R-:W-:-:S05]  /*03f0*/  @P0 IMAD R82, R82, c[0x0][0x168], RZ ;  /* 0x00005a0052520a24 */ /* 0x000fca00078e02ff */
[----:B------:R-:W-:-:S04]  /*0400*/  @P0 SHF.R.S32.HI R83, RZ, 0x1f, R82 ;  /* 0x0000001fff530819 */ /* 0x000fc80000011452 */
[----:B------:R-:W-:Y:S02]  /*0410*/  @P0 LEA.HI R83, R83, R82, RZ, 0x3 ;  /* 0x0000005253530211 */ /* 0x000fe400078f18ff */
[----:B------:R-:W-:Y:S02]  /*0420*/  MOV R82, RZ ;  /* 0x000000ff00527202 */ /* 0x000fe40000000f00 */
[----:B------:R-:W-:Y:S01]  /*0430*/  @P0 LEA.HI.SX32 R82, R83, R86, 0x1d ;  /* 0x0000005653520211 */ /* 0x000fe200078feaff */
[----:B------:R-:W-:Y:S01]  /*0440*/  IMAD.MOV.U32 R83, RZ, RZ, R7 ;  /* 0x000000ffff537224 */ /* 0x000fe200078e0007 */
        /* <DEDUP_REMOVED lines=9> */
.L_x_1851:
[----:B------:R-:W-:Y:S05]  /*04e0*/  BSYNC B1 ;  /* 0x0000000000017941 */ /* 0x000fea0003800000 */
.L_x_1850:
[----:B------:R-:W-:Y:S01]  /*04f0*/  HFMA2.MMA R119, -RZ, RZ, 0, 0 ;  /* 0x00000000ff777435 */ /* 0x000fe200000001ff */
[----:B------:R-:W-:Y:S01]  /*0500*/  IMAD.MOV.U32 R120, RZ, RZ, RZ ;  /* 0x000000ffff787224 */ /* 0x000fe200078e00ff */
[----:B------:R-:W-:Y:S05]  /*0510*/  @!P2 BRA `(.L_x_1852) ;  /* 0x00000c800000a947 */ /* 0x000fea0003800000 */
[----:B------:R-:W-:Y:S01]  /*0520*/  ISETP.NE.U32.AND P0, PT, RZ, c[0x0][0x218], PT ;  /* 0x00008600ff007a0c */ /* 0x000fe20003f05070 */
[----:B------:R-:W-:-:S03]  /*0530*/  IMAD.MOV.U32 R95, RZ, RZ, 0x8 ;  /* 0x00000008ff5f7424 */ /* 0x000fc600078e00ff */
[----:B------:R-:W-:Y:S01]  /*0540*/  ISETP.NE.AND.EX P0, PT, RZ, c[0x0][0x21c], PT, P0 ;  /* 0x00008700ff007a0c */ /* 0x000fe20003f05300 */
[----:B------:R-:W-:-:S06]  /*0550*/  IMAD.WIDE.U32 R94, R82, R95, c[0x0][0x190] ;  /* 0x00006400525e7625 */ /* 0x000fcc00078e005f */
[----:B------:R-:W5:Y:S06]  /*0560*/  LDG.E.64 R94, [R94.64] ;  /* 0x000000045e5e7981 */ /* 0x000f6c000c1e1b00 */
[----:B-1----:R-:W-:-:S05]  /*0570*/  @P0 IMAD.WIDE.U32 R80, R83, R118, c[0x0][0x218] ;  /* 0x0000860053500625 */ /* 0x002fca00078e0076 */
[----:B------:R1:W5:Y:S01]  /*0580*/  @P0 LDG.E.128 R68, [R80.64] ;  /* 0x0000000450440981 */ /* 0x000362000c1e1d00 */
[----:B------:R-:W-:Y:S01]  /*0590*/  MOV R120, RZ ;  /* 0x000000ff00787202 */ /* 0x000fe20000000f00 */
[----:B------:R-:W-:Y:S05]  /*05a0*/  BRA `(.L_x_1852) ;  /* 0x00000bf000007947 */ /* 0x000fea0003800000 */
.L_x_1849:
[----:B---3--:R-:W-:-:S06]  /*05b0*/  IMAD.WIDE R82, R5, R104, c[0x0][0x1a0] ;  /* 0x0000680005527625 */ /* 0x008fcc00078e0268 */
[----:B------:R-:W2:Y:S01]  /*05c0*/  LDG.E R82, [R82.64] ;  /* 0x0000000452527981 */ /* 0x000ea2000c1e1900 */
[----:B-----5:R-:W-:Y:S01]  /*05d0*/  ISETP.GE.AND P0, PT, R0, 0x1, PT ;  /* 0x000000010000780c */ /* 0x020fe20003f06270 */
[----:B------:R-:W-:Y:S01]  /*05e0*/  IMAD.MOV.U32 R105, RZ, RZ, RZ ;  /* 0x000000ffff697224 */ /* 0x000fe200078e00ff */
[----:B------:R-:W-:Y:S01]  /*05f0*/  IADD3 R87, R87, -0x1, RZ ;  /* 0xffffffff57577810 */ /* 0x000fe20007ffe0ff */
[----:B------:R-:W-:Y:S01]  /*0600*/  BSSY B1, `(.L_x_1853) ;  /* 0x0000065000017945 */ /* 0x000fe20003800000 */
[----:B------:R-:W-:Y:S01]  /*0610*/  IMAD.MOV.U32 R119, RZ, RZ, RZ ;  /* 0x000000ffff777224 */ /* 0x000fe200078e00ff */
[----:B------:R-:W-:Y:S01]  /*0620*/  MOV R120, RZ ;  /* 0x000000ff00787202 */ /* 0x000fe20000000f00 */
[----:B------:R-:W-:Y:S02]  /*0630*/  IMAD.MOV.U32 R121, RZ, RZ, R7 ;  /* 0x000000ffff797224 */ /* 0x000fe400078e0007 */
[----:B------:R-:W-:-:S05]  /*0640*/  IMAD R87, R87, c[0x0][0x168], RZ ;  /* 0x00005a0057577a24 */ /* 0x000fca00078e02ff */
[----:B------:R-:W-:-:S05]  /*0650*/  @P0 IADD3 R84, R0, -0x1, RZ ;  /* 0xffffffff00540810 */ /* 0x000fca0007ffe0ff */
[----:B------:R-:W-:-:S05]  /*0660*/  @P0 IMAD R84, R84, c[0x0][0x168], RZ ;  /* 0x00005a0054540a24 */ /* 0x000fca00078e02ff */
[----:B------:R-:W-:-:S04]  /*0670*/  @P0 SHF.R.S32.HI R85, RZ, 0x1f, R84 ;  /* 0x0000001fff550819 */ /* 0x000fc80000011454 */
[----:B------:R-:W-:Y:S02]  /*0680*/  @P0 LEA.HI R85, R85, R84, RZ, 0x3 ;  /* 0x0000005455550211 */ /* 0x000fe400078f18ff */
[----:B------:R-:W-:Y:S02]  /*0690*/  SHF.R.S32.HI R84, RZ, 0x1f, R87 ;  /* 0x0000001fff547819 */ /* 0x000fe40000011457 */
[-C--:B------:R-:W-:Y:S02]  /*06a0*/  @P0 LEA.HI.SX32 R105, R85, R86.reuse, 0x1d ;  /* 0x0000005655690211 */ /* 0x080fe400078feaff */
[----:B------:R-:W-:Y:S02]  /*06b0*/  LEA.HI R85, R84, R87, RZ, 0x3 ;  /* 0x0000005754557211 */ /* 0x000fe400078f18ff */
[----:B0-----:R-:W-:Y:S02]  /*06c0*/  ISETP.NE.AND P0, PT, R4, RZ, PT ;  /* 0x000000ff0400720c */ /* 0x001fe40003f05270 */
[----:B------:R-:W-:-:S02]  /*06d0*/  LEA.HI.SX32 R85, R85, R86, 0x1d ;  /* 0x0000005655557211 */ /* 0x000fc400078feaff */
[----:B--2---:R-:W-:Y:S01]  /*06e0*/  FSEL R104, R82, RZ, !P0 ;  /* 0x000000ff52687208 */ /* 0x004fe20004000000 */
        /* <DEDUP_REMOVED lines=9> */
[----:B------:R-:W5:Y:S04]  /*0780*/  LDG.E.64 R96, [R96.64] ;  /* 0x0000000460607981 */ /* 0x000f68000c1e1b00 */
[----:B------:R0:W5:Y:S01]  /*0790*/  @P0 LDG.E.128 R64, [R80.64] ;  /* 0x0000000450400981 */ /* 0x000162000c1e1d00 */
[----:B------:R-:W-:Y:S02]  /*07a0*/  IADD3 R85, R85, 0x80, RZ ;  /* 0x0000008055557810 */ /* 0x000fe40007ffe0ff */
[----:B------:R-:W-:Y:S02]  /*07b0*/  IADD3 R105, R105, 0x80, RZ ;  /* 0x0000008069697810 */ /* 0x000fe40007ffe0ff */
[--C-:B--2---:R-:W-:Y:S02]  /*07c0*/  PRMT R91, RZ, 0x7610, R8.reuse ;  /* 0x00007610ff5b7816 */ /* 0x104fe40000000008 */
[----:B------:R-:W-:-:S02]  /*07d0*/  PRMT R83, RZ, 0x5410, R8 ;  /* 0x00005410ff537816 */ /* 0x000fc40000000008 */
[----:B------:R-:W-:Y:S02]  /*07e0*/  PRMT R93, RZ, 0x5410, R9 ;  /* 0x00005410ff5d7816 */ /* 0x000fe40000000009 */
[----:B------:R-:W-:Y:S02]  /*07f0*/  PRMT R117, RZ, 0x5410, R10 ;  /* 0x00005410ff757816 */ /* 0x000fe4000000000a */
[--C-:B------:R-:W-:Y:S02]  /*0800*/  PRMT R121, RZ, 0x5410, R11.reuse ;  /* 0x00005410ff797816 */ /* 0x100fe4000000000b */
[----:B------:R-:W-:Y:S01]  /*0810*/  PRMT R123, RZ, 0x7610, R11 ;  /* 0x00007610ff7b7816 */ /* 0x000fe2000000000b */
[C---:B------:R-:W-:Y:S01]  /*0820*/  FADD.FTZ R11, -R104.reuse, R91 ;  /* 0x0000005b680b7221 */ /* 0x040fe20000010100 */
[----:B------:R-:W-:Y:S01]  /*0830*/  PRMT R99, RZ, 0x7610, R9 ;  /* 0x00007610ff637816 */ /* 0x000fe20000000009 */
[----:B------:R-:W-:Y:S01]  /*0840*/  FADD.FTZ R83, -R104, R83 ;  /* 0x0000005368537221 */ /* 0x000fe20000010100 */
[--C-:B---3--:R-:W-:Y:S01]  /*0850*/  PRMT R9, RZ, 0x5410, R12.reuse ;  /* 0x00005410ff097816 */ /* 0x108fe2000000000c */
[----:B------:R-:W-:Y:S01]  /*0860*/  FMUL.FTZ R8, R2, R11 ;  /* 0x0000000b02087220 */ /* 0x000fe20000410000 */
[----:B------:R-:W-:-:S02]  /*0870*/  PRMT R12, RZ, 0x7610, R12 ;  /* 0x00007610ff0c7816 */ /* 0x000fc4000000000c */
[--C-:B------:R-:W-:Y:S02]  /*0880*/  PRMT R89, RZ, 0x5410, R13.reuse ;  /* 0x00005410ff597816 */ /* 0x100fe4000000000d */
[----:B------:R-:W-:Y:S01]  /*0890*/  PRMT R84, RZ, 0x7610, R13 ;  /* 0x00007610ff547816 */ /* 0x000fe2000000000d */
[C---:B------:R-:W-:Y:S01]  /*08a0*/  FADD.FTZ R13, -R104.reuse, R93 ;  /* 0x0000005d680d7221 */ /* 0x040fe20000010100 */
[--C-:B0-----:R-:W-:Y:S02]  /*08b0*/  PRMT R81, RZ, 0x5410, R15.reuse ;  /* 0x00005410ff517816 */ /* 0x101fe4000000000f */
[----:B------:R-:W-:Y:S01]  /*08c0*/  PRMT R80, RZ, 0x7610, R15 ;  /* 0x00007610ff507816 */ /* 0x000fe2000000000f */
[C---:B------:R-:W-:Y:S02]  /*08d0*/  FADD.FTZ R15, -R104.reuse, R117 ;  /* 0x00000075680f7221 */ /* 0x040fe40000010100 */
[----:B------:R-:W-:Y:S02]  /*08e0*/  FADD.FTZ R99, -R104, R99 ;  /* 0x0000006368637221 */ /* 0x000fe40000010100 */
[----:B------:R-:W-:Y:S01]  /*08f0*/  FMUL.FTZ R117, R2, R83 ;  /* 0x0000005302757220 */ /* 0x000fe20000410000 */
[----:B------:R-:W-:Y:S01]  /*0900*/  PRMT R119, RZ, 0x7610, R10 ;  /* 0x00007610ff777816 */ /* 0x000fe2000000000a */
[----:B------:R-:W-:-:S02]  /*0910*/  FADD.FTZ R49, R49, R12 ;  /* 0x0000000c31317221 */ /* 0x000fc40000010000 */
[----:B------:R-:W-:Y:S02]  /*0920*/  FMUL.FTZ R10, R2, R13 ;  /* 0x0000000d020a7220 */ /* 0x000fe40000410000 */
[-C--:B------:R-:W-:Y:S02]  /*0930*/  FFMA.FTZ R33, R8, R12.reuse, R33 ;  /* 0x0000000c08217223 */ /* 0x080fe40000010021 */
[----:B------:R-:W-:Y:S02]  /*0940*/  FMUL.FTZ R11, R17, R12 ;  /* 0x0000000c110b7220 */ /* 0x000fe40000410000 */
        /* <DEDUP_REMOVED lines=9> */
[----:B------:R-:W-:Y:S02]  /*09e0*/  FMUL.FTZ R89, R19, R84 ;  /* 0x0000005413597220 */ /* 0x000fe40000410000 */
[----:B------:R-:W-:Y:S02]  /*09f0*/  FADD.FTZ R84, RZ, R9 ;  /* 0x00000009ff547221 */ /* 0x000fe40000010000 */
[----:B------:R-:W-:Y:S02]  /*0a00*/  FFMA.FTZ R86, R117, R9, RZ ;  /* 0x0000000975567223 */ /* 0x000fe400000100ff */
[----:B------:R-:W-:Y:S02]  /*0a10*/  FADD.FTZ R84, R84, R11 ;  /* 0x0000000b54547221 */ /* 0x000fe40000010000 */
[----:B------:R-:W-:Y:S01]  /*0a20*/  FFMA.FTZ R86, R8, R11, R86 ;  /* 0x0000000b08567223 */ /* 0x000fe20000010056 */
[----:B------:R-:W-:Y:S01]  /*0a30*/  PRMT R87, RZ, 0x5410, R14 ;  /* 0x00005410ff577816 */ /* 0x000fe2000000000e */
[----:B------:R-:W-:-:S02]  /*0a40*/  FADD.FTZ R91, -R104, R119 ;  /* 0x00000077685b7221 */ /* 0x000fc40000010100 */
        /* <DEDUP_REMOVED lines=28> */
[----:B------:R-:W-:Y:S01]  /*0c10*/  FFMA.FTZ R86, R93, R90, R86 ;  /* 0x0000005a5d567223 */ /* 0x000fe20000010056 */
[----:B------:R-:W-:Y:S01]  /*0c20*/  IADD3 R121, R7, 0x80, RZ ;  /* 0x0000008007797810 */ /* 0x000fe20007ffe0ff */
[----:B------:R-:W-:Y:S02]  /*0c30*/  FADD.FTZ R119, R80, R99 ;  /* 0x0000006350777221 */ /* 0x000fe40000010000 */
[----:B------:R-:W-:-:S02]  /*0c40*/  FFMA.FTZ R120, R92, R99, R86 ;  /* 0x000000635c787223 */ /* 0x000fc40000010056 */
.L_x_1854:
[----:B------:R-:W-:Y:S05]  /*0c50*/  BSYNC B1 ;  /* 0x0000000000017941 */ /* 0x000fea0003800000 */
.L_x_1853:
        /* <DEDUP_REMOVED lines=13> */
[--C-:B------:R-:W-:Y:S02]  /*0d30*/  PRMT R109, RZ, 0x5410, R81.reuse ;  /* 0x00005410ff6d7816 */ /* 0x100fe40000000051 */
[----:B------:R-:W-:Y:S02]  /*0d40*/  PRMT R81, RZ, 0x7610, R81 ;  /* 0x00007610ff517816 */ /* 0x000fe40000000051 */
[----:B0-----:R-:W-:Y:S01]  /*0d50*/  PRMT R101, RZ, 0x5410, R80 ;  /* 0x00005410ff657816 */ /* 0x001fe20000000050 */
[C---:B------:R-:W-:Y:S01]  /*0d60*/  FADD.FTZ R107, -R104.reuse, R105 ;  /* 0x00000069686b7221 */ /* 0x040fe20000010100 */
[----:B---3--:R-:W-:Y:S01]  /*0d70*/  PRMT R105, RZ, 0x5410, R84 ;  /* 0x00005410ff697816 */ /* 0x008fe20000000054 */
[C---:B------:R-:W-:Y:S01]  /*0d80*/  FADD.FTZ R121, -R104.reuse, R81 ;  /* 0x0000005168797221 */ /* 0x040fe20000010100 */
[--C-:B------:R-:W-:Y:S01]  /*0d90*/  PRMT R111, RZ, 0x5410, R82.reuse ;  /* 0x00005410ff6f7816 */ /* 0x100fe20000000052 */
[C---:B------:R-:W-:Y:S01]  /*0da0*/  FADD.FTZ R103, -R104.reuse, R101 ;  /* 0x0000006568677221 */ /* 0x040fe20000010100 */
[----:B------:R-:W-:Y:S01]  /*0db0*/  PRMT R113, RZ, 0x7610, R82 ;  /* 0x00007610ff717816 */ /* 0x000fe20000000052 */
[----:B------:R-:W-:Y:S01]  /*0dc0*/  FADD.FTZ R109, -R104, R109 ;  /* 0x0000006d686d7221 */ /* 0x000fe20000010100 */
[----:B------:R-:W-:Y:S01]  /*0dd0*/  PRMT R82, RZ, 0x7610, R85 ;  /* 0x00007610ff527816 */ /* 0x000fe20000000055 */
[C---:B------:R-:W-:Y:S01]  /*0de0*/  FMUL.FTZ R102, R2.reuse, R121 ;  /* 0x0000007902667220 */ /* 0x040fe20000410000 */
[----:B------:R-:W-:Y:S01]  /*0df0*/  PRMT R84, RZ, 0x7610, R84 ;  /* 0x00007610ff547816 */ /* 0x000fe20000000054 */
[----:B------:R-:W-:Y:S01]  /*0e00*/  FMUL.FTZ R101, R2, R103 ;  /* 0x0000006702657220 */ /* 0x000fe20000410000 */
[--C-:B------:R-:W-:Y:S01]  /*0e10*/  PRMT R115, RZ, 0x5410, R83.reuse ;  /* 0x00005410ff737816 */ /* 0x100fe20000000053 */
[----:B------:R-:W-:Y:S01]  /*0e20*/  FMUL.FTZ R100, R24, R105 ;  /* 0x0000006918647220 */ /* 0x000fe20000410000 */
[----:B------:R-:W-:Y:S01]  /*0e30*/  PRMT R123, RZ, 0x7610, R83 ;  /* 0x00007610ff7b7816 */ /* 0x000fe20000000053 */
[----:B------:R-:W-:Y:S01]  /*0e40*/  FADD.FTZ R83, -R104, R113 ;  /* 0x0000007168537221 */ /* 0x000fe20000010100 */
[----:B------:R-:W-:Y:S01]  /*0e50*/  PRMT R113, RZ, 0x5410, R85 ;  /* 0x00005410ff717816 */ /* 0x000fe20000000055 */
[----:B------:R-:W-:-:S02]  /*0e60*/  FMUL.FTZ R103, R2, R109 ;  /* 0x0000006d02677220 */ /* 0x000fc40000410000 */
[----:B------:R-:W-:Y:S02]  /*0e70*/  FMUL.FTZ R98, R2, R107 ;  /* 0x0000006b02627220 */ /* 0x000fe40000410000 */
[----:B------:R-:W-:Y:S02]  /*0e80*/  FADD.FTZ R59, R59, R82 ;  /* 0x000000523b3b7221 */ /* 0x000fe40000010000 */
[-C--:B------:R-:W-:Y:S02]  /*0e90*/  FFMA.FTZ R43, R102, R82.reuse, R43 ;  /* 0x00000052662b7223 */ /* 0x080fe4000001002b */
[----:B------:R-:W-:Y:S02]  /*0ea0*/  FMUL.FTZ R109, R27, R82 ;  /* 0x000000521b6d7220 */ /* 0x000fe40000410000 */
[----:B------:R-:W-:Y:S02]  /*0eb0*/  FMUL.FTZ R107, R25, R84 ;  /* 0x00000054196b7220 */ /* 0x000fe40000410000 */
[----:B------:R-:W-:-:S02]  /*0ec0*/  FADD.FTZ R82, R119, R100 ;  /* 0x0000006477527221 */ /* 0x000fc40000010000 */
[----:B------:R-:W-:Y:S01]  /*0ed0*/  FFMA.FTZ R120, R101, R100, R120 ;  /* 0x0000006465787223 */ /* 0x000fe20000010078 */
[--C-:B------:R-:W-:Y:S01]  /*0ee0*/  PRMT R85, RZ, 0x5410, R87.reuse ;  /* 0x00005410ff557816 */ /* 0x100fe20000000057 */
[----:B------:R-:W-:Y:S01]  /*0ef0*/  FMUL.FTZ R106, R26, R113 ;  /* 0x000000711a6a7220 */ /* 0x000fe20000410000 */
[----:B------:R-:W-:Y:S01]  /*0f00*/  PRMT R80, RZ, 0x7610, R87 ;  /* 0x00007610ff507816 */ /* 0x000fe20000000057 */
[----:B------:R-:W-:Y:S02]  /*0f10*/  FADD.FTZ R87, R82, R107 ;  /* 0x0000006b52577221 */ /* 0x000fe40000010000 */
[----:B------:R-:W-:Y:S02]  /*0f20*/  FFMA.FTZ R120, R98, R107, R120 ;  /* 0x0000006b62787223 */ /* 0x000fe40000010078 */
[C---:B------:R-:W-:Y:S01]  /*0f30*/  FADD.FTZ R81, -R104.reuse, R123 ;  /* 0x0000007b68517221 */ /* 0x040fe20000010100 */
[----:B------:R-:W-:Y:S01]  /*0f40*/  PRMT R123, RZ, 0x5410, R86 ;  /* 0x00005410ff7b7816 */ /* 0x000fe20000000056 */
[----:B------:R-:W-:-:S02]  /*0f50*/  FADD.FTZ R111, -R104, R111 ;  /* 0x0000006f686f7221 */ /* 0x000fc40000010100 */
[----:B------:R-:W-:Y:S02]  /*0f60*/  FADD.FTZ R82, R87, R106 ;  /* 0x0000006a57527221 */ /* 0x000fe40000010000 */
[----:B------:R-:W-:Y:S01]  /*0f70*/  FFMA.FTZ R120, R103, R106, R120 ;  /* 0x0000006a67787223 */ /* 0x000fe20000010078 */
[----:B------:R-:W-:Y:S01]  /*0f80*/  PRMT R86, RZ, 0x7610, R86 ;  /* 0x00007610ff567816 */ /* 0x000fe20000000056 */
[C---:B------:R-:W-:Y:S02]  /*0f90*/  FMUL.FTZ R110, R2.reuse, R83 ;  /* 0x00000053026e7220 */ /* 0x040fe40000410000 */
[----:B------:R-:W-:Y:S02]  /*0fa0*/  FMUL.FTZ R111, R2, R111 ;  /* 0x0000006f026f7220 */ /* 0x000fe40000410000 */
[----:B------:R-:W-:Y:S02]  /*0fb0*/  FMUL.FTZ R108, R28, R123 ;  /* 0x0000007b1c6c7220 */ /* 0x000fe40000410000 */
[----:B------:R-:W-:-:S02]  /*0fc0*/  FADD.FTZ R83, R82, R109 ;  /* 0x0000006d52537221 */ /* 0x000fc40000010000 */
[----:B------:R-:W-:Y:S02]  /*0fd0*/  FFMA.FTZ R120, R102, R109, R120 ;  /* 0x0000006d66787223 */ /* 0x000fe40000010078 */
[----:B------:R-:W-:Y:S02]  /*0fe0*/  FADD.FTZ R58, R58, R113 ;  /* 0x000000713a3a7221 */ /* 0x000fe40000010000 */
[----:B------:R-:W-:Y:S02]  /*0ff0*/  FFMA.FTZ R42, R103, R113, R42 ;  /* 0x00000071672a7223 */ /* 0x000fe4000001002a */
[----:B------:R-:W-:Y:S02]  /*1000*/  FADD.FTZ R115, -R104, R115 ;  /* 0x0000007368737221 */ /* 0x000fe40000010100 */
[----:B------:R-:W-:Y:S02]  /*1010*/  FMUL.FTZ R113, R29, R86 ;  /* 0x000000561d717220 */ /* 0x000fe40000410000 */
[----:B------:R-:W-:-:S02]  /*1020*/  FADD.FTZ R82, R83, R108 ;  /* 0x0000006c53527221 */ /* 0x000fc40000010000 */
[----:B------:R-:W-:Y:S02]  /*1030*/  FFMA.FTZ R120, R111, R108, R120 ;  /* 0x0000006c6f787223 */ /* 0x000fe40000010078 */
        /* <DEDUP_REMOVED lines=19> */
[C---:B------:R-:W-:Y:S02]  /*1170*/  FFMA.FTZ R47, R116.reuse, R80, R47 ;  /* 0x00000050742f7223 */ /* 0x040fe4000001002f */
[----:B------:R-:W-:Y:S02]  /*1180*/  FADD.FTZ R119, R83, R114 ;  /* 0x0000007253777221 */ /* 0x000fe40000010000 */
[----:B------:R-:W-:Y:S02]  /*1190*/  FFMA.FTZ R120, R116, R114, R81 ;  /* 0x0000007274787223 */ /* 0x000fe40000010051 */
.L_x_1852:
[----:B------:R-:W-:Y:S05]  /*11a0*/  BSYNC B0 ;  /* 0x0000000000007941 */ /* 0x000fea0003800000 */
.L_x_1848:
[----:B------:R-:W-:Y:S02]  /*11b0*/  LOP3.LUT P4, RZ, R3, 0xff, RZ, 0xc0, !PT ;  /* 0x000000ff03ff7812 */ /* 0x000fe4000788c0ff */
[----:B------:R-:W-:-:S02]  /*11c0*/  SHF.R.U32.HI R82, RZ, 0x5, R6 ;  /* 0x00000005ff527819 */ /* 0x000fc40000011606 */
[----:B------:R-:W-:Y:S02]  /*11d0*/  LOP3.LUT P0, RZ, R6, 0x1f, RZ, 0xc0, !PT ;  /* 0x0000001f06ff7812 */ /* 0x000fe4000780c0ff */
[----:B------:R-:W-:-:S07]  /*11e0*/  LOP3.LUT R118, R82, 0x7fffffc, RZ, 0xc0, !PT ;  /* 0x07fffffc52767812 */ /* 0x000fce00078ec0ff */
[----:B------:R-:W-:Y:S01]  /*11f0*/  @!P4 IADD3 R118, R118, 0x4, RZ ;  /* 0x000000047676c810 */ /* 0x000fe20007ffe0ff */
[----:B------:R-:W-:Y:S05]  /*1200*/  BRA.DIV ~URZ, `(.L_x_1855) ;  /* 0x00001d227f007947 */ /* 0x000fea000b800000 */
[----:B------:R2:W3:Y:S02]  /*1210*/  SHFL.DOWN PT, R104, R119, 0x10, 0x1f ;  /* 0x0a001f0077687f89 */ /* 0x0004e400000e0000 */
.L_x_1910:
        /* <DEDUP_REMOVED lines=18> */
.L_x_1911:
[----:B------:R-:W-:Y:S01]  /*1340*/  @!P0 LOP3.LUT R81, R82, 0x3, RZ, 0xc0, !PT ;  /* 0x0000000352518812 */ /* 0x000fe200078ec0ff */
[----:B--23--:R-:W-:Y:S01]  /*1350*/  FADD.FTZ R104, R87, R104 ;  /* 0x0000006857687221 */ /* 0x00cfe20000010000 */
[----:B------:R-:W-:Y:S01]  /*1360*/  WARPSYNC 0xffffffff ;  /* 0xffffffff00007948 */ /* 0x000fe20003800000 */
[----:B-1----:R-:W-:Y:S01]  /*1370*/  FADD.FTZ R105, R86, R105 ;  /* 0x0000006956697221 */ /* 0x002fe20000010000 */
[----:B------:R-:W-:Y:S01]  /*1380*/  @!P0 IADD3 R119, R118, R81, RZ ;  /* 0x0000005176778210 */ /* 0x000fe20007ffe0ff */
[----:B------:R-:W-:Y:S01]  /*1390*/  BSSY B0, `(.L_x_1857) ;  /* 0x00000da000007945 */ /* 0x000fe20003800000 */
[----:B------:R-:W-:-:S03]  /*13a0*/  ISETP.GE.AND P4, PT, R0, 0x1, PT ;  /* 0x000000010000780c */ /* 0x000fc60003f86270 */
[----:B------:R-:W-:Y:S04]  /*13b0*/  @!P0 STS.64 [R119.X8+0x2000], R104 ;  /* 0x0020006877008388 */ /* 0x000fe80000008a00 */
[----:B------:R-:W-:Y:S06]  /*13c0*/  BAR.SYNC.DEFER_BLOCKING 0x0 ;  /* 0x0000000000007b1d */ /* 0x000fec0000010000 */
[----:B------:R-:W1:Y:S04]  /*13d0*/  LDS.128 R80, [R118.X8+0x2000] ;  /* 0x0020000076507984 */ /* 0x000e680000008c00 */
[----:B------:R-:W2:Y:S01]  /*13e0*/  LDS.128 R84, [R118.X8+0x2010] ;  /* 0x0020100076547984 */ /* 0x000ea20000008c00 */
[----:B-1----:R-:W-:Y:S01]  /*13f0*/  FADD.FTZ R121, RZ, R80 ;  /* 0x00000050ff797221 */ /* 0x002fe20000010000 */
        /* <DEDUP_REMOVED lines=25> */
[----:B-----5:R-:W-:Y:S01]  /*1590*/  PRMT R81, RZ, 0x5410, R64 ;  /* 0x00005410ff517816 */ /* 0x020fe20000000040 */
[----:B------:R-:W-:Y:S05]  /*15a0*/  BRA `(.L_x_1861) ;  /* 0x000000b000007947 */ /* 0x000fea0003800000 */
.L_x_1860:
        /* <DEDUP_REMOVED lines=11> */
.L_x_1861:
[----:B------:R-:W-:Y:S05]  /*1660*/  BSYNC B1 ;  /* 0x0000000000017941 */ /* 0x000fea0003800000 */
.L_x_1859:
        /* <DEDUP_REMOVED lines=16> */
.L_x_1863:
[----:B0-----:R-:W-:-:S04]  /*1770*/  ISETP.NE.AND P6, PT, R4, RZ, PT ;  /* 0x000000ff0400720c */ /* 0x001fc80003fc5270 */
[----:B------:R-:W-:-:S05]  /*1780*/  FSEL R80, R84, RZ, !P6 ;  /* 0x000000ff54507208 */ /* 0x000fca0007000000 */
[----:B------:R-:W-:-:S04]  /*1790*/  FFMA.FTZ R80, R8, R85, R80 ;  /* 0x0000005508507223 */ /* 0x000fc80000010050 */
[----:B------:R-:W-:Y:S01]  /*17a0*/  FADD.FTZ R81, R11, -R80 ;  /* 0x800000500b517221 */ /* 0x000fe20000010000 */
[----:B------:R-:W-:-:S03]  /*17b0*/  @P5 PRMT R80, RZ, 0x7610, R64 ;  /* 0x00007610ff505816 */ /* 0x000fc60000000040 */
[----:B------:R-:W-:-:S04]  /*17c0*/  FMUL.FTZ R81, R2, R81 ;  /* 0x0000005102517220 */ /* 0x000fc80000410000 */
[----:B------:R-:W-:Y:S02]  /*17d0*/  @P5 FADD.FTZ R81, R81, R80 ;  /* 0x0000005051515221 */ /* 0x000fe40000010000 */
.L_x_1864:
[----:B------:R-:W-:Y:S05]  /*17e0*/  BSYNC B1 ;  /* 0x0000000000017941 */ /* 0x000fea0003800000 */
.L_x_1862:
        /* <DEDUP_REMOVED lines=14> */
.L_x_1866:
[----:B0-----:R-:W-:-:S04]  /*18d0*/  ISETP.NE.AND P6, PT, R4, RZ, PT ;  /* 0x000000ff0400720c */ /* 0x001fc80003fc5270 */
[----:B------:R-:W-:-:S05]  /*18e0*/  FSEL R80, R84, RZ, !P6 ;  /* 0x000000ff54507208 */ /* 0x000fca0007000000 */
[----:B------:R-:W-:-:S04]  /*18f0*/  FFMA.FTZ R80, R10, R85, R80 ;  /* 0x000000550a507223 */ /* 0x000fc80000010050 */
[----:B------:R-:W-:Y:S01]  /*1900*/  FADD.FTZ R81, R13, -R80 ;  /* 0x800000500d517221 */ /* 0x000fe20000010000 */
[----:B------:R-:W-:-:S03]  /*1910*/  @P5 PRMT R80, RZ, 0x5410, R65 ;  /* 0x00005410ff505816 */ /* 0x000fc60000000041 */
[----:B------:R-:W-:-:S04]  /*1920*/  FMUL.FTZ R81, R2, R81 ;  /* 0x0000005102517220 */ /* 0x000fc80000410000 */
[----:B------:R-:W-:Y:S02]  /*1930*/  @P5 FADD.FTZ R81, R81, R80 ;  /* 0x0000005051515221 */ /* 0x000fe40000010000 */
.L_x_1867:
[----:B------:R-:W-:Y:S05]  /*1940*/  BSYNC B1 ;  /* 0x0000000000017941 */ /* 0x000fea0003800000 */
.L_x_1865:
        /* <DEDUP_REMOVED lines=14> */
.L_x_1869:
[----:B0-----:R-:W-:-:S04]  /*1a30*/  ISETP.NE.AND P6, PT, R4, RZ, PT ;  /* 0x000000ff0400720c */ /* 0x001fc80003fc5270 */
[----:B------:R-:W-:-:S05]  /*1a40*/  FSEL R80, R84, RZ, !P6 ;  /* 0x000000ff54507208 */ /* 0x000fca0007000000 */
[----:B------:R-:W-:-:S04]  /*1a50*/  FFMA.FTZ R80, R12, R85, R80 ;  /* 0x000000550c507223 */ /* 0x000fc80000010050 */
[----:B------:R-:W-:Y:S01]  /*1a60*/  FADD.FTZ R81, R89, -R80 ;  /* 0x8000005059517221 */ /* 0x000fe20000010000 */
[----:B------:R-:W-:-:S03]  /*1a70*/  @P5 PRMT R80, RZ, 0x7610, R65 ;  /* 0x00007610ff505816 */ /* 0x000fc60000000041 */
[----:B------:R-:W-:-:S04]  /*1a80*/  FMUL.FTZ R81, R2, R81 ;  /* 0x0000005102517220 */ /* 0x000fc80000410000 */
[----:B------:R-:W-:Y:S02]  /*1a90*/  @P5 FADD.FTZ R81, R81, R80 ;  /* 0x0000005051515221 */ /* 0x000fe40000010000 */
.L_x_1870:
[----:B------:R-:W-:Y:S05]  /*1aa0*/  BSYNC B1 ;  /* 0x0000000000017941 */ /* 0x000fea0003800000 */
.L_x_1868:
        /* <DEDUP_REMOVED lines=14> */
.L_x_1872:
[----:B0-----:R-:W-:-:S04]  /*1b90*/  ISETP.NE.AND P6, PT, R4, RZ, PT ;  /* 0x000000ff0400720c */ /* 0x001fc80003fc5270 */
[----:B------:R-:W-:-:S05]  /*1ba0*/  FSEL R80, R84, RZ, !P6 ;  /* 0x000000ff54507208 */ /* 0x000fca0007000000 */
[----:B------:R-:W-:Y:S01]  /*1bb0*/  FFMA.FTZ R81, R15, R85, R80 ;  /* 0x000000550f517223 */ /* 0x000fe20000010050 */
[----:B------:R-:W-:-:S03]  /*1bc0*/  @P5 PRMT R80, RZ, 0x5410, R66 ;  /* 0x00005410ff505816 */ /* 0x000fc60000000042 */
[----:B------:R-:W-:-:S04]  /*1bd0*/  FADD.FTZ R81, R14, -R81 ;  /* 0x800000510e517221 */ /* 0x000fc80000010000 */
[----:B------:R-:W-:-:S04]  /*1be0*/  FMUL.FTZ R81, R2, R81 ;  /* 0x0000005102517220 */ /* 0x000fc80000410000 */
[----:B------:R-:W-:Y:S02]  /*1bf0*/  @P5 FADD.FTZ R81, R81, R80 ;  /* 0x0000005051515221 */ /* 0x000fe40000010000 */
.L_x_1873:
[----:B------:R-:W-:Y:S05]  /*1c00*/  BSYNC B1 ;  /* 0x0000000000017941 */ /* 0x000fea0003800000 */
.L_x_1871:
        /* <DEDUP_REMOVED lines=14> */
.L_x_1875:
[----:B0-----:R-:W-:-:S04]  /*1cf0*/  ISETP.NE.AND P6, PT, R4, RZ, PT ;  /* 0x000000ff0400720c */ /* 0x001fc80003fc5270 */
[----:B------:R-:W-:-:S05]  /*1d00*/  FSEL R80, R84, RZ, !P6 ;  /* 0x000000ff54507208 */ /* 0x000fca0007000000 */
[----:B------:R-:W-:-:S04]  /*1d10*/  FFMA.FTZ R80, R88, R85, R80 ;  /* 0x0000005558507223 */ /* 0x000fc80000010050 */
[----:B------:R-:W-:Y:S01]  /*1d20*/  FADD.FTZ R81, R91, -R80 ;  /* 0x800000505b517221 */ /* 0x000fe20000010000 */
[----:B------:R-:W-:-:S03]  /*1d30*/  @P5 PRMT R80, RZ, 0x7610, R66 ;  /* 0x00007610ff505816 */ /* 0x000fc60000000042 */
[----:B------:R-:W-:-:S04]  /*1d40*/  FMUL.FTZ R81, R2, R81 ;  /* 0x0000005102517220 */ /* 0x000fc80000410000 */
[----:B------:R-:W-:Y:S02]  /*1d50*/  @P5 FADD.FTZ R81, R81, R80 ;  /* 0x0000005051515221 */ /* 0x000fe40000010000 */
.L_x_1876:
[----:B------:R-:W-:Y:S05]  /*1d60*/  BSYNC B1 ;  /* 0x0000000000017941 */ /* 0x000fea0003800000 */
.L_x_1874:
        /* <DEDUP_REMOVED lines=14> */
.L_x_1878:
[----:B0-----:R-:W-:-:S04]  /*1e50*/  ISETP.NE.AND P6, PT, R4, RZ, PT ;  /* 0x000000ff0400720c */ /* 0x001fc80003fc5270 */
[----:B------:R-:W-:-:S05]  /*1e60*/  FSEL R80, R84, RZ, !P6 ;  /* 0x000000ff54507208 */ /* 0x000fca0007000000 */
[----:B------:R-:W-:Y:S01]  /*1e70*/  FFMA.FTZ R81, R93, R85, R80 ;  /* 0x000000555d517223 */ /* 0x000fe20000010050 */
[----:B------:R-:W-:-:S03]  /*1e80*/  @P5 PRMT R80, RZ, 0x5410, R67 ;  /* 0x00005410ff505816 */ /* 0x000fc60000000043 */
[----:B------:R-:W-:-:S04]  /*1e90*/  FADD.FTZ R81, R90, -R81 ;  /* 0x800000515a517221 */ /* 0x000fc80000010000 */
[----:B------:R-:W-:-:S04]  /*1ea0*/  FMUL.FTZ R81, R2, R81 ;  /* 0x0000005102517220 */ /* 0x000fc80000410000 */
[----:B------:R-:W-:Y:S02]  /*1eb0*/  @P5 FADD.FTZ R81, R81, R80 ;  /* 0x0000005051515221 */ /* 0x000fe40000010000 */
.L_x_1879:
[----:B------:R-:W-:Y:S05]  /*1ec0*/  BSYNC B1 ;  /* 0x0000000000017941 */ /* 0x000fea0003800000 */
.L_x_1877:
        /* <DEDUP_REMOVED lines=14> */
.L_x_1881:
[----:B0-----:R-:W-:-:S04]  /*1fb0*/  ISETP.NE.AND P6, PT, R4, RZ, PT ;  /* 0x000000ff0400720c */ /* 0x001fc80003fc5270 */
[----:B------:R-:W-:-:S05]  /*1fc0*/  FSEL R80, R84, RZ, !P6 ;  /* 0x000000ff54507208 */ /* 0x000fca0007000000 */
[----:B------:R-:W-:-:S04]  /*1fd0*/  FFMA.FTZ R80, R92, R85, R80 ;  /* 0x000000555c507223 */ /* 0x000fc80000010050 */
[----:B------:R-:W-:Y:S01]  /*1fe0*/  FADD.FTZ R81, R99, -R80 ;  /* 0x8000005063517221 */ /* 0x000fe20000010000 */
[----:B------:R-:W-:-:S03]  /*1ff0*/  @P5 PRMT R80, RZ, 0x7610, R67 ;  /* 0x00007610ff505816 */ /* 0x000fc60000000043 */
[----:B------:R-:W-:-:S04]  /*2000*/  FMUL.FTZ R81, R2, R81 ;  /* 0x0000005102517220 */ /* 0x000fc80000410000 */
[----:B------:R-:W-:Y:S02]  /*2010*/  @P5 FADD.FTZ R81, R81, R80 ;  /* 0x0000005051515221 */ /* 0x000fe40000010000 */
.L_x_1882:
[----:B------:R-:W-:Y:S05]  /*2020*/  BSYNC B1 ;  /* 0x0000000000017941 */ /* 0x000fea0003800000 */
.L_x_1880:
[----:B------:R-:W-:Y:S01]  /*2030*/  @P4 FMUL.FTZ R80, R81, c[0x0][0x1ec] ;  /* 0x00007b0051504a20 */ /* 0x000fe20000410000 */
[----:B------:R-:W-:Y:S02]  /*2040*/  @P4 LOP3.LUT P5, RZ, R97, 0xff000000, RZ, 0xc0, !PT ;  /* 0xff00000061ff4812 */ /* 0x000fe400078ac0ff */
[----:B------:R-:W-:Y:S01]  /*2050*/  @P0 MOV R82, 0x10 ;  /* 0x0000001000520802 */ /* 0x000fe20000000f00 */
[----:B------:R-:W-:Y:S01]  /*2060*/  @P4 FMUL.FTZ R80, R80, c[0x0][0x1e8] ;  /* 0x00007a0050504a20 */ /* 0x000fe20000410000 */
[----:B------:R-:W-:Y:S01]  /*2070*/  @P0 F2FP.BF16.PACK_AB R86, RZ, R81 ;  /* 0x00000051ff56023e */ /* 0x000fe200000010ff */
[----:B------:R-:W-:Y:S02]  /*2080*/  @P4 IMAD.MOV.U32 R81, RZ, RZ, 0x10 ;  /* 0x00000010ff514424 */ /* 0x000fe400078e00ff */
[----:B------:R-:W-:Y:S01]  /*2090*/  @P0 IMAD.WIDE.U32 R82, R7, R82, c[0x0][0x258] ;  /* 0x0000960007520625 */ /* 0x000fe200078e0052 */
[----:B------:R-:W-:Y:S02]  /*20a0*/  @P4 FSEL R80, R80, RZ, P5 ;  /* 0x000000ff50504208 */ /* 0x000fe40002800000 */
[----:B------:R-:W-:-:S02]  /*20b0*/  @P0 PRMT R75, R75, 0x5410, R86 ;  /* 0x000054104b4b0816 */ /* 0x000fc40000000056 */
[----:B------:R-:W-:Y:S01]  /*20c0*/  @P4 F2FP.BF16.PACK_AB R87, RZ, R80 ;  /* 0x00000050ff57423e */ /* 0x000fe200000010ff */
[C---:B------:R-:W-:Y:S01]  /*20d0*/  @P4 IMAD.WIDE.U32 R80, R0.reuse, R81, c[0x0][0x248] ;  /* 0x0000920000504625 */ /* 0x040fe200078e0051 */
[----:B------:R-:W-:Y:S01]  /*20e0*/  IADD3 R7, R7, 0x80, RZ ;  /* 0x0000008007077810 */ /* 0x000fe20007ffe0ff */
[----:B------:R1:W-:Y:S01]  /*20f0*/  @P0 STG.E.128 [R82.64], R72 ;  /* 0x0000004852000986 */ /* 0x0003e2000c101d04 */
[----:B------:R-:W-:Y:S02]  /*2100*/  @P4 PRMT R79, R79, 0x5410, R87 ;  /* 0x000054104f4f4816 */ /* 0x000fe40000000057 */
[----:B------:R-:W-:-:S03]  /*2110*/  IADD3 R0, R0, 0x80, RZ ;  /* 0x0000008000007810 */ /* 0x000fc60007ffe0ff */
[----:B------:R1:W-:Y:S04]  /*2120*/  @P4 STG.E.128 [R80.64], R76 ;  /* 0x0000004c50004986 */ /* 0x0003e8000c101d04 */
.L_x_1858:
[----:B------:R-:W-:Y:S05]  /*2130*/  BSYNC B0 ;  /* 0x0000000000007941 */ /* 0x000fea0003800000 */
.L_x_1857:
[----:B------:R-:W-:Y:S01]  /*2140*/  BSSY B0, `(.L_x_1883) ;  /* 0x00000c2000007945 */ /* 0x000fe20003800000 */
[----:B------:R-:W-:Y:S05]  /*2150*/  @!P2 BRA `(.L_x_1884) ;  /* 0x00000c000000a947 */ /* 0x000fea0003800000 */
[----:B------:R-:W-:Y:S01]  /*2160*/  BSSY B1, `(.L_x_1885) ;  /* 0x0000015000017945 */ /* 0x000fe20003800000 */
[----:B------:R-:W-:Y:S05]  /*2170*/  @P3 BRA `(.L_x_1886) ;  /* 0x0000008000003947 */ /* 0x000fea0003800000 */
[----:B------:R-:W-:Y:S01]  /*2180*/  ULDC.64 UR6, c[0x0][0x218] ;  /* 0x0000860000067ab9 */ /* 0x000fe20000000a00 */
[----:B-1----:R-:W-:Y:S01]  /*2190*/  HFMA2.MMA R81, -RZ, RZ, 0, 0 ;  /* 0x00000000ff517435 */ /* 0x002fe200000001ff */
[----:B------:R-:W-:-:S04]  /*21a0*/  UISETP.NE.U32.AND UP0, UPT, URZ, UR6, UPT ;  /* 0x000000063f00728c */ /* 0x000fc8000bf05070 */
[----:B------:R-:W-:-:S06]  /*21b0*/  UISETP.NE.AND.EX UP0, UPT, URZ, UR7, UPT, UP0 ;  /* 0x000000073f00728c */ /* 0x000fcc000bf05300 */
[----:B------:R-:W-:-:S13]  /*21c0*/  PLOP3.LUT P5, PT, PT, PT, UP0, 0x80, 0x0 ;  /* 0x000000000000781c */ /* 0x000fda0003faf008 */
[----:B------:R-:W-:Y:S05]  /*21d0*/  @!P5 BRA `(.L_x_1887) ;  /* 0x000000d00000d947 */ /* 0x000fea0003800000 */
[----:B-----5:R-:W-:Y:S01]  /*21e0*/  PRMT R81, RZ, 0x5410, R68 ;  /* 0x00005410ff517816 */ /* 0x020fe20000000044 */
[----:B------:R-:W-:Y:S05]  /*21f0*/  BRA `(.L_x_1887) ;  /* 0x000000b000007947 */ /* 0x000fea0003800000 */
.L_x_1886:
[----:B------:R-:W-:Y:S01]  /*2200*/  ULDC.64 UR6, c[0x0][0x218] ;  /* 0x0000860000067ab9 */ /* 0x000fe20000000a00 */
[----:B0-----:R-:W-:Y:S01]  /*2210*/  ISETP.NE.AND P0, PT, R4, RZ, PT ;  /* 0x000000ff0400720c */ /* 0x001fe20003f05270 */
        /* <DEDUP_REMOVED lines=9> */
.L_x_1887:
[----:B------:R-:W-:Y:S05]  /*22b0*/  BSYNC B1 ;  /* 0x0000000000017941 */ /* 0x000fea0003800000 */
.L_x_1885:
        /* <DEDUP_REMOVED lines=16> */
.L_x_1889:
[----:B0-----:R-:W-:-:S04]  /*23c0*/  ISETP.NE.AND P6, PT, R4, RZ, PT ;  /* 0x000000ff0400720c */ /* 0x001fc80003fc5270 */
[----:B------:R-:W-:-:S05]  /*23d0*/  FSEL R80, R84, RZ, !P6 ;  /* 0x000000ff54507208 */ /* 0x000fca0007000000 */
[----:B------:R-:W-:-:S04]  /*23e0*/  FFMA.FTZ R80, R98, R85, R80 ;  /* 0x0000005562507223 */ /* 0x000fc80000010050 */
[----:B------:R-:W-:Y:S01]  /*23f0*/  FADD.FTZ R81, R107, -R80 ;  /* 0x800000506b517221 */ /* 0x000fe20000010000 */
[----:B------:R-:W-:-:S03]  /*2400*/  @P5 PRMT R80, RZ, 0x7610, R68 ;  /* 0x00007610ff505816 */ /* 0x000fc60000000044 */
[----:B------:R-:W-:-:S04]  /*2410*/  FMUL.FTZ R81, R2, R81 ;  /* 0x0000005102517220 */ /* 0x000fc80000410000 */
[----:B------:R-:W-:Y:S02]  /*2420*/  @P5 FADD.FTZ R81, R81, R80 ;  /* 0x0000005051515221 */ /* 0x000fe40000010000 */
.L_x_1890:
[----:B------:R-:W-:Y:S05]  /*2430*/  BSYNC B1 ;  /* 0x0000000000017941 */ /* 0x000fea0003800000 */
.L_x_1888:
        /* <DEDUP_REMOVED lines=14> */
.L_x_1892:
[----:B0-----:R-:W-:-:S04]  /*2520*/  ISETP.NE.AND P6, PT, R4, RZ, PT ;  /* 0x000000ff0400720c */ /* 0x001fc80003fc5270 */
[----:B------:R-:W-:-:S05]  /*2530*/  FSEL R80, R84, RZ, !P6 ;  /* 0x000000ff54507208 */ /* 0x000fca0007000000 */
[----:B------:R-:W-:Y:S01]  /*2540*/  FFMA.FTZ R81, R103, R85, R80 ;  /* 0x0000005567517223 */ /* 0x000fe20000010050 */
[----:B------:R-:W-:-:S03]  /*2550*/  @P5 PRMT R80, RZ, 0x5410, R69 ;  /* 0x00005410ff505816 */ /* 0x000fc60000000045 */
[----:B------:R-:W-:-:S04]  /*2560*/  FADD.FTZ R81, R106, -R81 ;  /* 0x800000516a517221 */ /* 0x000fc80000010000 */
[----:B------:R-:W-:-:S04]  /*2570*/  FMUL.FTZ R81, R2, R81 ;  /* 0x0000005102517220 */ /* 0x000fc80000410000 */
[----:B------:R-:W-:Y:S02]  /*2580*/  @P5 FADD.FTZ R81, R81, R80 ;  /* 0x0000005051515221 */ /* 0x000fe40000010000 */
.L_x_1893:
[----:B------:R-:W-:Y:S05]  /*2590*/  BSYNC B1 ;  /* 0x0000000000017941 */ /* 0x000fea0003800000 */
.L_x_1891:
        /* <DEDUP_REMOVED lines=14> */
.L_x_1895:
[----:B0-----:R-:W-:-:S04]  /*2680*/  ISETP.NE.AND P6, PT, R4, RZ, PT ;  /* 0x000000ff0400720c */ /* 0x001fc80003fc5270 */
[----:B------:R-:W-:-:S05]  /*2690*/  FSEL R80, R84, RZ, !P6 ;  /* 0x000000ff54507208 */ /* 0x000fca0007000000 */
[----:B------:R-:W-:-:S04]  /*26a0*/  FFMA.FTZ R80, R102, R85, R80 ;  /* 0x0000005566507223 */ /* 0x000fc80000010050 */
[----:B------:R-:W-:Y:S01]  /*26b0*/  FADD.FTZ R81, R109, -R80 ;  /* 0x800000506d517221 */ /* 0x000fe20000010000 */
[----:B------:R-:W-:-:S03]  /*26c0*/  @P5 PRMT R80, RZ, 0x7610, R69 ;  /* 0x00007610ff505816 */ /* 0x000fc60000000045 */
[----:B------:R-:W-:-:S04]  /*26d0*/  FMUL.FTZ R81, R2, R81 ;  /* 0x0000005102517220 */ /* 0x000fc80000410000 */
[----:B------:R-:W-:Y:S02]  /*26e0*/  @P5 FADD.FTZ R81, R81, R80 ;  /* 0x0000005051515221 */ /* 0x000fe40000010000 */
.L_x_1896:
[----:B------:R-:W-:Y:S05]  /*26f0*/  BSYNC B1 ;  /* 0x0000000000017941 */ /* 0x000fea0003800000 */
.L_x_1894:
        /* <DEDUP_REMOVED lines=14> */
.L_x_1898:
[----:B0-----:R-:W-:-:S04]  /*27e0*/  ISETP.NE.AND P6, PT, R4, RZ, PT ;  /* 0x000000ff0400720c */ /* 0x001fc80003fc5270 */
[----:B------:R-:W-:-:S05]  /*27f0*/  FSEL R80, R84, RZ, !P6 ;  /* 0x000000ff54507208 */ /* 0x000fca0007000000 */
[----:B------:R-:W-:Y:S01]  /*2800*/  FFMA.FTZ R81, R111, R85, R80 ;  /* 0x000000556f517223 */ /* 0x000fe20000010050 */
[----:B------:R-:W-:-:S03]  /*2810*/  @P5 PRMT R80, RZ, 0x5410, R70 ;  /* 0x00005410ff505816 */ /* 0x000fc60000000046 */
[----:B------:R-:W-:-:S04]  /*2820*/  FADD.FTZ R81, R108, -R81 ;  /* 0x800000516c517221 */ /* 0x000fc80000010000 */
[----:B------:R-:W-:-:S04]  /*2830*/  FMUL.FTZ R81, R2, R81 ;  /* 0x0000005102517220 */ /* 0x000fc80000410000 */
[----:B------:R-:W-:Y:S02]  /*2840*/  @P5 FADD.FTZ R81, R81, R80 ;  /* 0x0000005051515221 */ /* 0x000fe40000010000 */
.L_x_1899:
[----:B------:R-:W-:Y:S05]  /*2850*/  BSYNC B1 ;  /* 0x0000000000017941 */ /* 0x000fea0003800000 */
.L_x_1897:
        /* <DEDUP_REMOVED lines=14> */
.L_x_1901:
[----:B0-----:R-:W-:-:S04]  /*2940*/  ISETP.NE.AND P6, PT, R4, RZ, PT ;  /* 0x000000ff0400720c */ /* 0x001fc80003fc5270 */
[----:B------:R-:W-:-:S05]  /*2950*/  FSEL R80, R84, RZ, !P6 ;  /* 0x000000ff54507208 */ /* 0x000fca0007000000 */
[----:B------:R-:W-:-:S04]  /*2960*/  FFMA.FTZ R80, R110, R85, R80 ;  /* 0x000000556e507223 */ /* 0x000fc80000010050 */
[----:B------:R-:W-:Y:S01]  /*2970*/  FADD.FTZ R81, R113, -R80 ;  /* 0x8000005071517221 */ /* 0x000fe20000010000 */
[----:B------:R-:W-:-:S03]  /*2980*/  @P5 PRMT R80, RZ, 0x7610, R70 ;  /* 0x00007610ff505816 */ /* 0x000fc60000000046 */
[----:B------:R-:W-:-:S04]  /*2990*/  FMUL.FTZ R81, R2, R81 ;  /* 0x0000005102517220 */ /* 0x000fc80000410000 */
[----:B------:R-:W-:Y:S02]  /*29a0*/  @P5 FADD.FTZ R81, R81, R80 ;  /* 0x0000005051515221 */ /* 0x000fe40000010000 */
.L_x_1902:
[----:B------:R-:W-:Y:S05]  /*29b0*/  BSYNC B1 ;  /* 0x0000000000017941 */ /* 0x000fea0003800000 */
.L_x_1900:
        /* <DEDUP_REMOVED lines=14> */
.L_x_1904:
[----:B0-----:R-:W-:-:S04]  /*2aa0*/  ISETP.NE.AND P6, PT, R4, RZ, PT ;  /* 0x000000ff0400720c */ /* 0x001fc80003fc5270 */
[----:B------:R-:W-:-:S05]  /*2ab0*/  FSEL R80, R84, RZ, !P6 ;  /* 0x000000ff54507208 */ /* 0x000fca0007000000 */
[----:B------:R-:W-:Y:S01]  /*2ac0*/  FFMA.FTZ R81, R115, R85, R80 ;  /* 0x0000005573517223 */ /* 0x000fe20000010050 */
[----:B------:R-:W-:-:S03]  /*2ad0*/  @P5 PRMT R80, RZ, 0x5410, R71 ;  /* 0x00005410ff505816 */ /* 0x000fc60000000047 */
[----:B------:R-:W-:-:S04]  /*2ae0*/  FADD.FTZ R81, R112, -R81 ;  /* 0x8000005170517221 */ /* 0x000fc80000010000 */
[----:B------:R-:W-:-:S04]  /*2af0*/  FMUL.FTZ R81, R2, R81 ;  /* 0x0000005102517220 */ /* 0x000fc80000410000 */
[----:B------:R-:W-:Y:S02]  /*2b00*/  @P5 FADD.FTZ R81, R81, R80 ;  /* 0x0000005051515221 */ /* 0x000fe40000010000 */
.L_x_1905:
[----:B------:R-:W-:Y:S05]  /*2b10*/  BSYNC B1 ;  /* 0x0000000000017941 */ /* 0x000fea0003800000 */
.L_x_1903:
        /* <DEDUP_REMOVED lines=14> */
.L_x_1907:
[----:B0-----:R-:W-:Y:S02]  /*2c00*/  ISETP.NE.AND P3, PT, R4, RZ, PT ;  /* 0x000000ff0400720c */ /* 0x001fe40003f65270 */
[----:B------:R-:W-:Y:S02]  /*2c10*/  @P5 PRMT R81, RZ, 0x7610, R71 ;  /* 0x00007610ff515816 */ /* 0x000fe40000000047 */
[----:B------:R-:W-:-:S05]  /*2c20*/  FSEL R84, R84, RZ, !P3 ;  /* 0x000000ff54547208 */ /* 0x000fca0005800000 */
[----:B------:R-:W-:-:S04]  /*2c30*/  FFMA.FTZ R85, R116, R85, R84 ;  /* 0x0000005574557223 */ /* 0x000fc80000010054 */
[----:B------:R-:W-:-:S04]  /*2c40*/  FADD.FTZ R85, R114, -R85 ;  /* 0x8000005572557221 */ /* 0x000fc80000010000 */
[----:B------:R-:W-:-:S04]  /*2c50*/  FMUL.FTZ R2, R2, R85 ;  /* 0x0000005502027220 */ /* 0x000fc80000410000 */
[----:B------:R-:W-:Y:S02]  /*2c60*/  @P5 FADD.FTZ R2, R2, R81 ;  /* 0x0000005102025221 */ /* 0x000fe40000010000 */
.L_x_1908:
[----:B------:R-:W-:Y:S05]  /*2c70*/  BSYNC B1 ;  /* 0x0000000000017941 */ /* 0x000fea0003800000 */
.L_x_1906:
[----:B------:R-:W-:Y:S01]  /*2c80*/  @P4 FMUL.FTZ R80, R2, c[0x0][0x1ec] ;  /* 0x00007b0002504a20 */ /* 0x000fe20000410000 */
[----:B------:R-:W-:Y:S01]  /*2c90*/  @P4 LOP3.LUT P3, RZ, R95, 0xff000000, RZ, 0xc0, !PT ;  /* 0xff0000005fff4812 */ /* 0x000fe2000786c0ff */
[----:B------:R-:W-:Y:S01]  /*2ca0*/  @P4 IMAD.MOV.U32 R81, RZ, RZ, 0x10 ;  /* 0x00000010ff514424 */ /* 0x000fe200078e00ff */
[----:B------:R-:W-:Y:S01]  /*2cb0*/  @P0 MOV R82, 0x10 ;  /* 0x0000001000520802 */ /* 0x000fe20000000f00 */
[----:B------:R-:W-:Y:S01]  /*2cc0*/  @P4 FMUL.FTZ R80, R80, c[0x0][0x1e8] ;  /* 0x00007a0050504a20 */ /* 0x000fe20000410000 */
[----:B------:R-:W-:-:S03]  /*2cd0*/  @P0 F2FP.BF16.PACK_AB R2, RZ, R2 ;  /* 0x00000002ff02023e */ /* 0x000fc600000010ff */
[----:B------:R-:W-:Y:S01]  /*2ce0*/  @P0 IMAD.WIDE.U32 R82, R7, R82, c[0x0][0x258] ;  /* 0x0000960007520625 */ /* 0x000fe200078e0052 */
[----:B------:R-:W-:Y:S02]  /*2cf0*/  @P4 FSEL R80, R80, RZ, P3 ;  /* 0x000000ff50504208 */ /* 0x000fe40001800000 */
[----:B------:R-:W-:Y:S02]  /*2d00*/  @P0 PRMT R75, R75, 0x5410, R2 ;  /* 0x000054104b4b0816 */ /* 0x000fe40000000002 */
[----:B------:R-:W-:Y:S01]  /*2d10*/  @P4 F2FP.BF16.PACK_AB R7, RZ, R80 ;  /* 0x00000050ff07423e */ /* 0x000fe200000010ff */
[----:B------:R-:W-:Y:S02]  /*2d20*/  @P4 IMAD.WIDE.U32 R80, R0, R81, c[0x0][0x248] ;  /* 0x0000920000504625 */ /* 0x000fe400078e0051 */
[----:B------:R1:W-:Y:S01]  /*2d30*/  @P0 STG.E.128 [R82.64], R72 ;  /* 0x0000004852000986 */ /* 0x0003e2000c101d04 */
[----:B------:R-:W-:-:S05]  /*2d40*/  @P4 PRMT R79, R79, 0x5410, R7 ;  /* 0x000054104f4f4816 */ /* 0x000fca0000000007 */
[----:B------:R1:W-:Y:S02]  /*2d50*/  @P4 STG.E.128 [R80.64], R76 ;  /* 0x0000004c50004986 */ /* 0x0003e4000c101d04 */
.L_x_1884:
[----:B------:R-:W-:Y:S05]  /*2d60*/  BSYNC B0 ;  /* 0x0000000000007941 */ /* 0x000fea0003800000 */
.L_x_1883:
[----:B------:R-:W-:Y:S02]  /*2d70*/  IADD3 R5, R5, c[0x0][0x160], RZ ;  /* 0x0000580005057a10 */ /* 0x000fe40007ffe0ff */
[----:B------:R-:W-:Y:S02]  /*2d80*/  LOP3.LUT P3, RZ, R3, 0xff, RZ, 0xc0, !PT ;  /* 0x000000ff03ff7812 */ /* 0x000fe4000786c0ff */
[----:B------:R-:W-:Y:S02]  /*2d90*/  ISETP.GE.AND P0, PT, R5, c[0x0][0x164], PT ;  /* 0x0000590005007a0c */ /* 0x000fe40003f06270 */
[----:B------:R-:W-:-:S11]  /*2da0*/  SEL R3, RZ, 0x1, P3 ;  /* 0x00000001ff037807 */ /* 0x000fd60001800000 */
[----:B01---5:R-:W-:Y:S01]  /*2db0*/  @P0 CALL.REL.NOINC `(.L_x_1847) ;  /* 0x0000001000000944 */ /* 0x023fe20003c00000 */
[----:B------:R-:W-:Y:S05]  /*2dc0*/  BRA `(.L_x_1909) ;  /* 0xffffd4e000007947 */ /* 0x000fea000383ffff */
.L_x_1847:
        /* <DEDUP_REMOVED lines=22> */
.L_x_1855:
[----:B------:R-:W-:Y:S01]  /*2f30*/  HFMA2.MMA R84, -RZ, RZ, 0, 1.847743988037109375e-06 ;  /* 0x0000001fff547435 */ /* 0x000fe200000001ff */
[----:B------:R-:W-:Y:S01]  /*2f40*/  MOV R86, R119 ;  /* 0x0000007700567202 */ /* 0x000fe20000000f00 */
[----:B------:R-:W-:Y:S01]  /*2f50*/  IMAD.MOV.U32 R85, RZ, RZ, 0x10 ;  /* 0x00000010ff557424 */ /* 0x000fe200078e00ff */
[----:B-1----:R-:W-:Y:S01]  /*2f60*/  MOV R80, 0x2f90 ;  /* 0x00002f9000507802 */ /* 0x002fe20000000f00 */
[----:B------:R-:W-:-:S02]  /*2f70*/  IMAD.MOV.U32 R83, RZ, RZ, -0x1 ;  /* 0xffffffffff537424 */ /* 0x000fc400078e00ff */
[----:B0----5:R-:W-:Y:S05]  /*2f80*/  CALL.REL.NOINC `($__internal_51_$__cuda_sm70_shflsync_down_p) ;  /* 0x0000046000007944 */ /* 0x021fea0003c00000 */
[----:B-1----:R-:W-:Y:S01]  /*2f90*/  MOV R104, R83 ;  /* 0x0000005300687202 */ /* 0x002fe20000000f00 */
[----:B0-----:R-:W-:Y:S05]  /*2fa0*/  BRA `(.L_x_1910) ;  /* 0xffffe27000007947 */ /* 0x001fea000383ffff */
.L_x_1856:
[----:B------:R-:W-:Y:S01]  /*2fb0*/  HFMA2.MMA R85, -RZ, RZ, 0, 9.5367431640625e-07 ;  /* 0x00000010ff557435 */ /* 0x000fe200000001ff */
[----:B------:R-:W-:Y:S01]  /*2fc0*/  IMAD.MOV.U32 R86, RZ, RZ, R120 ;  /* 0x000000ffff567224 */ /* 0x000fe200078e0078 */
[----:B------:R-:W-:Y:S01]  /*2fd0*/  MOV R83, 0xffffffff ;  /* 0xffffffff00537802 */ /* 0x000fe20000000f00 */
[----:B------:R-:W-:Y:S01]  /*2fe0*/  IMAD.MOV.U32 R84, RZ, RZ, 0x1f ;  /* 0x0000001fff547424 */ /* 0x000fe200078e00ff */
[----:B-1----:R-:W-:-:S02]  /*2ff0*/  MOV R80, 0x3010 ;  /* 0x0000301000507802 */ /* 0x002fc40000000f00 */
[----:B0-23-5:R-:W-:Y:S05]  /*3000*/  CALL.REL.NOINC `($__internal_51_$__cuda_sm70_shflsync_down_p) ;  /* 0x000003e000007944 */ /* 0x02dfea0003c00000 */
[----:B------:R-:W-:Y:S01]  /*3010*/  FADD.FTZ R104, R104, R119 ;  /* 0x0000007768687221 */ /* 0x000fe20000010000 */
[----:B0-----:R-:W-:Y:S01]  /*3020*/  HFMA2.MMA R84, -RZ, RZ, 0, 1.847743988037109375e-06 ;  /* 0x0000001fff547435 */ /* 0x001fe200000001ff */
[----:B-1----:R-:W-:Y:S01]  /*3030*/  FADD.FTZ R120, R120, R83 ;  /* 0x0000005378787221 */ /* 0x002fe20000010000 */
[----:B------:R-:W-:Y:S01]  /*3040*/  MOV R80, 0x3090 ;  /* 0x0000309000507802 */ /* 0x000fe20000000f00 */
[----:B------:R-:W-:Y:S01]  /*3050*/  IMAD.MOV.U32 R85, RZ, RZ, 0x8 ;  /* 0x00000008ff557424 */ /* 0x000fe200078e00ff */
[----:B------:R-:W-:Y:S01]  /*3060*/  MOV R86, R104 ;  /* 0x0000006800567202 */ /* 0x000fe20000000f00 */
[----:B------:R-:W-:-:S02]  /*3070*/  IMAD.MOV.U32 R83, RZ, RZ, -0x1 ;  /* 0xffffffffff537424 */ /* 0x000fc400078e00ff */
[----:B------:R-:W-:Y:S05]  /*3080*/  CALL.REL.NOINC `($__internal_51_$__cuda_sm70_shflsync_down_p) ;  /* 0x0000036000007944 */ /* 0x000fea0003c00000 */
[----:B0-----:R-:W-:Y:S01]  /*3090*/  HFMA2.MMA R84, -RZ, RZ, 0, 1.847743988037109375e-06 ;  /* 0x0000001fff547435 */ /* 0x001fe200000001ff */
[----:B-1----:R-:W-:Y:S01]  /*30a0*/  IMAD.MOV.U32 R87, RZ, RZ, R83 ;  /* 0x000000ffff577224 */ /* 0x002fe200078e0053 */
[----:B------:R-:W-:Y:S01]  /*30b0*/  MOV R86, R120 ;  /* 0x0000007800567202 */ /* 0x000fe20000000f00 */
[----:B------:R-:W-:Y:S01]  /*30c0*/  IMAD.MOV.U32 R85, RZ, RZ, 0x8 ;  /* 0x00000008ff557424 */ /* 0x000fe200078e00ff */
[----:B------:R-:W-:Y:S01]  /*30d0*/  MOV R80, 0x3100 ;  /* 0x0000310000507802 */ /* 0x000fe20000000f00 */
[----:B------:R-:W-:-:S02]  /*30e0*/  IMAD.MOV.U32 R83, RZ, RZ, -0x1 ;  /* 0xffffffffff537424 */ /* 0x000fc400078e00ff */
[----:B------:R-:W-:Y:S05]  /*30f0*/  CALL.REL.NOINC `($__internal_51_$__cuda_sm70_shflsync_down_p) ;  /* 0x000002f000007944 */ /* 0x000fea0003c00000 */
[----:B------:R-:W-:Y:S01]  /*3100*/  FADD.FTZ R104, R87, R104 ;  /* 0x0000006857687221 */ /* 0x000fe20000010000 */
[----:B0-----:R-:W-:Y:S01]  /*3110*/  MOV R85, 0x4 ;  /* 0x0000000400557802 */ /* 0x001fe20000000f00 */
[----:B-1----:R-:W-:Y:S01]  /*3120*/  FADD.FTZ R120, R120, R83 ;  /* 0x0000005378787221 */ /* 0x002fe20000010000 */
[----:B------:R-:W-:Y:S01]  /*3130*/  MOV R83, 0xffffffff ;  /* 0xffffffff00537802 */ /* 0x000fe20000000f00 */
[----:B------:R-:W-:Y:S01]  /*3140*/  IMAD.MOV.U32 R84, RZ, RZ, 0x1f ;  /* 0x0000001fff547424 */ /* 0x000fe200078e00ff */
[----:B------:R-:W-:Y:S01]  /*3150*/  MOV R80, 0x3180 ;  /* 0x0000318000507802 */ /* 0x000fe20000000f00 */
[----:B------:R-:W-:-:S02]  /*3160*/  IMAD.MOV.U32 R86, RZ, RZ, R104 ;  /* 0x000000ffff567224 */ /* 0x000fc400078e0068 */
[----:B------:R-:W-:Y:S05]  /*3170*/  CALL.REL.NOINC `($__internal_51_$__cuda_sm70_shflsync_down_p) ;  /* 0x0000027000007944 */ /* 0x000fea0003c00000 */
[----:B0-----:R-:W-:Y:S01]  /*3180*/  HFMA2.MMA R85, -RZ, RZ, 0, 2.384185791015625e-07 ;  /* 0x00000004ff557435 */ /* 0x001fe200000001ff */
[----:B-1----:R-:W-:Y:S01]  /*3190*/  MOV R87, R83 ;  /* 0x0000005300577202 */ /* 0x002fe20000000f00 */
[----:B------:R-:W-:Y:S01]  /*31a0*/  IMAD.MOV.U32 R86, RZ, RZ, R120 ;  /* 0x000000ffff567224 */ /* 0x000fe200078e0078 */
[----:B------:R-:W-:Y:S01]  /*31b0*/  MOV R83, 0xffffffff ;  /* 0xffffffff00537802 */ /* 0x000fe20000000f00 */
[----:B------:R-:W-:Y:S01]  /*31c0*/  IMAD.MOV.U32 R84, RZ, RZ, 0x1f ;  /* 0x0000001fff547424 */ /* 0x000fe200078e00ff */
[----:B------:R-:W-:-:S02]  /*31d0*/  MOV R80, 0x31f0 ;  /* 0x000031f000507802 */ /* 0x000fc40000000f00 */
[----:B------:R-:W-:Y:S05]  /*31e0*/  CALL.REL.NOINC `($__internal_51_$__cuda_sm70_shflsync_down_p) ;  /* 0x0000020000007944 */ /* 0x000fea0003c00000 */
        /* <DEDUP_REMOVED lines=23> */
[----:B0-----:R-:W-:Y:S01]  /*3360*/  HFMA2.MMA R85, -RZ, RZ, 0, 5.9604644775390625e-08 ;  /* 0x00000001ff557435 */ /* 0x001fe200000001ff */
[----:B-1----:R-:W-:Y:S01]  /*3370*/  MOV R87, R83 ;  /* 0x0000005300577202 */ /* 0x002fe20000000f00 */
[----:B------:R-:W-:Y:S01]  /*3380*/  IMAD.MOV.U32 R86, RZ, RZ, R105 ;  /* 0x000000ffff567224 */ /* 0x000fe200078e0069 */
[----:B------:R-:W-:Y:S01]  /*3390*/  MOV R83, 0xffffffff ;  /* 0xffffffff00537802 */ /* 0x000fe20000000f00 */
[----:B------:R-:W-:Y:S01]  /*33a0*/  IMAD.MOV.U32 R84, RZ, RZ, 0x1f ;  /* 0x0000001fff547424 */ /* 0x000fe200078e00ff */
[----:B------:R-:W-:-:S02]  /*33b0*/  MOV R80, 0x33d0 ;  /* 0x000033d000507802 */ /* 0x000fc40000000f00 */
[----:B------:R-:W-:Y:S05]  /*33c0*/  CALL.REL.NOINC `($__internal_51_$__cuda_sm70_shflsync_down_p) ;  /* 0x0000002000007944 */ /* 0x000fea0003c00000 */
[----:B01----:R-:W-:Y:S01]  /*33d0*/  IMAD.MOV.U32 R86, RZ, RZ, R83 ;  /* 0x000000ffff567224 */ /* 0x003fe200078e0053 */
[----:B------:R-:W-:Y:S05]  /*33e0*/  BRA `(.L_x_1911) ;  /* 0xffffdf5000007947 */ /* 0x000fea000383ffff */
        .weak           $__internal_51_$__cuda_sm70_shflsync_down_p
        .type           $__internal_51_$__cuda_sm70_shflsync_down_p,@function
        .size           $__internal_51_$__cuda_sm70_shflsync_down_p,(.L_x_6853 - $__internal_51_$__cuda_sm70_shflsync_down_p)
$__internal_51_$__cuda_sm70_shflsync_down_p:
[----:B------:R-:W-:Y:S01]  /*33f0*/  HFMA2.MMA R81, -RZ, RZ, 0, 0 ;  /* 0x00000000ff517435 */ /* 0x000fe200000001ff */
[----:B------:R-:W-:Y:S04]  /*3400*/  WARPSYNC R83 ;  /* 0x0000005300007348 */ /* 0x000fe80003800000 */
[----:B------:R0:W1:Y:S01]  /*3410*/  SHFL.DOWN PT, R83, R86, R85, R84 ;  /* 0x0800005556537389 */ /* 0x00006200000e0054 */
[----:B------:R-:W-:Y:S05]  /*3420*/  RET.REL.NODEC R80 `(_ZN10layer_norm13ln_bwd_kernelINS_13Kernel_traitsIf13__nv_bfloat16S2_S2_fjLj2048ELj1ELj1ELj4ELj16ENS_18Kernel_traits_baseILj2048EfS2_S2_S2_fjLj128EEEEELb1ELb0ELb1ELb0EEEvNS_9BwdParamsE) ;  /* 0xffffcbd050007950 */ /* 0x000fea0003c3ffff */
.L_x_1912:
        /* <DEDUP_REMOVED lines=13> */
.L_x_6853:


//--------------------- .text._ZN10layer_norm22ln_bwd_finalize_kernelINS_22Kernel_traits_finalizeILj2048Ef13__nv_bfloat16S2_S2_fjLb0ELj1024ELj4ENS_18Kernel_traits_baseILj2048EfS2_S2_S2_fjLj1024EEEEELb0ELb1EEEvNS_9BwdParamsE --------------------------
	.section	.text._ZN10layer_norm22ln_bwd_finalize_kernelINS_22Kernel_traits_finalizeILj2048Ef13__nv_bfloat16S2_S2_fjLb0ELj1024ELj4ENS_18Kernel_traits_baseILj2048EfS2_S2_S2_fjLj1024EEEEELb0ELb1EEEvNS_9BwdParamsE,"ax",@progbits
	.sectioninfo	@"SHI_REGISTERS=32"
	.align	128
        .global         _ZN10layer_norm22ln_bwd_finalize_kernelINS_22Kernel_traits_finalizeILj2048Ef13__nv_bfloat16S2_S2_fjLb0ELj1024ELj4ENS_18Kernel_traits_baseILj2048EfS2_S2_S2_fjLj1024EEEEELb0ELb1EEEvNS_9BwdParamsE
        .type           _ZN10layer_norm22ln_bwd_finalize_kernelINS_22Kernel_traits_finalizeILj2048Ef13__nv_bfloat16S2_S2_fjLb0ELj1024ELj4ENS_18Kernel_traits_baseILj2048EfS2_S2_S2_fjLj1024EEEEELb0ELb1EEEvNS_9BwdParamsE,@function
        .size           _ZN10layer_norm22ln_bwd_finalize_kernelINS_22Kernel_traits_finalizeILj2048Ef13__nv_bfloat16S2_S2_fjLb0ELj1024ELj4ENS_18Kernel_traits_baseILj2048EfS2_S2_S2_fjLj1024EEEEELb0ELb1EEEvNS_9BwdParamsE,(.L_x_6854 - _ZN10layer_norm22ln_bwd_finalize_kernelINS_22Kernel_traits_finalizeILj2048Ef13__nv_bfloat16S2_S2_fjLb0ELj1024ELj4ENS_18Kernel_traits_baseILj2048EfS2_S2_S2_fjLj1024EEEEELb0ELb1EEEvNS_9BwdParamsE)
        .other          _ZN10layer_norm22ln_bwd_finalize_kernelINS_22Kernel_traits_finalizeILj2048Ef13__nv_bfloat16S2_S2_fjLb0ELj1024ELj4ENS_18Kernel_traits_baseILj2048EfS2_S2_S2_fjLj1024EEEEELb0ELb1EEEvNS_9BwdParamsE,@"STO_CUDA_ENTRY STV_DEFAULT"
_ZN10layer_norm22ln_bwd_finalize_kernelINS_22Kernel_traits_finalizeILj2048Ef13__nv_bfloat16S2_S2_fjLb0ELj1024ELj4ENS_18Kernel_traits_baseILj2048EfS2_S2_S2_fjLj1024EEEEELb0ELb1EEEvNS_9BwdParamsE:
.text._ZN10layer_norm22ln_bwd_finalize_kernelINS_22Kernel_traits_finalizeILj2048Ef13__nv_bfloat16S2_S2_fjLb0ELj1024ELj4ENS_18Kernel_traits_baseILj2048EfS2_S2_S2_fjLj1024EEEEELb0ELb1EEEvNS_9BwdParamsE:
        /* <DEDUP_REMOVED lines=19> */
.L_x_1923:
        /* <DEDUP_REMOVED lines=27> */
.L_x_1917:
        /* <DEDUP_REMOVED lines=35> */
.L_x_1916:
[----:B------:R-:W-:Y:S05]  /*0510*/  BSYNC B1 ;  /* 0x0000000000017941 */ /* 0x000fea0003800000 */
.L_x_1915:
        /* <DEDUP_REMOVED lines=23> */
.L_x_1919:
[----:B------:R-:W-:Y:S05]  /*0690*/  BSYNC B1 ;  /* 0x0000000000017941 */ /* 0x000fea0003800000 */
.L_x_1918:
        /* <DEDUP_REMOVED lines=10> */
.L_x_1914:
[----:B------:R-:W-:Y:S05]  /*0740*/  BSYNC B0 ;  /* 0x0000000000007941 */ /* 0x000fea0003800000 */
.L_x_1913:
        /* <DEDUP_REMOVED lines=11> */
.L_x_1924:
        /* <DEDUP_REMOVED lines=18> */
.L_x_1925:
[----:B------:R-:W-:Y:S01]  /*0920*/  @!P1 SHF.R.U32.HI R2, RZ, 0x3, R0 ;  /* 0x00000003ff029819 */ /* 0x000fe20000011600 */
[----:B---3--:R-:W-:Y:S02]  /*0930*/  FADD.FTZ R5, R5, R10 ;  /* 0x0000000a05057221 */ /* 0x008fe40000010000 */
[----:B--2---:R-:W-:Y:S01]  /*0940*/  FADD.FTZ R7, R7, R4 ;  /* 0x0000000407077221 */ /* 0x004fe20000010000 */
[----:B------:R-:W-:-:S05]  /*0950*/  @!P1 LOP3.LUT R2, R2, 0x1ffffffc, RZ, 0xc0, !PT ;  /* 0x1ffffffc02029812 */ /* 0x000fca00078ec0ff */
[----:B------:R2:W-:Y:S04]  /*0960*/  @!P1 STS [R2+0x2000], R5 ;  /* 0x0020000502009388 */ /* 0x0005e80000000800 */
[----:B------:R2:W-:Y:S02]  /*0970*/  @!P1 STS [R2+0x2080], R7 ;  /* 0x0020800702009388 */ /* 0x0005e40000000800 */
.L_x_1920:
[----:B0-----:R-:W-:Y:S01]  /*0980*/  WARPSYNC 0xffffffff ;  /* 0xffffffff00007948 */ /* 0x001fe20003800000 */
[----:B------:R-:W-:Y:S01]  /*0990*/  BAR.SYNC.DEFER_BLOCKING 0x0 ;  /* 0x0000000000007b1d */ /* 0x000fe20000010000 */
[----:B-1----:R-:W-:Y:S02]  /*09a0*/  @P0 MOV R4, 0x8 ;  /* 0x0000000800040802 */ /* 0x002fe40000000f00 */
[C---:B------:R-:W-:Y:S02]  /*09b0*/  ISETP.GT.U32.AND P1, PT, R18.reuse, -0x801, PT ;  /* 0xfffff7ff1200780c */ /* 0x040fe40003f24070 */
[----:B------:R-:W-:Y:S01]  /*09c0*/  IADD3 R18, R18, 0x800, RZ ;  /* 0x0000080012127810 */ /* 0x000fe20007ffe0ff */
[----:B--2---:R-:W-:-:S04]  /*09d0*/  @P0 IMAD.WIDE.U32 R2, R19, R4, c[0x0][0x268] ;  /* 0x00009a0013020625 */ /* 0x004fc800078e0004 */
[C---:B------:R-:W-:Y:S01]  /*09e0*/  @P0 IMAD.WIDE.U32 R4, R19.reuse, R4, c[0x0][0x260] ;  /* 0x0000980013040625 */ /* 0x040fe200078e0004 */
[----:B------:R-:W-:Y:S01]  /*09f0*/  IADD3 R19, R19, 0x400, RZ ;  /* 0x0000040013137810 */ /* 0x000fe20007ffe0ff */
[----:B------:R-:W0:Y:S04]  /*0a00*/  @P0 LDS.64 R6, [R16.X8+0x2000] ;  /* 0x0020000010060984 */ /* 0x000e280000008a00 */
[----:B------:R-:W1:Y:S04]  /*0a10*/  @P0 LDS.64 R8, [R16.X8+0x2080] ;  /* 0x0020800010080984 */ /* 0x000e680000008a00 */
[----:B0-----:R0:W-:Y:S04]  /*0a20*/  @P0 STG.E.64 [R2.64], R6 ;  /* 0x0000000602000986 */ /* 0x0011e8000c101b04 */
[----:B-1----:R0:W-:Y:S02]  /*0a30*/  @P0 STG.E.64 [R4.64], R8 ;  /* 0x0000000804000986 */ /* 0x0021e4000c101b04 */
[----:B0-----:R-:W-:Y:S05]  /*0a40*/  @P1 BRA `(.L_x_1923) ;  /* 0xfffff6e000001947 */ /* 0x001fea000383ffff */
[----:B------:R-:W-:Y:S05]  /*0a50*/  EXIT ;  /* 0x000000000000794d */ /* 0x000fea0003800000 */
.L_x_1921:
[----:B------:R-:W-:Y:S01]  /*0a60*/  HFMA2.MMA R9, -RZ, RZ, 0, 5.9604644775390625e-08 ;  /* 0x00000001ff097435 */ /* 0x000fe200000001ff */
[----:B--2---:R-:W-:Y:S01]  /*0a70*/  IMAD.MOV.U32 R10, RZ, RZ, R4 ;  /* 0x000000ffff0a7224 */ /* 0x004fe200078e0004 */
[----:B------:R-:W-:Y:S01]  /*0a80*/  MOV R11, 0xffffffff ;  /* 0xffffffff000b7802 */ /* 0x000fe20000000f00 */
[----:B------:R-:W-:Y:S01]  /*0a90*/  IMAD.MOV.U32 R6, RZ, RZ, 0x1f ;  /* 0x0000001fff067424 */ /* 0x000fe200078e00ff */
[----:B------:R-:W-:-:S02]  /*0aa0*/  MOV R2, 0xac0 ;  /* 0x00000ac000027802 */ /* 0x000fc40000000f00 */
[----:B01----:R-:W-:Y:S05]  /*0ab0*/  CALL.REL.NOINC `($__internal_52_$__cuda_sm70_shflsync_bfly_p) ;  /* 0x000003c000007944 */ /* 0x003fea0003c00000 */
[----:B-1----:R-:W-:Y:S01]  /*0ac0*/  MOV R3, R6 ;  /* 0x0000000600037202 */ /* 0x002fe20000000f00 */
[----:B0-----:R-:W-:Y:S05]  /*0ad0*/  BRA `(.L_x_1924) ;  /* 0xfffffd2000007947 */ /* 0x001fea000383ffff */
.L_x_1922:
[----:B------:R-:W-:Y:S01]  /*0ae0*/  HFMA2.MMA R9, -RZ, RZ, 0, 1.1920928955078125e-07 ;  /* 0x00000002ff097435 */ /* 0x000fe200000001ff */
[----:B------:R-:W-:Y:S01]  /*0af0*/  IMAD.MOV.U32 R10, RZ, RZ, R13 ;  /* 0x000000ffff0a7224 */ /* 0x000fe200078e000d */
[----:B------:R-:W-:Y:S01]  /*0b00*/  MOV R6, 0x1f ;  /* 0x0000001f00067802 */ /* 0x000fe20000000f00 */
[----:B------:R-:W-:Y:S01]  /*0b10*/  IMAD.MOV.U32 R11, RZ, RZ, -0x1 ;  /* 0xffffffffff0b7424 */ /* 0x000fe200078e00ff */
[----:B------:R-:W-:-:S02]  /*0b20*/  MOV R2, 0xb40 ;  /* 0x00000b4000027802 */ /* 0x000fc40000000f00 */
[----:B012---:R-:W-:Y:S05]  /*0b30*/  CALL.REL.NOINC `($__internal_52_$__cuda_sm70_shflsync_bfly_p) ;  /* 0x0000034000007944 */ /* 0x007fea0003c00000 */
[----:B0-----:R-:W-:Y:S01]  /*0b40*/  HFMA2.MMA R9, -RZ, RZ, 0, 2.384185791015625e-07 ;  /* 0x00000004ff097435 */ /* 0x001fe200000001ff */
[----:B-1----:R-:W-:Y:S01]  /*0b50*/  FADD.FTZ R10, R13, R6 ;  /* 0x000000060d0a7221 */ /* 0x002fe20000010000 */
[----:B------:R-:W-:Y:S01]  /*0b60*/  MOV R6, 0x1f ;  /* 0x0000001f00067802 */ /* 0x000fe20000000f00 */
[----:B------:R-:W-:Y:S01]  /*0b70*/  IMAD.MOV.U32 R11, RZ, RZ, -0x1 ;  /* 0xffffffffff0b7424 */ /* 0x000fe200078e00ff */
[----:B------:R-:W-:-:S02]  /*0b80*/  MOV R2, 0xba0 ;  /* 0x00000ba000027802 */ /* 0x000fc40000000f00 */
[----:B------:R-:W-:Y:S05]  /*0b90*/  CALL.REL.NOINC `($__internal_52_$__cuda_sm70_shflsync_bfly_p) ;  /* 0x000002e000007944 */ /* 0x000fea0003c00000 */
[----:B0-----:R-:W-:Y:S01]  /*0ba0*/  HFMA2.MMA R9, -RZ, RZ, 0, 4.76837158203125e-07 ;  /* 0x00000008ff097435 */ /* 0x001fe200000001ff */
[----:B-1----:R-:W-:Y:S01]  /*0bb0*/  FADD.FTZ R10, R10, R6 ;  /* 0x000000060a0a7221 */ /* 0x002fe20000010000 */
[----:B------:R-:W-:Y:S01]  /*0bc0*/  MOV R6, 0x1f ;  /* 0x0000001f00067802 */ /* 0x000fe20000000f00 */
[----:B------:R-:W-:Y:S01]  /*0bd0*/  IMAD.MOV.U32 R11, RZ, RZ, -0x1 ;  /* 0xffffffffff0b7424 */ /* 0x000fe200078e00ff */
[----:B------:R-:W-:-:S02]  /*0be0*/  MOV R2, 0xc00 ;  /* 0x00000c0000027802 */ /* 0x000fc40000000f00 */
[----:B------:R-:W-:Y:S05]  /*0bf0*/  CALL.REL.NOINC `($__internal_52_$__cuda_sm70_shflsync_bfly_p) ;  /* 0x0000028000007944 */ /* 0x000fea0003c00000 */
[----:B-1----:R-:W-:Y:S01]  /*0c00*/  FADD.FTZ R4, R10, R6 ;  /* 0x000000060a047221 */ /* 0x002fe20000010000 */
[----:B0-----:R-:W-:Y:S01]  /*0c10*/  HFMA2.MMA R9, -RZ, RZ, 0, 9.5367431640625e-07 ;  /* 0x00000010ff097435 */ /* 0x001fe200000001ff */
[----:B------:R-:W-:Y:S01]  /*0c20*/  MOV R6, 0x1f ;  /* 0x0000001f00067802 */ /* 0x000fe20000000f00 */
[----:B------:R-:W-:Y:S01]  /*0c30*/  IMAD.MOV.U32 R11, RZ, RZ, -0x1 ;  /* 0xffffffffff0b7424 */ /* 0x000fe200078e00ff */
[----:B------:R-:W-:-:S02]  /*0c40*/  MOV R2, 0xc70 ;  /* 0x00000c7000027802 */ /* 0x000fc40000000f00 */
[----:B------:R-:W-:Y:S02]  /*0c50*/  MOV R10, R4 ;  /* 0x00000004000a7202 */ /* 0x000fe40000000f00 */
[----:B------:R-:W-:Y:S05]  /*0c60*/  CALL.REL.NOINC `($__internal_52_$__cuda_sm70_shflsync_bfly_p) ;  /* 0x0000021000007944 */ /* 0x000fea0003c00000 */
[----:B0-----:R-:W-:Y:S01]  /*0c70*/  HFMA2.MMA R9, -RZ, RZ, 0, 5.9604644775390625e-08 ;  /* 0x00000001ff097435 */ /* 0x001fe200000001ff */
[----:B-1----:R-:W-:Y:S01]  /*0c80*/  MOV R7, R6 ;  /* 0x0000000600077202 */ /* 0x002fe20000000f00 */
[----:B------:R-:W-:Y:S01]  /*0c90*/  IMAD.MOV.U32 R10, RZ, RZ, R5 ;  /* 0x000000ffff0a7224 */ /* 0x000fe200078e0005 */
[----:B------:R-:W-:Y:S01]  /*0ca0*/  MOV R6, 0x1f ;  /* 0x0000001f00067802 */ /* 0x000fe20000000f00 */
[----:B------:R-:W-:Y:S01]  /*0cb0*/  IMAD.MOV.U32 R11, RZ, RZ, -0x1 ;  /* 0xffffffffff0b7424 */ /* 0x000fe200078e00ff */
[----:B------:R-:W-:Y:S02]  /*0cc0*/  MOV R2, 0xce0 ;  /* 0x00000ce000027802 */ /* 0x000fe40000000f00 */
[----:B------:R-:W-:Y:S05]  /*0cd0*/  CALL.REL.NOINC `($__internal_52_$__cuda_sm70_shflsync_bfly_p) ;  /* 0x000001a000007944 */ /* 0x000fea0003c00000 */
[----:B0-----:R-:W-:Y:S01]  /*0ce0*/  HFMA2.MMA R9, -RZ, RZ, 0, 1.1920928955078125e-07 ;  /* 0x00000002ff097435 */ /* 0x001fe200000001ff */
[----:B-1----:R-:W-:Y:S01]  /*0cf0*/  FADD.FTZ R10, R5, R6 ;  /* 0x00000006050a7221 */ /* 0x002fe20000010000 */
[----:B------:R-:W-:Y:S01]  /*0d00*/  MOV R6, 0x1f ;  /* 0x0000001f00067802 */ /* 0x000fe20000000f00 */
[----:B------:R-:W-:Y:S01]  /*0d10*/  IMAD.MOV.U32 R11, RZ, RZ, -0x1 ;  /* 0xffffffffff0b7424 */ /* 0x000fe200078e00ff */
[----:B------:R-:W-:Y:S02]  /*0d20*/  MOV R2, 0xd40 ;  /* 0x00000d4000027802 */ /* 0x000fe40000000f00 */
[----:B------:R-:W-:Y:S05]  /*0d30*/  CALL.REL.NOINC `($__internal_52_$__cuda_sm70_shflsync_bfly_p) ;  /* 0x0000014000007944 */ /* 0x000fea0003c00000 */
        /* <DEDUP_REMOVED lines=12> */
[----:B0-----:R-:W-:Y:S01]  /*0e00*/  HFMA2.MMA R9, -RZ, RZ, 0, 9.5367431640625e-07 ;  /* 0x00000010ff097435 */ /* 0x001fe200000001ff */
[----:B-1----:R-:W-:Y:S01]  /*0e10*/  FADD.FTZ R10, R10, R6 ;  /* 0x000000060a0a7221 */ /* 0x002fe20000010000 */
[----:B------:R-:W-:Y:S01]  /*0e20*/  MOV R6, 0x1f ;  /* 0x0000001f00067802 */ /* 0x000fe20000000f00 */
[----:B------:R-:W-:Y:S01]  /*0e30*/  IMAD.MOV.U32 R11, RZ, RZ, -0x1 ;  /* 0xffffffffff0b7424 */ /* 0x000fe200078e00ff */
[----:B------:R-:W-:-:S02]  /*0e40*/  MOV R2, 0xe60 ;  /* 0x00000e6000027802 */ /* 0x000fc40000000f00 */
[----:B------:R-:W-:Y:S05]  /*0e50*/  CALL.REL.NOINC `($__internal_52_$__cuda_sm70_shflsync_bfly_p) ;  /* 0x0000002000007944 */ /* 0x000fea0003c00000 */
[----:B-1----:R-:W-:Y:S01]  /*0e60*/  MOV R5, R6 ;  /* 0x0000000600057202 */ /* 0x002fe20000000f00 */
[----:B0-----:R-:W-:Y:S05]  /*0e70*/  BRA `(.L_x_1925) ;  /* 0xfffffaa000007947 */ /* 0x001fea000383ffff */
        .weak           $__internal_52_$__cuda_sm70_shflsync_bfly_p
        .type           $__internal_52_$__cuda_sm70_shflsync_bfly_p,@function
        .size           $__internal_52_$__cuda_sm70_shflsync_bfly_p,(.L_x_6854 - $__internal_52_$__cuda_sm70_shflsync_bfly_p)
$__internal_52_$__cuda_sm70_shflsync_bfly_p:
[----:B------:R-:W-:Y:S01]  /*0e80*/  HFMA2.MMA R3, -RZ, RZ, 0, 0 ;  /* 0x00000000ff037435 */ /* 0x000fe200000001ff */
[----:B------:R-:W-:Y:S04]  /*0e90*/  WARPSYNC R11 ;  /* 0x0000000b00007348 */ /* 0x000fe80003800000 */
[----:B------:R0:W1:Y:S01]  /*0ea0*/  SHFL.BFLY PT, R6, R10, R9, R6 ;  /* 0x0c0000090a067389 */ /* 0x00006200000e0006 */
[----:B------:R-:W-:Y:S05]  /*0eb0*/  RET.REL.NODEC R2 `(_ZN10layer_norm22ln_bwd_finalize_kernelINS_22Kernel_traits_finalizeILj2048Ef13__nv_bfloat16S2_S2_fjLb0ELj1024ELj4ENS_18Kernel_traits_baseILj2048EfS2_S2_S2_fjLj1024EEEEELb0ELb1EEEvNS_9BwdParamsE) ;  /* 0xfffff14002007950 */ /* 0x000fea0003c3ffff */
.L_x_1926:
        /* <DEDUP_REMOVED lines=12> */
.L_x_6854:


//--------------------- .text._ZN10layer_norm13ln_bwd_kernelINS_13Kernel_traitsIf13__nv_bfloat16S2_S2_fjLj2048ELj1ELj1ELj4ELj16ENS_18Kernel_traits_baseILj2048EfS2_S2_S2_fjLj128EEEEELb1ELb0ELb1ELb1EEEvNS_9BwdParamsE --------------------------
	.section	.text._ZN10layer_norm13ln_bwd_kernelINS_13Kernel_traitsIf13__nv_bfloat16S2_S2_fjLj2048ELj1ELj1ELj4ELj16ENS_18Kernel_traits_baseILj2048EfS2_S2_S2_fjLj128EEEEELb1ELb0ELb1ELb1EEEvNS_9BwdParamsE,"ax",@progbits
	.sectioninfo	@"SHI_REGISTERS=128"
	.align	128
        .global         _ZN10layer_norm13ln_bwd_kernelINS_13Kernel_traitsIf13__nv_bfloat16S2_S2_fjLj2048ELj1ELj1ELj4ELj16ENS_18Kernel_traits_baseILj2048EfS2_S2_S2_fjLj128EEEEELb1ELb0ELb1ELb1EEEvNS_9BwdParamsE
        .type           _ZN10layer_norm13ln_bwd_kernelINS_13Kernel_traitsIf13__nv_bfloat16S2_S2_fjLj2048ELj1ELj1ELj4ELj16ENS_18Kernel_traits_baseILj2048EfS2_S2_S2_fjLj128EEEEELb1ELb0ELb1ELb1EEEvNS_9BwdParamsE,@function
        .size           _ZN10layer_norm13ln_bwd_kernelINS_13Kernel_traitsIf13__nv_bfloat16S2_S2_fjLj2048ELj1ELj1ELj4ELj16ENS_18Kernel_traits_baseILj2048EfS2_S2_S2_fjLj128EEEEELb1ELb0ELb1ELb1EEEvNS_9BwdParamsE,(.L_x_6855 - _ZN10layer_norm13ln_bwd_kernelINS_13Kernel_traitsIf13__nv_bfloat16S2_S2_fjLj2048ELj1ELj1ELj4ELj16ENS_18Kernel_traits_baseILj2048EfS2_S2_S2_fjLj128EEEEELb1ELb0ELb1ELb1EEEvNS_9BwdParamsE)
        .other          _ZN10layer_norm13ln_bwd_kernelINS_13Kernel_traitsIf13__nv_bfloat16S2_S2_fjLj2048ELj1ELj1ELj4ELj16ENS_18Kernel_traits_baseILj2048EfS2_S2_S2_fjLj128EEEEELb1ELb0ELb1ELb1EEEvNS_9BwdParamsE,@"STO_CUDA_ENTRY STV_DEFAULT"
_ZN10layer_norm13ln_bwd_kernelINS_13Kernel_traitsIf13__nv_bfloat16S2_S2_fjLj2048ELj1ELj1ELj4ELj16ENS_18Kernel_traits_baseILj2048EfS2_S2_S2_fjLj128EEEEELb1ELb0ELb1ELb1EEEvNS_9BwdParamsE:
.text._ZN10layer_norm13ln_bwd_kernelINS_13Kernel_traitsIf13__nv_bfloat16S2_S2_fjLj2048ELj1ELj1ELj4ELj16ENS_18Kernel_traits_baseILj2048EfS2_S2_S2_fjLj128EEEEELb1ELb0ELb1ELb1EEEvNS_9BwdParamsE:
        /* <DEDUP_REMOVED lines=24> */
.L_x_1927:
[----:B------:R-:W-:-:S05]  /*0180*/  IMAD.SHL.U32 R0, R8, 0x20, RZ ;  /* 0x0000002008007824 */ /* 0x000fca00078e00ff */
[----:B------:R-:W-:-:S04]  /*0190*/  LOP3.LUT R0, R0, 0xfe0, RZ, 0xc0, !PT ;  /* 0x00000fe000007812 */ /* 0x000fc800078ec0ff */
[----:B------:R-:W-:-:S04]  /*01a0*/  IADD3 R2, P0, R0, c[0x0][0x1b0], RZ ;  /* 0x00006c0000027a10 */ /* 0x000fc80007f1e0ff */
[----:B------:R-:W-:-:S05]  /*01b0*/  IADD3.X R3, RZ, c[0x0][0x1b4], RZ, P0, !PT ;  /* 0x00006d00ff037a10 */ /* 0x000fca00007fe4ff */
[----:B------:R0:W5:Y:S04]  /*01c0*/  LDG.E.128 R36, [R2.64] ;  /* 0x0000000402247981 */ /* 0x000168000c1e1d00 */
[----:B------:R0:W5:Y:S04]  /*01d0*/  LDG.E.128 R32, [R2.64+0x10] ;  /* 0x0000100402207981 */ /* 0x000168000c1e1d00 */
[----:B------:R0:W5:Y:S04]  /*01e0*/  LDG.E.128 R28, [R2.64+0x1000] ;  /* 0x00100004021c7981 */ /* 0x000168000c1e1d00 */
[----:B------:R0:W5:Y:S01]  /*01f0*/  LDG.E.128 R24, [R2.64+0x1010] ;  /* 0x0010100402187981 */ /* 0x000162000c1e1d00 */
[----:B------:R-:W1:Y:S01]  /*0200*/  LDC.U8 R6, c[0x0][0x1f0] ;  /* 0x00007c00ff067b82 */ /* 0x000e620000000000 */
        /* <DEDUP_REMOVED lines=16> */
[----:B0-----:R-:W-:-:S02]  /*0310*/  CS2R R40, SRZ ;  /* 0x0000000000287805 */ /* 0x001fc4000001ff00 */
.L_x_1982:
[----:B------:R-:W-:-:S10]  /*0320*/  HFMA2.MMA R90, -RZ, RZ, 0, 2.384185791015625e-07 ;  /* 0x00000004ff5a7435 */ /* 0x000fd400000001ff */
[----:B------:R-:W-:-:S06]  /*0330*/  IMAD.WIDE R86, R7, R90, c[0x0][0x1d8] ;  /* 0x0000760007567625 */ /* 0x000fcc00078e025a */
[----:B------:R-:W2:Y:S01]  /*0340*/  LDG.E R86, [R86.64] ;  /* 0x0000000456567981 */ /* 0x000ea2000c1e1900 */
[----:B------:R-:W-:-:S04]  /*0350*/  IMAD.WIDE R84, R7, R90, c[0x0][0x1a8] ;  /* 0x00006a0007547625 */ /* 0x000fc800078e025a */
[C---:B------:R-:W-:Y:S01]  /*0360*/  IMAD R0, R7.reuse, c[0x0][0x168], RZ ;  /* 0x00005a0007007a24 */ /* 0x040fe200078e02ff */
[----:B-----5:R0:W5:Y:S01]  /*0370*/  LDG.E R4, [R84.64] ;  /* 0x0000000454047981 */ /* 0x020162000c1e1900 */
[----:B------:R-:W-:Y:S01]  /*0380*/  LOP3.LUT R80, R8, 0x7f, RZ, 0xc0, !PT ;  /* 0x0000007f08507812 */ /* 0x000fe200078ec0ff */
[CC--:B------:R-:W-:Y:S02]  /*0390*/  IMAD.WIDE R82, R7.reuse, R90.reuse, c[0x0][0x1d0] ;  /* 0x0000740007527625 */ /* 0x0c0fe400078e025a */
[----:B------:R-:W-:Y:S02]  /*03a0*/  SHF.R.S32.HI R81, RZ, 0x1f, R0 ;  /* 0x0000001fff517819 */ /* 0x000fe40000011400 */
[----:B------:R-:W-:Y:S01]  /*03b0*/  IMAD.WIDE R90, R7, R90, c[0x0][0x1a0] ;  /* 0x00006800075a7625 */ /* 0x000fe200078e025a */
[----:B------:R-:W-:Y:S01]  /*03c0*/  BSSY B0, `(.L_x_1929) ;  /* 0x00000d2000007945 */ /* 0x000fe20003800000 */
[----:B------:R-:W-:Y:S01]  /*03d0*/  LEA.HI R81, R81, R0, RZ, 0x3 ;  /* 0x0000000051517211 */ /* 0x000fe200078f18ff */
[----:B------:R3:W5:Y:S03]  /*03e0*/  LDG.E R3, [R82.64] ;  /* 0x0000000452037981 */ /* 0x000766000c1e1900 */
[----:B------:R-:W-:Y:S01]  /*03f0*/  LEA.HI.SX32 R2, R81, R80, 0x1d ;  /* 0x0000005051027211 */ /* 0x000fe200078feaff */
[----:B------:R-:W-:Y:S01]  /*0400*/  IMAD.MOV.U32 R81, RZ, RZ, 0x10 ;  /* 0x00000010ff517424 */ /* 0x000fe200078e00ff */
[----:B------:R-:W-:-:S02]  /*0410*/  IADD3 R7, R7, c[0x0][0x160], RZ ;  /* 0x0000580007077a10 */ /* 0x000fc40007ffe0ff */
[C---:B------:R-:W-:Y:S01]  /*0420*/  IADD3 R0, R2.reuse, 0x80, RZ ;  /* 0x0000008002007810 */ /* 0x040fe20007ffe0ff */
[----:B------:R-:W-:Y:S01]  /*0430*/  IMAD.WIDE.U32 R102, R2, R81, c[0x0][0x218] ;  /* 0x0000860002667625 */ /* 0x000fe200078e0051 */
[----:B------:R-:W-:-:S03]  /*0440*/  ISETP.GE.AND P1, PT, R7, c[0x0][0x164], PT ;  /* 0x0000590007007a0c */ /* 0x000fc60003f26270 */
[----:B---3--:R-:W-:Y:S01]  /*0450*/  IMAD.WIDE.U32 R82, R0, R81, c[0x0][0x218] ;  /* 0x0000860000527625 */ /* 0x008fe200078e0051 */
[----:B--2---:R-:W-:-:S13]  /*0460*/  ISETP.GT.AND P2, PT, R86, RZ, PT ;  /* 0x000000ff5600720c */ /* 0x004fda0003f44270 */
[----:B------:R-:W-:Y:S05]  /*0470*/  @P2 BRA `(.L_x_1930) ;  /* 0x0000014000002947 */ /* 0x000fea0003800000 */
[----:B0----5:R-:W-:Y:S01]  /*0480*/  ISETP.GE.AND P3, PT, R3, 0x1, PT ;  /* 0x000000010300780c */ /* 0x021fe20003f66270 */
[----:B------:R-:W-:Y:S01]  /*0490*/  IMAD.MOV.U32 R91, RZ, RZ, 0x8 ;  /* 0x00000008ff5b7424 */ /* 0x000fe200078e00ff */
[----:B------:R-:W-:Y:S02]  /*04a0*/  ISETP.NE.U32.AND P0, PT, RZ, c[0x0][0x218], PT ;  /* 0x00008600ff007a0c */ /* 0x000fe40003f05070 */
[----:B------:R-:W-:Y:S02]  /*04b0*/  MOV R100, RZ ;  /* 0x000000ff00647202 */ /* 0x000fe40000000f00 */
        /* <DEDUP_REMOVED lines=16> */
.L_x_1930:
[----:B0-----:R-:W-:Y:S01]  /*05c0*/  IADD3 R9, R86, -0x1, RZ ;  /* 0xffffffff56097810 */ /* 0x001fe20007ffe0ff */
[----:B------:R-:W-:-:S04]  /*05d0*/  IMAD.WIDE.U32 R12, R2, R81, c[0x0][0x188] ;  /* 0x00006200020c7625 */ /* 0x000fc800078e0051 */
[----:B------:R-:W-:Y:S02]  /*05e0*/  IMAD R9, R9, c[0x0][0x168], RZ ;  /* 0x00005a0009097a24 */ /* 0x000fe400078e02ff */
[----:B------:R-:W-:Y:S01]  /*05f0*/  IMAD.WIDE.U32 R92, R0, R81, c[0x0][0x188] ;  /* 0x00006200005c7625 */ /* 0x000fe200078e0051 */
[----:B------:R-:W2:Y:S02]  /*0600*/  LDG.E.128 R12, [R12.64] ;  /* 0x000000040c0c7981 */ /* 0x000ea4000c1e1d00 */
[----:B------:R-:W-:-:S03]  /*0610*/  SHF.R.S32.HI R10, RZ, 0x1f, R9 ;  /* 0x0000001fff0a7819 */ /* 0x000fc60000011409 */
[----:B------:R-:W3:Y:S01]  /*0620*/  LDG.E.128 R92, [R92.64] ;  /* 0x000000045c5c7981 */ /* 0x000ee2000c1e1d00 */
[----:B------:R-:W-:-:S04]  /*0630*/  LEA.HI R9, R10, R9, RZ, 0x3 ;  /* 0x000000090a097211 */ /* 0x000fc800078f18ff */
[----:B------:R-:W-:Y:S02]  /*0640*/  LEA.HI.SX32 R96, R9, R80, 0x1d ;  /* 0x0000005009607211 */ /* 0x000fe400078feaff */
[----:B------:R0:W4:Y:S03]  /*0650*/  LDG.E R9, [R90.64] ;  /* 0x000000045a097981 */ /* 0x000126000c1e1900 */
[C---:B------:R-:W-:Y:S01]  /*0660*/  IMAD.WIDE.U32 R84, R96.reuse, R81, c[0x0][0x208] ;  /* 0x0000820060547625 */ /* 0x040fe200078e0051 */
[----:B------:R-:W-:-:S05]  /*0670*/  IADD3 R96, R96, 0x80, RZ ;  /* 0x0000008060607810 */ /* 0x000fca0007ffe0ff */
[----:B------:R-:W-:Y:S01]  /*0680*/  IMAD.WIDE.U32 R96, R96, R81, c[0x0][0x208] ;  /* 0x0000820060607625 */ /* 0x000fe200078e0051 */
[----:B------:R-:W3:Y:S05]  /*0690*/  LDG.E.128 R84, [R84.64] ;  /* 0x0000000454547981 */ /* 0x000eea000c1e1d00 */
[----:B------:R-:W3:Y:S01]  /*06a0*/  LDG.E.128 R96, [R96.64] ;  /* 0x0000000460607981 */ /* 0x000ee2000c1e1d00 */
[----:B-----5:R-:W-:-:S13]  /*06b0*/  ISETP.GE.AND P3, PT, R3, 0x1, PT ;  /* 0x000000010300780c */ /* 0x020fda0003f66270 */
[----:B------:R-:W-:-:S05]  /*06c0*/  @P3 IADD3 R10, R3, -0x1, RZ ;  /* 0xffffffff030a3810 */ /* 0x000fca0007ffe0ff */
[----:B------:R-:W-:-:S05]  /*06d0*/  @P3 IMAD R10, R10, c[0x0][0x168], RZ ;  /* 0x00005a000a0a3a24 */ /* 0x000fca00078e02ff */
[----:B------:R-:W-:-:S04]  /*06e0*/  @P3 SHF.R.S32.HI R11, RZ, 0x1f, R10 ;  /* 0x0000001fff0b3819 */ /* 0x000fc8000001140a */
[----:B------:R-:W-:Y:S02]  /*06f0*/  @P3 LEA.HI R11, R11, R10, RZ, 0x3 ;  /* 0x0000000a0b0b3211 */ /* 0x000fe400078f18ff */
[----:B------:R-:W-:Y:S02]  /*0700*/  MOV R100, RZ ;  /* 0x000000ff00647202 */ /* 0x000fe40000000f00 */
[----:B------:R-:W-:Y:S01]  /*0710*/  @P3 LEA.HI.SX32 R100, R11, R80, 0x1d ;  /* 0x000000500b643211 */ /* 0x000fe200078feaff */
[----:B0-----:R-:W-:-:S03]  /*0720*/  IMAD.MOV.U32 R91, RZ, RZ, 0x8 ;  /* 0x00000008ff5b7424 */ /* 0x001fc600078e00ff */
        /* <DEDUP_REMOVED lines=8> */
[----:B------:R1:W5:Y:S02]  /*07b0*/  @P0 LDG.E.128 R16, [R82.64] ;  /* 0x0000000452100981 */ /* 0x000364000c1e1d00 */
[----:B-1----:R-:W-:Y:S02]  /*07c0*/  ISETP.NE.AND P0, PT, R6, RZ, PT ;  /* 0x000000ff0600720c */ /* 0x002fe40003f05270 */
[--C-:B--2---:R-:W-:Y:S02]  /*07d0*/  PRMT R10, RZ, 0x5410, R12.reuse ;  /* 0x00005410ff0a7816 */ /* 0x104fe4000000000c */
[----:B------:R-:W-:-:S02]  /*07e0*/  PRMT R11, RZ, 0x7610, R12 ;  /* 0x00007610ff0b7816 */ /* 0x000fc4000000000c */
[--C-:B------:R-:W-:Y:S02]  /*07f0*/  PRMT R12, RZ, 0x5410, R13.reuse ;  /* 0x00005410ff0c7816 */ /* 0x100fe4000000000d */
[----:B------:R-:W-:Y:S02]  /*0800*/  PRMT R80, RZ, 0x7610, R13 ;  /* 0x00007610ff507816 */ /* 0x000fe4000000000d */
[----:B------:R-:W-:Y:S02]  /*0810*/  PRMT R89, RZ, 0x5410, R14 ;  /* 0x00005410ff597816 */ /* 0x000fe4000000000e */
[----:B----4-:R-:W-:Y:S02]  /*0820*/  FSEL R88, R9, RZ, !P0 ;  /* 0x000000ff09587208 */ /* 0x010fe40004000000 */
[--C-:B------:R-:W-:Y:S02]  /*0830*/  PRMT R81, RZ, 0x5410, R15.reuse ;  /* 0x00005410ff517816 */ /* 0x100fe4000000000f */
[----:B------:R-:W-:Y:S01]  /*0840*/  PRMT R109, RZ, 0x7610, R15 ;  /* 0x00007610ff6d7816 */ /* 0x000fe2000000000f */
[C---:B------:R-:W-:Y:S01]  /*0850*/  FADD.FTZ R9, -R88.reuse, R10 ;  /* 0x0000000a58097221 */ /* 0x040fe20000010100 */
[----:B---3--:R-:W-:Y:S01]  /*0860*/  PRMT R106, RZ, 0x7610, R94 ;  /* 0x00007610ff6a7816 */ /* 0x008fe2000000005e */
[----:B------:R-:W-:-:S02]  /*0870*/  FADD.FTZ R11, -R88, R11 ;  /* 0x0000000b580b7221 */ /* 0x000fc40000010100 */
[C---:B------:R-:W-:Y:S01]  /*0880*/  FADD.FTZ R13, -R88.reuse, R12 ;  /* 0x0000000c580d7221 */ /* 0x040fe20000010100 */
[----:B------:R-:W-:Y:S01]  /*0890*/  PRMT R105, RZ, 0x5410, R84 ;  /* 0x00005410ff697816 */ /* 0x000fe20000000054 */
[C---:B------:R-:W-:Y:S01]  /*08a0*/  FADD.FTZ R15, -R88.reuse, R80 ;  /* 0x00000050580f7221 */ /* 0x040fe20000010100 */
[----:B------:R-:W-:Y:S01]  /*08b0*/  PRMT R83, RZ, 0x5410, R87 ;  /* 0x00005410ff537816 */ /* 0x000fe20000000057 */
[----:B------:R-:W-:Y:S01]  /*08c0*/  FADD.FTZ R89, -R88, R89 ;  /* 0x0000005958597221 */ /* 0x000fe20000010100 */
[----:B------:R-:W-:Y:S01]  /*08d0*/  PRMT R82, RZ, 0x7610, R87 ;  /* 0x00007610ff527816 */ /* 0x000fe20000000057 */
[C---:B------:R-:W-:Y:S01]  /*08e0*/  FMUL.FTZ R9, R4.reuse, R9 ;  /* 0x0000000904097220 */ /* 0x040fe20000410000 */
[----:B------:R-:W-:Y:S01]  /*08f0*/  PRMT R104, RZ, 0x7610, R84 ;  /* 0x00007610ff687816 */ /* 0x000fe20000000054 */
[----:B------:R-:W-:Y:S01]  /*0900*/  FMUL.FTZ R10, R4, R11 ;  /* 0x0000000b040a7220 */ /* 0x000fe20000410000 */
[----:B------:R-:W-:Y:S01]  /*0910*/  PRMT R87, RZ, 0x7610, R95 ;  /* 0x00007610ff577816 */ /* 0x000fe2000000005f */
[----:B------:R-:W-:Y:S01]  /*0920*/  FADD.FTZ R106, -R88, R106 ;  /* 0x0000006a586a7221 */ /* 0x000fe20000010100 */
[--C-:B0-----:R-:W-:Y:S01]  /*0930*/  PRMT R103, RZ, 0x5410, R85.reuse ;  /* 0x00005410ff677816 */ /* 0x101fe20000000055 */
[C---:B------:R-:W-:Y:S01]  /*0940*/  FMUL.FTZ R11, R4.reuse, R13 ;  /* 0x0000000d040b7220 */ /* 0x040fe20000410000 */
[----:B------:R-:W-:Y:S01]  /*0950*/  PRMT R84, RZ, 0x7610, R85 ;  /* 0x00007610ff547816 */ /* 0x000fe20000000055 */
[----:B------:R-:W-:Y:S01]  /*0960*/  FMUL.FTZ R12, R4, R15 ;  /* 0x0000000f040c7220 */ /* 0x000fe20000410000 */
[----:B------:R-:W-:Y:S01]  /*0970*/  PRMT R107, RZ, 0x5410, R95 ;  /* 0x00005410ff6b7816 */ /* 0x000fe2000000005f */
[----:B------:R-:W-:Y:S01]  /*0980*/  FADD.FTZ R95, -R88, R81 ;  /* 0x00000051585f7221 */ /* 0x000fe20000010100 */
[----:B------:R-:W-:Y:S01]  /*0990*/  PRMT R85, RZ, 0x5410, R86 ;  /* 0x00005410ff557816 */ /* 0x000fe20000000056 */
[----:B------:R-:W-:Y:S01]  /*09a0*/  FMUL.FTZ R13, R4, R89 ;  /* 0x00000059040d7220 */ /* 0x000fe20000410000 */
[----:B------:R-:W-:-:S02]  /*09b0*/  PRMT R115, RZ, 0x5410, R98 ;  /* 0x00005410ff737816 */ /* 0x000fc40000000062 */
[----:B------:R-:W-:Y:S01]  /*09c0*/  PRMT R102, RZ, 0x7610, R98 ;  /* 0x00007610ff667816 */ /* 0x000fe20000000062 */
[-C--:B------:R-:W-:Y:S01]  /*09d0*/  FMUL.FTZ R98, R36, R105.reuse ;  /* 0x0000006924627220 */ /* 0x080fe20000410000 */
[--C-:B------:R-:W-:Y:S01]  /*09e0*/  PRMT R111, RZ, 0x5410, R96.reuse ;  /* 0x00005410ff6f7816 */ /* 0x100fe20000000060 */
[----:B------:R-:W-:Y:S01]  /*09f0*/  FADD.FTZ R81, -R88, R87 ;  /* 0x0000005758517221 */ /* 0x000fe20000010100 */
[----:B------:R-:W-:Y:S01]  /*0a00*/  PRMT R112, RZ, 0x7610, R96 ;  /* 0x00007610ff707816 */ /* 0x000fe20000000060 */
[----:B------:R-:W-:Y:S01]  /*0a10*/  FFMA.FTZ R40, R9, R105, R40 ;  /* 0x0000006909287223 */ /* 0x000fe20000010028 */
[----:B------:R-:W-:Y:S01]  /*0a20*/  PRMT R87, RZ, 0x5410, R99 ;  /* 0x00005410ff577816 */ /* 0x000fe20000000063 */
[----:B------:R-:W-:Y:S01]  /*0a30*/  FADD.FTZ R68, R68, R105 ;  /* 0x0000006944447221 */ /* 0x000fe20000010000 */
[----:B------:R-:W-:Y:S01]  /*0a40*/  PRMT R80, RZ, 0x7610, R99 ;  /* 0x00007610ff507816 */ /* 0x000fe20000000063 */
[C---:B------:R-:W-:Y:S02]  /*0a50*/  FMUL.FTZ R15, R4.reuse, R95 ;  /* 0x0000005f040f7220 */ /* 0x040fe40000410000 */
[----:B------:R-:W-:-:S02]  /*0a60*/  FMUL.FTZ R96, R4, R106 ;  /* 0x0000006a04607220 */ /* 0x000fc40000410000 */
[-C--:B------:R-:W-:Y:S02]  /*0a70*/  FFMA.FTZ R43, R12, R84.reuse, R43 ;  /* 0x000000540c2b7223 */ /* 0x080fe4000001002b */
[----:B------:R-:W-:Y:S02]  /*0a80*/  FADD.FTZ R71, R71, R84 ;  /* 0x0000005447477221 */ /* 0x000fe40000010000 */
[----:B------:R-:W-:Y:S02]  /*0a90*/  FMUL.FTZ R105, R39, R84 ;  /* 0x0000005427697220 */ /* 0x000fe40000410000 */
[----:B------:R-:W-:Y:S02]  /*0aa0*/  FMUL.FTZ R99, R37, R104 ;  /* 0x0000006825637220 */ /* 0x000fe40000410000 */
[----:B------:R-:W-:Y:S02]  /*0ab0*/  FFMA.FTZ R44, R13, R85, R44 ;  /* 0x000000550d2c7223 */ /* 0x000fe4000001002c */
[----:B------:R-:W-:-:S02]  /*0ac0*/  FADD.FTZ R64, R64, R85 ;  /* 0x0000005540407221 */ /* 0x000fc40000010000 */
[----:B------:R-:W-:Y:S02]  /*0ad0*/  FMUL.FTZ R106, R32, R85 ;  /* 0x00000055206a7220 */ /* 0x000fe40000410000 */
[----:B------:R-:W-:Y:S02]  /*0ae0*/  FADD.FTZ R84, RZ, R98 ;  /* 0x00000062ff547221 */ /* 0x000fe40000010000 */
[----:B------:R-:W-:Y:S02]  /*0af0*/  FFMA.FTZ R85, R9, R98, RZ ;  /* 0x0000006209557223 */ /* 0x000fe400000100ff */
[----:B------:R-:W-:Y:S02]  /*0b00*/  FFMA.FTZ R41, R10, R104, R41 ;  /* 0x000000680a297223 */ /* 0x000fe40000010029 */
[----:B------:R-:W-:Y:S02]  /*0b10*/  FADD.FTZ R69, R69, R104 ;  /* 0x0000006845457221 */ /* 0x000fe40000010000 */
[----:B------:R-:W-:-:S02]  /*0b20*/  FFMA.FTZ R46, R15, R83, R46 ;  /* 0x000000530f2e7223 */ /* 0x000fc4000001002e */
[----:B------:R-:W-:Y:S02]  /*0b30*/  FADD.FTZ R66, R66, R83 ;  /* 0x0000005342427221 */ /* 0x000fe40000010000 */
[----:B------:R-:W-:Y:S01]  /*0b40*/  FMUL.FTZ R108, R34, R83 ;  /* 0x00000053226c7220 */ /* 0x000fe20000410000 */
[----:B------:R-:W-:Y:S01]  /*0b50*/  PRMT R14, RZ, 0x7610, R14 ;  /* 0x00007610ff0e7816 */ /* 0x000fe2000000000e */
[----:B------:R-:W-:Y:S01]  /*0b60*/  FMUL.FTZ R104, R38, R103 ;  /* 0x0000006726687220 */ /* 0x000fe20000410000 */
[--C-:B------:R-:W-:Y:S01]  /*0b70*/  PRMT R117, RZ, 0x5410, R92.reuse ;  /* 0x00005410ff757816 */ /* 0x100fe2000000005c */
[----:B------:R-:W-:Y:S01]  /*0b80*/  FADD.FTZ R83, R84, R99 ;  /* 0x0000006354537221 */ /* 0x000fe20000010000 */
[----:B------:R-:W-:Y:S01]  /*0b90*/  PRMT R119, RZ, 0x7610, R92 ;  /* 0x00007610ff777816 */ /* 0x000fe2000000005c */
[----:B------:R-:W-:Y:S01]  /*0ba0*/  FFMA.FTZ R85, R10, R99, R85 ;  /* 0x000000630a557223 */ /* 0x000fe20000010055 */
[--C-:B------:R-:W-:Y:S02]  /*0bb0*/  PRMT R121, RZ, 0x5410, R93.reuse ;  /* 0x00005410ff797816 */ /* 0x100fe4000000005d */
[----:B------:R-:W-:-:S02]  /*0bc0*/  PRMT R123, RZ, 0x7610, R93 ;  /* 0x00007610ff7b7816 */ /* 0x000fc4000000005d */
[----:B------:R-:W-:Y:S01]  /*0bd0*/  PRMT R125, RZ, 0x5410, R94 ;  /* 0x00005410ff7d7816 */ /* 0x000fe2000000005e */
[C---:B------:R-:W-:Y:S02]  /*0be0*/  FADD.FTZ R109, -R88.reuse, R109 ;  /* 0x0000006d586d7221 */ /* 0x040fe40000010100 */
[----:B------:R-:W-:Y:S02]  /*0bf0*/  FADD.FTZ R84, R83, R104 ;  /* 0x0000006853547221 */ /* 0x000fe40000010000 */
[----:B------:R-:W-:Y:S01]  /*0c00*/  FFMA.FTZ R85, R11, R104, R85 ;  /* 0x000000680b557223 */ /* 0x000fe20000010055 */
[----:B------:R-:W-:Y:S01]  /*0c10*/  PRMT R86, RZ, 0x7610, R86 ;  /* 0x00007610ff567816 */ /* 0x000fe20000000056 */
[C---:B------:R-:W-:Y:S02]  /*0c20*/  FADD.FTZ R93, -R88.reuse, R14 ;  /* 0x0000000e585d7221 */ /* 0x040fe40000010100 */
[C---:B------:R-:W-:Y:S02]  /*0c30*/  FADD.FTZ R117, -R88.reuse, R117 ;  /* 0x0000007558757221 */ /* 0x040fe40000010100 */
[----:B------:R-:W-:-:S02]  /*0c40*/  FADD.FTZ R119, -R88, R119 ;  /* 0x0000007758777221 */ /* 0x000fc40000010100 */
[C---:B------:R-:W-:Y:S02]  /*0c50*/  FADD.FTZ R121, -R88.reuse, R121 ;  /* 0x0000007958797221 */ /* 0x040fe40000010100 */
[C---:B------:R-:W-:Y:S02]  /*0c60*/  FADD.FTZ R123, -R88.reuse, R123 ;  /* 0x0000007b587b7221 */ /* 0x040fe40000010100 */
[C---:B------:R-:W-:Y:S02]  /*0c70*/  FADD.FTZ R125, -R88.reuse, R125 ;  /* 0x0000007d587d7221 */ /* 0x040fe40000010100 */
[----:B------:R-:W-:Y:S02]  /*0c80*/  FADD.FTZ R107, -R88, R107 ;  /* 0x0000006b586b7221 */ /* 0x000fe40000010100 */
[----:B------:R-:W-:Y:S02]  /*0c90*/  FMUL.FTZ R88, R4, R109 ;  /* 0x0000006d04587220 */ /* 0x000fe40000410000 */
[----:B------:R-:W-:Y:S01]  /*0ca0*/  FADD.FTZ R83, R84, R105 ;  /* 0x0000006954537221 */ /* 0x000fe20000010000 */
[----:B------:R-:W-:Y:S01]  /*0cb0*/  PRMT R113, RZ, 0x5410, R97 ;  /* 0x00005410ff717816 */ /* 0x000fe20000000061 */
[----:B------:R-:W-:Y:S01]  /*0cc0*/  FFMA.FTZ R85, R12, R105, R85 ;  /* 0x000000690c557223 */ /* 0x000fe20000010055 */
[----:B------:R-:W-:Y:S01]  /*0cd0*/  PRMT R114, RZ, 0x7610, R97 ;  /* 0x00007610ff727816 */ /* 0x000fe20000000061 */
[----:B------:R-:W-:-:S02]  /*0ce0*/  FMUL.FTZ R97, R4, R107 ;  /* 0x0000006b04617220 */ /* 0x000fc40000410000 */
[-C--:B------:R-:W-:Y:S02]  /*0cf0*/  FFMA.FTZ R47, R88, R82.reuse, R47 ;  /* 0x00000052582f7223 */ /* 0x080fe4000001002f */
[----:B------:R-:W-:Y:S02]  /*0d00*/  FADD.FTZ R67, R67, R82 ;  /* 0x0000005243437221 */ /* 0x000fe40000010000 */
[----:B------:R-:W-:Y:S02]  /*0d10*/  FMUL.FTZ R109, R35, R82 ;  /* 0x00000052236d7220 */ /* 0x000fe40000410000 */
[----:B------:R-:W-:Y:S02]  /*0d20*/  FMUL.FTZ R107, R33, R86 ;  /* 0x00000056216b7220 */ /* 0x000fe40000410000 */
        /* <DEDUP_REMOVED lines=11> */
[----:B------:R-:W-:Y:S02]  /*0de0*/  FMUL.FTZ R92, R4, R119 ;  /* 0x00000077045c7220 */ /* 0x000fe40000410000 */
[----:B------:R-:W-:Y:S02]  /*0df0*/  FFMA.FTZ R48, R89, R111, R48 ;  /* 0x0000006f59307223 */ /* 0x000fe40000010030 */
[----:B------:R-:W-:-:S02]  /*0e00*/  FADD.FTZ R60, R60, R111 ;  /* 0x0000006f3c3c7221 */ /* 0x000fc40000010000 */
[----:B------:R-:W-:Y:S02]  /*0e10*/  FADD.FTZ R82, R83, R110 ;  /* 0x0000006e53527221 */ /* 0x000fe40000010000 */
[----:B------:R-:W-:Y:S02]  /*0e20*/  FMUL.FTZ R111, R29, R112 ;  /* 0x000000701d6f7220 */ /* 0x000fe40000410000 */
[----:B------:R-:W-:Y:S02]  /*0e30*/  FFMA.FTZ R83, R89, R110, R85 ;  /* 0x0000006e59537223 */ /* 0x000fe40000010055 */
[----:B------:R-:W-:Y:S02]  /*0e40*/  FMUL.FTZ R93, R4, R121 ;  /* 0x00000079045d7220 */ /* 0x000fe40000410000 */
[----:B------:R-:W-:Y:S02]  /*0e50*/  FFMA.FTZ R49, R92, R112, R49 ;  /* 0x000000705c317223 */ /* 0x000fe40000010031 */
[----:B------:R-:W-:-:S02]  /*0e60*/  FADD.FTZ R61, R61, R112 ;  /* 0x000000703d3d7221 */ /* 0x000fc40000010000 */
[----:B------:R-:W-:Y:S02]  /*0e70*/  FMUL.FTZ R112, R30, R113 ;  /* 0x000000711e707220 */ /* 0x000fe40000410000 */
[----:B------:R-:W-:Y:S02]  /*0e80*/  FADD.FTZ R85, R82, R111 ;  /* 0x0000006f52557221 */ /* 0x000fe40000010000 */
        /* <DEDUP_REMOVED lines=13> */
[----:B------:R-:W-:Y:S02]  /*0f60*/  FFMA.FTZ R52, R95, R115, R52 ;  /* 0x000000735f347223 */ /* 0x000fe40000010034 */
[----:B------:R-:W-:Y:S02]  /*0f70*/  FADD.FTZ R56, R56, R115 ;  /* 0x0000007338387221 */ /* 0x000fe40000010000 */
[----:B------:R-:W-:-:S02]  /*0f80*/  FMUL.FTZ R115, R25, R102 ;  /* 0x0000006619737220 */ /* 0x000fc40000410000 */
[----:B------:R-:W-:Y:S02]  /*0f90*/  FADD.FTZ R82, R85, R114 ;  /* 0x0000007255527221 */ /* 0x000fe40000010000 */
[----:B------:R-:W-:Y:S02]  /*0fa0*/  FFMA.FTZ R83, R95, R114, R83 ;  /* 0x000000725f537223 */ /* 0x000fe40000010053 */
[----:B------:R-:W-:Y:S02]  /*0fb0*/  FMUL.FTZ R116, R26, R87 ;  /* 0x000000571a747220 */ /* 0x000fe40000410000 */
[----:B------:R-:W-:Y:S02]  /*0fc0*/  FADD.FTZ R85, R82, R115 ;  /* 0x0000007352557221 */ /* 0x000fe40000010000 */
[----:B------:R-:W-:Y:S02]  /*0fd0*/  FFMA.FTZ R83, R96, R115, R83 ;  /* 0x0000007360537223 */ /* 0x000fe40000010053 */
[----:B------:R-:W-:-:S02]  /*0fe0*/  FMUL.FTZ R118, R4, R81 ;  /* 0x0000005104767220 */ /* 0x000fc40000410000 */
[----:B------:R-:W-:Y:S02]  /*0ff0*/  FMUL.FTZ R117, R27, R80 ;  /* 0x000000501b757220 */ /* 0x000fe40000410000 */
[----:B------:R-:W-:Y:S02]  /*1000*/  FADD.FTZ R82, R85, R116 ;  /* 0x0000007455527221 */ /* 0x000fe40000010000 */
[C---:B------:R-:W-:Y:S02]  /*1010*/  FFMA.FTZ R83, R97.reuse, R116, R83 ;  /* 0x0000007461537223 */ /* 0x040fe40000010053 */
        /* <DEDUP_REMOVED lines=12> */
.L_x_1931:
[----:B0-----:R-:W-:Y:S05]  /*10e0*/  BSYNC B0 ;  /* 0x0000000000007941 */ /* 0x001fea0003800000 */
.L_x_1929:
[----:B------:R-:W-:Y:S01]  /*10f0*/  LOP3.LUT P3, RZ, R5, 0xff, RZ, 0xc0, !PT ;  /* 0x000000ff05ff7812 */ /* 0x000fe2000786c0ff */
[----:B-----5:R-:W-:Y:S01]  /*1100*/  IMAD.MOV.U32 R81, RZ, RZ, R90 ;  /* 0x000000ffff517224 */ /* 0x020fe200078e005a */
[----:B------:R-:W-:Y:S02]  /*1110*/  SHF.R.U32.HI R82, RZ, 0x5, R8 ;  /* 0x00000005ff527819 */ /* 0x000fe40000011608 */
[----:B------:R-:W-:Y:S02]  /*1120*/  MOV R80, R100 ;  /* 0x0000006400507202 */ /* 0x000fe40000000f00 */
[----:B------:R-:W-:-:S02]  /*1130*/  LOP3.LUT R120, R82, 0x7fffffc, RZ, 0xc0, !PT ;  /* 0x07fffffc52787812 */ /* 0x000fc400078ec0ff */
[----:B------:R-:W-:Y:S02]  /*1140*/  LOP3.LUT P0, RZ, R8, 0x1f, RZ, 0xc0, !PT ;  /* 0x0000001f08ff7812 */ /* 0x000fe4000780c0ff */
[----:B------:R-:W-:Y:S02]  /*1150*/  PRMT R121, R80, 0x7610, R121 ;  /* 0x0000761050797816 */ /* 0x000fe40000000079 */
[----:B------:R-:W-:Y:S02]  /*1160*/  PRMT R119, R81, 0x7610, R119 ;  /* 0x0000761051777816 */ /* 0x000fe40000000077 */
[----:B------:R-:W-:Y:S01]  /*1170*/  @!P3 IADD3 R120, R120, 0x4, RZ ;  /* 0x000000047878b810 */ /* 0x000fe20007ffe0ff */
[----:B------:R-:W-:Y:S05]  /*1180*/  BRA.DIV ~URZ, `(.L_x_1932) ;  /* 0x00001ba27f007947 */ /* 0x000fea000b800000 */
[----:B------:R0:W2:Y:S02]  /*1190*/  SHFL.DOWN PT, R122, R87, 0x10, 0x1f ;  /* 0x0a001f00577a7f89 */ /* 0x0000a400000e0000 */
.L_x_1983:
[----:B------:R-:W-:Y:S05]  /*11a0*/  BRA.DIV ~URZ, `(.L_x_1933) ;  /* 0x00001c027f007947 */ /* 0x000fea000b800000 */
[----:B------:R-:W3:Y:S01]  /*11b0*/  SHFL.DOWN PT, R81, R84, 0x10, 0x1f ;  /* 0x0a001f0054517f89 */ /* 0x000ee200000e0000 */
[----:B0-2---:R-:W-:-:S05]  /*11c0*/  FADD.FTZ R87, R122, R87 ;  /* 0x000000577a577221 */ /* 0x005fca0000010000 */
[----:B------:R-:W0:Y:S01]  /*11d0*/  SHFL.DOWN PT, R80, R87, 0x8, 0x1f ;  /* 0x09001f0057507f89 */ /* 0x000e2200000e0000 */
[----:B---3--:R-:W-:-:S05]  /*11e0*/  FADD.FTZ R81, R81, R84 ;  /* 0x0000005451517221 */ /* 0x008fca0000010000 */
[----:B------:R-:W2:Y:S01]  /*11f0*/  SHFL.DOWN PT, R86, R81, 0x8, 0x1f ;  /* 0x09001f0051567f89 */ /* 0x000ea200000e0000 */
[----:B0-----:R-:W-:-:S05]  /*1200*/  FADD.FTZ R80, R80, R87 ;  /* 0x0000005750507221 */ /* 0x001fca0000010000 */
[----:B------:R-:W0:Y:S01]  /*1210*/  SHFL.DOWN PT, R83, R80, 0x4, 0x1f ;  /* 0x08801f0050537f89 */ /* 0x000e2200000e0000 */
[----:B--2---:R-:W-:-:S05]  /*1220*/  FADD.FTZ R86, R81, R86 ;  /* 0x0000005651567221 */ /* 0x004fca0000010000 */
[----:B------:R-:W2:Y:S01]  /*1230*/  SHFL.DOWN PT, R85, R86, 0x4, 0x1f ;  /* 0x08801f0056557f89 */ /* 0x000ea200000e0000 */
[----:B0-----:R-:W-:-:S05]  /*1240*/  FADD.FTZ R83, R80, R83 ;  /* 0x0000005350537221 */ /* 0x001fca0000010000 */
[----:B------:R-:W0:Y:S01]  /*1250*/  SHFL.DOWN PT, R84, R83, 0x2, 0x1f ;  /* 0x08401f0053547f89 */ /* 0x000e2200000e0000 */
[----:B--2---:R-:W-:-:S05]  /*1260*/  FADD.FTZ R85, R86, R85 ;  /* 0x0000005556557221 */ /* 0x004fca0000010000 */
[----:B------:R-:W2:Y:S01]  /*1270*/  SHFL.DOWN PT, R102, R85, 0x2, 0x1f ;  /* 0x08401f0055667f89 */ /* 0x000ea200000e0000 */
[----:B0-----:R-:W-:-:S05]  /*1280*/  FADD.FTZ R84, R83, R84 ;  /* 0x0000005453547221 */ /* 0x001fca0000010000 */
[----:B------:R0:W3:Y:S01]  /*1290*/  SHFL.DOWN PT, R87, R84, 0x1, 0x1f ;  /* 0x08201f0054577f89 */ /* 0x0000e200000e0000 */
[----:B--2---:R-:W-:-:S05]  /*12a0*/  FADD.FTZ R103, R85, R102 ;  /* 0x0000006655677221 */ /* 0x004fca0000010000 */
[----:B------:R0:W2:Y:S02]  /*12b0*/  SHFL.DOWN PT, R122, R103, 0x1, 0x1f ;  /* 0x08201f00677a7f89 */ /* 0x0000a400000e0000 */
.L_x_1984:
[----:B------:R-:W-:Y:S01]  /*12c0*/  @!P0 LOP3.LUT R81, R82, 0x3, RZ, 0xc0, !PT ;  /* 0x0000000352518812 */ /* 0x000fe200078ec0ff */
[----:B0-2---:R-:W-:Y:S01]  /*12d0*/  FADD.FTZ R103, R122, R103 ;  /* 0x000000677a677221 */ /* 0x005fe20000010000 */
[----:B------:R-:W-:Y:S01]  /*12e0*/  WARPSYNC 0xffffffff ;  /* 0xffffffff00007948 */ /* 0x000fe20003800000 */
[----:B---3--:R-:W-:Y:S01]  /*12f0*/  FADD.FTZ R102, R87, R84 ;  /* 0x0000005457667221 */ /* 0x008fe20000010000 */
        /* <DEDUP_REMOVED lines=8> */
[----:B------:R-:W2:Y:S01]  /*1380*/  LDS.128 R84, [R120.X8+0x2010] ;  /* 0x0020100078547984 */ /* 0x000ea20000008c00 */
[----:B0-----:R-:W-:Y:S02]  /*1390*/  FADD.FTZ R123, RZ, R80 ;  /* 0x00000050ff7b7221 */ /* 0x001fe40000010000 */
[----:B------:R-:W-:Y:S02]  /*13a0*/  FADD.FTZ R80, RZ, R81 ;  /* 0x00000051ff507221 */ /* 0x000fe40000010000 */
[----:B------:R-:W-:Y:S01]  /*13b0*/  FADD.FTZ R123, R82, R123 ;  /* 0x0000007b527b7221 */ /* 0x000fe20000010000 */
[----:B------:R-:W-:Y:S01]  /*13c0*/  @P3 SHF.R.S32.HI R82, RZ, 0x1f, R3 ;  /* 0x0000001fff523819 */ /* 0x000fe20000011403 */
[----:B------:R-:W-:-:S02]  /*13d0*/  FADD.FTZ R80, R83, R80 ;  /* 0x0000005053507221 */ /* 0x000fc40000010000 */
[----:B--2---:R-:W-:Y:S01]  /*13e0*/  FADD.FTZ R123, R123, R84 ;  /* 0x000000547b7b7221 */ /* 0x004fe20000010000 */
        /* <DEDUP_REMOVED lines=18> */
.L_x_1935:
[----:B------:R-:W-:Y:S01]  /*1510*/  ULDC.64 UR6, c[0x0][0x218] ;  /* 0x0000860000067ab9 */ /* 0x000fe20000000a00 */
[----:B-1----:R-:W-:Y:S01]  /*1520*/  ISETP.NE.AND P0, PT, R6, RZ, PT ;  /* 0x000000ff0600720c */ /* 0x002fe20003f05270 */
        /* <DEDUP_REMOVED lines=9> */
.L_x_1936:
[----:B------:R-:W-:Y:S05]  /*15c0*/  BSYNC B0 ;  /* 0x0000000000007941 */ /* 0x000fea0003800000 */
.L_x_1934:
        /* <DEDUP_REMOVED lines=16> */
.L_x_1938:
[----:B-1----:R-:W-:-:S04]  /*16d0*/  ISETP.NE.AND P5, PT, R6, RZ, PT ;  /* 0x000000ff0600720c */ /* 0x002fc80003fa5270 */
[----:B------:R-:W-:-:S05]  /*16e0*/  FSEL R3, R83, RZ, !P5 ;  /* 0x000000ff53037208 */ /* 0x000fca0006800000 */
[----:B------:R-:W-:-:S04]  /*16f0*/  FFMA.FTZ R80, R10, R84, R3 ;  /* 0x000000540a507223 */ /* 0x000fc80000010003 */
[----:B------:R-:W-:Y:S01]  /*1700*/  FADD.FTZ R3, R99, -R80 ;  /* 0x8000005063037221 */ /* 0x000fe20000010000 */
[----:B------:R-:W-:-:S03]  /*1710*/  @P4 PRMT R80, RZ, 0x7610, R20 ;  /* 0x00007610ff504816 */ /* 0x000fc60000000014 */
[----:B------:R-:W-:-:S04]  /*1720*/  FMUL.FTZ R3, R4, R3 ;  /* 0x0000000304037220 */ /* 0x000fc80000410000 */
[----:B------:R-:W-:Y:S02]  /*1730*/  @P4 FADD.FTZ R3, R3, R80 ;  /* 0x0000005003034221 */ /* 0x000fe40000010000 */
.L_x_1939:
[----:B------:R-:W-:Y:S05]  /*1740*/  BSYNC B0 ;  /* 0x0000000000007941 */ /* 0x000fea0003800000 */
.L_x_1937:
        /* <DEDUP_REMOVED lines=14> */
.L_x_1941:
[----:B-1----:R-:W-:Y:S02]  /*1830*/  ISETP.NE.AND P5, PT, R6, RZ, PT ;  /* 0x000000ff0600720c */ /* 0x002fe40003fa5270 */
[----:B------:R-:W-:Y:S02]  /*1840*/  @P4 PRMT R80, RZ, 0x5410, R21 ;  /* 0x00005410ff504816 */ /* 0x000fe40000000015 */
[----:B------:R-:W-:-:S05]  /*1850*/  FSEL R3, R83, RZ, !P5 ;  /* 0x000000ff53037208 */ /* 0x000fca0006800000 */
[----:B------:R-:W-:-:S04]  /*1860*/  FFMA.FTZ R3, R11, R84, R3 ;  /* 0x000000540b037223 */ /* 0x000fc80000010003 */
[----:B------:R-:W-:-:S04]  /*1870*/  FADD.FTZ R3, R104, -R3 ;  /* 0x8000000368037221 */ /* 0x000fc80000010000 */
[----:B------:R-:W-:-:S04]  /*1880*/  FMUL.FTZ R3, R4, R3 ;  /* 0x0000000304037220 */ /* 0x000fc80000410000 */
[----:B------:R-:W-:Y:S02]  /*1890*/  @P4 FADD.FTZ R3, R3, R80 ;  /* 0x0000005003034221 */ /* 0x000fe40000010000 */
.L_x_1942:
[----:B------:R-:W-:Y:S05]  /*18a0*/  BSYNC B0 ;  /* 0x0000000000007941 */ /* 0x000fea0003800000 */
.L_x_1940:
        /* <DEDUP_REMOVED lines=14> */
.L_x_1944:
[----:B-1----:R-:W-:-:S04]  /*1990*/  ISETP.NE.AND P5, PT, R6, RZ, PT ;  /* 0x000000ff0600720c */ /* 0x002fc80003fa5270 */
[----:B------:R-:W-:-:S05]  /*19a0*/  FSEL R3, R83, RZ, !P5 ;  /* 0x000000ff53037208 */ /* 0x000fca0006800000 */
[----:B------:R-:W-:-:S04]  /*19b0*/  FFMA.FTZ R80, R12, R84, R3 ;  /* 0x000000540c507223 */ /* 0x000fc80000010003 */
[----:B------:R-:W-:Y:S01]  /*19c0*/  FADD.FTZ R3, R105, -R80 ;  /* 0x8000005069037221 */ /* 0x000fe20000010000 */
[----:B------:R-:W-:-:S03]  /*19d0*/  @P4 PRMT R80, RZ, 0x7610, R21 ;  /* 0x00007610ff504816 */ /* 0x000fc60000000015 */
[----:B------:R-:W-:-:S04]  /*19e0*/  FMUL.FTZ R3, R4, R3 ;  /* 0x0000000304037220 */ /* 0x000fc80000410000 */
[----:B------:R-:W-:Y:S02]  /*19f0*/  @P4 FADD.FTZ R3, R3, R80 ;  /* 0x0000005003034221 */ /* 0x000fe40000010000 */
.L_x_1945:
[----:B------:R-:W-:Y:S05]  /*1a00*/  BSYNC B0 ;  /* 0x0000000000007941 */ /* 0x000fea0003800000 */
.L_x_1943:
        /* <DEDUP_REMOVED lines=14> */
.L_x_1947:
[----:B-1----:R-:W-:Y:S02]  /*1af0*/  ISETP.NE.AND P5, PT, R6, RZ, PT ;  /* 0x000000ff0600720c */ /* 0x002fe40003fa5270 */
[----:B------:R-:W-:Y:S02]  /*1b00*/  @P4 PRMT R80, RZ, 0x5410, R22 ;  /* 0x00005410ff504816 */ /* 0x000fe40000000016 */
[----:B------:R-:W-:-:S05]  /*1b10*/  FSEL R3, R83, RZ, !P5 ;  /* 0x000000ff53037208 */ /* 0x000fca0006800000 */
[----:B------:R-:W-:-:S04]  /*1b20*/  FFMA.FTZ R3, R13, R84, R3 ;  /* 0x000000540d037223 */ /* 0x000fc80000010003 */
[----:B------:R-:W-:-:S04]  /*1b30*/  FADD.FTZ R3, R106, -R3 ;  /* 0x800000036a037221 */ /* 0x000fc80000010000 */
[----:B------:R-:W-:-:S04]  /*1b40*/  FMUL.FTZ R3, R4, R3 ;  /* 0x0000000304037220 */ /* 0x000fc80000410000 */
[----:B------:R-:W-:Y:S02]  /*1b50*/  @P4 FADD.FTZ R3, R3, R80 ;  /* 0x0000005003034221 */ /* 0x000fe40000010000 */
.L_x_1948:
[----:B------:R-:W-:Y:S05]  /*1b60*/  BSYNC B0 ;  /* 0x0000000000007941 */ /* 0x000fea0003800000 */
.L_x_1946:
        /* <DEDUP_REMOVED lines=14> */
.L_x_1950:
[----:B-1----:R-:W-:-:S04]  /*1c50*/  ISETP.NE.AND P5, PT, R6, RZ, PT ;  /* 0x000000ff0600720c */ /* 0x002fc80003fa5270 */
[----:B------:R-:W-:-:S05]  /*1c60*/  FSEL R3, R83, RZ, !P5 ;  /* 0x000000ff53037208 */ /* 0x000fca0006800000 */
[----:B------:R-:W-:-:S04]  /*1c70*/  FFMA.FTZ R80, R14, R84, R3 ;  /* 0x000000540e507223 */ /* 0x000fc80000010003 */
[----:B------:R-:W-:Y:S01]  /*1c80*/  FADD.FTZ R3, R107, -R80 ;  /* 0x800000506b037221 */ /* 0x000fe20000010000 */
[----:B------:R-:W-:-:S03]  /*1c90*/  @P4 PRMT R80, RZ, 0x7610, R22 ;  /* 0x00007610ff504816 */ /* 0x000fc60000000016 */
[----:B------:R-:W-:-:S04]  /*1ca0*/  FMUL.FTZ R3, R4, R3 ;  /* 0x0000000304037220 */ /* 0x000fc80000410000 */
[----:B------:R-:W-:Y:S02]  /*1cb0*/  @P4 FADD.FTZ R3, R3, R80 ;  /* 0x0000005003034221 */ /* 0x000fe40000010000 */
.L_x_1951:
[----:B------:R-:W-:Y:S05]  /*1cc0*/  BSYNC B0 ;  /* 0x0000000000007941 */ /* 0x000fea0003800000 */
.L_x_1949:
        /* <DEDUP_REMOVED lines=14> */
.L_x_1953:
[----:B-1----:R-:W-:Y:S02]  /*1db0*/  ISETP.NE.AND P5, PT, R6, RZ, PT ;  /* 0x000000ff0600720c */ /* 0x002fe40003fa5270 */
[----:B------:R-:W-:Y:S02]  /*1dc0*/  @P4 PRMT R80, RZ, 0x5410, R23 ;  /* 0x00005410ff504816 */ /* 0x000fe40000000017 */
[----:B------:R-:W-:-:S05]  /*1dd0*/  FSEL R3, R83, RZ, !P5 ;  /* 0x000000ff53037208 */ /* 0x000fca0006800000 */
[----:B------:R-:W-:-:S04]  /*1de0*/  FFMA.FTZ R3, R15, R84, R3 ;  /* 0x000000540f037223 */ /* 0x000fc80000010003 */
[----:B------:R-:W-:-:S04]  /*1df0*/  FADD.FTZ R3, R108, -R3 ;  /* 0x800000036c037221 */ /* 0x000fc80000010000 */
[----:B------:R-:W-:-:S04]  /*1e00*/  FMUL.FTZ R3, R4, R3 ;  /* 0x0000000304037220 */ /* 0x000fc80000410000 */
[----:B------:R-:W-:Y:S02]  /*1e10*/  @P4 FADD.FTZ R3, R3, R80 ;  /* 0x0000005003034221 */ /* 0x000fe40000010000 */
.L_x_1954:
[----:B------:R-:W-:Y:S05]  /*1e20*/  BSYNC B0 ;  /* 0x0000000000007941 */ /* 0x000fea0003800000 */
.L_x_1952:
        /* <DEDUP_REMOVED lines=14> */
.L_x_1956:
[----:B-1----:R-:W-:-:S04]  /*1f10*/  ISETP.NE.AND P5, PT, R6, RZ, PT ;  /* 0x000000ff0600720c */ /* 0x002fc80003fa5270 */
[----:B------:R-:W-:-:S05]  /*1f20*/  FSEL R3, R83, RZ, !P5 ;  /* 0x000000ff53037208 */ /* 0x000fca0006800000 */
[----:B------:R-:W-:-:S04]  /*1f30*/  FFMA.FTZ R80, R88, R84, R3 ;  /* 0x0000005458507223 */ /* 0x000fc80000010003 */
[----:B------:R-:W-:Y:S01]  /*1f40*/  FADD.FTZ R3, R109, -R80 ;  /* 0x800000506d037221 */ /* 0x000fe20000010000 */
[----:B------:R-:W-:-:S03]  /*1f50*/  @P4 PRMT R80, RZ, 0x7610, R23 ;  /* 0x00007610ff504816 */ /* 0x000fc60000000017 */
[----:B------:R-:W-:-:S04]  /*1f60*/  FMUL.FTZ R3, R4, R3 ;  /* 0x0000000304037220 */ /* 0x000fc80000410000 */
[----:B------:R-:W-:Y:S02]  /*1f70*/  @P4 FADD.FTZ R3, R3, R80 ;  /* 0x0000005003034221 */ /* 0x000fe40000010000 */
.L_x_1957:
[----:B------:R-:W-:Y:S05]  /*1f80*/  BSYNC B0 ;  /* 0x0000000000007941 */ /* 0x000fea0003800000 */
.L_x_1955:
[----:B------:R-:W-:Y:S01]  /*1f90*/  @P3 FMUL.FTZ R80, R3, c[0x0][0x1ec] ;  /* 0x00007b0003503a20 */ /* 0x000fe20000410000 */
[----:B------:R-:W-:Y:S01]  /*1fa0*/  @P3 LOP3.LUT P5, RZ, R101, 0xff000000, RZ, 0xc0, !PT ;  /* 0xff00000065ff3812 */ /* 0x000fe200078ac0ff */
[----:B------:R-:W-:Y:S01]  /*1fb0*/  @P3 IMAD.MOV.U32 R87, RZ, RZ, 0x10 ;  /* 0x00000010ff573424 */ /* 0x000fe200078e00ff */
[----:B------:R-:W-:Y:S01]  /*1fc0*/  @P0 MOV R81, 0x10 ;  /* 0x0000001000510802 */ /* 0x000fe20000000f00 */
[----:B------:R-:W-:Y:S01]  /*1fd0*/  @P3 FMUL.FTZ R80, R80, c[0x0][0x1e8] ;  /* 0x00007a0050503a20 */ /* 0x000fe20000410000 */
[----:B------:R-:W-:Y:S01]  /*1fe0*/  @P0 F2FP.BF16.PACK_AB R85, RZ, R3 ;  /* 0x00000003ff55023e */ /* 0x000fe200000010ff */
[----:B------:R-:W-:Y:S03]  /*1ff0*/  BSSY B0, `(.L_x_1958) ;  /* 0x0000015000007945 */ /* 0x000fe60003800000 */
[----:B------:R-:W-:Y:S01]  /*2000*/  @P3 FSEL R86, R80, RZ, P5 ;  /* 0x000000ff50563208 */ /* 0x000fe20002800000 */
[----:B------:R-:W-:Y:S01]  /*2010*/  @P0 IMAD.WIDE.U32 R80, R2, R81, c[0x0][0x258] ;  /* 0x0000960002500625 */ /* 0x000fe200078e0051 */
[----:B------:R-:W-:-:S02]  /*2020*/  @P0 PRMT R75, R75, 0x5410, R85 ;  /* 0x000054104b4b0816 */ /* 0x000fc40000000055 */
[----:B------:R-:W-:Y:S01]  /*2030*/  @P3 F2FP.BF16.PACK_AB R86, RZ, R86 ;  /* 0x00000056ff56323e */ /* 0x000fe200000010ff */
[----:B------:R-:W-:Y:S02]  /*2040*/  @P3 IMAD.WIDE.U32 R2, R82, R87, c[0x0][0x248] ;  /* 0x0000920052023625 */ /* 0x000fe400078e0057 */
[----:B------:R0:W-:Y:S01]  /*2050*/  @P0 STG.E.128 [R80.64], R72 ;  /* 0x0000004850000986 */ /* 0x0001e2000c101d04 */
[----:B------:R-:W-:-:S05]  /*2060*/  @P3 PRMT R79, R79, 0x5410, R86 ;  /* 0x000054104f4f3816 */ /* 0x000fca0000000056 */
[----:B------:R0:W-:Y:S01]  /*2070*/  @P3 STG.E.128 [R2.64], R76 ;  /* 0x0000004c02003986 */ /* 0x0001e2000c101d04 */
[----:B------:R-:W-:Y:S05]  /*2080*/  @P2 BRA `(.L_x_1959) ;  /* 0x0000004000002947 */ /* 0x000fea0003800000 */
[----:B0-----:R-:W-:Y:S01]  /*2090*/  HFMA2.MMA R3, -RZ, RZ, 0, 0 ;  /* 0x00000000ff037435 */ /* 0x001fe200000001ff */
[----:B------:R-:W-:Y:S05]  /*20a0*/  @!P4 BRA `(.L_x_1960) ;  /* 0x000000900000c947 */ /* 0x000fea0003800000 */
[----:B------:R-:W-:Y:S01]  /*20b0*/  PRMT R3, RZ, 0x5410, R16 ;  /* 0x00005410ff037816 */ /* 0x000fe20000000010 */
[----:B------:R-:W-:Y:S05]  /*20c0*/  BRA `(.L_x_1960) ;  /* 0x0000007000007947 */ /* 0x000fea0003800000 */
.L_x_1959:
[----:B-1----:R-:W-:Y:S02]  /*20d0*/  ISETP.NE.AND P5, PT, R6, RZ, PT ;  /* 0x000000ff0600720c */ /* 0x002fe40003fa5270 */
[----:B0-----:R-:W-:Y:S02]  /*20e0*/  @P4 PRMT R2, RZ, 0x5410, R16 ;  /* 0x00005410ff024816 */ /* 0x001fe40000000010 */
[----:B------:R-:W-:-:S05]  /*20f0*/  FSEL R3, R83, RZ, !P5 ;  /* 0x000000ff53037208 */ /* 0x000fca0006800000 */
[----:B------:R-:W-:-:S04]  /*2100*/  FFMA.FTZ R3, R89, R84, R3 ;  /* 0x0000005459037223 */ /* 0x000fc80000010003 */
[----:B------:R-:W-:-:S04]  /*2110*/  FADD.FTZ R3, R110, -R3 ;  /* 0x800000036e037221 */ /* 0x000fc80000010000 */
[----:B------:R-:W-:-:S04]  /*2120*/  FMUL.FTZ R3, R4, R3 ;  /* 0x0000000304037220 */ /* 0x000fc80000410000 */
[----:B------:R-:W-:Y:S02]  /*2130*/  @P4 FADD.FTZ R3, R3, R2 ;  /* 0x0000000203034221 */ /* 0x000fe40000010000 */
.L_x_1960:
[----:B------:R-:W-:Y:S05]  /*2140*/  BSYNC B0 ;  /* 0x0000000000007941 */ /* 0x000fea0003800000 */
.L_x_1958:
        /* <DEDUP_REMOVED lines=14> */
.L_x_1962:
[----:B-1----:R-:W-:-:S04]  /*2230*/  ISETP.NE.AND P5, PT, R6, RZ, PT ;  /* 0x000000ff0600720c */ /* 0x002fc80003fa5270 */
[----:B------:R-:W-:-:S05]  /*2240*/  FSEL R3, R83, RZ, !P5 ;  /* 0x000000ff53037208 */ /* 0x000fca0006800000 */
[----:B------:R-:W-:-:S04]  /*2250*/  FFMA.FTZ R2, R92, R84, R3 ;  /* 0x000000545c027223 */ /* 0x000fc80000010003 */
[----:B------:R-:W-:Y:S01]  /*2260*/  FADD.FTZ R3, R111, -R2 ;  /* 0x800000026f037221 */ /* 0x000fe20000010000 */
[----:B------:R-:W-:-:S03]  /*2270*/  @P4 PRMT R2, RZ, 0x7610, R16 ;  /* 0x00007610ff024816 */ /* 0x000fc60000000010 */
[----:B------:R-:W-:-:S04]  /*2280*/  FMUL.FTZ R3, R4, R3 ;  /* 0x0000000304037220 */ /* 0x000fc80000410000 */
[----:B------:R-:W-:Y:S02]  /*2290*/  @P4 FADD.FTZ R3, R3, R2 ;  /* 0x0000000203034221 */ /* 0x000fe40000010000 */
.L_x_1963:
[----:B------:R-:W-:Y:S05]  /*22a0*/  BSYNC B0 ;  /* 0x0000000000007941 */ /* 0x000fea0003800000 */
.L_x_1961:
        /* <DEDUP_REMOVED lines=14> */
.L_x_1965:
[----:B-1----:R-:W-:Y:S02]  /*2390*/  ISETP.NE.AND P5, PT, R6, RZ, PT ;  /* 0x000000ff0600720c */ /* 0x002fe40003fa5270 */
[----:B------:R-:W-:Y:S02]  /*23a0*/  @P4 PRMT R2, RZ, 0x5410, R17 ;  /* 0x00005410ff024816 */ /* 0x000fe40000000011 */
[----:B------:R-:W-:-:S05]  /*23b0*/  FSEL R3, R83, RZ, !P5 ;  /* 0x000000ff53037208 */ /* 0x000fca0006800000 */
[----:B------:R-:W-:-:S04]  /*23c0*/  FFMA.FTZ R3, R93, R84, R3 ;  /* 0x000000545d037223 */ /* 0x000fc80000010003 */
[----:B------:R-:W-:-:S04]  /*23d0*/  FADD.FTZ R3, R112, -R3 ;  /* 0x8000000370037221 */ /* 0x000fc80000010000 */
[----:B------:R-:W-:-:S04]  /*23e0*/  FMUL.FTZ R3, R4, R3 ;  /* 0x0000000304037220 */ /* 0x000fc80000410000 */
[----:B------:R-:W-:Y:S02]  /*23f0*/  @P4 FADD.FTZ R3, R3, R2 ;  /* 0x0000000203034221 */ /* 0x000fe40000010000 */
.L_x_1966:
[----:B------:R-:W-:Y:S05]  /*2400*/  BSYNC B0 ;  /* 0x0000000000007941 */ /* 0x000fea0003800000 */
.L_x_1964:
        /* <DEDUP_REMOVED lines=14> */
.L_x_1968:
[----:B-1----:R-:W-:-:S04]  /*24f0*/  ISETP.NE.AND P5, PT, R6, RZ, PT ;  /* 0x000000ff0600720c */ /* 0x002fc80003fa5270 */
[----:B------:R-:W-:-:S05]  /*2500*/  FSEL R3, R83, RZ, !P5 ;  /* 0x000000ff53037208 */ /* 0x000fca0006800000 */
[----:B------:R-:W-:-:S04]  /*2510*/  FFMA.FTZ R2, R94, R84, R3 ;  /* 0x000000545e027223 */ /* 0x000fc80000010003 */
[----:B------:R-:W-:Y:S01]  /*2520*/  FADD.FTZ R3, R113, -R2 ;  /* 0x8000000271037221 */ /* 0x000fe20000010000 */
[----:B------:R-:W-:-:S03]  /*2530*/  @P4 PRMT R2, RZ, 0x7610, R17 ;  /* 0x00007610ff024816 */ /* 0x000fc60000000011 */
[----:B------:R-:W-:-:S04]  /*2540*/  FMUL.FTZ R3, R4, R3 ;  /* 0x0000000304037220 */ /* 0x000fc80000410000 */
[----:B------:R-:W-:Y:S02]  /*2550*/  @P4 FADD.FTZ R3, R3, R2 ;  /* 0x0000000203034221 */ /* 0x000fe40000010000 */
.L_x_1969:
[----:B------:R-:W-:Y:S05]  /*2560*/  BSYNC B0 ;  /* 0x0000000000007941 */ /* 0x000fea0003800000 */
.L_x_1967:
        /* <DEDUP_REMOVED lines=14> */
.L_x_1971:
[----:B-1----:R-:W-:Y:S02]  /*2650*/  ISETP.NE.AND P5, PT, R6, RZ, PT ;  /* 0x000000ff0600720c */ /* 0x002fe40003fa5270 */
[----:B------:R-:W-:Y:S02]  /*2660*/  @P4 PRMT R2, RZ, 0x5410, R18 ;  /* 0x00005410ff024816 */ /* 0x000fe40000000012 */
[----:B------:R-:W-:-:S05]  /*2670*/  FSEL R3, R83, RZ, !P5 ;  /* 0x000000ff53037208 */ /* 0x000fca0006800000 */
[----:B------:R-:W-:-:S04]  /*2680*/  FFMA.FTZ R3, R95, R84, R3 ;  /* 0x000000545f037223 */ /* 0x000fc80000010003 */
[----:B------:R-:W-:-:S04]  /*2690*/  FADD.FTZ R3, R114, -R3 ;  /* 0x8000000372037221 */ /* 0x000fc80000010000 */
[----:B------:R-:W-:-:S04]  /*26a0*/  FMUL.FTZ R3, R4, R3 ;  /* 0x0000000304037220 */ /* 0x000fc80000410000 */
[----:B------:R-:W-:Y:S02]  /*26b0*/  @P4 FADD.FTZ R3, R3, R2 ;  /* 0x0000000203034221 */ /* 0x000fe40000010000 */
.L_x_1972:
[----:B------:R-:W-:Y:S05]  /*26c0*/  BSYNC B0 ;  /* 0x0000000000007941 */ /* 0x000fea0003800000 */
.L_x_1970:
        /* <DEDUP_REMOVED lines=14> */
.L_x_1974:
[----:B-1----:R-:W-:-:S04]  /*27b0*/  ISETP.NE.AND P5, PT, R6, RZ, PT ;  /* 0x000000ff0600720c */ /* 0x002fc80003fa5270 */
[----:B------:R-:W-:-:S05]  /*27c0*/  FSEL R3, R83, RZ, !P5 ;  /* 0x000000ff53037208 */ /* 0x000fca0006800000 */
[----:B------:R-:W-:-:S04]  /*27d0*/  FFMA.FTZ R2, R96, R84, R3 ;  /* 0x0000005460027223 */ /* 0x000fc80000010003 */
[----:B------:R-:W-:Y:S01]  /*27e0*/  FADD.FTZ R3, R115, -R2 ;  /* 0x8000000273037221 */ /* 0x000fe20000010000 */
[----:B------:R-:W-:-:S03]  /*27f0*/  @P4 PRMT R2, RZ, 0x7610, R18 ;  /* 0x00007610ff024816 */ /* 0x000fc60000000012 */
[----:B------:R-:W-:-:S04]  /*2800*/  FMUL.FTZ R3, R4, R3 ;  /* 0x0000000304037220 */ /* 0x000fc80000410000 */
[----:B------:R-:W-:Y:S02]  /*2810*/  @P4 FADD.FTZ R3, R3, R2 ;  /* 0x0000000203034221 */ /* 0x000fe40000010000 */
.L_x_1975:
[----:B------:R-:W-:Y:S05]  /*2820*/  BSYNC B0 ;  /* 0x0000000000007941 */ /* 0x000fea0003800000 */
.L_x_1973:
        /* <DEDUP_REMOVED lines=14> */
.L_x_1977:
[----:B-1----:R-:W-:Y:S02]  /*2910*/  ISETP.NE.AND P5, PT, R6, RZ, PT ;  /* 0x000000ff0600720c */ /* 0x002fe40003fa5270 */
[----:B------:R-:W-:Y:S02]  /*2920*/  @P4 PRMT R2, RZ, 0x5410, R19 ;  /* 0x00005410ff024816 */ /* 0x000fe40000000013 */
[----:B------:R-:W-:-:S05]  /*2930*/  FSEL R3, R83, RZ, !P5 ;  /* 0x000000ff53037208 */ /* 0x000fca0006800000 */
[----:B------:R-:W-:-:S04]  /*2940*/  FFMA.FTZ R3, R97, R84, R3 ;  /* 0x0000005461037223 */ /* 0x000fc80000010003 */
[----:B------:R-:W-:-:S04]  /*2950*/  FADD.FTZ R3, R116, -R3 ;  /* 0x8000000374037221 */ /* 0x000fc80000010000 */
[----:B------:R-:W-:-:S04]  /*2960*/  FMUL.FTZ R3, R4, R3 ;  /* 0x0000000304037220 */ /* 0x000fc80000410000 */
[----:B------:R-:W-:Y:S02]  /*2970*/  @P4 FADD.FTZ R3, R3, R2 ;  /* 0x0000000203034221 */ /* 0x000fe40000010000 */
.L_x_1978:
[----:B------:R-:W-:Y:S05]  /*2980*/  BSYNC B0 ;  /* 0x0000000000007941 */ /* 0x000fea0003800000 */
.L_x_1976:
        /* <DEDUP_REMOVED lines=14> */
.L_x_1980:
[----:B-1----:R-:W-:Y:S02]  /*2a70*/  ISETP.NE.AND P2, PT, R6, RZ, PT ;  /* 0x000000ff0600720c */ /* 0x002fe40003f45270 */
[----:B------:R-:W-:Y:S02]  /*2a80*/  @P4 PRMT R2, RZ, 0x7610, R19 ;  /* 0x00007610ff024816 */ /* 0x000fe40000000013 */
[----:B------:R-:W-:-:S05]  /*2a90*/  FSEL R83, R83, RZ, !P2 ;  /* 0x000000ff53537208 */ /* 0x000fca0005000000 */
[----:B------:R-:W-:-:S04]  /*2aa0*/  FFMA.FTZ R84, R118, R84, R83 ;  /* 0x0000005476547223 */ /* 0x000fc80000010053 */
[----:B------:R-:W-:-:S04]  /*2ab0*/  FADD.FTZ R3, R117, -R84 ;  /* 0x8000005475037221 */ /* 0x000fc80000010000 */
[----:B------:R-:W-:-:S04]  /*2ac0*/  FMUL.FTZ R3, R4, R3 ;  /* 0x0000000304037220 */ /* 0x000fc80000410000 */
[----:B------:R-:W-:Y:S02]  /*2ad0*/  @P4 FADD.FTZ R3, R3, R2 ;  /* 0x0000000203034221 */ /* 0x000fe40000010000 */
.L_x_1981:
[----:B------:R-:W-:Y:S05]  /*2ae0*/  BSYNC B0 ;  /* 0x0000000000007941 */ /* 0x000fea0003800000 */
.L_x_1979:
[----:B------:R-:W-:Y:S01]  /*2af0*/  @P3 FMUL.FTZ R2, R3, c[0x0][0x1ec] ;  /* 0x00007b0003023a20 */ /* 0x000fe20000410000 */
[----:B------:R-:W-:Y:S01]  /*2b00*/  @P3 LOP3.LUT P2, RZ, R91, 0xff000000, RZ, 0xc0, !PT ;  /* 0xff0000005bff3812 */ /* 0x000fe2000784c0ff */
[----:B------:R-:W-:Y:S01]  /*2b10*/  @P3 IMAD.MOV.U32 R83, RZ, RZ, 0x10 ;  /* 0x00000010ff533424 */ /* 0x000fe200078e00ff */
[----:B------:R-:W-:Y:S01]  /*2b20*/  @P0 MOV R81, 0x10 ;  /* 0x0000001000510802 */ /* 0x000fe20000000f00 */
[----:B------:R-:W-:Y:S01]  /*2b30*/  @P3 FMUL.FTZ R2, R2, c[0x0][0x1e8] ;  /* 0x00007a0002023a20 */ /* 0x000fe20000410000 */
[----:B------:R-:W-:Y:S02]  /*2b40*/  @P3 IADD3 R82, R82, 0x80, RZ ;  /* 0x0000008052523810 */ /* 0x000fe40007ffe0ff */
[----:B------:R-:W-:Y:S01]  /*2b50*/  @P0 F2FP.BF16.PACK_AB R4, RZ, R3 ;  /* 0x00000003ff04023e */ /* 0x000fe200000010ff */
[----:B------:R-:W-:Y:S01]  /*2b60*/  @P0 IMAD.WIDE.U32 R80, R0, R81, c[0x0][0x258] ;  /* 0x0000960000500625 */ /* 0x000fe200078e0051 */
        /* <DEDUP_REMOVED lines=9> */
[----:B01----:R-:W-:Y:S01]  /*2c00*/  @P1 CALL.REL.NOINC `(.L_x_1928) ;  /* 0x0000001000001944 */ /* 0x003fe20003c00000 */
[----:B------:R-:W-:Y:S05]  /*2c10*/  BRA `(.L_x_1982) ;  /* 0xffffd70000007947 */ /* 0x000fea000383ffff */
.L_x_1928:
        /* <DEDUP_REMOVED lines=17> */
.L_x_1932:
[----:B------:R-:W-:Y:S01]  /*2d30*/  IMAD.MOV.U32 R102, RZ, RZ, R87 ;  /* 0x000000ffff667224 */ /* 0x000fe200078e0057 */
[----:B------:R-:W-:Y:S01]  /*2d40*/  MOV R85, 0x10 ;  /* 0x0000001000557802 */ /* 0x000fe20000000f00 */
[----:B------:R-:W-:Y:S01]  /*2d50*/  IMAD.MOV.U32 R86, RZ, RZ, 0x1f ;  /* 0x0000001fff567424 */ /* 0x000fe200078e00ff */
[----:B------:R-:W-:-:S02]  /*2d60*/  MOV R83, 0xffffffff ;  /* 0xffffffff00537802 */ /* 0x000fc40000000f00 */
[----:B------:R-:W-:Y:S02]  /*2d70*/  MOV R80, 0x2d90 ;  /* 0x00002d9000507802 */ /* 0x000fe40000000f00 */
[----:B-1----:R-:W-:Y:S05]  /*2d80*/  CALL.REL.NOINC `($__internal_53_$__cuda_sm70_shflsync_down_p) ;  /* 0x0000046000007944 */ /* 0x002fea0003c00000 */
[----:B-1----:R-:W-:Y:S01]  /*2d90*/  IMAD.MOV.U32 R122, RZ, RZ, R83 ;  /* 0x000000ffff7a7224 */ /* 0x002fe200078e0053 */
[----:B0-----:R-:W-:Y:S05]  /*2da0*/  BRA `(.L_x_1983) ;  /* 0xffffe3f000007947 */ /* 0x001fea000383ffff */
.L_x_1933:
[----:B------:R-:W-:Y:S01]  /*2db0*/  HFMA2.MMA R86, -RZ, RZ, 0, 1.847743988037109375e-06 ;  /* 0x0000001fff567435 */ /* 0x000fe200000001ff */
[----:B------:R-:W-:Y:S01]  /*2dc0*/  MOV R102, R84 ;  /* 0x0000005400667202 */ /* 0x000fe20000000f00 */
[----:B------:R-:W-:Y:S01]  /*2dd0*/  IMAD.MOV.U32 R85, RZ, RZ, 0x10 ;  /* 0x00000010ff557424 */ /* 0x000fe200078e00ff */
[----:B------:R-:W-:Y:S01]  /*2de0*/  MOV R80, 0x2e10 ;  /* 0x00002e1000507802 */ /* 0x000fe20000000f00 */
[----:B------:R-:W-:Y:S02]  /*2df0*/  IMAD.MOV.U32 R83, RZ, RZ, -0x1 ;  /* 0xffffffffff537424 */ /* 0x000fe400078e00ff */
[----:B012---:R-:W-:Y:S05]  /*2e00*/  CALL.REL.NOINC `($__internal_53_$__cuda_sm70_shflsync_down_p) ;  /* 0x000003e000007944 */ /* 0x007fea0003c00000 */
[----:B------:R-:W-:Y:S01]  /*2e10*/  FADD.FTZ R87, R122, R87 ;  /* 0x000000577a577221 */ /* 0x000fe20000010000 */
[----:B0-----:R-:W-:Y:S01]  /*2e20*/  MOV R85, 0x8 ;  /* 0x0000000800557802 */ /* 0x001fe20000000f00 */
[----:B-1----:R-:W-:Y:S01]  /*2e30*/  FADD.FTZ R84, R84, R83 ;  /* 0x0000005354547221 */ /* 0x002fe20000010000 */
[----:B------:R-:W-:Y:S01]  /*2e40*/  MOV R83, 0xffffffff ;  /* 0xffffffff00537802 */ /* 0x000fe20000000f00 */
[----:B------:R-:W-:Y:S01]  /*2e50*/  IMAD.MOV.U32 R86, RZ, RZ, 0x1f ;  /* 0x0000001fff567424 */ /* 0x000fe200078e00ff */
[----:B------:R-:W-:Y:S01]  /*2e60*/  MOV R80, 0x2e90 ;  /* 0x00002e9000507802 */ /* 0x000fe20000000f00 */
[----:B------:R-:W-:-:S02]  /*2e70*/  IMAD.MOV.U32 R102, RZ, RZ, R87 ;  /* 0x000000ffff667224 */ /* 0x000fc400078e0057 */
[----:B------:R-:W-:Y:S05]  /*2e80*/  CALL.REL.NOINC `($__internal_53_$__cuda_sm70_shflsync_down_p) ;  /* 0x0000036000007944 */ /* 0x000fea0003c00000 */
[----:B0-----:R-:W-:Y:S01]  /*2e90*/  HFMA2.MMA R85, -RZ, RZ, 0, 4.76837158203125e-07 ;  /* 0x00000008ff557435 */ /* 0x001fe200000001ff */
[----:B-1----:R-:W-:Y:S01]  /*2ea0*/  MOV R122, R83 ;  /* 0x00000053007a7202 */ /* 0x002fe20000000f00 */
[----:B------:R-:W-:Y:S01]  /*2eb0*/  IMAD.MOV.U32 R102, RZ, RZ, R84 ;  /* 0x000000ffff667224 */ /* 0x000fe200078e0054 */
[----:B------:R-:W-:Y:S01]  /*2ec0*/  MOV R83, 0xffffffff ;  /* 0xffffffff00537802 */ /* 0x000fe20000000f00 */
[----:B------:R-:W-:Y:S01]  /*2ed0*/  IMAD.MOV.U32 R86, RZ, RZ, 0x1f ;  /* 0x0000001fff567424 */ /* 0x000fe200078e00ff */
[----:B------:R-:W-:-:S02]  /*2ee0*/  MOV R80, 0x2f00 ;  /* 0x00002f0000507802 */ /* 0x000fc40000000f00 */
[----:B------:R-:W-:Y:S05]  /*2ef0*/  CALL.REL.NOINC `($__internal_53_$__cuda_sm70_shflsync_down_p) ;  /* 0x000002f000007944 */ /* 0x000fea0003c00000 */
[----:B------:R-:W-:Y:S01]  /*2f00*/  FADD.FTZ R87, R122, R87 ;  /* 0x000000577a577221 */ /* 0x000fe20000010000 */
[----:B0-----:R-:W-:Y:S01]  /*2f10*/  HFMA2.MMA R86, -RZ, RZ, 0, 1.847743988037109375e-06 ;  /* 0x0000001fff567435 */ /* 0x001fe200000001ff */
[----:B-1----:R-:W-:Y:S01]  /*2f20*/  FADD.FTZ R84, R84, R83 ;  /* 0x0000005354547221 */ /* 0x002fe20000010000 */
[----:B------:R-:W-:Y:S01]  /*2f30*/  MOV R80, 0x2f80 ;  /* 0x00002f8000507802 */ /* 0x000fe20000000f00 */
[----:B------:R-:W-:Y:S01]  /*2f40*/  IMAD.MOV.U32 R85, RZ, RZ, 0x4 ;  /* 0x00000004ff557424 */ /* 0x000fe200078e00ff */
[----:B------:R-:W-:Y:S01]  /*2f50*/  MOV R102, R87 ;  /* 0x0000005700667202 */ /* 0x000fe20000000f00 */
[----:B------:R-:W-:-:S02]  /*2f60*/  IMAD.MOV.U32 R83, RZ, RZ, -0x1 ;  /* 0xffffffffff537424 */ /* 0x000fc400078e00ff */
[----:B------:R-:W-:Y:S05]  /*2f70*/  CALL.REL.NOINC `($__internal_53_$__cuda_sm70_shflsync_down_p) ;  /* 0x0000027000007944 */ /* 0x000fea0003c00000 */
[----:B0-----:R-:W-:Y:S01]  /*2f80*/  HFMA2.MMA R86, -RZ, RZ, 0, 1.847743988037109375e-06 ;  /* 0x0000001fff567435 */ /* 0x001fe200000001ff */
[----:B-1----:R-:W-:Y:S01]  /*2f90*/  IMAD.MOV.U32 R122, RZ, RZ, R83 ;  /* 0x000000ffff7a7224 */ /* 0x002fe200078e0053 */
[----:B------:R-:W-:Y:S01]  /*2fa0*/  MOV R102, R84 ;  /* 0x0000005400667202 */ /* 0x000fe20000000f00 */
[----:B------:R-:W-:Y:S01]  /*2fb0*/  IMAD.MOV.U32 R85, RZ, RZ, 0x4 ;  /* 0x00000004ff557424 */ /* 0x000fe200078e00ff */
[----:B------:R-:W-:Y:S01]  /*2fc0*/  MOV R80, 0x2ff0 ;  /* 0x00002ff000507802 */ /* 0x000fe20000000f00 */
[----:B------:R-:W-:-:S02]  /*2fd0*/  IMAD.MOV.U32 R83, RZ, RZ, -0x1 ;  /* 0xffffffffff537424 */ /* 0x000fc400078e00ff */
[----:B------:R-:W-:Y:S05]  /*2fe0*/  CALL.REL.NOINC `($__internal_53_$__cuda_sm70_shflsync_down_p) ;  /* 0x0000020000007944 */ /* 0x000fea0003c00000 */
        /* <DEDUP_REMOVED lines=8> */
[----:B0-----:R-:W-:Y:S01]  /*3070*/  HFMA2.MMA R85, -RZ, RZ, 0, 1.1920928955078125e-07 ;  /* 0x00000002ff557435 */ /* 0x001fe200000001ff */
        /* <DEDUP_REMOVED lines=21> */
[----:B-1----:R-:W-:Y:S01]  /*31d0*/  MOV R122, R83 ;  /* 0x00000053007a7202 */ /* 0x002fe20000000f00 */
[----:B0-----:R-:W-:Y:S05]  /*31e0*/  BRA `(.L_x_1984) ;  /* 0xffffe0d000007947 */ /* 0x001fea000383ffff */
        .weak           $__internal_53_$__cuda_sm70_shflsync_down_p
        .type           $__internal_53_$__cuda_sm70_shflsync_down_p,@function
        .size           $__internal_53_$__cuda_sm70_shflsync_down_p,(.L_x_6855 - $__internal_53_$__cuda_sm70_shflsync_down_p)
$__internal_53_$__cuda_sm70_shflsync_down_p:
[----:B------:R-:W-:Y:S01]  /*31f0*/  HFMA2.MMA R81, -RZ, RZ, 0, 0 ;  /* 0x00000000ff517435 */ /* 0x000fe200000001ff */
[----:B------:R-:W-:Y:S04]  /*3200*/  WARPSYNC R83 ;  /* 0x0000005300007348 */ /* 0x000fe80003800000 */
[----:B------:R0:W1:Y:S01]  /*3210*/  SHFL.DOWN PT, R83, R102, R85, R86 ;  /* 0x0800005566537389 */ /* 0x00006200000e0056 */
[----:B------:R-:W-:Y:S05]  /*3220*/  RET.REL.NODEC R80 `(_ZN10layer_norm13ln_bwd_kernelINS_13Kernel_traitsIf13__nv_bfloat16S2_S2_fjLj2048ELj1ELj1ELj4ELj16ENS_18Kernel_traits_baseILj2048EfS2_S2_S2_fjLj128EEEEELb1ELb0ELb1ELb1EEEvNS_9BwdParamsE) ;  /* 0xffffcdd050007950 */ /* 0x000fea0003c3ffff */
.L_x_1985:
        /* <DEDUP_REMOVED lines=13> */
.L_x_6855:


//--------------------- .text._ZN10layer_norm13ln_bwd_kernelINS_13Kernel_traitsIf13__nv_bfloat16S2_S2_fjLj2048ELj1ELj1ELj4ELj16ENS_18Kernel_traits_baseILj2048EfS2_S2_S2_fjLj128EEEEELb1ELb1ELb0ELb0EEEvNS_9BwdParamsE --------------------------
	.section	.text._ZN10layer_norm13ln_bwd_kernelINS_13Kernel_traitsIf13__nv_bfloat16S2_S2_fjLj2048ELj1ELj1ELj4ELj16ENS_18Kernel_traits_baseILj2048EfS2_S2_S2_fjLj128EEEEELb1ELb1ELb0ELb0EEEvNS_9BwdParamsE,"ax",@progbits
	.sectioninfo	@"SHI_REGISTERS=163"
	.align	128
        .global         _ZN10layer_norm13ln_bwd_kernelINS_13Kernel_traitsIf13__nv_bfloat16S2_S2_fjLj2048ELj1ELj1ELj4ELj16ENS_18Kernel_traits_baseILj2048EfS2_S2_S2_fjLj128EEEEELb1ELb1ELb0ELb0EEEvNS_9BwdParamsE
        .type           _ZN10layer_norm13ln_bwd_kernelINS_13Kernel_traitsIf13__nv_bfloat16S2_S2_fjLj2048ELj1ELj1ELj4ELj16ENS_18Kernel_traits_baseILj2048EfS2_S2_S2_fjLj128EEEEELb1ELb1ELb0ELb0EEEvNS_9BwdParamsE,@function
        .size           _ZN10layer_norm13ln_bwd_kernelINS_13Kernel_traitsIf13__nv_bfloat16S2_S2_fjLj2048ELj1ELj1ELj4ELj16ENS_18Kernel_traits_baseILj2048EfS2_S2_S2_fjLj128EEEEELb1ELb1ELb0ELb0EEEvNS_9BwdParamsE,(.L_x_6856 - _ZN10layer_norm13ln_bwd_kernelINS_13Kernel_traitsIf13__nv_bfloat16S2_S2_fjLj2048ELj1ELj1ELj4ELj16ENS_18Kernel_traits_baseILj2048EfS2_S2_S2_fjLj128EEEEELb1ELb1ELb0ELb0EEEvNS_9BwdParamsE)
        .other          _ZN10layer_norm13ln_bwd_kernelINS_13Kernel_traitsIf13__nv_bfloat16S2_S2_fjLj2048ELj1ELj1ELj4ELj16ENS_18Kernel_traits_baseILj2048EfS2_S2_S2_fjLj128EEEEELb1ELb1ELb0ELb0EEEvNS_9BwdParamsE,@"STO_CUDA_ENTRY STV_DEFAULT"
_ZN10layer_norm13ln_bwd_kernelINS_13Kernel_traitsIf13__nv_bfloat16S2_S2_fjLj2048ELj1ELj1ELj4ELj16ENS_18Kernel_traits_baseILj2048EfS2_S2_S2_fjLj128EEEEELb1ELb1ELb0ELb0EEEvNS_9BwdParamsE:
.text._ZN10layer_norm13ln_bwd_kernelINS_13Kernel_traitsIf13__nv_bfloat16S2_S2_fjLj2048ELj1ELj1ELj4ELj16ENS_18Kernel_traits_baseILj2048EfS2_S2_S2_fjLj128EEEEELb1ELb1ELb0ELb0EEEvNS_9BwdParamsE:
        /* <DEDUP_REMOVED lines=57> */
.L_x_1997:
        /* <DEDUP_REMOVED lines=12> */
[----:B------:R-:W-:-:S04]  /*0450*/  SHF.R.S32.HI R115, RZ, 0x1f, R114 ;  /* 0x0000001fff737819 */ /* 0x000fc80000011472 */
[----:B------:R-:W-:Y:S02]  /*0460*/  LEA.HI R115, R115, R114, RZ, 0x3 ;  /* 0x0000007273737211 */ /* 0x000fe400078f18ff */
[----:B------:R-:W-:Y:S01]  /*0470*/  LOP3.LUT R114, R4, 0x7f, RZ, 0xc0, !PT ;  /* 0x0000007f04727812 */ /* 0x000fe200078ec0ff */
[----:B------:R-:W-:Y:S01]  /*0480*/  BSSY B0, `(.L_x_1987) ;  /* 0x0000060000007945 */ /* 0x000fe20003800000 */
[----:B0-----:R-:W-:Y:S02]  /*0490*/  ISETP.NE.AND P4, PT, R2, RZ, PT ;  /* 0x000000ff0200720c */ /* 0x001fe40003f85270 */
[----:B------:R-:W-:Y:S01]  /*04a0*/  LEA.HI.SX32 R121, R115, R114, 0x1d ;  /* 0x0000007273797211 */ /* 0x000fe200078feaff */
[----:B------:R-:W-:Y:S01]  /*04b0*/  CS2R R146, SRZ ;  /* 0x0000000000927805 */ /* 0x000fe2000001ff00 */
[----:B------:R-:W-:Y:S02]  /*04c0*/  LOP3.LUT P5, RZ, R0, 0xff, RZ, 0xc0, !PT ;  /* 0x000000ff00ff7812 */ /* 0x000fe400078ac0ff */
[----:B------:R-:W-:-:S02]  /*04d0*/  SHF.R.U32.HI R136, RZ, 0x5, R4 ;  /* 0x00000005ff887819 */ /* 0x000fc40000011604 */
[----:B------:R-:W-:Y:S02]  /*04e0*/  MOV R148, R121 ;  /* 0x0000007900947202 */ /* 0x000fe40000000f00 */
[----:B--2---:R-:W-:Y:S01]  /*04f0*/  FSEL R141, R110, RZ, !P4 ;  /* 0x000000ff6e8d7208 */ /* 0x004fe20006000000 */
[----:B------:R-:W-:Y:S05]  /*0500*/  @!P2 BRA `(.L_x_1988) ;  /* 0x000005700000a947 */ /* 0x000fea0003800000 */
[----:B-1----:R-:W-:Y:S01]  /*0510*/  LEA R12, P1, R121, c[0x0][0x188], 0x4 ;  /* 0x00006200790c7a11 */ /* 0x002fe200078220ff */
        /* <DEDUP_REMOVED lines=13> */
[----:B--2---:R-:W-:-:S05]  /*05f0*/  PRMT R108, RZ, 0x5410, R12 ;  /* 0x00005410ff6c7816 */ /* 0x004fca000000000c */
[----:B------:R-:W-:Y:S01]  /*0600*/  FADD.FTZ R119, -R141, R108 ;  /* 0x0000006c8d777221 */ /* 0x000fe20000010100 */
[----:B------:R-:W-:Y:S02]  /*0610*/  PRMT R110, RZ, 0x5410, R13 ;  /* 0x00005410ff6e7816 */ /* 0x000fe4000000000d */
[----:B---3--:R-:W-:Y:S01]  /*0620*/  PRMT R5, RZ, 0x5410, R8 ;  /* 0x00005410ff057816 */ /* 0x008fe20000000008 */
[----:B-----5:R-:W-:Y:S01]  /*0630*/  FMUL.FTZ R119, R122, R119 ;  /* 0x000000777a777220 */ /* 0x020fe20000410000 */
[----:B------:R-:W-:Y:S02]  /*0640*/  PRMT R12, RZ, 0x7610, R12 ;  /* 0x00007610ff0c7816 */ /* 0x000fe4000000000c */
[----:B------:R-:W-:Y:S01]  /*0650*/  PRMT R146, RZ, 0x5410, R14 ;  /* 0x00005410ff927816 */ /* 0x000fe2000000000e */
[----:B------:R-:W-:Y:S02]  /*0660*/  FADD.FTZ R64, R64, R5 ;  /* 0x0000000540407221 */ /* 0x000fe40000010000 */
[----:B------:R-:W-:-:S02]  /*0670*/  FFMA.FTZ R48, R119, R5, R48 ;  /* 0x0000000577307223 */ /* 0x000fc40000010030 */
[----:B------:R-:W-:Y:S02]  /*0680*/  FMUL.FTZ R118, R16, R5 ;  /* 0x0000000510767220 */ /* 0x000fe40000410000 */
[C---:B------:R-:W-:Y:S02]  /*0690*/  FADD.FTZ R5, -R141.reuse, R110 ;  /* 0x0000006e8d057221 */ /* 0x040fe40000010100 */
[C---:B0-----:R-:W-:Y:S01]  /*06a0*/  FADD.FTZ R7, -R141.reuse, R12 ;  /* 0x0000000c8d077221 */ /* 0x041fe20000010100 */
[----:B------:R-:W-:Y:S01]  /*06b0*/  PRMT R8, RZ, 0x7610, R8 ;  /* 0x00007610ff087816 */ /* 0x000fe20000000008 */
[C---:B------:R-:W-:Y:S02]  /*06c0*/  FMUL.FTZ R116, R122.reuse, R5 ;  /* 0x000000057a747220 */ /* 0x040fe40000410000 */
[----:B------:R-:W-:Y:S02]  /*06d0*/  FMUL.FTZ R120, R122, R7 ;  /* 0x000000077a787220 */ /* 0x000fe40000410000 */
[----:B------:R-:W-:Y:S01]  /*06e0*/  FADD.FTZ R5, -R141, R146 ;  /* 0x000000928d057221 */ /* 0x000fe20000010100 */
[----:B------:R-:W-:Y:S01]  /*06f0*/  PRMT R112, RZ, 0x7610, R13 ;  /* 0x00007610ff707816 */ /* 0x000fe2000000000d */
[----:B------:R-:W-:Y:S01]  /*0700*/  FADD.FTZ R65, R65, R8 ;  /* 0x0000000841417221 */ /* 0x000fe20000010000 */
[----:B------:R-:W-:Y:S01]  /*0710*/  PRMT R148, RZ, 0x7610, R14 ;  /* 0x00007610ff947816 */ /* 0x000fe2000000000e */
[-C--:B------:R-:W-:Y:S01]  /*0720*/  FFMA.FTZ R49, R120, R8.reuse, R49 ;  /* 0x0000000878317223 */ /* 0x080fe20000010031 */
[----:B------:R-:W-:Y:S01]  /*0730*/  PRMT R13, RZ, 0x5410, R9 ;  /* 0x00005410ff0d7816 */ /* 0x000fe20000000009 */
[----:B------:R-:W-:-:S02]  /*0740*/  FMUL.FTZ R117, R17, R8 ;  /* 0x0000000811757220 */ /* 0x000fc40000410000 */
[----:B------:R-:W-:Y:S02]  /*0750*/  FMUL.FTZ R14, R122, R5 ;  /* 0x000000057a0e7220 */ /* 0x000fe40000410000 */
[----:B------:R-:W-:Y:S02]  /*0760*/  FADD.FTZ R8, RZ, R118 ;  /* 0x00000076ff087221 */ /* 0x000fe40000010000 */
[----:B------:R-:W-:Y:S01]  /*0770*/  FFMA.FTZ R5, R119, R118, RZ ;  /* 0x0000007677057223 */ /* 0x000fe200000100ff */
[----:B------:R-:W-:Y:S01]  /*0780*/  PRMT R152, RZ, 0x5410, R15 ;  /* 0x00005410ff987816 */ /* 0x000fe2000000000f */
[----:B------:R-:W-:Y:S01]  /*0790*/  FADD.FTZ R66, R66, R13 ;  /* 0x0000000d42427221 */ /* 0x000fe20000010000 */
[----:B------:R-:W-:Y:S01]  /*07a0*/  PRMT R6, RZ, 0x7610, R15 ;  /* 0x00007610ff067816 */ /* 0x000fe2000000000f */
[----:B------:R-:W-:Y:S01]  /*07b0*/  FFMA.FTZ R50, R116, R13, R50 ;  /* 0x0000000d74327223 */ /* 0x000fe20000010032 */
[----:B------:R-:W-:Y:S01]  /*07c0*/  PRMT R114, RZ, 0x7610, R9 ;  /* 0x00007610ff727816 */ /* 0x000fe20000000009 */
[----:B------:R-:W-:-:S02]  /*07d0*/  FADD.FTZ R7, -R141, R148 ;  /* 0x000000948d077221 */ /* 0x000fc40000010100 */
[----:B------:R-:W-:Y:S02]  /*07e0*/  FADD.FTZ R15, -R141, R112 ;  /* 0x000000708d0f7221 */ /* 0x000fe40000010100 */
[----:B------:R-:W-:Y:S02]  /*07f0*/  FMUL.FTZ R13, R18, R13 ;  /* 0x0000000d120d7220 */ /* 0x000fe40000410000 */
[----:B------:R-:W-:Y:S02]  /*0800*/  FADD.FTZ R8, R8, R117 ;  /* 0x0000007508087221 */ /* 0x000fe40000010000 */
[----:B------:R-:W-:Y:S01]  /*0810*/  FFMA.FTZ R5, R120, R117, R5 ;  /* 0x0000007578057223 */ /* 0x000fe20000010005 */
[--C-:B------:R-:W-:Y:S02]  /*0820*/  PRMT R9, RZ, 0x5410, R10.reuse ;  /* 0x00005410ff097816 */ /* 0x100fe4000000000a */
[----:B------:R-:W-:Y:S01]  /*0830*/  PRMT R150, RZ, 0x7610, R10 ;  /* 0x00007610ff967816 */ /* 0x000fe2000000000a */
[----:B------:R-:W-:-:S02]  /*0840*/  FMUL.FTZ R10, R122, R7 ;  /* 0x000000077a0a7220 */ /* 0x000fc40000410000 */
[----:B------:R-:W-:Y:S02]  /*0850*/  FMUL.FTZ R15, R122, R15 ;  /* 0x0000000f7a0f7220 */ /* 0x000fe40000410000 */
[----:B------:R-:W-:Y:S02]  /*0860*/  FMUL.FTZ R12, R19, R114 ;  /* 0x00000072130c7220 */ /* 0x000fe40000410000 */
[----:B------:R-:W-:Y:S02]  /*0870*/  FADD.FTZ R7, R8, R13 ;  /* 0x0000000d08077221 */ /* 0x000fe40000010000 */
[----:B------:R-:W-:Y:S01]  /*0880*/  FFMA.FTZ R5, R116, R13, R5 ;  /* 0x0000000d74057223 */ /* 0x000fe20000010005 */
[--C-:B------:R-:W-:Y:S01]  /*0890*/  PRMT R111, RZ, 0x5410, R11.reuse ;  /* 0x00005410ff6f7816 */ /* 0x100fe2000000000b */
[----:B------:R-:W-:Y:S01]  /*08a0*/  FADD.FTZ R109, -R141, R152 ;  /* 0x000000988d6d7221 */ /* 0x000fe20000010100 */
[----:B------:R-:W-:Y:S01]  /*08b0*/  PRMT R108, RZ, 0x7610, R11 ;  /* 0x00007610ff6c7816 */ /* 0x000fe2000000000b */
        /* <DEDUP_REMOVED lines=18> */
[----:B------:R-:W-:Y:S01]  /*09e0*/  FFMA.FTZ R109, R8, R7, R109 ;  /* 0x00000007086d7223 */ /* 0x000fe2000001006d */
[----:B------:R-:W-:Y:S01]  /*09f0*/  IADD3 R148, R121, 0x80, RZ ;  /* 0x0000008079947810 */ /* 0x000fe20007ffe0ff */
        /* <DEDUP_REMOVED lines=8> */
.L_x_1988:
[----:B-1----:R-:W-:Y:S05]  /*0a80*/  BSYNC B0 ;  /* 0x0000000000007941 */ /* 0x002fea0003800000 */
.L_x_1987:
        /* <DEDUP_REMOVED lines=18> */
[----:B0-----:R-:W-:Y:S02]  /*0bb0*/  PRMT R124, RZ, 0x5410, R108 ;  /* 0x00005410ff7c7816 */ /* 0x001fe4000000006c */
[--C-:B------:R-:W-:Y:S02]  /*0bc0*/  PRMT R130, RZ, 0x5410, R110.reuse ;  /* 0x00005410ff827816 */ /* 0x100fe4000000006e */
[----:B------:R-:W-:Y:S01]  /*0bd0*/  PRMT R110, RZ, 0x7610, R110 ;  /* 0x00007610ff6e7816 */ /* 0x000fe2000000006e */
[C---:B------:R-:W-:Y:S01]  /*0be0*/  FADD.FTZ R125, -R141.reuse, R126 ;  /* 0x0000007e8d7d7221 */ /* 0x040fe20000010100 */
[----:B------:R-:W-:Y:S01]  /*0bf0*/  PRMT R108, RZ, 0x7610, R108 ;  /* 0x00007610ff6c7816 */ /* 0x000fe2000000006c */
[C---:B------:R-:W-:Y:S01]  /*0c00*/  FADD.FTZ R131, -R141.reuse, R128 ;  /* 0x000000808d837221 */ /* 0x040fe20000010100 */
[----:B---3--:R-:W-:Y:S01]  /*0c10*/  PRMT R109, RZ, 0x5410, R112 ;  /* 0x00005410ff6d7816 */ /* 0x008fe20000000070 */
[C---:B------:R-:W-:Y:S01]  /*0c20*/  FADD.FTZ R123, -R141.reuse, R124 ;  /* 0x0000007c8d7b7221 */ /* 0x040fe20000010100 */
[--C-:B------:R-:W-:Y:S01]  /*0c30*/  PRMT R129, RZ, 0x5410, R113.reuse ;  /* 0x00005410ff817816 */ /* 0x100fe20000000071 */
[C---:B------:R-:W-:Y:S01]  /*0c40*/  FADD.FTZ R135, -R141.reuse, R110 ;  /* 0x0000006e8d877221 */ /* 0x040fe20000010100 */
[----:B------:R-:W-:Y:S01]  /*0c50*/  PRMT R110, RZ, 0x7610, R113 ;  /* 0x00007610ff6e7816 */ /* 0x000fe20000000071 */
[C---:B-----5:R-:W-:Y:S01]  /*0c60*/  FMUL.FTZ R125, R122.reuse, R125 ;  /* 0x0000007d7a7d7220 */ /* 0x060fe20000410000 */
[--C-:B------:R-:W-:Y:S01]  /*0c70*/  PRMT R132, RZ, 0x5410, R111.reuse ;  /* 0x00005410ff847816 */ /* 0x100fe2000000006f */
[C---:B------:R-:W-:Y:S01]  /*0c80*/  FMUL.FTZ R128, R122.reuse, R131 ;  /* 0x000000837a807220 */ /* 0x040fe20000410000 */
[----:B------:R-:W-:Y:S01]  /*0c90*/  PRMT R134, RZ, 0x7610, R111 ;  /* 0x00007610ff867816 */ /* 0x000fe2000000006f */
[----:B------:R-:W-:Y:S01]  /*0ca0*/  FADD.FTZ R111, -R141, R108 ;  /* 0x0000006c8d6f7221 */ /* 0x000fe20000010100 */
[----:B------:R-:W-:Y:S01]  /*0cb0*/  PRMT R112, RZ, 0x7610, R112 ;  /* 0x00007610ff707816 */ /* 0x000fe20000000070 */
[----:B------:R-:W-:-:S02]  /*0cc0*/  FMUL.FTZ R123, R122, R123 ;  /* 0x0000007b7a7b7220 */ /* 0x000fc40000410000 */
[----:B------:R-:W-:Y:S02]  /*0cd0*/  FMUL.FTZ R126, R40, R109 ;  /* 0x0000006d287e7220 */ /* 0x000fe40000410000 */
[----:B------:R-:W-:Y:S02]  /*0ce0*/  FADD.FTZ R133, -R141, R130 ;  /* 0x000000828d857221 */ /* 0x000fe40000010100 */
        /* <DEDUP_REMOVED lines=11> */
[----:B------:R-:W-:Y:S02]  /*0da0*/  FFMA.FTZ R56, R123, R109, R56 ;  /* 0x0000006d7b387223 */ /* 0x000fe40000010038 */
[----:B------:R-:W-:Y:S02]  /*0db0*/  FADD.FTZ R109, R110, R127 ;  /* 0x0000007f6e6d7221 */ /* 0x000fe40000010000 */
[----:B------:R-:W-:Y:S01]  /*0dc0*/  FFMA.FTZ R146, R124, R127, R146 ;  /* 0x0000007f7c927223 */ /* 0x000fe20000010092 */
[----:B------:R-:W-:Y:S01]  /*0dd0*/  PRMT R113, RZ, 0x5410, R114 ;  /* 0x00005410ff717816 */ /* 0x000fe20000000072 */
[----:B------:R-:W-:Y:S02]  /*0de0*/  FADD.FTZ R110, R109, R130 ;  /* 0x000000826d6e7221 */ /* 0x000fe40000010000 */
[----:B------:R-:W-:Y:S01]  /*0df0*/  FFMA.FTZ R146, R125, R130, R146 ;  /* 0x000000827d927223 */ /* 0x000fe20000010092 */
[----:B------:R-:W-:Y:S01]  /*0e00*/  PRMT R114, RZ, 0x7610, R114 ;  /* 0x00007610ff727816 */ /* 0x000fe20000000072 */
[----:B------:R-:W-:-:S02]  /*0e10*/  FADD.FTZ R139, -R141, R132 ;  /* 0x000000848d8b7221 */ /* 0x000fc40000010100 */
[----:B------:R-:W-:Y:S02]  /*0e20*/  FMUL.FTZ R131, R122, R133 ;  /* 0x000000857a837220 */ /* 0x000fe40000410000 */
[----:B------:R-:W-:Y:S02]  /*0e30*/  FMUL.FTZ R132, R44, R113 ;  /* 0x000000712c847220 */ /* 0x000fe40000410000 */
[----:B------:R-:W-:Y:S02]  /*0e40*/  FADD.FTZ R109, R110, R129 ;  /* 0x000000816e6d7221 */ /* 0x000fe40000010000 */
[----:B------:R-:W-:Y:S01]  /*0e50*/  FFMA.FTZ R146, R128, R129, R146 ;  /* 0x0000008180927223 */ /* 0x000fe20000010092 */
[----:B------:R-:W-:Y:S01]  /*0e60*/  PRMT R149, RZ, 0x5410, R115 ;  /* 0x00005410ff957816 */ /* 0x000fe20000000073 */
[----:B------:R-:W-:Y:S02]  /*0e70*/  FADD.FTZ R141, -R141, R134 ;  /* 0x000000868d8d7221 */ /* 0x000fe40000010100 */
[----:B------:R-:W-:-:S02]  /*0e80*/  FMUL.FTZ R134, R122, R135 ;  /* 0x000000877a867220 */ /* 0x000fc40000410000 */
[----:B------:R-:W-:Y:S02]  /*0e90*/  FMUL.FTZ R133, R45, R114 ;  /* 0x000000722d857220 */ /* 0x000fe40000410000 */
[----:B------:R-:W-:Y:S02]  /*0ea0*/  FADD.FTZ R110, R109, R132 ;  /* 0x000000846d6e7221 */ /* 0x000fe40000010000 */
[----:B------:R-:W-:Y:S01]  /*0eb0*/  FFMA.FTZ R146, R131, R132, R146 ;  /* 0x0000008483927223 */ /* 0x000fe20000010092 */
[----:B------:R-:W-:Y:S01]  /*0ec0*/  PRMT R108, RZ, 0x7610, R115 ;  /* 0x00007610ff6c7816 */ /* 0x000fe20000000073 */
        /* <DEDUP_REMOVED lines=20> */
.L_x_1990:
[----:B------:R-:W-:Y:S05]  /*1010*/  BSYNC B0 ;  /* 0x0000000000007941 */ /* 0x000fea0003800000 */
.L_x_1989:
[----:B------:R-:W-:Y:S01]  /*1020*/  HFMA2.MMA R141, -RZ, RZ, 1.875, 0 ;  /* 0x3f800000ff8d7435 */ /* 0x000fe200000001ff */
[----:B------:R-:W-:Y:S02]  /*1030*/  LOP3.LUT R148, R136, 0x7fffffc, RZ, 0xc0, !PT ;  /* 0x07fffffc88947812 */ /* 0x000fe400078ec0ff */
[----:B------:R-:W-:-:S02]  /*1040*/  LOP3.LUT P1, RZ, R4, 0x1f, RZ, 0xc0, !PT ;  /* 0x0000001f04ff7812 */ /* 0x000fc4000782c0ff */
[----:B------:R-:W-:Y:S02]  /*1050*/  @!P5 IADD3 R148, R148, 0x4, RZ ;  /* 0x000000049494d810 */ /* 0x000fe40007ffe0ff */
[----:B-----5:R-:W-:Y:S01]  /*1060*/  @P0 PRMT R141, RZ, 0x5410, R137 ;  /* 0x00005410ff8d0816 */ /* 0x020fe20000000089 */
[----:B------:R-:W-:Y:S06]  /*1070*/  BRA.DIV ~URZ, `(.L_x_1991) ;  /* 0x000017327f007947 */ /* 0x000fec000b800000 */
[----:B------:R0:W1:Y:S02]  /*1080*/  SHFL.DOWN PT, R110, R147, 0x10, 0x1f ;  /* 0x0a001f00936e7f89 */ /* 0x00006400000e0000 */
.L_x_2000:
        /* <DEDUP_REMOVED lines=18> */
.L_x_2001:
        /* <DEDUP_REMOVED lines=24> */
[----:B------:R-:W-:Y:S01]  /*1330*/  ISETP.NE.U32.AND P0, PT, RZ, c[0x0][0x218], PT ;  /* 0x00008600ff007a0c */ /* 0x000fe20003f05070 */
[----:B------:R-:W-:Y:S01]  /*1340*/  HFMA2.MMA R155, -RZ, RZ, 0, 0 ;  /* 0x00000000ff9b7435 */ /* 0x000fe200000001ff */
[----:B------:R-:W-:Y:S02]  /*1350*/  FSEL R112, R136, RZ, !P4 ;  /* 0x000000ff88707208 */ /* 0x000fe40006000000 */
[----:B------:R-:W-:Y:S02]  /*1360*/  ISETP.NE.AND.EX P1, PT, RZ, c[0x0][0x21c], PT, P0 ;  /* 0x00008700ff007a0c */ /* 0x000fe40003f25300 */
[----:B------:R-:W-:Y:S01]  /*1370*/  ISETP.NE.U32.AND P0, PT, RZ, c[0x0][0x258], PT ;  /* 0x00009600ff007a0c */ /* 0x000fe20003f05070 */
[-CC-:B------:R-:W-:Y:S01]  /*1380*/  FFMA.FTZ R113, R119, R137.reuse, R112.reuse ;  /* 0x0000008977717223 */ /* 0x180fe20000010070 */
[----:B------:R-:W-:Y:S01]  /*1390*/  LOP3.LUT P5, RZ, R144, 0xff0000, RZ, 0xc0, !PT ;  /* 0x00ff000090ff7812 */ /* 0x000fe200078ac0ff */
[-CC-:B------:R-:W-:Y:S01]  /*13a0*/  FFMA.FTZ R114, R116, R137.reuse, R112.reuse ;  /* 0x0000008974727223 */ /* 0x180fe20000010070 */
[----:B------:R-:W-:Y:S01]  /*13b0*/  ISETP.NE.AND.EX P0, PT, RZ, c[0x0][0x25c], PT, P0 ;  /* 0x00009700ff007a0c */ /* 0x000fe20003f05300 */
[----:B------:R-:W-:Y:S01]  /*13c0*/  FADD.FTZ R113, R118, -R113 ;  /* 0x8000007176717221 */ /* 0x000fe20000010000 */
[----:B------:R-:W-:Y:S01]  /*13d0*/  LOP3.LUT P6, RZ, R145, 0xff000000, RZ, 0xc0, !PT ;  /* 0xff00000091ff7812 */ /* 0x000fe200078cc0ff */
[----:B------:R-:W-:-:S02]  /*13e0*/  FFMA.FTZ R148, R14, R137, R112 ;  /* 0x000000890e947223 */ /* 0x000fc40000010070 */
[----:B------:R-:W-:Y:S02]  /*13f0*/  FMUL.FTZ R156, R122, R113 ;  /* 0x000000717a9c7220 */ /* 0x000fe40000410000 */
[----:B------:R-:W-:Y:S01]  /*1400*/  @P1 PRMT R113, RZ, 0x5410, R96 ;  /* 0x00005410ff711816 */ /* 0x000fe20000000060 */
[----:B------:R-:W-:Y:S02]  /*1410*/  FADD.FTZ R115, R13, -R114 ;  /* 0x800000720d737221 */ /* 0x000fe40000010000 */
[----:B------:R-:W-:Y:S02]  /*1420*/  FADD.FTZ R147, R11, -R148 ;  /* 0x800000940b937221 */ /* 0x000fe40000010000 */
[----:B------:R-:W-:Y:S01]  /*1430*/  @P1 FADD.FTZ R156, R156, R113 ;  /* 0x000000719c9c1221 */ /* 0x000fe20000010000 */
[----:B------:R-:W-:Y:S01]  /*1440*/  @P1 PRMT R113, RZ, 0x5410, R97 ;  /* 0x00005410ff711816 */ /* 0x000fe20000000061 */
[C---:B------:R-:W-:Y:S02]  /*1450*/  FMUL.FTZ R148, R122.reuse, R115 ;  /* 0x000000737a947220 */ /* 0x040fe40000410000 */
[----:B------:R-:W-:-:S02]  /*1460*/  FMUL.FTZ R114, R122, R147 ;  /* 0x000000937a727220 */ /* 0x000fc40000410000 */
[----:B------:R-:W-:Y:S01]  /*1470*/  @P1 FADD.FTZ R148, R148, R113 ;  /* 0x0000007194941221 */ /* 0x000fe20000010000 */
[----:B------:R-:W-:Y:S01]  /*1480*/  @P1 PRMT R113, RZ, 0x5410, R98 ;  /* 0x00005410ff711816 */ /* 0x000fe20000000062 */
[-CC-:B------:R-:W-:Y:S02]  /*1490*/  FFMA.FTZ R150, R120, R137.reuse, R112.reuse ;  /* 0x0000008978967223 */ /* 0x180fe40000010070 */
[--C-:B------:R-:W-:Y:S01]  /*14a0*/  FFMA.FTZ R152, R10, R137, R112.reuse ;  /* 0x000000890a987223 */ /* 0x100fe20000010070 */
[----:B------:R-:W-:Y:S01]  /*14b0*/  @P0 F2FP.BF16.PACK_AB R115, RZ, R148 ;  /* 0x00000094ff73023e */ /* 0x000fe200000010ff */
[----:B------:R-:W-:Y:S01]  /*14c0*/  @P1 FADD.FTZ R114, R114, R113 ;  /* 0x0000007172721221 */ /* 0x000fe20000010000 */
[----:B------:R-:W-:Y:S01]  /*14d0*/  @P0 F2FP.BF16.PACK_AB R113, RZ, R156 ;  /* 0x0000009cff71023e */ /* 0x000fe200000010ff */
[----:B------:R-:W-:Y:S01]  /*14e0*/  FMUL.FTZ R156, R156, R141 ;  /* 0x0000008d9c9c7220 */ /* 0x000fe20000410000 */
[----:B------:R-:W-:Y:S01]  /*14f0*/  @P0 PRMT R105, R115, 0x7610, R105 ;  /* 0x0000761073690816 */ /* 0x000fe20000000069 */
[----:B------:R-:W-:Y:S01]  /*1500*/  FFMA.FTZ R115, R15, R137, R112 ;  /* 0x000000890f737223 */ /* 0x000fe20000010070 */
[----:B------:R-:W-:Y:S01]  /*1510*/  @P0 PRMT R104, R113, 0x7610, R104 ;  /* 0x0000761071680816 */ /* 0x000fe20000000068 */
[----:B------:R-:W-:Y:S01]  /*1520*/  FADD.FTZ R113, R117, -R150 ;  /* 0x8000009675717221 */ /* 0x000fe20000010000 */
[----:B------:R-:W-:Y:S01]  /*1530*/  @P0 F2FP.BF16.PACK_AB R147, RZ, R114 ;  /* 0x00000072ff93023e */ /* 0x000fe200000010ff */
[----:B------:R-:W-:-:S02]  /*1540*/  FADD.FTZ R115, R12, -R115 ;  /* 0x800000730c737221 */ /* 0x000fc40000010000 */
[----:B------:R-:W-:Y:S01]  /*1550*/  FMUL.FTZ R160, R122, R113 ;  /* 0x000000717aa07220 */ /* 0x000fe20000410000 */
[----:B------:R-:W-:Y:S01]  /*1560*/  @P1 PRMT R113, RZ, 0x7610, R96 ;  /* 0x00007610ff711816 */ /* 0x000fe20000000060 */
[----:B------:R-:W-:Y:S01]  /*1570*/  FFMA.FTZ R150, R8, R137, R112 ;  /* 0x0000008908967223 */ /* 0x000fe20000010070 */
[----:B------:R-:W-:Y:S01]  /*1580*/  @P0 PRMT R106, R147, 0x7610, R106 ;  /* 0x00007610936a0816 */ /* 0x000fe2000000006a */
[----:B------:R-:W-:Y:S02]  /*1590*/  FMUL.FTZ R158, R122, R115 ;  /* 0x000000737a9e7220 */ /* 0x000fe40000410000 */
[----:B------:R-:W-:Y:S01]  /*15a0*/  @P1 FADD.FTZ R160, R160, R113 ;  /* 0x00000071a0a01221 */ /* 0x000fe20000010000 */
[----:B------:R-:W-:Y:S01]  /*15b0*/  @P1 PRMT R113, RZ, 0x7610, R97 ;  /* 0x00007610ff711816 */ /* 0x000fe20000000061 */
[----:B------:R-:W-:Y:S02]  /*15c0*/  FADD.FTZ R147, R7, -R150 ;  /* 0x8000009607937221 */ /* 0x000fe40000010000 */
[----:B------:R-:W-:Y:S01]  /*15d0*/  FFMA.FTZ R115, R5, R137, R112 ;  /* 0x0000008905737223 */ /* 0x000fe20000010070 */
[----:B------:R-:W-:Y:S01]  /*15e0*/  @P0 F2FP.BF16.PACK_AB R112, RZ, R160 ;  /* 0x000000a0ff70023e */ /* 0x000fe200000010ff */
[----:B------:R-:W-:Y:S01]  /*15f0*/  @P1 FADD.FTZ R158, R158, R113 ;  /* 0x000000719e9e1221 */ /* 0x000fe20000010000 */
[----:B------:R-:W-:Y:S01]  /*1600*/  @P1 PRMT R113, RZ, 0x5410, R99 ;  /* 0x00005410ff711816 */ /* 0x000fe20000000063 */
[----:B------:R-:W-:Y:S01]  /*1610*/  FMUL.FTZ R150, R122, R147 ;  /* 0x000000937a967220 */ /* 0x000fe20000410000 */
[----:B------:R-:W-:Y:S01]  /*1620*/  @P0 PRMT R104, R104, 0x5410, R112 ;  /* 0x0000541068680816 */ /* 0x000fe20000000070 */
[----:B------:R-:W-:Y:S01]  /*1630*/  FADD.FTZ R115, R6, -R115 ;  /* 0x8000007306737221 */ /* 0x000fe20000010000 */
[----:B------:R-:W-:Y:S01]  /*1640*/  MOV R112, R144 ;  /* 0x0000009000707202 */ /* 0x000fe20000000f00 */
[----:B------:R-:W-:-:S02]  /*1650*/  @P1 FADD.FTZ R150, R150, R113 ;  /* 0x0000007196961221 */ /* 0x000fc40000010000 */
[----:B------:R-:W-:Y:S02]  /*1660*/  FADD.FTZ R113, R9, -R152 ;  /* 0x8000009809717221 */ /* 0x000fe40000010000 */
[C---:B------:R-:W-:Y:S01]  /*1670*/  FMUL.FTZ R154, R122.reuse, R115 ;  /* 0x000000737a9a7220 */ /* 0x040fe20000410000 */
[----:B------:R-:W-:Y:S01]  /*1680*/  @P0 F2FP.BF16.PACK_AB R147, RZ, R150 ;  /* 0x00000096ff93023e */ /* 0x000fe200000010ff */
[----:B------:R-:W-:Y:S01]  /*1690*/  FMUL.FTZ R152, R122, R113 ;  /* 0x000000717a987220 */ /* 0x000fe20000410000 */
[----:B------:R-:W-:Y:S01]  /*16a0*/  @P1 PRMT R113, RZ, 0x7610, R98 ;  /* 0x00007610ff711816 */ /* 0x000fe20000000062 */
[-C--:B------:R-:W-:Y:S01]  /*16b0*/  FMUL.FTZ R160, R160, R141.reuse ;  /* 0x0000008da0a07220 */ /* 0x080fe20000410000 */
[----:B------:R-:W-:Y:S01]  /*16c0*/  @P0 PRMT R107, R147, 0x7610, R107 ;  /* 0x00007610936b0816 */ /* 0x000fe2000000006b */
[----:B------:R-:W-:Y:S01]  /*16d0*/  HFMA2.MMA R147, -RZ, RZ, 0, 0 ;  /* 0x00000000ff937435 */ /* 0x000fe200000001ff */
[----:B------:R-:W-:Y:S02]  /*16e0*/  FMUL.FTZ R148, R148, R141 ;  /* 0x0000008d94947220 */ /* 0x000fe40000410000 */
[----:B------:R-:W-:Y:S01]  /*16f0*/  @P1 FADD.FTZ R152, R152, R113 ;  /* 0x0000007198981221 */ /* 0x000fe20000010000 */
[----:B------:R-:W-:Y:S01]  /*1700*/  @P1 PRMT R113, RZ, 0x7610, R99 ;  /* 0x00007610ff711816 */ /* 0x000fe20000000063 */
[----:B------:R-:W-:-:S02]  /*1710*/  FMUL.FTZ R160, R160, c[0x0][0x1e8] ;  /* 0x00007a00a0a07a20 */ /* 0x000fc40000410000 */
[-C--:B------:R-:W-:Y:S01]  /*1720*/  FMUL.FTZ R153, R114, R141.reuse ;  /* 0x0000008d72997220 */ /* 0x080fe20000410000 */
        /* <DEDUP_REMOVED lines=14> */
[-C--:B------:R-:W-:Y:S02]  /*1810*/  FMUL.FTZ R151, R150, R141.reuse ;  /* 0x0000008d96977220 */ /* 0x080fe40000410000 */
[----:B------:R2:W-:Y:S01]  /*1820*/  @P0 STG.E.128 [R112.64], R104 ;  /* 0x0000006870000986 */ /* 0x0005e2000c101d04 */
[----:B------:R-:W-:Y:S01]  /*1830*/  LOP3.LUT P0, RZ, R144, 0xff00, RZ, 0xc0, !PT ;  /* 0x0000ff0090ff7812 */ /* 0x000fe2000780c0ff */
[----:B------:R-:W-:Y:S02]  /*1840*/  FMUL.FTZ R150, R154, R141 ;  /* 0x0000008d9a967220 */ /* 0x000fe40000410000 */
[----:B------:R-:W-:Y:S02]  /*1850*/  FMUL.FTZ R153, R153, c[0x0][0x1e8] ;  /* 0x00007a0099997a20 */ /* 0x000fe40000410000 */
[----:B------:R-:W-:-:S02]  /*1860*/  FMUL.FTZ R152, R152, c[0x0][0x1e8] ;  /* 0x00007a0098987a20 */ /* 0x000fc40000410000 */
[----:B------:R-:W-:Y:S02]  /*1870*/  FMUL.FTZ R151, R151, c[0x0][0x1e8] ;  /* 0x00007a0097977a20 */ /* 0x000fe40000410000 */
[----:B------:R-:W-:Y:S02]  /*1880*/  FMUL.FTZ R150, R150, c[0x0][0x1e8] ;  /* 0x00007a0096967a20 */ /* 0x000fe40000410000 */
[----:B------:R-:W-:Y:S01]  /*1890*/  FMUL.FTZ R114, R30, R151 ;  /* 0x000000971e727220 */ /* 0x000fe20000410000 */
[--C-:B--2---:R-:W-:Y:S02]  /*18a0*/  @P1 PRMT R112, RZ, 0x5410, R108.reuse ;  /* 0x00005410ff701816 */ /* 0x104fe4000000006c */
[----:B------:R-:W-:-:S03]  /*18b0*/  @P0 PRMT R108, RZ, 0x7610, R108 ;  /* 0x00007610ff6c0816 */ /* 0x000fc6000000006c */
[----:B------:R-:W-:Y:S02]  /*18c0*/  @P1 FMUL.FTZ R147, R115, R112 ;  /* 0x0000007073931220 */ /* 0x000fe40000410000 */
[----:B------:R-:W-:Y:S02]  /*18d0*/  @P0 FMUL.FTZ R156, R160, R108 ;  /* 0x0000006ca09c0220 */ /* 0x000fe40000410000 */
[----:B------:R-:W-:Y:S02]  /*18e0*/  FMUL.FTZ R108, R24, R115 ;  /* 0x00000073186c7220 */ /* 0x000fe40000410000 */
[----:B------:R-:W-:Y:S02]  /*18f0*/  FMUL.FTZ R115, R148, c[0x0][0x1e8] ;  /* 0x00007a0094737a20 */ /* 0x000fe40000410000 */
[----:B------:R-:W-:Y:S01]  /*1900*/  CS2R R148, SRZ ;  /* 0x0000000000947805 */ /* 0x000fe2000001ff00 */
[----:B------:R-:W-:Y:S01]  /*1910*/  FSEL R113, R108, RZ, P1 ;  /* 0x000000ff6c717208 */ /* 0x000fe20000800000 */
[----:B------:R-:W-:Y:S01]  /*1920*/  FMUL.FTZ R112, R27, R158 ;  /* 0x0000009e1b707220 */ /* 0x000fe20000410000 */
[----:B------:R-:W-:Y:S01]  /*1930*/  LOP3.LUT P1, RZ, R144, 0xff000000, RZ, 0xc0, !PT ;  /* 0xff00000090ff7812 */ /* 0x000fe2000782c0ff */
[----:B------:R-:W-:Y:S01]  /*1940*/  FADD.FTZ R80, R80, R147 ;  /* 0x0000009350507221 */ /* 0x000fe20000010000 */
[----:B------:R-:W-:Y:S01]  /*1950*/  @P5 PRMT R108, RZ, 0x5410, R109 ;  /* 0x00005410ff6c5816 */ /* 0x000fe2000000006d */
[----:B------:R-:W-:-:S04]  /*1960*/  FADD.FTZ R81, R81, R156 ;  /* 0x0000009c51517221 */ /* 0x000fc80000010000 */
[----:B------:R-:W-:Y:S02]  /*1970*/  @P5 FMUL.FTZ R149, R115, R108 ;  /* 0x0000006c73955220 */ /* 0x000fe40000410000 */
[----:B------:R-:W-:Y:S02]  /*1980*/  FMUL.FTZ R108, R25, R160 ;  /* 0x000000a0196c7220 */ /* 0x000fe40000410000 */
[----:B------:R-:W-:Y:S02]  /*1990*/  FADD.FTZ R82, R82, R149 ;  /* 0x0000009552527221 */ /* 0x000fe40000010000 */
[----:B------:R-:W-:Y:S02]  /*19a0*/  @P1 PRMT R109, RZ, 0x7610, R109 ;  /* 0x00007610ff6d1816 */ /* 0x000fe4000000006d */
[----:B------:R-:W-:Y:S02]  /*19b0*/  FSEL R108, R108, RZ, P0 ;  /* 0x000000ff6c6c7208 */ /* 0x000fe40000000000 */
[C---:B------:R-:W-:Y:S01]  /*19c0*/  LOP3.LUT P0, RZ, R145.reuse, 0xff, RZ, 0xc0, !PT ;  /* 0x000000ff91ff7812 */ /* 0x040fe2000780c0ff */
[----:B------:R-:W-:Y:S01]  /*19d0*/  @P1 FMUL.FTZ R148, R158, R109 ;  /* 0x0000006d9e941220 */ /* 0x000fe20000410000 */
[----:B------:R-:W-:Y:S01]  /*19e0*/  FSEL R158, R112, RZ, P1 ;  /* 0x000000ff709e7208 */ /* 0x000fe20000800000 */
[----:B------:R-:W-:Y:S01]  /*19f0*/  FMUL.FTZ R109, R26, R115 ;  /* 0x000000731a6d7220 */ /* 0x000fe20000410000 */
[----:B------:R-:W-:Y:S01]  /*1a00*/  F2FP.BF16.PACK_AB R112, R108, R113 ;  /* 0x000000716c70723e */ /* 0x000fe200000010ff */
[----:B------:R-:W-:Y:S01]  /*1a10*/  FMUL.FTZ R108, R28, R153 ;  /* 0x000000991c6c7220 */ /* 0x000fe20000410000 */
[----:B------:R-:W-:Y:S01]  /*1a20*/  LOP3.LUT P1, RZ, R145, 0xff00, RZ, 0xc0, !PT ;  /* 0x0000ff0091ff7812 */ /* 0x000fe2000782c0ff */
[----:B------:R-:W-:Y:S01]  /*1a30*/  FMUL.FTZ R115, R31, R150 ;  /* 0x000000961f737220 */ /* 0x000fe20000410000 */
[----:B------:R-:W-:Y:S01]  /*1a40*/  FSEL R109, R109, RZ, P5 ;  /* 0x000000ff6d6d7208 */ /* 0x000fe20002800000 */
[----:B------:R-:W-:Y:S01]  /*1a50*/  FADD.FTZ R83, R83, R148 ;  /* 0x0000009453537221 */ /* 0x000fe20000010000 */
[----:B------:R-:W-:-:S02]  /*1a60*/  LOP3.LUT P5, RZ, R145, 0xff0000, RZ, 0xc0, !PT ;  /* 0x00ff000091ff7812 */ /* 0x000fc400078ac0ff */
[----:B------:R-:W-:Y:S01]  /*1a70*/  F2FP.BF16.PACK_AB R113, R158, R109 ;  /* 0x0000006d9e71723e */ /* 0x000fe200000010ff */
[----:B------:R-:W-:Y:S01]  /*1a80*/  FMUL.FTZ R109, R29, R152 ;  /* 0x000000981d6d7220 */ /* 0x000fe20000410000 */
[----:B------:R-:W-:Y:S02]  /*1a90*/  FSEL R108, R108, RZ, P0 ;  /* 0x000000ff6c6c7208 */ /* 0x000fe40000000000 */
[----:B------:R-:W-:Y:S02]  /*1aa0*/  FSEL R154, R114, RZ, P5 ;  /* 0x000000ff729a7208 */ /* 0x000fe40002800000 */
[----:B------:R-:W-:Y:S02]  /*1ab0*/  FSEL R109, R109, RZ, P1 ;  /* 0x000000ff6d6d7208 */ /* 0x000fe40000800000 */
[----:B------:R-:W-:Y:S02]  /*1ac0*/  FSEL R115, R115, RZ, P6 ;  /* 0x000000ff73737208 */ /* 0x000fe40003000000 */
[----:B------:R-:W-:Y:S01]  /*1ad0*/  F2FP.BF16.PACK_AB R114, R109, R108 ;  /* 0x0000006c6d72723e */ /* 0x000fe200000010ff */
[----:B------:R-:W-:Y:S01]  /*1ae0*/  IMAD.WIDE.U32 R108, R121, R146, c[0x0][0x248] ;  /* 0x00009200796c7625 */ /* 0x000fe200078e0092 */
[----:B------:R-:W-:-:S02]  /*1af0*/  F2FP.BF16.PACK_AB R115, R115, R154 ;  /* 0x0000009a7373723e */ /* 0x000fc400000010ff */
[----:B------:R-:W-:Y:S02]  /*1b00*/  MOV R146, RZ ;  /* 0x000000ff00927202 */ /* 0x000fe40000000f00 */
[----:B------:R-:W-:Y:S01]  /*1b10*/  IADD3 R121, R121, 0x80, RZ ;  /* 0x0000008079797810 */ /* 0x000fe20007ffe0ff */
[----:B------:R0:W-:Y:S02]  /*1b20*/  STG.E.128 [R108.64], R112 ;  /* 0x000000706c007986 */ /* 0x0001e4000c101d04 */
[--C-:B0-----:R-:W-:Y:S02]  /*1b30*/  @P0 PRMT R108, RZ, 0x5410, R110.reuse ;  /* 0x00005410ff6c0816 */ /* 0x101fe4000000006e */
[----:B------:R-:W-:Y:S02]  /*1b40*/  @P1 PRMT R109, RZ, 0x7610, R110 ;  /* 0x00007610ff6d1816 */ /* 0x000fe4000000006e */
[----:B------:R-:W-:Y:S01]  /*1b50*/  MOV R110, RZ ;  /* 0x000000ff006e7202 */ /* 0x000fe20000000f00 */
[----:B------:R-:W-:Y:S01]  /*1b60*/  @P0 FMUL.FTZ R155, R153, R108 ;  /* 0x0000006c999b0220 */ /* 0x000fe20000410000 */
[----:B------:R-:W-:Y:S01]  /*1b70*/  HFMA2.MMA R153, -RZ, RZ, 0, 0 ;  /* 0x00000000ff997435 */ /* 0x000fe200000001ff */
[--C-:B------:R-:W-:Y:S01]  /*1b80*/  @P5 PRMT R108, RZ, 0x5410, R111.reuse ;  /* 0x00005410ff6c5816 */ /* 0x100fe2000000006f */
[----:B------:R-:W-:Y:S01]  /*1b90*/  @P1 FMUL.FTZ R146, R152, R109 ;  /* 0x0000006d98921220 */ /* 0x000fe20000410000 */
[----:B------:R-:W-:Y:S01]  /*1ba0*/  @P6 PRMT R111, RZ, 0x7610, R111 ;  /* 0x00007610ff6f6816 */ /* 0x000fe2000000006f */
[----:B------:R-:W-:-:S02]  /*1bb0*/  FADD.FTZ R84, R84, R155 ;  /* 0x0000009b54547221 */ /* 0x000fc40000010000 */
[----:B------:R-:W-:Y:S02]  /*1bc0*/  @P5 FMUL.FTZ R153, R151, R108 ;  /* 0x0000006c97995220 */ /* 0x000fe40000410000 */
[----:B------:R-:W-:Y:S02]  /*1bd0*/  @P6 FMUL.FTZ R110, R150, R111 ;  /* 0x0000006f966e6220 */ /* 0x000fe40000410000 */
[----:B------:R-:W-:Y:S02]  /*1be0*/  FADD.FTZ R85, R85, R146 ;  /* 0x0000009255557221 */ /* 0x000fe40000010000 */
[----:B------:R-:W-:Y:S02]  /*1bf0*/  FADD.FTZ R86, R86, R153 ;  /* 0x0000009956567221 */ /* 0x000fe40000010000 */
[----:B------:R-:W-:Y:S02]  /*1c00*/  FADD.FTZ R87, R87, R110 ;  /* 0x0000006e57577221 */ /* 0x000fe40000010000 */
.L_x_1994:
[----:B------:R-:W-:Y:S05]  /*1c10*/  BSYNC B0 ;  /* 0x0000000000007941 */ /* 0x000fea0003800000 */
.L_x_1993:
[----:B------:R-:W-:Y:S01]  /*1c20*/  BSSY B0, `(.L_x_1995) ;  /* 0x0000093000007945 */ /* 0x000fe20003800000 */
[----:B------:R-:W-:Y:S05]  /*1c30*/  @!P3 BRA `(.L_x_1996) ;  /* 0x000009100000b947 */ /* 0x000fea0003800000 */
[----:B------:R-:W-:-:S10]  /*1c40*/  HFMA2.MMA R108, -RZ, RZ, 0, 9.5367431640625e-07 ;  /* 0x00000010ff6c7435 */ /* 0x000fd400000001ff */
        /* <DEDUP_REMOVED lines=10> */
[----:B------:R-:W-:-:S02]  /*1cf0*/  FADD.FTZ R113, R126, -R113 ;  /* 0x800000717e717221 */ /* 0x000fc40000010000 */
[----:B------:R-:W-:Y:S02]  /*1d00*/  FADD.FTZ R115, R127, -R112 ;  /* 0x800000707f737221 */ /* 0x000fe40000010000 */
[C---:B------:R-:W-:Y:S02]  /*1d10*/  FMUL.FTZ R152, R122.reuse, R113 ;  /* 0x000000717a987220 */ /* 0x040fe40000410000 */
[----:B------:R-:W-:Y:S01]  /*1d20*/  @P1 PRMT R113, RZ, 0x5410, R100 ;  /* 0x00005410ff711816 */ /* 0x000fe20000000064 */
[----:B------:R-:W-:Y:S02]  /*1d30*/  FFMA.FTZ R147, R125, R137, R146 ;  /* 0x000000897d937223 */ /* 0x000fe40000010092 */
[----:B------:R-:W-:Y:S02]  /*1d40*/  FMUL.FTZ R150, R122, R115 ;  /* 0x000000737a967220 */ /* 0x000fe40000410000 */
[----:B------:R-:W-:Y:S01]  /*1d50*/  @P1 FADD.FTZ R152, R152, R113 ;  /* 0x0000007198981221 */ /* 0x000fe20000010000 */
[----:B------:R-:W-:Y:S01]  /*1d60*/  @P1 PRMT R113, RZ, 0x7610, R100 ;  /* 0x00007610ff711816 */ /* 0x000fe20000000064 */
[----:B------:R-:W-:-:S02]  /*1d70*/  FFMA.FTZ R136, R134, R137, R146 ;  /* 0x0000008986887223 */ /* 0x000fc40000010092 */
[----:B------:R-:W-:Y:S01]  /*1d80*/  FADD.FTZ R147, R130, -R147 ;  /* 0x8000009382937221 */ /* 0x000fe20000010000 */
[----:B------:R-:W-:Y:S01]  /*1d90*/  @P0 F2FP.BF16.PACK_AB R115, RZ, R152 ;  /* 0x00000098ff73023e */ /* 0x000fe200000010ff */
[-C--:B------:R-:W-:Y:S02]  /*1da0*/  FFMA.FTZ R114, R128, R137.reuse, R146 ;  /* 0x0000008980727223 */ /* 0x080fe40000010092 */
[----:B------:R-:W-:Y:S01]  /*1db0*/  @P1 FADD.FTZ R150, R150, R113 ;  /* 0x0000007196961221 */ /* 0x000fe20000010000 */
[----:B------:R-:W-:Y:S01]  /*1dc0*/  @P1 PRMT R113, RZ, 0x5410, R101 ;  /* 0x00005410ff711816 */ /* 0x000fe20000000065 */
[----:B------:R-:W-:Y:S01]  /*1dd0*/  FADD.FTZ R151, R133, -R136 ;  /* 0x8000008885977221 */ /* 0x000fe20000010000 */
[----:B------:R-:W-:Y:S01]  /*1de0*/  @P0 PRMT R104, R115, 0x7610, R104 ;  /* 0x0000761073680816 */ /* 0x000fe20000000068 */
[-CC-:B------:R-:W-:Y:S02]  /*1df0*/  FFMA.FTZ R149, R131, R137.reuse, R146.reuse ;  /* 0x0000008983957223 */ /* 0x180fe40000010092 */
[----:B------:R-:W-:-:S02]  /*1e00*/  FFMA.FTZ R153, R135, R137, R146 ;  /* 0x0000008987997223 */ /* 0x000fc40000010092 */
[----:B------:R-:W-:Y:S01]  /*1e10*/  FMUL.FTZ R136, R122, R147 ;  /* 0x000000937a887220 */ /* 0x000fe20000410000 */
[----:B------:R-:W-:Y:S01]  /*1e20*/  @P0 F2FP.BF16.PACK_AB R147, RZ, R150 ;  /* 0x00000096ff93023e */ /* 0x000fe200000010ff */
[----:B------:R-:W-:Y:S02]  /*1e30*/  FFMA.FTZ R146, R140, R137, R146 ;  /* 0x000000898c927223 */ /* 0x000fe40000010092 */
[----:B------:R-:W-:Y:S01]  /*1e40*/  FADD.FTZ R137, R129, -R114 ;  /* 0x8000007281897221 */ /* 0x000fe20000010000 */
[----:B------:R-:W-:Y:S01]  /*1e50*/  @P0 PRMT R104, R104, 0x5410, R147 ;  /* 0x0000541068680816 */ /* 0x000fe20000000093 */
[----:B------:R-:W-:Y:S01]  /*1e60*/  @P1 FADD.FTZ R136, R136, R113 ;  /* 0x0000007188881221 */ /* 0x000fe20000010000 */
[----:B------:R-:W-:Y:S01]  /*1e70*/  @P1 PRMT R113, RZ, 0x7610, R101 ;  /* 0x00007610ff711816 */ /* 0x000fe20000000065 */
[----:B------:R-:W-:Y:S02]  /*1e80*/  FMUL.FTZ R114, R122, R137 ;  /* 0x000000897a727220 */ /* 0x000fe40000410000 */
[----:B------:R-:W-:-:S02]  /*1e90*/  FADD.FTZ R149, R132, -R149 ;  /* 0x8000009584957221 */ /* 0x000fc40000010000 */
[----:B------:R-:W-:Y:S01]  /*1ea0*/  @P1 FADD.FTZ R114, R114, R113 ;  /* 0x0000007172721221 */ /* 0x000fe20000010000 */
[----:B------:R-:W-:Y:S01]  /*1eb0*/  @P1 PRMT R113, RZ, 0x5410, R102 ;  /* 0x00005410ff711816 */ /* 0x000fe20000000066 */
[----:B------:R-:W-:Y:S02]  /*1ec0*/  FADD.FTZ R155, R139, -R146 ;  /* 0x800000928b9b7221 */ /* 0x000fe40000010000 */
[C---:B------:R-:W-:Y:S02]  /*1ed0*/  FMUL.FTZ R146, R122.reuse, R149 ;  /* 0x000000957a927220 */ /* 0x040fe40000410000 */
        /* <DEDUP_REMOVED lines=19> */
[C---:B------:R-:W-:Y:S01]  /*2010*/  @P0 LEA R114, P6, R121.reuse, c[0x0][0x258], 0x4 ;  /* 0x0000960079720a11 */ /* 0x040fe200078c20ff */
[----:B------:R-:W-:Y:S01]  /*2020*/  @P1 FADD.FTZ R112, R112, R113 ;  /* 0x0000007170701221 */ /* 0x000fe20000010000 */
[----:B------:R-:W-:Y:S01]  /*2030*/  LOP3.LUT P1, RZ, R142, 0xff0000, RZ, 0xc0, !PT ;  /* 0x00ff00008eff7812 */ /* 0x000fe2000782c0ff */
[-C--:B------:R-:W-:Y:S01]  /*2040*/  FMUL.FTZ R113, R136, R141.reuse ;  /* 0x0000008d88717220 */ /* 0x080fe20000410000 */
[----:B------:R-:W-:Y:S01]  /*2050*/  @P0 LEA.HI.X R115, R121, c[0x0][0x25c], RZ, 0x4, P6 ;  /* 0x0000970079730a11 */ /* 0x000fe200030f24ff */
[-C--:B------:R-:W-:Y:S01]  /*2060*/  FMUL.FTZ R137, R146, R141.reuse ;  /* 0x0000008d92897220 */ /* 0x080fe20000410000 */
[----:B------:R-:W-:Y:S01]  /*2070*/  @P0 F2FP.BF16.PACK_AB R146, RZ, R112 ;  /* 0x00000070ff92023e */ /* 0x000fe200000010ff */
[-C--:B------:R-:W-:Y:S01]  /*2080*/  FMUL.FTZ R136, R154, R141.reuse ;  /* 0x0000008d9a887220 */ /* 0x080fe20000410000 */
[----:B------:R-:W-:Y:S01]  /*2090*/  @P0 F2FP.BF16.PACK_AB R157, RZ, R148 ;  /* 0x00000094ff9d023e */ /* 0x000fe200000010ff */
[-C--:B------:R-:W-:Y:S01]  /*20a0*/  FMUL.FTZ R122, R148, R141.reuse ;  /* 0x0000008d947a7220 */ /* 0x080fe20000410000 */
[----:B------:R-:W-:Y:S01]  /*20b0*/  LOP3.LUT P6, RZ, R142, 0xff000000, RZ, 0xc0, !PT ;  /* 0xff0000008eff7812 */ /* 0x000fe200078cc0ff */
[----:B------:R-:W-:Y:S01]  /*20c0*/  FMUL.FTZ R141, R112, R141 ;  /* 0x0000008d708d7220 */ /* 0x000fe20000410000 */
[----:B------:R-:W-:Y:S01]  /*20d0*/  MOV R112, R142 ;  /* 0x0000008e00707202 */ /* 0x000fe20000000f00 */
[----:B------:R-:W-:Y:S01]  /*20e0*/  FMUL.FTZ R151, R152, c[0x0][0x1e8] ;  /* 0x00007a0098977a20 */ /* 0x000fe20000410000 */
[----:B------:R-:W-:Y:S01]  /*20f0*/  @P0 PRMT R107, R157, 0x7610, R107 ;  /* 0x000076109d6b0816 */ /* 0x000fe2000000006b */
[----:B------:R-:W-:Y:S01]  /*2100*/  FMUL.FTZ R152, R149, c[0x0][0x1e8] ;  /* 0x00007a0095987a20 */ /* 0x000fe20000410000 */
[----:B------:R-:W-:Y:S01]  /*2110*/  LOP3.LUT P5, RZ, R112, 0xff, RZ, 0xc0, !PT ;  /* 0x000000ff70ff7812 */ /* 0x000fe200078ac0ff */
[----:B------:R-:W-:Y:S01]  /*2120*/  FMUL.FTZ R113, R113, c[0x0][0x1e8] ;  /* 0x00007a0071717a20 */ /* 0x000fe20000410000 */
[----:B------:R-:W-:Y:S01]  /*2130*/  @P0 PRMT R107, R107, 0x5410, R146 ;  /* 0x000054106b6b0816 */ /* 0x000fe20000000092 */
[----:B------:R-:W-:Y:S01]  /*2140*/  FMUL.FTZ R150, R150, c[0x0][0x1e8] ;  /* 0x00007a0096967a20 */ /* 0x000fe20000410000 */
[----:B------:R-:W-:Y:S01]  /*2150*/  CS2R R146, SRZ ;  /* 0x0000000000927805 */ /* 0x000fe2000001ff00 */
[----:B------:R-:W-:Y:S01]  /*2160*/  CS2R R148, SRZ ;  /* 0x0000000000947805 */ /* 0x000fe2000001ff00 */
[----:B------:R-:W-:Y:S01]  /*2170*/  @P0 PRMT R105, R105, 0x5410, R153 ;  /* 0x0000541069690816 */ /* 0x000fe20000000099 */
[----:B------:R-:W-:Y:S01]  /*2180*/  FMUL.FTZ R137, R137, c[0x0][0x1e8] ;  /* 0x00007a0089897a20 */ /* 0x000fe20000410000 */
[----:B------:R-:W-:Y:S01]  /*2190*/  @P0 PRMT R106, R106, 0x5410, R156 ;  /* 0x000054106a6a0816 */ /* 0x000fe2000000009c */
[----:B------:R-:W-:-:S04]  /*21a0*/  FMUL.FTZ R136, R136, c[0x0][0x1e8] ;  /* 0x00007a0088887a20 */ /* 0x000fc80000410000 */
[----:B------:R0:W-:Y:S01]  /*21b0*/  @P0 STG.E.128 [R114.64], R104 ;  /* 0x0000006872000986 */ /* 0x0001e2000c101d04 */
[--C-:B--2---:R-:W-:Y:S02]  /*21c0*/  @P5 PRMT R112, RZ, 0x5410, R108.reuse ;  /* 0x00005410ff705816 */ /* 0x104fe4000000006c */
[----:B------:R-:W-:-:S03]  /*21d0*/  @P4 PRMT R108, RZ, 0x7610, R108 ;  /* 0x00007610ff6c4816 */ /* 0x000fc6000000006c */
[----:B------:R-:W-:Y:S02]  /*21e0*/  @P5 FMUL.FTZ R147, R151, R112 ;  /* 0x0000007097935220 */ /* 0x000fe40000410000 */
[----:B------:R-:W-:Y:S01]  /*21f0*/  @P4 FMUL.FTZ R146, R152, R108 ;  /* 0x0000006c98924220 */ /* 0x000fe20000410000 */
[--C-:B------:R-:W-:Y:S01]  /*2200*/  @P1 PRMT R108, RZ, 0x5410, R109.reuse ;  /* 0x00005410ff6c1816 */ /* 0x100fe2000000006d */
[----:B------:R-:W-:Y:S01]  /*2210*/  FMUL.FTZ R112, R34, R113 ;  /* 0x0000007122707220 */ /* 0x000fe20000410000 */
[----:B------:R-:W-:Y:S01]  /*2220*/  @P6 PRMT R109, RZ, 0x7610, R109 ;  /* 0x00007610ff6d6816 */ /* 0x000fe2000000006d */
[----:B------:R-:W-:Y:S02]  /*2230*/  FADD.FTZ R88, R88, R147 ;  /* 0x0000009358587221 */ /* 0x000fe40000010000 */
[----:B------:R-:W-:Y:S02]  /*2240*/  @P1 FMUL.FTZ R149, R113, R108 ;  /* 0x0000006c71951220 */ /* 0x000fe40000410000 */
[----:B------:R-:W-:-:S02]  /*2250*/  @P6 FMUL.FTZ R148, R150, R109 ;  /* 0x0000006d96946220 */ /* 0x000fc40000410000 */
[----:B------:R-:W-:Y:S02]  /*2260*/  FMUL.FTZ R108, R32, R151 ;  /* 0x00000097206c7220 */ /* 0x000fe40000410000 */
[----:B------:R-:W-:Y:S02]  /*2270*/  FMUL.FTZ R109, R33, R152 ;  /* 0x00000098216d7220 */ /* 0x000fe40000410000 */
[----:B------:R-:W-:Y:S01]  /*2280*/  FMUL.FTZ R113, R35, R150 ;  /* 0x0000009623717220 */ /* 0x000fe20000410000 */
[----:B------:R-:W-:Y:S01]  /*2290*/  FSEL R108, R108, RZ, P5 ;  /* 0x000000ff6c6c7208 */ /* 0x000fe20002800000 */
[----:B------:R-:W-:Y:S01]  /*22a0*/  FMUL.FTZ R151, R122, c[0x0][0x1e8] ;  /* 0x00007a007a977a20 */ /* 0x000fe20000410000 */
[----:B------:R-:W-:Y:S01]  /*22b0*/  FSEL R109, R109, RZ, P4 ;  /* 0x000000ff6d6d7208 */ /* 0x000fe20002000000 */
[----:B------:R-:W-:Y:S01]  /*22c0*/  FMUL.FTZ R152, R141, c[0x0][0x1e8] ;  /* 0x00007a008d987a20 */ /* 0x000fe20000410000 */
[----:B------:R-:W-:Y:S01]  /*22d0*/  FSEL R150, R112, RZ, P1 ;  /* 0x000000ff70967208 */ /* 0x000fe20000800000 */
[----:B0-----:R-:W-:Y:S01]  /*22e0*/  FMUL.FTZ R114, R38, R151 ;  /* 0x0000009726727220 */ /* 0x001fe20000410000 */
[----:B------:R-:W-:Y:S01]  /*22f0*/  F2FP.BF16.PACK_AB R112, R109, R108 ;  /* 0x0000006c6d70723e */ /* 0x000fe200000010ff */
[----:B------:R-:W-:Y:S01]  /*2300*/  FMUL.FTZ R108, R36, R137 ;  /* 0x00000089246c7220 */ /* 0x000fe20000410000 */
[----:B------:R-:W-:Y:S01]  /*2310*/  FSEL R113, R113, RZ, P6 ;  /* 0x000000ff71717208 */ /* 0x000fe20003000000 */
[----:B------:R-:W-:Y:S01]  /*2320*/  FMUL.FTZ R109, R37, R136 ;  /* 0x00000088256d7220 */ /* 0x000fe20000410000 */
[----:B------:R-:W-:Y:S01]  /*2330*/  LOP3.LUT P1, RZ, R143, 0xff, RZ, 0xc0, !PT ;  /* 0x000000ff8fff7812 */ /* 0x000fe2000782c0ff */
[----:B------:R-:W-:Y:S01]  /*2340*/  FMUL.FTZ R115, R39, R152 ;  /* 0x0000009827737220 */ /* 0x000fe20000410000 */
[----:B------:R-:W-:Y:S01]  /*2350*/  LOP3.LUT P4, RZ, R143, 0xff00, RZ, 0xc0, !PT ;  /* 0x0000ff008fff7812 */ /* 0x000fe2000788c0ff */
[----:B------:R-:W-:Y:S01]  /*2360*/  FADD.FTZ R89, R89, R146 ;  /* 0x0000009259597221 */ /* 0x000fe20000010000 */
[C---:B------:R-:W-:Y:S01]  /*2370*/  LOP3.LUT P5, RZ, R143.reuse, 0xff0000, RZ, 0xc0, !PT ;  /* 0x00ff00008fff7812 */ /* 0x040fe200078ac0ff */
[----:B------:R-:W-:Y:S01]  /*2380*/  FADD.FTZ R90, R90, R149 ;  /* 0x000000955a5a7221 */ /* 0x000fe20000010000 */
[----:B------:R-:W-:Y:S01]  /*2390*/  LOP3.LUT P6, RZ, R143, 0xff000000, RZ, 0xc0, !PT ;  /* 0xff0000008fff7812 */ /* 0x000fe200078cc0ff */
[----:B------:R-:W-:Y:S01]  /*23a0*/  FADD.FTZ R91, R91, R148 ;  /* 0x000000945b5b7221 */ /* 0x000fe20000010000 */
[----:B------:R-:W-:-:S02]  /*23b0*/  F2FP.BF16.PACK_AB R113, R113, R150 ;  /* 0x000000967171723e */ /* 0x000fc400000010ff */
[----:B------:R-:W-:Y:S02]  /*23c0*/  FSEL R122, R108, RZ, P1 ;  /* 0x000000ff6c7a7208 */ /* 0x000fe40000800000 */
[----:B------:R-:W-:Y:S02]  /*23d0*/  FSEL R109, R109, RZ, P4 ;  /* 0x000000ff6d6d7208 */ /* 0x000fe40002000000 */
[----:B------:R-:W-:Y:S02]  /*23e0*/  FSEL R141, R114, RZ, P5 ;  /* 0x000000ff728d7208 */ /* 0x000fe40002800000 */
[----:B------:R-:W-:Y:S02]  /*23f0*/  LEA R108, P0, R121, c[0x0][0x248], 0x4 ;  /* 0x00009200796c7a11 */ /* 0x000fe400078020ff */
[----:B------:R-:W-:Y:S02]  /*2400*/  FSEL R150, R115, RZ, P6 ;  /* 0x000000ff73967208 */ /* 0x000fe40003000000 */
[----:B------:R-:W-:-:S02]  /*2410*/  F2FP.BF16.PACK_AB R114, R109, R122 ;  /* 0x0000007a6d72723e */ /* 0x000fc400000010ff */
[----:B------:R-:W-:Y:S01]  /*2420*/  LEA.HI.X R109, R121, c[0x0][0x24c], RZ, 0x4, P0 ;  /* 0x00009300796d7a11 */ /* 0x000fe200000f24ff */
[----:B------:R-:W-:Y:S01]  /*2430*/  HFMA2.MMA R121, -RZ, RZ, 0, 0 ;  /* 0x00000000ff797435 */ /* 0x000fe200000001ff */
[----:B------:R-:W-:Y:S01]  /*2440*/  F2FP.BF16.PACK_AB R115, R150, R141 ;  /* 0x0000008d9673723e */ /* 0x000fe200000010ff */
[----:B------:R-:W-:Y:S01]  /*2450*/  HFMA2.MMA R141, -RZ, RZ, 0, 0 ;  /* 0x00000000ff8d7435 */ /* 0x000fe200000001ff */
[----:B------:R-:W-:Y:S02]  /*2460*/  MOV R122, RZ ;  /* 0x000000ff007a7202 */ /* 0x000fe40000000f00 */
[----:B------:R-:W-:Y:S01]  /*2470*/  MOV R150, RZ ;  /* 0x000000ff00967202 */ /* 0x000fe20000000f00 */
[----:B------:R0:W-:Y:S02]  /*2480*/  STG.E.128 [R108.64], R112 ;  /* 0x000000706c007986 */ /* 0x0001e4000c101d04 */
[--C-:B0-----:R-:W-:Y:S02]  /*2490*/  @P1 PRMT R108, RZ, 0x5410, R110.reuse ;  /* 0x00005410ff6c1816 */ /* 0x101fe4000000006e */
[----:B------:R-:W-:-:S02]  /*24a0*/  @P4 PRMT R109, RZ, 0x7610, R110 ;  /* 0x00007610ff6d4816 */ /* 0x000fc4000000006e */
[--C-:B------:R-:W-:Y:S01]  /*24b0*/  @P5 PRMT R110, RZ, 0x5410, R111.reuse ;  /* 0x00005410ff6e5816 */ /* 0x100fe2000000006f */
[----:B------:R-:W-:Y:S01]  /*24c0*/  @P1 FMUL.FTZ R121, R137, R108 ;  /* 0x0000006c89791220 */ /* 0x000fe20000410000 */
[----:B------:R-:W-:Y:S01]  /*24d0*/  @P6 PRMT R111, RZ, 0x7610, R111 ;  /* 0x00007610ff6f6816 */ /* 0x000fe2000000006f */
[----:B------:R-:W-:Y:S02]  /*24e0*/  @P4 FMUL.FTZ R122, R136, R109 ;  /* 0x0000006d887a4220 */ /* 0x000fe40000410000 */
[----:B------:R-:W-:Y:S02]  /*24f0*/  @P5 FMUL.FTZ R141, R151, R110 ;  /* 0x0000006e978d5220 */ /* 0x000fe40000410000 */
[----:B------:R-:W-:Y:S02]  /*2500*/  @P6 FMUL.FTZ R150, R152, R111 ;  /* 0x0000006f98966220 */ /* 0x000fe40000410000 */
[----:B------:R-:W-:Y:S02]  /*2510*/  FADD.FTZ R92, R92, R121 ;  /* 0x000000795c5c7221 */ /* 0x000fe40000010000 */
[----:B------:R-:W-:-:S02]  /*2520*/  FADD.FTZ R93, R93, R122 ;  /* 0x0000007a5d5d7221 */ /* 0x000fc40000010000 */
[----:B------:R-:W-:Y:S02]  /*2530*/  FADD.FTZ R94, R94, R141 ;  /* 0x0000008d5e5e7221 */ /* 0x000fe40000010000 */
[----:B------:R-:W-:Y:S02]  /*2540*/  FADD.FTZ R95, R95, R150 ;  /* 0x000000965f5f7221 */ /* 0x000fe40000010000 */
.L_x_1996:
[----:B------:R-:W-:Y:S05]  /*2550*/  BSYNC B0 ;  /* 0x0000000000007941 */ /* 0x000fea0003800000 */
.L_x_1995:
[----:B------:R-:W-:Y:S02]  /*2560*/  IADD3 R3, R3, c[0x0][0x160], RZ ;  /* 0x0000580003037a10 */ /* 0x000fe40007ffe0ff */
[----:B------:R-:W-:Y:S02]  /*2570*/  LOP3.LUT P1, RZ, R0, 0xff, RZ, 0xc0, !PT ;  /* 0x000000ff00ff7812 */ /* 0x000fe4000782c0ff */
[----:B------:R-:W-:Y:S02]  /*2580*/  ISETP.GE.AND P0, PT, R3, c[0x0][0x164], PT ;  /* 0x0000590003007a0c */ /* 0x000fe40003f06270 */
[----:B------:R-:W-:-:S11]  /*2590*/  SEL R0, RZ, 0x1, P1 ;  /* 0x00000001ff007807 */ /* 0x000fd60000800000 */
[----:B------:R-:W-:Y:S01]  /*25a0*/  @P0 CALL.REL.NOINC `(.L_x_1986) ;  /* 0x0000001000000944 */ /* 0x000fe20003c00000 */
[----:B------:R-:W-:Y:S05]  /*25b0*/  BRA `(.L_x_1997) ;  /* 0xffffddd000007947 */ /* 0x000fea000383ffff */
.L_x_1986:
        /* <DEDUP_REMOVED lines=18> */
.L_x_1999:
[----:B------:R-:W-:Y:S05]  /*26e0*/  BSYNC B0 ;  /* 0x0000000000007941 */ /* 0x000fea0003800000 */
.L_x_1998:
        /* <DEDUP_REMOVED lines=12> */
.L_x_1991:
[----:B------:R-:W-:Y:S02]  /*27b0*/  MOV R111, R147 ;  /* 0x00000093006f7202 */ /* 0x000fe40000000f00 */
[----:B------:R-:W-:-:S02]  /*27c0*/  MOV R150, 0x10 ;  /* 0x0000001000967802 */ /* 0x000fc40000000f00 */
[----:B------:R-:W-:Y:S02]  /*27d0*/  MOV R137, 0x1f ;  /* 0x0000001f00897802 */ /* 0x000fe40000000f00 */
[----:B------:R-:W-:Y:S02]  /*27e0*/  MOV R152, 0xffffffff ;  /* 0xffffffff00987802 */ /* 0x000fe40000000f00 */
[----:B------:R-:W-:Y:S02]  /*27f0*/  MOV R108, 0x2810 ;  /* 0x00002810006c7802 */ /* 0x000fe40000000f00 */
[----:B------:R-:W-:Y:S05]  /*2800*/  CALL.REL.NOINC `($__internal_54_$__cuda_sm70_shflsync_down_p) ;  /* 0x0000045000007944 */ /* 0x000fea0003c00000 */
[----:B-1----:R-:W-:Y:S01]  /*2810*/  MOV R110, R137 ;  /* 0x00000089006e7202 */ /* 0x002fe20000000f00 */
[----:B0-----:R-:W-:Y:S05]  /*2820*/  BRA `(.L_x_2000) ;  /* 0xffffe86000007947 */ /* 0x001fea000383ffff */
.L_x_1992:
[----:B------:R-:W-:Y:S01]  /*2830*/  HFMA2.MMA R150, -RZ, RZ, 0, 9.5367431640625e-07 ;  /* 0x00000010ff967435 */ /* 0x000fe200000001ff */
[----:B------:R-:W-:Y:S02]  /*2840*/  MOV R111, R146 ;  /* 0x00000092006f7202 */ /* 0x000fe40000000f00 */
[----:B------:R-:W-:Y:S02]  /*2850*/  MOV R137, 0x1f ;  /* 0x0000001f00897802 */ /* 0x000fe40000000f00 */
[----:B------:R-:W-:-:S02]  /*2860*/  MOV R152, 0xffffffff ;  /* 0xffffffff00987802 */ /* 0x000fc40000000f00 */
[----:B------:R-:W-:Y:S02]  /*2870*/  MOV R108, 0x2890 ;  /* 0x00002890006c7802 */ /* 0x000fe40000000f00 */
[----:B01----:R-:W-:Y:S05]  /*2880*/  CALL.REL.NOINC `($__internal_54_$__cuda_sm70_shflsync_down_p) ;  /* 0x000003d000007944 */ /* 0x003fea0003c00000 */
[----:B------:R-:W-:Y:S01]  /*2890*/  FADD.FTZ R147, R110, R147 ;  /* 0x000000936e937221 */ /* 0x000fe20000010000 */
[----:B0-----:R-:W-:Y:S01]  /*28a0*/  HFMA2.MMA R150, -RZ, RZ, 0, 4.76837158203125e-07 ;  /* 0x00000008ff967435 */ /* 0x001fe200000001ff */
[----:B-1----:R-:W-:Y:S01]  /*28b0*/  FADD.FTZ R146, R146, R137 ;  /* 0x0000008992927221 */ /* 0x002fe20000010000 */
[----:B------:R-:W-:Y:S02]  /*28c0*/  MOV R137, 0x1f ;  /* 0x0000001f00897802 */ /* 0x000fe40000000f00 */
[----:B------:R-:W-:Y:S02]  /*28d0*/  MOV R152, 0xffffffff ;  /* 0xffffffff00987802 */ /* 0x000fe40000000f00 */
[----:B------:R-:W-:Y:S02]  /*28e0*/  MOV R111, R147 ;  /* 0x00000093006f7202 */ /* 0x000fe40000000f00 */
[----:B------:R-:W-:Y:S02]  /*28f0*/  MOV R108, 0x2910 ;  /* 0x00002910006c7802 */ /* 0x000fe40000000f00 */
[----:B------:R-:W-:Y:S05]  /*2900*/  CALL.REL.NOINC `($__internal_54_$__cuda_sm70_shflsync_down_p) ;  /* 0x0000035000007944 */ /* 0x000fea0003c00000 */
[----:B0-----:R-:W-:Y:S01]  /*2910*/  HFMA2.MMA R150, -RZ, RZ, 0, 4.76837158203125e-07 ;  /* 0x00000008ff967435 */ /* 0x001fe200000001ff */
[----:B-1----:R-:W-:-:S02]  /*2920*/  MOV R110, R137 ;  /* 0x00000089006e7202 */ /* 0x002fc40000000f00 */
[----:B------:R-:W-:Y:S02]  /*2930*/  MOV R111, R146 ;  /* 0x00000092006f7202 */ /* 0x000fe40000000f00 */
[----:B------:R-:W-:Y:S02]  /*2940*/  MOV R137, 0x1f ;  /* 0x0000001f00897802 */ /* 0x000fe40000000f00 */
[----:B------:R-:W-:Y:S02]  /*2950*/  MOV R152, 0xffffffff ;  /* 0xffffffff00987802 */ /* 0x000fe40000000f00 */
[----:B------:R-:W-:Y:S02]  /*2960*/  MOV R108, 0x2980 ;  /* 0x00002980006c7802 */ /* 0x000fe40000000f00 */
[----:B------:R-:W-:Y:S05]  /*2970*/  CALL.REL.NOINC `($__internal_54_$__cuda_sm70_shflsync_down_p) ;  /* 0x000002e000007944 */ /* 0x000fea0003c00000 */
[----:B------:R-:W-:Y:S01]  /*2980*/  FADD.FTZ R147, R110, R147 ;  /* 0x000000936e937221 */ /* 0x000fe20000010000 */
[----:B0-----:R-:W-:Y:S01]  /*2990*/  HFMA2.MMA R150, -RZ, RZ, 0, 2.384185791015625e-07 ;  /* 0x00000004ff967435 */ /* 0x001fe200000001ff */
[----:B-1----:R-:W-:Y:S01]  /*29a0*/  FADD.FTZ R146, R146, R137 ;  /* 0x0000008992927221 */ /* 0x002fe20000010000 */
[----:B------:R-:W-:Y:S02]  /*29b0*/  MOV R137, 0x1f ;  /* 0x0000001f00897802 */ /* 0x000fe40000000f00 */
[----:B------:R-:W-:-:S02]  /*29c0*/  MOV R152, 0xffffffff ;  /* 0xffffffff00987802 */ /* 0x000fc40000000f00 */
[----:B------:R-:W-:Y:S02]  /*29d0*/  MOV R111, R147 ;  /* 0x00000093006f7202 */ /* 0x000fe40000000f00 */
[----:B------:R-:W-:Y:S02]  /*29e0*/  MOV R108, 0x2a00 ;  /* 0x00002a00006c7802 */ /* 0x000fe40000000f00 */
[----:B------:R-:W-:Y:S05]  /*29f0*/  CALL.REL.NOINC `($__internal_54_$__cuda_sm70_shflsync_down_p) ;  /* 0x0000026000007944 */ /* 0x000fea0003c00000 */
[----:B0-----:R-:W-:Y:S01]  /*2a00*/  HFMA2.MMA R150, -RZ, RZ, 0, 2.384185791015625e-07 ;  /* 0x00000004ff967435 */ /* 0x001fe200000001ff */
[----:B-1----:R-:W-:Y:S02]  /*2a10*/  MOV R110, R137 ;  /* 0x00000089006e7202 */ /* 0x002fe40000000f00 */
[----:B------:R-:W-:Y:S02]  /*2a20*/  MOV R111, R146 ;  /* 0x00000092006f7202 */ /* 0x000fe40000000f00 */
[----:B------:R-:W-:Y:S02]  /*2a30*/  MOV R137, 0x1f ;  /* 0x0000001f00897802 */ /* 0x000fe40000000f00 */
[----:B------:R-:W-:Y:S02]  /*2a40*/  MOV R152, 0xffffffff ;  /* 0xffffffff00987802 */ /* 0x000fe40000000f00 */
[----:B------:R-:W-:-:S02]  /*2a50*/  MOV R108, 0x2a70 ;  /* 0x00002a70006c7802 */ /* 0x000fc40000000f00 */
[----:B------:R-:W-:Y:S05]  /*2a60*/  CALL.REL.NOINC `($__internal_54_$__cuda_sm70_shflsync_down_p) ;  /* 0x000001f000007944 */ /* 0x000fea0003c00000 */
[----:B------:R-:W-:Y:S01]  /*2a70*/  FADD.FTZ R147, R110, R147 ;  /* 0x000000936e937221 */ /* 0x000fe20000010000 */
[----:B0-----:R-:W-:Y:S01]  /*2a80*/  HFMA2.MMA R150, -RZ, RZ, 0, 1.1920928955078125e-07 ;  /* 0x00000002ff967435 */ /* 0x001fe200000001ff */
[----:B-1----:R-:W-:Y:S01]  /*2a90*/  FADD.FTZ R114, R146, R137 ;  /* 0x0000008992727221 */ /* 0x002fe20000010000 */
[----:B------:R-:W-:-:S02]  /*2aa0*/  MOV R137, 0x1f ;  /* 0x0000001f00897802 */ /* 0x000fc40000000f00 */
[----:B------:R-:W-:Y:S02]  /*2ab0*/  MOV R152, 0xffffffff ;  /* 0xffffffff00987802 */ /* 0x000fe40000000f00 */
[----:B------:R-:W-:Y:S02]  /*2ac0*/  MOV R111, R147 ;  /* 0x00000093006f7202 */ /* 0x000fe40000000f00 */
[----:B------:R-:W-:Y:S02]  /*2ad0*/  MOV R108, 0x2af0 ;  /* 0x00002af0006c7802 */ /* 0x000fe40000000f00 */
[----:B------:R-:W-:Y:S05]  /*2ae0*/  CALL.REL.NOINC `($__internal_54_$__cuda_sm70_shflsync_down_p) ;  /* 0x0000017000007944 */ /* 0x000fea0003c00000 */
[----:B0-----:R-:W-:Y:S01]  /*2af0*/  HFMA2.MMA R150, -RZ, RZ, 0, 1.1920928955078125e-07 ;  /* 0x00000002ff967435 */ /* 0x001fe200000001ff */
[----:B-1----:R-:W-:Y:S02]  /*2b00*/  MOV R110, R137 ;  /* 0x00000089006e7202 */ /* 0x002fe40000000f00 */
[----:B------:R-:W-:Y:S02]  /*2b10*/  MOV R111, R114 ;  /* 0x00000072006f7202 */ /* 0x000fe40000000f00 */
[----:B------:R-:W-:Y:S02]  /*2b20*/  MOV R137, 0x1f ;  /* 0x0000001f00897802 */ /* 0x000fe40000000f00 */
[----:B------:R-:W-:-:S02]  /*2b30*/  MOV R152, 0xffffffff ;  /* 0xffffffff00987802 */ /* 0x000fc40000000f00 */
[----:B------:R-:W-:Y:S02]  /*2b40*/  MOV R108, 0x2b60 ;  /* 0x00002b60006c7802 */ /* 0x000fe40000000f00 */
[----:B------:R-:W-:Y:S05]  /*2b50*/  CALL.REL.NOINC `($__internal_54_$__cuda_sm70_shflsync_down_p) ;  /* 0x0000010000007944 */ /* 0x000fea0003c00000 */
[----:B------:R-:W-:Y:S01]  /*2b60*/  FADD.FTZ R112, R110, R147 ;  /* 0x000000936e707221 */ /* 0x000fe20000010000 */
[----:B0-----:R-:W-:Y:S01]  /*2b70*/  HFMA2.MMA R150, -RZ, RZ, 0, 5.9604644775390625e-08 ;  /* 0x00000001ff967435 */ /* 0x001fe200000001ff */
[----:B-1----:R-:W-:Y:S01]  /*2b80*/  FADD.FTZ R114, R114, R137 ;  /* 0x0000008972727221 */ /* 0x002fe20000010000 */
[----:B------:R-:W-:Y:S02]  /*2b90*/  MOV R137, 0x1f ;  /* 0x0000001f00897802 */ /* 0x000fe40000000f00 */
[----:B------:R-:W-:Y:S02]  /*2ba0*/  MOV R152, 0xffffffff ;  /* 0xffffffff00987802 */ /* 0x000fe40000000f00 */
[----:B------:R-:W-:Y:S02]  /*2bb0*/  MOV R111, R112 ;  /* 0x00000070006f7202 */ /* 0x000fe40000000f00 */
[----:B------:R-:W-:Y:S02]  /*2bc0*/  MOV R108, 0x2be0 ;  /* 0x00002be0006c7802 */ /* 0x000fe40000000f00 */
[----:B------:R-:W-:Y:S05]  /*2bd0*/  CALL.REL.NOINC `($__internal_54_$__cuda_sm70_shflsync_down_p) ;  /* 0x0000008000007944 */ /* 0x000fea0003c00000 */
[----:B0-----:R-:W-:Y:S01]  /*2be0*/  HFMA2.MMA R150, -RZ, RZ, 0, 5.9604644775390625e-08 ;  /* 0x00000001ff967435 */ /* 0x001fe200000001ff */
[----:B-1----:R-:W-:-:S02]  /*2bf0*/  MOV R115, R137 ;  /* 0x0000008900737202 */ /* 0x002fc40000000f00 */
[----:B------:R-:W-:Y:S02]  /*2c00*/  MOV R111, R114 ;  /* 0x00000072006f7202 */ /* 0x000fe40000000f00 */
[----:B------:R-:W-:Y:S02]  /*2c10*/  MOV R137, 0x1f ;  /* 0x0000001f00897802 */ /* 0x000fe40000000f00 */
[----:B------:R-:W-:Y:S02]  /*2c20*/  MOV R152, 0xffffffff ;  /* 0xffffffff00987802 */ /* 0x000fe40000000f00 */
[----:B------:R-:W-:Y:S02]  /*2c30*/  MOV R108, 0x2c50 ;  /* 0x00002c50006c7802 */ /* 0x000fe40000000f00 */
[----:B------:R-:W-:Y:S05]  /*2c40*/  CALL.REL.NOINC `($__internal_54_$__cuda_sm70_shflsync_down_p) ;  /* 0x0000001000007944 */ /* 0x000fea0003c00000 */
[----:B01----:R-:W-:Y:S05]  /*2c50*/  BRA `(.L_x_2001) ;  /* 0xffffe55000007947 */ /* 0x003fea000383ffff */
        .weak           $__internal_54_$__cuda_sm70_shflsync_down_p
        .type           $__internal_54_$__cuda_sm70_shflsync_down_p,@function
        .size           $__internal_54_$__cuda_sm70_shflsync_down_p,(.L_x_6856 - $__internal_54_$__cuda_sm70_shflsync_down_p)
$__internal_54_$__cuda_sm70_shflsync_down_p:
[----:B------:R-:W-:Y:S01]  /*2c60*/  HFMA2.MMA R109, -RZ, RZ, 0, 0 ;  /* 0x00000000ff6d7435 */ /* 0x000fe200000001ff */
[----:B------:R-:W-:Y:S04]  /*2c70*/  WARPSYNC R152 ;  /* 0x0000009800007348 */ /* 0x000fe80003800000 */
[----:B------:R0:W1:Y:S01]  /*2c80*/  SHFL.DOWN PT, R137, R111, R150, R137 ;  /* 0x080000966f897389 */ /* 0x00006200000e0089 */
[----:B------:R-:W-:Y:S05]  /*2c90*/  RET.REL.NODEC R108 `(_ZN10layer_norm13ln_bwd_kernelINS_13Kernel_traitsIf13__nv_bfloat16S2_S2_fjLj2048ELj1ELj1ELj4ELj16ENS_18Kernel_traits_baseILj2048EfS2_S2_S2_fjLj128EEEEELb1ELb1ELb0ELb0EEEvNS_9BwdParamsE) ;  /* 0xffffd3606c007950 */ /* 0x000fea0003c3ffff */
.L_x_2002:
        /* <DEDUP_REMOVED lines=14> */
.L_x_6856:


//--------------------- .text._ZN10layer_norm13ln_bwd_kernelINS_13Kernel_traitsIf13__nv_bfloat16S2_S2_fjLj2048ELj1ELj1ELj4ELj16ENS_18Kernel_traits_baseILj2048EfS2_S2_S2_fjLj128EEEEELb1ELb1ELb0ELb1EEEvNS_9BwdParamsE --------------------------
	.section	.text._ZN10layer_norm13ln_bwd_kernelINS_13Kernel_traitsIf13__nv_bfloat16S2_S2_fjLj2048ELj1ELj1ELj4ELj16ENS_18Kernel_traits_baseILj2048EfS2_S2_S2_fjLj128EEEEELb1ELb1ELb0ELb1EEEvNS_9BwdParamsE,"ax",@progbits
	.sectioninfo	@"SHI_REGISTERS=162"
	.align	128
        .global         _ZN10layer_norm13ln_bwd_kernelINS_13Kernel_traitsIf13__nv_bfloat16S2_S2_fjLj2048ELj1ELj1ELj4ELj16ENS_18Kernel_traits_baseILj2048EfS2_S2_S2_fjLj128EEEEELb1ELb1ELb0ELb1EEEvNS_9BwdParamsE
        .type           _ZN10layer_norm13ln_bwd_kernelINS_13Kernel_traitsIf13__nv_bfloat16S2_S2_fjLj2048ELj1ELj1ELj4ELj16ENS_18Kernel_traits_baseILj2048EfS2_S2_S2_fjLj128EEEEELb1ELb1ELb0ELb1EEEvNS_9BwdParamsE,@function
        .size           _ZN10layer_norm13ln_bwd_kernelINS_13Kernel_traitsIf13__nv_bfloat16S2_S2_fjLj2048ELj1ELj1ELj4ELj16ENS_18Kernel_traits_baseILj2048EfS2_S2_S2_fjLj128EEEEELb1ELb1ELb0ELb1EEEvNS_9BwdParamsE,(.L_x_6857 - _ZN10layer_norm13ln_bwd_kernelINS_13Kernel_traitsIf13__nv_bfloat16S2_S2_fjLj2048ELj1ELj1ELj4ELj16ENS_18Kernel_traits_baseILj2048EfS2_S2_S2_fjLj128EEEEELb1ELb1ELb0ELb1EEEvNS_9BwdParamsE)
        .other          _ZN10layer_norm13ln_bwd_kernelINS_13Kernel_traitsIf13__nv_bfloat16S2_S2_fjLj2048ELj1ELj1ELj4ELj16ENS_18Kernel_traits_baseILj2048EfS2_S2_S2_fjLj128EEEEELb1ELb1ELb0ELb1EEEvNS_9BwdParamsE,@"STO_CUDA_ENTRY STV_DEFAULT"
_ZN10layer_norm13ln_bwd_kernelINS_13Kernel_traitsIf13__nv_bfloat16S2_S2_fjLj2048ELj1ELj1ELj4ELj16ENS_18Kernel_traits_baseILj2048EfS2_S2_S2_fjLj128EEEEELb1ELb1ELb0ELb1EEEvNS_9BwdParamsE:
.text._ZN10layer_norm13ln_bwd_kernelINS_13Kernel_traitsIf13__nv_bfloat16S2_S2_fjLj2048ELj1ELj1ELj4ELj16ENS_18Kernel_traits_baseILj2048EfS2_S2_S2_fjLj128EEEEELb1ELb1ELb0ELb1EEEvNS_9BwdParamsE:
        /* <DEDUP_REMOVED lines=32> */
.L_x_2003:
        /* <DEDUP_REMOVED lines=39> */
.L_x_2008:
[----:B------:R-:W-:Y:S01]  /*0470*/  IMAD R2, R120, c[0x0][0x168], RZ ;  /* 0x00005a0078027a24 */ /* 0x000fe200078e02ff */
[----:B------:R-:W-:-:S02]  /*0480*/  LOP3.LUT R48, R0, 0x7f, RZ, 0xc0, !PT ;  /* 0x0000007f00307812 */ /* 0x000fc400078ec0ff */
[----:B------:R-:W-:Y:S02]  /*0490*/  MOV R68, 0x10 ;  /* 0x0000001000447802 */ /* 0x000fe40000000f00 */
[----:B------:R-:W-:-:S04]  /*04a0*/  SHF.R.S32.HI R3, RZ, 0x1f, R2 ;  /* 0x0000001fff037819 */ /* 0x000fc80000011402 */
[----:B------:R-:W-:-:S04]  /*04b0*/  LEA.HI R3, R3, R2, RZ, 0x3 ;  /* 0x0000000203037211 */ /* 0x000fc800078f18ff */
[----:B------:R-:W-:Y:S02]  /*04c0*/  LEA.HI.SX32 R123, R3, R48, 0x1d ;  /* 0x00000030037b7211 */ /* 0x000fe400078feaff */
[----:B------:R-:W-:-:S03]  /*04d0*/  MOV R3, 0x4 ;  /* 0x0000000400037802 */ /* 0x000fc60000000f00 */
[----:B------:R-:W-:-:S04]  /*04e0*/  IMAD.WIDE.U32 R48, R123, R68, c[0x0][0x188] ;  /* 0x000062007b307625 */ /* 0x000fc800078e0044 */
[CC--:B------:R-:W-:Y:S01]  /*04f0*/  IMAD.WIDE R64, R120.reuse, R3.reuse, c[0x0][0x1a0] ;  /* 0x0000680078407625 */ /* 0x0c0fe200078e0203 */
[C---:B------:R-:W-:Y:S01]  /*0500*/  IADD3 R121, R123.reuse, 0x80, RZ ;  /* 0x000000807b797810 */ /* 0x040fe20007ffe0ff */
[----:B------:R-:W2:Y:S02]  /*0510*/  LDG.E.128 R48, [R48.64] ;  /* 0x0000000430307981 */ /* 0x000ea4000c1e1d00 */
[-C--:B------:R-:W-:Y:S02]  /*0520*/  IMAD.WIDE.U32 R52, R123, R68.reuse, c[0x0][0x208] ;  /* 0x000082007b347625 */ /* 0x080fe400078e0044 */
[----:B------:R0:W3:Y:S02]  /*0530*/  LDG.E R125, [R64.64] ;  /* 0x00000004407d7981 */ /* 0x0000e4000c1e1900 */
[----:B------:R-:W-:Y:S02]  /*0540*/  IMAD.WIDE R2, R120, R3, c[0x0][0x1a8] ;  /* 0x00006a0078027625 */ /* 0x000fe400078e0203 */
[----:B------:R-:W4:Y:S02]  /*0550*/  LDG.E.128 R52, [R52.64] ;  /* 0x0000000434347981 */ /* 0x000f24000c1e1d00 */
[----:B------:R-:W-:-:S02]  /*0560*/  IMAD.WIDE.U32 R56, R121, R68, c[0x0][0x188] ;  /* 0x0000620079387625 */ /* 0x000fc400078e0044 */
[----:B------:R1:W4:Y:S04]  /*0570*/  LDG.E R122, [R2.64] ;  /* 0x00000004027a7981 */ /* 0x000328000c1e1900 */
[----:B------:R-:W4:Y:S01]  /*0580*/  LDG.E.128 R56, [R56.64] ;  /* 0x0000000438387981 */ /* 0x000f22000c1e1d00 */
        /* <DEDUP_REMOVED lines=24> */
[----:B0-----:R-:W-:Y:S02]  /*0710*/  PRMT R68, RZ, 0x5410, R50 ;  /* 0x00005410ff447816 */ /* 0x001fe40000000032 */
[----:B------:R-:W-:Y:S01]  /*0720*/  PRMT R48, RZ, 0x7610, R48 ;  /* 0x00007610ff307816 */ /* 0x000fe20000000030 */
[C---:B------:R-:W-:Y:S01]  /*0730*/  FADD.FTZ R115, -R114.reuse, R66 ;  /* 0x0000004272737221 */ /* 0x040fe20000010100 */
[----:B------:R-:W-:Y:S02]  /*0740*/  PRMT R50, RZ, 0x7610, R50 ;  /* 0x00007610ff327816 */ /* 0x000fe40000000032 */
[--C-:B------:R-:W-:Y:S02]  /*0750*/  PRMT R67, RZ, 0x5410, R49.reuse ;  /* 0x00005410ff437816 */ /* 0x100fe40000000031 */
[----:B------:R-:W-:Y:S01]  /*0760*/  PRMT R49, RZ, 0x7610, R49 ;  /* 0x00007610ff317816 */ /* 0x000fe20000000031 */
[C---:B------:R-:W-:Y:S01]  /*0770*/  FADD.FTZ R127, -R114.reuse, R48 ;  /* 0x00000030727f7221 */ /* 0x040fe20000010100 */
[----:B----4-:R-:W-:Y:S01]  /*0780*/  PRMT R147, RZ, 0x5410, R52 ;  /* 0x00005410ff937816 */ /* 0x010fe20000000034 */
[----:B------:R-:W-:-:S02]  /*0790*/  FADD.FTZ R151, -R114, R50 ;  /* 0x0000003272977221 */ /* 0x000fc40000010100 */
[----:B------:R-:W-:Y:S01]  /*07a0*/  FMUL.FTZ R150, R122, R115 ;  /* 0x000000737a967220 */ /* 0x000fe20000410000 */
        /* <DEDUP_REMOVED lines=10> */
[----:B------:R-:W-:Y:S02]  /*0850*/  FMUL.FTZ R140, R122, R151 ;  /* 0x000000977a8c7220 */ /* 0x000fe40000410000 */
[----:B------:R-:W-:Y:S01]  /*0860*/  FMUL.FTZ R147, R32, R147 ;  /* 0x0000009320937220 */ /* 0x000fe20000410000 */
[----:B------:R-:W-:Y:S01]  /*0870*/  PRMT R143, RZ, 0x5410, R53 ;  /* 0x00005410ff8f7816 */ /* 0x000fe20000000035 */
[C---:B------:R-:W-:Y:S02]  /*0880*/  FMUL.FTZ R144, R122.reuse, R137 ;  /* 0x000000897a907220 */ /* 0x040fe40000410000 */
[----:B------:R-:W-:Y:S02]  /*0890*/  FADD.FTZ R116, R145, R116 ;  /* 0x0000007491747221 */ /* 0x000fe40000010000 */
[----:B------:R-:W-:Y:S02]  /*08a0*/  FMUL.FTZ R146, R122, R131 ;  /* 0x000000837a927220 */ /* 0x000fe40000410000 */
[----:B------:R-:W-:-:S02]  /*08b0*/  FFMA.FTZ R117, R148, R145, R117 ;  /* 0x0000009194757223 */ /* 0x000fc40000010075 */
[----:B------:R-:W-:Y:S02]  /*08c0*/  FADD.FTZ R106, R54, R106 ;  /* 0x0000006a366a7221 */ /* 0x000fe40000010000 */
[-C--:B------:R-:W-:Y:S02]  /*08d0*/  FFMA.FTZ R107, R140, R54.reuse, R107 ;  /* 0x000000368c6b7223 */ /* 0x080fe4000001006b */
[----:B------:R-:W-:Y:S02]  /*08e0*/  FMUL.FTZ R137, R29, R54 ;  /* 0x000000361d897220 */ /* 0x000fe40000410000 */
[----:B------:R-:W-:Y:S02]  /*08f0*/  FADD.FTZ R67, -R114, R56 ;  /* 0x0000003872437221 */ /* 0x000fe40000010100 */
[----:B------:R-:W-:Y:S02]  /*0900*/  FMUL.FTZ R145, R33, R145 ;  /* 0x0000009121917220 */ /* 0x000fe40000410000 */
[----:B------:R-:W-:Y:S01]  /*0910*/  FADD.FTZ R54, RZ, R147 ;  /* 0x00000093ff367221 */ /* 0x000fe20000010000 */
[----:B------:R-:W-:Y:S01]  /*0920*/  PRMT R141, RZ, 0x7610, R53 ;  /* 0x00007610ff8d7816 */ /* 0x000fe20000000035 */
[----:B------:R-:W-:-:S02]  /*0930*/  FFMA.FTZ R56, R150, R147, RZ ;  /* 0x0000009396387223 */ /* 0x000fc400000100ff */
[----:B------:R-:W-:Y:S02]  /*0940*/  FADD.FTZ R149, -R114, R68 ;  /* 0x0000004472957221 */ /* 0x000fe40000010100 */
[----:B------:R-:W-:Y:S02]  /*0950*/  FADD.FTZ R112, R143, R112 ;  /* 0x000000708f707221 */ /* 0x000fe40000010000 */
[-C--:B------:R-:W-:Y:S02]  /*0960*/  FFMA.FTZ R113, R146, R143.reuse, R113 ;  /* 0x0000008f92717223 */ /* 0x080fe40000010071 */
[----:B------:R-:W-:Y:S02]  /*0970*/  FMUL.FTZ R143, R34, R143 ;  /* 0x0000008f228f7220 */ /* 0x000fe40000410000 */
[----:B------:R-:W-:Y:S01]  /*0980*/  FADD.FTZ R54, R54, R145 ;  /* 0x0000009136367221 */ /* 0x000fe20000010000 */
[----:B------:R-:W-:Y:S01]  /*0990*/  PRMT R69, RZ, 0x5410, R51 ;  /* 0x00005410ff457816 */ /* 0x000fe20000000033 */
[----:B------:R-:W-:-:S02]  /*09a0*/  FFMA.FTZ R56, R148, R145, R56 ;  /* 0x0000009194387223 */ /* 0x000fc40000010038 */
[----:B------:R-:W-:Y:S02]  /*09b0*/  FADD.FTZ R110, R141, R110 ;  /* 0x0000006e8d6e7221 */ /* 0x000fe40000010000 */
[----:B------:R-:W-:Y:S02]  /*09c0*/  FMUL.FTZ R142, R122, R149 ;  /* 0x000000957a8e7220 */ /* 0x000fe40000410000 */
[-C--:B------:R-:W-:Y:S02]  /*09d0*/  FFMA.FTZ R111, R144, R141.reuse, R111 ;  /* 0x0000008d906f7223 */ /* 0x080fe4000001006f */
[----:B------:R-:W-:Y:S02]  /*09e0*/  FMUL.FTZ R141, R35, R141 ;  /* 0x0000008d238d7220 */ /* 0x000fe40000410000 */
[----:B------:R-:W-:Y:S01]  /*09f0*/  FADD.FTZ R54, R54, R143 ;  /* 0x0000008f36367221 */ /* 0x000fe20000010000 */
[----:B------:R-:W-:Y:S01]  /*0a00*/  PRMT R51, RZ, 0x7610, R51 ;  /* 0x00007610ff337816 */ /* 0x000fe20000000033 */
[----:B------:R-:W-:-:S02]  /*0a10*/  FFMA.FTZ R56, R146, R143, R56 ;  /* 0x0000008f92387223 */ /* 0x000fc40000010038 */
[----:B------:R-:W-:Y:S02]  /*0a20*/  FADD.FTZ R153, -R114, R69 ;  /* 0x0000004572997221 */ /* 0x000fe40000010100 */
[----:B------:R-:W-:Y:S02]  /*0a30*/  FADD.FTZ R108, R139, R108 ;  /* 0x0000006c8b6c7221 */ /* 0x000fe40000010000 */
[-C--:B------:R-:W-:Y:S02]  /*0a40*/  FFMA.FTZ R109, R142, R139.reuse, R109 ;  /* 0x0000008b8e6d7223 */ /* 0x080fe4000001006d */
[----:B------:R-:W-:Y:S02]  /*0a50*/  FMUL.FTZ R139, R28, R139 ;  /* 0x0000008b1c8b7220 */ /* 0x000fe40000410000 */
[----:B------:R-:W-:Y:S01]  /*0a60*/  FADD.FTZ R54, R54, R141 ;  /* 0x0000008d36367221 */ /* 0x000fe20000010000 */
[----:B------:R-:W-:Y:S01]  /*0a70*/  PRMT R135, RZ, 0x5410, R55 ;  /* 0x00005410ff877816 */ /* 0x000fe20000000037 */
[----:B------:R-:W-:-:S02]  /*0a80*/  FFMA.FTZ R56, R144, R141, R56 ;  /* 0x0000008d90387223 */ /* 0x000fc40000010038 */
[----:B------:R-:W-:Y:S02]  /*0a90*/  FADD.FTZ R155, -R114, R51 ;  /* 0x00000033729b7221 */ /* 0x000fe40000010100 */
[----:B------:R-:W-:Y:S01]  /*0aa0*/  FMUL.FTZ R138, R122, R153 ;  /* 0x000000997a8a7220 */ /* 0x000fe20000410000 */
[----:B------:R-:W-:Y:S01]  /*0ab0*/  PRMT R53, RZ, 0x5410, R57 ;  /* 0x00005410ff357816 */ /* 0x000fe20000000039 */
[----:B------:R-:W-:Y:S01]  /*0ac0*/  FADD.FTZ R54, R54, R139 ;  /* 0x0000008b36367221 */ /* 0x000fe20000010000 */
[----:B------:R-:W-:Y:S01]  /*0ad0*/  PRMT R133, RZ, 0x7610, R55 ;  /* 0x00007610ff857816 */ /* 0x000fe20000000037 */
[----:B------:R-:W-:Y:S01]  /*0ae0*/  FFMA.FTZ R56, R142, R139, R56 ;  /* 0x0000008b8e387223 */ /* 0x000fe20000010038 */
[----:B------:R-:W-:Y:S01]  /*0af0*/  PRMT R57, RZ, 0x7610, R57 ;  /* 0x00007610ff397816 */ /* 0x000fe20000000039 */
[----:B------:R-:W-:Y:S02]  /*0b00*/  FADD.FTZ R104, R135, R104 ;  /* 0x0000006887687221 */ /* 0x000fe40000010000 */
[----:B------:R-:W-:-:S02]  /*0b10*/  FMUL.FTZ R136, R122, R155 ;  /* 0x0000009b7a887220 */ /* 0x000fc40000410000 */
[-C--:B------:R-:W-:Y:S02]  /*0b20*/  FFMA.FTZ R105, R138, R135.reuse, R105 ;  /* 0x000000878a697223 */ /* 0x080fe40000010069 */
[----:B------:R-:W-:Y:S02]  /*0b30*/  FMUL.FTZ R135, R30, R135 ;  /* 0x000000871e877220 */ /* 0x000fe40000410000 */
[----:B------:R-:W-:Y:S02]  /*0b40*/  FADD.FTZ R54, R54, R137 ;  /* 0x0000008936367221 */ /* 0x000fe40000010000 */
[----:B------:R-:W-:Y:S01]  /*0b50*/  FFMA.FTZ R56, R140, R137, R56 ;  /* 0x000000898c387223 */ /* 0x000fe20000010038 */
[----:B------:R-:W-:Y:S01]  /*0b60*/  PRMT R125, RZ, 0x5410, R58 ;  /* 0x00005410ff7d7816 */ /* 0x000fe2000000003a */
[----:B------:R-:W-:Y:S01]  /*0b70*/  FADD.FTZ R57, -R114, R57 ;  /* 0x0000003972397221 */ /* 0x000fe20000010100 */
[----:B------:R-:W-:Y:S01]  /*0b80*/  PRMT R159, RZ, 0x5410, R60 ;  /* 0x00005410ff9f7816 */ /* 0x000fe2000000003c */
[----:B------:R-:W-:-:S02]  /*0b90*/  FADD.FTZ R102, R133, R102 ;  /* 0x0000006685667221 */ /* 0x000fc40000010000 */
[-C--:B------:R-:W-:Y:S01]  /*0ba0*/  FFMA.FTZ R103, R136, R133.reuse, R103 ;  /* 0x0000008588677223 */ /* 0x080fe20000010067 */
[----:B------:R-:W-:Y:S01]  /*0bb0*/  PRMT R129, RZ, 0x5410, R59 ;  /* 0x00005410ff817816 */ /* 0x000fe2000000003b */
[----:B------:R-:W-:Y:S02]  /*0bc0*/  FMUL.FTZ R133, R31, R133 ;  /* 0x000000851f857220 */ /* 0x000fe40000410000 */
[----:B------:R-:W-:Y:S01]  /*0bd0*/  FADD.FTZ R54, R54, R135 ;  /* 0x0000008736367221 */ /* 0x000fe20000010000 */
[----:B------:R-:W-:Y:S01]  /*0be0*/  PRMT R59, RZ, 0x7610, R59 ;  /* 0x00007610ff3b7816 */ /* 0x000fe2000000003b */
[----:B------:R-:W-:Y:S02]  /*0bf0*/  FADD.FTZ R157, -R114, R52 ;  /* 0x00000034729d7221 */ /* 0x000fe40000010100 */
[----:B------:R-:W-:Y:S01]  /*0c00*/  FFMA.FTZ R56, R138, R135, R56 ;  /* 0x000000878a387223 */ /* 0x000fe20000010038 */
[----:B------:R-:W-:Y:S01]  /*0c10*/  PRMT R52, RZ, 0x7610, R61 ;  /* 0x00007610ff347816 */ /* 0x000fe2000000003d */
[----:B------:R-:W-:Y:S01]  /*0c20*/  FMUL.FTZ R124, R122, R57 ;  /* 0x000000397a7c7220 */ /* 0x000fe20000410000 */
[----:B------:R-:W-:Y:S01]  /*0c30*/  PRMT R60, RZ, 0x7610, R60 ;  /* 0x00007610ff3c7816 */ /* 0x000fe2000000003c */
[----:B------:R-:W-:Y:S01]  /*0c40*/  FADD.FTZ R125, -R114, R125 ;  /* 0x0000007d727d7221 */ /* 0x000fe20000010100 */
[----:B------:R-:W-:Y:S01]  /*0c50*/  PRMT R51, RZ, 0x5410, R63 ;  /* 0x00005410ff337816 */ /* 0x000fe2000000003f */
[----:B------:R-:W-:Y:S01]  /*0c60*/  FADD.FTZ R57, R54, R133 ;  /* 0x0000008536397221 */ /* 0x000fe20000010000 */
[----:B------:R-:W-:Y:S01]  /*0c70*/  PRMT R48, RZ, 0x7610, R63 ;  /* 0x00007610ff307816 */ /* 0x000fe2000000003f */
[----:B------:R-:W-:-:S02]  /*0c80*/  FMUL.FTZ R63, R122, R157 ;  /* 0x0000009d7a3f7220 */ /* 0x000fc40000410000 */
[----:B------:R-:W-:Y:S02]  /*0c90*/  FMUL.FTZ R66, R24, R159 ;  /* 0x0000009f18427220 */ /* 0x000fe40000410000 */
[----:B------:R-:W-:Y:S01]  /*0ca0*/  FFMA.FTZ R54, R136, R133, R56 ;  /* 0x0000008588367223 */ /* 0x000fe20000010038 */
[----:B------:R-:W-:Y:S01]  /*0cb0*/  PRMT R58, RZ, 0x7610, R58 ;  /* 0x00007610ff3a7816 */ /* 0x000fe2000000003a */
[----:B------:R-:W-:Y:S01]  /*0cc0*/  FADD.FTZ R49, -R114, R59 ;  /* 0x0000003b72317221 */ /* 0x000fe20000010100 */
[----:B------:R-:W-:Y:S01]  /*0cd0*/  PRMT R55, RZ, 0x5410, R62 ;  /* 0x00005410ff377816 */ /* 0x000fe2000000003e */
[----:B------:R-:W-:Y:S01]  /*0ce0*/  FMUL.FTZ R68, R122, R67 ;  /* 0x000000437a447220 */ /* 0x000fe20000410000 */
[----:B------:R-:W-:Y:S01]  /*0cf0*/  PRMT R59, RZ, 0x5410, R61 ;  /* 0x00005410ff3b7816 */ /* 0x000fe2000000003d */
[----:B------:R-:W-:Y:S02]  /*0d00*/  FADD.FTZ R91, R52, R91 ;  /* 0x0000005b345b7221 */ /* 0x000fe40000010000 */
[----:B------:R-:W-:-:S02]  /*0d10*/  FFMA.FTZ R99, R124, R52, R99 ;  /* 0x000000347c637223 */ /* 0x000fc40000010063 */
[----:B------:R-:W-:Y:S02]  /*0d20*/  FMUL.FTZ R115, R27, R52 ;  /* 0x000000341b737220 */ /* 0x000fe40000410000 */
[----:B------:R-:W-:Y:S02]  /*0d30*/  FMUL.FTZ R125, R122, R125 ;  /* 0x0000007d7a7d7220 */ /* 0x000fe40000410000 */
[----:B------:R-:W-:Y:S02]  /*0d40*/  FADD.FTZ R69, -R114, R53 ;  /* 0x0000003572457221 */ /* 0x000fe40000010100 */
[----:B------:R-:W-:Y:S02]  /*0d50*/  FMUL.FTZ R67, R25, R60 ;  /* 0x0000003c19437220 */ /* 0x000fe40000410000 */
[----:B------:R-:W-:Y:S02]  /*0d60*/  FADD.FTZ R52, R57, R66 ;  /* 0x0000004239347221 */ /* 0x000fe40000010000 */
[----:B------:R-:W-:-:S02]  /*0d70*/  FFMA.FTZ R54, R63, R66, R54 ;  /* 0x000000423f367223 */ /* 0x000fc40000010036 */
[C---:B------:R-:W-:Y:S02]  /*0d80*/  FADD.FTZ R53, -R114.reuse, R58 ;  /* 0x0000003a72357221 */ /* 0x040fe40000010100 */
[----:B------:R-:W-:Y:S02]  /*0d90*/  FADD.FTZ R129, -R114, R129 ;  /* 0x0000008172817221 */ /* 0x000fe40000010100 */
        /* <DEDUP_REMOVED lines=43> */
.L_x_2009:
        /* <DEDUP_REMOVED lines=18> */
.L_x_2010:
        /* <DEDUP_REMOVED lines=21> */
[----:B------:R-:W-:-:S03]  /*12c0*/  LOP3.LUT P3, RZ, R65, 0xff, RZ, 0xc0, !PT ;  /* 0x000000ff41ff7812 */ /* 0x000fc6000786c0ff */
[----:B0-----:R-:W0:Y:S04]  /*12d0*/  LDS.128 R52, [R151+0x2000] ;  /* 0x0020000097347984 */ /* 0x001e280000000c00 */
[----:B------:R-:W1:Y:S01]  /*12e0*/  LDS.128 R56, [R151+0x2010] ;  /* 0x0020100097387984 */ /* 0x000e620000000c00 */
[----:B0-----:R-:W-:Y:S02]  /*12f0*/  FADD.FTZ R153, RZ, R52 ;  /* 0x00000034ff997221 */ /* 0x001fe40000010000 */
[----:B------:R-:W-:Y:S02]  /*1300*/  FADD.FTZ R52, RZ, R53 ;  /* 0x00000035ff347221 */ /* 0x000fe40000010000 */
[----:B------:R-:W-:Y:S01]  /*1310*/  FADD.FTZ R153, R54, R153 ;  /* 0x0000009936997221 */ /* 0x000fe20000010000 */
[----:B------:R-:W-:Y:S01]  /*1320*/  @P1 PRMT R54, RZ, 0x7610, R37 ;  /* 0x00007610ff361816 */ /* 0x000fe20000000025 */
[----:B------:R-:W-:-:S02]  /*1330*/  FADD.FTZ R52, R55, R52 ;  /* 0x0000003437347221 */ /* 0x000fc40000010000 */
[----:B-1----:R-:W-:Y:S02]  /*1340*/  FADD.FTZ R153, R153, R56 ;  /* 0x0000003899997221 */ /* 0x002fe40000010000 */
[----:B------:R-:W-:Y:S02]  /*1350*/  FADD.FTZ R52, R52, R57 ;  /* 0x0000003934347221 */ /* 0x000fe40000010000 */
[----:B------:R-:W-:Y:S02]  /*1360*/  FADD.FTZ R58, R58, R153 ;  /* 0x000000993a3a7221 */ /* 0x000fe40000010000 */
[----:B------:R-:W-:Y:S02]  /*1370*/  FADD.FTZ R52, R59, R52 ;  /* 0x000000343b347221 */ /* 0x000fe40000010000 */
[----:B------:R-:W-:Y:S02]  /*1380*/  FMUL.FTZ R58, R58, c[0x0][0x1e0] ;  /* 0x000078003a3a7a20 */ /* 0x000fe40000410000 */
[----:B------:R-:W-:Y:S01]  /*1390*/  FMUL.FTZ R149, R52, c[0x0][0x1e0] ;  /* 0x0000780034957a20 */ /* 0x000fe20000410000 */
[----:B------:R-:W-:-:S02]  /*13a0*/  MOV R52, R64 ;  /* 0x0000004000347202 */ /* 0x000fc40000000f00 */
[----:B------:R-:W-:Y:S02]  /*13b0*/  FSEL R152, R58, RZ, !P0 ;  /* 0x000000ff3a987208 */ /* 0x000fe40004000000 */
[----:B------:R-:W-:Y:S02]  /*13c0*/  LOP3.LUT P6, RZ, R52, 0xff, RZ, 0xc0, !PT ;  /* 0x000000ff34ff7812 */ /* 0x000fe400078cc0ff */
[----:B------:R-:W-:Y:S01]  /*13d0*/  @P1 PRMT R52, RZ, 0x5410, R36 ;  /* 0x00005410ff341816 */ /* 0x000fe20000000024 */
[-CC-:B------:R-:W-:Y:S01]  /*13e0*/  FFMA.FTZ R150, R150, R149.reuse, R152.reuse ;  /* 0x0000009596967223 */ /* 0x180fe20000010098 */
[----:B------:R-:W-:Y:S01]  /*13f0*/  LOP3.LUT P0, RZ, R64, 0xff000000, RZ, 0xc0, !PT ;  /* 0xff00000040ff7812 */ /* 0x000fe2000780c0ff */
[----:B------:R-:W-:Y:S01]  /*1400*/  FFMA.FTZ R148, R148, R149, R152 ;  /* 0x0000009594947223 */ /* 0x000fe20000010098 */
[----:B------:R-:W-:Y:S01]  /*1410*/  MOV R64, RZ ;  /* 0x000000ff00407202 */ /* 0x000fe20000000f00 */
[----:B------:R-:W-:Y:S02]  /*1420*/  FADD.FTZ R53, R147, -R150 ;  /* 0x8000009693357221 */ /* 0x000fe40000010000 */
[----:B------:R-:W-:-:S02]  /*1430*/  FADD.FTZ R55, R145, -R148 ;  /* 0x8000009491377221 */ /* 0x000fc40000010000 */
[----:B------:R-:W-:Y:S02]  /*1440*/  FMUL.FTZ R53, R122, R53 ;  /* 0x000000357a357220 */ /* 0x000fe40000410000 */
[----:B------:R-:W-:Y:S02]  /*1450*/  FFMA.FTZ R146, R146, R149, R152 ;  /* 0x0000009592927223 */ /* 0x000fe40000010098 */
[----:B------:R-:W-:Y:S01]  /*1460*/  @P1 FADD.FTZ R53, R53, R52 ;  /* 0x0000003435351221 */ /* 0x000fe20000010000 */
[----:B------:R-:W-:Y:S01]  /*1470*/  @P1 PRMT R52, RZ, 0x7610, R36 ;  /* 0x00007610ff341816 */ /* 0x000fe20000000024 */
[C---:B------:R-:W-:Y:S02]  /*1480*/  FMUL.FTZ R55, R122.reuse, R55 ;  /* 0x000000377a377220 */ /* 0x040fe40000410000 */
[----:B------:R-:W-:Y:S01]  /*1490*/  FADD.FTZ R57, R143, -R146 ;  /* 0x800000928f397221 */ /* 0x000fe20000010000 */
[----:B------:R-:W-:Y:S01]  /*14a0*/  HFMA2.MMA R143, -RZ, RZ, 0, 0 ;  /* 0x00000000ff8f7435 */ /* 0x000fe200000001ff */
[----:B------:R-:W-:Y:S01]  /*14b0*/  @P1 FADD.FTZ R55, R55, R52 ;  /* 0x0000003437371221 */ /* 0x000fe20000010000 */
[----:B------:R-:W-:Y:S01]  /*14c0*/  @P1 PRMT R52, RZ, 0x5410, R37 ;  /* 0x00005410ff341816 */ /* 0x000fe20000000025 */
[----:B------:R-:W-:-:S02]  /*14d0*/  FMUL.FTZ R57, R122, R57 ;  /* 0x000000397a397220 */ /* 0x000fc40000410000 */
[----:B------:R-:W-:Y:S02]  /*14e0*/  FFMA.FTZ R144, R144, R149, R152 ;  /* 0x0000009590907223 */ /* 0x000fe40000010098 */
[----:B------:R-:W-:Y:S02]  /*14f0*/  @P1 FADD.FTZ R57, R57, R52 ;  /* 0x0000003439391221 */ /* 0x000fe40000010000 */
[----:B------:R-:W-:Y:S02]  /*1500*/  FMUL.FTZ R52, R53, R62 ;  /* 0x0000003e35347220 */ /* 0x000fe40000410000 */
[----:B------:R-:W-:Y:S01]  /*1510*/  FADD.FTZ R59, R141, -R144 ;  /* 0x800000908d3b7221 */ /* 0x000fe20000010000 */
[----:B------:R-:W-:Y:S01]  /*1520*/  MOV R144, RZ ;  /* 0x000000ff00907202 */ /* 0x000fe20000000f00 */
[----:B------:R-:W-:Y:S01]  /*1530*/  FMUL.FTZ R61, R52, c[0x0][0x1e8] ;  /* 0x00007a00343d7a20 */ /* 0x000fe20000410000 */
[----:B------:R-:W-:Y:S01]  /*1540*/  HFMA2.MMA R141, -RZ, RZ, 0, 0 ;  /* 0x00000000ff8d7435 */ /* 0x000fe200000001ff */
[----:B------:R-:W-:-:S02]  /*1550*/  FMUL.FTZ R59, R122, R59 ;  /* 0x0000003b7a3b7220 */ /* 0x000fc40000410000 */
[----:B------:R-:W-:Y:S02]  /*1560*/  FMUL.FTZ R56, R16, R61 ;  /* 0x0000003d10387220 */ /* 0x000fe40000410000 */
[----:B------:R-:W-:Y:S02]  /*1570*/  @P1 FADD.FTZ R59, R59, R54 ;  /* 0x000000363b3b1221 */ /* 0x000fe40000010000 */
[----:B------:R-:W-:Y:S01]  /*1580*/  FMUL.FTZ R54, R55, R62 ;  /* 0x0000003e37367220 */ /* 0x000fe20000410000 */
[----:B------:R-:W-:Y:S01]  /*1590*/  FSEL R56, R56, RZ, P6 ;  /* 0x000000ff38387208 */ /* 0x000fe20003000000 */
[----:B------:R-:W-:Y:S02]  /*15a0*/  FFMA.FTZ R142, R142, R149, R152 ;  /* 0x000000958e8e7223 */ /* 0x000fe40000010098 */
[----:B------:R-:W-:Y:S02]  /*15b0*/  FMUL.FTZ R54, R54, c[0x0][0x1e8] ;  /* 0x00007a0036367a20 */ /* 0x000fe40000410000 */
[----:B------:R-:W-:-:S02]  /*15c0*/  FADD.FTZ R139, R139, -R142 ;  /* 0x8000008e8b8b7221 */ /* 0x000fc40000010000 */
[----:B------:R-:W-:Y:S02]  /*15d0*/  FFMA.FTZ R140, R140, R149, R152 ;  /* 0x000000958c8c7223 */ /* 0x000fe40000010098 */
[----:B------:R-:W-:Y:S02]  /*15e0*/  FMUL.FTZ R139, R122, R139 ;  /* 0x0000008b7a8b7220 */ /* 0x000fe40000410000 */
[----:B------:R-:W-:Y:S02]  /*15f0*/  FADD.FTZ R137, R137, -R140 ;  /* 0x8000008c89897221 */ /* 0x000fe40000010000 */
[----:B------:R-:W-:Y:S02]  /*1600*/  FFMA.FTZ R138, R138, R149, R152 ;  /* 0x000000958a8a7223 */ /* 0x000fe40000010098 */
[----:B------:R-:W-:Y:S02]  /*1610*/  FMUL.FTZ R137, R122, R137 ;  /* 0x000000897a897220 */ /* 0x000fe40000410000 */
[----:B------:R-:W-:-:S02]  /*1620*/  FADD.FTZ R135, R135, -R138 ;  /* 0x8000008a87877221 */ /* 0x000fc40000010000 */
[----:B------:R-:W-:Y:S02]  /*1630*/  FFMA.FTZ R136, R136, R149, R152 ;  /* 0x0000009588887223 */ /* 0x000fe40000010098 */
[----:B------:R-:W-:Y:S02]  /*1640*/  FMUL.FTZ R135, R122, R135 ;  /* 0x000000877a877220 */ /* 0x000fe40000410000 */
[----:B------:R-:W-:Y:S01]  /*1650*/  FADD.FTZ R133, R133, -R136 ;  /* 0x8000008885857221 */ /* 0x000fe20000010000 */
[--C-:B--2---:R-:W-:Y:S02]  /*1660*/  @P6 PRMT R52, RZ, 0x5410, R48.reuse ;  /* 0x00005410ff346816 */ /* 0x104fe40000000030 */
[----:B------:R-:W-:-:S03]  /*1670*/  @P5 PRMT R48, RZ, 0x7610, R48 ;  /* 0x00007610ff305816 */ /* 0x000fc60000000030 */
[----:B------:R-:W-:Y:S01]  /*1680*/  @P6 FMUL.FTZ R143, R61, R52 ;  /* 0x000000343d8f6220 */ /* 0x000fe20000410000 */
[----:B------:R-:W-:Y:S01]  /*1690*/  LOP3.LUT P6, RZ, R65, 0xff00, RZ, 0xc0, !PT ;  /* 0x0000ff0041ff7812 */ /* 0x000fe200078cc0ff */
[----:B------:R-:W-:Y:S02]  /*16a0*/  FMUL.FTZ R52, R57, R62 ;  /* 0x0000003e39347220 */ /* 0x000fe40000410000 */
[----:B------:R-:W-:Y:S01]  /*16b0*/  @P5 FMUL.FTZ R144, R54, R48 ;  /* 0x0000003036905220 */ /* 0x000fe20000410000 */
[--C-:B------:R-:W-:Y:S01]  /*16c0*/  @P4 PRMT R48, RZ, 0x5410, R49.reuse ;  /* 0x00005410ff304816 */ /* 0x100fe20000000031 */
[----:B------:R-:W-:Y:S01]  /*16d0*/  FMUL.FTZ R145, R52, c[0x0][0x1e8] ;  /* 0x00007a0034917a20 */ /* 0x000fe20000410000 */
[----:B------:R-:W-:Y:S01]  /*16e0*/  @P0 PRMT R49, RZ, 0x7610, R49 ;  /* 0x00007610ff310816 */ /* 0x000fe20000000031 */
[----:B------:R-:W-:Y:S02]  /*16f0*/  FMUL.FTZ R52, R59, R62 ;  /* 0x0000003e3b347220 */ /* 0x000fe40000410000 */
[----:B------:R-:W-:-:S02]  /*1700*/  FMUL.FTZ R61, R17, R54 ;  /* 0x00000036113d7220 */ /* 0x000fc40000410000 */
[----:B------:R-:W-:Y:S02]  /*1710*/  FMUL.FTZ R54, R52, c[0x0][0x1e8] ;  /* 0x00007a0034367a20 */ /* 0x000fe40000410000 */
[----:B------:R-:W-:Y:S01]  /*1720*/  @P4 FMUL.FTZ R141, R145, R48 ;  /* 0x00000030918d4220 */ /* 0x000fe20000410000 */
[----:B------:R-:W-:Y:S01]  /*1730*/  FSEL R61, R61, RZ, P5 ;  /* 0x000000ff3d3d7208 */ /* 0x000fe20002800000 */
[----:B------:R-:W-:Y:S01]  /*1740*/  FMUL.FTZ R52, R19, R54 ;  /* 0x0000003613347220 */ /* 0x000fe20000410000 */
[----:B------:R-:W-:Y:S01]  /*1750*/  LOP3.LUT P5, RZ, R65, 0xff0000, RZ, 0xc0, !PT ;  /* 0x00ff000041ff7812 */ /* 0x000fe200078ac0ff */
[----:B------:R-:W-:Y:S01]  /*1760*/  @P0 FMUL.FTZ R64, R54, R49 ;  /* 0x0000003136400220 */ /* 0x000fe20000410000 */
[----:B------:R-:W-:Y:S01]  /*1770*/  F2FP.BF16.PACK_AB R56, R61, R56 ;  /* 0x000000383d38723e */ /* 0x000fe200000010ff */
[----:B------:R-:W-:Y:S01]  /*1780*/  FMUL.FTZ R48, R18, R145 ;  /* 0x0000009112307220 */ /* 0x000fe20000410000 */
[----:B------:R-:W-:Y:S01]  /*1790*/  FSEL R49, R52, RZ, P0 ;  /* 0x000000ff34317208 */ /* 0x000fe20000000000 */
[----:B------:R-:W-:Y:S01]  /*17a0*/  FMUL.FTZ R145, R122, R133 ;  /* 0x000000857a917220 */ /* 0x000fe20000410000 */
[----:B------:R-:W-:-:S02]  /*17b0*/  @P1 PRMT R52, RZ, 0x5410, R38 ;  /* 0x00005410ff341816 */ /* 0x000fc40000000026 */
[----:B------:R-:W-:Y:S02]  /*17c0*/  ISETP.NE.U32.AND P0, PT, RZ, c[0x0][0x258], PT ;  /* 0x00009600ff007a0c */ /* 0x000fe40003f05070 */
[----:B------:R-:W-:Y:S01]  /*17d0*/  FSEL R48, R48, RZ, P4 ;  /* 0x000000ff30307208 */ /* 0x000fe20002000000 */
[----:B------:R-:W-:Y:S01]  /*17e0*/  @P1 FADD.FTZ R139, R139, R52 ;  /* 0x000000348b8b1221 */ /* 0x000fe20000010000 */
[----:B------:R-:W-:Y:S02]  /*17f0*/  @P1 PRMT R52, RZ, 0x7610, R38 ;  /* 0x00007610ff341816 */ /* 0x000fe40000000026 */
[----:B------:R-:W-:Y:S01]  /*1800*/  ISETP.NE.AND.EX P0, PT, RZ, c[0x0][0x25c], PT, P0 ;  /* 0x00009700ff007a0c */ /* 0x000fe20003f05300 */
[----:B------:R-:W-:Y:S01]  /*1810*/  FMUL.FTZ R133, R139, R62 ;  /* 0x0000003e8b857220 */ /* 0x000fe20000410000 */
[----:B------:R-:W-:Y:S01]  /*1820*/  LOP3.LUT P4, RZ, R65, 0xff000000, RZ, 0xc0, !PT ;  /* 0xff00000041ff7812 */ /* 0x000fe2000788c0ff */
[----:B------:R-:W-:Y:S01]  /*1830*/  @P1 FADD.FTZ R137, R137, R52 ;  /* 0x0000003489891221 */ /* 0x000fe20000010000 */
[----:B------:R-:W-:Y:S01]  /*1840*/  @P1 PRMT R52, RZ, 0x5410, R39 ;  /* 0x00005410ff341816 */ /* 0x000fe20000000027 */
[----:B------:R-:W-:-:S02]  /*1850*/  FMUL.FTZ R133, R133, c[0x0][0x1e8] ;  /* 0x00007a0085857a20 */ /* 0x000fc40000410000 */
[-C--:B------:R-:W-:Y:S02]  /*1860*/  FMUL.FTZ R138, R137, R62.reuse ;  /* 0x0000003e898a7220 */ /* 0x080fe40000410000 */
[----:B------:R-:W-:Y:S01]  /*1870*/  @P1 FADD.FTZ R135, R135, R52 ;  /* 0x0000003487871221 */ /* 0x000fe20000010000 */
[----:B------:R-:W-:Y:S01]  /*1880*/  @P1 PRMT R52, RZ, 0x7610, R39 ;  /* 0x00007610ff341816 */ /* 0x000fe20000000027 */
[----:B------:R-:W-:Y:S02]  /*1890*/  FMUL.FTZ R138, R138, c[0x0][0x1e8] ;  /* 0x00007a008a8a7a20 */ /* 0x000fe40000410000 */
[-C--:B------:R-:W-:Y:S01]  /*18a0*/  FMUL.FTZ R65, R135, R62.reuse ;  /* 0x0000003e87417220 */ /* 0x080fe20000410000 */
[----:B------:R-:W-:Y:S01]  /*18b0*/  @P0 F2FP.BF16.PACK_AB R58, RZ, R139 ;  /* 0x0000008bff3a023e */ /* 0x000fe200000010ff */
[----:B------:R-:W-:Y:S01]  /*18c0*/  @P1 FADD.FTZ R145, R145, R52 ;  /* 0x0000003491911221 */ /* 0x000fe20000010000 */
[----:B------:R-:W-:Y:S01]  /*18d0*/  @P0 F2FP.BF16.PACK_AB R53, RZ, R53 ;  /* 0x00000035ff35023e */ /* 0x000fe200000010ff */
[----:B------:R-:W-:Y:S01]  /*18e0*/  FMUL.FTZ R65, R65, c[0x0][0x1e8] ;  /* 0x00007a0041417a20 */ /* 0x000fe20000410000 */
[----:B------:R-:W-:Y:S01]  /*18f0*/  @P0 F2FP.BF16.PACK_AB R57, RZ, R57 ;  /* 0x00000039ff39023e */ /* 0x000fe200000010ff */
[----:B------:R-:W-:Y:S01]  /*1900*/  FMUL.FTZ R136, R145, R62 ;  /* 0x0000003e91887220 */ /* 0x000fe20000410000 */
[----:B------:R-:W-:Y:S01]  /*1910*/  @P0 PRMT R46, R58, 0x7610, R46 ;  /* 0x000076103a2e0816 */ /* 0x000fe2000000002e */
[----:B------:R-:W-:Y:S01]  /*1920*/  FMUL.FTZ R58, R14, R65 ;  /* 0x000000410e3a7220 */ /* 0x000fe20000410000 */
[----:B------:R-:W-:Y:S01]  /*1930*/  @P0 F2FP.BF16.PACK_AB R60, RZ, R135 ;  /* 0x00000087ff3c023e */ /* 0x000fe200000010ff */
[----:B------:R-:W-:Y:S01]  /*1940*/  FMUL.FTZ R136, R136, c[0x0][0x1e8] ;  /* 0x00007a0088887a20 */ /* 0x000fe20000410000 */
[----:B------:R-:W-:Y:S01]  /*1950*/  @P0 PRMT R44, R53, 0x7610, R44 ;  /* 0x00007610352c0816 */ /* 0x000fe2000000002c */
[----:B------:R-:W-:Y:S01]  /*1960*/  FMUL.FTZ R53, R12, R133 ;  /* 0x000000850c357220 */ /* 0x000fe20000410000 */
[----:B------:R-:W-:Y:S01]  /*1970*/  @P0 PRMT R45, R57, 0x7610, R45 ;  /* 0x00007610392d0816 */ /* 0x000fe2000000002d */
[----:B------:R-:W-:Y:S01]  /*1980*/  FMUL.FTZ R135, R15, R136 ;  /* 0x000000880f877220 */ /* 0x000fe20000410000 */
[----:B------:R-:W-:Y:S01]  /*1990*/  @P0 PRMT R47, R60, 0x7610, R47 ;  /* 0x000076103c2f0816 */ /* 0x000fe2000000002f */
[----:B------:R-:W-:Y:S01]  /*19a0*/  FMUL.FTZ R57, R13, R138 ;  /* 0x0000008a0d397220 */ /* 0x000fe20000410000 */
[----:B------:R-:W-:-:S02]  /*19b0*/  @P0 F2FP.BF16.PACK_AB R52, RZ, R55 ;  /* 0x00000037ff34023e */ /* 0x000fc400000010ff */
[----:B------:R-:W-:Y:S02]  /*19c0*/  @P0 F2FP.BF16.PACK_AB R59, RZ, R59 ;  /* 0x0000003bff3b023e */ /* 0x000fe400000010ff */
[----:B------:R-:W-:Y:S02]  /*19d0*/  FSEL R60, R58, RZ, P5 ;  /* 0x000000ff3a3c7208 */ /* 0x000fe40002800000 */
[----:B------:R-:W-:Y:S02]  /*19e0*/  @P0 F2FP.BF16.PACK_AB R54, RZ, R137 ;  /* 0x00000089ff36023e */ /* 0x000fe400000010ff */
[----:B------:R-:W-:Y:S02]  /*19f0*/  @P0 F2FP.BF16.PACK_AB R55, RZ, R145 ;  /* 0x00000091ff37023e */ /* 0x000fe400000010ff */
[----:B------:R-:W-:Y:S02]  /*1a00*/  FSEL R53, R53, RZ, P3 ;  /* 0x000000ff35357208 */ /* 0x000fe40001800000 */
[----:B------:R-:W-:-:S02]  /*1a10*/  FSEL R135, R135, RZ, P4 ;  /* 0x000000ff87877208 */ /* 0x000fc40002000000 */
[----:B------:R-:W-:Y:S02]  /*1a20*/  FSEL R58, R57, RZ, P6 ;  /* 0x000000ff393a7208 */ /* 0x000fe40003000000 */
[----:B------:R-:W-:Y:S02]  /*1a30*/  @P0 PRMT R45, R45, 0x5410, R59 ;  /* 0x000054102d2d0816 */ /* 0x000fe4000000003b */
[----:B------:R-:W-:Y:S01]  /*1a40*/  F2FP.BF16.PACK_AB R57, R49, R48 ;  /* 0x000000303139723e */ /* 0x000fe200000010ff */
[----:B------:R-:W-:Y:S01]  /*1a50*/  @P0 IMAD.WIDE.U32 R48, R123, R134, c[0x0][0x258] ;  /* 0x000096007b300625 */ /* 0x000fe200078e0086 */
[----:B------:R-:W-:Y:S02]  /*1a60*/  @P0 PRMT R44, R44, 0x5410, R52 ;  /* 0x000054102c2c0816 */ /* 0x000fe40000000034 */
[----:B------:R-:W-:Y:S01]  /*1a70*/  F2FP.BF16.PACK_AB R59, R135, R60 ;  /* 0x0000003c873b723e */ /* 0x000fe200000010ff */
[----:B------:R-:W-:Y:S01]  /*1a80*/  IMAD.WIDE.U32 R60, R123, R134, c[0x0][0x248] ;  /* 0x000092007b3c7625 */ /* 0x000fe200078e0086 */
[----:B------:R-:W-:-:S02]  /*1a90*/  F2FP.BF16.PACK_AB R58, R58, R53 ;  /* 0x000000353a3a723e */ /* 0x000fc400000010ff */
[----:B------:R-:W-:Y:S01]  /*1aa0*/  @P0 PRMT R46, R46, 0x5410, R54 ;  /* 0x000054102e2e0816 */ /* 0x000fe20000000036 */
[----:B------:R-:W-:Y:S01]  /*1ab0*/  IMAD.WIDE.U32 R52, R121, R134, c[0x0][0x170] ;  /* 0x00005c0079347625 */ /* 0x000fe200078e0086 */
[----:B------:R-:W-:-:S05]  /*1ac0*/  @P0 PRMT R47, R47, 0x5410, R55 ;  /* 0x000054102f2f0816 */ /* 0x000fca0000000037 */
[----:B------:R0:W-:Y:S04]  /*1ad0*/  @P0 STG.E.128 [R48.64], R44 ;  /* 0x0000002c30000986 */ /* 0x0001e8000c101d04 */
[----:B------:R1:W-:Y:S04]  /*1ae0*/  STG.E.128 [R60.64], R56 ;  /* 0x000000383c007986 */ /* 0x0003e8000c101d04 */
[----:B------:R-:W2:Y:S01]  /*1af0*/  LDG.E.128 R52, [R52.64] ;  /* 0x0000000434347981 */ /* 0x000ea2000c1e1d00 */
[----:B------:R-:W-:Y:S01]  /*1b00*/  HFMA2.MMA R123, -RZ, RZ, 0, 0 ;  /* 0x00000000ff7b7435 */ /* 0x000fe200000001ff */
[-CC-:B------:R-:W-:Y:S01]  /*1b10*/  FFMA.FTZ R63, R63, R149.reuse, R152.reuse ;  /* 0x000000953f3f7223 */ /* 0x180fe20000010098 */
[----:B------:R-:W-:Y:S01]  /*1b20*/  MOV R135, R2 ;  /* 0x0000000200877202 */ /* 0x000fe20000000f00 */
[----:B------:R-:W-:Y:S01]  /*1b30*/  FFMA.FTZ R68, R68, R149, R152 ;  /* 0x0000009544447223 */ /* 0x000fe20000010098 */
[----:B------:R-:W-:Y:S01]  /*1b40*/  IADD3 R120, R120, c[0x0][0x160], RZ ;  /* 0x0000580078787a10 */ /* 0x000fe20007ffe0ff */
[----:B------:R-:W-:-:S02]  /*1b50*/  FADD.FTZ R63, R66, -R63 ;  /* 0x8000003f423f7221 */ /* 0x000fc40000010000 */
[----:B------:R-:W-:Y:S01]  /*1b60*/  FADD.FTZ R67, R67, -R68 ;  /* 0x8000004443437221 */ /* 0x000fe20000010000 */
[--C-:B0-----:R-:W-:Y:S01]  /*1b70*/  @P3 PRMT R48, RZ, 0x5410, R50.reuse ;  /* 0x00005410ff303816 */ /* 0x101fe20000000032 */
[C---:B------:R-:W-:Y:S01]  /*1b80*/  FMUL.FTZ R63, R122.reuse, R63 ;  /* 0x0000003f7a3f7220 */ /* 0x040fe20000410000 */
[----:B------:R-:W-:Y:S01]  /*1b90*/  @P6 PRMT R49, RZ, 0x7610, R50 ;  /* 0x00007610ff316816 */ /* 0x000fe20000000032 */
[----:B------:R-:W-:Y:S01]  /*1ba0*/  FFMA.FTZ R69, R69, R149, R152 ;  /* 0x0000009545457223 */ /* 0x000fe20000010098 */
[----:B-1----:R-:W-:Y:S01]  /*1bb0*/  CS2R R60, SRZ ;  /* 0x00000000003c7805 */ /* 0x002fe2000001ff00 */
[----:B------:R-:W-:Y:S01]  /*1bc0*/  @P3 FMUL.FTZ R123, R133, R48 ;  /* 0x00000030857b3220 */ /* 0x000fe20000410000 */
[----:B------:R-:W-:Y:S01]  /*1bd0*/  @P1 PRMT R48, RZ, 0x5410, R40 ;  /* 0x00005410ff301816 */ /* 0x000fe20000000028 */
[----:B------:R-:W-:Y:S01]  /*1be0*/  FMUL.FTZ R67, R122, R67 ;  /* 0x000000437a437220 */ /* 0x000fe20000410000 */
[----:B------:R-:W-:Y:S01]  /*1bf0*/  LOP3.LUT P3, RZ, R135, 0xff, RZ, 0xc0, !PT ;  /* 0x000000ff87ff7812 */ /* 0x000fe2000786c0ff */
[----:B------:R-:W-:Y:S01]  /*1c00*/  FADD.FTZ R69, R114, -R69 ;  /* 0x8000004572457221 */ /* 0x000fe20000010000 */
[--C-:B------:R-:W-:Y:S01]  /*1c10*/  @P5 PRMT R50, RZ, 0x5410, R51.reuse ;  /* 0x00005410ff325816 */ /* 0x100fe20000000033 */
[----:B------:R-:W-:Y:S01]  /*1c20*/  @P1 FADD.FTZ R63, R63, R48 ;  /* 0x000000303f3f1221 */ /* 0x000fe20000010000 */
[----:B------:R-:W-:Y:S01]  /*1c30*/  @P1 PRMT R48, RZ, 0x7610, R40 ;  /* 0x00007610ff301816 */ /* 0x000fe20000000028 */
[----:B------:R-:W-:Y:S01]  /*1c40*/  FFMA.FTZ R124, R124, R149, R152 ;  /* 0x000000957c7c7223 */ /* 0x000fe20000010098 */
[----:B------:R-:W-:Y:S01]  /*1c50*/  @P4 PRMT R51, RZ, 0x7610, R51 ;  /* 0x00007610ff334816 */ /* 0x000fe20000000033 */
[----:B------:R-:W-:-:S02]  /*1c60*/  FMUL.FTZ R69, R122, R69 ;  /* 0x000000457a457220 */ /* 0x000fc40000410000 */
[----:B------:R-:W-:Y:S01]  /*1c70*/  @P1 FADD.FTZ R67, R67, R48 ;  /* 0x0000003043431221 */ /* 0x000fe20000010000 */
[--C-:B------:R-:W-:Y:S01]  /*1c80*/  @P1 PRMT R48, RZ, 0x5410, R41.reuse ;  /* 0x00005410ff301816 */ /* 0x100fe20000000029 */
[----:B------:R-:W-:Y:S01]  /*1c90*/  FADD.FTZ R115, R115, -R124 ;  /* 0x8000007c73737221 */ /* 0x000fe20000010000 */
[----:B------:R-:W-:Y:S01]  /*1ca0*/  SEL R124, RZ, 0x1, P2 ;  /* 0x00000001ff7c7807 */ /* 0x000fe20001000000 */
[----:B------:R-:W-:Y:S02]  /*1cb0*/  FFMA.FTZ R125, R125, R149, R152 ;  /* 0x000000957d7d7223 */ /* 0x000fe40000010098 */
[----:B------:R-:W-:Y:S01]  /*1cc0*/  @P1 FADD.FTZ R69, R69, R48 ;  /* 0x0000003045451221 */ /* 0x000fe20000010000 */
[----:B------:R-:W-:Y:S01]  /*1cd0*/  @P1 PRMT R48, RZ, 0x7610, R41 ;  /* 0x00007610ff301816 */ /* 0x000fe20000000029 */
[----:B------:R-:W-:Y:S02]  /*1ce0*/  FMUL.FTZ R115, R122, R115 ;  /* 0x000000737a737220 */ /* 0x000fe40000410000 */
[----:B------:R-:W-:-:S02]  /*1cf0*/  FADD.FTZ R125, R126, -R125 ;  /* 0x8000007d7e7d7221 */ /* 0x000fc40000010000 */
[----:B------:R-:W-:Y:S02]  /*1d00*/  FFMA.FTZ R128, R128, R149, R152 ;  /* 0x0000009580807223 */ /* 0x000fe40000010098 */
[----:B------:R-:W-:Y:S01]  /*1d10*/  @P1 FADD.FTZ R115, R115, R48 ;  /* 0x0000003073731221 */ /* 0x000fe20000010000 */
[----:B------:R-:W-:Y:S01]  /*1d20*/  @P1 PRMT R48, RZ, 0x5410, R42 ;  /* 0x00005410ff301816 */ /* 0x000fe2000000002a */
[C---:B------:R-:W-:Y:S02]  /*1d30*/  FMUL.FTZ R125, R122.reuse, R125 ;  /* 0x0000007d7a7d7220 */ /* 0x040fe40000410000 */
[----:B------:R-:W-:Y:S01]  /*1d40*/  FADD.FTZ R127, R127, -R128 ;  /* 0x800000807f7f7221 */ /* 0x000fe20000010000 */
[----:B------:R-:W-:Y:S01]  /*1d50*/  @P0 F2FP.BF16.PACK_AB R56, RZ, R115 ;  /* 0x00000073ff38023e */ /* 0x000fe200000010ff */
[----:B------:R-:W-:Y:S02]  /*1d60*/  FFMA.FTZ R129, R129, R149, R152 ;  /* 0x0000009581817223 */ /* 0x000fe40000010098 */
[----:B------:R-:W-:Y:S01]  /*1d70*/  @P1 FADD.FTZ R125, R125, R48 ;  /* 0x000000307d7d1221 */ /* 0x000fe20000010000 */
[----:B------:R-:W-:Y:S01]  /*1d80*/  @P1 PRMT R48, RZ, 0x7610, R42 ;  /* 0x00007610ff301816 */ /* 0x000fe2000000002a */
[----:B------:R-:W-:-:S02]  /*1d90*/  FMUL.FTZ R127, R122, R127 ;  /* 0x0000007f7a7f7220 */ /* 0x000fc40000410000 */
[----:B------:R-:W-:Y:S01]  /*1da0*/  FADD.FTZ R129, R130, -R129 ;  /* 0x8000008182817221 */ /* 0x000fe20000010000 */
[----:B------:R-:W-:Y:S01]  /*1db0*/  @P0 F2FP.BF16.PACK_AB R57, RZ, R125 ;  /* 0x0000007dff39023e */ /* 0x000fe200000010ff */
[----:B------:R-:W-:Y:S02]  /*1dc0*/  FFMA.FTZ R132, R132, R149, R152 ;  /* 0x0000009584847223 */ /* 0x000fe40000010098 */
[----:B------:R-:W-:Y:S01]  /*1dd0*/  @P1 FADD.FTZ R127, R127, R48 ;  /* 0x000000307f7f1221 */ /* 0x000fe20000010000 */
[--C-:B------:R-:W-:Y:S01]  /*1de0*/  @P1 PRMT R48, RZ, 0x5410, R43.reuse ;  /* 0x00005410ff301816 */ /* 0x100fe2000000002b */
[C---:B------:R-:W-:Y:S01]  /*1df0*/  FMUL.FTZ R129, R122.reuse, R129 ;  /* 0x000000817a817220 */ /* 0x040fe20000410000 */
[----:B------:R-:W-:Y:S01]  /*1e00*/  @P0 PRMT R46, R57, 0x7610, R46 ;  /* 0x00007610392e0816 */ /* 0x000fe2000000002e */
[----:B------:R-:W-:Y:S01]  /*1e10*/  FADD.FTZ R131, R131, -R132 ;  /* 0x8000008483837221 */ /* 0x000fe20000010000 */
[----:B------:R-:W-:Y:S01]  /*1e20*/  @P0 F2FP.BF16.PACK_AB R58, RZ, R127 ;  /* 0x0000007fff3a023e */ /* 0x000fe200000010ff */
[----:B------:R-:W-:Y:S01]  /*1e30*/  @P1 FADD.FTZ R129, R129, R48 ;  /* 0x0000003081811221 */ /* 0x000fe20000010000 */
[----:B------:R-:W-:Y:S01]  /*1e40*/  @P1 PRMT R48, RZ, 0x7610, R43 ;  /* 0x00007610ff301816 */ /* 0x000fe2000000002b */
[----:B------:R-:W-:Y:S01]  /*1e50*/  FMUL.FTZ R131, R122, R131 ;  /* 0x000000837a837220 */ /* 0x000fe20000410000 */
[----:B------:R-:W-:Y:S01]  /*1e60*/  @P0 PRMT R46, R46, 0x5410, R58 ;  /* 0x000054102e2e0816 */ /* 0x000fe2000000003a */
[----:B------:R-:W-:Y:S01]  /*1e70*/  @P6 FMUL.FTZ R60, R138, R49 ;  /* 0x000000318a3c6220 */ /* 0x000fe20000410000 */
[----:B------:R-:W-:Y:S01]  /*1e80*/  @P0 F2FP.BF16.PACK_AB R49, RZ, R63 ;  /* 0x0000003fff31023e */ /* 0x000fe200000010ff */
[----:B------:R-:W-:Y:S01]  /*1e90*/  @P1 FADD.FTZ R131, R131, R48 ;  /* 0x0000003083831221 */ /* 0x000fe20000010000 */
[----:B------:R-:W-:Y:S01]  /*1ea0*/  HFMA2.MMA R48, -RZ, RZ, 0, 0 ;  /* 0x00000000ff307435 */ /* 0x000fe200000001ff */
[----:B------:R-:W-:Y:S01]  /*1eb0*/  FMUL.FTZ R63, R63, R62 ;  /* 0x0000003e3f3f7220 */ /* 0x000fe20000410000 */
[----:B------:R-:W-:Y:S01]  /*1ec0*/  @P0 F2FP.BF16.PACK_AB R59, RZ, R129 ;  /* 0x00000081ff3b023e */ /* 0x000fe200000010ff */
[----:B------:R-:W-:Y:S01]  /*1ed0*/  @P5 FMUL.FTZ R61, R65, R50 ;  /* 0x00000032413d5220 */ /* 0x000fe20000410000 */
[----:B------:R-:W-:Y:S01]  /*1ee0*/  LOP3.LUT P1, RZ, R2, 0xff00, RZ, 0xc0, !PT ;  /* 0x0000ff0002ff7812 */ /* 0x000fe2000782c0ff */
[----:B------:R-:W-:Y:S01]  /*1ef0*/  FMUL.FTZ R63, R63, c[0x0][0x1e8] ;  /* 0x00007a003f3f7a20 */ /* 0x000fe20000410000 */
[----:B------:R-:W-:Y:S01]  /*1f00*/  @P0 PRMT R44, R49, 0x7610, R44 ;  /* 0x00007610312c0816 */ /* 0x000fe2000000002c */
[----:B------:R-:W-:Y:S01]  /*1f10*/  @P4 FMUL.FTZ R48, R136, R51 ;  /* 0x0000003388304220 */ /* 0x000fe20000410000 */
[----:B------:R-:W-:Y:S01]  /*1f20*/  @P0 F2FP.BF16.PACK_AB R50, RZ, R67 ;  /* 0x00000043ff32023e */ /* 0x000fe200000010ff */
[-C--:B------:R-:W-:Y:S01]  /*1f30*/  FMUL.FTZ R67, R67, R62.reuse ;  /* 0x0000003e43437220 */ /* 0x080fe20000410000 */
[----:B------:R-:W-:Y:S01]  /*1f40*/  @P0 PRMT R47, R59, 0x7610, R47 ;  /* 0x000076103b2f0816 */ /* 0x000fe2000000002f */
[-C--:B------:R-:W-:Y:S01]  /*1f50*/  FMUL.FTZ R115, R115, R62.reuse ;  /* 0x0000003e73737220 */ /* 0x080fe20000410000 */
[----:B------:R-:W-:Y:S01]  /*1f60*/  @P0 F2FP.BF16.PACK_AB R51, RZ, R69 ;  /* 0x00000045ff33023e */ /* 0x000fe200000010ff */
[----:B------:R-:W-:Y:S01]  /*1f70*/  CS2R R58, SRZ ;  /* 0x00000000003a7805 */ /* 0x000fe2000001ff00 */
[----:B------:R-:W-:Y:S01]  /*1f80*/  @P0 F2FP.BF16.PACK_AB R65, RZ, R131 ;  /* 0x00000083ff41023e */ /* 0x000fe200000010ff */
[----:B------:R-:W-:Y:S01]  /*1f90*/  FMUL.FTZ R67, R67, c[0x0][0x1e8] ;  /* 0x00007a0043437a20 */ /* 0x000fe20000410000 */
[----:B------:R-:W-:Y:S01]  /*1fa0*/  @P0 PRMT R45, R51, 0x7610, R45 ;  /* 0x00007610332d0816 */ /* 0x000fe2000000002d */
[-C--:B------:R-:W-:Y:S01]  /*1fb0*/  FMUL.FTZ R69, R69, R62.reuse ;  /* 0x0000003e45457220 */ /* 0x080fe20000410000 */
[----:B------:R-:W-:Y:S01]  /*1fc0*/  @P0 PRMT R44, R44, 0x5410, R50 ;  /* 0x000054102c2c0816 */ /* 0x000fe20000000032 */
[-C--:B------:R-:W-:Y:S01]  /*1fd0*/  FMUL.FTZ R125, R125, R62.reuse ;  /* 0x0000003e7d7d7220 */ /* 0x080fe20000410000 */
[----:B------:R-:W-:Y:S01]  /*1fe0*/  @P0 PRMT R45, R45, 0x5410, R56 ;  /* 0x000054102d2d0816 */ /* 0x000fe20000000038 */
[-C--:B------:R-:W-:Y:S01]  /*1ff0*/  FMUL.FTZ R127, R127, R62.reuse ;  /* 0x0000003e7f7f7220 */ /* 0x080fe20000410000 */
[----:B------:R-:W-:Y:S01]  /*2000*/  @P0 PRMT R47, R47, 0x5410, R65 ;  /* 0x000054102f2f0816 */ /* 0x000fe20000000041 */
[-C--:B------:R-:W-:Y:S01]  /*2010*/  FMUL.FTZ R129, R129, R62.reuse ;  /* 0x0000003e81817220 */ /* 0x080fe20000410000 */
[----:B------:R-:W-:Y:S01]  /*2020*/  LOP3.LUT P5, RZ, R2, 0xff000000, RZ, 0xc0, !PT ;  /* 0xff00000002ff7812 */ /* 0x000fe200078ac0ff */
[----:B------:R-:W-:Y:S01]  /*2030*/  FMUL.FTZ R62, R131, R62 ;  /* 0x0000003e833e7220 */ /* 0x000fe20000410000 */
[----:B------:R-:W-:Y:S01]  /*2040*/  LOP3.LUT P4, RZ, R3, 0xff, RZ, 0xc0, !PT ;  /* 0x000000ff03ff7812 */ /* 0x000fe2000788c0ff */
[----:B------:R-:W-:Y:S01]  /*2050*/  @P0 IMAD.WIDE.U32 R134, R121, R134, c[0x0][0x258] ;  /* 0x0000960079860625 */ /* 0x000fe200078e0086 */
[----:B------:R-:W-:-:S03]  /*2060*/  LOP3.LUT P6, RZ, R3, 0xff00, RZ, 0xc0, !PT ;  /* 0x0000ff0003ff7812 */ /* 0x000fc600078cc0ff */
[----:B------:R-:W-:Y:S01]  /*2070*/  FMUL.FTZ R50, R9, R67 ;  /* 0x0000004309327220 */ /* 0x000fe20000410000 */
[----:B------:R0:W-:Y:S01]  /*2080*/  @P0 STG.E.128 [R134.64], R44 ;  /* 0x0000002c86000986 */ /* 0x0001e2000c101d04 */
[----:B------:R-:W-:Y:S01]  /*2090*/  FMUL.FTZ R125, R125, c[0x0][0x1e8] ;  /* 0x00007a007d7d7a20 */ /* 0x000fe20000410000 */
[----:B------:R-:W-:Y:S01]  /*20a0*/  LOP3.LUT P0, RZ, R2, 0xff0000, RZ, 0xc0, !PT ;  /* 0x00ff000002ff7812 */ /* 0x000fe2000780c0ff */
[----:B------:R-:W-:Y:S01]  /*20b0*/  FMUL.FTZ R127, R127, c[0x0][0x1e8] ;  /* 0x00007a007f7f7a20 */ /* 0x000fe20000410000 */
[----:B------:R-:W-:Y:S01]  /*20c0*/  FSEL R66, R50, RZ, P1 ;  /* 0x000000ff32427208 */ /* 0x000fe20000800000 */
[----:B------:R-:W-:Y:S02]  /*20d0*/  FMUL.FTZ R69, R69, c[0x0][0x1e8] ;  /* 0x00007a0045457a20 */ /* 0x000fe40000410000 */
[----:B------:R-:W-:Y:S02]  /*20e0*/  FMUL.FTZ R68, R115, c[0x0][0x1e8] ;  /* 0x00007a0073447a20 */ /* 0x000fe40000410000 */
[----:B------:R-:W-:-:S02]  /*20f0*/  FMUL.FTZ R129, R129, c[0x0][0x1e8] ;  /* 0x00007a0081817a20 */ /* 0x000fc40000410000 */
[----:B------:R-:W-:Y:S02]  /*2100*/  FMUL.FTZ R114, R62, c[0x0][0x1e8] ;  /* 0x00007a003e727a20 */ /* 0x000fe40000410000 */
[----:B------:R-:W-:Y:S02]  /*2110*/  FMUL.FTZ R50, R5, R127 ;  /* 0x0000007f05327220 */ /* 0x000fe40000410000 */
[----:B------:R-:W-:Y:S02]  /*2120*/  FMUL.FTZ R2, R10, R69 ;  /* 0x000000450a027220 */ /* 0x000fe40000410000 */
[----:B------:R-:W-:Y:S01]  /*2130*/  FMUL.FTZ R51, R6, R129 ;  /* 0x0000008106337220 */ /* 0x000fe20000410000 */
[----:B------:R-:W-:Y:S01]  /*2140*/  FSEL R50, R50, RZ, P6 ;  /* 0x000000ff32327208 */ /* 0x000fe20003000000 */
[----:B------:R-:W-:Y:S01]  /*2150*/  FADD.FTZ R79, R48, R79 ;  /* 0x0000004f304f7221 */ /* 0x000fe20000010000 */
[----:B------:R-:W-:Y:S01]  /*2160*/  FSEL R2, R2, RZ, P0 ;  /* 0x000000ff02027208 */ /* 0x000fe20000000000 */
[----:B------:R-:W-:Y:S01]  /*2170*/  FADD.FTZ R83, R64, R83 ;  /* 0x0000005340537221 */ /* 0x000fe20000010000 */
[----:B------:R-:W-:Y:S01]  /*2180*/  HFMA2.MMA R64, -RZ, RZ, 0, 0 ;  /* 0x00000000ff407435 */ /* 0x000fe200000001ff */
[----:B------:R-:W-:-:S02]  /*2190*/  FADD.FTZ R81, R60, R81 ;  /* 0x000000513c517221 */ /* 0x000fc40000010000 */
[----:B------:R-:W-:Y:S01]  /*21a0*/  FADD.FTZ R78, R61, R78 ;  /* 0x0000004e3d4e7221 */ /* 0x000fe20000010000 */
[----:B------:R-:W-:Y:S01]  /*21b0*/  MOV R61, RZ ;  /* 0x000000ff003d7202 */ /* 0x000fe20000000f00 */
[----:B------:R-:W-:Y:S02]  /*21c0*/  FADD.FTZ R84, R143, R84 ;  /* 0x000000548f547221 */ /* 0x000fe40000010000 */
[----:B------:R-:W-:Y:S02]  /*21d0*/  FADD.FTZ R85, R144, R85 ;  /* 0x0000005590557221 */ /* 0x000fe40000010000 */
[----:B------:R-:W-:Y:S02]  /*21e0*/  FADD.FTZ R82, R141, R82 ;  /* 0x000000528d527221 */ /* 0x000fe40000010000 */
[----:B------:R-:W-:Y:S01]  /*21f0*/  FADD.FTZ R80, R123, R80 ;  /* 0x000000507b507221 */ /* 0x000fe20000010000 */
[--C-:B--2---:R-:W-:Y:S02]  /*2200*/  @P3 PRMT R49, RZ, 0x5410, R52.reuse ;  /* 0x00005410ff313816 */ /* 0x104fe40000000034 */
[----:B------:R-:W-:-:S02]  /*2210*/  @P1 PRMT R52, RZ, 0x7610, R52 ;  /* 0x00007610ff341816 */ /* 0x000fc40000000034 */
[----:B------:R-:W-:Y:S01]  /*2220*/  @P6 PRMT R60, RZ, 0x7610, R54 ;  /* 0x00007610ff3c6816 */ /* 0x000fe20000000036 */
[----:B------:R-:W-:Y:S02]  /*2230*/  @P3 FMUL.FTZ R59, R63, R49 ;  /* 0x000000313f3b3220 */ /* 0x000fe40000410000 */
[----:B------:R-:W-:Y:S02]  /*2240*/  FMUL.FTZ R49, R8, R63 ;  /* 0x0000003f08317220 */ /* 0x000fe40000410000 */
[----:B------:R-:W-:Y:S01]  /*2250*/  @P1 FMUL.FTZ R58, R67, R52 ;  /* 0x00000034433a1220 */ /* 0x000fe20000410000 */
[----:B------:R-:W-:Y:S01]  /*2260*/  LOP3.LUT P1, RZ, R3, 0xff0000, RZ, 0xc0, !PT ;  /* 0x00ff000003ff7812 */ /* 0x000fe2000782c0ff */
[----:B------:R-:W-:Y:S01]  /*2270*/  FMUL.FTZ R52, R7, R114 ;  /* 0x0000007207347220 */ /* 0x000fe20000410000 */
[----:B------:R-:W-:Y:S01]  /*2280*/  FSEL R63, R49, RZ, P3 ;  /* 0x000000ff313f7208 */ /* 0x000fe20001800000 */
[----:B------:R-:W-:Y:S01]  /*2290*/  FMUL.FTZ R49, R4, R125 ;  /* 0x0000007d04317220 */ /* 0x000fe20000410000 */
[----:B------:R-:W-:Y:S01]  /*22a0*/  LEA R56, P3, R121, c[0x0][0x248], 0x4 ;  /* 0x0000920079387a11 */ /* 0x000fe200078620ff */
[----:B------:R-:W-:Y:S01]  /*22b0*/  FADD.FTZ R76, R59, R76 ;  /* 0x0000004c3b4c7221 */ /* 0x000fe20000010000 */
[----:B------:R-:W-:Y:S01]  /*22c0*/  FSEL R51, R51, RZ, P1 ;  /* 0x000000ff33337208 */ /* 0x000fe20000800000 */
[----:B------:R-:W-:Y:S01]  /*22d0*/  FADD.FTZ R77, R58, R77 ;  /* 0x0000004d3a4d7221 */ /* 0x000fe20000010000 */
[----:B------:R-:W-:-:S02]  /*22e0*/  LEA.HI.X R57, R121, c[0x0][0x24c], RZ, 0x4, P3 ;  /* 0x0000930079397a11 */ /* 0x000fc400018f24ff */
[----:B------:R-:W-:Y:S01]  /*22f0*/  LOP3.LUT P3, RZ, R3, 0xff000000, RZ, 0xc0, !PT ;  /* 0xff00000003ff7812 */ /* 0x000fe2000786c0ff */
[----:B------:R-:W-:Y:S01]  /*2300*/  FMUL.FTZ R3, R11, R68 ;  /* 0x000000440b037220 */ /* 0x000fe20000410000 */
[----:B------:R-:W-:Y:S02]  /*2310*/  FSEL R49, R49, RZ, P4 ;  /* 0x000000ff31317208 */ /* 0x000fe40002000000 */
[----:B------:R-:W-:Y:S02]  /*2320*/  FSEL R52, R52, RZ, P3 ;  /* 0x000000ff34347208 */ /* 0x000fe40001800000 */
[----:B------:R-:W-:Y:S02]  /*2330*/  FSEL R3, R3, RZ, P5 ;  /* 0x000000ff03037208 */ /* 0x000fe40002800000 */
[----:B------:R-:W-:Y:S02]  /*2340*/  F2FP.BF16.PACK_AB R50, R50, R49 ;  /* 0x000000313232723e */ /* 0x000fe400000010ff */
[----:B------:R-:W-:-:S02]  /*2350*/  F2FP.BF16.PACK_AB R51, R52, R51 ;  /* 0x000000333433723e */ /* 0x000fc400000010ff */
[----:B------:R-:W-:Y:S02]  /*2360*/  F2FP.BF16.PACK_AB R49, R3, R2 ;  /* 0x000000020331723e */ /* 0x000fe400000010ff */
[----:B------:R-:W-:Y:S02]  /*2370*/  F2FP.BF16.PACK_AB R48, R66, R63 ;  /* 0x0000003f4230723e */ /* 0x000fe400000010ff */
[--C-:B------:R-:W-:Y:S02]  /*2380*/  @P0 PRMT R2, RZ, 0x5410, R53.reuse ;  /* 0x00005410ff020816 */ /* 0x100fe40000000035 */
[----:B------:R-:W-:Y:S01]  /*2390*/  MOV R3, RZ ;  /* 0x000000ff00037202 */ /* 0x000fe20000000f00 */
[----:B------:R0:W-:Y:S01]  /*23a0*/  STG.E.128 [R56.64], R48 ;  /* 0x0000003038007986 */ /* 0x0001e2000c101d04 */
[----:B------:R-:W-:Y:S01]  /*23b0*/  @P5 PRMT R53, RZ, 0x7610, R53 ;  /* 0x00007610ff355816 */ /* 0x000fe20000000035 */
[----:B------:R-:W-:Y:S01]  /*23c0*/  @P0 FMUL.FTZ R3, R69, R2 ;  /* 0x0000000245030220 */ /* 0x000fe20000410000 */
[----:B------:R-:W-:Y:S01]  /*23d0*/  ISETP.GE.AND P0, PT, R120, c[0x0][0x164], PT ;  /* 0x0000590078007a0c */ /* 0x000fe20003f06270 */
[----:B------:R-:W-:Y:S01]  /*23e0*/  HFMA2.MMA R2, -RZ, RZ, 0, 0 ;  /* 0x00000000ff027435 */ /* 0x000fe200000001ff */
[----:B------:R-:W-:Y:S01]  /*23f0*/  @P4 PRMT R52, RZ, 0x5410, R54 ;  /* 0x00005410ff344816 */ /* 0x000fe20000000036 */
[----:B------:R-:W-:Y:S01]  /*2400*/  FADD.FTZ R74, R3, R74 ;  /* 0x0000004a034a7221 */ /* 0x000fe20000010000 */
[----:B------:R-:W-:-:S02]  /*2410*/  @P1 PRMT R62, RZ, 0x5410, R55 ;  /* 0x00005410ff3e1816 */ /* 0x000fc40000000037 */
[----:B------:R-:W-:Y:S01]  /*2420*/  @P3 PRMT R63, RZ, 0x7610, R55 ;  /* 0x00007610ff3f3816 */ /* 0x000fe20000000037 */
[----:B------:R-:W-:Y:S01]  /*2430*/  @P5 FMUL.FTZ R2, R68, R53 ;  /* 0x0000003544025220 */ /* 0x000fe20000410000 */
[----:B------:R-:W-:Y:S01]  /*2440*/  CS2R R54, SRZ ;  /* 0x0000000000367805 */ /* 0x000fe2000001ff00 */
[----:B------:R-:W-:Y:S02]  /*2450*/  @P1 FMUL.FTZ R61, R129, R62 ;  /* 0x0000003e813d1220 */ /* 0x000fe40000410000 */
[----:B------:R-:W-:Y:S02]  /*2460*/  @P4 FMUL.FTZ R55, R125, R52 ;  /* 0x000000347d374220 */ /* 0x000fe40000410000 */
[----:B------:R-:W-:Y:S02]  /*2470*/  @P6 FMUL.FTZ R54, R127, R60 ;  /* 0x0000003c7f366220 */ /* 0x000fe40000410000 */
[----:B------:R-:W-:Y:S02]  /*2480*/  @P3 FMUL.FTZ R64, R114, R63 ;  /* 0x0000003f72403220 */ /* 0x000fe40000410000 */
[----:B------:R-:W-:-:S02]  /*2490*/  FADD.FTZ R75, R2, R75 ;  /* 0x0000004b024b7221 */ /* 0x000fc40000010000 */
[----:B------:R-:W-:Y:S02]  /*24a0*/  FADD.FTZ R72, R55, R72 ;  /* 0x0000004837487221 */ /* 0x000fe40000010000 */
[----:B------:R-:W-:Y:S02]  /*24b0*/  FADD.FTZ R73, R54, R73 ;  /* 0x0000004936497221 */ /* 0x000fe40000010000 */
[----:B------:R-:W-:Y:S02]  /*24c0*/  FADD.FTZ R70, R61, R70 ;  /* 0x000000463d467221 */ /* 0x000fe40000010000 */
[----:B------:R-:W-:Y:S01]  /*24d0*/  FADD.FTZ R71, R64, R71 ;  /* 0x0000004740477221 */ /* 0x000fe20000010000 */
[----:B0-----:R-:W-:Y:S01]  /*24e0*/  @P0 CALL.REL.NOINC `(.L_x_2007) ;  /* 0x0000001000000944 */ /* 0x001fe20003c00000 */
[----:B------:R-:W-:Y:S05]  /*24f0*/  BRA `(.L_x_2008) ;  /* 0xffffdf7000007947 */ /* 0x000fea000383ffff */
.L_x_2007:
        /* <DEDUP_REMOVED lines=34> */
.L_x_2004:
        /* <DEDUP_REMOVED lines=22> */
.L_x_2005:
[----:B------:R-:W-:Y:S01]  /*2880*/  HFMA2.MMA R52, -RZ, RZ, 0, 9.5367431640625e-07 ;  /* 0x00000010ff347435 */ /* 0x000fe200000001ff */
[----:B------:R-:W-:-:S02]  /*2890*/  MOV R51, R53 ;  /* 0x0000003500337202 */ /* 0x000fc40000000f00 */
[----:B------:R-:W-:Y:S02]  /*28a0*/  MOV R54, 0x1f ;  /* 0x0000001f00367802 */ /* 0x000fe40000000f00 */
[----:B------:R-:W-:Y:S02]  /*28b0*/  MOV R57, 0xffffffff ;  /* 0xffffffff00397802 */ /* 0x000fe40000000f00 */
[----:B------:R-:W-:Y:S02]  /*28c0*/  MOV R48, 0x28e0 ;  /* 0x000028e000307802 */ /* 0x000fe40000000f00 */
[----:B-----5:R-:W-:Y:S05]  /*28d0*/  CALL.REL.NOINC `($__internal_55_$__cuda_sm70_shflsync_down_p) ;  /* 0x0000046000007944 */ /* 0x020fea0003c00000 */
[----:B-1----:R-:W-:Y:S01]  /*28e0*/  MOV R50, R51 ;  /* 0x0000003300327202 */ /* 0x002fe20000000f00 */
[----:B0-----:R-:W-:Y:S05]  /*28f0*/  BRA `(.L_x_2009) ;  /* 0xffffe75000007947 */ /* 0x001fea000383ffff */
.L_x_2006:
[----:B------:R-:W-:Y:S01]  /*2900*/  HFMA2.MMA R52, -RZ, RZ, 0, 9.5367431640625e-07 ;  /* 0x00000010ff347435 */ /* 0x000fe200000001ff */
[----:B------:R-:W-:Y:S02]  /*2910*/  MOV R51, R55 ;  /* 0x0000003700337202 */ /* 0x000fe40000000f00 */
[----:B------:R-:W-:Y:S02]  /*2920*/  MOV R54, 0x1f ;  /* 0x0000001f00367802 */ /* 0x000fe40000000f00 */
[----:B------:R-:W-:-:S02]  /*2930*/  MOV R57, 0xffffffff ;  /* 0xffffffff00397802 */ /* 0x000fc40000000f00 */
[----:B------:R-:W-:Y:S02]  /*2940*/  MOV R48, 0x2960 ;  /* 0x0000296000307802 */ /* 0x000fe40000000f00 */
[----:B01---5:R-:W-:Y:S05]  /*2950*/  CALL.REL.NOINC `($__internal_55_$__cuda_sm70_shflsync_down_p) ;  /* 0x000003e000007944 */ /* 0x023fea0003c00000 */
[----:B------:R-:W-:Y:S01]  /*2960*/  FADD.FTZ R53, R53, R50 ;  /* 0x0000003235357221 */ /* 0x000fe20000010000 */
[----:B0-----:R-:W-:Y:S01]  /*2970*/  HFMA2.MMA R52, -RZ, RZ, 0, 4.76837158203125e-07 ;  /* 0x00000008ff347435 */ /* 0x001fe200000001ff */
[----:B-1----:R-:W-:Y:S01]  /*2980*/  FADD.FTZ R56, R55, R51 ;  /* 0x0000003337387221 */ /* 0x002fe20000010000 */
[----:B------:R-:W-:Y:S02]  /*2990*/  MOV R54, 0x1f ;  /* 0x0000001f00367802 */ /* 0x000fe40000000f00 */
[----:B------:R-:W-:Y:S02]  /*29a0*/  MOV R57, 0xffffffff ;  /* 0xffffffff00397802 */ /* 0x000fe40000000f00 */
[----:B------:R-:W-:Y:S02]  /*29b0*/  MOV R51, R53 ;  /* 0x0000003500337202 */ /* 0x000fe40000000f00 */
[----:B------:R-:W-:Y:S02]  /*29c0*/  MOV R48, 0x29e0 ;  /* 0x000029e000307802 */ /* 0x000fe40000000f00 */
[----:B------:R-:W-:Y:S05]  /*29d0*/  CALL.REL.NOINC `($__internal_55_$__cuda_sm70_shflsync_down_p) ;  /* 0x0000036000007944 */ /* 0x000fea0003c00000 */
[----:B0-----:R-:W-:Y:S01]  /*29e0*/  HFMA2.MMA R52, -RZ, RZ, 0, 4.76837158203125e-07 ;  /* 0x00000008ff347435 */ /* 0x001fe200000001ff */
[----:B-1----:R-:W-:-:S02]  /*29f0*/  MOV R50, R51 ;  /* 0x0000003300327202 */ /* 0x002fc40000000f00 */
[----:B------:R-:W-:Y:S02]  /*2a00*/  MOV R51, R56 ;  /* 0x0000003800337202 */ /* 0x000fe40000000f00 */
[----:B------:R-:W-:Y:S02]  /*2a10*/  MOV R54, 0x1f ;  /* 0x0000001f00367802 */ /* 0x000fe40000000f00 */
[----:B------:R-:W-:Y:S02]  /*2a20*/  MOV R57, 0xffffffff ;  /* 0xffffffff00397802 */ /* 0x000fe40000000f00 */
[----:B------:R-:W-:Y:S02]  /*2a30*/  MOV R48, 0x2a50 ;  /* 0x00002a5000307802 */ /* 0x000fe40000000f00 */
[----:B------:R-:W-:Y:S05]  /*2a40*/  CALL.REL.NOINC `($__internal_55_$__cuda_sm70_shflsync_down_p) ;  /* 0x000002f000007944 */ /* 0x000fea0003c00000 */
[----:B------:R-:W-:Y:S01]  /*2a50*/  FADD.FTZ R53, R50, R53 ;  /* 0x0000003532357221 */ /* 0x000fe20000010000 */
[----:B0-----:R-:W-:Y:S01]  /*2a60*/  HFMA2.MMA R52, -RZ, RZ, 0, 2.384185791015625e-07 ;  /* 0x00000004ff347435 */ /* 0x001fe200000001ff */
[----:B-1----:R-:W-:Y:S01]  /*2a70*/  FADD.FTZ R56, R56, R51 ;  /* 0x0000003338387221 */ /* 0x002fe20000010000 */
[----:B------:R-:W-:Y:S02]  /*2a80*/  MOV R54, 0x1f ;  /* 0x0000001f00367802 */ /* 0x000fe40000000f00 */
[----:B------:R-:W-:-:S02]  /*2a90*/  MOV R57, 0xffffffff ;  /* 0xffffffff00397802 */ /* 0x000fc40000000f00 */
[----:B------:R-:W-:Y:S02]  /*2aa0*/  MOV R51, R53 ;  /* 0x0000003500337202 */ /* 0x000fe40000000f00 */
[----:B------:R-:W-:Y:S02]  /*2ab0*/  MOV R48, 0x2ad0 ;  /* 0x00002ad000307802 */ /* 0x000fe40000000f00 */
[----:B------:R-:W-:Y:S05]  /*2ac0*/  CALL.REL.NOINC `($__internal_55_$__cuda_sm70_shflsync_down_p) ;  /* 0x0000027000007944 */ /* 0x000fea0003c00000 */
[----:B0-----:R-:W-:Y:S01]  /*2ad0*/  HFMA2.MMA R52, -RZ, RZ, 0, 2.384185791015625e-07 ;  /* 0x00000004ff347435 */ /* 0x001fe200000001ff */
[----:B-1----:R-:W-:Y:S02]  /*2ae0*/  MOV R50, R51 ;  /* 0x0000003300327202 */ /* 0x002fe40000000f00 */
[----:B------:R-:W-:Y:S02]  /*2af0*/  MOV R51, R56 ;  /* 0x0000003800337202 */ /* 0x000fe40000000f00 */
[----:B------:R-:W-:Y:S02]  /*2b00*/  MOV R54, 0x1f ;  /* 0x0000001f00367802 */ /* 0x000fe40000000f00 */
[----:B------:R-:W-:Y:S02]  /*2b10*/  MOV R57, 0xffffffff ;  /* 0xffffffff00397802 */ /* 0x000fe40000000f00 */
[----:B------:R-:W-:-:S02]  /*2b20*/  MOV R48, 0x2b40 ;  /* 0x00002b4000307802 */ /* 0x000fc40000000f00 */
[----:B------:R-:W-:Y:S05]  /*2b30*/  CALL.REL.NOINC `($__internal_55_$__cuda_sm70_shflsync_down_p) ;  /* 0x0000020000007944 */ /* 0x000fea0003c00000 */
[----:B------:R-:W-:Y:S01]  /*2b40*/  FADD.FTZ R53, R50, R53 ;  /* 0x0000003532357221 */ /* 0x000fe20000010000 */
[----:B0-----:R-:W-:Y:S01]  /*2b50*/  HFMA2.MMA R52, -RZ, RZ, 0, 1.1920928955078125e-07 ;  /* 0x00000002ff347435 */ /* 0x001fe200000001ff */
[----:B-1----:R-:W-:Y:S01]  /*2b60*/  FADD.FTZ R56, R56, R51 ;  /* 0x0000003338387221 */ /* 0x002fe20000010000 */
[----:B------:R-:W-:-:S02]  /*2b70*/  MOV R54, 0x1f ;  /* 0x0000001f00367802 */ /* 0x000fc40000000f00 */
[----:B------:R-:W-:Y:S02]  /*2b80*/  MOV R57, 0xffffffff ;  /* 0xffffffff00397802 */ /* 0x000fe40000000f00 */
[----:B------:R-:W-:Y:S02]  /*2b90*/  MOV R51, R53 ;  /* 0x0000003500337202 */ /* 0x000fe40000000f00 */
[----:B------:R-:W-:Y:S02]  /*2ba0*/  MOV R48, 0x2bc0 ;  /* 0x00002bc000307802 */ /* 0x000fe40000000f00 */
[----:B------:R-:W-:Y:S05]  /*2bb0*/  CALL.REL.NOINC `($__internal_55_$__cuda_sm70_shflsync_down_p) ;  /* 0x0000018000007944 */ /* 0x000fea0003c00000 */
[----:B0-----:R-:W-:Y:S01]  /*2bc0*/  HFMA2.MMA R52, -RZ, RZ, 0, 1.1920928955078125e-07 ;  /* 0x00000002ff347435 */ /* 0x001fe200000001ff */
[----:B-1----:R-:W-:Y:S02]  /*2bd0*/  MOV R50, R51 ;  /* 0x0000003300327202 */ /* 0x002fe40000000f00 */
[----:B------:R-:W-:Y:S02]  /*2be0*/  MOV R51, R56 ;  /* 0x0000003800337202 */ /* 0x000fe40000000f00 */
[----:B------:R-:W-:Y:S02]  /*2bf0*/  MOV R54, 0x1f ;  /* 0x0000001f00367802 */ /* 0x000fe40000000f00 */
[----:B------:R-:W-:-:S02]  /*2c00*/  MOV R57, 0xffffffff ;  /* 0xffffffff00397802 */ /* 0x000fc40000000f00 */
[----:B------:R-:W-:Y:S02]  /*2c10*/  MOV R48, 0x2c30 ;  /* 0x00002c3000307802 */ /* 0x000fe40000000f00 */
[----:B------:R-:W-:Y:S05]  /*2c20*/  CALL.REL.NOINC `($__internal_55_$__cuda_sm70_shflsync_down_p) ;  /* 0x0000011000007944 */ /* 0x000fea0003c00000 */
[----:B------:R-:W-:Y:S01]  /*2c30*/  FADD.FTZ R53, R50, R53 ;  /* 0x0000003532357221 */ /* 0x000fe20000010000 */
[----:B0-----:R-:W-:Y:S01]  /*2c40*/  HFMA2.MMA R52, -RZ, RZ, 0, 5.9604644775390625e-08 ;  /* 0x00000001ff347435 */ /* 0x001fe200000001ff */
[----:B-1----:R-:W-:Y:S01]  /*2c50*/  FADD.FTZ R55, R56, R51 ;  /* 0x0000003338377221 */ /* 0x002fe20000010000 */
[----:B------:R-:W-:Y:S02]  /*2c60*/  MOV R54, 0x1f ;  /* 0x0000001f00367802 */ /* 0x000fe40000000f00 */
[----:B------:R-:W-:Y:S02]  /*2c70*/  MOV R57, 0xffffffff ;  /* 0xffffffff00397802 */ /* 0x000fe40000000f00 */
[----:B------:R-:W-:Y:S02]  /*2c80*/  MOV R51, R53 ;  /* 0x0000003500337202 */ /* 0x000fe40000000f00 */
[----:B------:R-:W-:Y:S02]  /*2c90*/  MOV R48, 0x2cb0 ;  /* 0x00002cb000307802 */ /* 0x000fe40000000f00 */
[----:B------:R-:W-:Y:S05]  /*2ca0*/  CALL.REL.NOINC `($__internal_55_$__cuda_sm70_shflsync_down_p) ;  /* 0x0000009000007944 */ /* 0x000fea0003c00000 */
[----:B0-----:R-:W-:Y:S01]  /*2cb0*/  HFMA2.MMA R52, -RZ, RZ, 0, 5.9604644775390625e-08 ;  /* 0x00000001ff347435 */ /* 0x001fe200000001ff */
[----:B-1----:R-:W-:-:S02]  /*2cc0*/  MOV R60, R51 ;  /* 0x00000033003c7202 */ /* 0x002fc40000000f00 */
[----:B------:R-:W-:Y:S02]  /*2cd0*/  MOV R51, R55 ;  /* 0x0000003700337202 */ /* 0x000fe40000000f00 */
[----:B------:R-:W-:Y:S02]  /*2ce0*/  MOV R54, 0x1f ;  /* 0x0000001f00367802 */ /* 0x000fe40000000f00 */
[----:B------:R-:W-:Y:S02]  /*2cf0*/  MOV R57, 0xffffffff ;  /* 0xffffffff00397802 */ /* 0x000fe40000000f00 */
[----:B------:R-:W-:Y:S02]  /*2d00*/  MOV R48, 0x2d20 ;  /* 0x00002d2000307802 */ /* 0x000fe40000000f00 */
[----:B------:R-:W-:Y:S05]  /*2d10*/  CALL.REL.NOINC `($__internal_55_$__cuda_sm70_shflsync_down_p) ;  /* 0x0000002000007944 */ /* 0x000fea0003c00000 */
[----:B-1----:R-:W-:Y:S01]  /*2d20*/  MOV R48, R51 ;  /* 0x0000003300307202 */ /* 0x002fe20000000f00 */
[----:B0-----:R-:W-:Y:S05]  /*2d30*/  BRA `(.L_x_2010) ;  /* 0xffffe43000007947 */ /* 0x001fea000383ffff */
        .weak           $__internal_55_$__cuda_sm70_shflsync_down_p
        .type           $__internal_55_$__cuda_sm70_shflsync_down_p,@function
        .size           $__internal_55_$__cuda_sm70_shflsync_down_p,(.L_x_6857 - $__internal_55_$__cuda_sm70_shflsync_down_p)
$__internal_55_$__cuda_sm70_shflsync_down_p:
[----:B------:R-:W-:Y:S01]  /*2d40*/  HFMA2.MMA R49, -RZ, RZ, 0, 0 ;  /* 0x00000000ff317435 */ /* 0x000fe200000001ff */
[----:B------:R-:W-:Y:S04]  /*2d50*/  WARPSYNC R57 ;  /* 0x0000003900007348 */ /* 0x000fe80003800000 */
[----:B------:R0:W1:Y:S01]  /*2d60*/  SHFL.DOWN PT, R51, R51, R52, R54 ;  /* 0x0800003433337389 */ /* 0x00006200000e0036 */
[----:B------:R-:W-:Y:S05]  /*2d70*/  RET.REL.NODEC R48 `(_ZN10layer_norm13ln_bwd_kernelINS_13Kernel_traitsIf13__nv_bfloat16S2_S2_fjLj2048ELj1ELj1ELj4ELj16ENS_18Kernel_traits_baseILj2048EfS2_S2_S2_fjLj128EEEEELb1ELb1ELb0ELb1EEEvNS_9BwdParamsE) ;  /* 0xffffd28030007950 */ /* 0x000fea0003c3ffff */
.L_x_2011:
        /* <DEDUP_REMOVED lines=16> */
.L_x_6857:


//--------------------- .text._ZN10layer_norm22ln_bwd_finalize_kernelINS_22Kernel_traits_finalizeILj2048Ef13__nv_bfloat16S2_S2_fjLb1ELj1024ELj4ENS_18Kernel_traits_baseILj2048EfS2_S2_S2_fjLj1024EEEEELb1ELb0EEEvNS_9BwdParamsE --------------------------
	.section	.text._ZN10layer_norm22ln_bwd_finalize_kernelINS_22Kernel_traits_finalizeILj2048Ef13__nv_bfloat16S2_S2_fjLb1ELj1024ELj4ENS_18Kernel_traits_baseILj2048EfS2_S2_S2_fjLj1024EEEEELb1ELb0EEEvNS_9BwdParamsE,"ax",@progbits
	.sectioninfo	@"SHI_REGISTERS=32"
	.align	128
        .global         _ZN10layer_norm22ln_bwd_finalize_kernelINS_22Kernel_traits_finalizeILj2048Ef13__nv_bfloat16S2_S2_fjLb1ELj1024ELj4ENS_18Kernel_traits_baseILj2048EfS2_S2_S2_fjLj1024EEEEELb1ELb0EEEvNS_9BwdParamsE
        .type           _ZN10layer_norm22ln_bwd_finalize_kernelINS_22Kernel_traits_finalizeILj2048Ef13__nv_bfloat16S2_S2_fjLb1ELj1024ELj4ENS_18Kernel_traits_baseILj2048EfS2_S2_S2_fjLj1024EEEEELb1ELb0EEEvNS_9BwdParamsE,@function
        .size           _ZN10layer_norm22ln_bwd_finalize_kernelINS_22Kernel_traits_finalizeILj2048Ef13__nv_bfloat16S2_S2_fjLb1ELj1024ELj4ENS_18Kernel_traits_baseILj2048EfS2_S2_S2_fjLj1024EEEEELb1ELb0EEEvNS_9BwdParamsE,(.L_x_6858 - _ZN10layer_norm22ln_bwd_finalize_kernelINS_22Kernel_traits_finalizeILj2048Ef13__nv_bfloat16S2_S2_fjLb1ELj1024ELj4ENS_18Kernel_traits_baseILj2048EfS2_S2_S2_fjLj1024EEEEELb1ELb0EEEvNS_9BwdParamsE)
        .other          _ZN10layer_norm22ln_bwd_finalize_kernelINS_22Kernel_traits_finalizeILj2048Ef13__nv_bfloat16S2_S2_fjLb1ELj1024ELj4ENS_18Kernel_traits_baseILj2048EfS2_S2_S2_fjLj1024EEEEELb1ELb0EEEvNS_9BwdParamsE,@"STO_CUDA_ENTRY STV_DEFAULT"
_ZN10layer_norm22ln_bwd_finalize_kernelINS_22Kernel_traits_finalizeILj2048Ef13__nv_bfloat16S2_S2_fjLb1ELj1024ELj4ENS_18Kernel_traits_baseILj2048EfS2_S2_S2_fjLj1024EEEEELb1ELb0EEEvNS_9BwdParamsE:
.text._ZN10layer_norm22ln_bwd_finalize_kernelINS_22Kernel_traits_finalizeILj2048Ef13__nv_bfloat16S2_S2_fjLb1ELj1024ELj4ENS_18Kernel_traits_baseILj2048EfS2_S2_S2_fjLj1024EEEEELb1ELb0EEEvNS_9BwdParamsE:
        /* <DEDUP_REMOVED lines=19> */
.L_x_2025:
        /* <DEDUP_REMOVED lines=33> */
.L_x_2016:
        /* <DEDUP_REMOVED lines=47> */
.L_x_2015:
[----:B------:R-:W-:Y:S05]  /*0630*/  BSYNC B1 ;  /* 0x0000000000017941 */ /* 0x000fea0003800000 */
.L_x_2014:
        /* <DEDUP_REMOVED lines=29> */
.L_x_2018:
[----:B------:R-:W-:Y:S05]  /*0810*/  BSYNC B1 ;  /* 0x0000000000017941 */ /* 0x000fea0003800000 */
.L_x_2017:
        /* <DEDUP_REMOVED lines=14> */
.L_x_2019:
[----:B------:R-:W-:Y:S05]  /*0900*/  BSYNC B1 ;  /* 0x0000000000017941 */ /* 0x000fea0003800000 */
.L_x_2013:
[----:B------:R-:W-:Y:S05]  /*0910*/  BSYNC B0 ;  /* 0x0000000000007941 */ /* 0x000fea0003800000 */
.L_x_2012:
        /* <DEDUP_REMOVED lines=12> */
.L_x_2026:
        /* <DEDUP_REMOVED lines=27> */
.L_x_2027:
        /* <DEDUP_REMOVED lines=9> */
.L_x_2020:
        /* <DEDUP_REMOVED lines=8> */
[----:B-1----:R-:W-:Y:S01]  /*0ca0*/  LOP3.LUT R18, R8, 0xf8, RZ, 0xc0, !PT ;  /* 0x000000f808127812 */ /* 0x002fe200078ec0ff */
[----:B------:R-:W-:-:S04]  /*0cb0*/  IMAD.WIDE.U32 R12, R5, R16, c[0x0][0x268] ;  /* 0x00009a00050c7625 */ /* 0x000fc800078e0010 */
[----:B------:R-:W0:Y:S01]  /*0cc0*/  LDS.64 R10, [R18+0x3000] ;  /* 0x00300000120a7984 */ /* 0x000e220000000a00 */
[----:B------:R-:W-:-:S03]  /*0cd0*/  IMAD.WIDE.U32 R14, R5, R16, c[0x0][0x260] ;  /* 0x00009800050e7625 */ /* 0x000fc600078e0010 */
[----:B------:R-:W1:Y:S01]  /*0ce0*/  LDS.64 R8, [R18+0x3080] ;  /* 0x0030800012087984 */ /* 0x000e620000000a00 */
[----:B------:R-:W-:-:S03]  /*0cf0*/  IMAD.WIDE.U32 R16, R5, R16, c[0x0][0x280] ;  /* 0x0000a00005107625 */ /* 0x000fc600078e0010 */
[----:B------:R-:W2:Y:S04]  /*0d00*/  LDS.64 R20, [R18+0x3100] ;  /* 0x0031000012147984 */ /* 0x000ea80000000a00 */
[----:B0-----:R0:W-:Y:S04]  /*0d10*/  STG.E.64 [R12.64], R10 ;  /* 0x0000000a0c007986 */ /* 0x0011e8000c101b04 */
[----:B-1----:R0:W-:Y:S04]  /*0d20*/  STG.E.64 [R14.64], R8 ;  /* 0x000000080e007986 */ /* 0x0021e8000c101b04 */
[----:B--2---:R0:W-:Y:S02]  /*0d30*/  STG.E.64 [R16.64], R20 ;  /* 0x0000001410007986 */ /* 0x0041e4000c101b04 */
.L_x_2024:
[----:B------:R-:W-:Y:S05]  /*0d40*/  BSYNC B0 ;  /* 0x0000000000007941 */ /* 0x000fea0003800000 */
.L_x_2023:
[C---:B------:R-:W-:Y:S02]  /*0d50*/  ISETP.GT.U32.AND P1, PT, R4.reuse, -0x801, PT ;  /* 0xfffff7ff0400780c */ /* 0x040fe40003f24070 */
[----:B------:R-:W-:-:S02]  /*0d60*/  IADD3 R4, R4, 0x800, RZ ;  /* 0x0000080004047810 */ /* 0x000fc40007ffe0ff */
[----:B------:R-:W-:-:S09]  /*0d70*/  IADD3 R5, R5, 0x400, RZ ;  /* 0x0000040005057810 */ /* 0x000fd20007ffe0ff */
[----:B01----:R-:W-:Y:S05]  /*0d80*/  @P1 BRA `(.L_x_2025) ;  /* 0xfffff3a000001947 */ /* 0x003fea000383ffff */
[----:B------:R-:W-:Y:S05]  /*0d90*/  EXIT ;  /* 0x000000000000794d */ /* 0x000fea0003800000 */
.L_x_2021:
[----:B------:R-:W-:Y:S01]  /*0da0*/  HFMA2.MMA R17, -RZ, RZ, 0, 5.9604644775390625e-08 ;  /* 0x00000001ff117435 */ /* 0x000fe200000001ff */
[----:B---3--:R-:W-:Y:S01]  /*0db0*/  MOV R18, R10 ;  /* 0x0000000a00127202 */ /* 0x008fe20000000f00 */
[----:B------:R-:W-:Y:S01]  /*0dc0*/  IMAD.MOV.U32 R14, RZ, RZ, 0x1f ;  /* 0x0000001fff0e7424 */ /* 0x000fe200078e00ff */
[----:B------:R-:W-:Y:S02]  /*0dd0*/  MOV R19, 0xffffffff ;  /* 0xffffffff00137802 */ /* 0x000fe40000000f00 */
[----:B------:R-:W-:Y:S02]  /*0de0*/  MOV R8, 0xe00 ;  /* 0x00000e0000087802 */ /* 0x000fe40000000f00 */
[----:B012---:R-:W-:Y:S05]  /*0df0*/  CALL.REL.NOINC `($__internal_56_$__cuda_sm70_shflsync_bfly_p) ;  /* 0x0000059000007944 */ /* 0x007fea0003c00000 */
[----:B01----:R-:W-:Y:S05]  /*0e00*/  BRA `(.L_x_2026) ;  /* 0xfffffbd000007947 */ /* 0x003fea000383ffff */
.L_x_2022:
[----:B------:R-:W-:Y:S01]  /*0e10*/  HFMA2.MMA R17, -RZ, RZ, 0, 1.1920928955078125e-07 ;  /* 0x00000002ff117435 */ /* 0x000fe200000001ff */
[----:B------:R-:W-:Y:S01]  /*0e20*/  IMAD.MOV.U32 R14, RZ, RZ, 0x1f ;  /* 0x0000001fff0e7424 */ /* 0x000fe200078e00ff */
[----:B------:R-:W-:Y:S02]  /*0e30*/  MOV R19, 0xffffffff ;  /* 0xffffffff00137802 */ /* 0x000fe40000000f00 */
[----:B------:R-:W-:Y:S02]  /*0e40*/  MOV R8, 0xe60 ;  /* 0x00000e6000087802 */ /* 0x000fe40000000f00 */
[----:B0123--:R-:W-:Y:S05]  /*0e50*/  CALL.REL.NOINC `($__internal_56_$__cuda_sm70_shflsync_bfly_p) ;  /* 0x0000053000007944 */ /* 0x00ffea0003c00000 */
[----:B0-----:R-:W-:Y:S01]  /*0e60*/  HFMA2.MMA R17, -RZ, RZ, 0, 2.384185791015625e-07 ;  /* 0x00000004ff117435 */ /* 0x001fe200000001ff */
[----:B-1----:R-:W-:Y:S01]  /*0e70*/  FADD.FTZ R18, R18, R14 ;  /* 0x0000000e12127221 */ /* 0x002fe20000010000 */
[----:B------:R-:W-:Y:S01]  /*0e80*/  MOV R19, 0xffffffff ;  /* 0xffffffff00137802 */ /* 0x000fe20000000f00 */
[----:B------:R-:W-:Y:S01]  /*0e90*/  IMAD.MOV.U32 R14, RZ, RZ, 0x1f ;  /* 0x0000001fff0e7424 */ /* 0x000fe200078e00ff */
[----:B------:R-:W-:-:S02]  /*0ea0*/  MOV R8, 0xec0 ;  /* 0x00000ec000087802 */ /* 0x000fc40000000f00 */
[----:B------:R-:W-:Y:S05]  /*0eb0*/  CALL.REL.NOINC `($__internal_56_$__cuda_sm70_shflsync_bfly_p) ;  /* 0x000004d000007944 */ /* 0x000fea0003c00000 */
[----:B0-----:R-:W-:Y:S01]  /*0ec0*/  HFMA2.MMA R17, -RZ, RZ, 0, 4.76837158203125e-07 ;  /* 0x00000008ff117435 */ /* 0x001fe200000001ff */
[----:B-1----:R-:W-:Y:S01]  /*0ed0*/  FADD.FTZ R18, R18, R14 ;  /* 0x0000000e12127221 */ /* 0x002fe20000010000 */
[----:B------:R-:W-:Y:S01]  /*0ee0*/  MOV R19, 0xffffffff ;  /* 0xffffffff00137802 */ /* 0x000fe20000000f00 */
[----:B------:R-:W-:Y:S01]  /*0ef0*/  IMAD.MOV.U32 R14, RZ, RZ, 0x1f ;  /* 0x0000001fff0e7424 */ /* 0x000fe200078e00ff */
[----:B------:R-:W-:-:S02]  /*0f00*/  MOV R8, 0xf20 ;  /* 0x00000f2000087802 */ /* 0x000fc40000000f00 */
[----:B------:R-:W-:Y:S05]  /*0f10*/  CALL.REL.NOINC `($__internal_56_$__cuda_sm70_shflsync_bfly_p) ;  /* 0x0000047000007944 */ /* 0x000fea0003c00000 */
[----:B-1----:R-:W-:Y:S01]  /*0f20*/  FADD.FTZ R10, R18, R14 ;  /* 0x0000000e120a7221 */ /* 0x002fe20000010000 */
[----:B0-----:R-:W-:Y:S01]  /*0f30*/  HFMA2.MMA R17, -RZ, RZ, 0, 9.5367431640625e-07 ;  /* 0x00000010ff117435 */ /* 0x001fe200000001ff */
[----:B------:R-:W-:Y:S01]  /*0f40*/  IMAD.MOV.U32 R14, RZ, RZ, 0x1f ;  /* 0x0000001fff0e7424 */ /* 0x000fe200078e00ff */
[----:B------:R-:W-:-:S02]  /*0f50*/  MOV R19, 0xffffffff ;  /* 0xffffffff00137802 */ /* 0x000fc40000000f00 */
[----:B------:R-:W-:Y:S02]  /*0f60*/  MOV R18, R10 ;  /* 0x0000000a00127202 */ /* 0x000fe40000000f00 */
[----:B------:R-:W-:Y:S02]  /*0f70*/  MOV R8, 0xf90 ;  /* 0x00000f9000087802 */ /* 0x000fe40000000f00 */
[----:B------:R-:W-:Y:S05]  /*0f80*/  CALL.REL.NOINC `($__internal_56_$__cuda_sm70_shflsync_bfly_p) ;  /* 0x0000040000007944 */ /* 0x000fea0003c00000 */
[----:B0-----:R-:W-:Y:S01]  /*0f90*/  HFMA2.MMA R17, -RZ, RZ, 0, 5.9604644775390625e-08 ;  /* 0x00000001ff117435 */ /* 0x001fe200000001ff */
[----:B-1----:R-:W-:Y:S01]  /*0fa0*/  IMAD.MOV.U32 R13, RZ, RZ, R14 ;  /* 0x000000ffff0d7224 */ /* 0x002fe200078e000e */
[----:B------:R-:W-:Y:S01]  /*0fb0*/  MOV R18, R15 ;  /* 0x0000000f00127202 */ /* 0x000fe20000000f00 */
[----:B------:R-:W-:Y:S01]  /*0fc0*/  IMAD.MOV.U32 R14, RZ, RZ, 0x1f ;  /* 0x0000001fff0e7424 */ /* 0x000fe200078e00ff */
[----:B------:R-:W-:Y:S02]  /*0fd0*/  MOV R19, 0xffffffff ;  /* 0xffffffff00137802 */ /* 0x000fe40000000f00 */
[----:B------:R-:W-:Y:S02]  /*0fe0*/  MOV R8, 0x1000 ;  /* 0x0000100000087802 */ /* 0x000fe40000000f00 */
[----:B------:R-:W-:Y:S05]  /*0ff0*/  CALL.REL.NOINC `($__internal_56_$__cuda_sm70_shflsync_bfly_p) ;  /* 0x0000039000007944 */ /* 0x000fea0003c00000 */
[----:B0-----:R-:W-:Y:S01]  /*1000*/  HFMA2.MMA R17, -RZ, RZ, 0, 1.1920928955078125e-07 ;  /* 0x00000002ff117435 */ /* 0x001fe200000001ff */
[----:B-1----:R-:W-:Y:S01]  /*1010*/  FADD.FTZ R18, R15, R14 ;  /* 0x0000000e0f127221 */ /* 0x002fe20000010000 */
[----:B------:R-:W-:Y:S01]  /*1020*/  MOV R19, 0xffffffff ;  /* 0xffffffff00137802 */ /* 0x000fe20000000f00 */
[----:B------:R-:W-:Y:S01]  /*1030*/  IMAD.MOV.U32 R14, RZ, RZ, 0x1f ;  /* 0x0000001fff0e7424 */ /* 0x000fe200078e00ff */
[----:B------:R-:W-:-:S02]  /*1040*/  MOV R8, 0x1060 ;  /* 0x0000106000087802 */ /* 0x000fc40000000f00 */
[----:B------:R-:W-:Y:S05]  /*1050*/  CALL.REL.NOINC `($__internal_56_$__cuda_sm70_shflsync_bfly_p) ;  /* 0x0000033000007944 */ /* 0x000fea0003c00000 */
        /* <DEDUP_REMOVED lines=14> */
[----:B------:R-:W-:Y:S01]  /*1140*/  MOV R14, 0x1f ;  /* 0x0000001f000e7802 */ /* 0x000fe20000000f00 */
[----:B------:R-:W-:Y:S01]  /*1150*/  IMAD.MOV.U32 R19, RZ, RZ, -0x1 ;  /* 0xffffffffff137424 */ /* 0x000fe200078e00ff */
[----:B------:R-:W-:-:S02]  /*1160*/  MOV R8, 0x1190 ;  /* 0x0000119000087802 */ /* 0x000fc40000000f00 */
[----:B------:R-:W-:Y:S02]  /*1170*/  MOV R18, R12 ;  /* 0x0000000c00127202 */ /* 0x000fe40000000f00 */
[----:B------:R-:W-:Y:S05]  /*1180*/  CALL.REL.NOINC `($__internal_56_$__cuda_sm70_shflsync_bfly_p) ;  /* 0x0000020000007944 */ /* 0x000fea0003c00000 */
[----:B-1----:R-:W-:Y:S01]  /*1190*/  MOV R15, R14 ;  /* 0x0000000e000f7202 */ /* 0x002fe20000000f00 */
[----:B------:R-:W-:Y:S01]  /*11a0*/  HFMA2.MMA R14, -RZ, RZ, 0, 1.847743988037109375e-06 ;  /* 0x0000001fff0e7435 */ /* 0x000fe200000001ff */
[----:B0-----:R-:W-:Y:S01]  /*11b0*/  MOV R18, R11 ;  /* 0x0000000b00127202 */ /* 0x001fe20000000f00 */
        /* <DEDUP_REMOVED lines=13> */
[----:B------:R-:W-:Y:S01]  /*1290*/  IMAD.MOV.U32 R19, RZ, RZ, -0x1 ;  /* 0xffffffffff137424 */ /* 0x000fe200078e00ff */
[----:B------:R-:W-:-:S02]  /*12a0*/  MOV R8, 0x12c0 ;  /* 0x000012c000087802 */ /* 0x000fc40000000f00 */
[----:B------:R-:W-:Y:S05]  /*12b0*/  CALL.REL.NOINC `($__internal_56_$__cuda_sm70_shflsync_bfly_p) ;  /* 0x000000d000007944 */ /* 0x000fea0003c00000 */
[----:B0-----:R-:W-:Y:S01]  /*12c0*/  HFMA2.MMA R17, -RZ, RZ, 0, 4.76837158203125e-07 ;  /* 0x00000008ff117435 */ /* 0x001fe200000001ff */
[----:B-1----:R-:W-:Y:S01]  /*12d0*/  FADD.FTZ R18, R18, R14 ;  /* 0x0000000e12127221 */ /* 0x002fe20000010000 */
[----:B------:R-:W-:-:S02]  /*12e0*/  MOV R14, 0x1f ;  /* 0x0000001f000e7802 */ /* 0x000fc40000000f00 */
[----:B------:R-:W-:Y:S02]  /*12f0*/  MOV R19, 0xffffffff ;  /* 0xffffffff00137802 */ /* 0x000fe40000000f00 */
[----:B------:R-:W-:Y:S02]  /*1300*/  MOV R8, 0x1320 ;  /* 0x0000132000087802 */ /* 0x000fe40000000f00 */
[----:B------:R-:W-:Y:S05]  /*1310*/  CALL.REL.NOINC `($__internal_56_$__cuda_sm70_shflsync_bfly_p) ;  /* 0x0000007000007944 */ /* 0x000fea0003c00000 */
[----:B01----:R-:W-:Y:S01]  /*1320*/  FADD.FTZ R18, R18, R14 ;  /* 0x0000000e12127221 */ /* 0x003fe20000010000 */
[----:B------:R-:W-:Y:S01]  /*1330*/  HFMA2.MMA R14, -RZ, RZ, 0, 1.847743988037109375e-06 ;  /* 0x0000001fff0e7435 */ /* 0x000fe200000001ff */
[----:B------:R-:W-:Y:S01]  /*1340*/  IMAD.MOV.U32 R17, RZ, RZ, 0x10 ;  /* 0x00000010ff117424 */ /* 0x000fe200078e00ff */
[----:B------:R-:W-:Y:S02]  /*1350*/  MOV R19, 0xffffffff ;  /* 0xffffffff00137802 */ /* 0x000fe40000000f00 */
[----:B------:R-:W-:Y:S02]  /*1360*/  MOV R8, 0x1380 ;  /* 0x0000138000087802 */ /* 0x000fe40000000f00 */
[----:B------:R-:W-:Y:S05]  /*1370*/  CALL.REL.NOINC `($__internal_56_$__cuda_sm70_shflsync_bfly_p) ;  /* 0x0000001000007944 */ /* 0x000fea0003c00000 */
[----:B01----:R-:W-:Y:S05]  /*1380*/  BRA `(.L_x_2027) ;  /* 0xfffff80000007947 */ /* 0x003fea000383ffff */
        .weak           $__internal_56_$__cuda_sm70_shflsync_bfly_p
        .type           $__internal_56_$__cuda_sm70_shflsync_bfly_p,@function
        .size           $__internal_56_$__cuda_sm70_shflsync_bfly_p,(.L_x_6858 - $__internal_56_$__cuda_sm70_shflsync_bfly_p)
$__internal_56_$__cuda_sm70_shflsync_bfly_p:
[----:B------:R-:W-:Y:S01]  /*1390*/  HFMA2.MMA R9, -RZ, RZ, 0, 0 ;  /* 0x00000000ff097435 */ /* 0x000fe200000001ff */
[----:B------:R-:W-:Y:S04]  /*13a0*/  WARPSYNC R19 ;  /* 0x0000001300007348 */ /* 0x000fe80003800000 */
[----:B------:R0:W1:Y:S01]  /*13b0*/  SHFL.BFLY PT, R14, R18, R17, R14 ;  /* 0x0c000011120e7389 */ /* 0x00006200000e000e */
[----:B------:R-:W-:Y:S05]  /*13c0*/  RET.REL.NODEC R8 `(_ZN10layer_norm22ln_bwd_finalize_kernelINS_22Kernel_traits_finalizeILj2048Ef13__nv_bfloat16S2_S2_fjLb1ELj1024ELj4ENS_18Kernel_traits_baseILj2048EfS2_S2_S2_fjLj1024EEEEELb1ELb0EEEvNS_9BwdParamsE) ;  /* 0xffffec3008007950 */ /* 0x000fea0003c3ffff */
.L_x_2028:
        /* <DEDUP_REMOVED lines=11> */
.L_x_6858:


//--------------------- .text._ZN10layer_norm13ln_bwd_kernelINS_13Kernel_traitsIf13__nv_bfloat16S2_S2_fjLj2048ELj1ELj1ELj4ELj16ENS_18Kernel_traits_baseILj2048EfS2_S2_S2_fjLj128EEEEELb1ELb1ELb1ELb0EEEvNS_9BwdParamsE --------------------------
	.section	.text._ZN10layer_norm13ln_bwd_kernelINS_13Kernel_traitsIf13__nv_bfloat16S2_S2_fjLj2048ELj1ELj1ELj4ELj16ENS_18Kernel_traits_baseILj2048EfS2_S2_S2_fjLj128EEEEELb1ELb1ELb1ELb0EEEvNS_9BwdParamsE,"ax",@progbits
	.sectioninfo	@"SHI_REGISTERS=164"
	.align	128
        .global         _ZN10layer_norm13ln_bwd_kernelINS_13Kernel_traitsIf13__nv_bfloat16S2_S2_fjLj2048ELj1ELj1ELj4ELj16ENS_18Kernel_traits_baseILj2048EfS2_S2_S2_fjLj128EEEEELb1ELb1ELb1ELb0EEEvNS_9BwdParamsE
        .type           _ZN10layer_norm13ln_bwd_kernelINS_13Kernel_traitsIf13__nv_bfloat16S2_S2_fjLj2048ELj1ELj1ELj4ELj16ENS_18Kernel_traits_baseILj2048EfS2_S2_S2_fjLj128EEEEELb1ELb1ELb1ELb0EEEvNS_9BwdParamsE,@function
        .size           _ZN10layer_norm13ln_bwd_kernelINS_13Kernel_traitsIf13__nv_bfloat16S2_S2_fjLj2048ELj1ELj1ELj4ELj16ENS_18Kernel_traits_baseILj2048EfS2_S2_S2_fjLj128EEEEELb1ELb1ELb1ELb0EEEvNS_9BwdParamsE,(.L_x_6859 - _ZN10layer_norm13ln_bwd_kernelINS_13Kernel_traitsIf13__nv_bfloat16S2_S2_fjLj2048ELj1ELj1ELj4ELj16ENS_18Kernel_traits_baseILj2048EfS2_S2_S2_fjLj128EEEEELb1ELb1ELb1ELb0EEEvNS_9BwdParamsE)
        .other          _ZN10layer_norm13ln_bwd_kernelINS_13Kernel_traitsIf13__nv_bfloat16S2_S2_fjLj2048ELj1ELj1ELj4ELj16ENS_18Kernel_traits_baseILj2048EfS2_S2_S2_fjLj128EEEEELb1ELb1ELb1ELb0EEEvNS_9BwdParamsE,@"STO_CUDA_ENTRY STV_DEFAULT"
_ZN10layer_norm13ln_bwd_kernelINS_13Kernel_traitsIf13__nv_bfloat16S2_S2_fjLj2048ELj1ELj1ELj4ELj16ENS_18Kernel_traits_baseILj2048EfS2_S2_S2_fjLj128EEEEELb1ELb1ELb1ELb0EEEvNS_9BwdParamsE:
.text._ZN10layer_norm13ln_bwd_kernelINS_13Kernel_traitsIf13__nv_bfloat16S2_S2_fjLj2048ELj1ELj1ELj4ELj16ENS_18Kernel_traits_baseILj2048EfS2_S2_S2_fjLj128EEEEELb1ELb1ELb1ELb0EEEvNS_9BwdParamsE:
        /* <DEDUP_REMOVED lines=57> */
.L_x_2127:
        /* <DEDUP_REMOVED lines=35> */
.L_x_2033:
[----:B------:R-:W-:Y:S05]  /*05c0*/  BSYNC B1 ;  /* 0x0000000000017941 */ /* 0x000fea0003800000 */
.L_x_2032:
        /* <DEDUP_REMOVED lines=12> */
.L_x_2031:
[----:B---3--:R-:W-:-:S06]  /*0690*/  IMAD.WIDE R118, R5, R154, c[0x0][0x1a0] ;  /* 0x0000680005767625 */ /* 0x008fcc00078e029a */
        /* <DEDUP_REMOVED lines=12> */
[----:B------:R-:W-:-:S04]  /*0760*/  @P0 LEA.HI R121, R154, R121, RZ, 0x3 ;  /* 0x000000799a790211 */ /* 0x000fc800078f18ff */
[----:B------:R-:W-:Y:S02]  /*0770*/  @P0 LEA.HI.SX32 R143, R121, R122, 0x1d ;  /* 0x0000007a798f0211 */ /* 0x000fe400078feaff */
[----:B------:R-:W-:Y:S02]  /*0780*/  SHF.R.S32.HI R121, RZ, 0x1f, R120 ;  /* 0x0000001fff797819 */ /* 0x000fe40000011478 */
[----:B0-----:R-:W-:Y:S02]  /*0790*/  ISETP.NE.AND P0, PT, R4, RZ, PT ;  /* 0x000000ff0400720c */ /* 0x001fe40003f05270 */
        /* <DEDUP_REMOVED lines=16> */
[--C-:B--2---:R-:W-:Y:S02]  /*08a0*/  PRMT R119, RZ, 0x5410, R8.reuse ;  /* 0x00005410ff777816 */ /* 0x104fe40000000008 */
[----:B------:R-:W-:Y:S02]  /*08b0*/  PRMT R125, RZ, 0x7610, R8 ;  /* 0x00007610ff7d7816 */ /* 0x000fe40000000008 */
[----:B------:R-:W-:Y:S01]  /*08c0*/  PRMT R129, RZ, 0x7610, R9 ;  /* 0x00007610ff817816 */ /* 0x000fe20000000009 */
[C---:B------:R-:W-:Y:S01]  /*08d0*/  FADD.FTZ R119, -R154.reuse, R119 ;  /* 0x000000779a777221 */ /* 0x040fe20000010100 */
[----:B------:R-:W-:Y:S02]  /*08e0*/  PRMT R155, RZ, 0x5410, R10 ;  /* 0x00005410ff9b7816 */ /* 0x000fe4000000000a */
[----:B------:R-:W-:Y:S01]  /*08f0*/  PRMT R127, RZ, 0x5410, R9 ;  /* 0x00005410ff7f7816 */ /* 0x000fe20000000009 */
[----:B------:R-:W-:Y:S01]  /*0900*/  FADD.FTZ R9, -R154, R125 ;  /* 0x0000007d9a097221 */ /* 0x000fe20000010100 */
[----:B------:R-:W-:-:S02]  /*0910*/  PRMT R159, RZ, 0x5410, R11 ;  /* 0x00005410ff9f7816 */ /* 0x000fc4000000000b */
[----:B------:R-:W-:Y:S01]  /*0920*/  PRMT R161, RZ, 0x7610, R11 ;  /* 0x00007610ffa17816 */ /* 0x000fe2000000000b */
[----:B------:R-:W-:Y:S01]  /*0930*/  FADD.FTZ R125, -R154, R155 ;  /* 0x0000009b9a7d7221 */ /* 0x000fe20000010100 */
[--C-:B---3--:R-:W-:Y:S01]  /*0940*/  PRMT R11, RZ, 0x5410, R12.reuse ;  /* 0x00005410ff0b7816 */ /* 0x108fe2000000000c */
[----:B------:R-:W-:Y:S01]  /*0950*/  FMUL.FTZ R8, R2, R119 ;  /* 0x0000007702087220 */ /* 0x000fe20000410000 */
[--C-:B------:R-:W-:Y:S02]  /*0960*/  PRMT R131, RZ, 0x5410, R13.reuse ;  /* 0x00005410ff837816 */ /* 0x100fe4000000000d */
[----:B------:R-:W-:Y:S01]  /*0970*/  PRMT R120, RZ, 0x7610, R13 ;  /* 0x00007610ff787816 */ /* 0x000fe2000000000d */
[----:B------:R-:W-:Y:S01]  /*0980*/  FADD.FTZ R13, -R154, R129 ;  /* 0x000000819a0d7221 */ /* 0x000fe20000010100 */
[----:B------:R-:W-:Y:S01]  /*0990*/  PRMT R12, RZ, 0x7610, R12 ;  /* 0x00007610ff0c7816 */ /* 0x000fe2000000000c */
[----:B------:R-:W-:Y:S01]  /*09a0*/  FADD.FTZ R64, R64, R11 ;  /* 0x0000000b40407221 */ /* 0x000fe20000010000 */
[----:B------:R-:W-:Y:S01]  /*09b0*/  PRMT R123, RZ, 0x5410, R14 ;  /* 0x00005410ff7b7816 */ /* 0x000fe2000000000e */
[----:B------:R-:W-:-:S02]  /*09c0*/  FMUL.FTZ R9, R2, R9 ;  /* 0x0000000902097220 */ /* 0x000fc40000410000 */
[----:B------:R-:W-:Y:S02]  /*09d0*/  FFMA.FTZ R48, R8, R11, R48 ;  /* 0x0000000b08307223 */ /* 0x000fe40000010030 */
[C---:B------:R-:W-:Y:S02]  /*09e0*/  FMUL.FTZ R13, R2.reuse, R13 ;  /* 0x0000000d020d7220 */ /* 0x040fe40000410000 */
[----:B------:R-:W-:Y:S02]  /*09f0*/  FMUL.FTZ R125, R2, R125 ;  /* 0x0000007d027d7220 */ /* 0x000fe40000410000 */
[----:B------:R-:W-:Y:S01]  /*0a00*/  FMUL.FTZ R11, R16, R11 ;  /* 0x0000000b100b7220 */ /* 0x000fe20000410000 */
[----:B------:R-:W-:Y:S01]  /*0a10*/  PRMT R118, RZ, 0x7610, R14 ;  /* 0x00007610ff767816 */ /* 0x000fe2000000000e */
[----:B------:R-:W-:Y:S02]  /*0a20*/  FADD.FTZ R65, R65, R12 ;  /* 0x0000000c41417221 */ /* 0x000fe40000010000 */
[----:B------:R-:W-:-:S02]  /*0a30*/  FFMA.FTZ R49, R9, R12, R49 ;  /* 0x0000000c09317223 */ /* 0x000fc40000010031 */
[----:B------:R-:W-:Y:S02]  /*0a40*/  FADD.FTZ R67, R67, R120 ;  /* 0x0000007843437221 */ /* 0x000fe40000010000 */
[-C--:B------:R-:W-:Y:S02]  /*0a50*/  FFMA.FTZ R51, R13, R120.reuse, R51 ;  /* 0x000000780d337223 */ /* 0x080fe40000010033 */
[----:B------:R-:W-:Y:S02]  /*0a60*/  FMUL.FTZ R14, R19, R120 ;  /* 0x00000078130e7220 */ /* 0x000fe40000410000 */
[----:B------:R-:W-:Y:S02]  /*0a70*/  FADD.FTZ R68, R68, R123 ;  /* 0x0000007b44447221 */ /* 0x000fe40000010000 */
[-C--:B------:R-:W-:Y:S02]  /*0a80*/  FFMA.FTZ R52, R125, R123.reuse, R52 ;  /* 0x0000007b7d347223 */ /* 0x080fe40000010034 */
[----:B------:R-:W-:-:S02]  /*0a90*/  FMUL.FTZ R124, R20, R123 ;  /* 0x0000007b147c7220 */ /* 0x000fc40000410000 */
[----:B------:R-:W-:Y:S02]  /*0aa0*/  FADD.FTZ R127, -R154, R127 ;  /* 0x0000007f9a7f7221 */ /* 0x000fe40000010100 */
[----:B------:R-:W-:Y:S02]  /*0ab0*/  FMUL.FTZ R12, R17, R12 ;  /* 0x0000000c110c7220 */ /* 0x000fe40000410000 */
[----:B------:R-:W-:Y:S02]  /*0ac0*/  FADD.FTZ R123, RZ, R11 ;  /* 0x0000000bff7b7221 */ /* 0x000fe40000010000 */
[----:B------:R-:W-:Y:S01]  /*0ad0*/  FFMA.FTZ R120, R8, R11, RZ ;  /* 0x0000000b08787223 */ /* 0x000fe200000100ff */
[----:B------:R-:W-:Y:S01]  /*0ae0*/  PRMT R157, RZ, 0x7610, R10 ;  /* 0x00007610ff9d7816 */ /* 0x000fe2000000000a */
[----:B------:R-:W-:Y:S01]  /*0af0*/  FMUL.FTZ R10, R2, R127 ;  /* 0x0000007f020a7220 */ /* 0x000fe20000410000 */
[--C-:B0-----:R-:W-:Y:S01]  /*0b00*/  PRMT R117, RZ, 0x5410, R15.reuse ;  /* 0x00005410ff757816 */ /* 0x101fe2000000000f */
[----:B------:R-:W-:Y:S01]  /*0b10*/  FADD.FTZ R122, R123, R12 ;  /* 0x0000000c7b7a7221 */ /* 0x000fe20000010000 */
[----:B------:R-:W-:Y:S01]  /*0b20*/  PRMT R116, RZ, 0x7610, R15 ;  /* 0x00007610ff747816 */ /* 0x000fe2000000000f */
[----:B------:R-:W-:-:S02]  /*0b30*/  FMUL.FTZ R15, R18, R131 ;  /* 0x00000083120f7220 */ /* 0x000fc40000410000 */
[----:B------:R-:W-:Y:S02]  /*0b40*/  FFMA.FTZ R120, R9, R12, R120 ;  /* 0x0000000c09787223 */ /* 0x000fe40000010078 */
[----:B------:R-:W-:Y:S02]  /*0b50*/  FADD.FTZ R157, -R154, R157 ;  /* 0x0000009d9a9d7221 */ /* 0x000fe40000010100 */
[----:B------:R-:W-:Y:S02]  /*0b60*/  FADD.FTZ R123, R122, R15 ;  /* 0x0000000f7a7b7221 */ /* 0x000fe40000010000 */
[----:B------:R-:W-:Y:S02]  /*0b70*/  FFMA.FTZ R120, R10, R15, R120 ;  /* 0x0000000f0a787223 */ /* 0x000fe40000010078 */
[----:B------:R-:W-:Y:S02]  /*0b80*/  FADD.FTZ R129, -R154, R159 ;  /* 0x0000009f9a817221 */ /* 0x000fe40000010100 */
[----:B------:R-:W-:-:S02]  /*0b90*/  FMUL.FTZ R126, R2, R157 ;  /* 0x0000009d027e7220 */ /* 0x000fc40000410000 */
[----:B------:R-:W-:Y:S02]  /*0ba0*/  FADD.FTZ R123, R123, R14 ;  /* 0x0000000e7b7b7221 */ /* 0x000fe40000010000 */
[----:B------:R-:W-:Y:S02]  /*0bb0*/  FFMA.FTZ R120, R13, R14, R120 ;  /* 0x0000000e0d787223 */ /* 0x000fe40000010078 */
[----:B------:R-:W-:Y:S02]  /*0bc0*/  FADD.FTZ R119, -R154, R161 ;  /* 0x000000a19a777221 */ /* 0x000fe40000010100 */
        /* <DEDUP_REMOVED lines=22> */
.L_x_2036:
[----:B------:R-:W-:Y:S05]  /*0d30*/  BSYNC B1 ;  /* 0x0000000000017941 */ /* 0x000fea0003800000 */
.L_x_2035:
        /* <DEDUP_REMOVED lines=11> */
[----:B------:R2:W5:Y:S02]  /*0df0*/  @P0 LDG.E.128 R100, [R136.64] ;  /* 0x0000000488640981 */ /* 0x000564000c1e1d00 */
[--C-:B--2---:R-:W-:Y:S02]  /*0e00*/  PRMT R137, RZ, 0x5410, R116.reuse ;  /* 0x00005410ff897816 */ /* 0x104fe40000000074 */
[----:B------:R-:W-:Y:S02]  /*0e10*/  PRMT R141, RZ, 0x7610, R116 ;  /* 0x00007610ff8d7816 */ /* 0x000fe40000000074 */
[--C-:B------:R-:W-:Y:S02]  /*0e20*/  PRMT R145, RZ, 0x5410, R117.reuse ;  /* 0x00005410ff917816 */ /* 0x100fe40000000075 */
[----:B------:R-:W-:Y:S02]  /*0e30*/  PRMT R117, RZ, 0x7610, R117 ;  /* 0x00007610ff757816 */ /* 0x000fe40000000075 */
[----:B------:R-:W-:Y:S01]  /*0e40*/  PRMT R147, RZ, 0x5410, R118 ;  /* 0x00005410ff937816 */ /* 0x000fe20000000076 */
[----:B------:R-:W-:-:S02]  /*0e50*/  FADD.FTZ R139, -R154, R137 ;  /* 0x000000899a8b7221 */ /* 0x000fc40000010100 */
[C---:B------:R-:W-:Y:S01]  /*0e60*/  FADD.FTZ R143, -R154.reuse, R141 ;  /* 0x0000008d9a8f7221 */ /* 0x040fe20000010100 */
[----:B---3--:R-:W-:Y:S01]  /*0e70*/  PRMT R141, RZ, 0x5410, R120 ;  /* 0x00005410ff8d7816 */ /* 0x008fe20000000078 */
[C---:B------:R-:W-:Y:S02]  /*0e80*/  FADD.FTZ R145, -R154.reuse, R145 ;  /* 0x000000919a917221 */ /* 0x040fe40000010100 */
[C---:B------:R-:W-:Y:S01]  /*0e90*/  FADD.FTZ R149, -R154.reuse, R117 ;  /* 0x000000759a957221 */ /* 0x040fe20000010100 */
[----:B------:R-:W-:Y:S01]  /*0ea0*/  PRMT R151, RZ, 0x7610, R118 ;  /* 0x00007610ff977816 */ /* 0x000fe20000000076 */
[----:B------:R-:W-:Y:S01]  /*0eb0*/  FADD.FTZ R157, -R154, R147 ;  /* 0x000000939a9d7221 */ /* 0x000fe20000010100 */
[--C-:B------:R-:W-:Y:S01]  /*0ec0*/  PRMT R147, RZ, 0x5410, R121.reuse ;  /* 0x00005410ff937816 */ /* 0x100fe20000000079 */
[C---:B------:R-:W-:Y:S01]  /*0ed0*/  FMUL.FTZ R137, R2.reuse, R139 ;  /* 0x0000008b02897220 */ /* 0x040fe20000410000 */
[----:B------:R-:W-:Y:S01]  /*0ee0*/  PRMT R118, RZ, 0x7610, R121 ;  /* 0x00007610ff767816 */ /* 0x000fe20000000079 */
[C---:B------:R-:W-:Y:S01]  /*0ef0*/  FMUL.FTZ R139, R2.reuse, R145 ;  /* 0x00000091028b7220 */ /* 0x040fe20000410000 */
[----:B------:R-:W-:Y:S01]  /*0f00*/  PRMT R120, RZ, 0x7610, R120 ;  /* 0x00007610ff787816 */ /* 0x000fe20000000078 */
[----:B------:R-:W-:-:S02]  /*0f10*/  FMUL.FTZ R140, R2, R149 ;  /* 0x00000095028c7220 */ /* 0x000fc40000410000 */
[----:B------:R-:W-:Y:S01]  /*0f20*/  FMUL.FTZ R138, R40, R141 ;  /* 0x0000008d288a7220 */ /* 0x000fe20000410000 */
[----:B------:R-:W-:Y:S01]  /*0f30*/  PRMT R121, RZ, 0x5410, R122 ;  /* 0x00005410ff797816 */ /* 0x000fe2000000007a */
        /* <DEDUP_REMOVED lines=17> */
[----:B------:R-:W-:Y:S01]  /*1050*/  FFMA.FTZ R156, R136, R141, R156 ;  /* 0x0000008d889c7223 */ /* 0x000fe2000001009c */
[--C-:B------:R-:W-:Y:S02]  /*1060*/  PRMT R153, RZ, 0x5410, R119.reuse ;  /* 0x00005410ff997816 */ /* 0x100fe40000000077 */
[----:B------:R-:W-:Y:S01]  /*1070*/  PRMT R159, RZ, 0x7610, R119 ;  /* 0x00007610ff9f7816 */ /* 0x000fe20000000077 */
[C---:B------:R-:W-:Y:S02]  /*1080*/  FADD.FTZ R119, -R154.reuse, R151 ;  /* 0x000000979a777221 */ /* 0x040fe40000010100 */
        /* <DEDUP_REMOVED lines=31> */
.L_x_2034:
[----:B------:R-:W-:Y:S05]  /*1280*/  BSYNC B0 ;  /* 0x0000000000007941 */ /* 0x000fea0003800000 */
.L_x_2030:
[----:B------:R-:W-:Y:S02]  /*1290*/  LOP3.LUT P4, RZ, R3, 0xff, RZ, 0xc0, !PT ;  /* 0x000000ff03ff7812 */ /* 0x000fe4000788c0ff */
[----:B------:R-:W-:Y:S02]  /*12a0*/  SHF.R.U32.HI R118, RZ, 0x5, R6 ;  /* 0x00000005ff767819 */ /* 0x000fe40000011606 */
[----:B------:R-:W-:Y:S02]  /*12b0*/  LOP3.LUT P0, RZ, R6, 0x1f, RZ, 0xc0, !PT ;  /* 0x0000001f06ff7812 */ /* 0x000fe4000780c0ff */
[----:B------:R-:W-:-:S07]  /*12c0*/  LOP3.LUT R154, R118, 0x7fffffc, RZ, 0xc0, !PT ;  /* 0x07fffffc769a7812 */ /* 0x000fce00078ec0ff */
[----:B------:R-:W-:Y:S01]  /*12d0*/  @!P4 IADD3 R154, R154, 0x4, RZ ;  /* 0x000000049a9ac810 */ /* 0x000fe20007ffe0ff */
[----:B------:R-:W-:Y:S05]  /*12e0*/  BRA.DIV ~URZ, `(.L_x_2037) ;  /* 0x000026727f007947 */ /* 0x000fea000b800000 */
[----:B--2---:R2:W3:Y:S02]  /*12f0*/  SHFL.DOWN PT, R142, R155, 0x10, 0x1f ;  /* 0x0a001f009b8e7f89 */ /* 0x0044e400000e0000 */
.L_x_2130:
        /* <DEDUP_REMOVED lines=18> */
.L_x_2131:
[----:B------:R-:W-:Y:S01]  /*1420*/  @!P0 LOP3.LUT R117, R118, 0x3, RZ, 0xc0, !PT ;  /* 0x0000000376758812 */ /* 0x000fe200078ec0ff */
[----:B--2---:R-:W-:Y:S01]  /*1430*/  FADD.FTZ R142, R142, R123 ;  /* 0x0000007b8e8e7221 */ /* 0x004fe20000010000 */
[----:B------:R-:W-:Y:S01]  /*1440*/  WARPSYNC 0xffffffff ;  /* 0xffffffff00007948 */ /* 0x000fe20003800000 */
[----:B-1-3--:R-:W-:Y:S01]  /*1450*/  FADD.FTZ R143, R122, R143 ;  /* 0x0000008f7a8f7221 */ /* 0x00afe20000010000 */
[----:B------:R-:W-:Y:S01]  /*1460*/  ISETP.GE.AND P4, PT, R0, 0x1, PT ;  /* 0x000000010000780c */ /* 0x000fe20003f86270 */
[----:B------:R-:W-:Y:S01]  /*1470*/  @!P0 IMAD.IADD R155, R154, 0x1, R117 ;  /* 0x000000019a9b8824 */ /* 0x000fe200078e0275 */
[----:B------:R-:W-:Y:S04]  /*1480*/  BSSY B0, `(.L_x_2039) ;  /* 0x000011f000007945 */ /* 0x000fe80003800000 */
        /* <DEDUP_REMOVED lines=16> */
[----:B------:R-:W-:Y:S01]  /*1590*/  FMUL.FTZ R120, R120, c[0x0][0x1e0] ;  /* 0x0000780078787a20 */ /* 0x000fe20000410000 */
[----:B------:R-:W-:Y:S01]  /*15a0*/  MOV R0, RZ ;  /* 0x000000ff00007202 */ /* 0x000fe20000000f00 */
[----:B------:R-:W-:Y:S01]  /*15b0*/  FADD.FTZ R116, R123, R116 ;  /* 0x000000747b747221 */ /* 0x000fe20000010000 */
[----:B------:R-:W-:-:S03]  /*15c0*/  @P4 LEA.HI.SX32 R0, R118, R117, 0x1d ;  /* 0x0000007576004211 */ /* 0x000fc600078feaff */
[----:B------:R-:W-:Y:S01]  /*15d0*/  FMUL.FTZ R122, R116, c[0x0][0x1e0] ;  /* 0x00007800747a7a20 */ /* 0x000fe20000410000 */
[----:B------:R-:W-:Y:S05]  /*15e0*/  @!P1 BRA `(.L_x_2040) ;  /* 0x0000108000009947 */ /* 0x000fea0003800000 */
[----:B------:R-:W-:Y:S01]  /*15f0*/  BSSY B1, `(.L_x_2041) ;  /* 0x0000005000017945 */ /* 0x000fe20003800000 */
[----:B------:R-:W-:Y:S05]  /*1600*/  @!P4 BRA `(.L_x_2042) ;  /* 0x000000300000c947 */ /* 0x000fea0003800000 */
[----:B------:R-:W-:-:S04]  /*1610*/  IMAD.MOV.U32 R105, RZ, RZ, 0x10 ;  /* 0x00000010ff697424 */ /* 0x000fc800078e00ff */
[----:B------:R-:W-:-:S06]  /*1620*/  IMAD.WIDE.U32 R104, R0, R105, c[0x0][0x170] ;  /* 0x00005c0000687625 */ /* 0x000fcc00078e0069 */
[----:B------:R-:W5:Y:S02]  /*1630*/  LDG.E.128 R104, [R104.64] ;  /* 0x0000000468687981 */ /* 0x000f64000c1e1d00 */
.L_x_2042:
[----:B------:R-:W-:Y:S05]  /*1640*/  BSYNC B1 ;  /* 0x0000000000017941 */ /* 0x000fea0003800000 */
.L_x_2041:
        /* <DEDUP_REMOVED lines=10> */
.L_x_2044:
        /* <DEDUP_REMOVED lines=11> */
.L_x_2045:
[----:B------:R-:W-:Y:S05]  /*17a0*/  BSYNC B1 ;  /* 0x0000000000017941 */ /* 0x000fea0003800000 */
.L_x_2043:
[----:B------:R-:W-:Y:S01]  /*17b0*/  ISETP.NE.U32.AND P0, PT, RZ, c[0x0][0x258], PT ;  /* 0x00009600ff007a0c */ /* 0x000fe20003f05070 */
[----:B------:R-:W-:Y:S03]  /*17c0*/  BSSY B1, `(.L_x_2046) ;  /* 0x000000f000017945 */ /* 0x000fe60003800000 */
[----:B------:R-:W-:-:S13]  /*17d0*/  ISETP.NE.AND.EX P0, PT, RZ, c[0x0][0x25c], PT, P0 ;  /* 0x00009700ff007a0c */ /* 0x000fda0003f05300 */
[----:B------:R-:W-:Y:S01]  /*17e0*/  @P0 F2FP.BF16.PACK_AB R116, RZ, R117 ;  /* 0x00000075ff74023e */ /* 0x000fe200000010ff */
[----:B------:R-:W-:Y:S05]  /*17f0*/  @!P4 BRA `(.L_x_2047) ;  /* 0x000000b00000c947 */ /* 0x000fea0003800000 */
[----:B-----5:R-:W-:Y:S01]  /*1800*/  LOP3.LUT P6, RZ, R134, 0xff, RZ, 0xc0, !PT ;  /* 0x000000ff86ff7812 */ /* 0x020fe200078cc0ff */
[----:B------:R-:W-:-:S04]  /*1810*/  FMUL.FTZ R117, R117, c[0x0][0x1ec] ;  /* 0x00007b0075757a20 */ /* 0x000fc80000410000 */
[----:B------:R-:W-:Y:S01]  /*1820*/  FMUL.FTZ R121, R117, c[0x0][0x1e8] ;  /* 0x00007a0075797a20 */ /* 0x000fe20000410000 */
[----:B------:R-:W-:-:S03]  /*1830*/  MOV R117, RZ ;  /* 0x000000ff00757202 */ /* 0x000fc60000000f00 */
[----:B------:R-:W-:-:S04]  /*1840*/  FMUL.FTZ R119, R28, R121 ;  /* 0x000000791c777220 */ /* 0x000fc80000410000 */
[----:B------:R-:W-:Y:S02]  /*1850*/  @P6 PRMT R118, RZ, 0x5410, R104 ;  /* 0x00005410ff766816 */ /* 0x000fe40000000068 */
[----:B------:R-:W-:-:S03]  /*1860*/  FSEL R119, R119, RZ, P6 ;  /* 0x000000ff77777208 */ /* 0x000fc60003000000 */
[----:B------:R-:W-:Y:S01]  /*1870*/  @P6 FMUL.FTZ R117, R121, R118 ;  /* 0x0000007679756220 */ /* 0x000fe20000410000 */
[----:B------:R-:W-:-:S03]  /*1880*/  F2FP.BF16.PACK_AB R119, RZ, R119 ;  /* 0x00000077ff77723e */ /* 0x000fc600000010ff */
[----:B------:R-:W-:Y:S01]  /*1890*/  FADD.FTZ R80, R80, R117 ;  /* 0x0000007550507221 */ /* 0x000fe20000010000 */
[----:B------:R-:W-:Y:S02]  /*18a0*/  PRMT R108, R119, 0x7610, R108 ;  /* 0x00007610776c7816 */ /* 0x000fe4000000006c */
.L_x_2047:
[----:B------:R-:W-:Y:S05]  /*18b0*/  BSYNC B1 ;  /* 0x0000000000017941 */ /* 0x000fea0003800000 */
.L_x_2046:
[----:B------:R-:W-:Y:S01]  /*18c0*/  BSSY B1, `(.L_x_2048) ;  /* 0x000000e000017945 */ /* 0x000fe20003800000 */
[----:B------:R-:W-:Y:S01]  /*18d0*/  @P0 PRMT R112, R116, 0x7610, R112 ;  /* 0x0000761074700816 */ /* 0x000fe20000000070 */
[----:B------:R-:W-:Y:S05]  /*18e0*/  @P3 BRA `(.L_x_2049) ;  /* 0x0000004000003947 */ /* 0x000fea0003800000 */
[----:B------:R-:W-:Y:S01]  /*18f0*/  IMAD.MOV.U32 R117, RZ, RZ, RZ ;  /* 0x000000ffff757224 */ /* 0x000fe200078e00ff */
[----:B------:R-:W-:Y:S05]  /*1900*/  @!P5 BRA `(.L_x_2050) ;  /* 0x000000900000d947 */ /* 0x000fea0003800000 */
[----:B-----5:R-:W-:Y:S01]  /*1910*/  PRMT R117, RZ, 0x7610, R96 ;  /* 0x00007610ff757816 */ /* 0x020fe20000000060 */
[----:B------:R-:W-:Y:S05]  /*1920*/  BRA `(.L_x_2050) ;  /* 0x0000007000007947 */ /* 0x000fea0003800000 */
.L_x_2049:
[----:B0-----:R-:W-:Y:S02]  /*1930*/  ISETP.NE.AND P6, PT, R4, RZ, PT ;  /* 0x000000ff0400720c */ /* 0x001fe40003fc5270 */
[----:B-----5:R-:W-:Y:S02]  /*1940*/  @P5 PRMT R116, RZ, 0x7610, R96 ;  /* 0x00007610ff745816 */ /* 0x020fe40000000060 */
[----:B------:R-:W-:-:S05]  /*1950*/  FSEL R117, R120, RZ, !P6 ;  /* 0x000000ff78757208 */ /* 0x000fca0007000000 */
[----:B------:R-:W-:-:S04]  /*1960*/  FFMA.FTZ R117, R9, R122, R117 ;  /* 0x0000007a09757223 */ /* 0x000fc80000010075 */
[----:B------:R-:W-:-:S04]  /*1970*/  FADD.FTZ R117, R12, -R117 ;  /* 0x800000750c757221 */ /* 0x000fc80000010000 */
[----:B------:R-:W-:-:S04]  /*1980*/  FMUL.FTZ R117, R2, R117 ;  /* 0x0000007502757220 */ /* 0x000fc80000410000 */
[----:B------:R-:W-:Y:S02]  /*1990*/  @P5 FADD.FTZ R117, R117, R116 ;  /* 0x0000007475755221 */ /* 0x000fe40000010000 */
.L_x_2050:
[----:B------:R-:W-:Y:S05]  /*19a0*/  BSYNC B1 ;  /* 0x0000000000017941 */ /* 0x000fea0003800000 */
.L_x_2048:
[----:B------:R-:W-:Y:S01]  /*19b0*/  BSSY B1, `(.L_x_2051) ;  /* 0x000000e000017945 */ /* 0x000fe20003800000 */
[----:B------:R-:W-:Y:S01]  /*19c0*/  @P0 F2FP.BF16.PACK_AB R116, RZ, R117 ;  /* 0x00000075ff74023e */ /* 0x000fe200000010ff */
[----:B------:R-:W-:Y:S05]  /*19d0*/  @!P4 BRA `(.L_x_2052) ;  /* 0x000000b00000c947 */ /* 0x000fea0003800000 */
[----:B-----5:R-:W-:Y:S01]  /*19e0*/  LOP3.LUT P6, RZ, R134, 0xff00, RZ, 0xc0, !PT ;  /* 0x0000ff0086ff7812 */ /* 0x020fe200078cc0ff */
[----:B------:R-:W-:Y:S01]  /*19f0*/  FMUL.FTZ R117, R117, c[0x0][0x1ec] ;  /* 0x00007b0075757a20 */ /* 0x000fe20000410000 */
[----:B------:R-:W-:-:S03]  /*1a00*/  HFMA2.MMA R118, -RZ, RZ, 0, 0 ;  /* 0x00000000ff767435 */ /* 0x000fc600000001ff */
[----:B------:R-:W-:-:S04]  /*1a10*/  FMUL.FTZ R142, R117, c[0x0][0x1e8] ;  /* 0x00007a00758e7a20 */ /* 0x000fc80000410000 */
[----:B------:R-:W-:-:S04]  /*1a20*/  FMUL.FTZ R119, R29, R142 ;  /* 0x0000008e1d777220 */ /* 0x000fc80000410000 */
[----:B------:R-:W-:Y:S02]  /*1a30*/  @P6 PRMT R117, RZ, 0x7610, R104 ;  /* 0x00007610ff756816 */ /* 0x000fe40000000068 */
[----:B------:R-:W-:-:S03]  /*1a40*/  FSEL R119, R119, RZ, P6 ;  /* 0x000000ff77777208 */ /* 0x000fc60003000000 */
[----:B------:R-:W-:Y:S01]  /*1a50*/  @P6 FMUL.FTZ R118, R142, R117 ;  /* 0x000000758e766220 */ /* 0x000fe20000410000 */
[----:B------:R-:W-:-:S03]  /*1a60*/  F2FP.BF16.PACK_AB R119, RZ, R119 ;  /* 0x00000077ff77723e */ /* 0x000fc600000010ff */
[----:B------:R-:W-:Y:S01]  /*1a70*/  FADD.FTZ R81, R81, R118 ;  /* 0x0000007651517221 */ /* 0x000fe20000010000 */
[----:B------:R-:W-:Y:S02]  /*1a80*/  PRMT R108, R108, 0x5410, R119 ;  /* 0x000054106c6c7816 */ /* 0x000fe40000000077 */
.L_x_2052:
[----:B------:R-:W-:Y:S05]  /*1a90*/  BSYNC B1 ;  /* 0x0000000000017941 */ /* 0x000fea0003800000 */
.L_x_2051:
[----:B------:R-:W-:Y:S01]  /*1aa0*/  BSSY B1, `(.L_x_2053) ;  /* 0x000000e000017945 */ /* 0x000fe20003800000 */
[----:B------:R-:W-:Y:S01]  /*1ab0*/  @P0 PRMT R112, R112, 0x5410, R116 ;  /* 0x0000541070700816 */ /* 0x000fe20000000074 */
[----:B------:R-:W-:Y:S05]  /*1ac0*/  @P3 BRA `(.L_x_2054) ;  /* 0x0000004000003947 */ /* 0x000fea0003800000 */
[----:B------:R-:W-:Y:S01]  /*1ad0*/  MOV R117, RZ ;  /* 0x000000ff00757202 */ /* 0x000fe20000000f00 */
[----:B------:R-:W-:Y:S05]  /*1ae0*/  @!P5 BRA `(.L_x_2055) ;  /* 0x000000900000d947 */ /* 0x000fea0003800000 */
[----:B-----5:R-:W-:Y:S01]  /*1af0*/  PRMT R117, RZ, 0x5410, R97 ;  /* 0x00005410ff757816 */ /* 0x020fe20000000061 */
[----:B------:R-:W-:Y:S05]  /*1b00*/  BRA `(.L_x_2055) ;  /* 0x0000007000007947 */ /* 0x000fea0003800000 */
.L_x_2054:
[----:B0-----:R-:W-:-:S04]  /*1b10*/  ISETP.NE.AND P6, PT, R4, RZ, PT ;  /* 0x000000ff0400720c */ /* 0x001fc80003fc5270 */
[----:B------:R-:W-:-:S05]  /*1b20*/  FSEL R117, R120, RZ, !P6 ;  /* 0x000000ff78757208 */ /* 0x000fca0007000000 */
[----:B------:R-:W-:-:S04]  /*1b30*/  FFMA.FTZ R116, R10, R122, R117 ;  /* 0x0000007a0a747223 */ /* 0x000fc80000010075 */
[----:B------:R-:W-:Y:S01]  /*1b40*/  FADD.FTZ R117, R15, -R116 ;  /* 0x800000740f757221 */ /* 0x000fe20000010000 */
[----:B-----5:R-:W-:-:S03]  /*1b50*/  @P5 PRMT R116, RZ, 0x5410, R97 ;  /* 0x00005410ff745816 */ /* 0x020fc60000000061 */
[----:B------:R-:W-:-:S04]  /*1b60*/  FMUL.FTZ R117, R2, R117 ;  /* 0x0000007502757220 */ /* 0x000fc80000410000 */
[----:B------:R-:W-:Y:S02]  /*1b70*/  @P5 FADD.FTZ R117, R117, R116 ;  /* 0x0000007475755221 */ /* 0x000fe40000010000 */
.L_x_2055:
[----:B------:R-:W-:Y:S05]  /*1b80*/  BSYNC B1 ;  /* 0x0000000000017941 */ /* 0x000fea0003800000 */
.L_x_2053:
[----:B------:R-:W-:Y:S01]  /*1b90*/  BSSY B1, `(.L_x_2056) ;  /* 0x000000e000017945 */ /* 0x000fe20003800000 */
[----:B------:R-:W-:Y:S01]  /*1ba0*/  @P0 F2FP.BF16.PACK_AB R116, RZ, R117 ;  /* 0x00000075ff74023e */ /* 0x000fe200000010ff */
[----:B------:R-:W-:Y:S05]  /*1bb0*/  @!P4 BRA `(.L_x_2057) ;  /* 0x000000b00000c947 */ /* 0x000fea0003800000 */
[----:B-----5:R-:W-:Y:S01]  /*1bc0*/  LOP3.LUT P6, RZ, R134, 0xff0000, RZ, 0xc0, !PT ;  /* 0x00ff000086ff7812 */ /* 0x020fe200078cc0ff */
[----:B------:R-:W-:-:S04]  /*1bd0*/  FMUL.FTZ R117, R117, c[0x0][0x1ec] ;  /* 0x00007b0075757a20 */ /* 0x000fc80000410000 */
[----:B------:R-:W-:Y:S02]  /*1be0*/  FMUL.FTZ R121, R117, c[0x0][0x1e8] ;  /* 0x00007a0075797a20 */ /* 0x000fe40000410000 */
[----:B------:R-:W-:Y:S02]  /*1bf0*/  IMAD.MOV.U32 R117, RZ, RZ, RZ ;  /* 0x000000ffff757224 */ /* 0x000fe400078e00ff */
[----:B------:R-:W-:-:S04]  /*1c00*/  FMUL.FTZ R119, R30, R121 ;  /* 0x000000791e777220 */ /* 0x000fc80000410000 */
[----:B------:R-:W-:Y:S02]  /*1c10*/  @P6 PRMT R118, RZ, 0x5410, R105 ;  /* 0x00005410ff766816 */ /* 0x000fe40000000069 */
[----:B------:R-:W-:-:S03]  /*1c20*/  FSEL R119, R119, RZ, P6 ;  /* 0x000000ff77777208 */ /* 0x000fc60003000000 */
[----:B------:R-:W-:Y:S01]  /*1c30*/  @P6 FMUL.FTZ R117, R121, R118 ;  /* 0x0000007679756220 */ /* 0x000fe20000410000 */
[----:B------:R-:W-:-:S03]  /*1c40*/  F2FP.BF16.PACK_AB R119, RZ, R119 ;  /* 0x00000077ff77723e */ /* 0x000fc600000010ff */
[----:B------:R-:W-:Y:S01]  /*1c50*/  FADD.FTZ R82, R82, R117 ;  /* 0x0000007552527221 */ /* 0x000fe20000010000 */
[----:B------:R-:W-:Y:S02]  /*1c60*/  PRMT R109, R119, 0x7610, R109 ;  /* 0x00007610776d7816 */ /* 0x000fe4000000006d */
.L_x_2057:
[----:B------:R-:W-:Y:S05]  /*1c70*/  BSYNC B1 ;  /* 0x0000000000017941 */ /* 0x000fea0003800000 */
.L_x_2056:
[----:B------:R-:W-:Y:S01]  /*1c80*/  BSSY B1, `(.L_x_2058) ;  /* 0x000000e000017945 */ /* 0x000fe20003800000 */
[----:B------:R-:W-:Y:S01]  /*1c90*/  @P0 PRMT R113, R116, 0x7610, R113 ;  /* 0x0000761074710816 */ /* 0x000fe20000000071 */
[----:B------:R-:W-:Y:S05]  /*1ca0*/  @P3 BRA `(.L_x_2059) ;  /* 0x0000004000003947 */ /* 0x000fea0003800000 */
[----:B------:R-:W-:Y:S01]  /*1cb0*/  HFMA2.MMA R117, -RZ, RZ, 0, 0 ;  /* 0x00000000ff757435 */ /* 0x000fe200000001ff */
[----:B------:R-:W-:Y:S05]  /*1cc0*/  @!P5 BRA `(.L_x_2060) ;  /* 0x000000900000d947 */ /* 0x000fea0003800000 */
[----:B-----5:R-:W-:Y:S01]  /*1cd0*/  PRMT R117, RZ, 0x7610, R97 ;  /* 0x00007610ff757816 */ /* 0x020fe20000000061 */
[----:B------:R-:W-:Y:S05]  /*1ce0*/  BRA `(.L_x_2060) ;  /* 0x0000007000007947 */ /* 0x000fea0003800000 */
.L_x_2059:
[----:B0-----:R-:W-:Y:S02]  /*1cf0*/  ISETP.NE.AND P6, PT, R4, RZ, PT ;  /* 0x000000ff0400720c */ /* 0x001fe40003fc5270 */
[----:B-----5:R-:W-:Y:S02]  /*1d00*/  @P5 PRMT R116, RZ, 0x7610, R97 ;  /* 0x00007610ff745816 */ /* 0x020fe40000000061 */
[----:B------:R-:W-:-:S05]  /*1d10*/  FSEL R117, R120, RZ, !P6 ;  /* 0x000000ff78757208 */ /* 0x000fca0007000000 */
[----:B------:R-:W-:-:S04]  /*1d20*/  FFMA.FTZ R117, R13, R122, R117 ;  /* 0x0000007a0d757223 */ /* 0x000fc80000010075 */
[----:B------:R-:W-:-:S04]  /*1d30*/  FADD.FTZ R117, R14, -R117 ;  /* 0x800000750e757221 */ /* 0x000fc80000010000 */
[----:B------:R-:W-:-:S04]  /*1d40*/  FMUL.FTZ R117, R2, R117 ;  /* 0x0000007502757220 */ /* 0x000fc80000410000 */
[----:B------:R-:W-:Y:S02]  /*1d50*/  @P5 FADD.FTZ R117, R117, R116 ;  /* 0x0000007475755221 */ /* 0x000fe40000010000 */
.L_x_2060:
[----:B------:R-:W-:Y:S05]  /*1d60*/  BSYNC B1 ;  /* 0x0000000000017941 */ /* 0x000fea0003800000 */
.L_x_2058:
[----:B------:R-:W-:Y:S01]  /*1d70*/  BSSY B1, `(.L_x_2061) ;  /* 0x000000e000017945 */ /* 0x000fe20003800000 */
[----:B------:R-:W-:Y:S01]  /*1d80*/  @P0 F2FP.BF16.PACK_AB R116, RZ, R117 ;  /* 0x00000075ff74023e */ /* 0x000fe200000010ff */
[----:B------:R-:W-:Y:S05]  /*1d90*/  @!P4 BRA `(.L_x_2062) ;  /* 0x000000b00000c947 */ /* 0x000fea0003800000 */
[----:B-----5:R-:W-:Y:S01]  /*1da0*/  LOP3.LUT P6, RZ, R134, 0xff000000, RZ, 0xc0, !PT ;  /* 0xff00000086ff7812 */ /* 0x020fe200078cc0ff */
[----:B------:R-:W-:Y:S01]  /*1db0*/  FMUL.FTZ R117, R117, c[0x0][0x1ec] ;  /* 0x00007b0075757a20 */ /* 0x000fe20000410000 */
[----:B------:R-:W-:-:S03]  /*1dc0*/  MOV R118, RZ ;  /* 0x000000ff00767202 */ /* 0x000fc60000000f00 */
        /* <DEDUP_REMOVED lines=8> */
.L_x_2062:
[----:B------:R-:W-:Y:S05]  /*1e50*/  BSYNC B1 ;  /* 0x0000000000017941 */ /* 0x000fea0003800000 */
.L_x_2061:
[----:B------:R-:W-:Y:S01]  /*1e60*/  BSSY B1, `(.L_x_2063) ;  /* 0x000000e000017945 */ /* 0x000fe20003800000 */
[----:B------:R-:W-:Y:S01]  /*1e70*/  @P0 PRMT R113, R113, 0x5410, R116 ;  /* 0x0000541071710816 */ /* 0x000fe20000000074 */
[----:B------:R-:W-:Y:S05]  /*1e80*/  @P3 BRA `(.L_x_2064) ;  /* 0x0000004000003947 */ /* 0x000fea0003800000 */
[----:B------:R-:W-:Y:S01]  /*1e90*/  IMAD.MOV.U32 R117, RZ, RZ, RZ ;  /* 0x000000ffff757224 */ /* 0x000fe200078e00ff */
[----:B------:R-:W-:Y:S05]  /*1ea0*/  @!P5 BRA `(.L_x_2065) ;  /* 0x000000900000d947 */ /* 0x000fea0003800000 */
[----:B-----5:R-:W-:Y:S01]  /*1eb0*/  PRMT R117, RZ, 0x5410, R98 ;  /* 0x00005410ff757816 */ /* 0x020fe20000000062 */
[----:B------:R-:W-:Y:S05]  /*1ec0*/  BRA `(.L_x_2065) ;  /* 0x0000007000007947 */ /* 0x000fea0003800000 */
.L_x_2064:
[----:B0-----:R-:W-:Y:S02]  /*1ed0*/  ISETP.NE.AND P6, PT, R4, RZ, PT ;  /* 0x000000ff0400720c */ /* 0x001fe40003fc5270 */
[----:B-----5:R-:W-:Y:S02]  /*1ee0*/  @P5 PRMT R116, RZ, 0x5410, R98 ;  /* 0x00005410ff745816 */ /* 0x020fe40000000062 */
[----:B------:R-:W-:-:S05]  /*1ef0*/  FSEL R117, R120, RZ, !P6 ;  /* 0x000000ff78757208 */ /* 0x000fca0007000000 */
[----:B------:R-:W-:-:S04]  /*1f00*/  FFMA.FTZ R117, R125, R122, R117 ;  /* 0x0000007a7d757223 */ /* 0x000fc80000010075 */
[----:B------:R-:W-:-:S04]  /*1f10*/  FADD.FTZ R117, R124, -R117 ;  /* 0x800000757c757221 */ /* 0x000fc80000010000 */
[----:B------:R-:W-:-:S04]  /*1f20*/  FMUL.FTZ R117, R2, R117 ;  /* 0x0000007502757220 */ /* 0x000fc80000410000 */
[----:B------:R-:W-:Y:S02]  /*1f30*/  @P5 FADD.FTZ R117, R117, R116 ;  /* 0x0000007475755221 */ /* 0x000fe40000010000 */
.L_x_2065:
[----:B------:R-:W-:Y:S05]  /*1f40*/  BSYNC B1 ;  /* 0x0000000000017941 */ /* 0x000fea0003800000 */
.L_x_2063:
[----:B------:R-:W-:Y:S01]  /*1f50*/  BSSY B1, `(.L_x_2066) ;  /* 0x000000e000017945 */ /* 0x000fe20003800000 */
[----:B------:R-:W-:Y:S01]  /*1f60*/  @P0 F2FP.BF16.PACK_AB R116, RZ, R117 ;  /* 0x00000075ff74023e */ /* 0x000fe200000010ff */
[----:B------:R-:W-:Y:S05]  /*1f70*/  @!P4 BRA `(.L_x_2067) ;  /* 0x000000b00000c947 */ /* 0x000fea0003800000 */
[----:B-----5:R-:W-:Y:S01]  /*1f80*/  LOP3.LUT P6, RZ, R135, 0xff, RZ, 0xc0, !PT ;  /* 0x000000ff87ff7812 */ /* 0x020fe200078cc0ff */
[----:B------:R-:W-:-:S04]  /*1f90*/  FMUL.FTZ R117, R117, c[0x0][0x1ec] ;  /* 0x00007b0075757a20 */ /* 0x000fc80000410000 */
[----:B------:R-:W-:Y:S01]  /*1fa0*/  FMUL.FTZ R121, R117, c[0x0][0x1e8] ;  /* 0x00007a0075797a20 */ /* 0x000fe20000410000 */
[----:B------:R-:W-:-:S03]  /*1fb0*/  HFMA2.MMA R117, -RZ, RZ, 0, 0 ;  /* 0x00000000ff757435 */ /* 0x000fc600000001ff */
[----:B------:R-:W-:-:S04]  /*1fc0*/  FMUL.FTZ R119, R24, R121 ;  /* 0x0000007918777220 */ /* 0x000fc80000410000 */
[----:B------:R-:W-:Y:S02]  /*1fd0*/  @P6 PRMT R118, RZ, 0x5410, R106 ;  /* 0x00005410ff766816 */ /* 0x000fe4000000006a */
[----:B------:R-:W-:-:S03]  /*1fe0*/  FSEL R119, R119, RZ, P6 ;  /* 0x000000ff77777208 */ /* 0x000fc60003000000 */
[----:B------:R-:W-:Y:S01]  /*1ff0*/  @P6 FMUL.FTZ R117, R121, R118 ;  /* 0x0000007679756220 */ /* 0x000fe20000410000 */
[----:B------:R-:W-:-:S03]  /*2000*/  F2FP.BF16.PACK_AB R119, RZ, R119 ;  /* 0x00000077ff77723e */ /* 0x000fc600000010ff */
[----:B------:R-:W-:Y:S01]  /*2010*/  FADD.FTZ R84, R84, R117 ;  /* 0x0000007554547221 */ /* 0x000fe20000010000 */
[----:B------:R-:W-:Y:S02]  /*2020*/  PRMT R110, R119, 0x7610, R110 ;  /* 0x00007610776e7816 */ /* 0x000fe4000000006e */
.L_x_2067:
[----:B------:R-:W-:Y:S05]  /*2030*/  BSYNC B1 ;  /* 0x0000000000017941 */ /* 0x000fea0003800000 */
.L_x_2066:
[----:B------:R-:W-:Y:S01]  /*2040*/  BSSY B1, `(.L_x_2068) ;  /* 0x000000e000017945 */ /* 0x000fe20003800000 */
[----:B------:R-:W-:Y:S01]  /*2050*/  @P0 PRMT R114, R116, 0x7610, R114 ;  /* 0x0000761074720816 */ /* 0x000fe20000000072 */
[----:B------:R-:W-:Y:S05]  /*2060*/  @P3 BRA `(.L_x_2069) ;  /* 0x0000004000003947 */ /* 0x000fea0003800000 */
[----:B------:R-:W-:Y:S01]  /*2070*/  MOV R117, RZ ;  /* 0x000000ff00757202 */ /* 0x000fe20000000f00 */
[----:B------:R-:W-:Y:S05]  /*2080*/  @!P5 BRA `(.L_x_2070) ;  /* 0x000000900000d947 */ /* 0x000fea0003800000 */
[----:B-----5:R-:W-:Y:S01]  /*2090*/  PRMT R117, RZ, 0x7610, R98 ;  /* 0x00007610ff757816 */ /* 0x020fe20000000062 */
[----:B------:R-:W-:Y:S05]  /*20a0*/  BRA `(.L_x_2070) ;  /* 0x0000007000007947 */ /* 0x000fea0003800000 */
.L_x_2069:
[----:B0-----:R-:W-:-:S04]  /*20b0*/  ISETP.NE.AND P6, PT, R4, RZ, PT ;  /* 0x000000ff0400720c */ /* 0x001fc80003fc5270 */
[----:B------:R-:W-:-:S05]  /*20c0*/  FSEL R117, R120, RZ, !P6 ;  /* 0x000000ff78757208 */ /* 0x000fca0007000000 */
[----:B------:R-:W-:-:S04]  /*20d0*/  FFMA.FTZ R116, R126, R122, R117 ;  /* 0x0000007a7e747223 */ /* 0x000fc80000010075 */
[----:B------:R-:W-:Y:S01]  /*20e0*/  FADD.FTZ R117, R127, -R116 ;  /* 0x800000747f757221 */ /* 0x000fe20000010000 */
[----:B-----5:R-:W-:-:S03]  /*20f0*/  @P5 PRMT R116, RZ, 0x7610, R98 ;  /* 0x00007610ff745816 */ /* 0x020fc60000000062 */
[----:B------:R-:W-:-:S04]  /*2100*/  FMUL.FTZ R117, R2, R117 ;  /* 0x0000007502757220 */ /* 0x000fc80000410000 */
[----:B------:R-:W-:Y:S02]  /*2110*/  @P5 FADD.FTZ R117, R117, R116 ;  /* 0x0000007475755221 */ /* 0x000fe40000010000 */
.L_x_2070:
[----:B------:R-:W-:Y:S05]  /*2120*/  BSYNC B1 ;  /* 0x0000000000017941 */ /* 0x000fea0003800000 */
.L_x_2068:
[----:B------:R-:W-:Y:S01]  /*2130*/  BSSY B1, `(.L_x_2071) ;  /* 0x000000e000017945 */ /* 0x000fe20003800000 */
[----:B------:R-:W-:Y:S01]  /*2140*/  @P0 F2FP.BF16.PACK_AB R116, RZ, R117 ;  /* 0x00000075ff74023e */ /* 0x000fe200000010ff */
[----:B------:R-:W-:Y:S05]  /*2150*/  @!P4 BRA `(.L_x_2072) ;  /* 0x000000b00000c947 */ /* 0x000fea0003800000 */
[----:B-----5:R-:W-:Y:S01]  /*2160*/  LOP3.LUT P6, RZ, R135, 0xff00, RZ, 0xc0, !PT ;  /* 0x0000ff0087ff7812 */ /* 0x020fe200078cc0ff */
[----:B------:R-:W-:Y:S02]  /*2170*/  FMUL.FTZ R117, R117, c[0x0][0x1ec] ;  /* 0x00007b0075757a20 */ /* 0x000fe40000410000 */
[----:B------:R-:W-:Y:S02]  /*2180*/  IMAD.MOV.U32 R118, RZ, RZ, RZ ;  /* 0x000000ffff767224 */ /* 0x000fe400078e00ff */
        /* <DEDUP_REMOVED lines=8> */
.L_x_2072:
[----:B------:R-:W-:Y:S05]  /*2210*/  BSYNC B1 ;  /* 0x0000000000017941 */ /* 0x000fea0003800000 */
.L_x_2071:
[----:B------:R-:W-:Y:S01]  /*2220*/  BSSY B1, `(.L_x_2073) ;  /* 0x000000e000017945 */ /* 0x000fe20003800000 */
[----:B------:R-:W-:Y:S01]  /*2230*/  @P0 PRMT R114, R114, 0x5410, R116 ;  /* 0x0000541072720816 */ /* 0x000fe20000000074 */
[----:B------:R-:W-:Y:S05]  /*2240*/  @P3 BRA `(.L_x_2074) ;  /* 0x0000004000003947 */ /* 0x000fea0003800000 */
[----:B------:R-:W-:Y:S01]  /*2250*/  HFMA2.MMA R117, -RZ, RZ, 0, 0 ;  /* 0x00000000ff757435 */ /* 0x000fe200000001ff */
[----:B------:R-:W-:Y:S05]  /*2260*/  @!P5 BRA `(.L_x_2075) ;  /* 0x000000900000d947 */ /* 0x000fea0003800000 */
[----:B-----5:R-:W-:Y:S01]  /*2270*/  PRMT R117, RZ, 0x5410, R99 ;  /* 0x00005410ff757816 */ /* 0x020fe20000000063 */
[----:B------:R-:W-:Y:S05]  /*2280*/  BRA `(.L_x_2075) ;  /* 0x0000007000007947 */ /* 0x000fea0003800000 */
.L_x_2074:
[----:B0-----:R-:W-:Y:S02]  /*2290*/  ISETP.NE.AND P6, PT, R4, RZ, PT ;  /* 0x000000ff0400720c */ /* 0x001fe40003fc5270 */
[----:B-----5:R-:W-:Y:S02]  /*22a0*/  @P5 PRMT R116, RZ, 0x5410, R99 ;  /* 0x00005410ff745816 */ /* 0x020fe40000000063 */
[----:B------:R-:W-:-:S05]  /*22b0*/  FSEL R117, R120, RZ, !P6 ;  /* 0x000000ff78757208 */ /* 0x000fca0007000000 */
[----:B------:R-:W-:-:S04]  /*22c0*/  FFMA.FTZ R117, R129, R122, R117 ;  /* 0x0000007a81757223 */ /* 0x000fc80000010075 */
[----:B------:R-:W-:-:S04]  /*22d0*/  FADD.FTZ R117, R128, -R117 ;  /* 0x8000007580757221 */ /* 0x000fc80000010000 */
[----:B------:R-:W-:-:S04]  /*22e0*/  FMUL.FTZ R117, R2, R117 ;  /* 0x0000007502757220 */ /* 0x000fc80000410000 */
[----:B------:R-:W-:Y:S02]  /*22f0*/  @P5 FADD.FTZ R117, R117, R116 ;  /* 0x0000007475755221 */ /* 0x000fe40000010000 */
.L_x_2075:
[----:B------:R-:W-:Y:S05]  /*2300*/  BSYNC B1 ;  /* 0x0000000000017941 */ /* 0x000fea0003800000 */
.L_x_2073:
[----:B------:R-:W-:Y:S01]  /*2310*/  BSSY B1, `(.L_x_2076) ;  /* 0x000000e000017945 */ /* 0x000fe20003800000 */
        /* <DEDUP_REMOVED lines=13> */
.L_x_2077:
[----:B------:R-:W-:Y:S05]  /*23f0*/  BSYNC B1 ;  /* 0x0000000000017941 */ /* 0x000fea0003800000 */
.L_x_2076:
[----:B------:R-:W-:Y:S01]  /*2400*/  BSSY B1, `(.L_x_2078) ;  /* 0x000000e000017945 */ /* 0x000fe20003800000 */
[----:B------:R-:W-:Y:S01]  /*2410*/  @P0 PRMT R115, R116, 0x7610, R115 ;  /* 0x0000761074730816 */ /* 0x000fe20000000073 */
[----:B------:R-:W-:Y:S05]  /*2420*/  @P3 BRA `(.L_x_2079) ;  /* 0x0000004000003947 */ /* 0x000fea0003800000 */
[----:B------:R-:W-:Y:S01]  /*2430*/  IMAD.MOV.U32 R121, RZ, RZ, RZ ;  /* 0x000000ffff797224 */ /* 0x000fe200078e00ff */
[----:B------:R-:W-:Y:S05]  /*2440*/  @!P5 BRA `(.L_x_2080) ;  /* 0x000000900000d947 */ /* 0x000fea0003800000 */
[----:B-----5:R-:W-:Y:S01]  /*2450*/  PRMT R121, RZ, 0x7610, R99 ;  /* 0x00007610ff797816 */ /* 0x020fe20000000063 */
[----:B------:R-:W-:Y:S05]  /*2460*/  BRA `(.L_x_2080) ;  /* 0x0000007000007947 */ /* 0x000fea0003800000 */
.L_x_2079:
[----:B0-----:R-:W-:-:S04]  /*2470*/  ISETP.NE.AND P6, PT, R4, RZ, PT ;  /* 0x000000ff0400720c */ /* 0x001fc80003fc5270 */
[----:B------:R-:W-:-:S05]  /*2480*/  FSEL R117, R120, RZ, !P6 ;  /* 0x000000ff78757208 */ /* 0x000fca0007000000 */
[----:B------:R-:W-:-:S04]  /*2490*/  FFMA.FTZ R116, R130, R122, R117 ;  /* 0x0000007a82747223 */ /* 0x000fc80000010075 */
[----:B------:R-:W-:Y:S01]  /*24a0*/  FADD.FTZ R117, R131, -R116 ;  /* 0x8000007483757221 */ /* 0x000fe20000010000 */
[----:B-----5:R-:W-:-:S03]  /*24b0*/  @P5 PRMT R116, RZ, 0x7610, R99 ;  /* 0x00007610ff745816 */ /* 0x020fc60000000063 */
[----:B------:R-:W-:-:S04]  /*24c0*/  FMUL.FTZ R121, R2, R117 ;  /* 0x0000007502797220 */ /* 0x000fc80000410000 */
[----:B------:R-:W-:Y:S02]  /*24d0*/  @P5 FADD.FTZ R121, R121, R116 ;  /* 0x0000007479795221 */ /* 0x000fe40000010000 */
.L_x_2080:
[----:B------:R-:W-:Y:S05]  /*24e0*/  BSYNC B1 ;  /* 0x0000000000017941 */ /* 0x000fea0003800000 */
.L_x_2078:
[----:B------:R-:W-:Y:S01]  /*24f0*/  @P0 MOV R118, 0x10 ;  /* 0x0000001000760802 */ /* 0x000fe20000000f00 */
[----:B------:R-:W-:Y:S01]  /*2500*/  BSSY B1, `(.L_x_2081) ;  /* 0x0000013000017945 */ /* 0x000fe20003800000 */
[----:B------:R-:W-:Y:S02]  /*2510*/  @P0 F2FP.BF16.PACK_AB R116, RZ, R121 ;  /* 0x00000079ff74023e */ /* 0x000fe400000010ff */
[----:B------:R-:W-:Y:S01]  /*2520*/  @P4 MOV R117, 0x10 ;  /* 0x0000001000754802 */ /* 0x000fe20000000f00 */
[----:B------:R-:W-:Y:S01]  /*2530*/  @P0 IMAD.WIDE.U32 R118, R7, R118, c[0x0][0x258] ;  /* 0x0000960007760625 */ /* 0x000fe200078e0076 */
[----:B------:R-:W-:-:S03]  /*2540*/  @P0 PRMT R115, R115, 0x5410, R116 ;  /* 0x0000541073730816 */ /* 0x000fc60000000074 */
[----:B------:R-:W-:Y:S02]  /*2550*/  @P4 IMAD.WIDE.U32 R116, R0, R117, c[0x0][0x248] ;  /* 0x0000920000744625 */ /* 0x000fe400078e0075 */
[----:B------:R1:W-:Y:S01]  /*2560*/  @P0 STG.E.128 [R118.64], R112 ;  /* 0x0000007076000986 */ /* 0x0003e2000c101d04 */
[----:B------:R-:W-:Y:S05]  /*2570*/  @!P4 BRA `(.L_x_2082) ;  /* 0x000000b00000c947 */ /* 0x000fea0003800000 */
[----:B-----5:R-:W-:Y:S01]  /*2580*/  LOP3.LUT P0, RZ, R135, 0xff000000, RZ, 0xc0, !PT ;  /* 0xff00000087ff7812 */ /* 0x020fe2000780c0ff */
[----:B------:R-:W-:Y:S02]  /*2590*/  FMUL.FTZ R121, R121, c[0x0][0x1ec] ;  /* 0x00007b0079797a20 */ /* 0x000fe40000410000 */
[----:B-1----:R-:W-:Y:S02]  /*25a0*/  IMAD.MOV.U32 R118, RZ, RZ, RZ ;  /* 0x000000ffff767224 */ /* 0x002fe400078e00ff */
        /* <DEDUP_REMOVED lines=8> */
.L_x_2082:
[----:B------:R-:W-:Y:S05]  /*2630*/  BSYNC B1 ;  /* 0x0000000000017941 */ /* 0x000fea0003800000 */
.L_x_2081:
[----:B------:R2:W-:Y:S01]  /*2640*/  @P4 STG.E.128 [R116.64], R108 ;  /* 0x0000006c74004986 */ /* 0x0005e2000c101d04 */
[----:B------:R-:W-:Y:S02]  /*2650*/  IADD3 R7, R7, 0x80, RZ ;  /* 0x0000008007077810 */ /* 0x000fe40007ffe0ff */
[----:B------:R-:W-:Y:S02]  /*2660*/  IADD3 R0, R0, 0x80, RZ ;  /* 0x0000008000007810 */ /* 0x000fe40007ffe0ff */
.L_x_2040:
[----:B------:R-:W-:Y:S05]  /*2670*/  BSYNC B0 ;  /* 0x0000000000007941 */ /* 0x000fea0003800000 */
.L_x_2039:
[----:B------:R-:W-:Y:S01]  /*2680*/  BSSY B0, `(.L_x_2083) ;  /* 0x0000108000007945 */ /* 0x000fe20003800000 */
[----:B------:R-:W-:Y:S05]  /*2690*/  @!P2 BRA `(.L_x_2084) ;  /* 0x000010600000a947 */ /* 0x000fea0003800000 */
[----:B------:R-:W-:Y:S01]  /*26a0*/  BSSY B1, `(.L_x_2085) ;  /* 0x0000005000017945 */ /* 0x000fe20003800000 */
[----:B------:R-:W-:Y:S05]  /*26b0*/  @!P4 BRA `(.L_x_2086) ;  /* 0x000000300000c947 */ /* 0x000fea0003800000 */
[----:B-----5:R-:W-:-:S10]  /*26c0*/  HFMA2.MMA R105, -RZ, RZ, 0, 9.5367431640625e-07 ;  /* 0x00000010ff697435 */ /* 0x020fd400000001ff */
[----:B------:R-:W-:-:S06]  /*26d0*/  IMAD.WIDE.U32 R104, R0, R105, c[0x0][0x170] ;  /* 0x00005c0000687625 */ /* 0x000fcc00078e0069 */
[----:B------:R-:W5:Y:S02]  /*26e0*/  LDG.E.128 R104, [R104.64] ;  /* 0x0000000468687981 */ /* 0x000f64000c1e1d00 */
.L_x_2086:
[----:B------:R-:W-:Y:S05]  /*26f0*/  BSYNC B1 ;  /* 0x0000000000017941 */ /* 0x000fea0003800000 */
.L_x_2085:
[----:B------:R-:W-:Y:S01]  /*2700*/  BSSY B1, `(.L_x_2087) ;  /* 0x0000015000017945 */ /* 0x000fe20003800000 */
[----:B------:R-:W-:Y:S05]  /*2710*/  @P3 BRA `(.L_x_2088) ;  /* 0x0000008000003947 */ /* 0x000fea0003800000 */
[----:B------:R-:W-:Y:S01]  /*2720*/  ULDC.64 UR6, c[0x0][0x218] ;  /* 0x0000860000067ab9 */ /* 0x000fe20000000a00 */
[----:B--2---:R-:W-:Y:S01]  /*2730*/  MOV R117, RZ ;  /* 0x000000ff00757202 */ /* 0x004fe20000000f00 */
[----:B------:R-:W-:-:S04]  /*2740*/  UISETP.NE.U32.AND UP0, UPT, URZ, UR6, UPT ;  /* 0x000000063f00728c */ /* 0x000fc8000bf05070 */
[----:B------:R-:W-:-:S06]  /*2750*/  UISETP.NE.AND.EX UP0, UPT, URZ, UR7, UPT, UP0 ;  /* 0x000000073f00728c */ /* 0x000fcc000bf05300 */
[----:B------:R-:W-:-:S13]  /*2760*/  PLOP3.LUT P5, PT, PT, PT, UP0, 0x80, 0x0 ;  /* 0x000000000000781c */ /* 0x000fda0003faf008 */
[----:B------:R-:W-:Y:S05]  /*2770*/  @!P5 BRA `(.L_x_2089) ;  /* 0x000000d00000d947 */ /* 0x000fea0003800000 */
[----:B-----5:R-:W-:Y:S01]  /*2780*/  PRMT R117, RZ, 0x5410, R100 ;  /* 0x00005410ff757816 */ /* 0x020fe20000000064 */
[----:B------:R-:W-:Y:S05]  /*2790*/  BRA `(.L_x_2089) ;  /* 0x000000b000007947 */ /* 0x000fea0003800000 */
.L_x_2088:
[----:B------:R-:W-:Y:S01]  /*27a0*/  ULDC.64 UR6, c[0x0][0x218] ;  /* 0x0000860000067ab9 */ /* 0x000fe20000000a00 */
[----:B0-----:R-:W-:Y:S01]  /*27b0*/  ISETP.NE.AND P0, PT, R4, RZ, PT ;  /* 0x000000ff0400720c */ /* 0x001fe20003f05270 */
[----:B------:R-:W-:-:S03]  /*27c0*/  UISETP.NE.U32.AND UP0, UPT, URZ, UR6, UPT ;  /* 0x000000063f00728c */ /* 0x000fc6000bf05070 */
[----:B--2---:R-:W-:Y:S01]  /*27d0*/  FSEL R117, R120, RZ, !P0 ;  /* 0x000000ff78757208 */ /* 0x004fe20004000000 */
[----:B------:R-:W-:-:S04]  /*27e0*/  UISETP.NE.AND.EX UP0, UPT, URZ, UR7, UPT, UP0 ;  /* 0x000000073f00728c */ /* 0x000fc8000bf05300 */
[----:B------:R-:W-:Y:S02]  /*27f0*/  FFMA.FTZ R117, R137, R122, R117 ;  /* 0x0000007a89757223 */ /* 0x000fe40000010075 */
[----:B------:R-:W-:Y:S02]  /*2800*/  PLOP3.LUT P5, PT, PT, PT, UP0, 0x80, 0x0 ;  /* 0x000000000000781c */ /* 0x000fe40003faf008 */
[----:B------:R-:W-:-:S04]  /*2810*/  FADD.FTZ R117, R138, -R117 ;  /* 0x800000758a757221 */ /* 0x000fc80000010000 */
[----:B------:R-:W-:-:S07]  /*2820*/  FMUL.FTZ R117, R2, R117 ;  /* 0x0000007502757220 */ /* 0x000fce0000410000 */
[----:B-----5:R-:W-:-:S05]  /*2830*/  @P5 PRMT R116, RZ, 0x5410, R100 ;  /* 0x00005410ff745816 */ /* 0x020fca0000000064 */
[----:B------:R-:W-:Y:S02]  /*2840*/  @P5 FADD.FTZ R117, R117, R116 ;  /* 0x0000007475755221 */ /* 0x000fe40000010000 */
.L_x_2089:
[----:B------:R-:W-:Y:S05]  /*2850*/  BSYNC B1 ;  /* 0x0000000000017941 */ /* 0x000fea0003800000 */
.L_x_2087:
[----:B------:R-:W-:Y:S01]  /*2860*/  ISETP.NE.U32.AND P0, PT, RZ, c[0x0][0x258], PT ;  /* 0x00009600ff007a0c */ /* 0x000fe20003f05070 */
[----:B------:R-:W-:Y:S03]  /*2870*/  BSSY B1, `(.L_x_2090) ;  /* 0x000000f000017945 */ /* 0x000fe60003800000 */
[----:B------:R-:W-:-:S13]  /*2880*/  ISETP.NE.AND.EX P0, PT, RZ, c[0x0][0x25c], PT, P0 ;  /* 0x00009700ff007a0c */ /* 0x000fda0003f05300 */
[----:B------:R-:W-:Y:S01]  /*2890*/  @P0 F2FP.BF16.PACK_AB R116, RZ, R117 ;  /* 0x00000075ff74023e */ /* 0x000fe200000010ff */
[----:B------:R-:W-:Y:S05]  /*28a0*/  @!P4 BRA `(.L_x_2091) ;  /* 0x000000b00000c947 */ /* 0x000fea0003800000 */
[----:B-----5:R-:W-:Y:S01]  /*28b0*/  LOP3.LUT P6, RZ, R132, 0xff, RZ, 0xc0, !PT ;  /* 0x000000ff84ff7812 */ /* 0x020fe200078cc0ff */
[----:B------:R-:W-:-:S04]  /*28c0*/  FMUL.FTZ R117, R117, c[0x0][0x1ec] ;  /* 0x00007b0075757a20 */ /* 0x000fc80000410000 */
[----:B-1----:R-:W-:Y:S02]  /*28d0*/  FMUL.FTZ R119, R117, c[0x0][0x1e8] ;  /* 0x00007a0075777a20 */ /* 0x002fe40000410000 */
        /* <DEDUP_REMOVED lines=8> */
.L_x_2091:
[----:B------:R-:W-:Y:S05]  /*2960*/  BSYNC B1 ;  /* 0x0000000000017941 */ /* 0x000fea0003800000 */
.L_x_2090:
[----:B------:R-:W-:Y:S01]  /*2970*/  BSSY B1, `(.L_x_2092) ;  /* 0x000000e000017945 */ /* 0x000fe20003800000 */
[----:B-1----:R-:W-:Y:S01]  /*2980*/  @P0 PRMT R112, R116, 0x7610, R112 ;  /* 0x0000761074700816 */ /* 0x002fe20000000070 */
[----:B------:R-:W-:Y:S05]  /*2990*/  @P3 BRA `(.L_x_2093) ;  /* 0x0000004000003947 */ /* 0x000fea0003800000 */
[----:B------:R-:W-:Y:S01]  /*29a0*/  HFMA2.MMA R117, -RZ, RZ, 0, 0 ;  /* 0x00000000ff757435 */ /* 0x000fe200000001ff */
[----:B------:R-:W-:Y:S05]  /*29b0*/  @!P5 BRA `(.L_x_2094) ;  /* 0x000000900000d947 */ /* 0x000fea0003800000 */
[----:B-----5:R-:W-:Y:S01]  /*29c0*/  PRMT R117, RZ, 0x7610, R100 ;  /* 0x00007610ff757816 */ /* 0x020fe20000000064 */
[----:B------:R-:W-:Y:S05]  /*29d0*/  BRA `(.L_x_2094) ;  /* 0x0000007000007947 */ /* 0x000fea0003800000 */
.L_x_2093:
[----:B0-----:R-:W-:-:S04]  /*29e0*/  ISETP.NE.AND P6, PT, R4, RZ, PT ;  /* 0x000000ff0400720c */ /* 0x001fc80003fc5270 */
[----:B------:R-:W-:-:S05]  /*29f0*/  FSEL R117, R120, RZ, !P6 ;  /* 0x000000ff78757208 */ /* 0x000fca0007000000 */
[----:B------:R-:W-:-:S04]  /*2a00*/  FFMA.FTZ R116, R136, R122, R117 ;  /* 0x0000007a88747223 */ /* 0x000fc80000010075 */
[----:B------:R-:W-:Y:S01]  /*2a10*/  FADD.FTZ R117, R141, -R116 ;  /* 0x800000748d757221 */ /* 0x000fe20000010000 */
[----:B-----5:R-:W-:-:S03]  /*2a20*/  @P5 PRMT R116, RZ, 0x7610, R100 ;  /* 0x00007610ff745816 */ /* 0x020fc60000000064 */
[----:B------:R-:W-:-:S04]  /*2a30*/  FMUL.FTZ R117, R2, R117 ;  /* 0x0000007502757220 */ /* 0x000fc80000410000 */
[----:B------:R-:W-:Y:S02]  /*2a40*/  @P5 FADD.FTZ R117, R117, R116 ;  /* 0x0000007475755221 */ /* 0x000fe40000010000 */
.L_x_2094:
[----:B------:R-:W-:Y:S05]  /*2a50*/  BSYNC B1 ;  /* 0x0000000000017941 */ /* 0x000fea0003800000 */
.L_x_2092:
        /* <DEDUP_REMOVED lines=14> */
.L_x_2096:
[----:B------:R-:W-:Y:S05]  /*2b40*/  BSYNC B1 ;  /* 0x0000000000017941 */ /* 0x000fea0003800000 */
.L_x_2095:
[----:B------:R-:W-:Y:S01]  /*2b50*/  BSSY B1, `(.L_x_2097) ;  /* 0x000000e000017945 */ /* 0x000fe20003800000 */
[----:B------:R-:W-:Y:S01]  /*2b60*/  @P0 PRMT R112, R112, 0x5410, R116 ;  /* 0x0000541070700816 */ /* 0x000fe20000000074 */
[----:B------:R-:W-:Y:S05]  /*2b70*/  @P3 BRA `(.L_x_2098) ;  /* 0x0000004000003947 */ /* 0x000fea0003800000 */
[----:B------:R-:W-:Y:S01]  /*2b80*/  IMAD.MOV.U32 R117, RZ, RZ, RZ ;  /* 0x000000ffff757224 */ /* 0x000fe200078e00ff */
[----:B------:R-:W-:Y:S05]  /*2b90*/  @!P5 BRA `(.L_x_2099) ;  /* 0x000000900000d947 */ /* 0x000fea0003800000 */
[----:B-----5:R-:W-:Y:S01]  /*2ba0*/  PRMT R117, RZ, 0x5410, R101 ;  /* 0x00005410ff757816 */ /* 0x020fe20000000065 */
[----:B------:R-:W-:Y:S05]  /*2bb0*/  BRA `(.L_x_2099) ;  /* 0x0000007000007947 */ /* 0x000fea0003800000 */
.L_x_2098:
[----:B0-----:R-:W-:Y:S02]  /*2bc0*/  ISETP.NE.AND P6, PT, R4, RZ, PT ;  /* 0x000000ff0400720c */ /* 0x001fe40003fc5270 */
[----:B-----5:R-:W-:Y:S02]  /*2bd0*/  @P5 PRMT R116, RZ, 0x5410, R101 ;  /* 0x00005410ff745816 */ /* 0x020fe40000000065 */
[----:B------:R-:W-:-:S05]  /*2be0*/  FSEL R117, R120, RZ, !P6 ;  /* 0x000000ff78757208 */ /* 0x000fca0007000000 */
[----:B------:R-:W-:-:S04]  /*2bf0*/  FFMA.FTZ R117, R139, R122, R117 ;  /* 0x0000007a8b757223 */ /* 0x000fc80000010075 */
[----:B------:R-:W-:-:S04]  /*2c00*/  FADD.FTZ R117, R144, -R117 ;  /* 0x8000007590757221 */ /* 0x000fc80000010000 */
[----:B------:R-:W-:-:S04]  /*2c10*/  FMUL.FTZ R117, R2, R117 ;  /* 0x0000007502757220 */ /* 0x000fc80000410000 */
[----:B------:R-:W-:Y:S02]  /*2c20*/  @P5 FADD.FTZ R117, R117, R116 ;  /* 0x0000007475755221 */ /* 0x000fe40000010000 */
.L_x_2099:
[----:B------:R-:W-:Y:S05]  /*2c30*/  BSYNC B1 ;  /* 0x0000000000017941 */ /* 0x000fea0003800000 */
.L_x_2097:
        /* <DEDUP_REMOVED lines=14> */
.L_x_2101:
[----:B------:R-:W-:Y:S05]  /*2d20*/  BSYNC B1 ;  /* 0x0000000000017941 */ /* 0x000fea0003800000 */
.L_x_2100:
[----:B------:R-:W-:Y:S01]  /*2d30*/  BSSY B1, `(.L_x_2102) ;  /* 0x000000e000017945 */ /* 0x000fe20003800000 */
[----:B------:R-:W-:Y:S01]  /*2d40*/  @P0 PRMT R113, R116, 0x7610, R113 ;  /* 0x0000761074710816 */ /* 0x000fe20000000071 */
[----:B------:R-:W-:Y:S05]  /*2d50*/  @P3 BRA `(.L_x_2103) ;  /* 0x0000004000003947 */ /* 0x000fea0003800000 */
[----:B------:R-:W-:Y:S01]  /*2d60*/  MOV R117, RZ ;  /* 0x000000ff00757202 */ /* 0x000fe20000000f00 */
[----:B------:R-:W-:Y:S05]  /*2d70*/  @!P5 BRA `(.L_x_2104) ;  /* 0x000000900000d947 */ /* 0x000fea0003800000 */
[----:B-----5:R-:W-:Y:S01]  /*2d80*/  PRMT R117, RZ, 0x7610, R101 ;  /* 0x00007610ff757816 */ /* 0x020fe20000000065 */
[----:B------:R-:W-:Y:S05]  /*2d90*/  BRA `(.L_x_2104) ;  /* 0x0000007000007947 */ /* 0x000fea0003800000 */
.L_x_2103:
[----:B0-----:R-:W-:-:S04]  /*2da0*/  ISETP.NE.AND P6, PT, R4, RZ, PT ;  /* 0x000000ff0400720c */ /* 0x001fc80003fc5270 */
[----:B------:R-:W-:-:S05]  /*2db0*/  FSEL R117, R120, RZ, !P6 ;  /* 0x000000ff78757208 */ /* 0x000fca0007000000 */
[----:B------:R-:W-:-:S04]  /*2dc0*/  FFMA.FTZ R116, R140, R122, R117 ;  /* 0x0000007a8c747223 */ /* 0x000fc80000010075 */
[----:B------:R-:W-:Y:S01]  /*2dd0*/  FADD.FTZ R117, R145, -R116 ;  /* 0x8000007491757221 */ /* 0x000fe20000010000 */
[----:B-----5:R-:W-:-:S03]  /*2de0*/  @P5 PRMT R116, RZ, 0x7610, R101 ;  /* 0x00007610ff745816 */ /* 0x020fc60000000065 */
[----:B------:R-:W-:-:S04]  /*2df0*/  FMUL.FTZ R117, R2, R117 ;  /* 0x0000007502757220 */ /* 0x000fc80000410000 */
[----:B------:R-:W-:Y:S02]  /*2e00*/  @P5 FADD.FTZ R117, R117, R116 ;  /* 0x0000007475755221 */ /* 0x000fe40000010000 */
.L_x_2104:
[----:B------:R-:W-:Y:S05]  /*2e10*/  BSYNC B1 ;  /* 0x0000000000017941 */ /* 0x000fea0003800000 */
.L_x_2102:
        /* <DEDUP_REMOVED lines=14> */
.L_x_2106:
[----:B------:R-:W-:Y:S05]  /*2f00*/  BSYNC B1 ;  /* 0x0000000000017941 */ /* 0x000fea0003800000 */
.L_x_2105:
[----:B------:R-:W-:Y:S01]  /*2f10*/  BSSY B1, `(.L_x_2107) ;  /* 0x000000e000017945 */ /* 0x000fe20003800000 */
[----:B------:R-:W-:Y:S01]  /*2f20*/  @P0 PRMT R113, R113, 0x5410, R116 ;  /* 0x0000541071710816 */ /* 0x000fe20000000074 */
[----:B------:R-:W-:Y:S05]  /*2f30*/  @P3 BRA `(.L_x_2108) ;  /* 0x0000004000003947 */ /* 0x000fea0003800000 */
[----:B------:R-:W-:Y:S01]  /*2f40*/  HFMA2.MMA R117, -RZ, RZ, 0, 0 ;  /* 0x00000000ff757435 */ /* 0x000fe200000001ff */
[----:B------:R-:W-:Y:S05]  /*2f50*/  @!P5 BRA `(.L_x_2109) ;  /* 0x000000900000d947 */ /* 0x000fea0003800000 */
[----:B-----5:R-:W-:Y:S01]  /*2f60*/  PRMT R117, RZ, 0x5410, R102 ;  /* 0x00005410ff757816 */ /* 0x020fe20000000066 */
[----:B------:R-:W-:Y:S05]  /*2f70*/  BRA `(.L_x_2109) ;  /* 0x0000007000007947 */ /* 0x000fea0003800000 */
.L_x_2108:
[----:B0-----:R-:W-:Y:S02]  /*2f80*/  ISETP.NE.AND P6, PT, R4, RZ, PT ;  /* 0x000000ff0400720c */ /* 0x001fe40003fc5270 */
[----:B-----5:R-:W-:Y:S02]  /*2f90*/  @P5 PRMT R116, RZ, 0x5410, R102 ;  /* 0x00005410ff745816 */ /* 0x020fe40000000066 */
[----:B------:R-:W-:-:S05]  /*2fa0*/  FSEL R117, R120, RZ, !P6 ;  /* 0x000000ff78757208 */ /* 0x000fca0007000000 */
[----:B------:R-:W-:-:S04]  /*2fb0*/  FFMA.FTZ R117, R147, R122, R117 ;  /* 0x0000007a93757223 */ /* 0x000fc80000010075 */
[----:B------:R-:W-:-:S04]  /*2fc0*/  FADD.FTZ R117, R146, -R117 ;  /* 0x8000007592757221 */ /* 0x000fc80000010000 */
[----:B------:R-:W-:-:S04]  /*2fd0*/  FMUL.FTZ R117, R2, R117 ;  /* 0x0000007502757220 */ /* 0x000fc80000410000 */
[----:B------:R-:W-:Y:S02]  /*2fe0*/  @P5 FADD.FTZ R117, R117, R116 ;  /* 0x0000007475755221 */ /* 0x000fe40000010000 */
.L_x_2109:
[----:B------:R-:W-:Y:S05]  /*2ff0*/  BSYNC B1 ;  /* 0x0000000000017941 */ /* 0x000fea0003800000 */
.L_x_2107:
        /* <DEDUP_REMOVED lines=14> */
.L_x_2111:
[----:B------:R-:W-:Y:S05]  /*30e0*/  BSYNC B1 ;  /* 0x0000000000017941 */ /* 0x000fea0003800000 */
.L_x_2110:
[----:B------:R-:W-:Y:S01]  /*30f0*/  BSSY B1, `(.L_x_2112) ;  /* 0x000000e000017945 */ /* 0x000fe20003800000 */
[----:B------:R-:W-:Y:S01]  /*3100*/  @P0 PRMT R114, R116, 0x7610, R114 ;  /* 0x0000761074720816 */ /* 0x000fe20000000072 */
[----:B------:R-:W-:Y:S05]  /*3110*/  @P3 BRA `(.L_x_2113) ;  /* 0x0000004000003947 */ /* 0x000fea0003800000 */
[----:B------:R-:W-:Y:S01]  /*3120*/  IMAD.MOV.U32 R117, RZ, RZ, RZ ;  /* 0x000000ffff757224 */ /* 0x000fe200078e00ff */
[----:B------:R-:W-:Y:S05]  /*3130*/  @!P5 BRA `(.L_x_2114) ;  /* 0x000000900000d947 */ /* 0x000fea0003800000 */
[----:B-----5:R-:W-:Y:S01]  /*3140*/  PRMT R117, RZ, 0x7610, R102 ;  /* 0x00007610ff757816 */ /* 0x020fe20000000066 */
[----:B------:R-:W-:Y:S05]  /*3150*/  BRA `(.L_x_2114) ;  /* 0x0000007000007947 */ /* 0x000fea0003800000 */
.L_x_2113:
[----:B0-----:R-:W-:-:S04]  /*3160*/  ISETP.NE.AND P6, PT, R4, RZ, PT ;  /* 0x000000ff0400720c */ /* 0x001fc80003fc5270 */
[----:B------:R-:W-:-:S05]  /*3170*/  FSEL R117, R120, RZ, !P6 ;  /* 0x000000ff78757208 */ /* 0x000fca0007000000 */
[----:B------:R-:W-:-:S04]  /*3180*/  FFMA.FTZ R116, R148, R122, R117 ;  /* 0x0000007a94747223 */ /* 0x000fc80000010075 */
[----:B------:R-:W-:Y:S01]  /*3190*/  FADD.FTZ R117, R149, -R116 ;  /* 0x8000007495757221 */ /* 0x000fe20000010000 */
[----:B-----5:R-:W-:-:S03]  /*31a0*/  @P5 PRMT R116, RZ, 0x7610, R102 ;  /* 0x00007610ff745816 */ /* 0x020fc60000000066 */
[----:B------:R-:W-:-:S04]  /*31b0*/  FMUL.FTZ R117, R2, R117 ;  /* 0x0000007502757220 */ /* 0x000fc80000410000 */
[----:B------:R-:W-:Y:S02]  /*31c0*/  @P5 FADD.FTZ R117, R117, R116 ;  /* 0x0000007475755221 */ /* 0x000fe40000010000 */
.L_x_2114:
[----:B------:R-:W-:Y:S05]  /*31d0*/  BSYNC B1 ;  /* 0x0000000000017941 */ /* 0x000fea0003800000 */
.L_x_2112:
        /* <DEDUP_REMOVED lines=14> */
.L_x_2116:
[----:B------:R-:W-:Y:S05]  /*32c0*/  BSYNC B1 ;  /* 0x0000000000017941 */ /* 0x000fea0003800000 */
.L_x_2115:
[----:B------:R-:W-:Y:S01]  /*32d0*/  BSSY B1, `(.L_x_2117) ;  /* 0x000000e000017945 */ /* 0x000fe20003800000 */
[----:B------:R-:W-:Y:S01]  /*32e0*/  @P0 PRMT R114, R114, 0x5410, R116 ;  /* 0x0000541072720816 */ /* 0x000fe20000000074 */
[----:B------:R-:W-:Y:S05]  /*32f0*/  @P3 BRA `(.L_x_2118) ;  /* 0x0000004000003947 */ /* 0x000fea0003800000 */
[----:B------:R-:W-:Y:S01]  /*3300*/  MOV R117, RZ ;  /* 0x000000ff00757202 */ /* 0x000fe20000000f00 */
[----:B------:R-:W-:Y:S05]  /*3310*/  @!P5 BRA `(.L_x_2119) ;  /* 0x000000900000d947 */ /* 0x000fea0003800000 */
[----:B-----5:R-:W-:Y:S01]  /*3320*/  PRMT R117, RZ, 0x5410, R103 ;  /* 0x00005410ff757816 */ /* 0x020fe20000000067 */
[----:B------:R-:W-:Y:S05]  /*3330*/  BRA `(.L_x_2119) ;  /* 0x0000007000007947 */ /* 0x000fea0003800000 */
.L_x_2118:
[----:B0-----:R-:W-:Y:S02]  /*3340*/  ISETP.NE.AND P6, PT, R4, RZ, PT ;  /* 0x000000ff0400720c */ /* 0x001fe40003fc5270 */
[----:B-----5:R-:W-:Y:S02]  /*3350*/  @P5 PRMT R116, RZ, 0x5410, R103 ;  /* 0x00005410ff745816 */ /* 0x020fe40000000067 */
[----:B------:R-:W-:-:S05]  /*3360*/  FSEL R117, R120, RZ, !P6 ;  /* 0x000000ff78757208 */ /* 0x000fca0007000000 */
[----:B------:R-:W-:-:S04]  /*3370*/  FFMA.FTZ R117, R151, R122, R117 ;  /* 0x0000007a97757223 */ /* 0x000fc80000010075 */
[----:B------:R-:W-:-:S04]  /*3380*/  FADD.FTZ R117, R150, -R117 ;  /* 0x8000007596757221 */ /* 0x000fc80000010000 */
[----:B------:R-:W-:-:S04]  /*3390*/  FMUL.FTZ R117, R2, R117 ;  /* 0x0000007502757220 */ /* 0x000fc80000410000 */
[----:B------:R-:W-:Y:S02]  /*33a0*/  @P5 FADD.FTZ R117, R117, R116 ;  /* 0x0000007475755221 */ /* 0x000fe40000010000 */
.L_x_2119:
[----:B------:R-:W-:Y:S05]  /*33b0*/  BSYNC B1 ;  /* 0x0000000000017941 */ /* 0x000fea0003800000 */
.L_x_2117:
        /* <DEDUP_REMOVED lines=14> */
.L_x_2121:
[----:B------:R-:W-:Y:S05]  /*34a0*/  BSYNC B1 ;  /* 0x0000000000017941 */ /* 0x000fea0003800000 */
.L_x_2120:
[----:B------:R-:W-:Y:S01]  /*34b0*/  BSSY B1, `(.L_x_2122) ;  /* 0x000000e000017945 */ /* 0x000fe20003800000 */
[----:B------:R-:W-:Y:S01]  /*34c0*/  @P0 PRMT R115, R116, 0x7610, R115 ;  /* 0x0000761074730816 */ /* 0x000fe20000000073 */
[----:B------:R-:W-:Y:S05]  /*34d0*/  @P3 BRA `(.L_x_2123) ;  /* 0x0000004000003947 */ /* 0x000fea0003800000 */
[----:B------:R-:W-:Y:S01]  /*34e0*/  HFMA2.MMA R2, -RZ, RZ, 0, 0 ;  /* 0x00000000ff027435 */ /* 0x000fe200000001ff */
[----:B------:R-:W-:Y:S05]  /*34f0*/  @!P5 BRA `(.L_x_2124) ;  /* 0x000000900000d947 */ /* 0x000fea0003800000 */
[----:B-----5:R-:W-:Y:S01]  /*3500*/  PRMT R2, RZ, 0x7610, R103 ;  /* 0x00007610ff027816 */ /* 0x020fe20000000067 */
[----:B------:R-:W-:Y:S05]  /*3510*/  BRA `(.L_x_2124) ;  /* 0x0000007000007947 */ /* 0x000fea0003800000 */
.L_x_2123:
[----:B0-----:R-:W-:-:S04]  /*3520*/  ISETP.NE.AND P3, PT, R4, RZ, PT ;  /* 0x000000ff0400720c */ /* 0x001fc80003f65270 */
[----:B------:R-:W-:-:S05]  /*3530*/  FSEL R117, R120, RZ, !P3 ;  /* 0x000000ff78757208 */ /* 0x000fca0005800000 */
[----:B------:R-:W-:-:S04]  /*3540*/  FFMA.FTZ R117, R153, R122, R117 ;  /* 0x0000007a99757223 */ /* 0x000fc80000010075 */
[----:B------:R-:W-:-:S04]  /*3550*/  FADD.FTZ R117, R152, -R117 ;  /* 0x8000007598757221 */ /* 0x000fc80000010000 */
[----:B------:R-:W-:Y:S01]  /*3560*/  FMUL.FTZ R2, R2, R117 ;  /* 0x0000007502027220 */ /* 0x000fe20000410000 */
[----:B-----5:R-:W-:-:S05]  /*3570*/  @P5 PRMT R117, RZ, 0x7610, R103 ;  /* 0x00007610ff755816 */ /* 0x020fca0000000067 */
[----:B------:R-:W-:Y:S02]  /*3580*/  @P5 FADD.FTZ R2, R2, R117 ;  /* 0x0000007502025221 */ /* 0x000fe40000010000 */
.L_x_2124:
[----:B------:R-:W-:Y:S05]  /*3590*/  BSYNC B1 ;  /* 0x0000000000017941 */ /* 0x000fea0003800000 */
.L_x_2122:
        /* <DEDUP_REMOVED lines=11> */
[----:B------:R-:W-:-:S03]  /*3650*/  HFMA2.MMA R0, -RZ, RZ, 0, 0 ;  /* 0x00000000ff007435 */ /* 0x000fc600000001ff */
[----:B-1----:R-:W-:-:S04]  /*3660*/  FMUL.FTZ R118, R2, c[0x0][0x1e8] ;  /* 0x00007a0002767a20 */ /* 0x002fc80000410000 */
[----:B------:R-:W-:-:S04]  /*3670*/  FMUL.FTZ R2, R35, R118 ;  /* 0x0000007623027220 */ /* 0x000fc80000410000 */
[----:B------:R-:W-:Y:S02]  /*3680*/  @P0 PRMT R7, RZ, 0x7610, R107 ;  /* 0x00007610ff070816 */ /* 0x000fe4000000006b */
[----:B------:R-:W-:-:S03]  /*3690*/  FSEL R2, R2, RZ, P0 ;  /* 0x000000ff02027208 */ /* 0x000fc60000000000 */
[----:B------:R-:W-:Y:S01]  /*36a0*/  @P0 FMUL.FTZ R0, R7, R118 ;  /* 0x0000007607000220 */ /* 0x000fe20000410000 */
[----:B------:R-:W-:-:S03]  /*36b0*/  F2FP.BF16.PACK_AB R2, RZ, R2 ;  /* 0x00000002ff02723e */ /* 0x000fc600000010ff */
[----:B------:R-:W-:Y:S01]  /*36c0*/  FADD.FTZ R95, R95, R0 ;  /* 0x000000005f5f7221 */ /* 0x000fe20000010000 */
[----:B------:R-:W-:Y:S02]  /*36d0*/  PRMT R111, R111, 0x5410, R2 ;  /* 0x000054106f6f7816 */ /* 0x000fe40000000002 */
.L_x_2126:
[----:B------:R-:W-:Y:S05]  /*36e0*/  BSYNC B1 ;  /* 0x0000000000017941 */ /* 0x000fea0003800000 */
.L_x_2125:
[----:B------:R2:W-:Y:S02]  /*36f0*/  @P4 STG.E.128 [R116.64], R108 ;  /* 0x0000006c74004986 */ /* 0x0005e4000c101d04 */
.L_x_2084:
[----:B------:R-:W-:Y:S05]  /*3700*/  BSYNC B0 ;  /* 0x0000000000007941 */ /* 0x000fea0003800000 */
.L_x_2083:
[----:B------:R-:W-:Y:S02]  /*3710*/  IADD3 R5, R5, c[0x0][0x160], RZ ;  /* 0x0000580005057a10 */ /* 0x000fe40007ffe0ff */
[----:B------:R-:W-:Y:S02]  /*3720*/  LOP3.LUT P3, RZ, R3, 0xff, RZ, 0xc0, !PT ;  /* 0x000000ff03ff7812 */ /* 0x000fe4000786c0ff */
[----:B------:R-:W-:Y:S02]  /*3730*/  ISETP.GE.AND P0, PT, R5, c[0x0][0x164], PT ;  /* 0x0000590005007a0c */ /* 0x000fe40003f06270 */
[----:B------:R-:W-:-:S11]  /*3740*/  SEL R3, RZ, 0x1, P3 ;  /* 0x00000001ff037807 */ /* 0x000fd60001800000 */
[----:B012--5:R-:W-:Y:S01]  /*3750*/  @P0 CALL.REL.NOINC `(.L_x_2029) ;  /* 0x0000001000000944 */ /* 0x027fe20003c00000 */
[----:B------:R-:W-:Y:S05]  /*3760*/  BRA `(.L_x_2127) ;  /* 0xffffcc2000007947 */ /* 0x000fea000383ffff */
.L_x_2029:
[----:B0-----:R-:W0:Y:S01]  /*3770*/  S2UR UR6, SR_CTAID.X ;  /* 0x00000000000679c3 */ /* 0x001e220000002500 */
[C---:B------:R-:W-:Y:S01]  /*3780*/  LOP3.LUT R3, R6.reuse, 0x7f, RZ, 0xc0, !PT ;  /* 0x0000007f06037812 */ /* 0x040fe200078ec0ff */
[----:B------:R-:W-:Y:S01]  /*3790*/  BSSY B0, `(.L_x_2128) ;  /* 0x0000010000007945 */ /* 0x000fe20003800000 */
[----:B0-----:R-:W-:-:S05]  /*37a0*/  LEA.HI R0, R6, UR6, RZ, 0x19 ;  /* 0x0000000606007c11 */ /* 0x001fca000f8fc8ff */
[----:B------:R-:W-:-:S05]  /*37b0*/  IMAD R0, R0, c[0x0][0x168], RZ ;  /* 0x00005a0000007a24 */ /* 0x000fca00078e02ff */
[----:B------:R-:W-:Y:S01]  /*37c0*/  LEA.HI R0, R0, R3, RZ, 0x1d ;  /* 0x0000000300007211 */ /* 0x000fe200078fe8ff */
[----:B------:R-:W-:Y:S05]  /*37d0*/  @!P1 BRA `(.L_x_2129) ;  /* 0x000000b000009947 */ /* 0x000fea0003800000 */
[----:B------:R-:W-:-:S05]  /*37e0*/  MOV R7, 0x20 ;  /* 0x0000002000077802 */ /* 0x000fca0000000f00 */
        /* <DEDUP_REMOVED lines=10> */
.L_x_2129:
[----:B------:R-:W-:Y:S05]  /*3890*/  BSYNC B0 ;  /* 0x0000000000007941 */ /* 0x000fea0003800000 */
.L_x_2128:
        /* <DEDUP_REMOVED lines=12> */
.L_x_2037:
[----:B------:R-:W-:Y:S01]  /*3960*/  HFMA2.MMA R121, -RZ, RZ, 0, 9.5367431640625e-07 ;  /* 0x00000010ff797435 */ /* 0x000fe200000001ff */
[----:B------:R-:W-:Y:S01]  /*3970*/  MOV R122, R155 ;  /* 0x0000009b007a7202 */ /* 0x000fe20000000f00 */
[----:B------:R-:W-:Y:S01]  /*3980*/  IMAD.MOV.U32 R120, RZ, RZ, 0x1f ;  /* 0x0000001fff787424 */ /* 0x000fe200078e00ff */
[----:B------:R-:W-:-:S02]  /*3990*/  MOV R119, 0xffffffff ;  /* 0xffffffff00777802 */ /* 0x000fc40000000f00 */
[----:B-1----:R-:W-:Y:S02]  /*39a0*/  MOV R116, 0x39c0 ;  /* 0x000039c000747802 */ /* 0x002fe40000000f00 */
[----:B0-2--5:R-:W-:Y:S05]  /*39b0*/  CALL.REL.NOINC `($__internal_57_$__cuda_sm70_shflsync_down_p) ;  /* 0x0000046000007944 */ /* 0x025fea0003c00000 */
[----:B-1----:R-:W-:Y:S01]  /*39c0*/  MOV R142, R119 ;  /* 0x00000077008e7202 */ /* 0x002fe20000000f00 */
[----:B0-----:R-:W-:Y:S05]  /*39d0*/  BRA `(.L_x_2130) ;  /* 0xffffd92000007947 */ /* 0x001fea000383ffff */
.L_x_2038:
[----:B------:R-:W-:Y:S01]  /*39e0*/  HFMA2.MMA R121, -RZ, RZ, 0, 9.5367431640625e-07 ;  /* 0x00000010ff797435 */ /* 0x000fe200000001ff */
[----:B------:R-:W-:Y:S01]  /*39f0*/  IMAD.MOV.U32 R122, RZ, RZ, R156 ;  /* 0x000000ffff7a7224 */ /* 0x000fe200078e009c */
[----:B------:R-:W-:Y:S01]  /*3a00*/  MOV R120, 0x1f ;  /* 0x0000001f00787802 */ /* 0x000fe20000000f00 */
[----:B------:R-:W-:Y:S01]  /*3a10*/  IMAD.MOV.U32 R119, RZ, RZ, -0x1 ;  /* 0xffffffffff777424 */ /* 0x000fe200078e00ff */
[----:B-1----:R-:W-:Y:S02]  /*3a20*/  MOV R116, 0x3a40 ;  /* 0x00003a4000747802 */ /* 0x002fe40000000f00 */
[----:B0-23-5:R-:W-:Y:S05]  /*3a30*/  CALL.REL.NOINC `($__internal_57_$__cuda_sm70_shflsync_down_p) ;  /* 0x000003e000007944 */ /* 0x02dfea0003c00000 */
[----:B------:R-:W-:Y:S01]  /*3a40*/  FADD.FTZ R142, R142, R155 ;  /* 0x0000009b8e8e7221 */ /* 0x000fe20000010000 */
[----:B0-----:R-:W-:Y:S01]  /*3a50*/  HFMA2.MMA R121, -RZ, RZ, 0, 4.76837158203125e-07 ;  /* 0x00000008ff797435 */ /* 0x001fe200000001ff */
[----:B-1----:R-:W-:Y:S01]  /*3a60*/  FADD.FTZ R156, R156, R119 ;  /* 0x000000779c9c7221 */ /* 0x002fe20000010000 */
[----:B------:R-:W-:Y:S01]  /*3a70*/  MOV R120, 0x1f ;  /* 0x0000001f00787802 */ /* 0x000fe20000000f00 */
[----:B------:R-:W-:Y:S01]  /*3a80*/  IMAD.MOV.U32 R119, RZ, RZ, -0x1 ;  /* 0xffffffffff777424 */ /* 0x000fe200078e00ff */
[----:B------:R-:W-:-:S02]  /*3a90*/  MOV R122, R142 ;  /* 0x0000008e007a7202 */ /* 0x000fc40000000f00 */
[----:B------:R-:W-:Y:S02]  /*3aa0*/  MOV R116, 0x3ac0 ;  /* 0x00003ac000747802 */ /* 0x000fe40000000f00 */
[----:B------:R-:W-:Y:S05]  /*3ab0*/  CALL.REL.NOINC `($__internal_57_$__cuda_sm70_shflsync_down_p) ;  /* 0x0000036000007944 */ /* 0x000fea0003c00000 */
[----:B0-----:R-:W-:Y:S01]  /*3ac0*/  HFMA2.MMA R121, -RZ, RZ, 0, 4.76837158203125e-07 ;  /* 0x00000008ff797435 */ /* 0x001fe200000001ff */
[----:B-1----:R-:W-:Y:S01]  /*3ad0*/  MOV R123, R119 ;  /* 0x00000077007b7202 */ /* 0x002fe20000000f00 */
[----:B------:R-:W-:Y:S01]  /*3ae0*/  IMAD.MOV.U32 R122, RZ, RZ, R156 ;  /* 0x000000ffff7a7224 */ /* 0x000fe200078e009c */
[----:B------:R-:W-:Y:S01]  /*3af0*/  MOV R120, 0x1f ;  /* 0x0000001f00787802 */ /* 0x000fe20000000f00 */
[----:B------:R-:W-:Y:S01]  /*3b00*/  IMAD.MOV.U32 R119, RZ, RZ, -0x1 ;  /* 0xffffffffff777424 */ /* 0x000fe200078e00ff */
[----:B------:R-:W-:Y:S02]  /*3b10*/  MOV R116, 0x3b30 ;  /* 0x00003b3000747802 */ /* 0x000fe40000000f00 */
[----:B------:R-:W-:Y:S05]  /*3b20*/  CALL.REL.NOINC `($__internal_57_$__cuda_sm70_shflsync_down_p) ;  /* 0x000002f000007944 */ /* 0x000fea0003c00000 */
[----:B------:R-:W-:Y:S01]  /*3b30*/  FADD.FTZ R142, R123, R142 ;  /* 0x0000008e7b8e7221 */ /* 0x000fe20000010000 */
[----:B0-----:R-:W-:Y:S01]  /*3b40*/  HFMA2.MMA R121, -RZ, RZ, 0, 2.384185791015625e-07 ;  /* 0x00000004ff797435 */ /* 0x001fe200000001ff */
[----:B-1----:R-:W-:Y:S01]  /*3b50*/  FADD.FTZ R156, R156, R119 ;  /* 0x000000779c9c7221 */ /* 0x002fe20000010000 */
[----:B------:R-:W-:Y:S01]  /*3b60*/  MOV R120, 0x1f ;  /* 0x0000001f00787802 */ /* 0x000fe20000000f00 */
[----:B------:R-:W-:Y:S01]  /*3b70*/  IMAD.MOV.U32 R119, RZ, RZ, -0x1 ;  /* 0xffffffffff777424 */ /* 0x000fe200078e00ff */
[----:B------:R-:W-:-:S02]  /*3b80*/  MOV R122, R142 ;  /* 0x0000008e007a7202 */ /* 0x000fc40000000f00 */
[----:B------:R-:W-:Y:S02]  /*3b90*/  MOV R116, 0x3bb0 ;  /* 0x00003bb000747802 */ /* 0x000fe40000000f00 */
[----:B------:R-:W-:Y:S05]  /*3ba0*/  CALL.REL.NOINC `($__internal_57_$__cuda_sm70_shflsync_down_p) ;  /* 0x0000027000007944 */ /* 0x000fea0003c00000 */
[----:B0-----:R-:W-:Y:S01]  /*3bb0*/  HFMA2.MMA R121, -RZ, RZ, 0, 2.384185791015625e-07 ;  /* 0x00000004ff797435 */ /* 0x001fe200000001ff */
[----:B-1----:R-:W-:Y:S01]  /*3bc0*/  MOV R123, R119 ;  /* 0x00000077007b7202 */ /* 0x002fe20000000f00 */
[----:B------:R-:W-:Y:S01]  /*3bd0*/  IMAD.MOV.U32 R122, RZ, RZ, R156 ;  /* 0x000000ffff7a7224 */ /* 0x000fe200078e009c */
[----:B------:R-:W-:Y:S01]  /*3be0*/  MOV R120, 0x1f ;  /* 0x0000001f00787802 */ /* 0x000fe20000000f00 */
[----:B------:R-:W-:Y:S01]  /*3bf0*/  IMAD.MOV.U32 R119, RZ, RZ, -0x1 ;  /* 0xffffffffff777424 */ /* 0x000fe200078e00ff */
[----:B------:R-:W-:Y:S02]  /*3c00*/  MOV R116, 0x3c20 ;  /* 0x00003c2000747802 */ /* 0x000fe40000000f00 */
[----:B------:R-:W-:Y:S05]  /*3c10*/  CALL.REL.NOINC `($__internal_57_$__cuda_sm70_shflsync_down_p) ;  /* 0x0000020000007944 */ /* 0x000fea0003c00000 */
[----:B------:R-:W-:Y:S01]  /*3c20*/  FADD.FTZ R142, R123, R142 ;  /* 0x0000008e7b8e7221 */ /* 0x000fe20000010000 */
[----:B0-----:R-:W-:Y:S01]  /*3c30*/  HFMA2.MMA R121, -RZ, RZ, 0, 1.1920928955078125e-07 ;  /* 0x00000002ff797435 */ /* 0x001fe200000001ff */
[----:B-1----:R-:W-:Y:S01]  /*3c40*/  FADD.FTZ R156, R156, R119 ;  /* 0x000000779c9c7221 */ /* 0x002fe20000010000 */
[----:B------:R-:W-:Y:S01]  /*3c50*/  MOV R120, 0x1f ;  /* 0x0000001f00787802 */ /* 0x000fe20000000f00 */
[----:B------:R-:W-:Y:S01]  /*3c60*/  IMAD.MOV.U32 R119, RZ, RZ, -0x1 ;  /* 0xffffffffff777424 */ /* 0x000fe200078e00ff */
[----:B------:R-:W-:-:S02]  /*3c70*/  MOV R122, R142 ;  /* 0x0000008e007a7202 */ /* 0x000fc40000000f00 */
[----:B------:R-:W-:Y:S02]  /*3c80*/  MOV R116, 0x3ca0 ;  /* 0x00003ca000747802 */ /* 0x000fe40000000f00 */
[----:B------:R-:W-:Y:S05]  /*3c90*/  CALL.REL.NOINC `($__internal_57_$__cuda_sm70_shflsync_down_p) ;  /* 0x0000018000007944 */ /* 0x000fea0003c00000 */
[----:B0-----:R-:W-:Y:S01]  /*3ca0*/  HFMA2.MMA R121, -RZ, RZ, 0, 1.1920928955078125e-07 ;  /* 0x00000002ff797435 */ /* 0x001fe200000001ff */
[----:B-1----:R-:W-:Y:S01]  /*3cb0*/  MOV R123, R119 ;  /* 0x00000077007b7202 */ /* 0x002fe20000000f00 */
[----:B------:R-:W-:Y:S01]  /*3cc0*/  IMAD.MOV.U32 R122, RZ, RZ, R156 ;  /* 0x000000ffff7a7224 */ /* 0x000fe200078e009c */
[----:B------:R-:W-:Y:S01]  /*3cd0*/  MOV R120, 0x1f ;  /* 0x0000001f00787802 */ /* 0x000fe20000000f00 */
[----:B------:R-:W-:Y:S01]  /*3ce0*/  IMAD.MOV.U32 R119, RZ, RZ, -0x1 ;  /* 0xffffffffff777424 */ /* 0x000fe200078e00ff */
[----:B------:R-:W-:Y:S02]  /*3cf0*/  MOV R116, 0x3d10 ;  /* 0x00003d1000747802 */ /* 0x000fe40000000f00 */
[----:B------:R-:W-:Y:S05]  /*3d00*/  CALL.REL.NOINC `($__internal_57_$__cuda_sm70_shflsync_down_p) ;  /* 0x0000011000007944 */ /* 0x000fea0003c00000 */
[----:B------:R-:W-:Y:S01]  /*3d10*/  FADD.FTZ R123, R123, R142 ;  /* 0x0000008e7b7b7221 */ /* 0x000fe20000010000 */
[----:B0-----:R-:W-:Y:S01]  /*3d20*/  HFMA2.MMA R121, -RZ, RZ, 0, 5.9604644775390625e-08 ;  /* 0x00000001ff797435 */ /* 0x001fe200000001ff */
[----:B-1----:R-:W-:Y:S01]  /*3d30*/  FADD.FTZ R143, R156, R119 ;  /* 0x000000779c8f7221 */ /* 0x002fe20000010000 */
[----:B------:R-:W-:Y:S01]  /*3d40*/  MOV R120, 0x1f ;  /* 0x0000001f00787802 */ /* 0x000fe20000000f00 */
[----:B------:R-:W-:Y:S01]  /*3d50*/  IMAD.MOV.U32 R119, RZ, RZ, -0x1 ;  /* 0xffffffffff777424 */ /* 0x000fe200078e00ff */
[----:B------:R-:W-:-:S02]  /*3d60*/  MOV R122, R123 ;  /* 0x0000007b007a7202 */ /* 0x000fc40000000f00 */
[----:B------:R-:W-:Y:S02]  /*3d70*/  MOV R116, 0x3d90 ;  /* 0x00003d9000747802 */ /* 0x000fe40000000f00 */
[----:B------:R-:W-:Y:S05]  /*3d80*/  CALL.REL.NOINC `($__internal_57_$__cuda_sm70_shflsync_down_p) ;  /* 0x0000009000007944 */ /* 0x000fea0003c00000 */
[----:B0-----:R-:W-:Y:S01]  /*3d90*/  HFMA2.MMA R121, -RZ, RZ, 0, 5.9604644775390625e-08 ;  /* 0x00000001ff797435 */ /* 0x001fe200000001ff */
[----:B-1----:R-:W-:Y:S01]  /*3da0*/  MOV R142, R119 ;  /* 0x00000077008e7202 */ /* 0x002fe20000000f00 */
[----:B------:R-:W-:Y:S01]  /*3db0*/  IMAD.MOV.U32 R122, RZ, RZ, R143 ;  /* 0x000000ffff7a7224 */ /* 0x000fe200078e008f */
[----:B------:R-:W-:Y:S01]  /*3dc0*/  MOV R120, 0x1f ;  /* 0x0000001f00787802 */ /* 0x000fe20000000f00 */
[----:B------:R-:W-:Y:S01]  /*3dd0*/  IMAD.MOV.U32 R119, RZ, RZ, -0x1 ;  /* 0xffffffffff777424 */ /* 0x000fe200078e00ff */
[----:B------:R-:W-:Y:S02]  /*3de0*/  MOV R116, 0x3e00 ;  /* 0x00003e0000747802 */ /* 0x000fe40000000f00 */
[----:B------:R-:W-:Y:S05]  /*3df0*/  CALL.REL.NOINC `($__internal_57_$__cuda_sm70_shflsync_down_p) ;  /* 0x0000002000007944 */ /* 0x000fea0003c00000 */
[----:B01----:R-:W-:Y:S01]  /*3e00*/  MOV R122, R119 ;  /* 0x00000077007a7202 */ /* 0x003fe20000000f00 */
[----:B------:R-:W-:Y:S05]  /*3e10*/  BRA `(.L_x_2131) ;  /* 0xffffd60000007947 */ /* 0x000fea000383ffff */
        .weak           $__internal_57_$__cuda_sm70_shflsync_down_p
        .type           $__internal_57_$__cuda_sm70_shflsync_down_p,@function
        .size           $__internal_57_$__cuda_sm70_shflsync_down_p,(.L_x_6859 - $__internal_57_$__cuda_sm70_shflsync_down_p)
$__internal_57_$__cuda_sm70_shflsync_down_p:
[----:B------:R-:W-:Y:S01]  /*3e20*/  HFMA2.MMA R117, -RZ, RZ, 0, 0 ;  /* 0x00000000ff757435 */ /* 0x000fe200000001ff */
[----:B------:R-:W-:Y:S04]  /*3e30*/  WARPSYNC R119 ;  /* 0x0000007700007348 */ /* 0x000fe80003800000 */
[----:B------:R0:W1:Y:S01]  /*3e40*/  SHFL.DOWN PT, R119, R122, R121, R120 ;  /* 0x080000797a777389 */ /* 0x00006200000e0078 */
[----:B------:R-:W-:Y:S05]  /*3e50*/  RET.REL.NODEC R116 `(_ZN10layer_norm13ln_bwd_kernelINS_13Kernel_traitsIf13__nv_bfloat16S2_S2_fjLj2048ELj1ELj1ELj4ELj16ENS_18Kernel_traits_baseILj2048EfS2_S2_S2_fjLj128EEEEELb1ELb1ELb1ELb0EEEvNS_9BwdParamsE) ;  /* 0xffffc1a074007950 */ /* 0x000fea0003c3ffff */
.L_x_2132:
        /* <DEDUP_REMOVED lines=10> */
.L_x_6859:


//--------------------- .text._ZN10layer_norm22ln_bwd_finalize_kernelINS_22Kernel_traits_finalizeILj2048Ef13__nv_bfloat16S2_S2_fjLb1ELj1024ELj4ENS_18Kernel_traits_baseILj2048EfS2_S2_S2_fjLj1024EEEEELb1ELb1EEEvNS_9BwdParamsE --------------------------
	.section	.text._ZN10layer_norm22ln_bwd_finalize_kernelINS_22Kernel_traits_finalizeILj2048Ef13__nv_bfloat16S2_S2_fjLb1ELj1024ELj4ENS_18Kernel_traits_baseILj2048EfS2_S2_S2_fjLj1024EEEEELb1ELb1EEEvNS_9BwdParamsE,"ax",@progbits
	.sectioninfo	@"SHI_REGISTERS=32"
	.align	128
        .global         _ZN10layer_norm22ln_bwd_finalize_kernelINS_22Kernel_traits_finalizeILj2048Ef13__nv_bfloat16S2_S2_fjLb1ELj1024ELj4ENS_18Kernel_traits_baseILj2048EfS2_S2_S2_fjLj1024EEEEELb1ELb1EEEvNS_9BwdParamsE
        .type           _ZN10layer_norm22ln_bwd_finalize_kernelINS_22Kernel_traits_finalizeILj2048Ef13__nv_bfloat16S2_S2_fjLb1ELj1024ELj4ENS_18Kernel_traits_baseILj2048EfS2_S2_S2_fjLj1024EEEEELb1ELb1EEEvNS_9BwdParamsE,@function
        .size           _ZN10layer_norm22ln_bwd_finalize_kernelINS_22Kernel_traits_finalizeILj2048Ef13__nv_bfloat16S2_S2_fjLb1ELj1024ELj4ENS_18Kernel_traits_baseILj2048EfS2_S2_S2_fjLj1024EEEEELb1ELb1EEEvNS_9BwdParamsE,(.L_x_6860 - _ZN10layer_norm22ln_bwd_finalize_kernelINS_22Kernel_traits_finalizeILj2048Ef13__nv_bfloat16S2_S2_fjLb1ELj1024ELj4ENS_18Kernel_traits_baseILj2048EfS2_S2_S2_fjLj1024EEEEELb1ELb1EEEvNS_9BwdParamsE)
        .other          _ZN10layer_norm22ln_bwd_finalize_kernelINS_22Kernel_traits_finalizeILj2048Ef13__nv_bfloat16S2_S2_fjLb1ELj1024ELj4ENS_18Kernel_traits_baseILj2048EfS2_S2_S2_fjLj1024EEEEELb1ELb1EEEvNS_9BwdParamsE,@"STO_CUDA_ENTRY STV_DEFAULT"
_ZN10layer_norm22ln_bwd_finalize_kernelINS_22Kernel_traits_finalizeILj2048Ef13__nv_bfloat16S2_S2_fjLb1ELj1024ELj4ENS_18Kernel_traits_baseILj2048EfS2_S2_S2_fjLj1024EEEEELb1ELb1EEEvNS_9BwdParamsE:
.text._ZN10layer_norm22ln_bwd_finalize_kernelINS_22Kernel_traits_finalizeILj2048Ef13__nv_bfloat16S2_S2_fjLb1ELj1024ELj4ENS_18Kernel_traits_baseILj2048EfS2_S2_S2_fjLj1024EEEEELb1ELb1EEEvNS_9BwdParamsE:
        /* <DEDUP_REMOVED lines=19> */
.L_x_2145:
        /* <DEDUP_REMOVED lines=32> */
.L_x_2137:
        /* <DEDUP_REMOVED lines=47> */
.L_x_2136:
[----:B------:R-:W-:Y:S05]  /*0620*/  BSYNC B1 ;  /* 0x0000000000017941 */ /* 0x000fea0003800000 */
.L_x_2135:
        /* <DEDUP_REMOVED lines=29> */
.L_x_2139:
[----:B------:R-:W-:Y:S05]  /*0800*/  BSYNC B1 ;  /* 0x0000000000017941 */ /* 0x000fea0003800000 */
.L_x_2138:
        /* <DEDUP_REMOVED lines=13> */
.L_x_2134:
[----:B------:R-:W-:Y:S05]  /*08e0*/  BSYNC B0 ;  /* 0x0000000000007941 */ /* 0x000fea0003800000 */
.L_x_2133:
        /* <DEDUP_REMOVED lines=12> */
.L_x_2146:
        /* <DEDUP_REMOVED lines=27> */
.L_x_2147:
        /* <DEDUP_REMOVED lines=9> */
.L_x_2140:
[----:B0-----:R-:W-:Y:S01]  /*0bf0*/  WARPSYNC 0xffffffff ;  /* 0xffffffff00007948 */ /* 0x001fe20003800000 */
[----:B------:R-:W-:Y:S06]  /*0c00*/  BAR.SYNC.DEFER_BLOCKING 0x0 ;  /* 0x0000000000007b1d */ /* 0x000fec0000010000 */
[----:B------:R-:W-:Y:S01]  /*0c10*/  BSSY B0, `(.L_x_2143) ;  /* 0x000000e000007945 */ /* 0x000fe20003800000 */
[----:B------:R-:W-:Y:S05]  /*0c20*/  @!P0 BRA `(.L_x_2144) ;  /* 0x000000c000008947 */ /* 0x000fea0003800000 */
[----:B--2---:R-:W-:Y:S01]  /*0c30*/  SHF.L.U32 R8, R0, 0x3, RZ ;  /* 0x0000000300087819 */ /* 0x004fe200000006ff */
[----:B------:R-:W-:-:S03]  /*0c40*/  HFMA2.MMA R16, -RZ, RZ, 0, 4.76837158203125e-07 ;  /* 0x00000008ff107435 */ /* 0x000fc600000001ff */
[----:B-1----:R-:W-:-:S05]  /*0c50*/  LOP3.LUT R18, R8, 0xf8, RZ, 0xc0, !PT ;  /* 0x000000f808127812 */ /* 0x002fca00078ec0ff */
[----:B------:R-:W0:Y:S02]  /*0c60*/  LDS.64 R10, [R18+0x3000] ;  /* 0x00300000120a7984 */ /* 0x000e240000000a00 */
[CC--:B------:R-:W-:Y:S02]  /*0c70*/  IMAD.WIDE.U32 R12, R5.reuse, R16.reuse, c[0x0][0x268] ;  /* 0x00009a00050c7625 */ /* 0x0c0fe400078e0010 */
[----:B------:R-:W1:Y:S02]  /*0c80*/  LDS.64 R8, [R18+0x3080] ;  /* 0x0030800012087984 */ /* 0x000e640000000a00 */
[CC--:B------:R-:W-:Y:S02]  /*0c90*/  IMAD.WIDE.U32 R14, R5.reuse, R16.reuse, c[0x0][0x260] ;  /* 0x00009800050e7625 */ /* 0x0c0fe400078e0010 */
[----:B------:R-:W2:Y:S02]  /*0ca0*/  LDS.64 R20, [R18+0x3100] ;  /* 0x0031000012147984 */ /* 0x000ea40000000a00 */
[----:B------:R-:W-:-:S02]  /*0cb0*/  IMAD.WIDE.U32 R16, R5, R16, c[0x0][0x280] ;  /* 0x0000a00005107625 */ /* 0x000fc400078e0010 */
[----:B0-----:R0:W-:Y:S04]  /*0cc0*/  STG.E.64 [R12.64], R10 ;  /* 0x0000000a0c007986 */ /* 0x0011e8000c101b04 */
[----:B-1----:R0:W-:Y:S04]  /*0cd0*/  STG.E.64 [R14.64], R8 ;  /* 0x000000080e007986 */ /* 0x0021e8000c101b04 */
[----:B--2---:R0:W-:Y:S02]  /*0ce0*/  STG.E.64 [R16.64], R20 ;  /* 0x0000001410007986 */ /* 0x0041e4000c101b04 */
.L_x_2144:
[----:B------:R-:W-:Y:S05]  /*0cf0*/  BSYNC B0 ;  /* 0x0000000000007941 */ /* 0x000fea0003800000 */
.L_x_2143:
[C---:B------:R-:W-:Y:S02]  /*0d00*/  ISETP.GT.U32.AND P1, PT, R4.reuse, -0x801, PT ;  /* 0xfffff7ff0400780c */ /* 0x040fe40003f24070 */
[----:B------:R-:W-:-:S02]  /*0d10*/  IADD3 R4, R4, 0x800, RZ ;  /* 0x0000080004047810 */ /* 0x000fc40007ffe0ff */
[----:B------:R-:W-:-:S09]  /*0d20*/  IADD3 R5, R5, 0x400, RZ ;  /* 0x0000040005057810 */ /* 0x000fd20007ffe0ff */
[----:B012---:R-:W-:Y:S05]  /*0d30*/  @P1 BRA `(.L_x_2145) ;  /* 0xfffff3f000001947 */ /* 0x007fea000383ffff */
[----:B------:R-:W-:Y:S05]  /*0d40*/  EXIT ;  /* 0x000000000000794d */ /* 0x000fea0003800000 */
.L_x_2141:
[----:B------:R-:W-:Y:S01]  /*0d50*/  HFMA2.MMA R14, -RZ, RZ, 0, 1.847743988037109375e-06 ;  /* 0x0000001fff0e7435 */ /* 0x000fe200000001ff */
[----:B---3--:R-:W-:Y:S01]  /*0d60*/  IMAD.MOV.U32 R18, RZ, RZ, R10 ;  /* 0x000000ffff127224 */ /* 0x008fe200078e000a */
[----:B------:R-:W-:Y:S01]  /*0d70*/  MOV R17, 0x1 ;  /* 0x0000000100117802 */ /* 0x000fe20000000f00 */
[----:B------:R-:W-:Y:S01]  /*0d80*/  IMAD.MOV.U32 R19, RZ, RZ, -0x1 ;  /* 0xffffffffff137424 */ /* 0x000fe200078e00ff */
[----:B------:R-:W-:Y:S02]  /*0d90*/  MOV R8, 0xdb0 ;  /* 0x00000db000087802 */ /* 0x000fe40000000f00 */
[----:B012---:R-:W-:Y:S05]  /*0da0*/  CALL.REL.NOINC `($__internal_58_$__cuda_sm70_shflsync_bfly_p) ;  /* 0x0000059000007944 */ /* 0x007fea0003c00000 */
[----:B01----:R-:W-:Y:S05]  /*0db0*/  BRA `(.L_x_2146) ;  /* 0xfffffbf000007947 */ /* 0x003fea000383ffff */
.L_x_2142:
[----:B------:R-:W-:Y:S01]  /*0dc0*/  HFMA2.MMA R14, -RZ, RZ, 0, 1.847743988037109375e-06 ;  /* 0x0000001fff0e7435 */ /* 0x000fe200000001ff */
[----:B------:R-:W-:Y:S01]  /*0dd0*/  MOV R17, 0x2 ;  /* 0x0000000200117802 */ /* 0x000fe20000000f00 */
[----:B------:R-:W-:Y:S01]  /*0de0*/  IMAD.MOV.U32 R19, RZ, RZ, -0x1 ;  /* 0xffffffffff137424 */ /* 0x000fe200078e00ff */
[----:B------:R-:W-:-:S03]  /*0df0*/  MOV R8, 0xe10 ;  /* 0x00000e1000087802 */ /* 0x000fc60000000f00 */
[----:B0123--:R-:W-:Y:S05]  /*0e00*/  CALL.REL.NOINC `($__internal_58_$__cuda_sm70_shflsync_bfly_p) ;  /* 0x0000053000007944 */ /* 0x00ffea0003c00000 */
[----:B01----:R-:W-:Y:S01]  /*0e10*/  FADD.FTZ R18, R18, R14 ;  /* 0x0000000e12127221 */ /* 0x003fe20000010000 */
[----:B------:R-:W-:Y:S01]  /*0e20*/  HFMA2.MMA R14, -RZ, RZ, 0, 1.847743988037109375e-06 ;  /* 0x0000001fff0e7435 */ /* 0x000fe200000001ff */
[----:B------:R-:W-:Y:S01]  /*0e30*/  MOV R17, 0x4 ;  /* 0x0000000400117802 */ /* 0x000fe20000000f00 */
[----:B------:R-:W-:Y:S01]  /*0e40*/  IMAD.MOV.U32 R19, RZ, RZ, -0x1 ;  /* 0xffffffffff137424 */ /* 0x000fe200078e00ff */
[----:B------:R-:W-:-:S03]  /*0e50*/  MOV R8, 0xe70 ;  /* 0x00000e7000087802 */ /* 0x000fc60000000f00 */
[----:B------:R-:W-:Y:S05]  /*0e60*/  CALL.REL.NOINC `($__internal_58_$__cuda_sm70_shflsync_bfly_p) ;  /* 0x000004d000007944 */ /* 0x000fea0003c00000 */
[----:B01----:R-:W-:Y:S01]  /*0e70*/  FADD.FTZ R18, R18, R14 ;  /* 0x0000000e12127221 */ /* 0x003fe20000010000 */
[----:B------:R-:W-:Y:S01]  /*0e80*/  HFMA2.MMA R14, -RZ, RZ, 0, 1.847743988037109375e-06 ;  /* 0x0000001fff0e7435 */ /* 0x000fe200000001ff */
[----:B------:R-:W-:-:S02]  /*0e90*/  MOV R17, 0x8 ;  /* 0x0000000800117802 */ /* 0x000fc40000000f00 */
[----:B------:R-:W-:Y:S02]  /*0ea0*/  MOV R19, 0xffffffff ;  /* 0xffffffff00137802 */ /* 0x000fe40000000f00 */
[----:B------:R-:W-:Y:S02]  /*0eb0*/  MOV R8, 0xed0 ;  /* 0x00000ed000087802 */ /* 0x000fe40000000f00 */
[----:B------:R-:W-:Y:S05]  /*0ec0*/  CALL.REL.NOINC `($__internal_58_$__cuda_sm70_shflsync_bfly_p) ;  /* 0x0000047000007944 */ /* 0x000fea0003c00000 */
[----:B-1----:R-:W-:Y:S01]  /*0ed0*/  FADD.FTZ R10, R18, R14 ;  /* 0x0000000e120a7221 */ /* 0x002fe20000010000 */
[----:B------:R-:W-:Y:S01]  /*0ee0*/  HFMA2.MMA R14, -RZ, RZ, 0, 1.847743988037109375e-06 ;  /* 0x0000001fff0e7435 */ /* 0x000fe200000001ff */
[----:B0-----:R-:W-:Y:S01]  /*0ef0*/  IMAD.MOV.U32 R17, RZ, RZ, 0x10 ;  /* 0x00000010ff117424 */ /* 0x001fe200078e00ff */
[----:B------:R-:W-:Y:S02]  /*0f00*/  MOV R19, 0xffffffff ;  /* 0xffffffff00137802 */ /* 0x000fe40000000f00 */
[----:B------:R-:W-:Y:S02]  /*0f10*/  MOV R18, R10 ;  /* 0x0000000a00127202 */ /* 0x000fe40000000f00 */
[----:B------:R-:W-:Y:S02]  /*0f20*/  MOV R8, 0xf40 ;  /* 0x00000f4000087802 */ /* 0x000fe40000000f00 */
[----:B------:R-:W-:Y:S05]  /*0f30*/  CALL.REL.NOINC `($__internal_58_$__cuda_sm70_shflsync_bfly_p) ;  /* 0x0000040000007944 */ /* 0x000fea0003c00000 */
[----:B0-----:R-:W-:Y:S01]  /*0f40*/  HFMA2.MMA R17, -RZ, RZ, 0, 5.9604644775390625e-08 ;  /* 0x00000001ff117435 */ /* 0x001fe200000001ff */
[----:B-1----:R-:W-:Y:S01]  /*0f50*/  IMAD.MOV.U32 R13, RZ, RZ, R14 ;  /* 0x000000ffff0d7224 */ /* 0x002fe200078e000e */
[----:B------:R-:W-:Y:S01]  /*0f60*/  MOV R18, R15 ;  /* 0x0000000f00127202 */ /* 0x000fe20000000f00 */
[----:B------:R-:W-:Y:S01]  /*0f70*/  IMAD.MOV.U32 R19, RZ, RZ, -0x1 ;  /* 0xffffffffff137424 */ /* 0x000fe200078e00ff */
[----:B------:R-:W-:-:S02]  /*0f80*/  MOV R14, 0x1f ;  /* 0x0000001f000e7802 */ /* 0x000fc40000000f00 */
[----:B------:R-:W-:Y:S02]  /*0f90*/  MOV R8, 0xfb0 ;  /* 0x00000fb000087802 */ /* 0x000fe40000000f00 */
[----:B------:R-:W-:Y:S05]  /*0fa0*/  CALL.REL.NOINC `($__internal_58_$__cuda_sm70_shflsync_bfly_p) ;  /* 0x0000039000007944 */ /* 0x000fea0003c00000 */
[----:B0-----:R-:W-:Y:S01]  /*0fb0*/  HFMA2.MMA R17, -RZ, RZ, 0, 1.1920928955078125e-07 ;  /* 0x00000002ff117435 */ /* 0x001fe200000001ff */
[----:B-1----:R-:W-:Y:S01]  /*0fc0*/  FADD.FTZ R18, R15, R14 ;  /* 0x0000000e0f127221 */ /* 0x002fe20000010000 */
[----:B------:R-:W-:Y:S02]  /*0fd0*/  MOV R14, 0x1f ;  /* 0x0000001f000e7802 */ /* 0x000fe40000000f00 */
[----:B------:R-:W-:Y:S02]  /*0fe0*/  MOV R19, 0xffffffff ;  /* 0xffffffff00137802 */ /* 0x000fe40000000f00 */
[----:B------:R-:W-:Y:S02]  /*0ff0*/  MOV R8, 0x1010 ;  /* 0x0000101000087802 */ /* 0x000fe40000000f00 */
[----:B------:R-:W-:Y:S05]  /*1000*/  CALL.REL.NOINC `($__internal_58_$__cuda_sm70_shflsync_bfly_p) ;  /* 0x0000033000007944 */ /* 0x000fea0003c00000 */
[----:B01----:R-:W-:Y:S01]  /*1010*/  FADD.FTZ R18, R18, R14 ;  /* 0x0000000e12127221 */ /* 0x003fe20000010000 */
[----:B------:R-:W-:Y:S01]  /*1020*/  HFMA2.MMA R14, -RZ, RZ, 0, 1.847743988037109375e-06 ;  /* 0x0000001fff0e7435 */ /* 0x000fe200000001ff */
[----:B------:R-:W-:Y:S01]  /*1030*/  IMAD.MOV.U32 R17, RZ, RZ, 0x4 ;  /* 0x00000004ff117424 */ /* 0x000fe200078e00ff */
[----:B------:R-:W-:Y:S02]  /*1040*/  MOV R19, 0xffffffff ;  /* 0xffffffff00137802 */ /* 0x000fe40000000f00 */
[----:B------:R-:W-:-:S02]  /*1050*/  MOV R8, 0x1070 ;  /* 0x0000107000087802 */ /* 0x000fc40000000f00 */
[----:B------:R-:W-:Y:S05]  /*1060*/  CALL.REL.NOINC `($__internal_58_$__cuda_sm70_shflsync_bfly_p) ;  /* 0x000002d000007944 */ /* 0x000fea0003c00000 */
[----:B0-----:R-:W-:Y:S01]  /*1070*/  HFMA2.MMA R17, -RZ, RZ, 0, 4.76837158203125e-07 ;  /* 0x00000008ff117435 */ /* 0x001fe200000001ff */
[----:B-1----:R-:W-:Y:S01]  /*1080*/  FADD.FTZ R18, R18, R14 ;  /* 0x0000000e12127221 */ /* 0x002fe20000010000 */
[----:B------:R-:W-:Y:S01]  /*1090*/  MOV R19, 0xffffffff ;  /* 0xffffffff00137802 */ /* 0x000fe20000000f00 */
[----:B------:R-:W-:Y:S01]  /*10a0*/  IMAD.MOV.U32 R14, RZ, RZ, 0x1f ;  /* 0x0000001fff0e7424 */ /* 0x000fe200078e00ff */
[----:B------:R-:W-:-:S02]  /*10b0*/  MOV R8, 0x10d0 ;  /* 0x000010d000087802 */ /* 0x000fc40000000f00 */
[----:B------:R-:W-:Y:S05]  /*10c0*/  CALL.REL.NOINC `($__internal_58_$__cuda_sm70_shflsync_bfly_p) ;  /* 0x0000027000007944 */ /* 0x000fea0003c00000 */
[----:B-1----:R-:W-:Y:S01]  /*10d0*/  FADD.FTZ R12, R18, R14 ;  /* 0x0000000e120c7221 */ /* 0x002fe20000010000 */
[----:B0-----:R-:W-:Y:S01]  /*10e0*/  HFMA2.MMA R17, -RZ, RZ, 0, 9.5367431640625e-07 ;  /* 0x00000010ff117435 */ /* 0x001fe200000001ff */
[----:B------:R-:W-:Y:S01]  /*10f0*/  MOV R14, 0x1f ;  /* 0x0000001f000e7802 */ /* 0x000fe20000000f00 */
[----:B------:R-:W-:Y:S01]  /*1100*/  IMAD.MOV.U32 R19, RZ, RZ, -0x1 ;  /* 0xffffffffff137424 */ /* 0x000fe200078e00ff */
[----:B------:R-:W-:-:S02]  /*1110*/  MOV R8, 0x1140 ;  /* 0x0000114000087802 */ /* 0x000fc40000000f00 */
[----:B------:R-:W-:Y:S02]  /*1120*/  MOV R18, R12 ;  /* 0x0000000c00127202 */ /* 0x000fe40000000f00 */
[----:B------:R-:W-:Y:S05]  /*1130*/  CALL.REL.NOINC `($__internal_58_$__cuda_sm70_shflsync_bfly_p) ;  /* 0x0000020000007944 */ /* 0x000fea0003c00000 */
[----:B-1----:R-:W-:Y:S01]  /*1140*/  MOV R15, R14 ;  /* 0x0000000e000f7202 */ /* 0x002fe20000000f00 */
[----:B------:R-:W-:Y:S01]  /*1150*/  HFMA2.MMA R14, -RZ, RZ, 0, 1.847743988037109375e-06 ;  /* 0x0000001fff0e7435 */ /* 0x000fe200000001ff */
[----:B0-----:R-:W-:Y:S01]  /*1160*/  MOV R18, R11 ;  /* 0x0000000b00127202 */ /* 0x001fe20000000f00 */
[----:B------:R-:W-:Y:S01]  /*1170*/  IMAD.MOV.U32 R17, RZ, RZ, 0x1 ;  /* 0x00000001ff117424 */ /* 0x000fe200078e00ff */
[----:B------:R-:W-:Y:S02]  /*1180*/  MOV R19, 0xffffffff ;  /* 0xffffffff00137802 */ /* 0x000fe40000000f00 */
[----:B------:R-:W-:Y:S02]  /*1190*/  MOV R8, 0x11b0 ;  /* 0x000011b000087802 */ /* 0x000fe40000000f00 */
[----:B------:R-:W-:Y:S05]  /*11a0*/  CALL.REL.NOINC `($__internal_58_$__cuda_sm70_shflsync_bfly_p) ;  /* 0x0000019000007944 */ /* 0x000fea0003c00000 */
[----:B0-----:R-:W-:Y:S01]  /*11b0*/  HFMA2.MMA R17, -RZ, RZ, 0, 1.1920928955078125e-07 ;  /* 0x00000002ff117435 */ /* 0x001fe200000001ff */
[----:B-1----:R-:W-:Y:S01]  /*11c0*/  FADD.FTZ R18, R11, R14 ;  /* 0x0000000e0b127221 */ /* 0x002fe20000010000 */
[----:B------:R-:W-:Y:S01]  /*11d0*/  MOV R19, 0xffffffff ;  /* 0xffffffff00137802 */ /* 0x000fe20000000f00 */
[----:B------:R-:W-:Y:S01]  /*11e0*/  IMAD.MOV.U32 R14, RZ, RZ, 0x1f ;  /* 0x0000001fff0e7424 */ /* 0x000fe200078e00ff */
[----:B------:R-:W-:-:S02]  /*11f0*/  MOV R8, 0x1210 ;  /* 0x0000121000087802 */ /* 0x000fc40000000f00 */
[----:B------:R-:W-:Y:S05]  /*1200*/  CALL.REL.NOINC `($__internal_58_$__cuda_sm70_shflsync_bfly_p) ;  /* 0x0000013000007944 */ /* 0x000fea0003c00000 */
[----:B0-----:R-:W-:Y:S01]  /*1210*/  HFMA2.MMA R17, -RZ, RZ, 0, 2.384185791015625e-07 ;  /* 0x00000004ff117435 */ /* 0x001fe200000001ff */
[----:B-1----:R-:W-:Y:S01]  /*1220*/  FADD.FTZ R18, R18, R14 ;  /* 0x0000000e12127221 */ /* 0x002fe20000010000 */
[----:B------:R-:W-:Y:S01]  /*1230*/  MOV R14, 0x1f ;  /* 0x0000001f000e7802 */ /* 0x000fe20000000f00 */
[----:B------:R-:W-:Y:S01]  /*1240*/  IMAD.MOV.U32 R19, RZ, RZ, -0x1 ;  /* 0xffffffffff137424 */ /* 0x000fe200078e00ff */
[----:B------:R-:W-:-:S02]  /*1250*/  MOV R8, 0x1270 ;  /* 0x0000127000087802 */ /* 0x000fc40000000f00 */
[----:B------:R-:W-:Y:S05]  /*1260*/  CALL.REL.NOINC `($__internal_58_$__cuda_sm70_shflsync_bfly_p) ;  /* 0x000000d000007944 */ /* 0x000fea0003c00000 */
[----:B0-----:R-:W-:Y:S01]  /*1270*/  HFMA2.MMA R17, -RZ, RZ, 0, 4.76837158203125e-07 ;  /* 0x00000008ff117435 */ /* 0x001fe200000001ff */
[----:B-1----:R-:W-:Y:S01]  /*1280*/  FADD.FTZ R18, R18, R14 ;  /* 0x0000000e12127221 */ /* 0x002fe20000010000 */
[----:B------:R-:W-:-:S02]  /*1290*/  MOV R14, 0x1f ;  /* 0x0000001f000e7802 */ /* 0x000fc40000000f00 */
[----:B------:R-:W-:Y:S02]  /*12a0*/  MOV R19, 0xffffffff ;  /* 0xffffffff00137802 */ /* 0x000fe40000000f00 */
[----:B------:R-:W-:Y:S02]  /*12b0*/  MOV R8, 0x12d0 ;  /* 0x000012d000087802 */ /* 0x000fe40000000f00 */
[----:B------:R-:W-:Y:S05]  /*12c0*/  CALL.REL.NOINC `($__internal_58_$__cuda_sm70_shflsync_bfly_p) ;  /* 0x0000007000007944 */ /* 0x000fea0003c00000 */
[----:B01----:R-:W-:Y:S01]  /*12d0*/  FADD.FTZ R18, R18, R14 ;  /* 0x0000000e12127221 */ /* 0x003fe20000010000 */
[----:B------:R-:W-:Y:S01]  /*12e0*/  HFMA2.MMA R14, -RZ, RZ, 0, 1.847743988037109375e-06 ;  /* 0x0000001fff0e7435 */ /* 0x000fe200000001ff */
[----:B------:R-:W-:Y:S01]  /*12f0*/  IMAD.MOV.U32 R17, RZ, RZ, 0x10 ;  /* 0x00000010ff117424 */ /* 0x000fe200078e00ff */
[----:B------:R-:W-:Y:S02]  /*1300*/  MOV R19, 0xffffffff ;  /* 0xffffffff00137802 */ /* 0x000fe40000000f00 */
[----:B------:R-:W-:Y:S02]  /*1310*/  MOV R8, 0x1330 ;  /* 0x0000133000087802 */ /* 0x000fe40000000f00 */
[----:B------:R-:W-:Y:S05]  /*1320*/  CALL.REL.NOINC `($__internal_58_$__cuda_sm70_shflsync_bfly_p) ;  /* 0x0000001000007944 */ /* 0x000fea0003c00000 */
[----:B01----:R-:W-:Y:S05]  /*1330*/  BRA `(.L_x_2147) ;  /* 0xfffff82000007947 */ /* 0x003fea000383ffff */
        .weak           $__internal_58_$__cuda_sm70_shflsync_bfly_p
        .type           $__internal_58_$__cuda_sm70_shflsync_bfly_p,@function
        .size           $__internal_58_$__cuda_sm70_shflsync_bfly_p,(.L_x_6860 - $__internal_58_$__cuda_sm70_shflsync_bfly_p)
$__internal_58_$__cuda_sm70_shflsync_bfly_p:
[----:B------:R-:W-:Y:S01]  /*1340*/  HFMA2.MMA R9, -RZ, RZ, 0, 0 ;  /* 0x00000000ff097435 */ /* 0x000fe200000001ff */
[----:B------:R-:W-:Y:S04]  /*1350*/  WARPSYNC R19 ;  /* 0x0000001300007348 */ /* 0x000fe80003800000 */
[----:B------:R0:W1:Y:S01]  /*1360*/  SHFL.BFLY PT, R14, R18, R17, R14 ;  /* 0x0c000011120e7389 */ /* 0x00006200000e000e */
[----:B------:R-:W-:Y:S05]  /*1370*/  RET.REL.NODEC R8 `(_ZN10layer_norm22ln_bwd_finalize_kernelINS_22Kernel_traits_finalizeILj2048Ef13__nv_bfloat16S2_S2_fjLb1ELj1024ELj4ENS_18Kernel_traits_baseILj2048EfS2_S2_S2_fjLj1024EEEEELb1ELb1EEEvNS_9BwdParamsE) ;  /* 0xffffec8008007950 */ /* 0x000fea0003c3ffff */
.L_x_2148:
        /* <DEDUP_REMOVED lines=16> */
.L_x_6860:


//--------------------- .text._ZN10layer_norm13ln_bwd_kernelINS_13Kernel_traitsIf13__nv_bfloat16S2_S2_fjLj2048ELj1ELj1ELj4ELj16ENS_18Kernel_traits_baseILj2048EfS2_S2_S2_fjLj128EEEEELb1ELb1ELb1ELb1EEEvNS_9BwdParamsE --------------------------
	.section	.text._ZN10layer_norm13ln_bwd_kernelINS_13Kernel_traitsIf13__nv_bfloat16S2_S2_fjLj2048ELj1ELj1ELj4ELj16ENS_18Kernel_traits_baseILj2048EfS2_S2_S2_fjLj128EEEEELb1ELb1ELb1ELb1EEEvNS_9BwdParamsE,"ax",@progbits
	.sectioninfo	@"SHI_REGISTERS=167"
	.align	128
        .global         _ZN10layer_norm13ln_bwd_kernelINS_13Kernel_traitsIf13__nv_bfloat16S2_S2_fjLj2048ELj1ELj1ELj4ELj16ENS_18Kernel_traits_baseILj2048EfS2_S2_S2_fjLj128EEEEELb1ELb1ELb1ELb1EEEvNS_9BwdParamsE
        .type           _ZN10layer_norm13ln_bwd_kernelINS_13Kernel_traitsIf13__nv_bfloat16S2_S2_fjLj2048ELj1ELj1ELj4ELj16ENS_18Kernel_traits_baseILj2048EfS2_S2_S2_fjLj128EEEEELb1ELb1ELb1ELb1EEEvNS_9BwdParamsE,@function
        .size           _ZN10layer_norm13ln_bwd_kernelINS_13Kernel_traitsIf13__nv_bfloat16S2_S2_fjLj2048ELj1ELj1ELj4ELj16ENS_18Kernel_traits_baseILj2048EfS2_S2_S2_fjLj128EEEEELb1ELb1ELb1ELb1EEEvNS_9BwdParamsE,(.L_x_6861 - _ZN10layer_norm13ln_bwd_kernelINS_13Kernel_traitsIf13__nv_bfloat16S2_S2_fjLj2048ELj1ELj1ELj4ELj16ENS_18Kernel_traits_baseILj2048EfS2_S2_S2_fjLj128EEEEELb1ELb1ELb1ELb1EEEvNS_9BwdParamsE)
        .other          _ZN10layer_norm13ln_bwd_kernelINS_13Kernel_traitsIf13__nv_bfloat16S2_S2_fjLj2048ELj1ELj1ELj4ELj16ENS_18Kernel_traits_baseILj2048EfS2_S2_S2_fjLj128EEEEELb1ELb1ELb1ELb1EEEvNS_9BwdParamsE,@"STO_CUDA_ENTRY STV_DEFAULT"
_ZN10layer_norm13ln_bwd_kernelINS_13Kernel_traitsIf13__nv_bfloat16S2_S2_fjLj2048ELj1ELj1ELj4ELj16ENS_18Kernel_traits_baseILj2048EfS2_S2_S2_fjLj128EEEEELb1ELb1ELb1ELb1EEEvNS_9BwdParamsE:
.text._ZN10layer_norm13ln_bwd_kernelINS_13Kernel_traitsIf13__nv_bfloat16S2_S2_fjLj2048ELj1ELj1ELj4ELj16ENS_18Kernel_traits_baseILj2048EfS2_S2_S2_fjLj128EEEEELb1ELb1ELb1ELb1EEEvNS_9BwdParamsE:
        /* <DEDUP_REMOVED lines=32> */
.L_x_2149:
[----:B------:R-:W-:-:S04]  /*0200*/  SHF.L.U32 R3, R0, 0x5, RZ ;  /* 0x0000000500037819 */ /* 0x000fc800000006ff */
[----:B------:R-:W-:-:S04]  /*0210*/  LOP3.LUT R3, R3, 0xfe0, RZ, 0xc0, !PT ;  /* 0x00000fe003037812 */ /* 0x000fc800078ec0ff */
[C---:B------:R-:W-:Y:S02]  /*0220*/  IADD3 R6, P1, R3.reuse, c[0x0][0x1c8], RZ ;  /* 0x0000720003067a10 */ /* 0x040fe40007f3e0ff */
[----:B------:R-:W-:Y:S02]  /*0230*/  IADD3 R4, P0, R3, c[0x0][0x1b0], RZ ;  /* 0x00006c0003047a10 */ /* 0x000fe40007f1e0ff */
[----:B------:R-:W-:Y:S01]  /*0240*/  IADD3.X R7, RZ, c[0x0][0x1cc], RZ, P1, !PT ;  /* 0x00007300ff077a10 */ /* 0x000fe20000ffe4ff */
[----:B------:R-:W0:Y:S01]  /*0250*/  LDC.U8 R3, c[0x0][0x1f0] ;  /* 0x00007c00ff037b82 */ /* 0x000e220000000000 */
[----:B------:R-:W-:Y:S01]  /*0260*/  HFMA2.MMA R8, -RZ, RZ, 0, 5.9604644775390625e-08 ;  /* 0x00000001ff087435 */ /* 0x000fe200000001ff */
[----:B------:R-:W-:Y:S02]  /*0270*/  IMAD.X R5, RZ, RZ, c[0x0][0x1b4], P0 ;  /* 0x00006d00ff057624 */ /* 0x000fe400000e06ff */
        /* <DEDUP_REMOVED lines=33> */
.L_x_2238:
[----:B------:R-:W-:-:S04]  /*0490*/  IMAD.MOV.U32 R131, RZ, RZ, 0x4 ;  /* 0x00000004ff837424 */ /* 0x000fc800078e00ff */
        /* <DEDUP_REMOVED lines=9> */
[C---:B------:R-:W-:Y:S01]  /*0530*/  IMAD.WIDE R130, R2.reuse, R131, c[0x0][0x1a0] ;  /* 0x0000680002827625 */ /* 0x040fe200078e0283 */
[----:B------:R-:W-:Y:S01]  /*0540*/  MOV R133, 0x10 ;  /* 0x0000001000857802 */ /* 0x000fe20000000f00 */
[----:B------:R-:W-:Y:S01]  /*0550*/  BSSY B0, `(.L_x_2151) ;  /* 0x00000cf000007945 */ /* 0x000fe20003800000 */
[----:B0-----:R-:W-:Y:S01]  /*0560*/  LEA.HI.SX32 R6, R121, R132, 0x1d ;  /* 0x0000008479067211 */ /* 0x001fe200078feaff */
[----:B------:R0:W5:Y:S01]  /*0570*/  LDG.E R5, [R118.64] ;  /* 0x0000000476057981 */ /* 0x000162000c1e1900 */
[----:B------:R-:W-:Y:S02]  /*0580*/  IADD3 R2, R2, c[0x0][0x160], RZ ;  /* 0x0000580002027a10 */ /* 0x000fe40007ffe0ff */
[C---:B------:R-:W-:Y:S01]  /*0590*/  IADD3 R7, R6.reuse, 0x80, RZ ;  /* 0x0000008006077810 */ /* 0x040fe20007ffe0ff */
[----:B------:R-:W-:Y:S01]  /*05a0*/  IMAD.WIDE.U32 R134, R6, R133, c[0x0][0x218] ;  /* 0x0000860006867625 */ /* 0x000fe200078e0085 */
[----:B------:R-:W-:-:S03]  /*05b0*/  ISETP.GE.AND P1, PT, R2, c[0x0][0x164], PT ;  /* 0x0000590002007a0c */ /* 0x000fc60003f26270 */
[----:B0-----:R-:W-:Y:S01]  /*05c0*/  IMAD.WIDE.U32 R118, R7, R133, c[0x0][0x218] ;  /* 0x0000860007767625 */ /* 0x001fe200078e0085 */
[----:B--2---:R-:W-:-:S13]  /*05d0*/  ISETP.GT.AND P2, PT, R122, RZ, PT ;  /* 0x000000ff7a00720c */ /* 0x004fda0003f44270 */
[----:B------:R-:W-:Y:S05]  /*05e0*/  @P2 BRA `(.L_x_2152) ;  /* 0x0000013000002947 */ /* 0x000fea0003800000 */
[----:B-1---5:R-:W-:Y:S01]  /*05f0*/  ISETP.GE.AND P3, PT, R116, 0x1, PT ;  /* 0x000000017400780c */ /* 0x022fe20003f66270 */
[----:B------:R-:W-:Y:S01]  /*0600*/  HFMA2.MMA R133, -RZ, RZ, 0, 0 ;  /* 0x00000000ff857435 */ /* 0x000fe200000001ff */
        /* <DEDUP_REMOVED lines=15> */
[----:B------:R-:W-:Y:S01]  /*0700*/  CS2R R154, SRZ ;  /* 0x00000000009a7805 */ /* 0x000fe2000001ff00 */
[----:B------:R-:W-:Y:S05]  /*0710*/  BRA `(.L_x_2153) ;  /* 0x00000b2000007947 */ /* 0x000fea0003800000 */
.L_x_2152:
[----:B-1----:R-:W-:Y:S01]  /*0720*/  IADD3 R8, R122, -0x1, RZ ;  /* 0xffffffff7a087810 */ /* 0x002fe20007ffe0ff */
        /* <DEDUP_REMOVED lines=11> */
[----:B------:R-:W-:-:S05]  /*07e0*/  IADD3 R124, R124, 0x80, RZ ;  /* 0x000000807c7c7810 */ /* 0x000fca0007ffe0ff */
[----:B------:R-:W-:-:S06]  /*07f0*/  IMAD.WIDE.U32 R124, R124, R133, c[0x0][0x208] ;  /* 0x000082007c7c7625 */ /* 0x000fcc00078e0085 */
        /* <DEDUP_REMOVED lines=22> */
[----:B0-----:R-:W-:Y:S01]  /*0960*/  PRMT R134, RZ, 0x5410, R9 ;  /* 0x00005410ff867816 */ /* 0x001fe20000000009 */
[----:B------:R-:W-:Y:S01]  /*0970*/  FADD.FTZ R8, -R147, R119 ;  /* 0x0000007793087221 */ /* 0x000fe20000010100 */
[----:B------:R-:W-:Y:S02]  /*0980*/  PRMT R9, RZ, 0x7610, R9 ;  /* 0x00007610ff097816 */ /* 0x000fe40000000009 */
[--C-:B------:R-:W-:Y:S01]  /*0990*/  PRMT R135, RZ, 0x5410, R10.reuse ;  /* 0x00005410ff877816 */ /* 0x100fe2000000000a */
[----:B------:R-:W-:Y:S01]  /*09a0*/  FMUL.FTZ R8, R5, R8 ;  /* 0x0000000805087220 */ /* 0x000fe20000410000 */
[----:B------:R-:W-:Y:S01]  /*09b0*/  PRMT R137, RZ, 0x7610, R10 ;  /* 0x00007610ff897816 */ /* 0x000fe2000000000a */
[----:B------:R-:W-:Y:S01]  /*09c0*/  FADD.FTZ R10, -R147, R129 ;  /* 0x00000081930a7221 */ /* 0x000fe20000010100 */
[----:B----4-:R-:W-:-:S02]  /*09d0*/  PRMT R139, RZ, 0x5410, R12 ;  /* 0x00005410ff8b7816 */ /* 0x010fc4000000000c */
[----:B------:R-:W-:Y:S02]  /*09e0*/  PRMT R144, RZ, 0x5410, R11 ;  /* 0x00005410ff907816 */ /* 0x000fe4000000000b */
[--C-:B------:R-:W-:Y:S02]  /*09f0*/  PRMT R143, RZ, 0x5410, R14.reuse ;  /* 0x00005410ff8f7816 */ /* 0x100fe4000000000e */
[----:B------:R-:W-:Y:S01]  /*0a00*/  PRMT R140, RZ, 0x7610, R14 ;  /* 0x00007610ff8c7816 */ /* 0x000fe2000000000e */
[----:B------:R-:W-:Y:S01]  /*0a10*/  FADD.FTZ R14, -R147, R9 ;  /* 0x00000009930e7221 */ /* 0x000fe20000010100 */
[--C-:B------:R-:W-:Y:S02]  /*0a20*/  PRMT R117, RZ, 0x5410, R15.reuse ;  /* 0x00005410ff757816 */ /* 0x100fe4000000000f */
[----:B------:R-:W-:Y:S01]  /*0a30*/  PRMT R118, RZ, 0x7610, R15 ;  /* 0x00007610ff767816 */ /* 0x000fe2000000000f */
[----:B------:R-:W-:Y:S01]  /*0a40*/  FMUL.FTZ R9, R5, R10 ;  /* 0x0000000a05097220 */ /* 0x000fe20000410000 */
[----:B------:R-:W-:Y:S01]  /*0a50*/  PRMT R11, RZ, 0x7610, R11 ;  /* 0x00007610ff0b7816 */ /* 0x000fe2000000000b */
[----:B------:R-:W-:Y:S01]  /*0a60*/  FFMA.FTZ R56, R8, R139, R56 ;  /* 0x0000008b08387223 */ /* 0x000fe20000010038 */
[----:B------:R-:W-:Y:S01]  /*0a70*/  PRMT R136, RZ, 0x7610, R12 ;  /* 0x00007610ff887816 */ /* 0x000fe2000000000c */
[C---:B------:R-:W-:Y:S01]  /*0a80*/  FADD.FTZ R12, -R147.reuse, R134 ;  /* 0x00000086930c7221 */ /* 0x040fe20000010100 */
[----:B------:R-:W-:Y:S01]  /*0a90*/  PRMT R15, RZ, 0x5410, R121 ;  /* 0x00005410ff0f7816 */ /* 0x000fe20000000079 */
[----:B------:R-:W-:Y:S01]  /*0aa0*/  FADD.FTZ R72, R72, R139 ;  /* 0x0000008b48487221 */ /* 0x000fe20000010000 */
[----:B------:R-:W-:Y:S01]  /*0ab0*/  PRMT R145, RZ, 0x5410, R122 ;  /* 0x00005410ff917816 */ /* 0x000fe2000000007a */
[----:B------:R-:W-:-:S02]  /*0ac0*/  FADD.FTZ R144, -R147, R144 ;  /* 0x0000009093907221 */ /* 0x000fc40000010100 */
[----:B------:R-:W-:Y:S01]  /*0ad0*/  FMUL.FTZ R139, R52, R139 ;  /* 0x0000008b348b7220 */ /* 0x000fe20000410000 */
[----:B------:R-:W-:Y:S01]  /*0ae0*/  PRMT R141, RZ, 0x5410, R13 ;  /* 0x00005410ff8d7816 */ /* 0x000fe2000000000d */
[C---:B------:R-:W-:Y:S01]  /*0af0*/  FADD.FTZ R148, -R147.reuse, R11 ;  /* 0x0000000b93947221 */ /* 0x040fe20000010100 */
[----:B------:R-:W-:Y:S01]  /*0b00*/  PRMT R138, RZ, 0x7610, R13 ;  /* 0x00007610ff8a7816 */ /* 0x000fe2000000000d */
[C---:B------:R-:W-:Y:S01]  /*0b10*/  FADD.FTZ R156, -R147.reuse, R15 ;  /* 0x0000000f939c7221 */ /* 0x040fe20000010100 */
[----:B------:R-:W-:Y:S01]  /*0b20*/  PRMT R13, RZ, 0x5410, R120 ;  /* 0x00005410ff0d7816 */ /* 0x000fe20000000078 */
[----:B------:R-:W-:Y:S02]  /*0b30*/  FADD.FTZ R160, -R147, R145 ;  /* 0x0000009193a07221 */ /* 0x000fe40000010100 */
[----:B------:R-:W-:Y:S02]  /*0b40*/  FMUL.FTZ R10, R5, R12 ;  /* 0x0000000c050a7220 */ /* 0x000fe40000410000 */
[----:B------:R-:W-:-:S02]  /*0b50*/  FFMA.FTZ R57, R9, R136, R57 ;  /* 0x0000008809397223 */ /* 0x000fc40000010039 */
[----:B------:R-:W-:Y:S02]  /*0b60*/  FADD.FTZ R73, R73, R136 ;  /* 0x0000008849497221 */ /* 0x000fe40000010000 */
[----:B------:R-:W-:Y:S02]  /*0b70*/  FMUL.FTZ R15, R5, R144 ;  /* 0x00000090050f7220 */ /* 0x000fe40000410000 */
[----:B------:R-:W-:Y:S02]  /*0b80*/  FMUL.FTZ R136, R53, R136 ;  /* 0x0000008835887220 */ /* 0x000fe40000410000 */
[----:B------:R-:W-:Y:S02]  /*0b90*/  FADD.FTZ R145, RZ, R139 ;  /* 0x0000008bff917221 */ /* 0x000fe40000010000 */
[----:B------:R-:W-:Y:S02]  /*0ba0*/  FFMA.FTZ R144, R8, R139, RZ ;  /* 0x0000008b08907223 */ /* 0x000fe400000100ff */
[----:B------:R-:W-:-:S02]  /*0bb0*/  FADD.FTZ R142, -R147, R137 ;  /* 0x00000089938e7221 */ /* 0x000fc40000010100 */
[C---:B------:R-:W-:Y:S02]  /*0bc0*/  FMUL.FTZ R11, R5.reuse, R14 ;  /* 0x0000000e050b7220 */ /* 0x040fe40000410000 */
[----:B------:R-:W-:Y:S02]  /*0bd0*/  FMUL.FTZ R14, R5, R148 ;  /* 0x00000094050e7220 */ /* 0x000fe40000410000 */
[-C--:B------:R-:W-:Y:S02]  /*0be0*/  FFMA.FTZ R58, R10, R141.reuse, R58 ;  /* 0x0000008d0a3a7223 */ /* 0x080fe4000001003a */
[----:B------:R-:W-:Y:S02]  /*0bf0*/  FADD.FTZ R74, R74, R141 ;  /* 0x0000008d4a4a7221 */ /* 0x000fe40000010000 */
[----:B------:R-:W-:Y:S02]  /*0c00*/  FADD.FTZ R128, -R147, R135 ;  /* 0x0000008793807221 */ /* 0x000fe40000010100 */
[----:B------:R-:W-:-:S02]  /*0c10*/  FMUL.FTZ R141, R54, R141 ;  /* 0x0000008d368d7220 */ /* 0x000fc40000410000 */
[----:B------:R-:W-:Y:S02]  /*0c20*/  FADD.FTZ R148, R145, R136 ;  /* 0x0000008891947221 */ /* 0x000fe40000010000 */
[----:B------:R-:W-:Y:S02]  /*0c30*/  FADD.FTZ R150, -R147, R13 ;  /* 0x0000000d93967221 */ /* 0x000fe40000010100 */
[----:B------:R-:W-:Y:S02]  /*0c40*/  FFMA.FTZ R144, R9, R136, R144 ;  /* 0x0000008809907223 */ /* 0x000fe40000010090 */
[----:B------:R-:W-:Y:S02]  /*0c50*/  FMUL.FTZ R13, R5, R142 ;  /* 0x0000008e050d7220 */ /* 0x000fe40000410000 */
[----:B------:R-:W-:Y:S02]  /*0c60*/  FFMA.FTZ R59, R11, R138, R59 ;  /* 0x0000008a0b3b7223 */ /* 0x000fe4000001003b */
[----:B------:R-:W-:-:S02]  /*0c70*/  FADD.FTZ R75, R75, R138 ;  /* 0x0000008a4b4b7221 */ /* 0x000fc40000010000 */
[-C--:B------:R-:W-:Y:S02]  /*0c80*/  FFMA.FTZ R62, R15, R117.reuse, R62 ;  /* 0x000000750f3e7223 */ /* 0x080fe4000001003e */
[----:B------:R-:W-:Y:S02]  /*0c90*/  FADD.FTZ R78, R78, R117 ;  /* 0x000000754e4e7221 */ /* 0x000fe40000010000 */
[----:B------:R-:W-:Y:S02]  /*0ca0*/  FMUL.FTZ R142, R50, R117 ;  /* 0x00000075328e7220 */ /* 0x000fe40000410000 */
[----:B------:R-:W-:Y:S02]  /*0cb0*/  FMUL.FTZ R12, R5, R128 ;  /* 0x00000080050c7220 */ /* 0x000fe40000410000 */
[----:B------:R-:W-:Y:S02]  /*0cc0*/  FMUL.FTZ R138, R55, R138 ;  /* 0x0000008a378a7220 */ /* 0x000fe40000410000 */
[----:B------:R-:W-:Y:S01]  /*0cd0*/  FADD.FTZ R117, R148, R141 ;  /* 0x0000008d94757221 */ /* 0x000fe20000010000 */
[--C-:B------:R-:W-:Y:S01]  /*0ce0*/  PRMT R146, RZ, 0x5410, R123.reuse ;  /* 0x00005410ff927816 */ /* 0x100fe2000000007b */
[----:B------:R-:W-:Y:S01]  /*0cf0*/  FFMA.FTZ R144, R10, R141, R144 ;  /* 0x0000008d0a907223 */ /* 0x000fe20000010090 */
[----:B------:R-:W-:Y:S01]  /*0d00*/  PRMT R152, RZ, 0x7610, R123 ;  /* 0x00007610ff987816 */ /* 0x000fe2000000007b */
[-C--:B------:R-:W-:Y:S01]  /*0d10*/  FFMA.FTZ R63, R14, R118.reuse, R63 ;  /* 0x000000760e3f7223 */ /* 0x080fe2000001003f */
[----:B------:R-:W-:Y:S01]  /*0d20*/  PRMT R135, RZ, 0x5410, R124 ;  /* 0x00005410ff877816 */ /* 0x000fe2000000007c */
[----:B------:R-:W-:Y:S01]  /*0d30*/  FADD.FTZ R79, R79, R118 ;  /* 0x000000764f4f7221 */ /* 0x000fe20000010000 */
[--C-:B------:R-:W-:Y:S01]  /*0d40*/  PRMT R123, RZ, 0x5410, R125.reuse ;  /* 0x00005410ff7b7816 */ /* 0x100fe2000000007d */
[----:B------:R-:W-:Y:S01]  /*0d50*/  FMUL.FTZ R145, R51, R118 ;  /* 0x0000007633917220 */ /* 0x000fe20000410000 */
[----:B------:R-:W-:Y:S01]  /*0d60*/  PRMT R134, RZ, 0x7610, R125 ;  /* 0x00007610ff867816 */ /* 0x000fe2000000007d */
[----:B------:R-:W-:-:S02]  /*0d70*/  FMUL.FTZ R125, R5, R150 ;  /* 0x00000096057d7220 */ /* 0x000fc40000410000 */
[-C--:B------:R-:W-:Y:S02]  /*0d80*/  FFMA.FTZ R60, R12, R143.reuse, R60 ;  /* 0x0000008f0c3c7223 */ /* 0x080fe4000001003c */
[----:B------:R-:W-:Y:S02]  /*0d90*/  FADD.FTZ R76, R76, R143 ;  /* 0x0000008f4c4c7221 */ /* 0x000fe40000010000 */
[----:B------:R-:W-:Y:S01]  /*0da0*/  FADD.FTZ R118, R117, R138 ;  /* 0x0000008a75767221 */ /* 0x000fe20000010000 */
[----:B------:R-:W-:Y:S01]  /*0db0*/  PRMT R120, RZ, 0x7610, R120 ;  /* 0x00007610ff787816 */ /* 0x000fe20000000078 */
[----:B------:R-:W-:Y:S02]  /*0dc0*/  FMUL.FTZ R143, R48, R143 ;  /* 0x0000008f308f7220 */ /* 0x000fe40000410000 */
[----:B------:R-:W-:Y:S02]  /*0dd0*/  FFMA.FTZ R117, R11, R138, R144 ;  /* 0x0000008a0b757223 */ /* 0x000fe40000010090 */
[----:B------:R-:W-:-:S02]  /*0de0*/  FFMA.FTZ R61, R13, R140, R61 ;  /* 0x0000008c0d3d7223 */ /* 0x000fc4000001003d */
[----:B------:R-:W-:Y:S02]  /*0df0*/  FADD.FTZ R77, R77, R140 ;  /* 0x0000008c4d4d7221 */ /* 0x000fe40000010000 */
[-C--:B------:R-:W-:Y:S02]  /*0e00*/  FFMA.FTZ R64, R125, R135.reuse, R64 ;  /* 0x000000877d407223 */ /* 0x080fe40000010040 */
[----:B------:R-:W-:Y:S02]  /*0e10*/  FADD.FTZ R80, R80, R135 ;  /* 0x0000008750507221 */ /* 0x000fe40000010000 */
[----:B------:R-:W-:Y:S02]  /*0e20*/  FMUL.FTZ R144, R44, R135 ;  /* 0x000000872c907220 */ /* 0x000fe40000410000 */
[----:B------:R-:W-:Y:S02]  /*0e30*/  FMUL.FTZ R140, R49, R140 ;  /* 0x0000008c318c7220 */ /* 0x000fe40000410000 */
[----:B------:R-:W-:-:S02]  /*0e40*/  FADD.FTZ R135, R118, R143 ;  /* 0x0000008f76877221 */ /* 0x000fc40000010000 */
[----:B------:R-:W-:Y:S02]  /*0e50*/  FFMA.FTZ R117, R12, R143, R117 ;  /* 0x0000008f0c757223 */ /* 0x000fe40000010075 */
[C---:B------:R-:W-:Y:S01]  /*0e60*/  FADD.FTZ R154, -R147.reuse, R120 ;  /* 0x00000078939a7221 */ /* 0x040fe20000010100 */
[----:B------:R-:W-:Y:S01]  /*0e70*/  PRMT R121, RZ, 0x7610, R121 ;  /* 0x00007610ff797816 */ /* 0x000fe20000000079 */
[----:B------:R-:W-:Y:S01]  /*0e80*/  FADD.FTZ R164, -R147, R146 ;  /* 0x0000009293a47221 */ /* 0x000fe20000010100 */
[----:B------:R-:W-:Y:S01]  /*0e90*/  PRMT R122, RZ, 0x7610, R122 ;  /* 0x00007610ff7a7816 */ /* 0x000fe2000000007a */
[----:B------:R-:W-:Y:S01]  /*0ea0*/  FADD.FTZ R135, R135, R140 ;  /* 0x0000008c87877221 */ /* 0x000fe20000010000 */
[----:B------:R-:W-:Y:S01]  /*0eb0*/  PRMT R146, RZ, 0x7610, R124 ;  /* 0x00007610ff927816 */ /* 0x000fe2000000007c */
[----:B------:R-:W-:Y:S01]  /*0ec0*/  FFMA.FTZ R117, R13, R140, R117 ;  /* 0x0000008c0d757223 */ /* 0x000fe20000010075 */
[--C-:B------:R-:W-:Y:S01]  /*0ed0*/  PRMT R119, RZ, 0x5410, R127.reuse ;  /* 0x00005410ff777816 */ /* 0x100fe2000000007f */
[C---:B------:R-:W-:Y:S01]  /*0ee0*/  FMUL.FTZ R124, R5.reuse, R154 ;  /* 0x0000009a057c7220 */ /* 0x040fe20000410000 */
[----:B------:R-:W-:Y:S01]  /*0ef0*/  PRMT R120, RZ, 0x7610, R127 ;  /* 0x00007610ff787816 */ /* 0x000fe2000000007f */
[----:B------:R-:W-:-:S02]  /*0f00*/  FMUL.FTZ R127, R5, R156 ;  /* 0x0000009c057f7220 */ /* 0x000fc40000410000 */
[----:B------:R-:W-:Y:S02]  /*0f10*/  FADD.FTZ R118, R135, R142 ;  /* 0x0000008e87767221 */ /* 0x000fe40000010000 */
[----:B------:R-:W-:Y:S02]  /*0f20*/  FFMA.FTZ R117, R15, R142, R117 ;  /* 0x0000008e0f757223 */ /* 0x000fe40000010075 */
[C---:B------:R-:W-:Y:S02]  /*0f30*/  FADD.FTZ R158, -R147.reuse, R121 ;  /* 0x00000079939e7221 */ /* 0x040fe40000010100 */
[C---:B------:R-:W-:Y:S02]  /*0f40*/  FADD.FTZ R162, -R147.reuse, R122 ;  /* 0x0000007a93a27221 */ /* 0x040fe40000010100 */
[----:B------:R-:W-:Y:S02]  /*0f50*/  FADD.FTZ R152, -R147, R152 ;  /* 0x0000009893987221 */ /* 0x000fe40000010100 */
[----:B------:R-:W-:-:S02]  /*0f60*/  FFMA.FTZ R65, R124, R146, R65 ;  /* 0x000000927c417223 */ /* 0x000fc40000010041 */
[----:B------:R-:W-:Y:S02]  /*0f70*/  FADD.FTZ R81, R81, R146 ;  /* 0x0000009251517221 */ /* 0x000fe40000010000 */
[----:B------:R-:W-:Y:S02]  /*0f80*/  FMUL.FTZ R147, R45, R146 ;  /* 0x000000922d937220 */ /* 0x000fe40000410000 */
        /* <DEDUP_REMOVED lines=26> */
[-C--:B------:R-:W-:Y:S02]  /*1130*/  FFMA.FTZ R70, R137, R119.reuse, R70 ;  /* 0x0000007789467223 */ /* 0x080fe40000010046 */
[----:B------:R-:W-:Y:S02]  /*1140*/  FADD.FTZ R86, R86, R119 ;  /* 0x0000007756567221 */ /* 0x000fe40000010000 */
[----:B------:R-:W-:Y:S02]  /*1150*/  FMUL.FTZ R150, R42, R119 ;  /* 0x000000772a967220 */ /* 0x000fe40000410000 */
[----:B------:R-:W-:Y:S02]  /*1160*/  FADD.FTZ R119, R118, R151 ;  /* 0x0000009776777221 */ /* 0x000fe40000010000 */
[----:B------:R-:W-:-:S02]  /*1170*/  FFMA.FTZ R117, R128, R151, R117 ;  /* 0x0000009780757223 */ /* 0x000fc40000010075 */
[----:B------:R-:W-:Y:S02]  /*1180*/  FMUL.FTZ R152, R5, R152 ;  /* 0x0000009805987220 */ /* 0x000fe40000410000 */
[----:B------:R-:W-:Y:S02]  /*1190*/  FMUL.FTZ R153, R43, R120 ;  /* 0x000000782b997220 */ /* 0x000fe40000410000 */
[----:B------:R-:W-:Y:S02]  /*11a0*/  FADD.FTZ R118, R119, R150 ;  /* 0x0000009677767221 */ /* 0x000fe40000010000 */
[----:B------:R-:W-:Y:S02]  /*11b0*/  FFMA.FTZ R117, R137, R150, R117 ;  /* 0x0000009689757223 */ /* 0x000fe40000010075 */
[----:B------:R-:W-:Y:S02]  /*11c0*/  FFMA.FTZ R67, R126, R134, R67 ;  /* 0x000000867e437223 */ /* 0x000fe40000010043 */
[----:B------:R-:W-:-:S02]  /*11d0*/  FADD.FTZ R83, R83, R134 ;  /* 0x0000008653537221 */ /* 0x000fc40000010000 */
[----:B------:R-:W-:Y:S02]  /*11e0*/  FFMA.FTZ R69, R128, R122, R69 ;  /* 0x0000007a80457223 */ /* 0x000fe40000010045 */
[----:B------:R-:W-:Y:S02]  /*11f0*/  FADD.FTZ R85, R85, R122 ;  /* 0x0000007a55557221 */ /* 0x000fe40000010000 */
[----:B------:R-:W-:Y:S02]  /*1200*/  FFMA.FTZ R71, R152, R120, R71 ;  /* 0x0000007898477223 */ /* 0x000fe40000010047 */
[----:B------:R-:W-:Y:S02]  /*1210*/  FADD.FTZ R87, R87, R120 ;  /* 0x0000007857577221 */ /* 0x000fe40000010000 */
[----:B------:R-:W-:Y:S02]  /*1220*/  FADD.FTZ R154, R118, R153 ;  /* 0x00000099769a7221 */ /* 0x000fe40000010000 */
[----:B------:R-:W-:-:S02]  /*1230*/  FFMA.FTZ R155, R152, R153, R117 ;  /* 0x00000099989b7223 */ /* 0x000fc40000010075 */
.L_x_2153:
[----:B0-----:R-:W-:Y:S05]  /*1240*/  BSYNC B0 ;  /* 0x0000000000007941 */ /* 0x001fea0003800000 */
.L_x_2151:
[----:B------:R-:W-:Y:S01]  /*1250*/  LOP3.LUT P3, RZ, R4, 0xff, RZ, 0xc0, !PT ;  /* 0x000000ff04ff7812 */ /* 0x000fe2000786c0ff */
[----:B-----5:R-:W-:Y:S01]  /*1260*/  IMAD.MOV.U32 R118, RZ, RZ, R132 ;  /* 0x000000ffff767224 */ /* 0x020fe200078e0084 */
[----:B------:R-:W-:-:S02]  /*1270*/  SHF.R.U32.HI R117, RZ, 0x5, R0 ;  /* 0x00000005ff757819 */ /* 0x000fc40000011600 */
[----:B------:R-:W-:Y:S02]  /*1280*/  MOV R119, R130 ;  /* 0x0000008200777202 */ /* 0x000fe40000000f00 */
[----:B------:R-:W-:Y:S02]  /*1290*/  LOP3.LUT R158, R117, 0x7fffffc, RZ, 0xc0, !PT ;  /* 0x07fffffc759e7812 */ /* 0x000fe400078ec0ff */
[----:B------:R-:W-:Y:S02]  /*12a0*/  LOP3.LUT P0, RZ, R0, 0x1f, RZ, 0xc0, !PT ;  /* 0x0000001f00ff7812 */ /* 0x000fe4000780c0ff */
[----:B------:R-:W-:Y:S02]  /*12b0*/  PRMT R159, R118, 0x7610, R159 ;  /* 0x00007610769f7816 */ /* 0x000fe4000000009f */
[----:B------:R-:W-:Y:S02]  /*12c0*/  PRMT R156, R119, 0x7610, R156 ;  /* 0x00007610779c7816 */ /* 0x000fe4000000009c */
[----:B------:R-:W-:Y:S01]  /*12d0*/  @!P3 IADD3 R158, R158, 0x4, RZ ;  /* 0x000000049e9eb810 */ /* 0x000fe20007ffe0ff */
[----:B------:R-:W-:Y:S05]  /*12e0*/  BRA.DIV ~URZ, `(.L_x_2154) ;  /* 0x000024827f007947 */ /* 0x000fea000b800000 */
[----:B------:R0:W1:Y:S02]  /*12f0*/  SHFL.DOWN PT, R135, R154, 0x10, 0x1f ;  /* 0x0a001f009a877f89 */ /* 0x00006400000e0000 */
.L_x_2239:
        /* <DEDUP_REMOVED lines=18> */
.L_x_2240:
[----:B------:R-:W-:Y:S01]  /*1420*/  ISETP.GE.AND P3, PT, R116, 0x1, PT ;  /* 0x000000017400780c */ /* 0x000fe20003f66270 */
[----:B0-2---:R-:W-:Y:S01]  /*1430*/  FADD.FTZ R134, R155, R134 ;  /* 0x000000869b867221 */ /* 0x005fe20000010000 */
[----:B------:R-:W-:Y:S01]  /*1440*/  @!P0 LOP3.LUT R117, R117, 0x3, RZ, 0xc0, !PT ;  /* 0x0000000375758812 */ /* 0x000fe200078ec0ff */
[----:B-1----:R-:W-:Y:S01]  /*1450*/  FADD.FTZ R135, R118, R135 ;  /* 0x0000008776877221 */ /* 0x002fe20000010000 */
[----:B------:R-:W-:Y:S01]  /*1460*/  WARPSYNC 0xffffffff ;  /* 0xffffffff00007948 */ /* 0x000fe20003800000 */
[----:B------:R-:W-:Y:S02]  /*1470*/  HFMA2.MMA R157, -RZ, RZ, 0, 0 ;  /* 0x00000000ff9d7435 */ /* 0x000fe400000001ff */
[----:B------:R-:W-:-:S05]  /*1480*/  @!P0 IMAD.IADD R160, R158, 0x1, R117 ;  /* 0x000000019ea08824 */ /* 0x000fca00078e0275 */
[----:B------:R-:W-:Y:S01]  /*1490*/  @!P0 STS.64 [R160.X8+0x2000], R134 ;  /* 0x00200086a0008388 */ /* 0x000fe20000008a00 */
[----:B------:R-:W-:Y:S02]  /*14a0*/  @P3 IADD3 R116, R116, -0x1, RZ ;  /* 0xffffffff74743810 */ /* 0x000fe40007ffe0ff */
[----:B------:R-:W-:Y:S01]  /*14b0*/  @P3 MOV R154, 0x10 ;  /* 0x00000010009a3802 */ /* 0x000fe20000000f00 */
[----:B------:R-:W-:Y:S02]  /*14c0*/  BAR.SYNC.DEFER_BLOCKING 0x0 ;  /* 0x0000000000007b1d */ /* 0x000fe40000010000 */
[----:B------:R-:W-:-:S05]  /*14d0*/  @P3 IMAD R116, R116, c[0x0][0x168], RZ ;  /* 0x00005a0074743a24 */ /* 0x000fca00078e02ff */
[----:B------:R-:W-:-:S04]  /*14e0*/  @P3 SHF.R.S32.HI R119, RZ, 0x1f, R116 ;  /* 0x0000001fff773819 */ /* 0x000fc80000011474 */
[----:B------:R-:W-:Y:S02]  /*14f0*/  @P3 LEA.HI R119, R119, R116, RZ, 0x3 ;  /* 0x0000007477773211 */ /* 0x000fe400078f18ff */
[----:B------:R-:W-:-:S04]  /*1500*/  @P3 LOP3.LUT R116, R0, 0x7f, RZ, 0xc0, !PT ;  /* 0x0000007f00743812 */ /* 0x000fc800078ec0ff */
[----:B------:R-:W-:-:S05]  /*1510*/  @P3 LEA.HI.SX32 R157, R119, R116, 0x1d ;  /* 0x00000074779d3211 */ /* 0x000fca00078feaff */
[----:B------:R-:W-:Y:S01]  /*1520*/  @P3 IMAD.WIDE.U32 R154, R157, R154, c[0x0][0x170] ;  /* 0x00005c009d9a3625 */ /* 0x000fe200078e009a */
[----:B------:R-:W0:Y:S04]  /*1530*/  LDS.128 R116, [R158.X8+0x2000] ;  /* 0x002000009e747984 */ /* 0x000e280000008c00 */
[----:B------:R1:W5:Y:S01]  /*1540*/  @P3 LDG.E.128 R104, [R154.64] ;  /* 0x000000049a683981 */ /* 0x000362000c1e1d00 */
[----:B------:R-:W-:Y:S03]  /*1550*/  BSSY B0, `(.L_x_2156) ;  /* 0x0000020000007945 */ /* 0x000fe60003800000 */
[----:B------:R-:W2:Y:S01]  /*1560*/  LDS.128 R120, [R158.X8+0x2010] ;  /* 0x002010009e787984 */ /* 0x000ea20000008c00 */
[----:B0-----:R-:W-:-:S02]  /*1570*/  FADD.FTZ R161, RZ, R116 ;  /* 0x00000074ffa17221 */ /* 0x001fc40000010000 */
        /* <DEDUP_REMOVED lines=16> */
[----:B------:R-:W-:Y:S01]  /*1680*/  PRMT R116, RZ, 0x5410, R20 ;  /* 0x00005410ff747816 */ /* 0x000fe20000000014 */
[----:B------:R-:W-:Y:S05]  /*1690*/  BRA `(.L_x_2158) ;  /* 0x000000b000007947 */ /* 0x000fea0003800000 */
.L_x_2157:
        /* <DEDUP_REMOVED lines=11> */
.L_x_2158:
[----:B------:R-:W-:Y:S05]  /*1750*/  BSYNC B0 ;  /* 0x0000000000007941 */ /* 0x000fea0003800000 */
.L_x_2156:
[----:B------:R-:W-:Y:S01]  /*1760*/  ISETP.NE.U32.AND P0, PT, RZ, c[0x0][0x258], PT ;  /* 0x00009600ff007a0c */ /* 0x000fe20003f05070 */
[----:B------:R-:W-:Y:S03]  /*1770*/  BSSY B0, `(.L_x_2159) ;  /* 0x000000e000007945 */ /* 0x000fe60003800000 */
[----:B------:R-:W-:Y:S01]  /*1780*/  ISETP.NE.AND.EX P0, PT, RZ, c[0x0][0x25c], PT, P0 ;  /* 0x00009700ff007a0c */ /* 0x000fe20003f05300 */
[----:B------:R-:W-:Y:S07]  /*1790*/  @!P3 BRA `(.L_x_2160) ;  /* 0x000000b00000b947 */ /* 0x000fee0003800000 */
[----:B------:R-:W-:Y:S01]  /*17a0*/  LOP3.LUT P5, RZ, R159, 0xff, RZ, 0xc0, !PT ;  /* 0x000000ff9fff7812 */ /* 0x000fe200078ac0ff */
[----:B------:R-:W-:Y:S02]  /*17b0*/  FMUL.FTZ R117, R116, c[0x0][0x1ec] ;  /* 0x00007b0074757a20 */ /* 0x000fe40000410000 */
[----:B------:R-:W-:Y:S02]  /*17c0*/  IMAD.MOV.U32 R119, RZ, RZ, RZ ;  /* 0x000000ffff777224 */ /* 0x000fe400078e00ff */
[----:B------:R-:W-:-:S08]  /*17d0*/  FMUL.FTZ R118, R117, c[0x0][0x1e8] ;  /* 0x00007a0075767a20 */ /* 0x000fd00000410000 */
[----:B-----5:R-:W-:-:S05]  /*17e0*/  @P5 PRMT R117, RZ, 0x5410, R104 ;  /* 0x00005410ff755816 */ /* 0x020fca0000000068 */
[----:B------:R-:W-:Y:S02]  /*17f0*/  @P5 FMUL.FTZ R119, R118, R117 ;  /* 0x0000007576775220 */ /* 0x000fe40000410000 */
[----:B------:R-:W-:Y:S02]  /*1800*/  FMUL.FTZ R117, R36, R118 ;  /* 0x0000007624757220 */ /* 0x000fe40000410000 */
[----:B------:R-:W-:-:S03]  /*1810*/  FADD.FTZ R100, R100, R119 ;  /* 0x0000007764647221 */ /* 0x000fc60000010000 */
[----:B------:R-:W-:-:S04]  /*1820*/  FSEL R117, R117, RZ, P5 ;  /* 0x000000ff75757208 */ /* 0x000fc80002800000 */
[----:B------:R-:W-:-:S04]  /*1830*/  F2FP.BF16.PACK_AB R117, RZ, R117 ;  /* 0x00000075ff75723e */ /* 0x000fc800000010ff */
[----:B------:R-:W-:Y:S02]  /*1840*/  PRMT R108, R117, 0x7610, R108 ;  /* 0x00007610756c7816 */ /* 0x000fe4000000006c */
.L_x_2160:
[----:B------:R-:W-:Y:S05]  /*1850*/  BSYNC B0 ;  /* 0x0000000000007941 */ /* 0x000fea0003800000 */
.L_x_2159:
[----:B------:R-:W-:Y:S01]  /*1860*/  @P0 F2FP.BF16.PACK_AB R116, RZ, R116 ;  /* 0x00000074ff74023e */ /* 0x000fe200000010ff */
[----:B------:R-:W-:Y:S03]  /*1870*/  BSSY B0, `(.L_x_2161) ;  /* 0x000000e000007945 */ /* 0x000fe60003800000 */
[----:B------:R-:W-:Y:S01]  /*1880*/  @P0 PRMT R112, R116, 0x7610, R112 ;  /* 0x0000761074700816 */ /* 0x000fe20000000070 */
[----:B------:R-:W-:Y:S05]  /*1890*/  @P2 BRA `(.L_x_2162) ;  /* 0x0000004000002947 */ /* 0x000fea0003800000 */
[----:B------:R-:W-:Y:S01]  /*18a0*/  HFMA2.MMA R116, -RZ, RZ, 0, 0 ;  /* 0x00000000ff747435 */ /* 0x000fe200000001ff */
[----:B------:R-:W-:Y:S05]  /*18b0*/  @!P4 BRA `(.L_x_2163) ;  /* 0x000000900000c947 */ /* 0x000fea0003800000 */
[----:B------:R-:W-:Y:S01]  /*18c0*/  PRMT R116, RZ, 0x7610, R20 ;  /* 0x00007610ff747816 */ /* 0x000fe20000000014 */
[----:B------:R-:W-:Y:S05]  /*18d0*/  BRA `(.L_x_2163) ;  /* 0x0000007000007947 */ /* 0x000fea0003800000 */
.L_x_2162:
[----:B------:R-:W-:-:S04]  /*18e0*/  ISETP.NE.AND P5, PT, R3, RZ, PT ;  /* 0x000000ff0300720c */ /* 0x000fc80003fa5270 */
[----:B------:R-:W-:-:S05]  /*18f0*/  FSEL R116, R120, RZ, !P5 ;  /* 0x000000ff78747208 */ /* 0x000fca0006800000 */
[----:B------:R-:W-:-:S04]  /*1900*/  FFMA.FTZ R117, R9, R121, R116 ;  /* 0x0000007909757223 */ /* 0x000fc80000010074 */
[----:B------:R-:W-:Y:S01]  /*1910*/  FADD.FTZ R116, R136, -R117 ;  /* 0x8000007588747221 */ /* 0x000fe20000010000 */
[----:B------:R-:W-:-:S03]  /*1920*/  @P4 PRMT R117, RZ, 0x7610, R20 ;  /* 0x00007610ff754816 */ /* 0x000fc60000000014 */
[----:B------:R-:W-:-:S04]  /*1930*/  FMUL.FTZ R116, R5, R116 ;  /* 0x0000007405747220 */ /* 0x000fc80000410000 */
[----:B------:R-:W-:Y:S02]  /*1940*/  @P4 FADD.FTZ R116, R116, R117 ;  /* 0x0000007574744221 */ /* 0x000fe40000010000 */
.L_x_2163:
[----:B------:R-:W-:Y:S05]  /*1950*/  BSYNC B0 ;  /* 0x0000000000007941 */ /* 0x000fea0003800000 */
.L_x_2161:
[----:B------:R-:W-:Y:S01]  /*1960*/  BSSY B0, `(.L_x_2164) ;  /* 0x000000e000007945 */ /* 0x000fe20003800000 */
[----:B------:R-:W-:Y:S01]  /*1970*/  @P0 F2FP.BF16.PACK_AB R117, RZ, R116 ;  /* 0x00000074ff75023e */ /* 0x000fe200000010ff */
[----:B------:R-:W-:Y:S05]  /*1980*/  @!P3 BRA `(.L_x_2165) ;  /* 0x000000b00000b947 */ /* 0x000fea0003800000 */
[----:B------:R-:W-:Y:S01]  /*1990*/  LOP3.LUT P5, RZ, R132, 0xff00, RZ, 0xc0, !PT ;  /* 0x0000ff0084ff7812 */ /* 0x000fe200078ac0ff */
[----:B------:R-:W-:Y:S01]  /*19a0*/  FMUL.FTZ R116, R116, c[0x0][0x1ec] ;  /* 0x00007b0074747a20 */ /* 0x000fe20000410000 */
[----:B------:R-:W-:-:S03]  /*19b0*/  MOV R118, RZ ;  /* 0x000000ff00767202 */ /* 0x000fc60000000f00 */
        /* <DEDUP_REMOVED lines=8> */
.L_x_2165:
[----:B------:R-:W-:Y:S05]  /*1a40*/  BSYNC B0 ;  /* 0x0000000000007941 */ /* 0x000fea0003800000 */
.L_x_2164:
[----:B------:R-:W-:Y:S01]  /*1a50*/  BSSY B0, `(.L_x_2166) ;  /* 0x000000e000007945 */ /* 0x000fe20003800000 */
[----:B------:R-:W-:Y:S01]  /*1a60*/  @P0 PRMT R112, R112, 0x5410, R117 ;  /* 0x0000541070700816 */ /* 0x000fe20000000075 */
[----:B------:R-:W-:Y:S05]  /*1a70*/  @P2 BRA `(.L_x_2167) ;  /* 0x0000004000002947 */ /* 0x000fea0003800000 */
[----:B------:R-:W-:Y:S01]  /*1a80*/  IMAD.MOV.U32 R116, RZ, RZ, RZ ;  /* 0x000000ffff747224 */ /* 0x000fe200078e00ff */
[----:B------:R-:W-:Y:S05]  /*1a90*/  @!P4 BRA `(.L_x_2168) ;  /* 0x000000900000c947 */ /* 0x000fea0003800000 */
[----:B------:R-:W-:Y:S01]  /*1aa0*/  PRMT R116, RZ, 0x5410, R21 ;  /* 0x00005410ff747816 */ /* 0x000fe20000000015 */
[----:B------:R-:W-:Y:S05]  /*1ab0*/  BRA `(.L_x_2168) ;  /* 0x0000007000007947 */ /* 0x000fea0003800000 */
.L_x_2167:
[----:B------:R-:W-:Y:S02]  /*1ac0*/  ISETP.NE.AND P5, PT, R3, RZ, PT ;  /* 0x000000ff0300720c */ /* 0x000fe40003fa5270 */
[----:B------:R-:W-:Y:S02]  /*1ad0*/  @P4 PRMT R117, RZ, 0x5410, R21 ;  /* 0x00005410ff754816 */ /* 0x000fe40000000015 */
[----:B------:R-:W-:-:S05]  /*1ae0*/  FSEL R116, R120, RZ, !P5 ;  /* 0x000000ff78747208 */ /* 0x000fca0006800000 */
[----:B------:R-:W-:-:S04]  /*1af0*/  FFMA.FTZ R116, R10, R121, R116 ;  /* 0x000000790a747223 */ /* 0x000fc80000010074 */
[----:B------:R-:W-:-:S04]  /*1b00*/  FADD.FTZ R116, R141, -R116 ;  /* 0x800000748d747221 */ /* 0x000fc80000010000 */
[----:B------:R-:W-:-:S04]  /*1b10*/  FMUL.FTZ R116, R5, R116 ;  /* 0x0000007405747220 */ /* 0x000fc80000410000 */
[----:B------:R-:W-:Y:S02]  /*1b20*/  @P4 FADD.FTZ R116, R116, R117 ;  /* 0x0000007574744221 */ /* 0x000fe40000010000 */
.L_x_2168:
[----:B------:R-:W-:Y:S05]  /*1b30*/  BSYNC B0 ;  /* 0x0000000000007941 */ /* 0x000fea0003800000 */
.L_x_2166:
[----:B------:R-:W-:Y:S01]  /*1b40*/  BSSY B0, `(.L_x_2169) ;  /* 0x000000e000007945 */ /* 0x000fe20003800000 */
[----:B------:R-:W-:Y:S01]  /*1b50*/  @P0 F2FP.BF16.PACK_AB R117, RZ, R116 ;  /* 0x00000074ff75023e */ /* 0x000fe200000010ff */
[----:B------:R-:W-:Y:S05]  /*1b60*/  @!P3 BRA `(.L_x_2170) ;  /* 0x000000b00000b947 */ /* 0x000fea0003800000 */
[----:B------:R-:W-:Y:S01]  /*1b70*/  LOP3.LUT P5, RZ, R132, 0xff0000, RZ, 0xc0, !PT ;  /* 0x00ff000084ff7812 */ /* 0x000fe200078ac0ff */
[----:B------:R-:W-:Y:S01]  /*1b80*/  FMUL.FTZ R116, R116, c[0x0][0x1ec] ;  /* 0x00007b0074747a20 */ /* 0x000fe20000410000 */
[----:B------:R-:W-:-:S03]  /*1b90*/  HFMA2.MMA R119, -RZ, RZ, 0, 0 ;  /* 0x00000000ff777435 */ /* 0x000fc600000001ff */
        /* <DEDUP_REMOVED lines=8> */
.L_x_2170:
[----:B------:R-:W-:Y:S05]  /*1c20*/  BSYNC B0 ;  /* 0x0000000000007941 */ /* 0x000fea0003800000 */
.L_x_2169:
[----:B------:R-:W-:Y:S01]  /*1c30*/  BSSY B0, `(.L_x_2171) ;  /* 0x000000e000007945 */ /* 0x000fe20003800000 */
[----:B------:R-:W-:Y:S01]  /*1c40*/  @P0 PRMT R113, R117, 0x7610, R113 ;  /* 0x0000761075710816 */ /* 0x000fe20000000071 */
[----:B------:R-:W-:Y:S05]  /*1c50*/  @P2 BRA `(.L_x_2172) ;  /* 0x0000004000002947 */ /* 0x000fea0003800000 */
[----:B------:R-:W-:Y:S01]  /*1c60*/  MOV R116, RZ ;  /* 0x000000ff00747202 */ /* 0x000fe20000000f00 */
[----:B------:R-:W-:Y:S05]  /*1c70*/  @!P4 BRA `(.L_x_2173) ;  /* 0x000000900000c947 */ /* 0x000fea0003800000 */
[----:B------:R-:W-:Y:S01]  /*1c80*/  PRMT R116, RZ, 0x7610, R21 ;  /* 0x00007610ff747816 */ /* 0x000fe20000000015 */
[----:B------:R-:W-:Y:S05]  /*1c90*/  BRA `(.L_x_2173) ;  /* 0x0000007000007947 */ /* 0x000fea0003800000 */
.L_x_2172:
[----:B------:R-:W-:-:S04]  /*1ca0*/  ISETP.NE.AND P5, PT, R3, RZ, PT ;  /* 0x000000ff0300720c */ /* 0x000fc80003fa5270 */
[----:B------:R-:W-:-:S05]  /*1cb0*/  FSEL R116, R120, RZ, !P5 ;  /* 0x000000ff78747208 */ /* 0x000fca0006800000 */
[----:B------:R-:W-:-:S04]  /*1cc0*/  FFMA.FTZ R117, R11, R121, R116 ;  /* 0x000000790b757223 */ /* 0x000fc80000010074 */
[----:B------:R-:W-:Y:S01]  /*1cd0*/  FADD.FTZ R116, R138, -R117 ;  /* 0x800000758a747221 */ /* 0x000fe20000010000 */
[----:B------:R-:W-:-:S03]  /*1ce0*/  @P4 PRMT R117, RZ, 0x7610, R21 ;  /* 0x00007610ff754816 */ /* 0x000fc60000000015 */
[----:B------:R-:W-:-:S04]  /*1cf0*/  FMUL.FTZ R116, R5, R116 ;  /* 0x0000007405747220 */ /* 0x000fc80000410000 */
[----:B------:R-:W-:Y:S02]  /*1d00*/  @P4 FADD.FTZ R116, R116, R117 ;  /* 0x0000007574744221 */ /* 0x000fe40000010000 */
.L_x_2173:
[----:B------:R-:W-:Y:S05]  /*1d10*/  BSYNC B0 ;  /* 0x0000000000007941 */ /* 0x000fea0003800000 */
.L_x_2171:
[----:B------:R-:W-:Y:S01]  /*1d20*/  BSSY B0, `(.L_x_2174) ;  /* 0x000000e000007945 */ /* 0x000fe20003800000 */
[----:B------:R-:W-:Y:S01]  /*1d30*/  @P0 F2FP.BF16.PACK_AB R117, RZ, R116 ;  /* 0x00000074ff75023e */ /* 0x000fe200000010ff */
[----:B------:R-:W-:Y:S05]  /*1d40*/  @!P3 BRA `(.L_x_2175) ;  /* 0x000000b00000b947 */ /* 0x000fea0003800000 */
        /* <DEDUP_REMOVED lines=11> */
.L_x_2175:
[----:B------:R-:W-:Y:S05]  /*1e00*/  BSYNC B0 ;  /* 0x0000000000007941 */ /* 0x000fea0003800000 */
.L_x_2174:
[----:B------:R-:W-:Y:S01]  /*1e10*/  BSSY B0, `(.L_x_2176) ;  /* 0x000000e000007945 */ /* 0x000fe20003800000 */
[----:B------:R-:W-:Y:S01]  /*1e20*/  @P0 PRMT R113, R113, 0x5410, R117 ;  /* 0x0000541071710816 */ /* 0x000fe20000000075 */
[----:B------:R-:W-:Y:S05]  /*1e30*/  @P2 BRA `(.L_x_2177) ;  /* 0x0000004000002947 */ /* 0x000fea0003800000 */
[----:B------:R-:W-:Y:S01]  /*1e40*/  HFMA2.MMA R116, -RZ, RZ, 0, 0 ;  /* 0x00000000ff747435 */ /* 0x000fe200000001ff */
[----:B------:R-:W-:Y:S05]  /*1e50*/  @!P4 BRA `(.L_x_2178) ;  /* 0x000000900000c947 */ /* 0x000fea0003800000 */
[----:B------:R-:W-:Y:S01]  /*1e60*/  PRMT R116, RZ, 0x5410, R22 ;  /* 0x00005410ff747816 */ /* 0x000fe20000000016 */
[----:B------:R-:W-:Y:S05]  /*1e70*/  BRA `(.L_x_2178) ;  /* 0x0000007000007947 */ /* 0x000fea0003800000 */
.L_x_2177:
[----:B------:R-:W-:Y:S02]  /*1e80*/  ISETP.NE.AND P5, PT, R3, RZ, PT ;  /* 0x000000ff0300720c */ /* 0x000fe40003fa5270 */
[----:B------:R-:W-:Y:S02]  /*1e90*/  @P4 PRMT R117, RZ, 0x5410, R22 ;  /* 0x00005410ff754816 */ /* 0x000fe40000000016 */
[----:B------:R-:W-:-:S05]  /*1ea0*/  FSEL R116, R120, RZ, !P5 ;  /* 0x000000ff78747208 */ /* 0x000fca0006800000 */
[----:B------:R-:W-:-:S04]  /*1eb0*/  FFMA.FTZ R116, R12, R121, R116 ;  /* 0x000000790c747223 */ /* 0x000fc80000010074 */
[----:B------:R-:W-:-:S04]  /*1ec0*/  FADD.FTZ R116, R143, -R116 ;  /* 0x800000748f747221 */ /* 0x000fc80000010000 */
[----:B------:R-:W-:-:S04]  /*1ed0*/  FMUL.FTZ R116, R5, R116 ;  /* 0x0000007405747220 */ /* 0x000fc80000410000 */
[----:B------:R-:W-:Y:S02]  /*1ee0*/  @P4 FADD.FTZ R116, R116, R117 ;  /* 0x0000007574744221 */ /* 0x000fe40000010000 */
.L_x_2178:
[----:B------:R-:W-:Y:S05]  /*1ef0*/  BSYNC B0 ;  /* 0x0000000000007941 */ /* 0x000fea0003800000 */
.L_x_2176:
        /* <DEDUP_REMOVED lines=14> */
.L_x_2180:
[----:B------:R-:W-:Y:S05]  /*1fe0*/  BSYNC B0 ;  /* 0x0000000000007941 */ /* 0x000fea0003800000 */
.L_x_2179:
[----:B------:R-:W-:Y:S01]  /*1ff0*/  BSSY B0, `(.L_x_2181) ;  /* 0x000000e000007945 */ /* 0x000fe20003800000 */
[----:B------:R-:W-:Y:S01]  /*2000*/  @P0 PRMT R114, R117, 0x7610, R114 ;  /* 0x0000761075720816 */ /* 0x000fe20000000072 */
[----:B------:R-:W-:Y:S05]  /*2010*/  @P2 BRA `(.L_x_2182) ;  /* 0x0000004000002947 */ /* 0x000fea0003800000 */
[----:B------:R-:W-:Y:S01]  /*2020*/  IMAD.MOV.U32 R116, RZ, RZ, RZ ;  /* 0x000000ffff747224 */ /* 0x000fe200078e00ff */
[----:B------:R-:W-:Y:S05]  /*2030*/  @!P4 BRA `(.L_x_2183) ;  /* 0x000000900000c947 */ /* 0x000fea0003800000 */
[----:B------:R-:W-:Y:S01]  /*2040*/  PRMT R116, RZ, 0x7610, R22 ;  /* 0x00007610ff747816 */ /* 0x000fe20000000016 */
[----:B------:R-:W-:Y:S05]  /*2050*/  BRA `(.L_x_2183) ;  /* 0x0000007000007947 */ /* 0x000fea0003800000 */
.L_x_2182:
[----:B------:R-:W-:-:S04]  /*2060*/  ISETP.NE.AND P5, PT, R3, RZ, PT ;  /* 0x000000ff0300720c */ /* 0x000fc80003fa5270 */
[----:B------:R-:W-:-:S05]  /*2070*/  FSEL R116, R120, RZ, !P5 ;  /* 0x000000ff78747208 */ /* 0x000fca0006800000 */
[----:B------:R-:W-:-:S04]  /*2080*/  FFMA.FTZ R117, R13, R121, R116 ;  /* 0x000000790d757223 */ /* 0x000fc80000010074 */
[----:B------:R-:W-:Y:S01]  /*2090*/  FADD.FTZ R116, R140, -R117 ;  /* 0x800000758c747221 */ /* 0x000fe20000010000 */
[----:B------:R-:W-:-:S03]  /*20a0*/  @P4 PRMT R117, RZ, 0x7610, R22 ;  /* 0x00007610ff754816 */ /* 0x000fc60000000016 */
[----:B------:R-:W-:-:S04]  /*20b0*/  FMUL.FTZ R116, R5, R116 ;  /* 0x0000007405747220 */ /* 0x000fc80000410000 */
[----:B------:R-:W-:Y:S02]  /*20c0*/  @P4 FADD.FTZ R116, R116, R117 ;  /* 0x0000007574744221 */ /* 0x000fe40000010000 */
.L_x_2183:
[----:B------:R-:W-:Y:S05]  /*20d0*/  BSYNC B0 ;  /* 0x0000000000007941 */ /* 0x000fea0003800000 */
.L_x_2181:
        /* <DEDUP_REMOVED lines=14> */
.L_x_2185:
[----:B------:R-:W-:Y:S05]  /*21c0*/  BSYNC B0 ;  /* 0x0000000000007941 */ /* 0x000fea0003800000 */
.L_x_2184:
[----:B------:R-:W-:Y:S01]  /*21d0*/  BSSY B0, `(.L_x_2186) ;  /* 0x000000e000007945 */ /* 0x000fe20003800000 */
[----:B------:R-:W-:Y:S01]  /*21e0*/  @P0 PRMT R114, R114, 0x5410, R117 ;  /* 0x0000541072720816 */ /* 0x000fe20000000075 */
[----:B------:R-:W-:Y:S05]  /*21f0*/  @P2 BRA `(.L_x_2187) ;  /* 0x0000004000002947 */ /* 0x000fea0003800000 */
[----:B------:R-:W-:Y:S01]  /*2200*/  MOV R116, RZ ;  /* 0x000000ff00747202 */ /* 0x000fe20000000f00 */
[----:B------:R-:W-:Y:S05]  /*2210*/  @!P4 BRA `(.L_x_2188) ;  /* 0x000000900000c947 */ /* 0x000fea0003800000 */
[----:B------:R-:W-:Y:S01]  /*2220*/  PRMT R116, RZ, 0x5410, R23 ;  /* 0x00005410ff747816 */ /* 0x000fe20000000017 */
[----:B------:R-:W-:Y:S05]  /*2230*/  BRA `(.L_x_2188) ;  /* 0x0000007000007947 */ /* 0x000fea0003800000 */
.L_x_2187:
[----:B------:R-:W-:-:S04]  /*2240*/  ISETP.NE.AND P5, PT, R3, RZ, PT ;  /* 0x000000ff0300720c */ /* 0x000fc80003fa5270 */
[----:B------:R-:W-:-:S05]  /*2250*/  FSEL R116, R120, RZ, !P5 ;  /* 0x000000ff78747208 */ /* 0x000fca0006800000 */
[----:B------:R-:W-:-:S04]  /*2260*/  FFMA.FTZ R117, R15, R121, R116 ;  /* 0x000000790f757223 */ /* 0x000fc80000010074 */
[----:B------:R-:W-:Y:S01]  /*2270*/  FADD.FTZ R116, R142, -R117 ;  /* 0x800000758e747221 */ /* 0x000fe20000010000 */
[----:B------:R-:W-:-:S03]  /*2280*/  @P4 PRMT R117, RZ, 0x5410, R23 ;  /* 0x00005410ff754816 */ /* 0x000fc60000000017 */
[----:B------:R-:W-:-:S04]  /*2290*/  FMUL.FTZ R116, R5, R116 ;  /* 0x0000007405747220 */ /* 0x000fc80000410000 */
[----:B------:R-:W-:Y:S02]  /*22a0*/  @P4 FADD.FTZ R116, R116, R117 ;  /* 0x0000007574744221 */ /* 0x000fe40000010000 */
.L_x_2188:
[----:B------:R-:W-:Y:S05]  /*22b0*/  BSYNC B0 ;  /* 0x0000000000007941 */ /* 0x000fea0003800000 */
.L_x_2186:
        /* <DEDUP_REMOVED lines=14> */
.L_x_2190:
[----:B------:R-:W-:Y:S05]  /*23a0*/  BSYNC B0 ;  /* 0x0000000000007941 */ /* 0x000fea0003800000 */
.L_x_2189:
[----:B------:R-:W-:Y:S01]  /*23b0*/  BSSY B0, `(.L_x_2191) ;  /* 0x000000e000007945 */ /* 0x000fe20003800000 */
[----:B------:R-:W-:Y:S01]  /*23c0*/  @P0 PRMT R115, R117, 0x7610, R115 ;  /* 0x0000761075730816 */ /* 0x000fe20000000073 */
[----:B------:R-:W-:Y:S05]  /*23d0*/  @P2 BRA `(.L_x_2192) ;  /* 0x0000004000002947 */ /* 0x000fea0003800000 */
[----:B------:R-:W-:Y:S01]  /*23e0*/  HFMA2.MMA R116, -RZ, RZ, 0, 0 ;  /* 0x00000000ff747435 */ /* 0x000fe200000001ff */
[----:B------:R-:W-:Y:S05]  /*23f0*/  @!P4 BRA `(.L_x_2193) ;  /* 0x000000900000c947 */ /* 0x000fea0003800000 */
[----:B------:R-:W-:Y:S01]  /*2400*/  PRMT R116, RZ, 0x7610, R23 ;  /* 0x00007610ff747816 */ /* 0x000fe20000000017 */
[----:B------:R-:W-:Y:S05]  /*2410*/  BRA `(.L_x_2193) ;  /* 0x0000007000007947 */ /* 0x000fea0003800000 */
.L_x_2192:
[----:B------:R-:W-:Y:S02]  /*2420*/  ISETP.NE.AND P5, PT, R3, RZ, PT ;  /* 0x000000ff0300720c */ /* 0x000fe40003fa5270 */
[----:B------:R-:W-:Y:S02]  /*2430*/  @P4 PRMT R117, RZ, 0x7610, R23 ;  /* 0x00007610ff754816 */ /* 0x000fe40000000017 */
[----:B------:R-:W-:-:S05]  /*2440*/  FSEL R116, R120, RZ, !P5 ;  /* 0x000000ff78747208 */ /* 0x000fca0006800000 */
[----:B------:R-:W-:-:S04]  /*2450*/  FFMA.FTZ R116, R14, R121, R116 ;  /* 0x000000790e747223 */ /* 0x000fc80000010074 */
[----:B------:R-:W-:-:S04]  /*2460*/  FADD.FTZ R116, R145, -R116 ;  /* 0x8000007491747221 */ /* 0x000fc80000010000 */
[----:B------:R-:W-:-:S04]  /*2470*/  FMUL.FTZ R116, R5, R116 ;  /* 0x0000007405747220 */ /* 0x000fc80000410000 */
[----:B------:R-:W-:Y:S02]  /*2480*/  @P4 FADD.FTZ R116, R116, R117 ;  /* 0x0000007574744221 */ /* 0x000fe40000010000 */
.L_x_2193:
[----:B------:R-:W-:Y:S05]  /*2490*/  BSYNC B0 ;  /* 0x0000000000007941 */ /* 0x000fea0003800000 */
.L_x_2191:
[----:B------:R-:W-:Y:S01]  /*24a0*/  BSSY B0, `(.L_x_2194) ;  /* 0x000000f000007945 */ /* 0x000fe20003800000 */
[----:B------:R-:W-:Y:S01]  /*24b0*/  @P0 MOV R119, 0x10 ;  /* 0x0000001000770802 */ /* 0x000fe20000000f00 */
[----:B------:R-:W-:Y:S01]  /*24c0*/  @P3 IMAD.MOV.U32 R134, RZ, RZ, 0x10 ;  /* 0x00000010ff863424 */ /* 0x000fe200078e00ff */
        /* <DEDUP_REMOVED lines=12> */
.L_x_2195:
[----:B------:R-:W-:Y:S05]  /*2590*/  BSYNC B0 ;  /* 0x0000000000007941 */ /* 0x000fea0003800000 */
.L_x_2194:
[----:B------:R-:W-:Y:S01]  /*25a0*/  @P0 F2FP.BF16.PACK_AB R122, RZ, R116 ;  /* 0x00000074ff7a023e */ /* 0x000fe200000010ff */
[----:B------:R-:W-:Y:S01]  /*25b0*/  @P0 IMAD.WIDE.U32 R118, R6, R119, c[0x0][0x258] ;  /* 0x0000960006760625 */ /* 0x000fe200078e0077 */
[----:B------:R-:W-:Y:S01]  /*25c0*/  BSSY B0, `(.L_x_2196) ;  /* 0x000000a000007945 */ /* 0x000fe20003800000 */
[----:B------:R-:W-:Y:S02]  /*25d0*/  IADD3 R6, R157, 0x80, RZ ;  /* 0x000000809d067810 */ /* 0x000fe40007ffe0ff */
[----:B------:R-:W-:Y:S01]  /*25e0*/  @P0 PRMT R115, R115, 0x5410, R122 ;  /* 0x0000541073730816 */ /* 0x000fe2000000007a */
[----:B------:R-:W-:-:S04]  /*25f0*/  @P3 IMAD.WIDE.U32 R116, R157, R134, c[0x0][0x248] ;  /* 0x000092009d743625 */ /* 0x000fc800078e0086 */
[----:B------:R0:W-:Y:S04]  /*2600*/  @P0 STG.E.128 [R118.64], R112 ;  /* 0x0000007076000986 */ /* 0x0001e8000c101d04 */
[----:B------:R0:W-:Y:S01]  /*2610*/  @P3 STG.E.128 [R116.64], R108 ;  /* 0x0000006c74003986 */ /* 0x0001e2000c101d04 */
[----:B------:R-:W-:Y:S05]  /*2620*/  @!P3 BRA `(.L_x_2197) ;  /* 0x000000300000b947 */ /* 0x000fea0003800000 */
[----:B-----5:R-:W-:-:S05]  /*2630*/  MOV R105, 0x10 ;  /* 0x0000001000697802 */ /* 0x020fca0000000f00 */
[----:B------:R-:W-:-:S06]  /*2640*/  IMAD.WIDE.U32 R104, R6, R105, c[0x0][0x170] ;  /* 0x00005c0006687625 */ /* 0x000fcc00078e0069 */
[----:B------:R-:W5:Y:S02]  /*2650*/  LDG.E.128 R104, [R104.64] ;  /* 0x0000000468687981 */ /* 0x000f64000c1e1d00 */
.L_x_2197:
[----:B------:R-:W-:Y:S05]  /*2660*/  BSYNC B0 ;  /* 0x0000000000007941 */ /* 0x000fea0003800000 */
.L_x_2196:
[----:B------:R-:W-:Y:S01]  /*2670*/  BSSY B0, `(.L_x_2198) ;  /* 0x000000d000007945 */ /* 0x000fe20003800000 */
[----:B------:R-:W-:Y:S05]  /*2680*/  @P2 BRA `(.L_x_2199) ;  /* 0x0000004000002947 */ /* 0x000fea0003800000 */
[----:B0-----:R-:W-:Y:S01]  /*2690*/  IMAD.MOV.U32 R116, RZ, RZ, RZ ;  /* 0x000000ffff747224 */ /* 0x001fe200078e00ff */
[----:B------:R-:W-:Y:S05]  /*26a0*/  @!P4 BRA `(.L_x_2200) ;  /* 0x000000900000c947 */ /* 0x000fea0003800000 */
[----:B------:R-:W-:Y:S01]  /*26b0*/  PRMT R116, RZ, 0x5410, R16 ;  /* 0x00005410ff747816 */ /* 0x000fe20000000010 */
[----:B------:R-:W-:Y:S05]  /*26c0*/  BRA `(.L_x_2200) ;  /* 0x0000007000007947 */ /* 0x000fea0003800000 */
.L_x_2199:
[----:B------:R-:W-:-:S04]  /*26d0*/  ISETP.NE.AND P5, PT, R3, RZ, PT ;  /* 0x000000ff0300720c */ /* 0x000fc80003fa5270 */
[----:B0-----:R-:W-:-:S05]  /*26e0*/  FSEL R116, R120, RZ, !P5 ;  /* 0x000000ff78747208 */ /* 0x001fca0006800000 */
[----:B------:R-:W-:-:S04]  /*26f0*/  FFMA.FTZ R117, R125, R121, R116 ;  /* 0x000000797d757223 */ /* 0x000fc80000010074 */
[----:B------:R-:W-:Y:S01]  /*2700*/  FADD.FTZ R116, R144, -R117 ;  /* 0x8000007590747221 */ /* 0x000fe20000010000 */
[----:B------:R-:W-:-:S03]  /*2710*/  @P4 PRMT R117, RZ, 0x5410, R16 ;  /* 0x00005410ff754816 */ /* 0x000fc60000000010 */
[----:B------:R-:W-:-:S04]  /*2720*/  FMUL.FTZ R116, R5, R116 ;  /* 0x0000007405747220 */ /* 0x000fc80000410000 */
[----:B------:R-:W-:Y:S02]  /*2730*/  @P4 FADD.FTZ R116, R116, R117 ;  /* 0x0000007574744221 */ /* 0x000fe40000010000 */
.L_x_2200:
[----:B------:R-:W-:Y:S05]  /*2740*/  BSYNC B0 ;  /* 0x0000000000007941 */ /* 0x000fea0003800000 */
.L_x_2198:
[----:B------:R-:W-:Y:S01]  /*2750*/  BSSY B0, `(.L_x_2201) ;  /* 0x000000e000007945 */ /* 0x000fe20003800000 */
[----:B------:R-:W-:Y:S01]  /*2760*/  @P0 F2FP.BF16.PACK_AB R117, RZ, R116 ;  /* 0x00000074ff75023e */ /* 0x000fe200000010ff */
[----:B------:R-:W-:Y:S05]  /*2770*/  @!P3 BRA `(.L_x_2202) ;  /* 0x000000b00000b947 */ /* 0x000fea0003800000 */
[----:B------:R-:W-:Y:S01]  /*2780*/  LOP3.LUT P5, RZ, R156, 0xff, RZ, 0xc0, !PT ;  /* 0x000000ff9cff7812 */ /* 0x000fe200078ac0ff */
[----:B------:R-:W-:Y:S01]  /*2790*/  FMUL.FTZ R116, R116, c[0x0][0x1ec] ;  /* 0x00007b0074747a20 */ /* 0x000fe20000410000 */
[----:B------:R-:W-:-:S03]  /*27a0*/  HFMA2.MMA R119, -RZ, RZ, 0, 0 ;  /* 0x00000000ff777435 */ /* 0x000fc600000001ff */
[----:B------:R-:W-:-:S04]  /*27b0*/  FMUL.FTZ R123, R116, c[0x0][0x1e8] ;  /* 0x00007a00747b7a20 */ /* 0x000fc80000410000 */
[----:B------:R-:W-:-:S04]  /*27c0*/  FMUL.FTZ R116, R28, R123 ;  /* 0x0000007b1c747220 */ /* 0x000fc80000410000 */
[----:B-----5:R-:W-:Y:S02]  /*27d0*/  @P5 PRMT R118, RZ, 0x5410, R104 ;  /* 0x00005410ff765816 */ /* 0x020fe40000000068 */
[----:B------:R-:W-:-:S03]  /*27e0*/  FSEL R116, R116, RZ, P5 ;  /* 0x000000ff74747208 */ /* 0x000fc60002800000 */
[----:B------:R-:W-:Y:S01]  /*27f0*/  @P5 FMUL.FTZ R119, R118, R123 ;  /* 0x0000007b76775220 */ /* 0x000fe20000410000 */
[----:B------:R-:W-:-:S03]  /*2800*/  F2FP.BF16.PACK_AB R116, RZ, R116 ;  /* 0x00000074ff74723e */ /* 0x000fc600000010ff */
[----:B------:R-:W-:Y:S01]  /*2810*/  FADD.FTZ R92, R92, R119 ;  /* 0x000000775c5c7221 */ /* 0x000fe20000010000 */
[----:B------:R-:W-:Y:S02]  /*2820*/  PRMT R108, R116, 0x7610, R108 ;  /* 0x00007610746c7816 */ /* 0x000fe4000000006c */
.L_x_2202:
[----:B------:R-:W-:Y:S05]  /*2830*/  BSYNC B0 ;  /* 0x0000000000007941 */ /* 0x000fea0003800000 */
.L_x_2201:
[----:B------:R-:W-:Y:S01]  /*2840*/  BSSY B0, `(.L_x_2203) ;  /* 0x000000e000007945 */ /* 0x000fe20003800000 */
[----:B------:R-:W-:Y:S01]  /*2850*/  @P0 PRMT R112, R117, 0x7610, R112 ;  /* 0x0000761075700816 */ /* 0x000fe20000000070 */
[----:B------:R-:W-:Y:S05]  /*2860*/  @P2 BRA `(.L_x_2204) ;  /* 0x0000004000002947 */ /* 0x000fea0003800000 */
[----:B------:R-:W-:Y:S01]  /*2870*/  MOV R116, RZ ;  /* 0x000000ff00747202 */ /* 0x000fe20000000f00 */
[----:B------:R-:W-:Y:S05]  /*2880*/  @!P4 BRA `(.L_x_2205) ;  /* 0x000000900000c947 */ /* 0x000fea0003800000 */
[----:B------:R-:W-:Y:S01]  /*2890*/  PRMT R116, RZ, 0x7610, R16 ;  /* 0x00007610ff747816 */ /* 0x000fe20000000010 */
[----:B------:R-:W-:Y:S05]  /*28a0*/  BRA `(.L_x_2205) ;  /* 0x0000007000007947 */ /* 0x000fea0003800000 */
.L_x_2204:
[----:B------:R-:W-:Y:S02]  /*28b0*/  ISETP.NE.AND P5, PT, R3, RZ, PT ;  /* 0x000000ff0300720c */ /* 0x000fe40003fa5270 */
[----:B------:R-:W-:Y:S02]  /*28c0*/  @P4 PRMT R117, RZ, 0x7610, R16 ;  /* 0x00007610ff754816 */ /* 0x000fe40000000010 */
[----:B------:R-:W-:-:S05]  /*28d0*/  FSEL R116, R120, RZ, !P5 ;  /* 0x000000ff78747208 */ /* 0x000fca0006800000 */
[----:B------:R-:W-:-:S04]  /*28e0*/  FFMA.FTZ R116, R124, R121, R116 ;  /* 0x000000797c747223 */ /* 0x000fc80000010074 */
[----:B------:R-:W-:-:S04]  /*28f0*/  FADD.FTZ R116, R147, -R116 ;  /* 0x8000007493747221 */ /* 0x000fc80000010000 */
[----:B------:R-:W-:-:S04]  /*2900*/  FMUL.FTZ R116, R5, R116 ;  /* 0x0000007405747220 */ /* 0x000fc80000410000 */
[----:B------:R-:W-:Y:S02]  /*2910*/  @P4 FADD.FTZ R116, R116, R117 ;  /* 0x0000007574744221 */ /* 0x000fe40000010000 */
.L_x_2205:
[----:B------:R-:W-:Y:S05]  /*2920*/  BSYNC B0 ;  /* 0x0000000000007941 */ /* 0x000fea0003800000 */
.L_x_2203:
[----:B------:R-:W-:Y:S01]  /*2930*/  BSSY B0, `(.L_x_2206) ;  /* 0x000000e000007945 */ /* 0x000fe20003800000 */
[----:B------:R-:W-:Y:S01]  /*2940*/  @P0 F2FP.BF16.PACK_AB R117, RZ, R116 ;  /* 0x00000074ff75023e */ /* 0x000fe200000010ff */
[----:B------:R-:W-:Y:S05]  /*2950*/  @!P3 BRA `(.L_x_2207) ;  /* 0x000000b00000b947 */ /* 0x000fea0003800000 */
[----:B------:R-:W-:Y:S01]  /*2960*/  LOP3.LUT P5, RZ, R130, 0xff00, RZ, 0xc0, !PT ;  /* 0x0000ff0082ff7812 */ /* 0x000fe200078ac0ff */
[----:B------:R-:W-:-:S04]  /*2970*/  FMUL.FTZ R116, R116, c[0x0][0x1ec] ;  /* 0x00007b0074747a20 */ /* 0x000fc80000410000 */
[----:B------:R-:W-:Y:S02]  /*2980*/  FMUL.FTZ R122, R116, c[0x0][0x1e8] ;  /* 0x00007a00747a7a20 */ /* 0x000fe40000410000 */
[----:B------:R-:W-:Y:S02]  /*2990*/  IMAD.MOV.U32 R116, RZ, RZ, RZ ;  /* 0x000000ffff747224 */ /* 0x000fe400078e00ff */
[----:B------:R-:W-:-:S04]  /*29a0*/  FMUL.FTZ R118, R29, R122 ;  /* 0x0000007a1d767220 */ /* 0x000fc80000410000 */
[----:B-----5:R-:W-:Y:S02]  /*29b0*/  @P5 PRMT R119, RZ, 0x7610, R104 ;  /* 0x00007610ff775816 */ /* 0x020fe40000000068 */
[----:B------:R-:W-:-:S03]  /*29c0*/  FSEL R118, R118, RZ, P5 ;  /* 0x000000ff76767208 */ /* 0x000fc60002800000 */
[----:B------:R-:W-:Y:S01]  /*29d0*/  @P5 FMUL.FTZ R116, R119, R122 ;  /* 0x0000007a77745220 */ /* 0x000fe20000410000 */
[----:B------:R-:W-:-:S03]  /*29e0*/  F2FP.BF16.PACK_AB R118, RZ, R118 ;  /* 0x00000076ff76723e */ /* 0x000fc600000010ff */
[----:B------:R-:W-:Y:S01]  /*29f0*/  FADD.FTZ R93, R93, R116 ;  /* 0x000000745d5d7221 */ /* 0x000fe20000010000 */
[----:B------:R-:W-:Y:S02]  /*2a00*/  PRMT R108, R108, 0x5410, R118 ;  /* 0x000054106c6c7816 */ /* 0x000fe40000000076 */
.L_x_2207:
[----:B------:R-:W-:Y:S05]  /*2a10*/  BSYNC B0 ;  /* 0x0000000000007941 */ /* 0x000fea0003800000 */
.L_x_2206:
[----:B------:R-:W-:Y:S01]  /*2a20*/  BSSY B0, `(.L_x_2208) ;  /* 0x000000e000007945 */ /* 0x000fe20003800000 */
[----:B------:R-:W-:Y:S01]  /*2a30*/  @P0 PRMT R112, R112, 0x5410, R117 ;  /* 0x0000541070700816 */ /* 0x000fe20000000075 */
[----:B------:R-:W-:Y:S05]  /*2a40*/  @P2 BRA `(.L_x_2209) ;  /* 0x0000004000002947 */ /* 0x000fea0003800000 */
[----:B------:R-:W-:Y:S01]  /*2a50*/  HFMA2.MMA R116, -RZ, RZ, 0, 0 ;  /* 0x00000000ff747435 */ /* 0x000fe200000001ff */
[----:B------:R-:W-:Y:S05]  /*2a60*/  @!P4 BRA `(.L_x_2210) ;  /* 0x000000900000c947 */ /* 0x000fea0003800000 */
[----:B------:R-:W-:Y:S01]  /*2a70*/  PRMT R116, RZ, 0x5410, R17 ;  /* 0x00005410ff747816 */ /* 0x000fe20000000011 */
[----:B------:R-:W-:Y:S05]  /*2a80*/  BRA `(.L_x_2210) ;  /* 0x0000007000007947 */ /* 0x000fea0003800000 */
.L_x_2209:
[----:B------:R-:W-:-:S04]  /*2a90*/  ISETP.NE.AND P5, PT, R3, RZ, PT ;  /* 0x000000ff0300720c */ /* 0x000fc80003fa5270 */
[----:B------:R-:W-:-:S05]  /*2aa0*/  FSEL R116, R120, RZ, !P5 ;  /* 0x000000ff78747208 */ /* 0x000fca0006800000 */
[----:B------:R-:W-:-:S04]  /*2ab0*/  FFMA.FTZ R117, R127, R121, R116 ;  /* 0x000000797f757223 */ /* 0x000fc80000010074 */
[----:B------:R-:W-:Y:S01]  /*2ac0*/  FADD.FTZ R116, R146, -R117 ;  /* 0x8000007592747221 */ /* 0x000fe20000010000 */
[----:B------:R-:W-:-:S03]  /*2ad0*/  @P4 PRMT R117, RZ, 0x5410, R17 ;  /* 0x00005410ff754816 */ /* 0x000fc60000000011 */
[----:B------:R-:W-:-:S04]  /*2ae0*/  FMUL.FTZ R116, R5, R116 ;  /* 0x0000007405747220 */ /* 0x000fc80000410000 */
[----:B------:R-:W-:Y:S02]  /*2af0*/  @P4 FADD.FTZ R116, R116, R117 ;  /* 0x0000007574744221 */ /* 0x000fe40000010000 */
.L_x_2210:
[----:B------:R-:W-:Y:S05]  /*2b00*/  BSYNC B0 ;  /* 0x0000000000007941 */ /* 0x000fea0003800000 */
.L_x_2208:
[----:B------:R-:W-:Y:S01]  /*2b10*/  BSSY B0, `(.L_x_2211) ;  /* 0x000000e000007945 */ /* 0x000fe20003800000 */
[----:B------:R-:W-:Y:S01]  /*2b20*/  @P0 F2FP.BF16.PACK_AB R117, RZ, R116 ;  /* 0x00000074ff75023e */ /* 0x000fe200000010ff */
[----:B------:R-:W-:Y:S05]  /*2b30*/  @!P3 BRA `(.L_x_2212) ;  /* 0x000000b00000b947 */ /* 0x000fea0003800000 */
[----:B------:R-:W-:Y:S01]  /*2b40*/  LOP3.LUT P5, RZ, R130, 0xff0000, RZ, 0xc0, !PT ;  /* 0x00ff000082ff7812 */ /* 0x000fe200078ac0ff */
[----:B------:R-:W-:Y:S01]  /*2b50*/  FMUL.FTZ R116, R116, c[0x0][0x1ec] ;  /* 0x00007b0074747a20 */ /* 0x000fe20000410000 */
[----:B------:R-:W-:-:S03]  /*2b60*/  MOV R119, RZ ;  /* 0x000000ff00777202 */ /* 0x000fc60000000f00 */
        /* <DEDUP_REMOVED lines=8> */
.L_x_2212:
[----:B------:R-:W-:Y:S05]  /*2bf0*/  BSYNC B0 ;  /* 0x0000000000007941 */ /* 0x000fea0003800000 */
.L_x_2211:
[----:B------:R-:W-:Y:S01]  /*2c00*/  BSSY B0, `(.L_x_2213) ;  /* 0x000000e000007945 */ /* 0x000fe20003800000 */
[----:B------:R-:W-:Y:S01]  /*2c10*/  @P0 PRMT R113, R117, 0x7610, R113 ;  /* 0x0000761075710816 */ /* 0x000fe20000000071 */
[----:B------:R-:W-:Y:S05]  /*2c20*/  @P2 BRA `(.L_x_2214) ;  /* 0x0000004000002947 */ /* 0x000fea0003800000 */
[----:B------:R-:W-:Y:S01]  /*2c30*/  IMAD.MOV.U32 R116, RZ, RZ, RZ ;  /* 0x000000ffff747224 */ /* 0x000fe200078e00ff */
[----:B------:R-:W-:Y:S05]  /*2c40*/  @!P4 BRA `(.L_x_2215) ;  /* 0x000000900000c947 */ /* 0x000fea0003800000 */
[----:B------:R-:W-:Y:S01]  /*2c50*/  PRMT R116, RZ, 0x7610, R17 ;  /* 0x00007610ff747816 */ /* 0x000fe20000000011 */
[----:B------:R-:W-:Y:S05]  /*2c60*/  BRA `(.L_x_2215) ;  /* 0x0000007000007947 */ /* 0x000fea0003800000 */
.L_x_2214:
[----:B------:R-:W-:Y:S02]  /*2c70*/  ISETP.NE.AND P5, PT, R3, RZ, PT ;  /* 0x000000ff0300720c */ /* 0x000fe40003fa5270 */
[----:B------:R-:W-:Y:S02]  /*2c80*/  @P4 PRMT R117, RZ, 0x7610, R17 ;  /* 0x00007610ff754816 */ /* 0x000fe40000000011 */
[----:B------:R-:W-:-:S05]  /*2c90*/  FSEL R116, R120, RZ, !P5 ;  /* 0x000000ff78747208 */ /* 0x000fca0006800000 */
[----:B------:R-:W-:-:S04]  /*2ca0*/  FFMA.FTZ R116, R126, R121, R116 ;  /* 0x000000797e747223 */ /* 0x000fc80000010074 */
[----:B------:R-:W-:-:S04]  /*2cb0*/  FADD.FTZ R116, R149, -R116 ;  /* 0x8000007495747221 */ /* 0x000fc80000010000 */
[----:B------:R-:W-:-:S04]  /*2cc0*/  FMUL.FTZ R116, R5, R116 ;  /* 0x0000007405747220 */ /* 0x000fc80000410000 */
[----:B------:R-:W-:Y:S02]  /*2cd0*/  @P4 FADD.FTZ R116, R116, R117 ;  /* 0x0000007574744221 */ /* 0x000fe40000010000 */
.L_x_2215:
[----:B------:R-:W-:Y:S05]  /*2ce0*/  BSYNC B0 ;  /* 0x0000000000007941 */ /* 0x000fea0003800000 */
.L_x_2213:
[----:B------:R-:W-:Y:S01]  /*2cf0*/  BSSY B0, `(.L_x_2216) ;  /* 0x000000e000007945 */ /* 0x000fe20003800000 */
[----:B------:R-:W-:Y:S01]  /*2d00*/  @P0 F2FP.BF16.PACK_AB R117, RZ, R116 ;  /* 0x00000074ff75023e */ /* 0x000fe200000010ff */
[----:B------:R-:W-:Y:S05]  /*2d10*/  @!P3 BRA `(.L_x_2217) ;  /* 0x000000b00000b947 */ /* 0x000fea0003800000 */
[----:B------:R-:W-:Y:S01]  /*2d20*/  LOP3.LUT P5, RZ, R130, 0xff000000, RZ, 0xc0, !PT ;  /* 0xff00000082ff7812 */ /* 0x000fe200078ac0ff */
[----:B------:R-:W-:-:S04]  /*2d30*/  FMUL.FTZ R116, R116, c[0x0][0x1ec] ;  /* 0x00007b0074747a20 */ /* 0x000fc80000410000 */
[----:B------:R-:W-:Y:S01]  /*2d40*/  FMUL.FTZ R122, R116, c[0x0][0x1e8] ;  /* 0x00007a00747a7a20 */ /* 0x000fe20000410000 */
[----:B------:R-:W-:-:S03]  /*2d50*/  HFMA2.MMA R116, -RZ, RZ, 0, 0 ;  /* 0x00000000ff747435 */ /* 0x000fc600000001ff */
[----:B------:R-:W-:-:S04]  /*2d60*/  FMUL.FTZ R118, R31, R122 ;  /* 0x0000007a1f767220 */ /* 0x000fc80000410000 */
[----:B-----5:R-:W-:Y:S02]  /*2d70*/  @P5 PRMT R119, RZ, 0x7610, R105 ;  /* 0x00007610ff775816 */ /* 0x020fe40000000069 */
[----:B------:R-:W-:-:S03]  /*2d80*/  FSEL R118, R118, RZ, P5 ;  /* 0x000000ff76767208 */ /* 0x000fc60002800000 */
[----:B------:R-:W-:Y:S01]  /*2d90*/  @P5 FMUL.FTZ R116, R119, R122 ;  /* 0x0000007a77745220 */ /* 0x000fe20000410000 */
[----:B------:R-:W-:-:S03]  /*2da0*/  F2FP.BF16.PACK_AB R118, RZ, R118 ;  /* 0x00000076ff76723e */ /* 0x000fc600000010ff */
[----:B------:R-:W-:Y:S01]  /*2db0*/  FADD.FTZ R95, R95, R116 ;  /* 0x000000745f5f7221 */ /* 0x000fe20000010000 */
[----:B------:R-:W-:Y:S02]  /*2dc0*/  PRMT R109, R109, 0x5410, R118 ;  /* 0x000054106d6d7816 */ /* 0x000fe40000000076 */
.L_x_2217:
[----:B------:R-:W-:Y:S05]  /*2dd0*/  BSYNC B0 ;  /* 0x0000000000007941 */ /* 0x000fea0003800000 */
.L_x_2216:
[----:B------:R-:W-:Y:S01]  /*2de0*/  BSSY B0, `(.L_x_2218) ;  /* 0x000000e000007945 */ /* 0x000fe20003800000 */
[----:B------:R-:W-:Y:S01]  /*2df0*/  @P0 PRMT R113, R113, 0x5410, R117 ;  /* 0x0000541071710816 */ /* 0x000fe20000000075 */
[----:B------:R-:W-:Y:S05]  /*2e00*/  @P2 BRA `(.L_x_2219) ;  /* 0x0000004000002947 */ /* 0x000fea0003800000 */
[----:B------:R-:W-:Y:S01]  /*2e10*/  MOV R116, RZ ;  /* 0x000000ff00747202 */ /* 0x000fe20000000f00 */
[----:B------:R-:W-:Y:S05]  /*2e20*/  @!P4 BRA `(.L_x_2220) ;  /* 0x000000900000c947 */ /* 0x000fea0003800000 */
[----:B------:R-:W-:Y:S01]  /*2e30*/  PRMT R116, RZ, 0x5410, R18 ;  /* 0x00005410ff747816 */ /* 0x000fe20000000012 */
[----:B------:R-:W-:Y:S05]  /*2e40*/  BRA `(.L_x_2220) ;  /* 0x0000007000007947 */ /* 0x000fea0003800000 */
.L_x_2219:
[----:B------:R-:W-:-:S04]  /*2e50*/  ISETP.NE.AND P5, PT, R3, RZ, PT ;  /* 0x000000ff0300720c */ /* 0x000fc80003fa5270 */
[----:B------:R-:W-:-:S05]  /*2e60*/  FSEL R116, R120, RZ, !P5 ;  /* 0x000000ff78747208 */ /* 0x000fca0006800000 */
[----:B------:R-:W-:-:S04]  /*2e70*/  FFMA.FTZ R117, R129, R121, R116 ;  /* 0x0000007981757223 */ /* 0x000fc80000010074 */
[----:B------:R-:W-:Y:S01]  /*2e80*/  FADD.FTZ R116, R148, -R117 ;  /* 0x8000007594747221 */ /* 0x000fe20000010000 */
[----:B------:R-:W-:-:S03]  /*2e90*/  @P4 PRMT R117, RZ, 0x5410, R18 ;  /* 0x00005410ff754816 */ /* 0x000fc60000000012 */
[----:B------:R-:W-:-:S04]  /*2ea0*/  FMUL.FTZ R116, R5, R116 ;  /* 0x0000007405747220 */ /* 0x000fc80000410000 */
[----:B------:R-:W-:Y:S02]  /*2eb0*/  @P4 FADD.FTZ R116, R116, R117 ;  /* 0x0000007574744221 */ /* 0x000fe40000010000 */
.L_x_2220:
[----:B------:R-:W-:Y:S05]  /*2ec0*/  BSYNC B0 ;  /* 0x0000000000007941 */ /* 0x000fea0003800000 */
.L_x_2218:
[----:B------:R-:W-:Y:S01]  /*2ed0*/  BSSY B0, `(.L_x_2221) ;  /* 0x000000e000007945 */ /* 0x000fe20003800000 */
[----:B------:R-:W-:Y:S01]  /*2ee0*/  @P0 F2FP.BF16.PACK_AB R117, RZ, R116 ;  /* 0x00000074ff75023e */ /* 0x000fe200000010ff */
[----:B------:R-:W-:Y:S05]  /*2ef0*/  @!P3 BRA `(.L_x_2222) ;  /* 0x000000b00000b947 */ /* 0x000fea0003800000 */
[----:B------:R-:W-:Y:S01]  /*2f00*/  LOP3.LUT P5, RZ, R131, 0xff, RZ, 0xc0, !PT ;  /* 0x000000ff83ff7812 */ /* 0x000fe200078ac0ff */
[----:B------:R-:W-:Y:S02]  /*2f10*/  FMUL.FTZ R116, R116, c[0x0][0x1ec] ;  /* 0x00007b0074747a20 */ /* 0x000fe40000410000 */
[----:B------:R-:W-:Y:S02]  /*2f20*/  IMAD.MOV.U32 R119, RZ, RZ, RZ ;  /* 0x000000ffff777224 */ /* 0x000fe400078e00ff */
        /* <DEDUP_REMOVED lines=8> */
.L_x_2222:
[----:B------:R-:W-:Y:S05]  /*2fb0*/  BSYNC B0 ;  /* 0x0000000000007941 */ /* 0x000fea0003800000 */
.L_x_2221:
[----:B------:R-:W-:Y:S01]  /*2fc0*/  BSSY B0, `(.L_x_2223) ;  /* 0x000000e000007945 */ /* 0x000fe20003800000 */
[----:B------:R-:W-:Y:S01]  /*2fd0*/  @P0 PRMT R114, R117, 0x7610, R114 ;  /* 0x0000761075720816 */ /* 0x000fe20000000072 */
[----:B------:R-:W-:Y:S05]  /*2fe0*/  @P2 BRA `(.L_x_2224) ;  /* 0x0000004000002947 */ /* 0x000fea0003800000 */
[----:B------:R-:W-:Y:S01]  /*2ff0*/  HFMA2.MMA R116, -RZ, RZ, 0, 0 ;  /* 0x00000000ff747435 */ /* 0x000fe200000001ff */
[----:B------:R-:W-:Y:S05]  /*3000*/  @!P4 BRA `(.L_x_2225) ;  /* 0x000000900000c947 */ /* 0x000fea0003800000 */
[----:B------:R-:W-:Y:S01]  /*3010*/  PRMT R116, RZ, 0x7610, R18 ;  /* 0x00007610ff747816 */ /* 0x000fe20000000012 */
[----:B------:R-:W-:Y:S05]  /*3020*/  BRA `(.L_x_2225) ;  /* 0x0000007000007947 */ /* 0x000fea0003800000 */
.L_x_2224:
[----:B------:R-:W-:Y:S02]  /*3030*/  ISETP.NE.AND P5, PT, R3, RZ, PT ;  /* 0x000000ff0300720c */ /* 0x000fe40003fa5270 */
[----:B------:R-:W-:Y:S02]  /*3040*/  @P4 PRMT R117, RZ, 0x7610, R18 ;  /* 0x00007610ff754816 */ /* 0x000fe40000000012 */
[----:B------:R-:W-:-:S05]  /*3050*/  FSEL R116, R120, RZ, !P5 ;  /* 0x000000ff78747208 */ /* 0x000fca0006800000 */
[----:B------:R-:W-:-:S04]  /*3060*/  FFMA.FTZ R116, R128, R121, R116 ;  /* 0x0000007980747223 */ /* 0x000fc80000010074 */
[----:B------:R-:W-:-:S04]  /*3070*/  FADD.FTZ R116, R151, -R116 ;  /* 0x8000007497747221 */ /* 0x000fc80000010000 */
[----:B------:R-:W-:-:S04]  /*3080*/  FMUL.FTZ R116, R5, R116 ;  /* 0x0000007405747220 */ /* 0x000fc80000410000 */
[----:B------:R-:W-:Y:S02]  /*3090*/  @P4 FADD.FTZ R116, R116, R117 ;  /* 0x0000007574744221 */ /* 0x000fe40000010000 */
.L_x_2225:
[----:B------:R-:W-:Y:S05]  /*30a0*/  BSYNC B0 ;  /* 0x0000000000007941 */ /* 0x000fea0003800000 */
.L_x_2223:
[----:B------:R-:W-:Y:S01]  /*30b0*/  BSSY B0, `(.L_x_2226) ;  /* 0x000000e000007945 */ /* 0x000fe20003800000 */
[----:B------:R-:W-:Y:S01]  /*30c0*/  @P0 F2FP.BF16.PACK_AB R117, RZ, R116 ;  /* 0x00000074ff75023e */ /* 0x000fe200000010ff */
[----:B------:R-:W-:Y:S05]  /*30d0*/  @!P3 BRA `(.L_x_2227) ;  /* 0x000000b00000b947 */ /* 0x000fea0003800000 */
[----:B------:R-:W-:Y:S01]  /*30e0*/  LOP3.LUT P5, RZ, R131, 0xff00, RZ, 0xc0, !PT ;  /* 0x0000ff0083ff7812 */ /* 0x000fe200078ac0ff */
[----:B------:R-:W-:-:S04]  /*30f0*/  FMUL.FTZ R116, R116, c[0x0][0x1ec] ;  /* 0x00007b0074747a20 */ /* 0x000fc80000410000 */
[----:B------:R-:W-:Y:S01]  /*3100*/  FMUL.FTZ R122, R116, c[0x0][0x1e8] ;  /* 0x00007a00747a7a20 */ /* 0x000fe20000410000 */
[----:B------:R-:W-:-:S03]  /*3110*/  MOV R116, RZ ;  /* 0x000000ff00747202 */ /* 0x000fc60000000f00 */
[----:B------:R-:W-:-:S04]  /*3120*/  FMUL.FTZ R118, R25, R122 ;  /* 0x0000007a19767220 */ /* 0x000fc80000410000 */
[----:B-----5:R-:W-:Y:S02]  /*3130*/  @P5 PRMT R119, RZ, 0x7610, R106 ;  /* 0x00007610ff775816 */ /* 0x020fe4000000006a */
[----:B------:R-:W-:-:S03]  /*3140*/  FSEL R118, R118, RZ, P5 ;  /* 0x000000ff76767208 */ /* 0x000fc60002800000 */
[----:B------:R-:W-:Y:S01]  /*3150*/  @P5 FMUL.FTZ R116, R119, R122 ;  /* 0x0000007a77745220 */ /* 0x000fe20000410000 */
[----:B------:R-:W-:-:S03]  /*3160*/  F2FP.BF16.PACK_AB R118, RZ, R118 ;  /* 0x00000076ff76723e */ /* 0x000fc600000010ff */
[----:B------:R-:W-:Y:S01]  /*3170*/  FADD.FTZ R89, R89, R116 ;  /* 0x0000007459597221 */ /* 0x000fe20000010000 */
[----:B------:R-:W-:Y:S02]  /*3180*/  PRMT R110, R110, 0x5410, R118 ;  /* 0x000054106e6e7816 */ /* 0x000fe40000000076 */
.L_x_2227:
[----:B------:R-:W-:Y:S05]  /*3190*/  BSYNC B0 ;  /* 0x0000000000007941 */ /* 0x000fea0003800000 */
.L_x_2226:
[----:B------:R-:W-:Y:S01]  /*31a0*/  BSSY B0, `(.L_x_2228) ;  /* 0x000000e000007945 */ /* 0x000fe20003800000 */
[----:B------:R-:W-:Y:S01]  /*31b0*/  @P0 PRMT R114, R114, 0x5410, R117 ;  /* 0x0000541072720816 */ /* 0x000fe20000000075 */
[----:B------:R-:W-:Y:S05]  /*31c0*/  @P2 BRA `(.L_x_2229) ;  /* 0x0000004000002947 */ /* 0x000fea0003800000 */
[----:B------:R-:W-:Y:S01]  /*31d0*/  IMAD.MOV.U32 R116, RZ, RZ, RZ ;  /* 0x000000ffff747224 */ /* 0x000fe200078e00ff */
[----:B------:R-:W-:Y:S05]  /*31e0*/  @!P4 BRA `(.L_x_2230) ;  /* 0x000000900000c947 */ /* 0x000fea0003800000 */
[----:B------:R-:W-:Y:S01]  /*31f0*/  PRMT R116, RZ, 0x5410, R19 ;  /* 0x00005410ff747816 */ /* 0x000fe20000000013 */
[----:B------:R-:W-:Y:S05]  /*3200*/  BRA `(.L_x_2230) ;  /* 0x0000007000007947 */ /* 0x000fea0003800000 */
.L_x_2229:
[----:B------:R-:W-:-:S04]  /*3210*/  ISETP.NE.AND P5, PT, R3, RZ, PT ;  /* 0x000000ff0300720c */ /* 0x000fc80003fa5270 */
[----:B------:R-:W-:-:S05]  /*3220*/  FSEL R116, R120, RZ, !P5 ;  /* 0x000000ff78747208 */ /* 0x000fca0006800000 */
[----:B------:R-:W-:-:S04]  /*3230*/  FFMA.FTZ R117, R137, R121, R116 ;  /* 0x0000007989757223 */ /* 0x000fc80000010074 */
[----:B------:R-:W-:Y:S01]  /*3240*/  FADD.FTZ R116, R150, -R117 ;  /* 0x8000007596747221 */ /* 0x000fe20000010000 */
[----:B------:R-:W-:-:S03]  /*3250*/  @P4 PRMT R117, RZ, 0x5410, R19 ;  /* 0x00005410ff754816 */ /* 0x000fc60000000013 */
[----:B------:R-:W-:-:S04]  /*3260*/  FMUL.FTZ R116, R5, R116 ;  /* 0x0000007405747220 */ /* 0x000fc80000410000 */
[----:B------:R-:W-:Y:S02]  /*3270*/  @P4 FADD.FTZ R116, R116, R117 ;  /* 0x0000007574744221 */ /* 0x000fe40000010000 */
.L_x_2230:
[----:B------:R-:W-:Y:S05]  /*3280*/  BSYNC B0 ;  /* 0x0000000000007941 */ /* 0x000fea0003800000 */
.L_x_2228:
        /* <DEDUP_REMOVED lines=14> */
.L_x_2232:
[----:B------:R-:W-:Y:S05]  /*3370*/  BSYNC B0 ;  /* 0x0000000000007941 */ /* 0x000fea0003800000 */
.L_x_2231:
[----:B------:R-:W-:Y:S01]  /*3380*/  BSSY B0, `(.L_x_2233) ;  /* 0x000000e000007945 */ /* 0x000fe20003800000 */
[----:B------:R-:W-:Y:S01]  /*3390*/  @P0 PRMT R115, R117, 0x7610, R115 ;  /* 0x0000761075730816 */ /* 0x000fe20000000073 */
[----:B------:R-:W-:Y:S05]  /*33a0*/  @P2 BRA `(.L_x_2234) ;  /* 0x0000004000002947 */ /* 0x000fea0003800000 */
[----:B------:R-:W-:Y:S01]  /*33b0*/  MOV R5, RZ ;  /* 0x000000ff00057202 */ /* 0x000fe20000000f00 */
[----:B------:R-:W-:Y:S05]  /*33c0*/  @!P4 BRA `(.L_x_2235) ;  /* 0x000000900000c947 */ /* 0x000fea0003800000 */
[----:B------:R-:W-:Y:S01]  /*33d0*/  PRMT R5, RZ, 0x7610, R19 ;  /* 0x00007610ff057816 */ /* 0x000fe20000000013 */
[----:B------:R-:W-:Y:S05]  /*33e0*/  BRA `(.L_x_2235) ;  /* 0x0000007000007947 */ /* 0x000fea0003800000 */
.L_x_2234:
[----:B------:R-:W-:-:S04]  /*33f0*/  ISETP.NE.AND P2, PT, R3, RZ, PT ;  /* 0x000000ff0300720c */ /* 0x000fc80003f45270 */
[----:B------:R-:W-:-:S05]  /*3400*/  FSEL R116, R120, RZ, !P2 ;  /* 0x000000ff78747208 */ /* 0x000fca0005000000 */
[----:B------:R-:W-:-:S04]  /*3410*/  FFMA.FTZ R116, R152, R121, R116 ;  /* 0x0000007998747223 */ /* 0x000fc80000010074 */
[----:B------:R-:W-:-:S04]  /*3420*/  FADD.FTZ R116, R153, -R116 ;  /* 0x8000007499747221 */ /* 0x000fc80000010000 */
[----:B------:R-:W-:Y:S01]  /*3430*/  FMUL.FTZ R5, R5, R116 ;  /* 0x0000007405057220 */ /* 0x000fe20000410000 */
[----:B------:R-:W-:-:S05]  /*3440*/  @P4 PRMT R116, RZ, 0x7610, R19 ;  /* 0x00007610ff744816 */ /* 0x000fca0000000013 */
[----:B------:R-:W-:Y:S02]  /*3450*/  @P4 FADD.FTZ R5, R5, R116 ;  /* 0x0000007405054221 */ /* 0x000fe40000010000 */
.L_x_2235:
[----:B------:R-:W-:Y:S05]  /*3460*/  BSYNC B0 ;  /* 0x0000000000007941 */ /* 0x000fea0003800000 */
.L_x_2233:
[----:B------:R-:W-:Y:S01]  /*3470*/  @P0 F2FP.BF16.PACK_AB R116, RZ, R5 ;  /* 0x00000005ff74023e */ /* 0x000fe200000010ff */
[----:B------:R-:W-:Y:S03]  /*3480*/  BSSY B0, `(.L_x_2236) ;  /* 0x000000e000007945 */ /* 0x000fe60003800000 */
[----:B------:R-:W-:Y:S01]  /*3490*/  @P0 PRMT R115, R115, 0x5410, R116 ;  /* 0x0000541073730816 */ /* 0x000fe20000000074 */
        /* <DEDUP_REMOVED lines=12> */
.L_x_2237:
[----:B------:R-:W-:Y:S05]  /*3560*/  BSYNC B0 ;  /* 0x0000000000007941 */ /* 0x000fea0003800000 */
.L_x_2236:
        /* <DEDUP_REMOVED lines=10> */
.L_x_2150:
        /* <DEDUP_REMOVED lines=22> */
.L_x_2154:
[----:B------:R-:W-:Y:S01]  /*3770*/  HFMA2.MMA R122, -RZ, RZ, 0, 9.5367431640625e-07 ;  /* 0x00000010ff7a7435 */ /* 0x000fe200000001ff */
[----:B------:R-:W-:Y:S01]  /*3780*/  MOV R123, R154 ;  /* 0x0000009a007b7202 */ /* 0x000fe20000000f00 */
[----:B------:R-:W-:Y:S01]  /*3790*/  IMAD.MOV.U32 R121, RZ, RZ, 0x1f ;  /* 0x0000001fff797424 */ /* 0x000fe200078e00ff */
[----:B------:R-:W-:-:S02]  /*37a0*/  MOV R120, 0xffffffff ;  /* 0xffffffff00787802 */ /* 0x000fc40000000f00 */
[----:B------:R-:W-:Y:S02]  /*37b0*/  MOV R118, 0x37d0 ;  /* 0x000037d000767802 */ /* 0x000fe40000000f00 */
[----:B------:R-:W-:Y:S05]  /*37c0*/  CALL.REL.NOINC `($__internal_59_$__cuda_sm70_shflsync_down_p) ;  /* 0x0000046000007944 */ /* 0x000fea0003c00000 */
[----:B-1----:R-:W-:Y:S01]  /*37d0*/  MOV R135, R120 ;  /* 0x0000007800877202 */ /* 0x002fe20000000f00 */
[----:B0-----:R-:W-:Y:S05]  /*37e0*/  BRA `(.L_x_2239) ;  /* 0xffffdb1000007947 */ /* 0x001fea000383ffff */
.L_x_2155:
[----:B------:R-:W-:Y:S01]  /*37f0*/  HFMA2.MMA R122, -RZ, RZ, 0, 9.5367431640625e-07 ;  /* 0x00000010ff7a7435 */ /* 0x000fe200000001ff */
[----:B------:R-:W-:Y:S01]  /*3800*/  IMAD.MOV.U32 R123, RZ, RZ, R155 ;  /* 0x000000ffff7b7224 */ /* 0x000fe200078e009b */
[----:B------:R-:W-:Y:S01]  /*3810*/  MOV R121, 0x1f ;  /* 0x0000001f00797802 */ /* 0x000fe20000000f00 */
[----:B------:R-:W-:Y:S01]  /*3820*/  IMAD.MOV.U32 R120, RZ, RZ, -0x1 ;  /* 0xffffffffff787424 */ /* 0x000fe200078e00ff */
[----:B------:R-:W-:Y:S02]  /*3830*/  MOV R118, 0x3850 ;  /* 0x0000385000767802 */ /* 0x000fe40000000f00 */
[----:B01----:R-:W-:Y:S05]  /*3840*/  CALL.REL.NOINC `($__internal_59_$__cuda_sm70_shflsync_down_p) ;  /* 0x000003e000007944 */ /* 0x003fea0003c00000 */
[----:B------:R-:W-:Y:S01]  /*3850*/  FADD.FTZ R135, R135, R154 ;  /* 0x0000009a87877221 */ /* 0x000fe20000010000 */
[----:B0-----:R-:W-:Y:S01]  /*3860*/  HFMA2.MMA R122, -RZ, RZ, 0, 4.76837158203125e-07 ;  /* 0x00000008ff7a7435 */ /* 0x001fe200000001ff */
[----:B-1----:R-:W-:Y:S01]  /*3870*/  FADD.FTZ R155, R155, R120 ;  /* 0x000000789b9b7221 */ /* 0x002fe20000010000 */
[----:B------:R-:W-:Y:S01]  /*3880*/  MOV R121, 0x1f ;  /* 0x0000001f00797802 */ /* 0x000fe20000000f00 */
[----:B------:R-:W-:Y:S01]  /*3890*/  IMAD.MOV.U32 R120, RZ, RZ, -0x1 ;  /* 0xffffffffff787424 */ /* 0x000fe200078e00ff */
[----:B------:R-:W-:-:S02]  /*38a0*/  MOV R123, R135 ;  /* 0x00000087007b7202 */ /* 0x000fc40000000f00 */
[----:B------:R-:W-:Y:S02]  /*38b0*/  MOV R118, 0x38d0 ;  /* 0x000038d000767802 */ /* 0x000fe40000000f00 */
[----:B------:R-:W-:Y:S05]  /*38c0*/  CALL.REL.NOINC `($__internal_59_$__cuda_sm70_shflsync_down_p) ;  /* 0x0000036000007944 */ /* 0x000fea0003c00000 */
[----:B0-----:R-:W-:Y:S01]  /*38d0*/  HFMA2.MMA R122, -RZ, RZ, 0, 4.76837158203125e-07 ;  /* 0x00000008ff7a7435 */ /* 0x001fe200000001ff */
[----:B-1----:R-:W-:Y:S01]  /*38e0*/  MOV R134, R120 ;  /* 0x0000007800867202 */ /* 0x002fe20000000f00 */
[----:B------:R-:W-:Y:S01]  /*38f0*/  IMAD.MOV.U32 R123, RZ, RZ, R155 ;  /* 0x000000ffff7b7224 */ /* 0x000fe200078e009b */
[----:B------:R-:W-:Y:S01]  /*3900*/  MOV R121, 0x1f ;  /* 0x0000001f00797802 */ /* 0x000fe20000000f00 */
[----:B------:R-:W-:Y:S01]  /*3910*/  IMAD.MOV.U32 R120, RZ, RZ, -0x1 ;  /* 0xffffffffff787424 */ /* 0x000fe200078e00ff */
[----:B------:R-:W-:Y:S02]  /*3920*/  MOV R118, 0x3940 ;  /* 0x0000394000767802 */ /* 0x000fe40000000f00 */
[----:B------:R-:W-:Y:S05]  /*3930*/  CALL.REL.NOINC `($__internal_59_$__cuda_sm70_shflsync_down_p) ;  /* 0x000002f000007944 */ /* 0x000fea0003c00000 */
[----:B------:R-:W-:Y:S01]  /*3940*/  FADD.FTZ R135, R134, R135 ;  /* 0x0000008786877221 */ /* 0x000fe20000010000 */
[----:B0-----:R-:W-:Y:S01]  /*3950*/  HFMA2.MMA R122, -RZ, RZ, 0, 2.384185791015625e-07 ;  /* 0x00000004ff7a7435 */ /* 0x001fe200000001ff */
[----:B-1----:R-:W-:Y:S01]  /*3960*/  FADD.FTZ R155, R155, R120 ;  /* 0x000000789b9b7221 */ /* 0x002fe20000010000 */
[----:B------:R-:W-:Y:S01]  /*3970*/  MOV R121, 0x1f ;  /* 0x0000001f00797802 */ /* 0x000fe20000000f00 */
[----:B------:R-:W-:Y:S01]  /*3980*/  IMAD.MOV.U32 R120, RZ, RZ, -0x1 ;  /* 0xffffffffff787424 */ /* 0x000fe200078e00ff */
[----:B------:R-:W-:-:S02]  /*3990*/  MOV R123, R135 ;  /* 0x00000087007b7202 */ /* 0x000fc40000000f00 */
[----:B------:R-:W-:Y:S02]  /*39a0*/  MOV R118, 0x39c0 ;  /* 0x000039c000767802 */ /* 0x000fe40000000f00 */
[----:B------:R-:W-:Y:S05]  /*39b0*/  CALL.REL.NOINC `($__internal_59_$__cuda_sm70_shflsync_down_p) ;  /* 0x0000027000007944 */ /* 0x000fea0003c00000 */
[----:B0-----:R-:W-:Y:S01]  /*39c0*/  HFMA2.MMA R122, -RZ, RZ, 0, 2.384185791015625e-07 ;  /* 0x00000004ff7a7435 */ /* 0x001fe200000001ff */
[----:B-1----:R-:W-:Y:S01]  /*39d0*/  MOV R134, R120 ;  /* 0x0000007800867202 */ /* 0x002fe20000000f00 */
[----:B------:R-:W-:Y:S01]  /*39e0*/  IMAD.MOV.U32 R123, RZ, RZ, R155 ;  /* 0x000000ffff7b7224 */ /* 0x000fe200078e009b */
[----:B------:R-:W-:Y:S01]  /*39f0*/  MOV R121, 0x1f ;  /* 0x0000001f00797802 */ /* 0x000fe20000000f00 */
[----:B------:R-:W-:Y:S01]  /*3a00*/  IMAD.MOV.U32 R120, RZ, RZ, -0x1 ;  /* 0xffffffffff787424 */ /* 0x000fe200078e00ff */
[----:B------:R-:W-:Y:S02]  /*3a10*/  MOV R118, 0x3a30 ;  /* 0x00003a3000767802 */ /* 0x000fe40000000f00 */
[----:B------:R-:W-:Y:S05]  /*3a20*/  CALL.REL.NOINC `($__internal_59_$__cuda_sm70_shflsync_down_p) ;  /* 0x0000020000007944 */ /* 0x000fea0003c00000 */
[----:B------:R-:W-:Y:S01]  /*3a30*/  FADD.FTZ R135, R134, R135 ;  /* 0x0000008786877221 */ /* 0x000fe20000010000 */
[----:B0-----:R-:W-:Y:S01]  /*3a40*/  HFMA2.MMA R122, -RZ, RZ, 0, 1.1920928955078125e-07 ;  /* 0x00000002ff7a7435 */ /* 0x001fe200000001ff */
[----:B-1----:R-:W-:Y:S01]  /*3a50*/  FADD.FTZ R155, R155, R120 ;  /* 0x000000789b9b7221 */ /* 0x002fe20000010000 */
[----:B------:R-:W-:Y:S01]  /*3a60*/  MOV R121, 0x1f ;  /* 0x0000001f00797802 */ /* 0x000fe20000000f00 */
[----:B------:R-:W-:Y:S01]  /*3a70*/  IMAD.MOV.U32 R120, RZ, RZ, -0x1 ;  /* 0xffffffffff787424 */ /* 0x000fe200078e00ff */
[----:B------:R-:W-:-:S02]  /*3a80*/  MOV R123, R135 ;  /* 0x00000087007b7202 */ /* 0x000fc40000000f00 */
[----:B------:R-:W-:Y:S02]  /*3a90*/  MOV R118, 0x3ab0 ;  /* 0x00003ab000767802 */ /* 0x000fe40000000f00 */
[----:B------:R-:W-:Y:S05]  /*3aa0*/  CALL.REL.NOINC `($__internal_59_$__cuda_sm70_shflsync_down_p) ;  /* 0x0000018000007944 */ /* 0x000fea0003c00000 */
[----:B0-----:R-:W-:Y:S01]  /*3ab0*/  HFMA2.MMA R122, -RZ, RZ, 0, 1.1920928955078125e-07 ;  /* 0x00000002ff7a7435 */ /* 0x001fe200000001ff */
[----:B-1----:R-:W-:Y:S01]  /*3ac0*/  MOV R134, R120 ;  /* 0x0000007800867202 */ /* 0x002fe20000000f00 */
[----:B------:R-:W-:Y:S01]  /*3ad0*/  IMAD.MOV.U32 R123, RZ, RZ, R155 ;  /* 0x000000ffff7b7224 */ /* 0x000fe200078e009b */
[----:B------:R-:W-:Y:S01]  /*3ae0*/  MOV R121, 0x1f ;  /* 0x0000001f00797802 */ /* 0x000fe20000000f00 */
[----:B------:R-:W-:Y:S01]  /*3af0*/  IMAD.MOV.U32 R120, RZ, RZ, -0x1 ;  /* 0xffffffffff787424 */ /* 0x000fe200078e00ff */
[----:B------:R-:W-:Y:S02]  /*3b00*/  MOV R118, 0x3b20 ;  /* 0x00003b2000767802 */ /* 0x000fe40000000f00 */
[----:B------:R-:W-:Y:S05]  /*3b10*/  CALL.REL.NOINC `($__internal_59_$__cuda_sm70_shflsync_down_p) ;  /* 0x0000011000007944 */ /* 0x000fea0003c00000 */
[----:B------:R-:W-:Y:S01]  /*3b20*/  FADD.FTZ R134, R134, R135 ;  /* 0x0000008786867221 */ /* 0x000fe20000010000 */
[----:B0-----:R-:W-:Y:S01]  /*3b30*/  HFMA2.MMA R122, -RZ, RZ, 0, 5.9604644775390625e-08 ;  /* 0x00000001ff7a7435 */ /* 0x001fe200000001ff */
[----:B-1----:R-:W-:Y:S01]  /*3b40*/  FADD.FTZ R135, R155, R120 ;  /* 0x000000789b877221 */ /* 0x002fe20000010000 */
[----:B------:R-:W-:Y:S01]  /*3b50*/  MOV R121, 0x1f ;  /* 0x0000001f00797802 */ /* 0x000fe20000000f00 */
[----:B------:R-:W-:Y:S01]  /*3b60*/  IMAD.MOV.U32 R120, RZ, RZ, -0x1 ;  /* 0xffffffffff787424 */ /* 0x000fe200078e00ff */
[----:B------:R-:W-:-:S02]  /*3b70*/  MOV R123, R134 ;  /* 0x00000086007b7202 */ /* 0x000fc40000000f00 */
[----:B------:R-:W-:Y:S02]  /*3b80*/  MOV R118, 0x3ba0 ;  /* 0x00003ba000767802 */ /* 0x000fe40000000f00 */
[----:B------:R-:W-:Y:S05]  /*3b90*/  CALL.REL.NOINC `($__internal_59_$__cuda_sm70_shflsync_down_p) ;  /* 0x0000009000007944 */ /* 0x000fea0003c00000 */
[----:B0-----:R-:W-:Y:S01]  /*3ba0*/  HFMA2.MMA R122, -RZ, RZ, 0, 5.9604644775390625e-08 ;  /* 0x00000001ff7a7435 */ /* 0x001fe200000001ff */
[----:B-1----:R-:W-:Y:S01]  /*3bb0*/  MOV R155, R120 ;  /* 0x00000078009b7202 */ /* 0x002fe20000000f00 */
[----:B------:R-:W-:Y:S01]  /*3bc0*/  IMAD.MOV.U32 R123, RZ, RZ, R135 ;  /* 0x000000ffff7b7224 */ /* 0x000fe200078e0087 */
[----:B------:R-:W-:Y:S01]  /*3bd0*/  MOV R121, 0x1f ;  /* 0x0000001f00797802 */ /* 0x000fe20000000f00 */
[----:B------:R-:W-:Y:S01]  /*3be0*/  IMAD.MOV.U32 R120, RZ, RZ, -0x1 ;  /* 0xffffffffff787424 */ /* 0x000fe200078e00ff */
[----:B------:R-:W-:Y:S02]  /*3bf0*/  MOV R118, 0x3c10 ;  /* 0x00003c1000767802 */ /* 0x000fe40000000f00 */
[----:B------:R-:W-:Y:S05]  /*3c00*/  CALL.REL.NOINC `($__internal_59_$__cuda_sm70_shflsync_down_p) ;  /* 0x0000002000007944 */ /* 0x000fea0003c00000 */
[----:B-1----:R-:W-:Y:S01]  /*3c10*/  MOV R118, R120 ;  /* 0x0000007800767202 */ /* 0x002fe20000000f00 */
[----:B0-----:R-:W-:Y:S05]  /*3c20*/  BRA `(.L_x_2240) ;  /* 0xffffd7f000007947 */ /* 0x001fea000383ffff */
        .weak           $__internal_59_$__cuda_sm70_shflsync_down_p
        .type           $__internal_59_$__cuda_sm70_shflsync_down_p,@function
        .size           $__internal_59_$__cuda_sm70_shflsync_down_p,(.L_x_6861 - $__internal_59_$__cuda_sm70_shflsync_down_p)
$__internal_59_$__cuda_sm70_shflsync_down_p:
[----:B------:R-:W-:Y:S01]  /*3c30*/  HFMA2.MMA R119, -RZ, RZ, 0, 0 ;  /* 0x00000000ff777435 */ /* 0x000fe200000001ff */
[----:B------:R-:W-:Y:S04]  /*3c40*/  WARPSYNC R120 ;  /* 0x0000007800007348 */ /* 0x000fe80003800000 */
[----:B------:R0:W1:Y:S01]  /*3c50*/  SHFL.DOWN PT, R120, R123, R122, R121 ;  /* 0x0800007a7b787389 */ /* 0x00006200000e0079 */
[----:B------:R-:W-:Y:S05]  /*3c60*/  RET.REL.NODEC R118 `(_ZN10layer_norm13ln_bwd_kernelINS_13Kernel_traitsIf13__nv_bfloat16S2_S2_fjLj2048ELj1ELj1ELj4ELj16ENS_18Kernel_traits_baseILj2048EfS2_S2_S2_fjLj128EEEEELb1ELb1ELb1ELb1EEEvNS_9BwdParamsE) ;  /* 0xffffc39076007950 */ /* 0x000fea0003c3ffff */
.L_x_2241:
        /* <DEDUP_REMOVED lines=9> */
.L_x_6861:


//--------------------- .text._ZN10layer_norm13ln_bwd_kernelINS_13Kernel_traitsI13__nv_bfloat16S2_fS2_fjLj2048ELj1ELj1ELj4ELj16ENS_18Kernel_traits_baseILj2048ES2_S2_fS2_fjLj128EEEEELb0ELb0ELb0ELb0EEEvNS_9BwdParamsE --------------------------
	.section	.text._ZN10layer_norm13ln_bwd_kernelINS_13Kernel_traitsI13__nv_bfloat16S2_fS2_fjLj2048ELj1ELj1ELj4ELj16ENS_18Kernel_traits_baseILj2048ES2_S2_fS2_fjLj128EEEEELb0ELb0ELb0ELb0EEEvNS_9BwdParamsE,"ax",@progbits
	.sectioninfo	@"SHI_REGISTERS=127"
	.align	128
        .global         _ZN10layer_norm13ln_bwd_kernelINS_13Kernel_traitsI13__nv_bfloat16S2_fS2_fjLj2048ELj1ELj1ELj4ELj16ENS_18Kernel_traits_baseILj2048ES2_S2_fS2_fjLj128EEEEELb0ELb0ELb0ELb0EEEvNS_9BwdParamsE
        .type           _ZN10layer_norm13ln_bwd_kernelINS_13Kernel_traitsI13__nv_bfloat16S2_fS2_fjLj2048ELj1ELj1ELj4ELj16ENS_18Kernel_traits_baseILj2048ES2_S2_fS2_fjLj128EEEEELb0ELb0ELb0ELb0EEEvNS_9BwdParamsE,@function
        .size           _ZN10layer_norm13ln_bwd_kernelINS_13Kernel_traitsI13__nv_bfloat16S2_fS2_fjLj2048ELj1ELj1ELj4ELj16ENS_18Kernel_traits_baseILj2048ES2_S2_fS2_fjLj128EEEEELb0ELb0ELb0ELb0EEEvNS_9BwdParamsE,(.L_x_6862 - _ZN10layer_norm13ln_bwd_kernelINS_13Kernel_traitsI13__nv_bfloat16S2_fS2_fjLj2048ELj1ELj1ELj4ELj16ENS_18Kernel_traits_baseILj2048ES2_S2_fS2_fjLj128EEEEELb0ELb0ELb0ELb0EEEvNS_9BwdParamsE)
        .other          _ZN10layer_norm13ln_bwd_kernelINS_13Kernel_traitsI13__nv_bfloat16S2_fS2_fjLj2048ELj1ELj1ELj4ELj16ENS_18Kernel_traits_baseILj2048ES2_S2_fS2_fjLj128EEEEELb0ELb0ELb0ELb0EEEvNS_9BwdParamsE,@"STO_CUDA_ENTRY STV_DEFAULT"
_ZN10layer_norm13ln_bwd_kernelINS_13Kernel_traitsI13__nv_bfloat16S2_fS2_fjLj2048ELj1ELj1ELj4ELj16ENS_18Kernel_traits_baseILj2048ES2_S2_fS2_fjLj128EEEEELb0ELb0ELb0ELb0EEEvNS_9BwdParamsE:
.text._ZN10layer_norm13ln_bwd_kernelINS_13Kernel_traitsI13__nv_bfloat16S2_fS2_fjLj2048ELj1ELj1ELj4ELj16ENS_18Kernel_traits_baseILj2048ES2_S2_fS2_fjLj128EEEEELb0ELb0ELb0ELb0EEEvNS_9BwdParamsE:
        /* <DEDUP_REMOVED lines=17> */
[----:B------:R-:W-:-:S05]  /*0110*/  @P3 IMAD.WIDE.U32 R8, R8, R9, c[0x0][0x1b0] ;  /* 0x00006c0008083625 */ /* 0x000fca00078e0009 */
[----:B------:R1:W5:Y:S01]  /*0120*/  @P3 LDG.E.128 R4, [R8.64] ;  /* 0x0000000408043981 */ /* 0x000362000c1e1d00 */
        /* <DEDUP_REMOVED lines=30> */
[----:B------:R-:W-:Y:S02]  /*0310*/  MOV R61, RZ ;  /* 0x000000ff003d7202 */ /* 0x000fe40000000f00 */
[----:B------:R-:W-:Y:S02]  /*0320*/  PRMT R109, RZ, 0x7610, R4 ;  /* 0x00007610ff6d7816 */ /* 0x000fe40000000004 */
[--C-:B------:R-:W-:Y:S02]  /*0330*/  PRMT R108, RZ, 0x5410, R5.reuse ;  /* 0x00005410ff6c7816 */ /* 0x100fe40000000005 */
[----:B------:R-:W-:-:S02]  /*0340*/  PRMT R106, RZ, 0x7610, R5 ;  /* 0x00007610ff6a7816 */ /* 0x000fc40000000005 */
[--C-:B------:R-:W-:Y:S02]  /*0350*/  PRMT R105, RZ, 0x5410, R6.reuse ;  /* 0x00005410ff697816 */ /* 0x100fe40000000006 */
[----:B------:R-:W-:Y:S02]  /*0360*/  PRMT R104, RZ, 0x7610, R6 ;  /* 0x00007610ff687816 */ /* 0x000fe40000000006 */
[--C-:B------:R-:W-:Y:S02]  /*0370*/  PRMT R103, RZ, 0x5410, R7.reuse ;  /* 0x00005410ff677816 */ /* 0x100fe40000000007 */
[----:B0-----:R-:W-:Y:S02]  /*0380*/  PRMT R102, RZ, 0x7610, R7 ;  /* 0x00007610ff667816 */ /* 0x001fe40000000007 */
.L_x_2253:
[----:B------:R-:W-:Y:S02]  /*0390*/  ISETP.NE.U32.AND P0, PT, RZ, c[0x0][0x1c0], PT ;  /* 0x00007000ff007a0c */ /* 0x000fe40003f05070 */
[----:B------:R-:W-:Y:S02]  /*03a0*/  SHF.R.S32.HI R73, RZ, 0x1f, R2 ;  /* 0x0000001fff497819 */ /* 0x000fe40000011402 */
[----:B------:R-:W-:-:S02]  /*03b0*/  ISETP.NE.AND.EX P0, PT, RZ, c[0x0][0x1c4], PT, P0 ;  /* 0x00007100ff007a0c */ /* 0x000fc40003f05300 */
[----:B------:R-:W-:-:S05]  /*03c0*/  MOV R3, 0x4 ;  /* 0x0000000400037802 */ /* 0x000fca0000000f00 */
[----:B------:R-:W-:-:S06]  /*03d0*/  IMAD.WIDE R74, R2, R3, c[0x0][0x1a0] ;  /* 0x00006800024a7625 */ /* 0x000fcc00078e0203 */
[C---:B------:R-:W-:Y:S01]  /*03e0*/  @P0 LEA R72, P1, R2.reuse, c[0x0][0x1c0], 0x1 ;  /* 0x0000700002480a11 */ /* 0x040fe200078208ff */
[----:B------:R-:W2:Y:S03]  /*03f0*/  LDG.E R74, [R74.64] ;  /* 0x000000044a4a7981 */ /* 0x000ea6000c1e1900 */
[----:B------:R-:W-:-:S05]  /*0400*/  @P0 LEA.HI.X R73, R2, c[0x0][0x1c4], R73, 0x1, P1 ;  /* 0x0000710002490a11 */ /* 0x000fca00008f0c49 */
[----:B------:R0:W3:Y:S02]  /*0410*/  @P0 LDG.E.U16 R76, [R72.64] ;  /* 0x00000004484c0981 */ /* 0x0000e4000c1e1500 */
[----:B0-----:R-:W-:-:S05]  /*0420*/  IMAD.WIDE R72, R2, R3, c[0x0][0x1a8] ;  /* 0x00006a0002487625 */ /* 0x001fca00078e0203 */
[----:B------:R0:W5:Y:S01]  /*0430*/  LDG.E R3, [R72.64] ;  /* 0x0000000448037981 */ /* 0x000162000c1e1900 */
[----:B------:R-:W-:-:S05]  /*0440*/  IMAD R0, R2, c[0x0][0x168], RZ ;  /* 0x00005a0002007a24 */ /* 0x000fca00078e02ff */
[----:B------:R-:W-:-:S04]  /*0450*/  SHF.R.S32.HI R77, RZ, 0x1f, R0 ;  /* 0x0000001fff4d7819 */ /* 0x000fc80000011400 */
[----:B------:R-:W-:Y:S02]  /*0460*/  LEA.HI R0, R77, R0, RZ, 0x3 ;  /* 0x000000004d007211 */ /* 0x000fe400078f18ff */
[----:B------:R-:W-:Y:S01]  /*0470*/  LOP3.LUT R77, R119, 0x7f, RZ, 0xc0, !PT ;  /* 0x0000007f774d7812 */ /* 0x000fe200078ec0ff */
[----:B------:R-:W-:Y:S01]  /*0480*/  BSSY B0, `(.L_x_2243) ;  /* 0x0000058000007945 */ /* 0x000fe20003800000 */
[----:B------:R-:W-:Y:S02]  /*0490*/  ISETP.NE.AND P4, PT, R120, RZ, PT ;  /* 0x000000ff7800720c */ /* 0x000fe40003f85270 */
[----:B------:R-:W-:Y:S02]  /*04a0*/  LEA.HI.SX32 R0, R0, R77, 0x1d ;  /* 0x0000004d00007211 */ /* 0x000fe400078feaff */
[----:B------:R-:W-:Y:S02]  /*04b0*/  MOV R4, 0x3f800000 ;  /* 0x3f80000000047802 */ /* 0x000fe40000000f00 */
[----:B------:R-:W-:-:S02]  /*04c0*/  LOP3.LUT P1, RZ, R101, 0xff, RZ, 0xc0, !PT ;  /* 0x000000ff65ff7812 */ /* 0x000fc4000782c0ff */
[----:B------:R-:W-:Y:S02]  /*04d0*/  MOV R78, R0 ;  /* 0x00000000004e7202 */ /* 0x000fe40000000f00 */
[----:B--2---:R-:W-:Y:S02]  /*04e0*/  FSEL R107, R74, RZ, !P4 ;  /* 0x000000ff4a6b7208 */ /* 0x004fe40006000000 */
[----:B---3--:R-:W-:Y:S02]  /*04f0*/  @P0 PRMT R4, RZ, 0x5410, R76 ;  /* 0x00005410ff040816 */ /* 0x008fe4000000004c */
[----:B------:R-:W-:Y:S01]  /*0500*/  CS2R R76, SRZ ;  /* 0x00000000004c7805 */ /* 0x000fe2000001ff00 */
[----:B------:R-:W-:Y:S05]  /*0510*/  @!P2 BRA `(.L_x_2244) ;  /* 0x000004e00000a947 */ /* 0x000fea0003800000 */
[----:B0-----:R-:W-:Y:S01]  /*0520*/  HFMA2.MMA R77, -RZ, RZ, 0, 9.5367431640625e-07 ;  /* 0x00000010ff4d7435 */ /* 0x001fe200000001ff */
[----:B------:R-:W-:-:S04]  /*0530*/  LEA R80, P0, R0, c[0x0][0x188], 0x5 ;  /* 0x0000620000507a11 */ /* 0x000fc800078028ff */
[----:B------:R-:W-:-:S05]  /*0540*/  LEA.HI.X R81, R0, c[0x0][0x18c], RZ, 0x5, P0 ;  /* 0x0000630000517a11 */ /* 0x000fca00000f2cff */
[----:B------:R-:W-:Y:S01]  /*0550*/  IMAD.WIDE.U32 R76, R0, R77, c[0x0][0x208] ;  /* 0x00008200004c7625 */ /* 0x000fe200078e004d */
[----:B------:R0:W2:Y:S05]  /*0560*/  LDG.E.128 R72, [R80.64] ;  /* 0x0000000450487981 */ /* 0x0000aa000c1e1d00 */
[----:B------:R-:W3:Y:S04]  /*0570*/  LDG.E.128 R76, [R76.64] ;  /* 0x000000044c4c7981 */ /* 0x000ee8000c1e1d00 */
[----:B0-----:R-:W4:Y:S01]  /*0580*/  LDG.E.128 R80, [R80.64+0x10] ;  /* 0x0000100450507981 */ /* 0x001f22000c1e1d00 */
[----:B------:R-:W-:-:S04]  /*0590*/  ISETP.NE.U32.AND P0, PT, RZ, c[0x0][0x218], PT ;  /* 0x00008600ff007a0c */ /* 0x000fc80003f05070 */
[----:B------:R-:W-:-:S13]  /*05a0*/  ISETP.NE.AND.EX P0, PT, RZ, c[0x0][0x21c], PT, P0 ;  /* 0x00008700ff007a0c */ /* 0x000fda0003f05300 */
[----:B------:R-:W-:-:S04]  /*05b0*/  @P0 LEA R84, P4, R0, c[0x0][0x218], 0x5 ;  /* 0x0000860000540a11 */ /* 0x000fc800078828ff */
[----:B------:R-:W-:-:S05]  /*05c0*/  @P0 LEA.HI.X R85, R0, c[0x0][0x21c], RZ, 0x5, P4 ;  /* 0x0000870000550a11 */ /* 0x000fca00020f2cff */
[----:B------:R0:W5:Y:S04]  /*05d0*/  @P0 LDG.E.128 R28, [R84.64] ;  /* 0x00000004541c0981 */ /* 0x000168000c1e1d00 */
[----:B------:R0:W5:Y:S01]  /*05e0*/  @P0 LDG.E.128 R24, [R84.64+0x10] ;  /* 0x0000100454180981 */ /* 0x000162000c1e1d00 */
[C---:B--2---:R-:W-:Y:S02]  /*05f0*/  FADD.FTZ R124, -R107.reuse, R75 ;  /* 0x0000004b6b7c7221 */ /* 0x044fe40000010100 */
[C---:B------:R-:W-:Y:S02]  /*0600*/  FADD.FTZ R90, -R107.reuse, R72 ;  /* 0x000000486b5a7221 */ /* 0x040fe40000010100 */
[C---:B------:R-:W-:Y:S01]  /*0610*/  FADD.FTZ R92, -R107.reuse, R73 ;  /* 0x000000496b5c7221 */ /* 0x040fe20000010100 */
[----:B---3--:R-:W-:Y:S01]  /*0620*/  PRMT R75, RZ, 0x5410, R76 ;  /* 0x00005410ff4b7816 */ /* 0x008fe2000000004c */
[----:B------:R-:W-:Y:S01]  /*0630*/  FADD.FTZ R122, -R107, R74 ;  /* 0x0000004a6b7a7221 */ /* 0x000fe20000010100 */
[----:B------:R-:W-:Y:S01]  /*0640*/  PRMT R76, RZ, 0x7610, R76 ;  /* 0x00007610ff4c7816 */ /* 0x000fe2000000004c */
[----:B-----5:R-:W-:Y:S01]  /*0650*/  FMUL.FTZ R95, R3, R92 ;  /* 0x0000005c035f7220 */ /* 0x020fe20000410000 */
[--C-:B0-----:R-:W-:Y:S01]  /*0660*/  PRMT R85, RZ, 0x5410, R77.reuse ;  /* 0x00005410ff557816 */ /* 0x101fe2000000004d */
[----:B----4-:R-:W-:Y:S01]  /*0670*/  FADD.FTZ R84, -R107, R80 ;  /* 0x000000506b547221 */ /* 0x010fe20000010100 */
[----:B------:R-:W-:Y:S01]  /*0680*/  PRMT R88, RZ, 0x7610, R77 ;  /* 0x00007610ff587816 */ /* 0x000fe2000000004d */
[----:B------:R-:W-:Y:S01]  /*0690*/  FMUL.FTZ R80, R3, R90 ;  /* 0x0000005a03507220 */ /* 0x000fe20000410000 */
[--C-:B------:R-:W-:Y:S01]  /*06a0*/  PRMT R87, RZ, 0x5410, R78.reuse ;  /* 0x00005410ff577816 */ /* 0x100fe2000000004e */
[-C--:B------:R-:W-:Y:S01]  /*06b0*/  FMUL.FTZ R94, R118, R75.reuse ;  /* 0x0000004b765e7220 */ /* 0x080fe20000410000 */
[----:B------:R-:W-:Y:S01]  /*06c0*/  PRMT R78, RZ, 0x7610, R78 ;  /* 0x00007610ff4e7816 */ /* 0x000fe2000000004e */
[----:B------:R-:W-:Y:S01]  /*06d0*/  FADD.FTZ R44, R44, R75 ;  /* 0x0000004b2c2c7221 */ /* 0x000fe20000010000 */
[--C-:B------:R-:W-:Y:S01]  /*06e0*/  PRMT R73, RZ, 0x5410, R79.reuse ;  /* 0x00005410ff497816 */ /* 0x100fe2000000004f */
[----:B------:R-:W-:Y:S01]  /*06f0*/  FFMA.FTZ R60, R80, R75, R60 ;  /* 0x0000004b503c7223 */ /* 0x000fe2000001003c */
[----:B------:R-:W-:Y:S01]  /*0700*/  PRMT R72, RZ, 0x7610, R79 ;  /* 0x00007610ff487816 */ /* 0x000fe2000000004f */
[----:B------:R-:W-:-:S02]  /*0710*/  FADD.FTZ R45, R45, R76 ;  /* 0x0000004c2d2d7221 */ /* 0x000fc40000010000 */
[-C--:B------:R-:W-:Y:S02]  /*0720*/  FFMA.FTZ R61, R95, R76.reuse, R61 ;  /* 0x0000004c5f3d7223 */ /* 0x080fe4000001003d */
[----:B------:R-:W-:Y:S02]  /*0730*/  FMUL.FTZ R92, R117, R76 ;  /* 0x0000004c755c7220 */ /* 0x000fe40000410000 */
[----:B------:R-:W-:Y:S02]  /*0740*/  FADD.FTZ R75, RZ, R94 ;  /* 0x0000005eff4b7221 */ /* 0x000fe40000010000 */
[----:B------:R-:W-:Y:S02]  /*0750*/  FFMA.FTZ R76, R80, R94, RZ ;  /* 0x0000005e504c7223 */ /* 0x000fe400000100ff */
[----:B------:R-:W-:Y:S02]  /*0760*/  FADD.FTZ R86, -R107, R81 ;  /* 0x000000516b567221 */ /* 0x000fe40000010100 */
[----:B------:R-:W-:-:S02]  /*0770*/  FMUL.FTZ R91, R3, R124 ;  /* 0x0000007c035b7220 */ /* 0x000fc40000410000 */
[----:B------:R-:W-:Y:S02]  /*0780*/  FMUL.FTZ R90, R116, R85 ;  /* 0x00000055745a7220 */ /* 0x000fe40000410000 */
[----:B------:R-:W-:Y:S02]  /*0790*/  FADD.FTZ R75, R75, R92 ;  /* 0x0000005c4b4b7221 */ /* 0x000fe40000010000 */
[----:B------:R-:W-:Y:S02]  /*07a0*/  FMUL.FTZ R93, R3, R122 ;  /* 0x0000007a035d7220 */ /* 0x000fe40000410000 */
        /* <DEDUP_REMOVED lines=19> */
[----:B------:R-:W-:Y:S02]  /*08e0*/  FADD.FTZ R82, -R107, R82 ;  /* 0x000000526b527221 */ /* 0x000fe40000010100 */
[----:B------:R-:W-:-:S02]  /*08f0*/  FFMA.FTZ R76, R89, R87, R76 ;  /* 0x00000057594c7223 */ /* 0x000fc4000001004c */
[----:B------:R-:W-:Y:S02]  /*0900*/  FADD.FTZ R74, -R107, R83 ;  /* 0x000000536b4a7221 */ /* 0x000fe40000010100 */
[----:B------:R-:W-:Y:S02]  /*0910*/  FMUL.FTZ R83, R112, R73 ;  /* 0x0000004970537220 */ /* 0x000fe40000410000 */
[----:B------:R-:W-:Y:S02]  /*0920*/  FADD.FTZ R78, R78, R85 ;  /* 0x000000554e4e7221 */ /* 0x000fe40000010000 */
[----:B------:R-:W-:Y:S02]  /*0930*/  FMUL.FTZ R84, R3, R82 ;  /* 0x0000005203547220 */ /* 0x000fe40000410000 */
[----:B------:R-:W-:Y:S02]  /*0940*/  FFMA.FTZ R76, R86, R85, R76 ;  /* 0x00000055564c7223 */ /* 0x000fe4000001004c */
[----:B------:R-:W-:-:S02]  /*0950*/  FMUL.FTZ R81, R111, R72 ;  /* 0x000000486f517220 */ /* 0x000fc40000410000 */
[----:B------:R-:W-:Y:S02]  /*0960*/  FADD.FTZ R78, R78, R83 ;  /* 0x000000534e4e7221 */ /* 0x000fe40000010000 */
[----:B------:R-:W-:Y:S02]  /*0970*/  FMUL.FTZ R82, R3, R74 ;  /* 0x0000004a03527220 */ /* 0x000fe40000410000 */
[----:B------:R-:W-:Y:S02]  /*0980*/  FFMA.FTZ R77, R84, R83, R76 ;  /* 0x00000053544d7223 */ /* 0x000fe4000001004c */
[----:B------:R-:W-:Y:S01]  /*0990*/  FADD.FTZ R76, R78, R81 ;  /* 0x000000514e4c7221 */ /* 0x000fe20000010000 */
[----:B------:R-:W-:Y:S01]  /*09a0*/  IADD3 R78, R0, 0x80, RZ ;  /* 0x00000080004e7810 */ /* 0x000fe20007ffe0ff */
[----:B------:R-:W-:Y:S02]  /*09b0*/  FADD.FTZ R42, R42, R73 ;  /* 0x000000492a2a7221 */ /* 0x000fe40000010000 */
[----:B------:R-:W-:-:S02]  /*09c0*/  FFMA.FTZ R58, R84, R73, R58 ;  /* 0x00000049543a7223 */ /* 0x000fc4000001003a */
[----:B------:R-:W-:Y:S02]  /*09d0*/  FADD.FTZ R43, R43, R72 ;  /* 0x000000482b2b7221 */ /* 0x000fe40000010000 */
[C---:B------:R-:W-:Y:S02]  /*09e0*/  FFMA.FTZ R59, R82.reuse, R72, R59 ;  /* 0x00000048523b7223 */ /* 0x040fe4000001003b */
[----:B------:R-:W-:Y:S02]  /*09f0*/  FFMA.FTZ R77, R82, R81, R77 ;  /* 0x00000051524d7223 */ /* 0x000fe4000001004d */
.L_x_2244:
[----:B0-----:R-:W-:Y:S05]  /*0a00*/  BSYNC B0 ;  /* 0x0000000000007941 */ /* 0x001fea0003800000 */
.L_x_2243:
[----:B------:R-:W-:Y:S01]  /*0a10*/  BSSY B0, `(.L_x_2245) ;  /* 0x000004f000007945 */ /* 0x000fe20003800000 */
[----:B------:R-:W-:Y:S05]  /*0a20*/  @!P3 BRA `(.L_x_2246) ;  /* 0x000004d00000b947 */ /* 0x000fea0003800000 */
[C---:B------:R-:W-:Y:S02]  /*0a30*/  LEA R12, P0, R78.reuse, c[0x0][0x188], 0x5 ;  /* 0x000062004e0c7a11 */ /* 0x040fe400078028ff */
[----:B------:R-:W-:Y:S02]  /*0a40*/  MOV R73, 0x10 ;  /* 0x0000001000497802 */ /* 0x000fe40000000f00 */
[----:B------:R-:W-:-:S03]  /*0a50*/  LEA.HI.X R13, R78, c[0x0][0x18c], RZ, 0x5, P0 ;  /* 0x000063004e0d7a11 */ /* 0x000fc600000f2cff */
[----:B------:R-:W-:Y:S02]  /*0a60*/  IMAD.WIDE.U32 R72, R78, R73, c[0x0][0x208] ;  /* 0x000082004e487625 */ /* 0x000fe400078e0049 */
[----:B------:R0:W2:Y:S04]  /*0a70*/  LDG.E.128 R8, [R12.64] ;  /* 0x000000040c087981 */ /* 0x0000a8000c1e1d00 */
        /* <DEDUP_REMOVED lines=9> */
[----:B------:R-:W-:Y:S01]  /*0b10*/  FADD.FTZ R98, -R107, R9 ;  /* 0x000000096b627221 */ /* 0x000fe20000010100 */
[--C-:B---3--:R-:W-:Y:S01]  /*0b20*/  PRMT R99, RZ, 0x5410, R72.reuse ;  /* 0x00005410ff637816 */ /* 0x108fe20000000048 */
[C---:B-----5:R-:W-:Y:S01]  /*0b30*/  FMUL.FTZ R100, R3.reuse, R100 ;  /* 0x0000006403647220 */ /* 0x060fe20000410000 */
[----:B0-----:R-:W-:Y:S01]  /*0b40*/  PRMT R6, RZ, 0x7610, R72 ;  /* 0x00007610ff067816 */ /* 0x001fe20000000048 */
[----:B------:R-:W-:-:S02]  /*0b50*/  FMUL.FTZ R98, R3, R98 ;  /* 0x0000006203627220 */ /* 0x000fc40000410000 */
[----:B------:R-:W-:Y:S02]  /*0b60*/  FADD.FTZ R36, R36, R99 ;  /* 0x0000006324247221 */ /* 0x000fe40000010000 */
[-C--:B------:R-:W-:Y:S02]  /*0b70*/  FFMA.FTZ R52, R100, R99.reuse, R52 ;  /* 0x0000006364347223 */ /* 0x080fe40000010034 */
[----:B------:R-:W-:Y:S01]  /*0b80*/  FMUL.FTZ R99, R110, R99 ;  /* 0x000000636e637220 */ /* 0x000fe20000410000 */
[--C-:B------:R-:W-:Y:S01]  /*0b90*/  PRMT R9, RZ, 0x5410, R73.reuse ;  /* 0x00005410ff097816 */ /* 0x100fe20000000049 */
[C---:B------:R-:W-:Y:S01]  /*0ba0*/  FADD.FTZ R78, -R107.reuse, R10 ;  /* 0x0000000a6b4e7221 */ /* 0x040fe20000010100 */
[----:B------:R-:W-:Y:S01]  /*0bb0*/  PRMT R72, RZ, 0x7610, R73 ;  /* 0x00007610ff487816 */ /* 0x000fe20000000049 */
[----:B------:R-:W-:Y:S02]  /*0bc0*/  FADD.FTZ R8, -R107, R11 ;  /* 0x0000000b6b087221 */ /* 0x000fe40000010100 */
[----:B------:R-:W-:-:S02]  /*0bd0*/  FADD.FTZ R37, R37, R6 ;  /* 0x0000000625257221 */ /* 0x000fc40000010000 */
[-C--:B------:R-:W-:Y:S02]  /*0be0*/  FFMA.FTZ R53, R98, R6.reuse, R53 ;  /* 0x0000000662357223 */ /* 0x080fe40000010035 */
[----:B------:R-:W-:Y:S02]  /*0bf0*/  FMUL.FTZ R6, R109, R6 ;  /* 0x000000066d067220 */ /* 0x000fe40000410000 */
[----:B------:R-:W-:Y:S02]  /*0c00*/  FADD.FTZ R73, R76, R99 ;  /* 0x000000634c497221 */ /* 0x000fe40000010000 */
[----:B------:R-:W-:Y:S02]  /*0c10*/  FFMA.FTZ R77, R100, R99, R77 ;  /* 0x00000063644d7223 */ /* 0x000fe4000001004d */
[----:B------:R-:W-:Y:S02]  /*0c20*/  FMUL.FTZ R5, R3, R78 ;  /* 0x0000004e03057220 */ /* 0x000fe40000410000 */
[----:B----4-:R-:W-:-:S02]  /*0c30*/  FADD.FTZ R10, -R107, R12 ;  /* 0x0000000c6b0a7221 */ /* 0x010fc40000010100 */
[----:B------:R-:W-:Y:S02]  /*0c40*/  FMUL.FTZ R7, R3, R8 ;  /* 0x0000000803077220 */ /* 0x000fe40000410000 */
[----:B------:R-:W-:Y:S02]  /*0c50*/  FMUL.FTZ R8, R108, R9 ;  /* 0x000000096c087220 */ /* 0x000fe40000410000 */
[----:B------:R-:W-:Y:S02]  /*0c60*/  FADD.FTZ R73, R73, R6 ;  /* 0x0000000649497221 */ /* 0x000fe40000010000 */
[----:B------:R-:W-:Y:S01]  /*0c70*/  FFMA.FTZ R77, R98, R6, R77 ;  /* 0x00000006624d7223 */ /* 0x000fe2000001004d */
[--C-:B------:R-:W-:Y:S01]  /*0c80*/  PRMT R11, RZ, 0x5410, R74.reuse ;  /* 0x00005410ff0b7816 */ /* 0x100fe2000000004a */
[----:B------:R-:W-:Y:S01]  /*0c90*/  FADD.FTZ R12, -R107, R13 ;  /* 0x0000000d6b0c7221 */ /* 0x000fe20000010100 */
[----:B------:R-:W-:Y:S01]  /*0ca0*/  PRMT R13, RZ, 0x7610, R74 ;  /* 0x00007610ff0d7816 */ /* 0x000fe2000000004a */
        /* <DEDUP_REMOVED lines=15> */
[----:B------:R-:W-:Y:S01]  /*0da0*/  FADD.FTZ R96, -R107, R15 ;  /* 0x0000000f6b607221 */ /* 0x000fe20000010100 */
[----:B------:R-:W-:Y:S01]  /*0db0*/  PRMT R15, RZ, 0x5410, R75 ;  /* 0x00005410ff0f7816 */ /* 0x000fe2000000004b */
[----:B------:R-:W-:Y:S02]  /*0dc0*/  FADD.FTZ R33, R33, R13 ;  /* 0x0000000d21217221 */ /* 0x000fe40000010000 */
[----:B------:R-:W-:Y:S02]  /*0dd0*/  FFMA.FTZ R49, R12, R13, R49 ;  /* 0x0000000d0c317223 */ /* 0x000fe40000010031 */
        /* <DEDUP_REMOVED lines=11> */
[----:B------:R-:W-:Y:S02]  /*0e90*/  FADD.FTZ R72, R72, R15 ;  /* 0x0000000f48487221 */ /* 0x000fe40000010000 */
[----:B------:R-:W-:Y:S02]  /*0ea0*/  FMUL.FTZ R97, R102, R75 ;  /* 0x0000004b66617220 */ /* 0x000fe40000410000 */
[----:B------:R-:W-:-:S02]  /*0eb0*/  FFMA.FTZ R74, R14, R15, R74 ;  /* 0x0000000f0e4a7223 */ /* 0x000fc4000001004a */
[----:B------:R-:W-:Y:S02]  /*0ec0*/  FADD.FTZ R35, R35, R75 ;  /* 0x0000004b23237221 */ /* 0x000fe40000010000 */
[----:B------:R-:W-:Y:S02]  /*0ed0*/  FFMA.FTZ R51, R96, R75, R51 ;  /* 0x0000004b60337223 */ /* 0x000fe40000010033 */
[----:B------:R-:W-:Y:S02]  /*0ee0*/  FADD.FTZ R76, R72, R97 ;  /* 0x00000061484c7221 */ /* 0x000fe40000010000 */
[----:B------:R-:W-:Y:S02]  /*0ef0*/  FFMA.FTZ R77, R96, R97, R74 ;  /* 0x00000061604d7223 */ /* 0x000fe4000001004a */
.L_x_2246:
[----:B------:R-:W-:Y:S05]  /*0f00*/  BSYNC B0 ;  /* 0x0000000000007941 */ /* 0x000fea0003800000 */
.L_x_2245:
[----:B------:R-:W-:Y:S02]  /*0f10*/  SHF.R.U32.HI R75, RZ, 0x5, R119 ;  /* 0x00000005ff4b7819 */ /* 0x000fe40000011677 */
[----:B------:R-:W-:Y:S02]  /*0f20*/  LOP3.LUT P0, RZ, R119, 0x1f, RZ, 0xc0, !PT ;  /* 0x0000001f77ff7812 */ /* 0x000fe4000780c0ff */
[----:B------:R-:W-:-:S04]  /*0f30*/  LOP3.LUT R78, R75, 0x7fffffc, RZ, 0xc0, !PT ;  /* 0x07fffffc4b4e7812 */ /* 0x000fc800078ec0ff */
[----:B------:R-:W-:Y:S01]  /*0f40*/  @!P1 IADD3 R78, R78, 0x4, RZ ;  /* 0x000000044e4e9810 */ /* 0x000fe20007ffe0ff */
[----:B------:R-:W-:Y:S05]  /*0f50*/  BRA.DIV ~URZ, `(.L_x_2247) ;  /* 0x00000c927f007947 */ /* 0x000fea000b800000 */
[----:B------:R0:W1:Y:S02]  /*0f60*/  SHFL.DOWN PT, R74, R76, 0x10, 0x1f ;  /* 0x0a001f004c4a7f89 */ /* 0x00006400000e0000 */
.L_x_2254:
        /* <DEDUP_REMOVED lines=10> */
[----:B-1----:R-:W-:Y:S02]  /*1010*/  FADD.FTZ R107, R73, R74 ;  /* 0x0000004a496b7221 */ /* 0x002fe40000010000 */
[----:B0-----:R-:W-:-:S03]  /*1020*/  FADD.FTZ R121, R79, R76 ;  /* 0x0000004c4f797221 */ /* 0x001fc60000010000 */
[----:B------:R-:W0:Y:S04]  /*1030*/  SHFL.DOWN PT, R76, R107, 0x2, 0x1f ;  /* 0x08401f006b4c7f89 */ /* 0x000e2800000e0000 */
[----:B------:R-:W1:Y:S01]  /*1040*/  SHFL.DOWN PT, R74, R121, 0x2, 0x1f ;  /* 0x08401f00794a7f89 */ /* 0x000e6200000e0000 */
[----:B0-----:R-:W-:Y:S02]  /*1050*/  FADD.FTZ R76, R107, R76 ;  /* 0x0000004c6b4c7221 */ /* 0x001fe40000010000 */
[----:B-1----:R-:W-:-:S03]  /*1060*/  FADD.FTZ R77, R121, R74 ;  /* 0x0000004a794d7221 */ /* 0x002fc60000010000 */
[----:B------:R0:W1:Y:S04]  /*1070*/  SHFL.DOWN PT, R74, R76, 0x1, 0x1f ;  /* 0x08201f004c4a7f89 */ /* 0x00006800000e0000 */
[----:B------:R0:W2:Y:S02]  /*1080*/  SHFL.DOWN PT, R122, R77, 0x1, 0x1f ;  /* 0x08201f004d7a7f89 */ /* 0x0000a400000e0000 */
.L_x_2255:
[----:B------:R-:W-:Y:S01]  /*1090*/  @!P0 LOP3.LUT R75, R75, 0x3, RZ, 0xc0, !PT ;  /* 0x000000034b4b8812 */ /* 0x000fe200078ec0ff */
[----:B-1----:R-:W-:Y:S01]  /*10a0*/  FADD.FTZ R72, R74, R76 ;  /* 0x0000004c4a487221 */ /* 0x002fe20000010000 */
[----:B------:R-:W-:Y:S01]  /*10b0*/  WARPSYNC 0xffffffff ;  /* 0xffffffff00007948 */ /* 0x000fe20003800000 */
[----:B--2---:R-:W-:Y:S01]  /*10c0*/  FADD.FTZ R73, R122, R77 ;  /* 0x0000004d7a497221 */ /* 0x004fe20000010000 */
[----:B------:R-:W-:Y:S01]  /*10d0*/  @!P0 IADD3 R107, R78, R75, RZ ;  /* 0x0000004b4e6b8210 */ /* 0x000fe20007ffe0ff */
[----:B------:R-:W-:Y:S04]  /*10e0*/  BSSY B0, `(.L_x_2249) ;  /* 0x0000052000007945 */ /* 0x000fe80003800000 */
[----:B------:R-:W-:Y:S04]  /*10f0*/  @!P0 STS.64 [R107.X8+0x2000], R72 ;  /* 0x002000486b008388 */ /* 0x000fe80000008a00 */
[----:B------:R-:W-:Y:S01]  /*1100*/  BAR.SYNC.DEFER_BLOCKING 0x0 ;  /* 0x0000000000007b1d */ /* 0x000fe20000010000 */
[----:B------:R-:W-:-:S05]  /*1110*/  ISETP.NE.AND P0, PT, R120, RZ, PT ;  /* 0x000000ff7800720c */ /* 0x000fca0003f05270 */
[----:B------:R-:W1:Y:S04]  /*1120*/  LDS.128 R72, [R78.X8+0x2000] ;  /* 0x002000004e487984 */ /* 0x000e680000008c00 */
[----:B0-----:R-:W0:Y:S01]  /*1130*/  LDS.128 R76, [R78.X8+0x2010] ;  /* 0x002010004e4c7984 */ /* 0x001e220000008c00 */
[----:B-1----:R-:W-:-:S04]  /*1140*/  FADD.FTZ R121, RZ, R72 ;  /* 0x00000048ff797221 */ /* 0x002fc80000010000 */
[----:B------:R-:W-:Y:S02]  /*1150*/  FADD.FTZ R121, R74, R121 ;  /* 0x000000794a797221 */ /* 0x000fe40000010000 */
[----:B------:R-:W-:Y:S02]  /*1160*/  FADD.FTZ R74, RZ, R73 ;  /* 0x00000049ff4a7221 */ /* 0x000fe40000010000 */
[----:B0-----:R-:W-:Y:S02]  /*1170*/  FADD.FTZ R121, R121, R76 ;  /* 0x0000004c79797221 */ /* 0x001fe40000010000 */
[----:B------:R-:W-:Y:S02]  /*1180*/  FADD.FTZ R74, R75, R74 ;  /* 0x0000004a4b4a7221 */ /* 0x000fe40000010000 */
[----:B------:R-:W-:Y:S02]  /*1190*/  FADD.FTZ R121, R78, R121 ;  /* 0x000000794e797221 */ /* 0x000fe40000010000 */
[----:B------:R-:W-:-:S02]  /*11a0*/  FADD.FTZ R74, R74, R77 ;  /* 0x0000004d4a4a7221 */ /* 0x000fc40000010000 */
[----:B------:R-:W-:Y:S02]  /*11b0*/  FMUL.FTZ R121, R121, c[0x0][0x1e0] ;  /* 0x0000780079797a20 */ /* 0x000fe40000410000 */
[----:B------:R-:W-:-:S03]  /*11c0*/  FADD.FTZ R79, R79, R74 ;  /* 0x0000004a4f4f7221 */ /* 0x000fc60000010000 */
[----:B------:R-:W-:Y:S01]  /*11d0*/  FSEL R78, R121, RZ, !P0 ;  /* 0x000000ff794e7208 */ /* 0x000fe20004000000 */
[----:B------:R-:W-:Y:S01]  /*11e0*/  FMUL.FTZ R79, R79, c[0x0][0x1e0] ;  /* 0x000078004f4f7a20 */ /* 0x000fe20000410000 */
[----:B------:R-:W-:Y:S05]  /*11f0*/  @!P2 BRA `(.L_x_2250) ;  /* 0x000004000000a947 */ /* 0x000fea0003800000 */
        /* <DEDUP_REMOVED lines=17> */
[----:B------:R-:W-:Y:S01]  /*1310*/  FADD.FTZ R74, R88, -R73 ;  /* 0x80000049584a7221 */ /* 0x000fe20000010000 */
[----:B------:R-:W-:Y:S01]  /*1320*/  @P1 MOV R73, 0x20 ;  /* 0x0000002000491802 */ /* 0x000fe20000000f00 */
[----:B------:R-:W-:Y:S02]  /*1330*/  FADD.FTZ R76, R85, -R76 ;  /* 0x8000004c554c7221 */ /* 0x000fe40000010000 */
[----:B------:R-:W-:Y:S02]  /*1340*/  FADD.FTZ R72, R81, -R72 ;  /* 0x8000004851487221 */ /* 0x000fe40000010000 */
[----:B-----5:R-:W-:-:S02]  /*1350*/  FMUL.FTZ R121, R3, R124 ;  /* 0x0000007c03797220 */ /* 0x020fc40000410000 */
[C---:B------:R-:W-:Y:S02]  /*1360*/  FMUL.FTZ R107, R3.reuse, R107 ;  /* 0x0000006b036b7220 */ /* 0x040fe40000410000 */
[C---:B------:R-:W-:Y:S02]  /*1370*/  FMUL.FTZ R122, R3.reuse, R122 ;  /* 0x0000007a037a7220 */ /* 0x040fe40000410000 */
[C---:B------:R-:W-:Y:S02]  /*1380*/  FMUL.FTZ R75, R3.reuse, R75 ;  /* 0x0000004b034b7220 */ /* 0x040fe40000410000 */
[C---:B------:R-:W-:Y:S02]  /*1390*/  FMUL.FTZ R74, R3.reuse, R74 ;  /* 0x0000004a034a7220 */ /* 0x040fe40000410000 */
[C---:B------:R-:W-:Y:S02]  /*13a0*/  FMUL.FTZ R77, R3.reuse, R77 ;  /* 0x0000004d034d7220 */ /* 0x040fe40000410000 */
[----:B------:R-:W-:-:S02]  /*13b0*/  FMUL.FTZ R76, R3, R76 ;  /* 0x0000004c034c7220 */ /* 0x000fc40000410000 */
[----:B------:R-:W-:Y:S02]  /*13c0*/  FMUL.FTZ R124, R3, R72 ;  /* 0x00000048037c7220 */ /* 0x000fe40000410000 */
[----:B------:R-:W-:Y:S02]  /*13d0*/  @P0 FADD.FTZ R107, R28, R107 ;  /* 0x0000006b1c6b0221 */ /* 0x000fe40000010000 */
[----:B------:R-:W-:Y:S02]  /*13e0*/  @P0 FADD.FTZ R122, R29, R122 ;  /* 0x0000007a1d7a0221 */ /* 0x000fe40000010000 */
[----:B------:R-:W-:Y:S01]  /*13f0*/  @P0 FADD.FTZ R75, R30, R75 ;  /* 0x0000004b1e4b0221 */ /* 0x000fe20000010000 */
[----:B------:R-:W-:Y:S01]  /*1400*/  SEL R64, R107, R64, P1 ;  /* 0x000000406b407207 */ /* 0x000fe20000800000 */
        /* <DEDUP_REMOVED lines=10> */
[----:B------:R-:W-:Y:S01]  /*14b0*/  @P1 IMAD.WIDE.U32 R72, R0, R73, c[0x0][0x258] ;  /* 0x0000960000481625 */ /* 0x000fe200078e0049 */
[----:B------:R-:W-:-:S02]  /*14c0*/  SEL R70, R121, R70, P1 ;  /* 0x0000004679467207 */ /* 0x000fc40000800000 */
[----:B------:R-:W-:Y:S01]  /*14d0*/  SEL R71, R124, R71, P1 ;  /* 0x000000477c477207 */ /* 0x000fe20000800000 */
[-C--:B------:R-:W-:Y:S01]  /*14e0*/  FMUL.FTZ R75, R75, R4.reuse ;  /* 0x000000044b4b7220 */ /* 0x080fe20000410000 */
[----:B------:R-:W-:Y:S01]  /*14f0*/  @P1 STG.E.128 [R72.64], R64 ;  /* 0x0000004048001986 */ /* 0x000fe2000c101d04 */
[-C--:B------:R-:W-:Y:S02]  /*1500*/  FMUL.FTZ R74, R74, R4.reuse ;  /* 0x000000044a4a7220 */ /* 0x080fe40000410000 */
[-C--:B------:R-:W-:Y:S01]  /*1510*/  FMUL.FTZ R77, R77, R4.reuse ;  /* 0x000000044d4d7220 */ /* 0x080fe20000410000 */
[----:B------:R0:W-:Y:S01]  /*1520*/  @P1 STG.E.128 [R72.64+0x10], R68 ;  /* 0x0000104448001986 */ /* 0x0001e2000c101d04 */
[-C--:B------:R-:W-:Y:S02]  /*1530*/  FMUL.FTZ R76, R76, R4.reuse ;  /* 0x000000044c4c7220 */ /* 0x080fe40000410000 */
[-C--:B------:R-:W-:Y:S02]  /*1540*/  FMUL.FTZ R107, R107, R4.reuse ;  /* 0x000000046b6b7220 */ /* 0x080fe40000410000 */
[----:B------:R-:W-:-:S02]  /*1550*/  FMUL.FTZ R122, R122, R4 ;  /* 0x000000047a7a7220 */ /* 0x000fc40000410000 */
[-C--:B------:R-:W-:Y:S02]  /*1560*/  FMUL.FTZ R121, R121, R4.reuse ;  /* 0x0000000479797220 */ /* 0x080fe40000410000 */
[----:B------:R-:W-:Y:S01]  /*1570*/  FMUL.FTZ R124, R124, R4 ;  /* 0x000000047c7c7220 */ /* 0x000fe20000410000 */
[----:B0-----:R-:W-:Y:S02]  /*1580*/  F2FP.BF16.PACK_AB R73, R74, R75 ;  /* 0x0000004b4a49723e */ /* 0x001fe400000010ff */
[----:B------:R-:W-:Y:S01]  /*1590*/  F2FP.BF16.PACK_AB R74, R76, R77 ;  /* 0x0000004d4c4a723e */ /* 0x000fe200000010ff */
[----:B------:R-:W-:Y:S01]  /*15a0*/  HFMA2.MMA R77, -RZ, RZ, 0, 9.5367431640625e-07 ;  /* 0x00000010ff4d7435 */ /* 0x000fe200000001ff */
[----:B------:R-:W-:Y:S02]  /*15b0*/  F2FP.BF16.PACK_AB R72, R122, R107 ;  /* 0x0000006b7a48723e */ /* 0x000fe400000010ff */
[----:B------:R-:W-:-:S07]  /*15c0*/  F2FP.BF16.PACK_AB R75, R124, R121 ;  /* 0x000000797c4b723e */ /* 0x000fce00000010ff */
[C---:B------:R-:W-:Y:S01]  /*15d0*/  IMAD.WIDE.U32 R76, R0.reuse, R77, c[0x0][0x248] ;  /* 0x00009200004c7625 */ /* 0x040fe200078e004d */
[----:B------:R-:W-:-:S04]  /*15e0*/  IADD3 R0, R0, 0x80, RZ ;  /* 0x0000008000007810 */ /* 0x000fc80007ffe0ff */
[----:B------:R0:W-:Y:S03]  /*15f0*/  STG.E.128 [R76.64], R72 ;  /* 0x000000484c007986 */ /* 0x0001e6000c101d04 */
.L_x_2250:
[----:B------:R-:W-:Y:S05]  /*1600*/  BSYNC B0 ;  /* 0x0000000000007941 */ /* 0x000fea0003800000 */
.L_x_2249:
[----:B------:R-:W-:Y:S01]  /*1610*/  BSSY B0, `(.L_x_2251) ;  /* 0x0000041000007945 */ /* 0x000fe20003800000 */
[----:B------:R-:W-:Y:S05]  /*1620*/  @!P3 BRA `(.L_x_2252) ;  /* 0x000003f00000b947 */ /* 0x000fea0003800000 */
[----:B------:R-:W-:Y:S01]  /*1630*/  ISETP.NE.U32.AND P0, PT, RZ, c[0x0][0x218], PT ;  /* 0x00008600ff007a0c */ /* 0x000fe20003f05070 */
[-CC-:B------:R-:W-:Y:S01]  /*1640*/  FFMA.FTZ R122, R100, R79.reuse, R78.reuse ;  /* 0x0000004f647a7223 */ /* 0x180fe2000001004e */
[----:B------:R-:W-:Y:S01]  /*1650*/  ISETP.NE.U32.AND P1, PT, RZ, c[0x0][0x258], PT ;  /* 0x00009600ff007a0c */ /* 0x000fe20003f25070 */
[-CC-:B0-----:R-:W-:Y:S01]  /*1660*/  FFMA.FTZ R73, R98, R79.reuse, R78.reuse ;  /* 0x0000004f62497223 */ /* 0x181fe2000001004e */
[----:B------:R-:W-:Y:S01]  /*1670*/  ISETP.NE.AND.EX P0, PT, RZ, c[0x0][0x21c], PT, P0 ;  /* 0x00008700ff007a0c */ /* 0x000fe20003f05300 */
[-CC-:B------:R-:W-:Y:S01]  /*1680*/  FFMA.FTZ R77, R5, R79.reuse, R78.reuse ;  /* 0x0000004f054d7223 */ /* 0x180fe2000001004e */
[----:B------:R-:W-:Y:S01]  /*1690*/  ISETP.NE.AND.EX P1, PT, RZ, c[0x0][0x25c], PT, P1 ;  /* 0x00009700ff007a0c */ /* 0x000fe20003f25310 */
[-CC-:B------:R-:W-:Y:S02]  /*16a0*/  FFMA.FTZ R72, R7, R79.reuse, R78.reuse ;  /* 0x0000004f07487223 */ /* 0x180fe4000001004e */
[----:B------:R-:W-:-:S02]  /*16b0*/  FFMA.FTZ R75, R10, R79, R78 ;  /* 0x0000004f0a4b7223 */ /* 0x000fc4000001004e */
[-CC-:B------:R-:W-:Y:S02]  /*16c0*/  FFMA.FTZ R74, R12, R79.reuse, R78.reuse ;  /* 0x0000004f0c4a7223 */ /* 0x180fe4000001004e */
[-CC-:B------:R-:W-:Y:S02]  /*16d0*/  FFMA.FTZ R76, R14, R79.reuse, R78.reuse ;  /* 0x0000004f0e4c7223 */ /* 0x180fe4000001004e */
[----:B------:R-:W-:Y:S02]  /*16e0*/  FFMA.FTZ R78, R96, R79, R78 ;  /* 0x0000004f604e7223 */ /* 0x000fe4000001004e */
        /* <DEDUP_REMOVED lines=8> */
[----:B-----5:R-:W-:-:S02]  /*1770*/  FMUL.FTZ R75, R3, R122 ;  /* 0x0000007a034b7220 */ /* 0x020fc40000410000 */
[C---:B------:R-:W-:Y:S02]  /*1780*/  FMUL.FTZ R122, R3.reuse, R124 ;  /* 0x0000007c037a7220 */ /* 0x040fe40000410000 */
[C---:B------:R-:W-:Y:S02]  /*1790*/  FMUL.FTZ R77, R3.reuse, R77 ;  /* 0x0000004d034d7220 */ /* 0x040fe40000410000 */
[C---:B------:R-:W-:Y:S01]  /*17a0*/  FMUL.FTZ R124, R3.reuse, R73 ;  /* 0x00000049037c7220 */ /* 0x040fe20000410000 */
[----:B------:R-:W-:Y:S01]  /*17b0*/  @P1 MOV R73, 0x20 ;  /* 0x0000002000491802 */ /* 0x000fe20000000f00 */
        /* <DEDUP_REMOVED lines=31> */
[----:B------:R-:W-:Y:S02]  /*19b0*/  F2FP.BF16.PACK_AB R74, R74, R79 ;  /* 0x0000004f4a4a723e */ /* 0x000fe400000010ff */
[----:B0-----:R-:W-:Y:S01]  /*19c0*/  F2FP.BF16.PACK_AB R73, R124, R77 ;  /* 0x0000004d7c49723e */ /* 0x001fe200000010ff */
[----:B------:R-:W-:Y:S01]  /*19d0*/  HFMA2.MMA R77, -RZ, RZ, 0, 9.5367431640625e-07 ;  /* 0x00000010ff4d7435 */ /* 0x000fe200000001ff */
[----:B------:R-:W-:Y:S02]  /*19e0*/  F2FP.BF16.PACK_AB R72, R122, R75 ;  /* 0x0000004b7a48723e */ /* 0x000fe400000010ff */
[----:B------:R-:W-:-:S07]  /*19f0*/  F2FP.BF16.PACK_AB R75, R4, R107 ;  /* 0x0000006b044b723e */ /* 0x000fce00000010ff */
[----:B------:R-:W-:-:S05]  /*1a00*/  IMAD.WIDE.U32 R76, R0, R77, c[0x0][0x248] ;  /* 0x00009200004c7625 */ /* 0x000fca00078e004d */
[----:B------:R0:W-:Y:S02]  /*1a10*/  STG.E.128 [R76.64], R72 ;  /* 0x000000484c007986 */ /* 0x0001e4000c101d04 */
.L_x_2252:
[----:B------:R-:W-:Y:S05]  /*1a20*/  BSYNC B0 ;  /* 0x0000000000007941 */ /* 0x000fea0003800000 */
.L_x_2251:
[----:B------:R-:W-:Y:S02]  /*1a30*/  IADD3 R2, R2, c[0x0][0x160], RZ ;  /* 0x0000580002027a10 */ /* 0x000fe40007ffe0ff */
[----:B------:R-:W-:Y:S02]  /*1a40*/  LOP3.LUT P1, RZ, R101, 0xff, RZ, 0xc0, !PT ;  /* 0x000000ff65ff7812 */ /* 0x000fe4000782c0ff */
[----:B------:R-:W-:Y:S02]  /*1a50*/  ISETP.GE.AND P0, PT, R2, c[0x0][0x164], PT ;  /* 0x0000590002007a0c */ /* 0x000fe40003f06270 */
[----:B------:R-:W-:-:S11]  /*1a60*/  SEL R101, RZ, 0x1, P1 ;  /* 0x00000001ff657807 */ /* 0x000fd60000800000 */
[----:B0----5:R-:W-:Y:S01]  /*1a70*/  @P0 CALL.REL.NOINC `(.L_x_2242) ;  /* 0x0000001000000944 */ /* 0x021fe20003c00000 */
[----:B------:R-:W-:Y:S05]  /*1a80*/  BRA `(.L_x_2253) ;  /* 0xffffe90000007947 */ /* 0x000fea000383ffff */
.L_x_2242:
[----:B-1----:R-:W0:Y:S01]  /*1a90*/  S2UR UR6, SR_CTAID.X ;  /* 0x00000000000679c3 */ /* 0x002e220000002500 */
        /* <DEDUP_REMOVED lines=21> */
.L_x_2247:
[----:B------:R-:W-:Y:S01]  /*1bf0*/  HFMA2.MMA R73, -RZ, RZ, 0, 9.5367431640625e-07 ;  /* 0x00000010ff497435 */ /* 0x000fe200000001ff */
[----:B------:R-:W-:-:S02]  /*1c00*/  MOV R107, R76 ;  /* 0x0000004c006b7202 */ /* 0x000fc40000000f00 */
[----:B------:R-:W-:Y:S02]  /*1c10*/  MOV R122, 0x1f ;  /* 0x0000001f007a7802 */ /* 0x000fe40000000f00 */
[----:B------:R-:W-:Y:S02]  /*1c20*/  MOV R79, 0xffffffff ;  /* 0xffffffff004f7802 */ /* 0x000fe40000000f00 */
[----:B------:R-:W-:Y:S02]  /*1c30*/  MOV R72, 0x1c50 ;  /* 0x00001c5000487802 */ /* 0x000fe40000000f00 */
[----:B-----5:R-:W-:Y:S05]  /*1c40*/  CALL.REL.NOINC `($__internal_60_$__cuda_sm70_shflsync_down_p) ;  /* 0x0000046000007944 */ /* 0x020fea0003c00000 */
[----:B-1----:R-:W-:Y:S01]  /*1c50*/  MOV R74, R79 ;  /* 0x0000004f004a7202 */ /* 0x002fe20000000f00 */
[----:B------:R-:W-:Y:S05]  /*1c60*/  BRA `(.L_x_2254) ;  /* 0xfffff30000007947 */ /* 0x000fea000383ffff */
.L_x_2248:
[----:B------:R-:W-:Y:S01]  /*1c70*/  HFMA2.MMA R73, -RZ, RZ, 0, 9.5367431640625e-07 ;  /* 0x00000010ff497435 */ /* 0x000fe200000001ff */
[----:B------:R-:W-:Y:S02]  /*1c80*/  MOV R107, R77 ;  /* 0x0000004d006b7202 */ /* 0x000fe40000000f00 */
[----:B------:R-:W-:Y:S02]  /*1c90*/  MOV R122, 0x1f ;  /* 0x0000001f007a7802 */ /* 0x000fe40000000f00 */
[----:B------:R-:W-:-:S02]  /*1ca0*/  MOV R79, 0xffffffff ;  /* 0xffffffff004f7802 */ /* 0x000fc40000000f00 */
[----:B------:R-:W-:Y:S02]  /*1cb0*/  MOV R72, 0x1cd0 ;  /* 0x00001cd000487802 */ /* 0x000fe40000000f00 */
[----:B01---5:R-:W-:Y:S05]  /*1cc0*/  CALL.REL.NOINC `($__internal_60_$__cuda_sm70_shflsync_down_p) ;  /* 0x000003e000007944 */ /* 0x023fea0003c00000 */
[----:B------:R-:W-:Y:S01]  /*1cd0*/  FADD.FTZ R76, R74, R76 ;  /* 0x0000004c4a4c7221 */ /* 0x000fe20000010000 */
[----:B------:R-:W-:Y:S01]  /*1ce0*/  HFMA2.MMA R73, -RZ, RZ, 0, 4.76837158203125e-07 ;  /* 0x00000008ff497435 */ /* 0x000fe200000001ff */
[----:B-1----:R-:W-:Y:S01]  /*1cf0*/  FADD.FTZ R77, R77, R79 ;  /* 0x0000004f4d4d7221 */ /* 0x002fe20000010000 */
[----:B------:R-:W-:Y:S02]  /*1d00*/  MOV R122, 0x1f ;  /* 0x0000001f007a7802 */ /* 0x000fe40000000f00 */
[----:B------:R-:W-:Y:S02]  /*1d10*/  MOV R79, 0xffffffff ;  /* 0xffffffff004f7802 */ /* 0x000fe40000000f00 */
[----:B------:R-:W-:Y:S02]  /*1d20*/  MOV R107, R76 ;  /* 0x0000004c006b7202 */ /* 0x000fe40000000f00 */
[----:B------:R-:W-:Y:S02]  /*1d30*/  MOV R72, 0x1d50 ;  /* 0x00001d5000487802 */ /* 0x000fe40000000f00 */
[----:B------:R-:W-:Y:S05]  /*1d40*/  CALL.REL.NOINC `($__internal_60_$__cuda_sm70_shflsync_down_p) ;  /* 0x0000036000007944 */ /* 0x000fea0003c00000 */
[----:B------:R-:W-:Y:S01]  /*1d50*/  HFMA2.MMA R73, -RZ, RZ, 0, 4.76837158203125e-07 ;  /* 0x00000008ff497435 */ /* 0x000fe200000001ff */
[----:B-1----:R-:W-:-:S02]  /*1d60*/  MOV R74, R79 ;  /* 0x0000004f004a7202 */ /* 0x002fc40000000f00 */
[----:B------:R-:W-:Y:S02]  /*1d70*/  MOV R107, R77 ;  /* 0x0000004d006b7202 */ /* 0x000fe40000000f00 */
[----:B------:R-:W-:Y:S02]  /*1d80*/  MOV R122, 0x1f ;  /* 0x0000001f007a7802 */ /* 0x000fe40000000f00 */
[----:B------:R-:W-:Y:S02]  /*1d90*/  MOV R79, 0xffffffff ;  /* 0xffffffff004f7802 */ /* 0x000fe40000000f00 */
[----:B------:R-:W-:Y:S02]  /*1da0*/  MOV R72, 0x1dc0 ;  /* 0x00001dc000487802 */ /* 0x000fe40000000f00 */
[----:B------:R-:W-:Y:S05]  /*1db0*/  CALL.REL.NOINC `($__internal_60_$__cuda_sm70_shflsync_down_p) ;  /* 0x000002f000007944 */ /* 0x000fea0003c00000 */
[----:B------:R-:W-:Y:S01]  /*1dc0*/  FADD.FTZ R76, R74, R76 ;  /* 0x0000004c4a4c7221 */ /* 0x000fe20000010000 */
[----:B------:R-:W-:Y:S01]  /*1dd0*/  HFMA2.MMA R73, -RZ, RZ, 0, 2.384185791015625e-07 ;  /* 0x00000004ff497435 */ /* 0x000fe200000001ff */
[----:B-1----:R-:W-:Y:S01]  /*1de0*/  FADD.FTZ R77, R77, R79 ;  /* 0x0000004f4d4d7221 */ /* 0x002fe20000010000 */
[----:B------:R-:W-:Y:S02]  /*1df0*/  MOV R122, 0x1f ;  /* 0x0000001f007a7802 */ /* 0x000fe40000000f00 */
[----:B------:R-:W-:-:S02]  /*1e00*/  MOV R79, 0xffffffff ;  /* 0xffffffff004f7802 */ /* 0x000fc40000000f00 */
[----:B------:R-:W-:Y:S02]  /*1e10*/  MOV R107, R76 ;  /* 0x0000004c006b7202 */ /* 0x000fe40000000f00 */
[----:B------:R-:W-:Y:S02]  /*1e20*/  MOV R72, 0x1e40 ;  /* 0x00001e4000487802 */ /* 0x000fe40000000f00 */
[----:B------:R-:W-:Y:S05]  /*1e30*/  CALL.REL.NOINC `($__internal_60_$__cuda_sm70_shflsync_down_p) ;  /* 0x0000027000007944 */ /* 0x000fea0003c00000 */
[----:B------:R-:W-:Y:S01]  /*1e40*/  HFMA2.MMA R73, -RZ, RZ, 0, 2.384185791015625e-07 ;  /* 0x00000004ff497435 */ /* 0x000fe200000001ff */
[----:B-1----:R-:W-:Y:S02]  /*1e50*/  MOV R74, R79 ;  /* 0x0000004f004a7202 */ /* 0x002fe40000000f00 */
[----:B------:R-:W-:Y:S02]  /*1e60*/  MOV R107, R77 ;  /* 0x0000004d006b7202 */ /* 0x000fe40000000f00 */
[----:B------:R-:W-:Y:S02]  /*1e70*/  MOV R122, 0x1f ;  /* 0x0000001f007a7802 */ /* 0x000fe40000000f00 */
[----:B------:R-:W-:Y:S02]  /*1e80*/  MOV R79, 0xffffffff ;  /* 0xffffffff004f7802 */ /* 0x000fe40000000f00 */
[----:B------:R-:W-:-:S02]  /*1e90*/  MOV R72, 0x1eb0 ;  /* 0x00001eb000487802 */ /* 0x000fc40000000f00 */
[----:B------:R-:W-:Y:S05]  /*1ea0*/  CALL.REL.NOINC `($__internal_60_$__cuda_sm70_shflsync_down_p) ;  /* 0x0000020000007944 */ /* 0x000fea0003c00000 */
[----:B------:R-:W-:Y:S01]  /*1eb0*/  FADD.FTZ R76, R74, R76 ;  /* 0x0000004c4a4c7221 */ /* 0x000fe20000010000 */
[----:B------:R-:W-:Y:S01]  /*1ec0*/  HFMA2.MMA R73, -RZ, RZ, 0, 1.1920928955078125e-07 ;  /* 0x00000002ff497435 */ /* 0x000fe200000001ff */
[----:B-1----:R-:W-:Y:S01]  /*1ed0*/  FADD.FTZ R77, R77, R79 ;  /* 0x0000004f4d4d7221 */ /* 0x002fe20000010000 */
[----:B------:R-:W-:-:S02]  /*1ee0*/  MOV R122, 0x1f ;  /* 0x0000001f007a7802 */ /* 0x000fc40000000f00 */
[----:B------:R-:W-:Y:S02]  /*1ef0*/  MOV R79, 0xffffffff ;  /* 0xffffffff004f7802 */ /* 0x000fe40000000f00 */
[----:B------:R-:W-:Y:S02]  /*1f00*/  MOV R107, R76 ;  /* 0x0000004c006b7202 */ /* 0x000fe40000000f00 */
[----:B------:R-:W-:Y:S02]  /*1f10*/  MOV R72, 0x1f30 ;  /* 0x00001f3000487802 */ /* 0x000fe40000000f00 */
[----:B------:R-:W-:Y:S05]  /*1f20*/  CALL.REL.NOINC `($__internal_60_$__cuda_sm70_shflsync_down_p) ;  /* 0x0000018000007944 */ /* 0x000fea0003c00000 */
[----:B------:R-:W-:Y:S01]  /*1f30*/  HFMA2.MMA R73, -RZ, RZ, 0, 1.1920928955078125e-07 ;  /* 0x00000002ff497435 */ /* 0x000fe200000001ff */
[----:B-1----:R-:W-:Y:S02]  /*1f40*/  MOV R74, R79 ;  /* 0x0000004f004a7202 */ /* 0x002fe40000000f00 */
[----:B------:R-:W-:Y:S02]  /*1f50*/  MOV R107, R77 ;  /* 0x0000004d006b7202 */ /* 0x000fe40000000f00 */
[----:B------:R-:W-:Y:S02]  /*1f60*/  MOV R122, 0x1f ;  /* 0x0000001f007a7802 */ /* 0x000fe40000000f00 */
[----:B------:R-:W-:-:S02]  /*1f70*/  MOV R79, 0xffffffff ;  /* 0xffffffff004f7802 */ /* 0x000fc40000000f00 */
[----:B------:R-:W-:Y:S02]  /*1f80*/  MOV R72, 0x1fa0 ;  /* 0x00001fa000487802 */ /* 0x000fe40000000f00 */
[----:B------:R-:W-:Y:S05]  /*1f90*/  CALL.REL.NOINC `($__internal_60_$__cuda_sm70_shflsync_down_p) ;  /* 0x0000011000007944 */ /* 0x000fea0003c00000 */
[----:B------:R-:W-:Y:S01]  /*1fa0*/  FADD.FTZ R76, R74, R76 ;  /* 0x0000004c4a4c7221 */ /* 0x000fe20000010000 */
[----:B------:R-:W-:Y:S01]  /*1fb0*/  HFMA2.MMA R73, -RZ, RZ, 0, 5.9604644775390625e-08 ;  /* 0x00000001ff497435 */ /* 0x000fe200000001ff */
[----:B-1----:R-:W-:Y:S01]  /*1fc0*/  FADD.FTZ R77, R77, R79 ;  /* 0x0000004f4d4d7221 */ /* 0x002fe20000010000 */
[----:B------:R-:W-:Y:S02]  /*1fd0*/  MOV R122, 0x1f ;  /* 0x0000001f007a7802 */ /* 0x000fe40000000f00 */
[----:B------:R-:W-:Y:S02]  /*1fe0*/  MOV R79, 0xffffffff ;  /* 0xffffffff004f7802 */ /* 0x000fe40000000f00 */
[----:B------:R-:W-:Y:S02]  /*1ff0*/  MOV R107, R76 ;  /* 0x0000004c006b7202 */ /* 0x000fe40000000f00 */
[----:B------:R-:W-:Y:S02]  /*2000*/  MOV R72, 0x2020 ;  /* 0x0000202000487802 */ /* 0x000fe40000000f00 */
[----:B------:R-:W-:Y:S05]  /*2010*/  CALL.REL.NOINC `($__internal_60_$__cuda_sm70_shflsync_down_p) ;  /* 0x0000009000007944 */ /* 0x000fea0003c00000 */
[----:B------:R-:W-:Y:S01]  /*2020*/  HFMA2.MMA R73, -RZ, RZ, 0, 5.9604644775390625e-08 ;  /* 0x00000001ff497435 */ /* 0x000fe200000001ff */
[----:B-1----:R-:W-:-:S02]  /*2030*/  MOV R74, R79 ;  /* 0x0000004f004a7202 */ /* 0x002fc40000000f00 */
[----:B------:R-:W-:Y:S02]  /*2040*/  MOV R107, R77 ;  /* 0x0000004d006b7202 */ /* 0x000fe40000000f00 */
[----:B------:R-:W-:Y:S02]  /*2050*/  MOV R122, 0x1f ;  /* 0x0000001f007a7802 */ /* 0x000fe40000000f00 */
[----:B------:R-:W-:Y:S02]  /*2060*/  MOV R79, 0xffffffff ;  /* 0xffffffff004f7802 */ /* 0x000fe40000000f00 */
[----:B------:R-:W-:Y:S02]  /*2070*/  MOV R72, 0x2090 ;  /* 0x0000209000487802 */ /* 0x000fe40000000f00 */
[----:B------:R-:W-:Y:S05]  /*2080*/  CALL.REL.NOINC `($__internal_60_$__cuda_sm70_shflsync_down_p) ;  /* 0x0000002000007944 */ /* 0x000fea0003c00000 */
[----:B-1----:R-:W-:Y:S01]  /*2090*/  MOV R122, R79 ;  /* 0x0000004f007a7202 */ /* 0x002fe20000000f00 */
[----:B------:R-:W-:Y:S05]  /*20a0*/  BRA `(.L_x_2255) ;  /* 0xffffefe000007947 */ /* 0x000fea000383ffff */
        .weak           $__internal_60_$__cuda_sm70_shflsync_down_p
        .type           $__internal_60_$__cuda_sm70_shflsync_down_p,@function
        .size           $__internal_60_$__cuda_sm70_shflsync_down_p,(.L_x_6862 - $__internal_60_$__cuda_sm70_shflsync_down_p)
$__internal_60_$__cuda_sm70_shflsync_down_p:
[----:B------:R-:W-:Y:S04]  /*20b0*/  WARPSYNC R79 ;  /* 0x0000004f00007348 */ /* 0x000fe80003800000 */
[----:B------:R0:W1:Y:S02]  /*20c0*/  SHFL.DOWN PT, R79, R107, R73, R122 ;  /* 0x080000496b4f7389 */ /* 0x00006400000e007a */
[----:B0-----:R-:W-:-:S06]  /*20d0*/  HFMA2.MMA R73, -RZ, RZ, 0, 0 ;  /* 0x00000000ff497435 */ /* 0x001fcc00000001ff */
[----:B------:R-:W-:Y:S05]  /*20e0*/  RET.REL.NODEC R72 `(_ZN10layer_norm13ln_bwd_kernelINS_13Kernel_traitsI13__nv_bfloat16S2_fS2_fjLj2048ELj1ELj1ELj4ELj16ENS_18Kernel_traits_baseILj2048ES2_S2_fS2_fjLj128EEEEELb0ELb0ELb0ELb0EEEvNS_9BwdParamsE) ;  /* 0xffffdf1048007950 */ /* 0x000fea0003c3ffff */
.L_x_2256:
        /* <DEDUP_REMOVED lines=9> */
.L_x_6862:


//--------------------- .text._ZN10layer_norm13ln_bwd_kernelINS_13Kernel_traitsI13__nv_bfloat16S2_fS2_fjLj2048ELj1ELj1ELj4ELj16ENS_18Kernel_traits_baseILj2048ES2_S2_fS2_fjLj128EEEEELb0ELb0ELb0ELb1EEEvNS_9BwdParamsE --------------------------
	.section	.text._ZN10layer_norm13ln_bwd_kernelINS_13Kernel_traitsI13__nv_bfloat16S2_fS2_fjLj2048ELj1ELj1ELj4ELj16ENS_18Kernel_traits_baseILj2048ES2_S2_fS2_fjLj128EEEEELb0ELb0ELb0ELb1EEEvNS_9BwdParamsE,"ax",@progbits
	.sectioninfo	@"SHI_REGISTERS=128"
	.align	128
        .global         _ZN10layer_norm13ln_bwd_kernelINS_13Kernel_traitsI13__nv_bfloat16S2_fS2_fjLj2048ELj1ELj1ELj4ELj16ENS_18Kernel_traits_baseILj2048ES2_S2_fS2_fjLj128EEEEELb0ELb0ELb0ELb1EEEvNS_9BwdParamsE
        .type           _ZN10layer_norm13ln_bwd_kernelINS_13Kernel_traitsI13__nv_bfloat16S2_fS2_fjLj2048ELj1ELj1ELj4ELj16ENS_18Kernel_traits_baseILj2048ES2_S2_fS2_fjLj128EEEEELb0ELb0ELb0ELb1EEEvNS_9BwdParamsE,@function
        .size           _ZN10layer_norm13ln_bwd_kernelINS_13Kernel_traitsI13__nv_bfloat16S2_fS2_fjLj2048ELj1ELj1ELj4ELj16ENS_18Kernel_traits_baseILj2048ES2_S2_fS2_fjLj128EEEEELb0ELb0ELb0ELb1EEEvNS_9BwdParamsE,(.L_x_6863 - _ZN10layer_norm13ln_bwd_kernelINS_13Kernel_traitsI13__nv_bfloat16S2_fS2_fjLj2048ELj1ELj1ELj4ELj16ENS_18Kernel_traits_baseILj2048ES2_S2_fS2_fjLj128EEEEELb0ELb0ELb0ELb1EEEvNS_9BwdParamsE)
        .other          _ZN10layer_norm13ln_bwd_kernelINS_13Kernel_traitsI13__nv_bfloat16S2_fS2_fjLj2048ELj1ELj1ELj4ELj16ENS_18Kernel_traits_baseILj2048ES2_S2_fS2_fjLj128EEEEELb0ELb0ELb0ELb1EEEvNS_9BwdParamsE,@"STO_CUDA_ENTRY STV_DEFAULT"
_ZN10layer_norm13ln_bwd_kernelINS_13Kernel_traitsI13__nv_bfloat16S2_fS2_fjLj2048ELj1ELj1ELj4ELj16ENS_18Kernel_traits_baseILj2048ES2_S2_fS2_fjLj128EEEEELb0ELb0ELb0ELb1EEEvNS_9BwdParamsE:
.text._ZN10layer_norm13ln_bwd_kernelINS_13Kernel_traitsI13__nv_bfloat16S2_fS2_fjLj2048ELj1ELj1ELj4ELj16ENS_18Kernel_traits_baseILj2048ES2_S2_fS2_fjLj128EEEEELb0ELb0ELb0ELb1EEEvNS_9BwdParamsE:
        /* <DEDUP_REMOVED lines=25> */
.L_x_2257:
[----:B------:R-:W-:-:S10]  /*0190*/  HFMA2.MMA R2, -RZ, RZ, 0, 9.5367431640625e-07 ;  /* 0x00000010ff027435 */ /* 0x000fd400000001ff */
[----:B------:R-:W-:-:S05]  /*01a0*/  IMAD.WIDE.U32 R2, R73, R2, c[0x0][0x1b0] ;  /* 0x00006c0049027625 */ /* 0x000fca00078e0002 */
[----:B------:R0:W2:Y:S04]  /*01b0*/  LDG.E.128 R4, [R2.64] ;  /* 0x0000000402047981 */ /* 0x0000a8000c1e1d00 */
[----:B------:R0:W3:Y:S01]  /*01c0*/  LDG.E.128 R20, [R2.64+0x800] ;  /* 0x0008000402147981 */ /* 0x0000e2000c1e1d00 */
        /* <DEDUP_REMOVED lines=15> */
[----:B0-----:R-:W-:Y:S01]  /*02c0*/  CS2R R2, SRZ ;  /* 0x0000000000027805 */ /* 0x001fe2000001ff00 */
[----:B------:R-:W-:-:S02]  /*02d0*/  MOV R90, RZ ;  /* 0x000000ff005a7202 */ /* 0x000fc40000000f00 */
[--C-:B--2---:R-:W-:Y:S02]  /*02e0*/  PRMT R82, RZ, 0x5410, R4.reuse ;  /* 0x00005410ff527816 */ /* 0x104fe40000000004 */
[----:B------:R-:W-:Y:S02]  /*02f0*/  PRMT R83, RZ, 0x7610, R4 ;  /* 0x00007610ff537816 */ /* 0x000fe40000000004 */
[--C-:B------:R-:W-:Y:S02]  /*0300*/  PRMT R84, RZ, 0x5410, R5.reuse ;  /* 0x00005410ff547816 */ /* 0x100fe40000000005 */
[----:B------:R-:W-:Y:S02]  /*0310*/  PRMT R85, RZ, 0x7610, R5 ;  /* 0x00007610ff557816 */ /* 0x000fe40000000005 */
[--C-:B------:R-:W-:Y:S01]  /*0320*/  PRMT R86, RZ, 0x5410, R6.reuse ;  /* 0x00005410ff567816 */ /* 0x100fe20000000006 */
[----:B------:R-:W-:Y:S01]  /*0330*/  CS2R R4, SRZ ;  /* 0x0000000000047805 */ /* 0x000fe2000001ff00 */
[----:B------:R-:W-:-:S02]  /*0340*/  PRMT R87, RZ, 0x7610, R6 ;  /* 0x00007610ff577816 */ /* 0x000fc40000000006 */
[--C-:B------:R-:W-:Y:S02]  /*0350*/  PRMT R88, RZ, 0x5410, R7.reuse ;  /* 0x00005410ff587816 */ /* 0x100fe40000000007 */
[----:B------:R-:W-:Y:S02]  /*0360*/  PRMT R89, RZ, 0x7610, R7 ;  /* 0x00007610ff597816 */ /* 0x000fe40000000007 */
[----:B------:R-:W-:Y:S01]  /*0370*/  CS2R R6, SRZ ;  /* 0x0000000000067805 */ /* 0x000fe2000001ff00 */
        /* <DEDUP_REMOVED lines=8> */
.L_x_2262:
[----:B------:R-:W-:Y:S01]  /*0400*/  IMAD R44, R92, c[0x0][0x168], RZ ;  /* 0x00005a005c2c7a24 */ /* 0x000fe200078e02ff */
[----:B------:R-:W-:Y:S02]  /*0410*/  ISETP.NE.U32.AND P0, PT, RZ, c[0x0][0x1c0], PT ;  /* 0x00007000ff007a0c */ /* 0x000fe40003f05070 */
[----:B------:R-:W-:Y:S02]  /*0420*/  MOV R103, 0x4 ;  /* 0x0000000400677802 */ /* 0x000fe40000000f00 */
[----:B------:R-:W-:-:S02]  /*0430*/  ISETP.NE.AND.EX P0, PT, RZ, c[0x0][0x1c4], PT, P0 ;  /* 0x00007100ff007a0c */ /* 0x000fc40003f05300 */
[----:B------:R-:W-:Y:S01]  /*0440*/  SHF.R.S32.HI R45, RZ, 0x1f, R44 ;  /* 0x0000001fff2d7819 */ /* 0x000fe2000001142c */
[----:B------:R-:W-:Y:S01]  /*0450*/  IMAD.WIDE R56, R92, R103, c[0x0][0x1a0] ;  /* 0x000068005c387625 */ /* 0x000fe200078e0267 */
[----:B------:R-:W-:Y:S02]  /*0460*/  MOV R110, 0x20 ;  /* 0x00000020006e7802 */ /* 0x000fe40000000f00 */
[----:B------:R-:W-:Y:S02]  /*0470*/  LEA.HI R44, R45, R44, RZ, 0x3 ;  /* 0x0000002c2d2c7211 */ /* 0x000fe400078f18ff */
[----:B------:R-:W-:Y:S01]  /*0480*/  MOV R60, 0x10 ;  /* 0x00000010003c7802 */ /* 0x000fe20000000f00 */
[----:B------:R0:W2:Y:S01]  /*0490*/  LDG.E R105, [R56.64] ;  /* 0x0000000438697981 */ /* 0x0000a2000c1e1900 */
[----:B------:R-:W-:Y:S02]  /*04a0*/  LEA.HI.SX32 R101, R44, R73, 0x1d ;  /* 0x000000492c657211 */ /* 0x000fe400078feaff */
[----:B------:R-:W-:-:S02]  /*04b0*/  SHF.R.S32.HI R45, RZ, 0x1f, R92 ;  /* 0x0000001fff2d7819 */ /* 0x000fc4000001145c */
[C---:B------:R-:W-:Y:S01]  /*04c0*/  IADD3 R100, R101.reuse, 0x80, RZ ;  /* 0x0000008065647810 */ /* 0x040fe20007ffe0ff */
[----:B------:R-:W-:Y:S01]  /*04d0*/  IMAD.WIDE.U32 R112, R101, R110, c[0x0][0x188] ;  /* 0x0000620065707625 */ /* 0x000fe200078e006e */
[----:B------:R-:W-:-:S03]  /*04e0*/  @P0 LEA R64, P1, R92, c[0x0][0x1c0], 0x1 ;  /* 0x000070005c400a11 */ /* 0x000fc600078208ff */
[-C--:B------:R-:W-:Y:S01]  /*04f0*/  IMAD.WIDE.U32 R48, R101, R60.reuse, c[0x0][0x208] ;  /* 0x0000820065307625 */ /* 0x080fe200078e003c */
[----:B------:R-:W-:Y:S01]  /*0500*/  @P0 LEA.HI.X R65, R92, c[0x0][0x1c4], R45, 0x1, P1 ;  /* 0x000071005c410a11 */ /* 0x000fe200008f0c2d */
[----:B------:R-:W3:Y:S02]  /*0510*/  LDG.E.128 R52, [R112.64+0x10] ;  /* 0x0000100470347981 */ /* 0x000ee4000c1e1d00 */
[----:B------:R-:W-:Y:S02]  /*0520*/  IMAD.WIDE.U32 R60, R100, R60, c[0x0][0x208] ;  /* 0x00008200643c7625 */ /* 0x000fe400078e003c */
[----:B------:R-:W4:Y:S02]  /*0530*/  LDG.E.128 R44, [R112.64] ;  /* 0x00000004702c7981 */ /* 0x000f24000c1e1d00 */
[----:B------:R-:W-:Y:S02]  /*0540*/  IMAD.WIDE R102, R92, R103, c[0x0][0x1a8] ;  /* 0x00006a005c667625 */ /* 0x000fe400078e0267 */
[----:B------:R-:W4:Y:S02]  /*0550*/  LDG.E.128 R48, [R48.64] ;  /* 0x0000000430307981 */ /* 0x000f24000c1e1d00 */
[----:B------:R-:W-:-:S02]  /*0560*/  IMAD.WIDE.U32 R106, R100, R110, c[0x0][0x188] ;  /* 0x00006200646a7625 */ /* 0x000fc400078e006e */
[----:B------:R-:W4:Y:S04]  /*0570*/  LDG.E.128 R60, [R60.64] ;  /* 0x000000043c3c7981 */ /* 0x000f28000c1e1d00 */
[----:B------:R1:W4:Y:S04]  /*0580*/  LDG.E R103, [R102.64] ;  /* 0x0000000466677981 */ /* 0x000328000c1e1900 */
[----:B------:R1:W4:Y:S04]  /*0590*/  @P0 LDG.E.U16 R114, [R64.64] ;  /* 0x0000000440720981 */ /* 0x000328000c1e1500 */
[----:B0-----:R4:W4:Y:S04]  /*05a0*/  LDG.E.128 R56, [R106.64] ;  /* 0x000000046a387981 */ /* 0x001928000c1e1d00 */
[----:B-1----:R4:W4:Y:S01]  /*05b0*/  LDG.E.128 R64, [R106.64+0x10] ;  /* 0x000010046a407981 */ /* 0x002922000c1e1d00 */
[----:B------:R-:W-:-:S04]  /*05c0*/  ISETP.NE.U32.AND P1, PT, RZ, c[0x0][0x218], PT ;  /* 0x00008600ff007a0c */ /* 0x000fc80003f25070 */
[----:B------:R-:W-:Y:S01]  /*05d0*/  ISETP.NE.AND.EX P1, PT, RZ, c[0x0][0x21c], PT, P1 ;  /* 0x00008700ff007a0c */ /* 0x000fe20003f25310 */
[----:B------:R-:W-:-:S12]  /*05e0*/  ULDC.U8 UR6, c[0x0][0x1f0] ;  /* 0x00007c0000067ab9 */ /* 0x000fd80000000000 */
[----:B------:R-:W-:-:S04]  /*05f0*/  @P1 IMAD.WIDE.U32 R108, R101, R110, c[0x0][0x218] ;  /* 0x00008600656c1625 */ /* 0x000fc800078e006e */
[----:B------:R-:W-:Y:S01]  /*0600*/  @P1 IMAD.WIDE.U32 R110, R100, R110, c[0x0][0x218] ;  /* 0x00008600646e1625 */ /* 0x000fe200078e006e */
[----:B------:R0:W5:Y:S04]  /*0610*/  @P1 LDG.E.128 R20, [R108.64] ;  /* 0x000000046c141981 */ /* 0x000168000c1e1d00 */
[----:B------:R0:W5:Y:S04]  /*0620*/  @P1 LDG.E.128 R24, [R108.64+0x10] ;  /* 0x000010046c181981 */ /* 0x000168000c1e1d00 */
[----:B------:R1:W5:Y:S04]  /*0630*/  @P1 LDG.E.128 R28, [R110.64] ;  /* 0x000000046e1c1981 */ /* 0x000368000c1e1d00 */
[----:B------:R1:W5:Y:S01]  /*0640*/  @P1 LDG.E.128 R32, [R110.64+0x10] ;  /* 0x000010046e201981 */ /* 0x000362000c1e1d00 */
[----:B------:R-:W-:-:S02]  /*0650*/  ISETP.NE.AND P1, PT, RZ, UR6, PT ;  /* 0x00000006ff007c0c */ /* 0x000fc4000bf25270 */
[----:B------:R-:W-:Y:S02]  /*0660*/  MOV R102, 0x3f800000 ;  /* 0x3f80000000667802 */ /* 0x000fe40000000f00 */
[----:B--2---:R-:W-:-:S05]  /*0670*/  FSEL R105, R105, RZ, !P1 ;  /* 0x000000ff69697208 */ /* 0x004fca0004800000 */
[C---:B---3--:R-:W-:Y:S02]  /*0680*/  FADD.FTZ R116, -R105.reuse, R55 ;  /* 0x0000003769747221 */ /* 0x048fe40000010100 */
[C---:B----4-:R-:W-:Y:S02]  /*0690*/  FADD.FTZ R106, -R105.reuse, R45 ;  /* 0x0000002d696a7221 */ /* 0x050fe40000010100 */
[----:B------:R-:W-:Y:S01]  /*06a0*/  FADD.FTZ R44, -R105, R44 ;  /* 0x0000002c692c7221 */ /* 0x000fe20000010100 */
[--C-:B------:R-:W-:Y:S02]  /*06b0*/  PRMT R45, RZ, 0x5410, R48.reuse ;  /* 0x00005410ff2d7816 */ /* 0x100fe40000000030 */
[----:B------:R-:W-:Y:S02]  /*06c0*/  PRMT R48, RZ, 0x7610, R48 ;  /* 0x00007610ff307816 */ /* 0x000fe40000000030 */
[--C-:B0-----:R-:W-:Y:S02]  /*06d0*/  PRMT R109, RZ, 0x5410, R62.reuse ;  /* 0x00005410ff6d7816 */ /* 0x101fe4000000003e */
[----:B------:R-:W-:Y:S01]  /*06e0*/  PRMT R124, RZ, 0x7610, R62 ;  /* 0x00007610ff7c7816 */ /* 0x000fe2000000003e */
[----:B------:R-:W-:-:S02]  /*06f0*/  FMUL.FTZ R62, R82, R45 ;  /* 0x0000002d523e7220 */ /* 0x000fc40000410000 */
[----:B------:R-:W-:Y:S02]  /*0700*/  FMUL.FTZ R55, R103, R44 ;  /* 0x0000002c67377220 */ /* 0x000fe40000410000 */
[----:B------:R-:W-:Y:S01]  /*0710*/  FADD.FTZ R108, -R105, R47 ;  /* 0x0000002f696c7221 */ /* 0x000fe20000010100 */
[----:B------:R-:W-:Y:S01]  /*0720*/  PRMT R47, RZ, 0x5410, R49 ;  /* 0x00005410ff2f7816 */ /* 0x000fe20000000031 */
[----:B------:R-:W-:Y:S01]  /*0730*/  FADD.FTZ R81, R45, R81 ;  /* 0x000000512d517221 */ /* 0x000fe20000010000 */
[----:B------:R-:W-:Y:S01]  /*0740*/  @P0 PRMT R102, RZ, 0x5410, R114 ;  /* 0x00005410ff660816 */ /* 0x000fe20000000072 */
[----:B------:R-:W-:Y:S02]  /*0750*/  FFMA.FTZ R90, R55, R45, R90 ;  /* 0x0000002d375a7223 */ /* 0x000fe4000001005a */
[C---:B------:R-:W-:Y:S02]  /*0760*/  FADD.FTZ R118, -R105.reuse, R57 ;  /* 0x0000003969767221 */ /* 0x040fe40000010100 */
[----:B------:R-:W-:-:S02]  /*0770*/  FADD.FTZ R46, -R105, R46 ;  /* 0x0000002e692e7221 */ /* 0x000fc40000010100 */
[----:B------:R-:W-:Y:S02]  /*0780*/  FMUL.FTZ R57, R103, R106 ;  /* 0x0000006a67397220 */ /* 0x000fe40000410000 */
[----:B------:R-:W-:Y:S02]  /*0790*/  FADD.FTZ R113, -R105, R64 ;  /* 0x0000004069717221 */ /* 0x000fe40000010100 */
[----:B------:R-:W-:Y:S02]  /*07a0*/  FMUL.FTZ R64, R83, R48 ;  /* 0x0000003053407220 */ /* 0x000fe40000410000 */
[----:B------:R-:W-:Y:S02]  /*07b0*/  FADD.FTZ R45, RZ, R62 ;  /* 0x0000003eff2d7221 */ /* 0x000fe40000010000 */
[----:B------:R-:W-:Y:S01]  /*07c0*/  FFMA.FTZ R44, R55, R62, RZ ;  /* 0x0000003e372c7223 */ /* 0x000fe200000100ff */
[----:B-1----:R-:W-:Y:S01]  /*07d0*/  PRMT R110, RZ, 0x7610, R49 ;  /* 0x00007610ff6e7816 */ /* 0x002fe20000000031 */
[C---:B------:R-:W-:Y:S01]  /*07e0*/  FADD.FTZ R114, -R105.reuse, R53 ;  /* 0x0000003569727221 */ /* 0x040fe20000010100 */
[----:B------:R-:W-:Y:S01]  /*07f0*/  PRMT R53, RZ, 0x5410, R61 ;  /* 0x00005410ff357816 */ /* 0x000fe2000000003d */
[C---:B------:R-:W-:Y:S01]  /*0800*/  FADD.FTZ R120, -R105.reuse, R59 ;  /* 0x0000003b69787221 */ /* 0x040fe20000010100 */
[----:B------:R-:W-:Y:S01]  /*0810*/  PRMT R122, RZ, 0x7610, R61 ;  /* 0x00007610ff7a7816 */ /* 0x000fe2000000003d */
[----:B------:R-:W-:-:S02]  /*0820*/  FADD.FTZ R117, -R105, R66 ;  /* 0x0000004269757221 */ /* 0x000fc40000010100 */
        /* <DEDUP_REMOVED lines=8> */
[----:B------:R-:W-:Y:S02]  /*08b0*/  FADD.FTZ R52, -R105, R52 ;  /* 0x0000003469347221 */ /* 0x000fe40000010100 */
[----:B------:R-:W-:Y:S02]  /*08c0*/  FMUL.FTZ R110, R85, R110 ;  /* 0x0000006e556e7220 */ /* 0x000fe40000410000 */
[----:B------:R-:W-:Y:S02]  /*08d0*/  FADD.FTZ R45, R45, R66 ;  /* 0x000000422d2d7221 */ /* 0x000fe40000010000 */
[----:B------:R-:W-:Y:S01]  /*08e0*/  FFMA.FTZ R44, R59, R66, R44 ;  /* 0x000000423b2c7223 */ /* 0x000fe2000001002c */
[----:B------:R-:W-:Y:S01]  /*08f0*/  PRMT R50, RZ, 0x7610, R50 ;  /* 0x00007610ff327816 */ /* 0x000fe20000000032 */
[----:B------:R-:W-:-:S02]  /*0900*/  FADD.FTZ R54, -R105, R54 ;  /* 0x0000003669367221 */ /* 0x000fc40000010100 */
[----:B------:R-:W-:Y:S02]  /*0910*/  FADD.FTZ R115, -R105, R65 ;  /* 0x0000004169737221 */ /* 0x000fe40000010100 */
[----:B------:R-:W-:Y:S02]  /*0920*/  FMUL.FTZ R65, R103, R52 ;  /* 0x0000003467417220 */ /* 0x000fe40000410000 */
[----:B------:R-:W-:Y:S02]  /*0930*/  FMUL.FTZ R106, R86, R49 ;  /* 0x00000031566a7220 */ /* 0x000fe40000410000 */
[----:B------:R-:W-:Y:S02]  /*0940*/  FADD.FTZ R45, R45, R110 ;  /* 0x0000006e2d2d7221 */ /* 0x000fe40000010000 */
[----:B------:R-:W-:Y:S01]  /*0950*/  FFMA.FTZ R44, R61, R110, R44 ;  /* 0x0000006e3d2c7223 */ /* 0x000fe2000001002c */
[----:B------:R-:W-:Y:S01]  /*0960*/  PRMT R107, RZ, 0x5410, R51 ;  /* 0x00005410ff6b7816 */ /* 0x000fe20000000033 */
[----:B------:R-:W-:-:S02]  /*0970*/  FADD.FTZ R56, -R105, R56 ;  /* 0x0000003869387221 */ /* 0x000fc40000010100 */
[C---:B------:R-:W-:Y:S02]  /*0980*/  FADD.FTZ R58, -R105.reuse, R58 ;  /* 0x0000003a693a7221 */ /* 0x040fe40000010100 */
[----:B------:R-:W-:Y:S02]  /*0990*/  FADD.FTZ R105, -R105, R67 ;  /* 0x0000004369697221 */ /* 0x000fe40000010100 */
        /* <DEDUP_REMOVED lines=63> */
[----:B------:R-:W-:Y:S01]  /*0d90*/  LOP3.LUT P1, RZ, R74, 0x1f, RZ, 0xc0, !PT ;  /* 0x0000001f4aff7812 */ /* 0x000fe2000782c0ff */
        /* <DEDUP_REMOVED lines=18> */
.L_x_2263:
        /* <DEDUP_REMOVED lines=18> */
.L_x_2264:
[----:B------:R-:W-:Y:S01]  /*0fe0*/  LOP3.LUT P2, RZ, R104, 0xff, RZ, 0xc0, !PT ;  /* 0x000000ff68ff7812 */ /* 0x000fe2000784c0ff */
[----:B0-2---:R-:W-:Y:S01]  /*0ff0*/  FADD.FTZ R52, R51, R52 ;  /* 0x0000003433347221 */ /* 0x005fe20000010000 */
[----:B------:R-:W-:Y:S01]  /*1000*/  PLOP3.LUT P0, PT, PT, PT, PT, 0x80, 0x0 ;  /* 0x000000000000781c */ /* 0x000fe20003f0f070 */
[----:B-1----:R-:W-:Y:S01]  /*1010*/  FADD.FTZ R53, R46, R53 ;  /* 0x000000352e357221 */ /* 0x002fe20000010000 */
[----:B------:R-:W-:Y:S01]  /*1020*/  @!P1 PLOP3.LUT P0, PT, P2, PT, PT, 0x80, 0x0 ;  /* 0x000000000000981c */ /* 0x000fe2000170f070 */
[----:B------:R-:W-:Y:S01]  /*1030*/  ULDC.U8 UR6, c[0x0][0x1f0] ;  /* 0x00007c0000067ab9 */ /* 0x000fe20000000000 */
[----:B------:R-:W-:Y:S02]  /*1040*/  SHF.R.U32.HI R44, RZ, 0x5, R74 ;  /* 0x00000005ff2c7819 */ /* 0x000fe4000001164a */
[----:B------:R-:W-:Y:S02]  /*1050*/  ISETP.NE.U32.AND P3, PT, RZ, c[0x0][0x258], PT ;  /* 0x00009600ff007a0c */ /* 0x000fe40003f65070 */
[----:B------:R-:W-:-:S02]  /*1060*/  @!P1 LOP3.LUT R45, R44, 0x7fffffc, RZ, 0xc0, !PT ;  /* 0x07fffffc2c2d9812 */ /* 0x000fc400078ec0ff */
[----:B------:R-:W-:Y:S02]  /*1070*/  ISETP.NE.AND.EX P3, PT, RZ, c[0x0][0x25c], PT, P3 ;  /* 0x00009700ff007a0c */ /* 0x000fe40003f65330 */
[----:B------:R-:W-:-:S03]  /*1080*/  IADD3 R92, R92, c[0x0][0x160], RZ ;  /* 0x000058005c5c7a10 */ /* 0x000fc60007ffe0ff */
[----:B------:R-:W-:Y:S02]  /*1090*/  @!P0 IADD3 R45, R45, 0x4, RZ ;  /* 0x000000042d2d8810 */ /* 0x000fe40007ffe0ff */
[----:B------:R-:W-:Y:S01]  /*10a0*/  ISETP.NE.AND P0, PT, RZ, UR6, PT ;  /* 0x00000006ff007c0c */ /* 0x000fe2000bf05270 */
[----:B------:R-:W-:Y:S01]  /*10b0*/  WARPSYNC 0xffffffff ;  /* 0xffffffff00007948 */ /* 0x000fe20003800000 */
[----:B------:R-:W-:Y:S02]  /*10c0*/  @!P1 LOP3.LUT R104, R45, 0x3, R44, 0xf8, !PT ;  /* 0x000000032d689812 */ /* 0x000fe400078ef82c */
[----:B------:R-:W-:-:S03]  /*10d0*/  LOP3.LUT R44, R44, 0x7fffffc, RZ, 0xc0, !PT ;  /* 0x07fffffc2c2c7812 */ /* 0x000fc600078ec0ff */
[----:B------:R0:W-:Y:S01]  /*10e0*/  @!P1 STS.64 [R104.X8+0x2000], R52 ;  /* 0x0020003468009388 */ /* 0x0001e20000008a00 */
[----:B------:R-:W-:-:S03]  /*10f0*/  @!P2 IADD3 R44, R44, 0x4, RZ ;  /* 0x000000042c2ca810 */ /* 0x000fc60007ffe0ff */
[----:B------:R-:W-:Y:S01]  /*1100*/  BAR.SYNC.DEFER_BLOCKING 0x0 ;  /* 0x0000000000007b1d */ /* 0x000fe20000010000 */
[----:B------:R-:W-:Y:S02]  /*1110*/  SHF.L.U32 R105, R44, 0x3, RZ ;  /* 0x000000032c697819 */ /* 0x000fe400000006ff */
[----:B------:R-:W-:-:S04]  /*1120*/  ISETP.NE.U32.AND P1, PT, RZ, c[0x0][0x218], PT ;  /* 0x00008600ff007a0c */ /* 0x000fc80003f25070 */
[----:B------:R-:W-:Y:S02]  /*1130*/  ISETP.NE.AND.EX P1, PT, RZ, c[0x0][0x21c], PT, P1 ;  /* 0x00008700ff007a0c */ /* 0x000fe40003f25310 */
[----:B0-----:R-:W-:Y:S01]  /*1140*/  SEL R104, RZ, 0x1, P2 ;  /* 0x00000001ff687807 */ /* 0x001fe20001000000 */
[----:B------:R-:W0:Y:S04]  /*1150*/  LDS.128 R44, [R105+0x2000] ;  /* 0x00200000692c7984 */ /* 0x000e280000000c00 */
[----:B------:R-:W1:Y:S01]  /*1160*/  LDS.128 R48, [R105+0x2010] ;  /* 0x0020100069307984 */ /* 0x000e620000000c00 */
[----:B0-----:R-:W-:Y:S02]  /*1170*/  FADD.FTZ R109, RZ, R44 ;  /* 0x0000002cff6d7221 */ /* 0x001fe40000010000 */
        /* <DEDUP_REMOVED lines=16> */
[----:B------:R-:W-:Y:S02]  /*1280*/  FADD.FTZ R62, R62, -R55 ;  /* 0x800000373e3e7221 */ /* 0x000fe40000010000 */
        /* <DEDUP_REMOVED lines=11> */
[----:B------:R-:W-:Y:S02]  /*1340*/  FADD.FTZ R64, R64, -R57 ;  /* 0x8000003940407221 */ /* 0x000fe40000010000 */
[----:B------:R-:W-:-:S02]  /*1350*/  FFMA.FTZ R44, R114, R45, R44 ;  /* 0x0000002d722c7223 */ /* 0x000fc4000001002c */
[----:B------:R-:W-:Y:S02]  /*1360*/  FADD.FTZ R66, R66, -R59 ;  /* 0x8000003b42427221 */ /* 0x000fe40000010000 */
[----:B------:R-:W-:Y:S02]  /*1370*/  FADD.FTZ R110, R110, -R61 ;  /* 0x8000003d6e6e7221 */ /* 0x000fe40000010000 */
[C---:B------:R-:W-:Y:S01]  /*1380*/  FMUL.FTZ R45, R103.reuse, R62 ;  /* 0x0000003e672d7220 */ /* 0x040fe20000410000 */
[----:B------:R-:W-:Y:S01]  /*1390*/  HFMA2.MMA R62, -RZ, RZ, 0, 9.5367431640625e-07 ;  /* 0x00000010ff3e7435 */ /* 0x000fe200000001ff */
[----:B------:R-:W-:Y:S02]  /*13a0*/  FADD.FTZ R122, R122, -R47 ;  /* 0x8000002f7a7a7221 */ /* 0x000fe40000010000 */
[C---:B------:R-:W-:Y:S02]  /*13b0*/  FMUL.FTZ R64, R103.reuse, R64 ;  /* 0x0000004067407220 */ /* 0x040fe40000410000 */
[----:B------:R-:W-:-:S02]  /*13c0*/  FMUL.FTZ R47, R103, R66 ;  /* 0x00000042672f7220 */ /* 0x000fc40000410000 */
[----:B------:R-:W-:Y:S02]  /*13d0*/  FMUL.FTZ R110, R103, R110 ;  /* 0x0000006e676e7220 */ /* 0x000fe40000410000 */
[----:B------:R-:W-:Y:S01]  /*13e0*/  FADD.FTZ R48, R121, -R56 ;  /* 0x8000003879307221 */ /* 0x000fe20000010000 */
[----:B------:R-:W-:Y:S01]  /*13f0*/  @P0 MOV R56, 0x20 ;  /* 0x0000002000380802 */ /* 0x000fe20000000f00 */
[----:B-----5:R-:W-:Y:S02]  /*1400*/  @P1 FADD.FTZ R45, R20, R45 ;  /* 0x0000002d142d1221 */ /* 0x020fe40000010000 */
[----:B------:R-:W-:Y:S02]  /*1410*/  FADD.FTZ R106, R106, -R65 ;  /* 0x800000416a6a7221 */ /* 0x000fe40000010000 */
[----:B------:R-:W-:Y:S02]  /*1420*/  FADD.FTZ R108, R108, -R67 ;  /* 0x800000436c6c7221 */ /* 0x000fe40000010000 */
[----:B------:R-:W-:-:S02]  /*1430*/  FADD.FTZ R46, R107, -R54 ;  /* 0x800000366b2e7221 */ /* 0x000fc40000010000 */
[----:B------:R-:W-:Y:S02]  /*1440*/  FADD.FTZ R116, R119, -R116 ;  /* 0x8000007477747221 */ /* 0x000fe40000010000 */
[----:B------:R-:W-:Y:S02]  /*1450*/  @P1 FADD.FTZ R64, R21, R64 ;  /* 0x0000004015401221 */ /* 0x000fe40000010000 */
[----:B------:R-:W-:Y:S02]  /*1460*/  FADD.FTZ R50, R125, -R58 ;  /* 0x8000003a7d327221 */ /* 0x000fe40000010000 */
[----:B------:R-:W-:Y:S01]  /*1470*/  @P1 FADD.FTZ R47, R22, R47 ;  /* 0x0000002f162f1221 */ /* 0x000fe20000010000 */
[----:B------:R-:W-:Y:S01]  /*1480*/  SEL R49, R64, R37, P3 ;  /* 0x0000002540317207 */ /* 0x000fe20001800000 */
[----:B------:R-:W-:Y:S02]  /*1490*/  @P1 FADD.FTZ R110, R23, R110 ;  /* 0x0000006e176e1221 */ /* 0x000fe40000010000 */
[----:B------:R-:W-:-:S02]  /*14a0*/  FADD.FTZ R52, R63, -R44 ;  /* 0x8000002c3f347221 */ /* 0x000fc40000010000 */
[----:B------:R-:W-:Y:S01]  /*14b0*/  FMUL.FTZ R53, R103, R48 ;  /* 0x0000003067357220 */ /* 0x000fe20000410000 */
[----:B------:R-:W-:Y:S01]  /*14c0*/  SEL R48, R45, R36, P3 ;  /* 0x000000242d307207 */ /* 0x000fe20001800000 */
[C---:B------:R-:W-:Y:S01]  /*14d0*/  FMUL.FTZ R59, R103.reuse, R106 ;  /* 0x0000006a673b7220 */ /* 0x040fe20000410000 */
[----:B------:R-:W-:Y:S01]  /*14e0*/  SEL R51, R110, R39, P3 ;  /* 0x000000276e337207 */ /* 0x000fe20001800000 */
[----:B------:R-:W-:Y:S02]  /*14f0*/  FMUL.FTZ R54, R103, R108 ;  /* 0x0000006c67367220 */ /* 0x000fe40000410000 */
[----:B------:R-:W-:Y:S02]  /*1500*/  FMUL.FTZ R44, R45, R102 ;  /* 0x000000662d2c7220 */ /* 0x000fe40000410000 */
[C---:B------:R-:W-:Y:S02]  /*1510*/  FMUL.FTZ R55, R103.reuse, R46 ;  /* 0x0000002e67377220 */ /* 0x040fe40000410000 */
[----:B------:R-:W-:-:S02]  /*1520*/  FMUL.FTZ R58, R103, R116 ;  /* 0x00000074673a7220 */ /* 0x000fc40000410000 */
[----:B------:R-:W-:Y:S02]  /*1530*/  FMUL.FTZ R45, R64, R102 ;  /* 0x00000066402d7220 */ /* 0x000fe40000410000 */
[----:B------:R-:W-:Y:S01]  /*1540*/  FMUL.FTZ R63, R103, R50 ;  /* 0x00000032673f7220 */ /* 0x000fe20000410000 */
[----:B------:R-:W-:Y:S01]  /*1550*/  SEL R50, R47, R38, P3 ;  /* 0x000000262f327207 */ /* 0x000fe20001800000 */
[----:B------:R-:W-:Y:S01]  /*1560*/  FADD.FTZ R118, R123, -R118 ;  /* 0x800000767b767221 */ /* 0x000fe20000010000 */
[----:B------:R-:W-:Y:S01]  /*1570*/  F2FP.BF16.PACK_AB R44, R45, R44 ;  /* 0x0000002c2d2c723e */ /* 0x000fe200000010ff */
[----:B------:R-:W-:Y:S02]  /*1580*/  FADD.FTZ R60, R60, -R113 ;  /* 0x800000713c3c7221 */ /* 0x000fe40000010000 */
[----:B------:R-:W-:-:S04]  /*1590*/  @P0 IMAD.WIDE.U32 R56, R101, R56, c[0x0][0x258] ;  /* 0x0000960065380625 */ /* 0x000fc800078e0038 */
[----:B------:R-:W-:Y:S01]  /*15a0*/  @P1 FADD.FTZ R59, R24, R59 ;  /* 0x0000003b183b1221 */ /* 0x000fe20000010000 */
[----:B------:R0:W-:Y:S01]  /*15b0*/  @P0 STG.E.128 [R56.64], R48 ;  /* 0x0000003038000986 */ /* 0x0001e2000c101d04 */
[----:B------:R-:W-:Y:S02]  /*15c0*/  @P1 FADD.FTZ R54, R25, R54 ;  /* 0x0000003619361221 */ /* 0x000fe40000010000 */
[----:B------:R-:W-:Y:S02]  /*15d0*/  FADD.FTZ R124, R124, -R115 ;  /* 0x800000737c7c7221 */ /* 0x000fe40000010000 */
[----:B------:R-:W-:Y:S02]  /*15e0*/  @P1 FADD.FTZ R55, R26, R55 ;  /* 0x000000371a371221 */ /* 0x000fe40000010000 */
[----:B------:R-:W-:Y:S02]  /*15f0*/  @P1 FADD.FTZ R58, R27, R58 ;  /* 0x0000003a1b3a1221 */ /* 0x000fe40000010000 */
[----:B------:R-:W-:-:S02]  /*1600*/  FMUL.FTZ R118, R103, R118 ;  /* 0x0000007667767220 */ /* 0x000fc40000410000 */
[----:B------:R-:W-:Y:S02]  /*1610*/  FMUL.FTZ R65, R103, R60 ;  /* 0x0000003c67417220 */ /* 0x000fe40000410000 */
[----:B------:R-:W-:Y:S02]  /*1620*/  FMUL.FTZ R45, R47, R102 ;  /* 0x000000662f2d7220 */ /* 0x000fe40000410000 */
[----:B------:R-:W-:Y:S02]  /*1630*/  FMUL.FTZ R60, R103, R52 ;  /* 0x00000034673c7220 */ /* 0x000fe40000410000 */
[-C--:B------:R-:W-:Y:S02]  /*1640*/  FMUL.FTZ R46, R59, R102.reuse ;  /* 0x000000663b2e7220 */ /* 0x080fe40000410000 */
[----:B------:R-:W-:Y:S02]  /*1650*/  FMUL.FTZ R47, R54, R102 ;  /* 0x00000066362f7220 */ /* 0x000fe40000410000 */
[----:B------:R-:W-:-:S02]  /*1660*/  FMUL.FTZ R122, R103, R122 ;  /* 0x0000007a677a7220 */ /* 0x000fc40000410000 */
[----:B------:R-:W-:Y:S01]  /*1670*/  FMUL.FTZ R124, R103, R124 ;  /* 0x0000007c677c7220 */ /* 0x000fe20000410000 */
[----:B------:R-:W-:Y:S01]  /*1680*/  F2FP.BF16.PACK_AB R46, R47, R46 ;  /* 0x0000002e2f2e723e */ /* 0x000fe200000010ff */
[-C--:B------:R-:W-:Y:S02]  /*1690*/  FMUL.FTZ R52, R55, R102.reuse ;  /* 0x0000006637347220 */ /* 0x080fe40000410000 */
[----:B0-----:R-:W-:Y:S02]  /*16a0*/  FMUL.FTZ R49, R58, R102 ;  /* 0x000000663a317220 */ /* 0x001fe40000410000 */
[----:B------:R-:W-:Y:S02]  /*16b0*/  @P1 FADD.FTZ R53, R28, R53 ;  /* 0x000000351c351221 */ /* 0x000fe40000010000 */
[----:B------:R-:W-:Y:S01]  /*16c0*/  @P1 FADD.FTZ R118, R29, R118 ;  /* 0x000000761d761221 */ /* 0x000fe20000010000 */
[----:B------:R-:W-:Y:S01]  /*16d0*/  F2FP.BF16.PACK_AB R47, R49, R52 ;  /* 0x00000034312f723e */ /* 0x000fe200000010ff */
[----:B------:R-:W-:Y:S01]  /*16e0*/  FADD.FTZ R112, R112, -R117 ;  /* 0x8000007570707221 */ /* 0x000fe20000010000 */
[----:B------:R-:W-:Y:S01]  /*16f0*/  SEL R36, R53, R36, P3 ;  /* 0x0000002435247207 */ /* 0x000fe20001800000 */
[----:B------:R-:W-:Y:S01]  /*1700*/  @P1 FADD.FTZ R63, R30, R63 ;  /* 0x0000003f1e3f1221 */ /* 0x000fe20000010000 */
[----:B------:R-:W-:Y:S01]  /*1710*/  SEL R37, R118, R37, P3 ;  /* 0x0000002576257207 */ /* 0x000fe20001800000 */
[----:B------:R-:W-:-:S02]  /*1720*/  @P1 FADD.FTZ R122, R31, R122 ;  /* 0x0000007a1f7a1221 */ /* 0x000fc40000010000 */
[----:B------:R-:W-:Y:S01]  /*1730*/  @P1 FADD.FTZ R65, R32, R65 ;  /* 0x0000004120411221 */ /* 0x000fe20000010000 */
[----:B------:R-:W-:Y:S01]  /*1740*/  SEL R38, R63, R38, P3 ;  /* 0x000000263f267207 */ /* 0x000fe20001800000 */
[----:B------:R-:W-:Y:S01]  /*1750*/  @P1 FADD.FTZ R124, R33, R124 ;  /* 0x0000007c217c1221 */ /* 0x000fe20000010000 */
[----:B------:R-:W-:Y:S01]  /*1760*/  SEL R39, R122, R39, P3 ;  /* 0x000000277a277207 */ /* 0x000fe20001800000 */
[-C--:B------:R-:W-:Y:S02]  /*1770*/  FMUL.FTZ R52, R53, R102.reuse ;  /* 0x0000006635347220 */ /* 0x080fe40000410000 */
[----:B------:R-:W-:Y:S02]  /*1780*/  FMUL.FTZ R49, R118, R102 ;  /* 0x0000006676317220 */ /* 0x000fe40000410000 */
[----:B------:R-:W-:Y:S02]  /*1790*/  FMUL.FTZ R61, R103, R112 ;  /* 0x00000070673d7220 */ /* 0x000fe40000410000 */
[----:B------:R-:W-:Y:S01]  /*17a0*/  FMUL.FTZ R53, R63, R102 ;  /* 0x000000663f357220 */ /* 0x000fe20000410000 */
[----:B------:R-:W-:Y:S01]  /*17b0*/  F2FP.BF16.PACK_AB R52, R49, R52 ;  /* 0x000000343134723e */ /* 0x000fe200000010ff */
[-C--:B------:R-:W-:Y:S01]  /*17c0*/  FMUL.FTZ R48, R122, R102.reuse ;  /* 0x000000667a307220 */ /* 0x080fe20000410000 */
[----:B------:R-:W-:Y:S01]  /*17d0*/  SEL R49, R54, R41, P3 ;  /* 0x0000002936317207 */ /* 0x000fe20001800000 */
[-C--:B------:R-:W-:Y:S01]  /*17e0*/  FMUL.FTZ R50, R65, R102.reuse ;  /* 0x0000006641327220 */ /* 0x080fe20000410000 */
[----:B------:R-:W-:Y:S01]  /*17f0*/  @P0 MOV R63, 0x20 ;  /* 0x00000020003f0802 */ /* 0x000fe20000000f00 */
[----:B------:R-:W-:Y:S01]  /*1800*/  FMUL.FTZ R51, R124, R102 ;  /* 0x000000667c337220 */ /* 0x000fe20000410000 */
[----:B------:R-:W-:Y:S01]  /*1810*/  F2FP.BF16.PACK_AB R53, R48, R53 ;  /* 0x000000353035723e */ /* 0x000fe200000010ff */
[----:B------:R-:W-:Y:S01]  /*1820*/  @P1 FADD.FTZ R61, R34, R61 ;  /* 0x0000003d223d1221 */ /* 0x000fe20000010000 */
[----:B------:R-:W-:Y:S01]  /*1830*/  SEL R48, R59, R40, P3 ;  /* 0x000000283b307207 */ /* 0x000fe20001800000 */
[----:B------:R-:W-:Y:S01]  /*1840*/  @P1 FADD.FTZ R60, R35, R60 ;  /* 0x0000003c233c1221 */ /* 0x000fe20000010000 */
[----:B------:R-:W-:Y:S01]  /*1850*/  F2FP.BF16.PACK_AB R54, R51, R50 ;  /* 0x000000323336723e */ /* 0x000fe200000010ff */
[----:B------:R-:W-:Y:S01]  /*1860*/  FMUL.FTZ R110, R110, R102 ;  /* 0x000000666e6e7220 */ /* 0x000fe20000410000 */
[----:B------:R-:W-:Y:S01]  /*1870*/  SEL R50, R55, R42, P3 ;  /* 0x0000002a37327207 */ /* 0x000fe20001800000 */
[----:B------:R-:W-:Y:S01]  /*1880*/  FMUL.FTZ R55, R61, R102 ;  /* 0x000000663d377220 */ /* 0x000fe20000410000 */
[----:B------:R-:W-:Y:S01]  /*1890*/  SEL R40, R65, R40, P3 ;  /* 0x0000002841287207 */ /* 0x000fe20001800000 */
[----:B------:R-:W-:Y:S01]  /*18a0*/  FMUL.FTZ R102, R60, R102 ;  /* 0x000000663c667220 */ /* 0x000fe20000410000 */
[----:B------:R-:W-:-:S02]  /*18b0*/  IADD3 R65, R101, 0x80, RZ ;  /* 0x0000008065417810 */ /* 0x000fc40007ffe0ff */
[----:B------:R-:W-:Y:S01]  /*18c0*/  SEL R51, R58, R43, P3 ;  /* 0x0000002b3a337207 */ /* 0x000fe20001800000 */
[----:B------:R-:W-:Y:S01]  /*18d0*/  IMAD.WIDE.U32 R58, R101, R62, c[0x0][0x248] ;  /* 0x00009200653a7625 */ /* 0x000fe200078e003e */
[----:B------:R-:W-:Y:S02]  /*18e0*/  F2FP.BF16.PACK_AB R45, R110, R45 ;  /* 0x0000002d6e2d723e */ /* 0x000fe400000010ff */
[----:B------:R-:W-:Y:S01]  /*18f0*/  SEL R41, R124, R41, P3 ;  /* 0x000000297c297207 */ /* 0x000fe20001800000 */
[----:B------:R-:W-:Y:S01]  /*1900*/  @P0 IMAD.WIDE.U32 R100, R100, R63, c[0x0][0x258] ;  /* 0x0000960064640625 */ /* 0x000fe200078e003f */
[----:B------:R-:W-:Y:S01]  /*1910*/  SEL R42, R61, R42, P3 ;  /* 0x0000002a3d2a7207 */ /* 0x000fe20001800000 */
[----:B------:R0:W-:Y:S01]  /*1920*/  @P0 STG.E.128 [R56.64+0x10], R48 ;  /* 0x0000103038000986 */ /* 0x0001e2000c101d04 */
[----:B------:R-:W-:Y:S01]  /*1930*/  SEL R43, R60, R43, P3 ;  /* 0x0000002b3c2b7207 */ /* 0x000fe20001800000 */
[----:B------:R-:W-:Y:S01]  /*1940*/  IMAD.WIDE.U32 R60, R62, R65, c[0x0][0x248] ;  /* 0x000092003e3c7625 */ /* 0x000fe200078e0041 */
[----:B------:R-:W-:Y:S01]  /*1950*/  F2FP.BF16.PACK_AB R55, R102, R55 ;  /* 0x000000376637723e */ /* 0x000fe200000010ff */
[----:B------:R0:W-:Y:S04]  /*1960*/  STG.E.128 [R58.64], R44 ;  /* 0x0000002c3a007986 */ /* 0x0001e8000c101d04 */
[----:B------:R0:W-:Y:S04]  /*1970*/  @P0 STG.E.128 [R100.64], R36 ;  /* 0x0000002464000986 */ /* 0x0001e8000c101d04 */
[----:B------:R0:W-:Y:S01]  /*1980*/  @P0 STG.E.128 [R100.64+0x10], R40 ;  /* 0x0000102864000986 */ /* 0x0001e2000c101d04 */
[----:B------:R-:W-:-:S03]  /*1990*/  ISETP.GE.AND P0, PT, R92, c[0x0][0x164], PT ;  /* 0x000059005c007a0c */ /* 0x000fc60003f06270 */
[----:B------:R0:W-:Y:S10]  /*19a0*/  STG.E.128 [R60.64], R52 ;  /* 0x000000343c007986 */ /* 0x0001f4000c101d04 */
[----:B0-----:R-:W-:Y:S01]  /*19b0*/  @P0 CALL.REL.NOINC `(.L_x_2261) ;  /* 0x0000001000000944 */ /* 0x001fe20003c00000 */
[----:B------:R-:W-:Y:S05]  /*19c0*/  BRA `(.L_x_2262) ;  /* 0xffffea3000007947 */ /* 0x000fea000383ffff */
.L_x_2261:
        /* <DEDUP_REMOVED lines=26> */
.L_x_2258:
[----:B------:R-:W0:Y:S01]  /*1b70*/  S2UR UR6, SR_CTAID.X ;  /* 0x00000000000679c3 */ /* 0x000e220000002500 */
[----:B------:R-:W-:Y:S01]  /*1b80*/  HFMA2.MMA R9, -RZ, RZ, 0, 1.9073486328125e-06 ;  /* 0x00000020ff097435 */ /* 0x000fe200000001ff */
        /* <DEDUP_REMOVED lines=14> */
.L_x_2259:
[----:B------:R-:W-:Y:S01]  /*1c70*/  HFMA2.MMA R49, -RZ, RZ, 0, 9.5367431640625e-07 ;  /* 0x00000010ff317435 */ /* 0x000fe200000001ff */
[----:B------:R-:W-:-:S02]  /*1c80*/  MOV R50, R51 ;  /* 0x0000003300327202 */ /* 0x000fc40000000f00 */
[----:B------:R-:W-:Y:S02]  /*1c90*/  MOV R48, 0x1f ;  /* 0x0000001f00307802 */ /* 0x000fe40000000f00 */
[----:B------:R-:W-:Y:S02]  /*1ca0*/  MOV R47, 0xffffffff ;  /* 0xffffffff002f7802 */ /* 0x000fe40000000f00 */
[----:B------:R-:W-:Y:S02]  /*1cb0*/  MOV R44, 0x1cd0 ;  /* 0x00001cd0002c7802 */ /* 0x000fe40000000f00 */
[----:B-----5:R-:W-:Y:S05]  /*1cc0*/  CALL.REL.NOINC `($__internal_61_$__cuda_sm70_shflsync_down_p) ;  /* 0x0000046000007944 */ /* 0x020fea0003c00000 */
[----:B-1----:R-:W-:Y:S01]  /*1cd0*/  MOV R52, R47 ;  /* 0x0000002f00347202 */ /* 0x002fe20000000f00 */
[----:B0-----:R-:W-:Y:S05]  /*1ce0*/  BRA `(.L_x_2263) ;  /* 0xfffff1d000007947 */ /* 0x001fea000383ffff */
.L_x_2260:
[----:B------:R-:W-:Y:S01]  /*1cf0*/  HFMA2.MMA R49, -RZ, RZ, 0, 9.5367431640625e-07 ;  /* 0x00000010ff317435 */ /* 0x000fe200000001ff */
[----:B------:R-:W-:Y:S02]  /*1d00*/  MOV R50, R46 ;  /* 0x0000002e00327202 */ /* 0x000fe40000000f00 */
[----:B------:R-:W-:Y:S02]  /*1d10*/  MOV R48, 0x1f ;  /* 0x0000001f00307802 */ /* 0x000fe40000000f00 */
[----:B------:R-:W-:-:S02]  /*1d20*/  MOV R47, 0xffffffff ;  /* 0xffffffff002f7802 */ /* 0x000fc40000000f00 */
[----:B------:R-:W-:Y:S02]  /*1d30*/  MOV R44, 0x1d50 ;  /* 0x00001d50002c7802 */ /* 0x000fe40000000f00 */
[----:B01---5:R-:W-:Y:S05]  /*1d40*/  CALL.REL.NOINC `($__internal_61_$__cuda_sm70_shflsync_down_p) ;  /* 0x000003e000007944 */ /* 0x023fea0003c00000 */
[----:B------:R-:W-:Y:S01]  /*1d50*/  FADD.FTZ R51, R51, R52 ;  /* 0x0000003433337221 */ /* 0x000fe20000010000 */
[----:B0-----:R-:W-:Y:S01]  /*1d60*/  HFMA2.MMA R49, -RZ, RZ, 0, 4.76837158203125e-07 ;  /* 0x00000008ff317435 */ /* 0x001fe200000001ff */
[----:B-1----:R-:W-:Y:S01]  /*1d70*/  FADD.FTZ R46, R46, R47 ;  /* 0x0000002f2e2e7221 */ /* 0x002fe20000010000 */
[----:B------:R-:W-:Y:S02]  /*1d80*/  MOV R48, 0x1f ;  /* 0x0000001f00307802 */ /* 0x000fe40000000f00 */
[----:B------:R-:W-:Y:S02]  /*1d90*/  MOV R47, 0xffffffff ;  /* 0xffffffff002f7802 */ /* 0x000fe40000000f00 */
[----:B------:R-:W-:Y:S02]  /*1da0*/  MOV R50, R51 ;  /* 0x0000003300327202 */ /* 0x000fe40000000f00 */
[----:B------:R-:W-:Y:S02]  /*1db0*/  MOV R44, 0x1dd0 ;  /* 0x00001dd0002c7802 */ /* 0x000fe40000000f00 */
[----:B------:R-:W-:Y:S05]  /*1dc0*/  CALL.REL.NOINC `($__internal_61_$__cuda_sm70_shflsync_down_p) ;  /* 0x0000036000007944 */ /* 0x000fea0003c00000 */
[----:B0-----:R-:W-:Y:S01]  /*1dd0*/  HFMA2.MMA R49, -RZ, RZ, 0, 4.76837158203125e-07 ;  /* 0x00000008ff317435 */ /* 0x001fe200000001ff */
[----:B-1----:R-:W-:-:S02]  /*1de0*/  MOV R52, R47 ;  /* 0x0000002f00347202 */ /* 0x002fc40000000f00 */
[----:B------:R-:W-:Y:S02]  /*1df0*/  MOV R50, R46 ;  /* 0x0000002e00327202 */ /* 0x000fe40000000f00 */
[----:B------:R-:W-:Y:S02]  /*1e00*/  MOV R48, 0x1f ;  /* 0x0000001f00307802 */ /* 0x000fe40000000f00 */
[----:B------:R-:W-:Y:S02]  /*1e10*/  MOV R47, 0xffffffff ;  /* 0xffffffff002f7802 */ /* 0x000fe40000000f00 */
[----:B------:R-:W-:Y:S02]  /*1e20*/  MOV R44, 0x1e40 ;  /* 0x00001e40002c7802 */ /* 0x000fe40000000f00 */
[----:B------:R-:W-:Y:S05]  /*1e30*/  CALL.REL.NOINC `($__internal_61_$__cuda_sm70_shflsync_down_p) ;  /* 0x000002f000007944 */ /* 0x000fea0003c00000 */
[----:B------:R-:W-:Y:S01]  /*1e40*/  FADD.FTZ R51, R52, R51 ;  /* 0x0000003334337221 */ /* 0x000fe20000010000 */
[----:B0-----:R-:W-:Y:S01]  /*1e50*/  HFMA2.MMA R49, -RZ, RZ, 0, 2.384185791015625e-07 ;  /* 0x00000004ff317435 */ /* 0x001fe200000001ff */
[----:B-1----:R-:W-:Y:S01]  /*1e60*/  FADD.FTZ R46, R46, R47 ;  /* 0x0000002f2e2e7221 */ /* 0x002fe20000010000 */
[----:B------:R-:W-:Y:S02]  /*1e70*/  MOV R48, 0x1f ;  /* 0x0000001f00307802 */ /* 0x000fe40000000f00 */
[----:B------:R-:W-:-:S02]  /*1e80*/  MOV R47, 0xffffffff ;  /* 0xffffffff002f7802 */ /* 0x000fc40000000f00 */
[----:B------:R-:W-:Y:S02]  /*1e90*/  MOV R50, R51 ;  /* 0x0000003300327202 */ /* 0x000fe40000000f00 */
[----:B------:R-:W-:Y:S02]  /*1ea0*/  MOV R44, 0x1ec0 ;  /* 0x00001ec0002c7802 */ /* 0x000fe40000000f00 */
[----:B------:R-:W-:Y:S05]  /*1eb0*/  CALL.REL.NOINC `($__internal_61_$__cuda_sm70_shflsync_down_p) ;  /* 0x0000027000007944 */ /* 0x000fea0003c00000 */
[----:B0-----:R-:W-:Y:S01]  /*1ec0*/  HFMA2.MMA R49, -RZ, RZ, 0, 2.384185791015625e-07 ;  /* 0x00000004ff317435 */ /* 0x001fe200000001ff */
[----:B-1----:R-:W-:Y:S02]  /*1ed0*/  MOV R52, R47 ;  /* 0x0000002f00347202 */ /* 0x002fe40000000f00 */
[----:B------:R-:W-:Y:S02]  /*1ee0*/  MOV R50, R46 ;  /* 0x0000002e00327202 */ /* 0x000fe40000000f00 */
[----:B------:R-:W-:Y:S02]  /*1ef0*/  MOV R48, 0x1f ;  /* 0x0000001f00307802 */ /* 0x000fe40000000f00 */
[----:B------:R-:W-:Y:S02]  /*1f00*/  MOV R47, 0xffffffff ;  /* 0xffffffff002f7802 */ /* 0x000fe40000000f00 */
[----:B------:R-:W-:-:S02]  /*1f10*/  MOV R44, 0x1f30 ;  /* 0x00001f30002c7802 */ /* 0x000fc40000000f00 */
[----:B------:R-:W-:Y:S05]  /*1f20*/  CALL.REL.NOINC `($__internal_61_$__cuda_sm70_shflsync_down_p) ;  /* 0x0000020000007944 */ /* 0x000fea0003c00000 */
[----:B------:R-:W-:Y:S01]  /*1f30*/  FADD.FTZ R51, R52, R51 ;  /* 0x0000003334337221 */ /* 0x000fe20000010000 */
[----:B0-----:R-:W-:Y:S01]  /*1f40*/  HFMA2.MMA R49, -RZ, RZ, 0, 1.1920928955078125e-07 ;  /* 0x00000002ff317435 */ /* 0x001fe200000001ff */
[----:B-1----:R-:W-:Y:S01]  /*1f50*/  FADD.FTZ R46, R46, R47 ;  /* 0x0000002f2e2e7221 */ /* 0x002fe20000010000 */
[----:B------:R-:W-:-:S02]  /*1f60*/  MOV R48, 0x1f ;  /* 0x0000001f00307802 */ /* 0x000fc40000000f00 */
[----:B------:R-:W-:Y:S02]  /*1f70*/  MOV R47, 0xffffffff ;  /* 0xffffffff002f7802 */ /* 0x000fe40000000f00 */
[----:B------:R-:W-:Y:S02]  /*1f80*/  MOV R50, R51 ;  /* 0x0000003300327202 */ /* 0x000fe40000000f00 */
[----:B------:R-:W-:Y:S02]  /*1f90*/  MOV R44, 0x1fb0 ;  /* 0x00001fb0002c7802 */ /* 0x000fe40000000f00 */
[----:B------:R-:W-:Y:S05]  /*1fa0*/  CALL.REL.NOINC `($__internal_61_$__cuda_sm70_shflsync_down_p) ;  /* 0x0000018000007944 */ /* 0x000fea0003c00000 */
[----:B0-----:R-:W-:Y:S01]  /*1fb0*/  HFMA2.MMA R49, -RZ, RZ, 0, 1.1920928955078125e-07 ;  /* 0x00000002ff317435 */ /* 0x001fe200000001ff */
[----:B-1----:R-:W-:Y:S02]  /*1fc0*/  MOV R52, R47 ;  /* 0x0000002f00347202 */ /* 0x002fe40000000f00 */
[----:B------:R-:W-:Y:S02]  /*1fd0*/  MOV R50, R46 ;  /* 0x0000002e00327202 */ /* 0x000fe40000000f00 */
[----:B------:R-:W-:Y:S02]  /*1fe0*/  MOV R48, 0x1f ;  /* 0x0000001f00307802 */ /* 0x000fe40000000f00 */
[----:B------:R-:W-:-:S02]  /*1ff0*/  MOV R47, 0xffffffff ;  /* 0xffffffff002f7802 */ /* 0x000fc40000000f00 */
[----:B------:R-:W-:Y:S02]  /*2000*/  MOV R44, 0x2020 ;  /* 0x00002020002c7802 */ /* 0x000fe40000000f00 */
[----:B------:R-:W-:Y:S05]  /*2010*/  CALL.REL.NOINC `($__internal_61_$__cuda_sm70_shflsync_down_p) ;  /* 0x0000011000007944 */ /* 0x000fea0003c00000 */
[----:B------:R-:W-:Y:S01]  /*2020*/  FADD.FTZ R52, R52, R51 ;  /* 0x0000003334347221 */ /* 0x000fe20000010000 */
[----:B0-----:R-:W-:Y:S01]  /*2030*/  HFMA2.MMA R49, -RZ, RZ, 0, 5.9604644775390625e-08 ;  /* 0x00000001ff317435 */ /* 0x001fe200000001ff */
[----:B-1----:R-:W-:Y:S01]  /*2040*/  FADD.FTZ R53, R46, R47 ;  /* 0x0000002f2e357221 */ /* 0x002fe20000010000 */
[----:B------:R-:W-:Y:S02]  /*2050*/  MOV R48, 0x1f ;  /* 0x0000001f00307802 */ /* 0x000fe40000000f00 */
[----:B------:R-:W-:Y:S02]  /*2060*/  MOV R47, 0xffffffff ;  /* 0xffffffff002f7802 */ /* 0x000fe40000000f00 */
[----:B------:R-:W-:Y:S02]  /*2070*/  MOV R50, R52 ;  /* 0x0000003400327202 */ /* 0x000fe40000000f00 */
[----:B------:R-:W-:Y:S02]  /*2080*/  MOV R44, 0x20a0 ;  /* 0x000020a0002c7802 */ /* 0x000fe40000000f00 */
[----:B------:R-:W-:Y:S05]  /*2090*/  CALL.REL.NOINC `($__internal_61_$__cuda_sm70_shflsync_down_p) ;  /* 0x0000009000007944 */ /* 0x000fea0003c00000 */
[----:B0-----:R-:W-:Y:S01]  /*20a0*/  HFMA2.MMA R49, -RZ, RZ, 0, 5.9604644775390625e-08 ;  /* 0x00000001ff317435 */ /* 0x001fe200000001ff */
[----:B-1----:R-:W-:-:S02]  /*20b0*/  MOV R51, R47 ;  /* 0x0000002f00337202 */ /* 0x002fc40000000f00 */
[----:B------:R-:W-:Y:S02]  /*20c0*/  MOV R50, R53 ;  /* 0x0000003500327202 */ /* 0x000fe40000000f00 */
[----:B------:R-:W-:Y:S02]  /*20d0*/  MOV R48, 0x1f ;  /* 0x0000001f00307802 */ /* 0x000fe40000000f00 */
[----:B------:R-:W-:Y:S02]  /*20e0*/  MOV R47, 0xffffffff ;  /* 0xffffffff002f7802 */ /* 0x000fe40000000f00 */
[----:B------:R-:W-:Y:S02]  /*20f0*/  MOV R44, 0x2110 ;  /* 0x00002110002c7802 */ /* 0x000fe40000000f00 */
[----:B------:R-:W-:Y:S05]  /*2100*/  CALL.REL.NOINC `($__internal_61_$__cuda_sm70_shflsync_down_p) ;  /* 0x0000002000007944 */ /* 0x000fea0003c00000 */
[----:B-1----:R-:W-:Y:S01]  /*2110*/  MOV R46, R47 ;  /* 0x0000002f002e7202 */ /* 0x002fe20000000f00 */
[----:B0-----:R-:W-:Y:S05]  /*2120*/  BRA `(.L_x_2264) ;  /* 0xffffeeb000007947 */ /* 0x001fea000383ffff */
        .weak           $__internal_61_$__cuda_sm70_shflsync_down_p
        .type           $__internal_61_$__cuda_sm70_shflsync_down_p,@function
        .size           $__internal_61_$__cuda_sm70_shflsync_down_p,(.L_x_6863 - $__internal_61_$__cuda_sm70_shflsync_down_p)
$__internal_61_$__cuda_sm70_shflsync_down_p:
[----:B------:R-:W-:Y:S01]  /*2130*/  HFMA2.MMA R45, -RZ, RZ, 0, 0 ;  /* 0x00000000ff2d7435 */ /* 0x000fe200000001ff */
[----:B------:R-:W-:Y:S04]  /*2140*/  WARPSYNC R47 ;  /* 0x0000002f00007348 */ /* 0x000fe80003800000 */
[----:B------:R0:W1:Y:S01]  /*2150*/  SHFL.DOWN PT, R47, R50, R49, R48 ;  /* 0x08000031322f7389 */ /* 0x00006200000e0030 */
[----:B------:R-:W-:Y:S05]  /*2160*/  RET.REL.NODEC R44 `(_ZN10layer_norm13ln_bwd_kernelINS_13Kernel_traitsI13__nv_bfloat16S2_fS2_fjLj2048ELj1ELj1ELj4ELj16ENS_18Kernel_traits_baseILj2048ES2_S2_fS2_fjLj128EEEEELb0ELb0ELb0ELb1EEEvNS_9BwdParamsE) ;  /* 0xffffde902c007950 */ /* 0x000fea0003c3ffff */
.L_x_2265:
        /* <DEDUP_REMOVED lines=9> */
.L_x_6863:


//--------------------- .text._ZN10layer_norm13ln_bwd_kernelINS_13Kernel_traitsI13__nv_bfloat16S2_fS2_fjLj2048ELj1ELj1ELj4ELj16ENS_18Kernel_traits_baseILj2048ES2_S2_fS2_fjLj128EEEEELb0ELb0ELb1ELb0EEEvNS_9BwdParamsE --------------------------
	.section	.text._ZN10layer_norm13ln_bwd_kernelINS_13Kernel_traitsI13__nv_bfloat16S2_fS2_fjLj2048ELj1ELj1ELj4ELj16ENS_18Kernel_traits_baseILj2048ES2_S2_fS2_fjLj128EEEEELb0ELb0ELb1ELb0EEEvNS_9BwdParamsE,"ax",@progbits
	.sectioninfo	@"SHI_REGISTERS=139"
	.align	128
        .global         _ZN10layer_norm13ln_bwd_kernelINS_13Kernel_traitsI13__nv_bfloat16S2_fS2_fjLj2048ELj1ELj1ELj4ELj16ENS_18Kernel_traits_baseILj2048ES2_S2_fS2_fjLj128EEEEELb0ELb0ELb1ELb0EEEvNS_9BwdParamsE
        .type           _ZN10layer_norm13ln_bwd_kernelINS_13Kernel_traitsI13__nv_bfloat16S2_fS2_fjLj2048ELj1ELj1ELj4ELj16ENS_18Kernel_traits_baseILj2048ES2_S2_fS2_fjLj128EEEEELb0ELb0ELb1ELb0EEEvNS_9BwdParamsE,@function
        .size           _ZN10layer_norm13ln_bwd_kernelINS_13Kernel_traitsI13__nv_bfloat16S2_fS2_fjLj2048ELj1ELj1ELj4ELj16ENS_18Kernel_traits_baseILj2048ES2_S2_fS2_fjLj128EEEEELb0ELb0ELb1ELb0EEEvNS_9BwdParamsE,(.L_x_6864 - _ZN10layer_norm13ln_bwd_kernelINS_13Kernel_traitsI13__nv_bfloat16S2_fS2_fjLj2048ELj1ELj1ELj4ELj16ENS_18Kernel_traits_baseILj2048ES2_S2_fS2_fjLj128EEEEELb0ELb0ELb1ELb0EEEvNS_9BwdParamsE)
        .other          _ZN10layer_norm13ln_bwd_kernelINS_13Kernel_traitsI13__nv_bfloat16S2_fS2_fjLj2048ELj1ELj1ELj4ELj16ENS_18Kernel_traits_baseILj2048ES2_S2_fS2_fjLj128EEEEELb0ELb0ELb1ELb0EEEvNS_9BwdParamsE,@"STO_CUDA_ENTRY STV_DEFAULT"
_ZN10layer_norm13ln_bwd_kernelINS_13Kernel_traitsI13__nv_bfloat16S2_fS2_fjLj2048ELj1ELj1ELj4ELj16ENS_18Kernel_traits_baseILj2048ES2_S2_fS2_fjLj128EEEEELb0ELb0ELb1ELb0EEEvNS_9BwdParamsE:
.text._ZN10layer_norm13ln_bwd_kernelINS_13Kernel_traitsI13__nv_bfloat16S2_fS2_fjLj2048ELj1ELj1ELj4ELj16ENS_18Kernel_traits_baseILj2048ES2_S2_fS2_fjLj128EEEEELb0ELb0ELb1ELb0EEEvNS_9BwdParamsE:
        /* <DEDUP_REMOVED lines=17> */
[----:B------:R-:W-:Y:S01]  /*0110*/  @P4 IMAD.WIDE.U32 R4, R4, R5, c[0x0][0x1b0] ;  /* 0x00006c0004044625 */ /* 0x000fe200078e0005 */
[----:B0-----:R-:W-:-:S04]  /*0120*/  LEA.HI R92, R94, UR6, RZ, 0x19 ;  /* 0x000000065e5c7c11 */ /* 0x001fc8000f8fc8ff */
[----:B------:R-:W-:Y:S01]  /*0130*/  ISETP.GE.AND P0, PT, R92, c[0x0][0x164], PT ;  /* 0x000059005c007a0c */ /* 0x000fe20003f06270 */
[----:B------:R0:W5:Y:S01]  /*0140*/  @P4 LDG.E.128 R40, [R4.64] ;  /* 0x0000000404284981 */ /* 0x000162000c1e1d00 */
        /* <DEDUP_REMOVED lines=14> */
[----:B0-----:R-:W-:Y:S01]  /*0230*/  CS2R R4, SRZ ;  /* 0x0000000000047805 */ /* 0x001fe2000001ff00 */
[----:B------:R-:W-:Y:S01]  /*0240*/  CS2R R6, SRZ ;  /* 0x0000000000067805 */ /* 0x000fe2000001ff00 */
[----:B------:R-:W-:Y:S05]  /*0250*/  @P0 BRA `(.L_x_2266) ;  /* 0x0000238000000947 */ /* 0x000fea0003800000 */
[----:B-1----:R-:W0:Y:S01]  /*0260*/  LDC.U8 R122, c[0x0][0x1f0] ;  /* 0x00007c00ff7a7b82 */ /* 0x002e220000000000 */
[----:B------:R-:W-:Y:S01]  /*0270*/  HFMA2.MMA R82, -RZ, RZ, 0, 5.9604644775390625e-08 ;  /* 0x00000001ff527435 */ /* 0x000fe200000001ff */
[--C-:B-----5:R-:W-:Y:S01]  /*0280*/  PRMT R91, RZ, 0x5410, R36.reuse ;  /* 0x00005410ff5b7816 */ /* 0x120fe20000000024 */
[----:B------:R-:W-:Y:S01]  /*0290*/  IMAD.MOV.U32 R33, RZ, RZ, RZ ;  /* 0x000000ffff217224 */ /* 0x000fe200078e00ff */
        /* <DEDUP_REMOVED lines=14> */
[----:B0-----:R-:W-:Y:S02]  /*0380*/  PRMT R0, RZ, 0x7610, R43 ;  /* 0x00007610ff007816 */ /* 0x001fe4000000002b */
.L_x_2313:
[----:B------:R-:W-:-:S05]  /*0390*/  MOV R71, 0x4 ;  /* 0x0000000400477802 */ /* 0x000fca0000000f00 */
[----:B------:R-:W-:-:S05]  /*03a0*/  IMAD.WIDE R2, R92, R71, c[0x0][0x1d8] ;  /* 0x000076005c027625 */ /* 0x000fca00078e0247 */
[----:B------:R0:W2:Y:S01]  /*03b0*/  LDG.E R70, [R2.64] ;  /* 0x0000000402467981 */ /* 0x0000a2000c1e1900 */
[----:B------:R-:W-:-:S04]  /*03c0*/  IMAD.WIDE R66, R92, R71, c[0x0][0x1a8] ;  /* 0x00006a005c427625 */ /* 0x000fc800078e0247 */
[C---:B------:R-:W-:Y:S01]  /*03d0*/  IMAD.WIDE R64, R92.reuse, R71, c[0x0][0x1d0] ;  /* 0x000074005c407625 */ /* 0x040fe200078e0247 */
[----:B------:R1:W5:Y:S04]  /*03e0*/  LDG.E R95, [R66.64] ;  /* 0x00000004425f7981 */ /* 0x000368000c1e1900 */
        /* <DEDUP_REMOVED lines=8> */
[----:B0-----:R-:W-:Y:S01]  /*0470*/  IMAD.WIDE.U32 R2, R96, R131, c[0x0][0x218] ;  /* 0x0000860060027625 */ /* 0x001fe200078e0083 */
[----:B--2---:R-:W-:-:S13]  /*0480*/  ISETP.GT.AND P5, PT, R70, RZ, PT ;  /* 0x000000ff4600720c */ /* 0x004fda0003fa4270 */
[----:B------:R-:W-:Y:S05]  /*0490*/  @P5 BRA `(.L_x_2268) ;  /* 0x0000013000005947 */ /* 0x000fea0003800000 */
[----:B-1----:R-:W-:Y:S01]  /*04a0*/  BSSY B1, `(.L_x_2269) ;  /* 0x0000009000017945 */ /* 0x002fe20003800000 */
[----:B------:R-:W-:Y:S01]  /*04b0*/  MOV R64, R96 ;  /* 0x0000006000407202 */ /* 0x000fe20000000f00 */
[----:B------:R-:W-:Y:S05]  /*04c0*/  @!P3 BRA `(.L_x_2270) ;  /* 0x000000600000b947 */ /* 0x000fea0003800000 */
[----:B------:R-:W-:-:S04]  /*04d0*/  ISETP.NE.U32.AND P0, PT, RZ, c[0x0][0x218], PT ;  /* 0x00008600ff007a0c */ /* 0x000fc80003f05070 */
[----:B------:R-:W-:-:S13]  /*04e0*/  ISETP.NE.AND.EX P0, PT, RZ, c[0x0][0x21c], PT, P0 ;  /* 0x00008700ff007a0c */ /* 0x000fda0003f05300 */
[----:B------:R-:W-:Y:S05]  /*04f0*/  @!P0 BRA `(.L_x_2271) ;  /* 0x0000002000008947 */ /* 0x000fea0003800000 */
[----:B------:R0:W5:Y:S04]  /*0500*/  LDG.E.128 R36, [R2.64] ;  /* 0x0000000402247981 */ /* 0x000168000c1e1d00 */
[----:B------:R0:W5:Y:S02]  /*0510*/  LDG.E.128 R40, [R2.64+0x10] ;  /* 0x0000100402287981 */ /* 0x000164000c1e1d00 */
.L_x_2271:
[----:B------:R-:W-:Y:S02]  /*0520*/  IADD3 R64, R96, 0x80, RZ ;  /* 0x0000008060407810 */ /* 0x000fe40007ffe0ff */
.L_x_2270:
[----:B------:R-:W-:Y:S05]  /*0530*/  BSYNC B1 ;  /* 0x0000000000017941 */ /* 0x000fea0003800000 */
.L_x_2269:
[----:B------:R-:W-:Y:S01]  /*0540*/  ISETP.NE.U32.AND P0, PT, RZ, c[0x0][0x218], PT ;  /* 0x00008600ff007a0c */ /* 0x000fe20003f05070 */
[----:B------:R-:W-:-:S03]  /*0550*/  CS2R R134, SRZ ;  /* 0x0000000000867805 */ /* 0x000fc6000001ff00 */
[----:B------:R-:W-:-:S04]  /*0560*/  ISETP.NE.AND.EX P0, PT, RZ, c[0x0][0x21c], PT, P0 ;  /* 0x00008700ff007a0c */ /* 0x000fc80003f05300 */
[----:B------:R-:W-:-:S13]  /*0570*/  ISETP.LT.U32.OR P0, PT, R93, 0x100, !P0 ;  /* 0x000001005d00780c */ /* 0x000fda0004701470 */
[----:B------:R-:W-:Y:S05]  /*0580*/  @P0 BRA `(.L_x_2272) ;  /* 0x00000aa000000947 */ /* 0x000fea0003800000 */
[----:B0-----:R-:W-:-:S05]  /*0590*/  IMAD.WIDE.U32 R2, R64, R131, c[0x0][0x218] ;  /* 0x0000860040027625 */ /* 0x001fca00078e0083 */
[----:B------:R0:W5:Y:S04]  /*05a0*/  LDG.E.128 R44, [R2.64] ;  /* 0x00000004022c7981 */ /* 0x000168000c1e1d00 */
[----:B------:R0:W5:Y:S01]  /*05b0*/  LDG.E.128 R48, [R2.64+0x10] ;  /* 0x0000100402307981 */ /* 0x000162000c1e1d00 */
[----:B------:R-:W-:Y:S05]  /*05c0*/  BRA `(.L_x_2272) ;  /* 0x00000a6000007947 */ /* 0x000fea0003800000 */
.L_x_2268:
[----:B-1----:R-:W-:-:S06]  /*05d0*/  IMAD.WIDE R64, R92, R71, c[0x0][0x1a0] ;  /* 0x000068005c407625 */ /* 0x002fcc00078e0247 */
[----:B------:R-:W2:Y:S01]  /*05e0*/  LDG.E R64, [R64.64] ;  /* 0x0000000440407981 */ /* 0x000ea2000c1e1900 */
[----:B------:R-:W-:Y:S01]  /*05f0*/  IADD3 R66, R70, -0x1, RZ ;  /* 0xffffffff46427810 */ /* 0x000fe20007ffe0ff */
[----:B------:R-:W-:Y:S01]  /*0600*/  BSSY B1, `(.L_x_2273) ;  /* 0x0000056000017945 */ /* 0x000fe20003800000 */
[----:B------:R-:W-:Y:S01]  /*0610*/  ISETP.NE.AND P0, PT, R122, RZ, PT ;  /* 0x000000ff7a00720c */ /* 0x000fe20003f05270 */
[----:B------:R-:W-:Y:S01]  /*0620*/  CS2R R134, SRZ ;  /* 0x0000000000867805 */ /* 0x000fe2000001ff00 */
[----:B------:R-:W-:Y:S02]  /*0630*/  IMAD.MOV.U32 R136, RZ, RZ, R96 ;  /* 0x000000ffff887224 */ /* 0x000fe400078e0060 */
[----:B------:R-:W-:-:S05]  /*0640*/  IMAD R66, R66, c[0x0][0x168], RZ ;  /* 0x00005a0042427a24 */ /* 0x000fca00078e02ff */
[----:B------:R-:W-:-:S04]  /*0650*/  SHF.R.S32.HI R67, RZ, 0x1f, R66 ;  /* 0x0000001fff437819 */ /* 0x000fc80000011442 */
[----:B------:R-:W-:-:S04]  /*0660*/  LEA.HI R67, R67, R66, RZ, 0x3 ;  /* 0x0000004243437211 */ /* 0x000fc800078f18ff */
[----:B------:R-:W-:Y:S02]  /*0670*/  LEA.HI.SX32 R133, R67, R68, 0x1d ;  /* 0x0000004443857211 */ /* 0x000fe400078feaff */
[----:B--2---:R-:W-:Y:S01]  /*0680*/  FSEL R132, R64, RZ, !P0 ;  /* 0x000000ff40847208 */ /* 0x004fe20004000000 */
[----:B------:R-:W-:Y:S05]  /*0690*/  @!P3 BRA `(.L_x_2274) ;  /* 0x000004c00000b947 */ /* 0x000fea0003800000 */
[----:B------:R-:W-:Y:S01]  /*06a0*/  HFMA2.MMA R68, -RZ, RZ, 0, 9.5367431640625e-07 ;  /* 0x00000010ff447435 */ /* 0x000fe200000001ff */
[----:B------:R-:W-:-:S05]  /*06b0*/  IMAD.WIDE.U32 R98, R96, R131, c[0x0][0x188] ;  /* 0x0000620060627625 */ /* 0x000fca00078e0083 */
[----:B------:R-:W2:Y:S04]  /*06c0*/  LDG.E.128 R64, [R98.64] ;  /* 0x0000000462407981 */ /* 0x000ea8000c1e1d00 */
[----:B------:R-:W-:Y:S01]  /*06d0*/  IMAD.WIDE.U32 R68, R133, R68, c[0x0][0x208] ;  /* 0x0000820085447625 */ /* 0x000fe200078e0044 */
[----:B------:R-:W3:Y:S05]  /*06e0*/  LDG.E.128 R72, [R98.64+0x10] ;  /* 0x0000100462487981 */ /* 0x000eea000c1e1d00 */
[----:B------:R-:W4:Y:S01]  /*06f0*/  LDG.E.128 R68, [R68.64] ;  /* 0x0000000444447981 */ /* 0x000f22000c1e1d00 */
[----:B------:R-:W-:-:S04]  /*0700*/  ISETP.NE.U32.AND P0, PT, RZ, c[0x0][0x218], PT ;  /* 0x00008600ff007a0c */ /* 0x000fc80003f05070 */
[----:B------:R-:W-:-:S13]  /*0710*/  ISETP.NE.AND.EX P0, PT, RZ, c[0x0][0x21c], PT, P0 ;  /* 0x00008700ff007a0c */ /* 0x000fda0003f05300 */
[----:B------:R3:W5:Y:S04]  /*0720*/  @P0 LDG.E.128 R36, [R2.64] ;  /* 0x0000000402240981 */ /* 0x000768000c1e1d00 */
[----:B------:R3:W5:Y:S01]  /*0730*/  @P0 LDG.E.128 R40, [R2.64+0x10] ;  /* 0x0000100402280981 */ /* 0x000762000c1e1d00 */
[----:B------:R-:W-:Y:S02]  /*0740*/  IADD3 R136, R96, 0x80, RZ ;  /* 0x0000008060887810 */ /* 0x000fe40007ffe0ff */
[----:B------:R-:W-:Y:S01]  /*0750*/  IADD3 R133, R133, 0x80, RZ ;  /* 0x0000008085857810 */ /* 0x000fe20007ffe0ff */
[C---:B--2---:R-:W-:Y:S02]  /*0760*/  FADD.FTZ R64, -R132.reuse, R64 ;  /* 0x0000004084407221 */ /* 0x044fe40000010100 */
[----:B------:R-:W-:-:S02]  /*0770*/  FADD.FTZ R100, -R132, R65 ;  /* 0x0000004184647221 */ /* 0x000fc40000010100 */
[----:B-----5:R-:W-:Y:S02]  /*0780*/  FMUL.FTZ R97, R95, R64 ;  /* 0x000000405f617220 */ /* 0x020fe40000410000 */
[C---:B------:R-:W-:Y:S01]  /*0790*/  FADD.FTZ R102, -R132.reuse, R67 ;  /* 0x0000004384667221 */ /* 0x040fe20000010100 */
[----:B----4-:R-:W-:Y:S01]  /*07a0*/  PRMT R106, RZ, 0x5410, R68 ;  /* 0x00005410ff6a7816 */ /* 0x010fe20000000044 */
[C---:B------:R-:W-:Y:S01]  /*07b0*/  FADD.FTZ R66, -R132.reuse, R66 ;  /* 0x0000004284427221 */ /* 0x040fe20000010100 */
[----:B------:R-:W-:Y:S01]  /*07c0*/  PRMT R68, RZ, 0x7610, R68 ;  /* 0x00007610ff447816 */ /* 0x000fe20000000044 */
[----:B---3--:R-:W-:Y:S02]  /*07d0*/  FADD.FTZ R2, -R132, R73 ;  /* 0x0000004984027221 */ /* 0x008fe40000010100 */
[----:B------:R-:W-:Y:S02]  /*07e0*/  FFMA.FTZ R32, R97, R106, R32 ;  /* 0x0000006a61207223 */ /* 0x000fe40000010020 */
[----:B------:R-:W-:-:S02]  /*07f0*/  FADD.FTZ R16, R16, R106 ;  /* 0x0000006a10107221 */ /* 0x000fc40000010000 */
[----:B------:R-:W-:Y:S01]  /*0800*/  FMUL.FTZ R106, R91, R106 ;  /* 0x0000006a5b6a7220 */ /* 0x000fe20000410000 */
[----:B------:R-:W-:Y:S01]  /*0810*/  PRMT R108, RZ, 0x5410, R69 ;  /* 0x00005410ff6c7816 */ /* 0x000fe20000000045 */
[C---:B------:R-:W-:Y:S02]  /*0820*/  FMUL.FTZ R98, R95.reuse, R100 ;  /* 0x000000645f627220 */ /* 0x040fe40000410000 */
[C---:B------:R-:W-:Y:S02]  /*0830*/  FMUL.FTZ R100, R95.reuse, R102 ;  /* 0x000000665f647220 */ /* 0x040fe40000410000 */
[C---:B------:R-:W-:Y:S02]  /*0840*/  FMUL.FTZ R99, R95.reuse, R66 ;  /* 0x000000425f637220 */ /* 0x040fe40000410000 */
[----:B------:R-:W-:Y:S02]  /*0850*/  FMUL.FTZ R102, R95, R2 ;  /* 0x000000025f667220 */ /* 0x000fe40000410000 */
[----:B------:R-:W-:-:S02]  /*0860*/  FMUL.FTZ R105, R90, R68 ;  /* 0x000000445a697220 */ /* 0x000fc40000410000 */
[----:B------:R-:W-:Y:S02]  /*0870*/  FADD.FTZ R2, RZ, R106 ;  /* 0x0000006aff027221 */ /* 0x000fe40000010000 */
[----:B------:R-:W-:Y:S01]  /*0880*/  FFMA.FTZ R3, R97, R106, RZ ;  /* 0x0000006a61037223 */ /* 0x000fe200000100ff */
[----:B------:R-:W-:Y:S01]  /*0890*/  PRMT R69, RZ, 0x7610, R69 ;  /* 0x00007610ff457816 */ /* 0x000fe20000000045 */
[----:B------:R-:W-:Y:S02]  /*08a0*/  FADD.FTZ R72, -R132, R72 ;  /* 0x0000004884487221 */ /* 0x000fe40000010100 */
[-C--:B------:R-:W-:Y:S02]  /*08b0*/  FFMA.FTZ R34, R99, R108.reuse, R34 ;  /* 0x0000006c63227223 */ /* 0x080fe40000010022 */
[----:B------:R-:W-:Y:S02]  /*08c0*/  FADD.FTZ R18, R18, R108 ;  /* 0x0000006c12127221 */ /* 0x000fe40000010000 */
        /* <DEDUP_REMOVED lines=9> */
[----:B------:R-:W-:-:S02]  /*0960*/  FADD.FTZ R74, -R132, R74 ;  /* 0x0000004a844a7221 */ /* 0x000fc40000010100 */
        /* <DEDUP_REMOVED lines=19> */
[----:B------:R-:W-:-:S02]  /*0aa0*/  FADD.FTZ R2, R65, R112 ;  /* 0x0000007041027221 */ /* 0x000fc40000010000 */
[----:B------:R-:W-:Y:S02]  /*0ab0*/  FFMA.FTZ R3, R103, R112, R3 ;  /* 0x0000007067037223 */ /* 0x000fe40000010003 */
[----:B------:R-:W-:Y:S02]  /*0ac0*/  FFMA.FTZ R33, R98, R68, R33 ;  /* 0x0000004462217223 */ /* 0x000fe40000010021 */
[----:B------:R-:W-:Y:S02]  /*0ad0*/  FADD.FTZ R17, R17, R68 ;  /* 0x0000004411117221 */ /* 0x000fe40000010000 */
[----:B------:R-:W-:Y:S02]  /*0ae0*/  FFMA.FTZ R35, R100, R69, R35 ;  /* 0x0000004564237223 */ /* 0x000fe40000010023 */
[----:B------:R-:W-:Y:S02]  /*0af0*/  FADD.FTZ R19, R19, R69 ;  /* 0x0000004513137221 */ /* 0x000fe40000010000 */
[----:B------:R-:W-:-:S02]  /*0b00*/  FADD.FTZ R13, R13, R70 ;  /* 0x000000460d0d7221 */ /* 0x000fc40000010000 */
[----:B------:R-:W-:Y:S02]  /*0b10*/  FFMA.FTZ R29, R102, R70, R29 ;  /* 0x00000046661d7223 */ /* 0x000fe4000001001d */
[----:B------:R-:W-:Y:S02]  /*0b20*/  FADD.FTZ R15, R15, R71 ;  /* 0x000000470f0f7221 */ /* 0x000fe40000010000 */
[----:B------:R-:W-:Y:S02]  /*0b30*/  FFMA.FTZ R31, R104, R71, R31 ;  /* 0x00000047681f7223 */ /* 0x000fe4000001001f */
[----:B------:R-:W-:Y:S02]  /*0b40*/  FADD.FTZ R135, R2, R111 ;  /* 0x0000006f02877221 */ /* 0x000fe40000010000 */
[----:B------:R-:W-:Y:S02]  /*0b50*/  FFMA.FTZ R134, R104, R111, R3 ;  /* 0x0000006f68867223 */ /* 0x000fe40000010003 */
.L_x_2274:
[----:B------:R-:W-:Y:S05]  /*0b60*/  BSYNC B1 ;  /* 0x0000000000017941 */ /* 0x000fea0003800000 */
.L_x_2273:
[----:B------:R-:W-:Y:S05]  /*0b70*/  @!P4 BRA `(.L_x_2272) ;  /* 0x000004b00000c947 */ /* 0x000fea0003800000 */
[----:B------:R-:W-:Y:S02]  /*0b80*/  IMAD.MOV.U32 R68, RZ, RZ, 0x10 ;  /* 0x00000010ff447424 */ /* 0x000fe400078e00ff */
[----:B------:R-:W-:-:S04]  /*0b90*/  IMAD.WIDE.U32 R2, R136, R131, c[0x0][0x188] ;  /* 0x0000620088027625 */ /* 0x000fc800078e0083 */
[----:B------:R-:W-:Y:S01]  /*0ba0*/  IMAD.WIDE.U32 R68, R133, R68, c[0x0][0x208] ;  /* 0x0000820085447625 */ /* 0x000fe200078e0044 */
[----:B------:R-:W2:Y:S04]  /*0bb0*/  LDG.E.128 R64, [R2.64] ;  /* 0x0000000402407981 */ /* 0x000ea8000c1e1d00 */
[----:B------:R-:W3:Y:S04]  /*0bc0*/  LDG.E.128 R72, [R2.64+0x10] ;  /* 0x0000100402487981 */ /* 0x000ee8000c1e1d00 */
[----:B------:R-:W4:Y:S01]  /*0bd0*/  LDG.E.128 R68, [R68.64] ;  /* 0x0000000444447981 */ /* 0x000f22000c1e1d00 */
[----:B------:R-:W-:-:S04]  /*0be0*/  ISETP.NE.U32.AND P0, PT, RZ, c[0x0][0x218], PT ;  /* 0x00008600ff007a0c */ /* 0x000fc80003f05070 */
[----:B------:R-:W-:-:S13]  /*0bf0*/  ISETP.NE.AND.EX P0, PT, RZ, c[0x0][0x21c], PT, P0 ;  /* 0x00008700ff007a0c */ /* 0x000fda0003f05300 */
[----:B------:R-:W-:-:S05]  /*0c00*/  @P0 IMAD.WIDE.U32 R114, R136, R131, c[0x0][0x218] ;  /* 0x0000860088720625 */ /* 0x000fca00078e0083 */
[----:B------:R0:W5:Y:S04]  /*0c10*/  @P0 LDG.E.128 R44, [R114.64] ;  /* 0x00000004722c0981 */ /* 0x000168000c1e1d00 */
[----:B------:R0:W5:Y:S01]  /*0c20*/  @P0 LDG.E.128 R48, [R114.64+0x10] ;  /* 0x0000100472300981 */ /* 0x000162000c1e1d00 */
[C---:B--2---:R-:W-:Y:S02]  /*0c30*/  FADD.FTZ R64, -R132.reuse, R64 ;  /* 0x0000004084407221 */ /* 0x044fe40000010100 */
[C---:B------:R-:W-:Y:S02]  /*0c40*/  FADD.FTZ R116, -R132.reuse, R65 ;  /* 0x0000004184747221 */ /* 0x040fe40000010100 */
[----:B0----5:R-:W-:Y:S01]  /*0c50*/  FMUL.FTZ R115, R95, R64 ;  /* 0x000000405f737220 */ /* 0x021fe20000410000 */
[--C-:B----4-:R-:W-:Y:S01]  /*0c60*/  PRMT R120, RZ, 0x5410, R68.reuse ;  /* 0x00005410ff787816 */ /* 0x110fe20000000044 */
[C---:B------:R-:W-:Y:S01]  /*0c70*/  FADD.FTZ R118, -R132.reuse, R67 ;  /* 0x0000004384767221 */ /* 0x040fe20000010100 */
[----:B------:R-:W-:Y:S01]  /*0c80*/  PRMT R68, RZ, 0x7610, R68 ;  /* 0x00007610ff447816 */ /* 0x000fe20000000044 */
[----:B------:R-:W-:-:S02]  /*0c90*/  FADD.FTZ R66, -R132, R66 ;  /* 0x0000004284427221 */ /* 0x000fc40000010100 */
[----:B---3--:R-:W-:Y:S02]  /*0ca0*/  FADD.FTZ R2, -R132, R73 ;  /* 0x0000004984027221 */ /* 0x008fe40000010100 */
[-C--:B------:R-:W-:Y:S02]  /*0cb0*/  FFMA.FTZ R24, R115, R120.reuse, R24 ;  /* 0x0000007873187223 */ /* 0x080fe40000010018 */
[----:B------:R-:W-:Y:S02]  /*0cc0*/  FADD.FTZ R8, R8, R120 ;  /* 0x0000007808087221 */ /* 0x000fe40000010000 */
[----:B------:R-:W-:Y:S01]  /*0cd0*/  FMUL.FTZ R120, R83, R120 ;  /* 0x0000007853787220 */ /* 0x000fe20000410000 */
[----:B------:R-:W-:Y:S01]  /*0ce0*/  PRMT R3, RZ, 0x5410, R69 ;  /* 0x00005410ff037816 */ /* 0x000fe20000000045 */
[C---:B------:R-:W-:Y:S02]  /*0cf0*/  FMUL.FTZ R114, R95.reuse, R116 ;  /* 0x000000745f727220 */ /* 0x040fe40000410000 */
[----:B------:R-:W-:-:S02]  /*0d00*/  FMUL.FTZ R116, R95, R118 ;  /* 0x000000765f747220 */ /* 0x000fc40000410000 */
[C---:B------:R-:W-:Y:S02]  /*0d10*/  FMUL.FTZ R117, R95.reuse, R66 ;  /* 0x000000425f757220 */ /* 0x040fe40000410000 */
[----:B------:R-:W-:Y:S02]  /*0d20*/  FMUL.FTZ R118, R95, R2 ;  /* 0x000000025f767220 */ /* 0x000fe40000410000 */
[----:B------:R-:W-:Y:S02]  /*0d30*/  FMUL.FTZ R123, R81, R68 ;  /* 0x00000044517b7220 */ /* 0x000fe40000410000 */
[----:B------:R-:W-:Y:S02]  /*0d40*/  FADD.FTZ R2, R135, R120 ;  /* 0x0000007887027221 */ /* 0x000fe40000010000 */
[----:B------:R-:W-:Y:S01]  /*0d50*/  FFMA.FTZ R134, R115, R120, R134 ;  /* 0x0000007873867223 */ /* 0x000fe20000010086 */
[----:B------:R-:W-:Y:S01]  /*0d60*/  PRMT R126, RZ, 0x7610, R69 ;  /* 0x00007610ff7e7816 */ /* 0x000fe20000000045 */
[----:B------:R-:W-:-:S02]  /*0d70*/  FFMA.FTZ R26, R117, R3, R26 ;  /* 0x00000003751a7223 */ /* 0x000fc4000001001a */
[----:B------:R-:W-:Y:S02]  /*0d80*/  FADD.FTZ R10, R10, R3 ;  /* 0x000000030a0a7221 */ /* 0x000fe40000010000 */
[----:B------:R-:W-:Y:S02]  /*0d90*/  FMUL.FTZ R124, R80, R3 ;  /* 0x00000003507c7220 */ /* 0x000fe40000410000 */
[----:B------:R-:W-:Y:S02]  /*0da0*/  FADD.FTZ R3, R2, R123 ;  /* 0x0000007b02037221 */ /* 0x000fe40000010000 */
[----:B------:R-:W-:Y:S01]  /*0db0*/  FFMA.FTZ R134, R114, R123, R134 ;  /* 0x0000007b72867223 */ /* 0x000fe20000010086 */
[----:B------:R-:W-:Y:S01]  /*0dc0*/  PRMT R65, RZ, 0x5410, R70 ;  /* 0x00005410ff417816 */ /* 0x000fe20000000046 */
[----:B------:R-:W-:Y:S02]  /*0dd0*/  FADD.FTZ R72, -R132, R72 ;  /* 0x0000004884487221 */ /* 0x000fe40000010100 */
[----:B------:R-:W-:-:S02]  /*0de0*/  FMUL.FTZ R125, R79, R126 ;  /* 0x0000007e4f7d7220 */ /* 0x000fc40000410000 */
[----:B------:R-:W-:Y:S02]  /*0df0*/  FADD.FTZ R2, R3, R124 ;  /* 0x0000007c03027221 */ /* 0x000fe40000010000 */
[----:B------:R-:W-:Y:S01]  /*0e00*/  FFMA.FTZ R134, R117, R124, R134 ;  /* 0x0000007c75867223 */ /* 0x000fe20000010086 */
[----:B------:R-:W-:Y:S01]  /*0e10*/  PRMT R70, RZ, 0x7610, R70 ;  /* 0x00007610ff467816 */ /* 0x000fe20000000046 */
[----:B------:R-:W-:Y:S02]  /*0e20*/  FFMA.FTZ R27, R116, R126, R27 ;  /* 0x0000007e741b7223 */ /* 0x000fe4000001001b */
[----:B------:R-:W-:Y:S02]  /*0e30*/  FADD.FTZ R11, R11, R126 ;  /* 0x0000007e0b0b7221 */ /* 0x000fe40000010000 */
[----:B------:R-:W-:Y:S02]  /*0e40*/  FMUL.FTZ R119, R95, R72 ;  /* 0x000000485f777220 */ /* 0x000fe40000410000 */
[----:B------:R-:W-:-:S02]  /*0e50*/  FMUL.FTZ R126, R78, R65 ;  /* 0x000000414e7e7220 */ /* 0x000fc40000410000 */
[----:B------:R-:W-:Y:S02]  /*0e60*/  FADD.FTZ R3, R2, R125 ;  /* 0x0000007d02037221 */ /* 0x000fe40000010000 */
[----:B------:R-:W-:Y:S01]  /*0e70*/  FFMA.FTZ R134, R116, R125, R134 ;  /* 0x0000007d74867223 */ /* 0x000fe20000010086 */
[--C-:B------:R-:W-:Y:S01]  /*0e80*/  PRMT R67, RZ, 0x5410, R71.reuse ;  /* 0x00005410ff437816 */ /* 0x100fe20000000047 */
[C---:B------:R-:W-:Y:S02]  /*0e90*/  FADD.FTZ R74, -R132.reuse, R74 ;  /* 0x0000004a844a7221 */ /* 0x040fe40000010100 */
[----:B------:R-:W-:Y:S02]  /*0ea0*/  FMUL.FTZ R127, R77, R70 ;  /* 0x000000464d7f7220 */ /* 0x000fe40000410000 */
[----:B------:R-:W-:Y:S02]  /*0eb0*/  FADD.FTZ R2, R3, R126 ;  /* 0x0000007e03027221 */ /* 0x000fe40000010000 */
[----:B------:R-:W-:Y:S01]  /*0ec0*/  FFMA.FTZ R134, R119, R126, R134 ;  /* 0x0000007e77867223 */ /* 0x000fe20000010086 */
[----:B------:R-:W-:Y:S01]  /*0ed0*/  PRMT R71, RZ, 0x7610, R71 ;  /* 0x00007610ff477816 */ /* 0x000fe20000000047 */
[----:B------:R-:W-:-:S02]  /*0ee0*/  FADD.FTZ R130, -R132, R75 ;  /* 0x0000004b84827221 */ /* 0x000fc40000010100 */
[C---:B------:R-:W-:Y:S02]  /*0ef0*/  FMUL.FTZ R121, R95.reuse, R74 ;  /* 0x0000004a5f797220 */ /* 0x040fe40000410000 */
        /* <DEDUP_REMOVED lines=19> */
.L_x_2272:
[----:B------:R-:W-:Y:S05]  /*1030*/  BSYNC B0 ;  /* 0x0000000000007941 */ /* 0x000fea0003800000 */
.L_x_2267:
[----:B------:R-:W-:Y:S02]  /*1040*/  LOP3.LUT P1, RZ, R82, 0xff, RZ, 0xc0, !PT ;  /* 0x000000ff52ff7812 */ /* 0x000fe4000782c0ff */
[----:B------:R-:W-:Y:S02]  /*1050*/  SHF.R.U32.HI R64, RZ, 0x5, R94 ;  /* 0x00000005ff407819 */ /* 0x000fe4000001165e */
[----:B------:R-:W-:Y:S02]  /*1060*/  LOP3.LUT P0, RZ, R94, 0x1f, RZ, 0xc0, !PT ;  /* 0x0000001f5eff7812 */ /* 0x000fe4000780c0ff */
[----:B------:R-:W-:-:S07]  /*1070*/  LOP3.LUT R72, R64, 0x7fffffc, RZ, 0xc0, !PT ;  /* 0x07fffffc40487812 */ /* 0x000fce00078ec0ff */
[----:B------:R-:W-:Y:S01]  /*1080*/  @!P1 IADD3 R72, R72, 0x4, RZ ;  /* 0x0000000448489810 */ /* 0x000fe20007ffe0ff */
[----:B------:R-:W-:Y:S05]  /*1090*/  BRA.DIV ~URZ, `(.L_x_2275) ;  /* 0x000016a27f007947 */ /* 0x000fea000b800000 */
[----:B------:R1:W2:Y:S02]  /*10a0*/  SHFL.DOWN PT, R66, R135, 0x10, 0x1f ;  /* 0x0a001f0087427f89 */ /* 0x0002a400000e0000 */
.L_x_2314:
[----:B------:R-:W-:Y:S05]  /*10b0*/  BRA.DIV ~URZ, `(.L_x_2276) ;  /* 0x000017027f007947 */ /* 0x000fea000b800000 */
[----:B0-----:R-:W0:Y:S01]  /*10c0*/  SHFL.DOWN PT, R3, R134, 0x10, 0x1f ;  /* 0x0a001f0086037f89 */ /* 0x001e2200000e0000 */
[----:B-12---:R-:W-:-:S05]  /*10d0*/  FADD.FTZ R135, R66, R135 ;  /* 0x0000008742877221 */ /* 0x006fca0000010000 */
        /* <DEDUP_REMOVED lines=15> */
.L_x_2315:
[----:B------:R-:W-:Y:S01]  /*11d0*/  @!P0 LOP3.LUT R65, R64, 0x3, RZ, 0xc0, !PT ;  /* 0x0000000340418812 */ /* 0x000fe200078ec0ff */
[----:B--2---:R-:W-:Y:S01]  /*11e0*/  FADD.FTZ R2, R69, R68 ;  /* 0x0000004445027221 */ /* 0x004fe20000010000 */
[----:B------:R-:W-:Y:S01]  /*11f0*/  WARPSYNC 0xffffffff ;  /* 0xffffffff00007948 */ /* 0x000fe20003800000 */
[----:B0-----:R-:W-:Y:S01]  /*1200*/  FADD.FTZ R3, R3, R70 ;  /* 0x0000004603037221 */ /* 0x001fe20000010000 */
[----:B------:R-:W-:Y:S01]  /*1210*/  @!P0 IADD3 R73, R72, R65, RZ ;  /* 0x0000004148498210 */ /* 0x000fe20007ffe0ff */
[----:B------:R-:W-:Y:S01]  /*1220*/  BSSY B0, `(.L_x_2277) ;  /* 0x00000a7000007945 */ /* 0x000fe20003800000 */
[----:B-----5:R-:W-:-:S03]  /*1230*/  ISETP.GE.AND P6, PT, R113, 0x1, PT ;  /* 0x000000017100780c */ /* 0x020fc60003fc6270 */
[----:B------:R0:W-:Y:S04]  /*1240*/  @!P0 STS.64 [R73.X8+0x2000], R2 ;  /* 0x0020000249008388 */ /* 0x0001e80000008a00 */
[----:B------:R-:W-:Y:S01]  /*1250*/  BAR.SYNC.DEFER_BLOCKING 0x0 ;  /* 0x0000000000007b1d */ /* 0x000fe20000010000 */
[----:B------:R-:W-:-:S05]  /*1260*/  ISETP.NE.AND P0, PT, R122, RZ, PT ;  /* 0x000000ff7a00720c */ /* 0x000fca0003f05270 */
[----:B------:R-:W-:Y:S02]  /*1270*/  @P6 IADD3 R113, R113, -0x1, RZ ;  /* 0xffffffff71716810 */ /* 0x000fe40007ffe0ff */
[----:B0-----:R-:W-:-:S03]  /*1280*/  @P6 LOP3.LUT R3, R94, 0x7f, RZ, 0xc0, !PT ;  /* 0x0000007f5e036812 */ /* 0x001fc600078ec0ff */
[----:B------:R-:W-:-:S05]  /*1290*/  @P6 IMAD R113, R113, c[0x0][0x168], RZ ;  /* 0x00005a0071716a24 */ /* 0x000fca00078e02ff */
[----:B------:R-:W-:-:S04]  /*12a0*/  @P6 SHF.R.S32.HI R2, RZ, 0x1f, R113 ;  /* 0x0000001fff026819 */ /* 0x000fc80000011471 */
[----:B------:R-:W-:Y:S01]  /*12b0*/  @P6 LEA.HI R2, R2, R113, RZ, 0x3 ;  /* 0x0000007102026211 */ /* 0x000fe200078f18ff */
[----:B------:R-:W0:Y:S04]  /*12c0*/  LDS.128 R64, [R72.X8+0x2000] ;  /* 0x0020000048407984 */ /* 0x000e280000008c00 */
[----:B-1----:R-:W1:Y:S01]  /*12d0*/  LDS.128 R68, [R72.X8+0x2010] ;  /* 0x0020100048447984 */ /* 0x002e620000008c00 */
[----:B0-----:R-:W-:Y:S02]  /*12e0*/  FADD.FTZ R75, RZ, R64 ;  /* 0x00000040ff4b7221 */ /* 0x001fe40000010000 */
[----:B------:R-:W-:Y:S02]  /*12f0*/  FADD.FTZ R64, RZ, R65 ;  /* 0x00000041ff407221 */ /* 0x000fe40000010000 */
[----:B------:R-:W-:-:S02]  /*1300*/  FADD.FTZ R75, R66, R75 ;  /* 0x0000004b424b7221 */ /* 0x000fc40000010000 */
[----:B------:R-:W-:Y:S02]  /*1310*/  FADD.FTZ R64, R67, R64 ;  /* 0x0000004043407221 */ /* 0x000fe40000010000 */
[----:B-1----:R-:W-:Y:S02]  /*1320*/  FADD.FTZ R75, R75, R68 ;  /* 0x000000444b4b7221 */ /* 0x002fe40000010000 */
[----:B------:R-:W-:Y:S02]  /*1330*/  FADD.FTZ R64, R64, R69 ;  /* 0x0000004540407221 */ /* 0x000fe40000010000 */
[----:B------:R-:W-:Y:S02]  /*1340*/  FADD.FTZ R70, R70, R75 ;  /* 0x0000004b46467221 */ /* 0x000fe40000010000 */
[----:B------:R-:W-:Y:S02]  /*1350*/  FADD.FTZ R64, R71, R64 ;  /* 0x0000004047407221 */ /* 0x000fe40000010000 */
[----:B------:R-:W-:-:S02]  /*1360*/  FMUL.FTZ R67, R70, c[0x0][0x1e0] ;  /* 0x0000780046437a20 */ /* 0x000fc40000410000 */
[----:B------:R-:W-:Y:S01]  /*1370*/  IMAD.MOV.U32 R66, RZ, RZ, RZ ;  /* 0x000000ffff427224 */ /* 0x000fe200078e00ff */
[----:B------:R-:W-:Y:S01]  /*1380*/  @P6 LEA.HI.SX32 R66, R2, R3, 0x1d ;  /* 0x0000000302426211 */ /* 0x000fe200078feaff */
[----:B------:R-:W-:Y:S01]  /*1390*/  FMUL.FTZ R68, R64, c[0x0][0x1e0] ;  /* 0x0000780040447a20 */ /* 0x000fe20000410000 */
[----:B------:R-:W-:Y:S01]  /*13a0*/  FSEL R67, R67, RZ, !P0 ;  /* 0x000000ff43437208 */ /* 0x000fe20004000000 */
[----:B------:R-:W-:Y:S05]  /*13b0*/  @!P3 BRA `(.L_x_2278) ;  /* 0x000008d00000b947 */ /* 0x000fea0003800000 */
[----:B------:R-:W-:Y:S01]  /*13c0*/  @!P5 ISETP.NE.U32.AND P0, PT, RZ, c[0x0][0x218], PT ;  /* 0x00008600ff00da0c */ /* 0x000fe20003f05070 */
[----:B------:R-:W-:Y:S01]  /*13d0*/  BSSY B1, `(.L_x_2279) ;  /* 0x0000018000017945 */ /* 0x000fe20003800000 */
[----:B------:R-:W-:Y:S02]  /*13e0*/  @!P5 ISETP.NE.U32.AND P2, PT, RZ, c[0x0][0x218], PT ;  /* 0x00008600ff00da0c */ /* 0x000fe40003f45070 */
[----:B------:R-:W-:Y:S02]  /*13f0*/  @!P5 ISETP.NE.AND.EX P1, PT, RZ, c[0x0][0x21c], PT, P0 ;  /* 0x00008700ff00da0c */ /* 0x000fe40003f25300 */
[----:B------:R-:W-:-:S02]  /*1400*/  @!P5 ISETP.NE.U32.AND P0, PT, RZ, c[0x0][0x218], PT ;  /* 0x00008600ff00da0c */ /* 0x000fc40003f05070 */
[----:B------:R-:W-:Y:S02]  /*1410*/  @!P5 FSEL R3, R36, RZ, P1 ;  /* 0x000000ff2403d208 */ /* 0x000fe40000800000 */
[----:B------:R-:W-:Y:S02]  /*1420*/  @!P5 ISETP.NE.AND.EX P0, PT, RZ, c[0x0][0x21c], PT, P0 ;  /* 0x00008700ff00da0c */ /* 0x000fe40003f05300 */
[----:B------:R-:W-:Y:S02]  /*1430*/  @!P5 ISETP.NE.U32.AND P1, PT, RZ, c[0x0][0x218], PT ;  /* 0x00008600ff00da0c */ /* 0x000fe40003f25070 */
[----:B------:R-:W-:Y:S02]  /*1440*/  @!P5 FSEL R69, R38, RZ, P0 ;  /* 0x000000ff2645d208 */ /* 0x000fe40000000000 */
[----:B------:R-:W-:Y:S02]  /*1450*/  @!P5 ISETP.NE.U32.AND P0, PT, RZ, c[0x0][0x218], PT ;  /* 0x00008600ff00da0c */ /* 0x000fe40003f05070 */
[----:B------:R-:W-:-:S02]  /*1460*/  @!P5 ISETP.NE.AND.EX P2, PT, RZ, c[0x0][0x21c], PT, P2 ;  /* 0x00008700ff00da0c */ /* 0x000fc40003f45320 */
[----:B------:R-:W-:Y:S02]  /*1470*/  @!P5 ISETP.NE.AND.EX P1, PT, RZ, c[0x0][0x21c], PT, P1 ;  /* 0x00008700ff00da0c */ /* 0x000fe40003f25310 */
[----:B------:R-:W-:Y:S02]  /*1480*/  @!P5 ISETP.NE.AND.EX P0, PT, RZ, c[0x0][0x21c], PT, P0 ;  /* 0x00008700ff00da0c */ /* 0x000fe40003f05300 */
[----:B------:R-:W-:Y:S02]  /*1490*/  @!P5 FSEL R64, R37, RZ, P2 ;  /* 0x000000ff2540d208 */ /* 0x000fe40001000000 */
[----:B------:R-:W-:Y:S02]  /*14a0*/  @!P5 FSEL R72, R39, RZ, P1 ;  /* 0x000000ff2748d208 */ /* 0x000fe40000800000 */
[----:B------:R-:W-:Y:S02]  /*14b0*/  ISETP.NE.U32.AND P2, PT, RZ, c[0x0][0x258], PT ;  /* 0x00009600ff007a0c */ /* 0x000fe40003f45070 */
[----:B------:R-:W-:-:S02]  /*14c0*/  @!P5 ISETP.NE.U32.AND P1, PT, RZ, c[0x0][0x218], PT ;  /* 0x00008600ff00da0c */ /* 0x000fc40003f25070 */
[----:B------:R-:W-:Y:S01]  /*14d0*/  @!P5 FSEL R73, R40, RZ, P0 ;  /* 0x000000ff2849d208 */ /* 0x000fe20000000000 */
[----:B------:R-:W-:Y:S05]  /*14e0*/  @!P5 BRA `(.L_x_2280) ;  /* 0x000000600000d947 */ /* 0x000fea0003800000 */
[----:B------:R-:W-:Y:S01]  /*14f0*/  ISETP.NE.U32.AND P0, PT, RZ, c[0x0][0x218], PT ;  /* 0x00008600ff007a0c */ /* 0x000fe20003f05070 */
[----:B------:R-:W-:-:S03]  /*1500*/  FFMA.FTZ R3, R97, R68, R67 ;  /* 0x0000004461037223 */ /* 0x000fc60000010043 */
[----:B------:R-:W-:Y:S01]  /*1510*/  ISETP.NE.AND.EX P0, PT, RZ, c[0x0][0x21c], PT, P0 ;  /* 0x00008700ff007a0c */ /* 0x000fe20003f05300 */
[----:B------:R-:W-:-:S04]  /*1520*/  FADD.FTZ R2, R106, -R3 ;  /* 0x800000036a027221 */ /* 0x000fc80000010000 */
[----:B------:R-:W-:-:S08]  /*1530*/  FMUL.FTZ R3, R95, R2 ;  /* 0x000000025f037220 */ /* 0x000fd00000410000 */
[----:B------:R-:W-:Y:S02]  /*1540*/  @P0 FADD.FTZ R3, R36, R3 ;  /* 0x0000000324030221 */ /* 0x000fe40000010000 */
.L_x_2280:
[----:B------:R-:W-:Y:S05]  /*1550*/  BSYNC B1 ;  /* 0x0000000000017941 */ /* 0x000fea0003800000 */
.L_x_2279:
[----:B------:R-:W-:Y:S01]  /*1560*/  BSSY B1, `(.L_x_2281) ;  /* 0x0000008000017945 */ /* 0x000fe20003800000 */
[----:B------:R-:W-:Y:S05]  /*1570*/  @!P5 BRA `(.L_x_2282) ;  /* 0x000000600000d947 */ /* 0x000fea0003800000 */
[----:B------:R-:W-:Y:S01]  /*1580*/  ISETP.NE.U32.AND P0, PT, RZ, c[0x0][0x218], PT ;  /* 0x00008600ff007a0c */ /* 0x000fe20003f05070 */
[----:B------:R-:W-:-:S03]  /*1590*/  FFMA.FTZ R2, R98, R68, R67 ;  /* 0x0000004462027223 */ /* 0x000fc60000010043 */
[----:B------:R-:W-:Y:S01]  /*15a0*/  ISETP.NE.AND.EX P0, PT, RZ, c[0x0][0x21c], PT, P0 ;  /* 0x00008700ff007a0c */ /* 0x000fe20003f05300 */
[----:B------:R-:W-:-:S04]  /*15b0*/  FADD.FTZ R2, R105, -R2 ;  /* 0x8000000269027221 */ /* 0x000fc80000010000 */
[----:B------:R-:W-:-:S08]  /*15c0*/  FMUL.FTZ R64, R95, R2 ;  /* 0x000000025f407220 */ /* 0x000fd00000410000 */
[----:B------:R-:W-:Y:S02]  /*15d0*/  @P0 FADD.FTZ R64, R37, R64 ;  /* 0x0000004025400221 */ /* 0x000fe40000010000 */
.L_x_2282:
[----:B------:R-:W-:Y:S05]  /*15e0*/  BSYNC B1 ;  /* 0x0000000000017941 */ /* 0x000fea0003800000 */
.L_x_2281:
        /* <DEDUP_REMOVED lines=8> */
.L_x_2284:
[----:B------:R-:W-:Y:S05]  /*1670*/  BSYNC B1 ;  /* 0x0000000000017941 */ /* 0x000fea0003800000 */
.L_x_2283:
        /* <DEDUP_REMOVED lines=8> */
.L_x_2286:
[----:B------:R-:W-:Y:S05]  /*1700*/  BSYNC B1 ;  /* 0x0000000000017941 */ /* 0x000fea0003800000 */
.L_x_2285:
        /* <DEDUP_REMOVED lines=8> */
.L_x_2288:
[----:B------:R-:W-:Y:S05]  /*1790*/  BSYNC B1 ;  /* 0x0000000000017941 */ /* 0x000fea0003800000 */
.L_x_2287:
[----:B------:R-:W-:Y:S01]  /*17a0*/  @!P5 ISETP.NE.U32.AND P0, PT, RZ, c[0x0][0x218], PT ;  /* 0x00008600ff00da0c */ /* 0x000fe20003f05070 */
[----:B------:R-:W-:Y:S01]  /*17b0*/  @P6 FMUL.FTZ R2, R3, c[0x0][0x1ec] ;  /* 0x00007b0003026a20 */ /* 0x000fe20000410000 */
[----:B------:R-:W-:Y:S01]  /*17c0*/  BSSY B1, `(.L_x_2289) ;  /* 0x0000013000017945 */ /* 0x000fe20003800000 */
[----:B------:R-:W-:Y:S01]  /*17d0*/  @P6 FMUL.FTZ R65, R64, c[0x0][0x1ec] ;  /* 0x00007b0040416a20 */ /* 0x000fe20000410000 */
[----:B------:R-:W-:Y:S01]  /*17e0*/  @!P5 ISETP.NE.AND.EX P0, PT, RZ, c[0x0][0x21c], PT, P0 ;  /* 0x00008700ff00da0c */ /* 0x000fe20003f05300 */
[----:B------:R-:W-:Y:S01]  /*17f0*/  @P6 FMUL.FTZ R70, R69, c[0x0][0x1ec] ;  /* 0x00007b0045466a20 */ /* 0x000fe20000410000 */
[----:B------:R-:W-:Y:S01]  /*1800*/  @!P5 ISETP.NE.AND.EX P1, PT, RZ, c[0x0][0x21c], PT, P1 ;  /* 0x00008700ff00da0c */ /* 0x000fe20003f25310 */
[----:B------:R-:W-:Y:S01]  /*1810*/  @P6 FMUL.FTZ R71, R72, c[0x0][0x1ec] ;  /* 0x00007b0048476a20 */ /* 0x000fe20000410000 */
[----:B------:R-:W-:Y:S01]  /*1820*/  @P6 F2FP.BF16.PACK_AB R2, RZ, R2 ;  /* 0x00000002ff02623e */ /* 0x000fe200000010ff */
[----:B------:R-:W-:Y:S01]  /*1830*/  @P6 FMUL.FTZ R74, R73, c[0x0][0x1ec] ;  /* 0x00007b00494a6a20 */ /* 0x000fe20000410000 */
[----:B------:R-:W-:-:S02]  /*1840*/  @P6 F2FP.BF16.PACK_AB R65, RZ, R65 ;  /* 0x00000041ff41623e */ /* 0x000fc400000010ff */
[----:B------:R-:W-:Y:S02]  /*1850*/  @P6 F2FP.BF16.PACK_AB R70, RZ, R70 ;  /* 0x00000046ff46623e */ /* 0x000fe400000010ff */
[----:B------:R-:W-:Y:S02]  /*1860*/  @P6 F2FP.BF16.PACK_AB R71, RZ, R71 ;  /* 0x00000047ff47623e */ /* 0x000fe400000010ff */
        /* <DEDUP_REMOVED lines=8> */
.L_x_2290:
[----:B------:R-:W-:Y:S05]  /*18f0*/  BSYNC B1 ;  /* 0x0000000000017941 */ /* 0x000fea0003800000 */
.L_x_2289:
[----:B------:R-:W-:Y:S01]  /*1900*/  BSSY B1, `(.L_x_2291) ;  /* 0x000000a000017945 */ /* 0x000fe20003800000 */
[----:B------:R-:W-:Y:S01]  /*1910*/  @P6 FMUL.FTZ R75, R132, c[0x0][0x1ec] ;  /* 0x00007b00844b6a20 */ /* 0x000fe20000410000 */
        /* <DEDUP_REMOVED lines=8> */
.L_x_2292:
[----:B------:R-:W-:Y:S05]  /*19a0*/  BSYNC B1 ;  /* 0x0000000000017941 */ /* 0x000fea0003800000 */
.L_x_2291:
[----:B------:R-:W-:Y:S01]  /*19b0*/  ISETP.NE.U32.AND P0, PT, RZ, c[0x0][0x258], PT ;  /* 0x00009600ff007a0c */ /* 0x000fe20003f05070 */
[----:B------:R-:W-:Y:S01]  /*19c0*/  @P6 FMUL.FTZ R131, R113, c[0x0][0x1ec] ;  /* 0x00007b0071836a20 */ /* 0x000fe20000410000 */
[----:B------:R-:W-:Y:S01]  /*19d0*/  @!P5 ISETP.NE.U32.AND P1, PT, RZ, c[0x0][0x218], PT ;  /* 0x00008600ff00da0c */ /* 0x000fe20003f25070 */
[----:B------:R-:W-:Y:S01]  /*19e0*/  BSSY B1, `(.L_x_2293) ;  /* 0x000001c000017945 */ /* 0x000fe20003800000 */
[----:B------:R-:W-:Y:S02]  /*19f0*/  ISETP.NE.AND.EX P0, PT, RZ, c[0x0][0x25c], PT, P0 ;  /* 0x00009700ff007a0c */ /* 0x000fe40003f05300 */
[----:B------:R-:W-:Y:S02]  /*1a00*/  ISETP.NE.AND.EX P2, PT, RZ, c[0x0][0x25c], PT, P2 ;  /* 0x00009700ff007a0c */ /* 0x000fe40003f45320 */
[----:B------:R-:W-:Y:S02]  /*1a10*/  @P6 F2FP.BF16.PACK_AB R74, RZ, R74 ;  /* 0x0000004aff4a623e */ /* 0x000fe400000010ff */
[----:B------:R-:W-:-:S02]  /*1a20*/  @P6 PRMT R60, R2, 0x7610, R60 ;  /* 0x00007610023c6816 */ /* 0x000fc4000000003c */
[----:B------:R-:W-:Y:S02]  /*1a30*/  @P6 PRMT R61, R70, 0x7610, R61 ;  /* 0x00007610463d6816 */ /* 0x000fe4000000003d */
[----:B------:R-:W-:Y:S02]  /*1a40*/  @!P5 ISETP.NE.AND.EX P1, PT, RZ, c[0x0][0x21c], PT, P1 ;  /* 0x00008700ff00da0c */ /* 0x000fe40003f25310 */
[----:B------:R-:W-:Y:S02]  /*1a50*/  SEL R52, R3, R52, P2 ;  /* 0x0000003403347207 */ /* 0x000fe40001000000 */
[----:B------:R-:W-:Y:S02]  /*1a60*/  SEL R53, R64, R53, P2 ;  /* 0x0000003540357207 */ /* 0x000fe40001000000 */
[----:B------:R-:W-:Y:S02]  /*1a70*/  @P6 F2FP.BF16.PACK_AB R75, RZ, R75 ;  /* 0x0000004bff4b623e */ /* 0x000fe400000010ff */
[----:B------:R-:W-:-:S02]  /*1a80*/  @P6 F2FP.BF16.PACK_AB R131, RZ, R131 ;  /* 0x00000083ff83623e */ /* 0x000fc400000010ff */
[----:B------:R-:W-:Y:S02]  /*1a90*/  SEL R54, R69, R54, P2 ;  /* 0x0000003645367207 */ /* 0x000fe40001000000 */
[----:B------:R-:W-:Y:S02]  /*1aa0*/  @P6 PRMT R60, R60, 0x5410, R65 ;  /* 0x000054103c3c6816 */ /* 0x000fe40000000041 */
[----:B------:R-:W-:Y:S02]  /*1ab0*/  SEL R55, R72, R55, P2 ;  /* 0x0000003748377207 */ /* 0x000fe40001000000 */
[----:B------:R-:W-:Y:S02]  /*1ac0*/  SEL R56, R73, R56, P2 ;  /* 0x0000003849387207 */ /* 0x000fe40001000000 */
[----:B------:R-:W-:Y:S02]  /*1ad0*/  @P6 PRMT R61, R61, 0x5410, R71 ;  /* 0x000054103d3d6816 */ /* 0x000fe40000000047 */
[----:B------:R-:W-:-:S02]  /*1ae0*/  SEL R57, R132, R57, P2 ;  /* 0x0000003984397207 */ /* 0x000fc40001000000 */
[----:B------:R-:W-:Y:S02]  /*1af0*/  @P6 PRMT R62, R74, 0x7610, R62 ;  /* 0x000076104a3e6816 */ /* 0x000fe4000000003e */
[----:B------:R-:W-:Y:S02]  /*1b00*/  SEL R58, R113, R58, P2 ;  /* 0x0000003a713a7207 */ /* 0x000fe40001000000 */
[----:B------:R-:W-:Y:S02]  /*1b10*/  @P0 MOV R3, 0x20 ;  /* 0x0000002000030802 */ /* 0x000fe40000000f00 */
        /* <DEDUP_REMOVED lines=8> */
.L_x_2294:
[----:B------:R-:W-:Y:S05]  /*1ba0*/  BSYNC B1 ;  /* 0x0000000000017941 */ /* 0x000fea0003800000 */
.L_x_2293:
[C---:B------:R-:W-:Y:S01]  /*1bb0*/  @P6 FMUL.FTZ R65, R64.reuse, c[0x0][0x1ec] ;  /* 0x00007b0040416a20 */ /* 0x040fe20000410000 */
[----:B------:R-:W-:Y:S01]  /*1bc0*/  @P6 PRMT R63, R131, 0x7610, R63 ;  /* 0x00007610833f6816 */ /* 0x000fe2000000003f */
[----:B------:R-:W-:Y:S01]  /*1bd0*/  @P6 IMAD.MOV.U32 R71, RZ, RZ, 0x10 ;  /* 0x00000010ff476424 */ /* 0x000fe200078e00ff */
[----:B------:R-:W-:Y:S01]  /*1be0*/  SEL R59, R64, R59, P2 ;  /* 0x0000003b403b7207 */ /* 0x000fe20001000000 */
[----:B------:R-:W-:Y:S01]  /*1bf0*/  @P0 IMAD.WIDE.U32 R2, R96, R3, c[0x0][0x258] ;  /* 0x0000960060020625 */ /* 0x000fe200078e0003 */
[----:B------:R-:W-:Y:S02]  /*1c00*/  @P6 F2FP.BF16.PACK_AB R69, RZ, R65 ;  /* 0x00000041ff45623e */ /* 0x000fe400000010ff */
[----:B------:R-:W-:Y:S01]  /*1c10*/  @P6 PRMT R62, R62, 0x5410, R75 ;  /* 0x000054103e3e6816 */ /* 0x000fe2000000004b */
[----:B------:R-:W-:Y:S01]  /*1c20*/  @P6 IMAD.WIDE.U32 R64, R66, R71, c[0x0][0x248] ;  /* 0x0000920042406625 */ /* 0x000fe200078e0047 */
[----:B------:R-:W-:Y:S01]  /*1c30*/  @P6 PRMT R63, R63, 0x5410, R69 ;  /* 0x000054103f3f6816 */ /* 0x000fe20000000045 */
[----:B------:R0:W-:Y:S01]  /*1c40*/  @P0 STG.E.128 [R2.64], R52 ;  /* 0x0000003402000986 */ /* 0x0001e2000c101d04 */
[----:B------:R-:W-:-:S02]  /*1c50*/  IADD3 R96, R96, 0x80, RZ ;  /* 0x0000008060607810 */ /* 0x000fc40007ffe0ff */
[----:B------:R-:W-:Y:S01]  /*1c60*/  IADD3 R66, R66, 0x80, RZ ;  /* 0x0000008042427810 */ /* 0x000fe20007ffe0ff */
[----:B------:R0:W-:Y:S04]  /*1c70*/  @P0 STG.E.128 [R2.64+0x10], R56 ;  /* 0x0000103802000986 */ /* 0x0001e8000c101d04 */
[----:B------:R0:W-:Y:S02]  /*1c80*/  @P6 STG.E.128 [R64.64], R60 ;  /* 0x0000003c40006986 */ /* 0x0001e4000c101d04 */
.L_x_2278:
[----:B------:R-:W-:Y:S05]  /*1c90*/  BSYNC B0 ;  /* 0x0000000000007941 */ /* 0x000fea0003800000 */
.L_x_2277:
[----:B------:R-:W-:Y:S01]  /*1ca0*/  BSSY B0, `(.L_x_2295) ;  /* 0x000008d000007945 */ /* 0x000fe20003800000 */
[----:B------:R-:W-:Y:S05]  /*1cb0*/  @!P4 BRA `(.L_x_2296) ;  /* 0x000008b00000c947 */ /* 0x000fea0003800000 */
[----:B------:R-:W-:Y:S01]  /*1cc0*/  @!P5 ISETP.NE.U32.AND P0, PT, RZ, c[0x0][0x218], PT ;  /* 0x00008600ff00da0c */ /* 0x000fe20003f05070 */
[----:B------:R-:W-:Y:S01]  /*1cd0*/  BSSY B1, `(.L_x_2297) ;  /* 0x000001d000017945 */ /* 0x000fe20003800000 */
[----:B------:R-:W-:Y:S02]  /*1ce0*/  @!P5 ISETP.NE.U32.AND P1, PT, RZ, c[0x0][0x218], PT ;  /* 0x00008600ff00da0c */ /* 0x000fe40003f25070 */
[----:B------:R-:W-:-:S02]  /*1cf0*/  @!P5 ISETP.NE.AND.EX P0, PT, RZ, c[0x0][0x21c], PT, P0 ;  /* 0x00008700ff00da0c */ /* 0x000fc40003f05300 */
[----:B------:R-:W-:Y:S02]  /*1d00*/  @!P5 ISETP.NE.AND.EX P1, PT, RZ, c[0x0][0x21c], PT, P1 ;  /* 0x00008700ff00da0c */ /* 0x000fe40003f25310 */
[----:B0-----:R-:W-:Y:S02]  /*1d10*/  @!P5 FSEL R64, R45, RZ, P0 ;  /* 0x000000ff2d40d208 */ /* 0x001fe40000000000 */
[----:B------:R-:W-:Y:S02]  /*1d20*/  @!P5 ISETP.NE.U32.AND P0, PT, RZ, c[0x0][0x218], PT ;  /* 0x00008600ff00da0c */ /* 0x000fe40003f05070 */
[----:B------:R-:W-:Y:S02]  /*1d30*/  @!P5 FSEL R3, R44, RZ, P1 ;  /* 0x000000ff2c03d208 */ /* 0x000fe40000800000 */
[----:B------:R-:W-:Y:S02]  /*1d40*/  @!P5 ISETP.NE.U32.AND P2, PT, RZ, c[0x0][0x218], PT ;  /* 0x00008600ff00da0c */ /* 0x000fe40003f45070 */
[----:B------:R-:W-:-:S02]  /*1d50*/  @!P5 ISETP.NE.U32.AND P1, PT, RZ, c[0x0][0x218], PT ;  /* 0x00008600ff00da0c */ /* 0x000fc40003f25070 */
[----:B------:R-:W-:Y:S02]  /*1d60*/  @!P5 ISETP.NE.AND.EX P0, PT, RZ, c[0x0][0x21c], PT, P0 ;  /* 0x00008700ff00da0c */ /* 0x000fe40003f05300 */
[----:B------:R-:W-:Y:S02]  /*1d70*/  @!P5 ISETP.NE.AND.EX P2, PT, RZ, c[0x0][0x21c], PT, P2 ;  /* 0x00008700ff00da0c */ /* 0x000fe40003f45320 */
[----:B------:R-:W-:Y:S02]  /*1d80*/  @!P5 ISETP.NE.AND.EX P1, PT, RZ, c[0x0][0x21c], PT, P1 ;  /* 0x00008700ff00da0c */ /* 0x000fe40003f25310 */
[----:B------:R-:W-:Y:S02]  /*1d90*/  @!P5 FSEL R75, R50, RZ, P0 ;  /* 0x000000ff324bd208 */ /* 0x000fe40000000000 */
[----:B------:R-:W-:Y:S02]  /*1da0*/  @!P5 ISETP.NE.U32.AND P0, PT, RZ, c[0x0][0x218], PT ;  /* 0x00008600ff00da0c */ /* 0x000fe40003f05070 */
[----:B------:R-:W-:-:S02]  /*1db0*/  @!P5 FSEL R69, R46, RZ, P2 ;  /* 0x000000ff2e45d208 */ /* 0x000fc40001000000 */
[----:B------:R-:W-:Y:S02]  /*1dc0*/  @!P5 FSEL R132, R49, RZ, P1 ;  /* 0x000000ff3184d208 */ /* 0x000fe40000800000 */
[----:B------:R-:W-:Y:S02]  /*1dd0*/  @!P5 ISETP.NE.U32.AND P2, PT, RZ, c[0x0][0x218], PT ;  /* 0x00008600ff00da0c */ /* 0x000fe40003f45070 */
[----:B------:R-:W-:Y:S02]  /*1de0*/  @!P5 ISETP.NE.U32.AND P1, PT, RZ, c[0x0][0x218], PT ;  /* 0x00008600ff00da0c */ /* 0x000fe40003f25070 */
[----:B------:R-:W-:Y:S02]  /*1df0*/  @!P5 ISETP.NE.AND.EX P0, PT, RZ, c[0x0][0x21c], PT, P0 ;  /* 0x00008700ff00da0c */ /* 0x000fe40003f05300 */
[----:B------:R-:W-:Y:S02]  /*1e00*/  @!P5 ISETP.NE.AND.EX P2, PT, RZ, c[0x0][0x21c], PT, P2 ;  /* 0x00008700ff00da0c */ /* 0x000fe40003f45320 */
[----:B------:R-:W-:-:S02]  /*1e10*/  @!P5 ISETP.NE.AND.EX P1, PT, RZ, c[0x0][0x21c], PT, P1 ;  /* 0x00008700ff00da0c */ /* 0x000fc40003f25310 */
        /* <DEDUP_REMOVED lines=8> */
.L_x_2298:
[----:B------:R-:W-:Y:S05]  /*1ea0*/  BSYNC B1 ;  /* 0x0000000000017941 */ /* 0x000fea0003800000 */
.L_x_2297:
[----:B------:R-:W-:Y:S01]  /*1eb0*/  BSSY B1, `(.L_x_2299) ;  /* 0x0000009000017945 */ /* 0x000fe20003800000 */
[----:B------:R-:W-:Y:S01]  /*1ec0*/  @P6 FMUL.FTZ R2, R3, c[0x0][0x1ec] ;  /* 0x00007b0003026a20 */ /* 0x000fe20000410000 */
[----:B------:R-:W-:Y:S05]  /*1ed0*/  @!P5 BRA `(.L_x_2300) ;  /* 0x000000600000d947 */ /* 0x000fea0003800000 */
[----:B------:R-:W-:Y:S01]  /*1ee0*/  ISETP.NE.U32.AND P0, PT, RZ, c[0x0][0x218], PT ;  /* 0x00008600ff007a0c */ /* 0x000fe20003f05070 */
[----:B------:R-:W-:-:S03]  /*1ef0*/  FFMA.FTZ R64, R114, R68, R67 ;  /* 0x0000004472407223 */ /* 0x000fc60000010043 */
[----:B------:R-:W-:Y:S01]  /*1f00*/  ISETP.NE.AND.EX P0, PT, RZ, c[0x0][0x21c], PT, P0 ;  /* 0x00008700ff007a0c */ /* 0x000fe20003f05300 */
[----:B------:R-:W-:-:S04]  /*1f10*/  FADD.FTZ R64, R123, -R64 ;  /* 0x800000407b407221 */ /* 0x000fc80000010000 */
[----:B------:R-:W-:-:S08]  /*1f20*/  FMUL.FTZ R64, R95, R64 ;  /* 0x000000405f407220 */ /* 0x000fd00000410000 */
[----:B------:R-:W-:Y:S02]  /*1f30*/  @P0 FADD.FTZ R64, R45, R64 ;  /* 0x000000402d400221 */ /* 0x000fe40000010000 */
.L_x_2300:
[----:B------:R-:W-:Y:S05]  /*1f40*/  BSYNC B1 ;  /* 0x0000000000017941 */ /* 0x000fea0003800000 */
.L_x_2299:
        /* <DEDUP_REMOVED lines=9> */
.L_x_2302:
[----:B------:R-:W-:Y:S05]  /*1fe0*/  BSYNC B1 ;  /* 0x0000000000017941 */ /* 0x000fea0003800000 */
.L_x_2301:
        /* <DEDUP_REMOVED lines=10> */
.L_x_2304:
[----:B------:R-:W-:Y:S05]  /*2090*/  BSYNC B1 ;  /* 0x0000000000017941 */ /* 0x000fea0003800000 */
.L_x_2303:
        /* <DEDUP_REMOVED lines=10> */
.L_x_2306:
[----:B------:R-:W-:Y:S05]  /*2140*/  BSYNC B1 ;  /* 0x0000000000017941 */ /* 0x000fea0003800000 */
.L_x_2305:
        /* <DEDUP_REMOVED lines=8> */
.L_x_2308:
[----:B------:R-:W-:Y:S05]  /*21d0*/  BSYNC B1 ;  /* 0x0000000000017941 */ /* 0x000fea0003800000 */
.L_x_2307:
        /* <DEDUP_REMOVED lines=8> */
.L_x_2310:
[----:B------:R-:W-:Y:S05]  /*2260*/  BSYNC B1 ;  /* 0x0000000000017941 */ /* 0x000fea0003800000 */
.L_x_2309:
        /* <DEDUP_REMOVED lines=8> */
.L_x_2312:
[----:B------:R-:W-:Y:S05]  /*22f0*/  BSYNC B1 ;  /* 0x0000000000017941 */ /* 0x000fea0003800000 */
.L_x_2311:
[----:B------:R-:W-:Y:S01]  /*2300*/  ISETP.NE.U32.AND P1, PT, RZ, c[0x0][0x258], PT ;  /* 0x00009600ff007a0c */ /* 0x000fe20003f25070 */
[----:B------:R-:W-:Y:S01]  /*2310*/  @P6 FMUL.FTZ R67, R73, c[0x0][0x1ec] ;  /* 0x00007b0049436a20 */ /* 0x000fe20000410000 */
[----:B------:R-:W-:Y:S01]  /*2320*/  ISETP.NE.U32.AND P0, PT, RZ, c[0x0][0x258], PT ;  /* 0x00009600ff007a0c */ /* 0x000fe20003f05070 */
[----:B------:R-:W-:Y:S01]  /*2330*/  @P6 FMUL.FTZ R74, R75, c[0x0][0x1ec] ;  /* 0x00007b004b4a6a20 */ /* 0x000fe20000410000 */
[----:B------:R-:W-:Y:S01]  /*2340*/  ISETP.NE.AND.EX P1, PT, RZ, c[0x0][0x25c], PT, P1 ;  /* 0x00009700ff007a0c */ /* 0x000fe20003f25310 */
[----:B------:R-:W-:Y:S01]  /*2350*/  @P6 FMUL.FTZ R68, R132, c[0x0][0x1ec] ;  /* 0x00007b0084446a20 */ /* 0x000fe20000410000 */
[----:B------:R-:W-:Y:S02]  /*2360*/  ISETP.NE.AND.EX P0, PT, RZ, c[0x0][0x25c], PT, P0 ;  /* 0x00009700ff007a0c */ /* 0x000fe40003f05300 */
[----:B------:R-:W-:Y:S02]  /*2370*/  @P6 F2FP.BF16.PACK_AB R2, RZ, R2 ;  /* 0x00000002ff02623e */ /* 0x000fe400000010ff */
[----:B------:R-:W-:Y:S01]  /*2380*/  SEL R53, R64, R53, P0 ;  /* 0x0000003540357207 */ /* 0x000fe20000000000 */
[----:B------:R-:W-:Y:S01]  /*2390*/  @P6 FMUL.FTZ R64, R134, c[0x0][0x1ec] ;  /* 0x00007b0086406a20 */ /* 0x000fe20000410000 */
[----:B------:R-:W-:-:S02]  /*23a0*/  @P6 F2FP.BF16.PACK_AB R65, RZ, R65 ;  /* 0x00000041ff41623e */ /* 0x000fc400000010ff */
[----:B------:R-:W-:Y:S02]  /*23b0*/  @P6 F2FP.BF16.PACK_AB R67, RZ, R67 ;  /* 0x00000043ff43623e */ /* 0x000fe400000010ff */
[----:B------:R-:W-:Y:S02]  /*23c0*/  @P6 PRMT R60, R2, 0x7610, R60 ;  /* 0x00007610023c6816 */ /* 0x000fe4000000003c */
[----:B------:R-:W-:Y:S02]  /*23d0*/  @P6 F2FP.BF16.PACK_AB R70, RZ, R70 ;  /* 0x00000046ff46623e */ /* 0x000fe400000010ff */
[----:B------:R-:W-:Y:S02]  /*23e0*/  @P6 F2FP.BF16.PACK_AB R74, RZ, R74 ;  /* 0x0000004aff4a623e */ /* 0x000fe400000010ff */
[----:B------:R-:W-:Y:S02]  /*23f0*/  SEL R52, R3, R52, P0 ;  /* 0x0000003403347207 */ /* 0x000fe40000000000 */
[----:B------:R-:W-:-:S02]  /*2400*/  @P1 MOV R3, 0x20 ;  /* 0x0000002000031802 */ /* 0x000fc40000000f00 */
[----:B------:R-:W-:Y:S01]  /*2410*/  @P6 PRMT R60, R60, 0x5410, R65 ;  /* 0x000054103c3c6816 */ /* 0x000fe20000000041 */
[----:B------:R-:W-:Y:S01]  /*2420*/  @P6 IMAD.MOV.U32 R65, RZ, RZ, 0x10 ;  /* 0x00000010ff416424 */ /* 0x000fe200078e00ff */
[----:B------:R-:W-:Y:S01]  /*2430*/  @P6 PRMT R62, R67, 0x7610, R62 ;  /* 0x00007610433e6816 */ /* 0x000fe2000000003e */
[----:B------:R-:W-:Y:S01]  /*2440*/  @P1 IMAD.WIDE.U32 R2, R96, R3, c[0x0][0x258] ;  /* 0x0000960060021625 */ /* 0x000fe200078e0003 */
[----:B------:R-:W-:Y:S02]  /*2450*/  @P6 F2FP.BF16.PACK_AB R71, RZ, R71 ;  /* 0x00000047ff47623e */ /* 0x000fe400000010ff */
[----:B------:R-:W-:Y:S02]  /*2460*/  @P6 F2FP.BF16.PACK_AB R68, RZ, R68 ;  /* 0x00000044ff44623e */ /* 0x000fe400000010ff */
[----:B------:R-:W-:Y:S02]  /*2470*/  @P6 PRMT R61, R70, 0x7610, R61 ;  /* 0x00007610463d6816 */ /* 0x000fe4000000003d */
[----:B------:R-:W-:Y:S01]  /*2480*/  @P6 F2FP.BF16.PACK_AB R67, RZ, R64 ;  /* 0x00000040ff43623e */ /* 0x000fe200000010ff */
[----:B------:R-:W-:Y:S01]  /*2490*/  @P6 IMAD.WIDE.U32 R64, R66, R65, c[0x0][0x248] ;  /* 0x0000920042406625 */ /* 0x000fe200078e0041 */
[----:B------:R-:W-:-:S02]  /*24a0*/  @P6 PRMT R63, R74, 0x7610, R63 ;  /* 0x000076104a3f6816 */ /* 0x000fc4000000003f */
[----:B------:R-:W-:Y:S02]  /*24b0*/  SEL R54, R69, R54, P0 ;  /* 0x0000003645367207 */ /* 0x000fe40000000000 */
[----:B------:R-:W-:Y:S02]  /*24c0*/  SEL R55, R72, R55, P0 ;  /* 0x0000003748377207 */ /* 0x000fe40000000000 */
[----:B------:R-:W-:Y:S02]  /*24d0*/  SEL R56, R73, R56, P0 ;  /* 0x0000003849387207 */ /* 0x000fe40000000000 */
[----:B------:R-:W-:Y:S01]  /*24e0*/  SEL R57, R132, R57, P0 ;  /* 0x0000003984397207 */ /* 0x000fe20000000000 */
[----:B------:R0:W-:Y:S01]  /*24f0*/  @P1 STG.E.128 [R2.64], R52 ;  /* 0x0000003402001986 */ /* 0x0001e2000c101d04 */
[----:B------:R-:W-:Y:S02]  /*2500*/  SEL R58, R75, R58, P0 ;  /* 0x0000003a4b3a7207 */ /* 0x000fe40000000000 */
[----:B------:R-:W-:-:S02]  /*2510*/  SEL R59, R134, R59, P0 ;  /* 0x0000003b863b7207 */ /* 0x000fc40000000000 */
[----:B------:R-:W-:Y:S02]  /*2520*/  @P6 PRMT R61, R61, 0x5410, R71 ;  /* 0x000054103d3d6816 */ /* 0x000fe40000000047 */
[----:B------:R-:W-:Y:S01]  /*2530*/  @P6 PRMT R62, R62, 0x5410, R68 ;  /* 0x000054103e3e6816 */ /* 0x000fe20000000044 */
[----:B------:R0:W-:Y:S01]  /*2540*/  @P1 STG.E.128 [R2.64+0x10], R56 ;  /* 0x0000103802001986 */ /* 0x0001e2000c101d04 */
[----:B------:R-:W-:-:S05]  /*2550*/  @P6 PRMT R63, R63, 0x5410, R67 ;  /* 0x000054103f3f6816 */ /* 0x000fca0000000043 */
[----:B------:R0:W-:Y:S02]  /*2560*/  @P6 STG.E.128 [R64.64], R60 ;  /* 0x0000003c40006986 */ /* 0x0001e4000c101d04 */
.L_x_2296:
[----:B------:R-:W-:Y:S05]  /*2570*/  BSYNC B0 ;  /* 0x0000000000007941 */ /* 0x000fea0003800000 */
.L_x_2295:
[----:B------:R-:W-:Y:S02]  /*2580*/  IADD3 R92, R92, c[0x0][0x160], RZ ;  /* 0x000058005c5c7a10 */ /* 0x000fe40007ffe0ff */
[----:B------:R-:W-:Y:S02]  /*2590*/  LOP3.LUT P1, RZ, R82, 0xff, RZ, 0xc0, !PT ;  /* 0x000000ff52ff7812 */ /* 0x000fe4000782c0ff */
[----:B------:R-:W-:Y:S02]  /*25a0*/  ISETP.GE.AND P0, PT, R92, c[0x0][0x164], PT ;  /* 0x000059005c007a0c */ /* 0x000fe40003f06270 */
[----:B------:R-:W-:-:S11]  /*25b0*/  SEL R82, RZ, 0x1, P1 ;  /* 0x00000001ff527807 */ /* 0x000fd60000800000 */
[----:B0-----:R-:W-:Y:S01]  /*25c0*/  @P0 CALL.REL.NOINC `(.L_x_2266) ;  /* 0x0000001000000944 */ /* 0x001fe20003c00000 */
[----:B------:R-:W-:Y:S05]  /*25d0*/  BRA `(.L_x_2313) ;  /* 0xffffddb000007947 */ /* 0x000fea000383ffff */
.L_x_2266:
[----:B-1----:R-:W0:Y:S01]  /*25e0*/  S2UR UR6, SR_CTAID.X ;  /* 0x00000000000679c3 */ /* 0x002e220000002500 */
[C---:B------:R-:W-:Y:S02]  /*25f0*/  LOP3.LUT R3, R94.reuse, 0x7f, RZ, 0xc0, !PT ;  /* 0x0000007f5e037812 */ /* 0x040fe400078ec0ff */
[----:B-----5:R-:W-:Y:S02]  /*2600*/  @P3 MOV R37, 0x20 ;  /* 0x0000002000253802 */ /* 0x020fe40000000f00 */
        /* <DEDUP_REMOVED lines=19> */
.L_x_2275:
[----:B------:R-:W-:Y:S01]  /*2740*/  HFMA2.MMA R71, -RZ, RZ, 0, 1.847743988037109375e-06 ;  /* 0x0000001fff477435 */ /* 0x000fe200000001ff */
[----:B------:R-:W-:Y:S01]  /*2750*/  MOV R67, R135 ;  /* 0x0000008700437202 */ /* 0x000fe20000000f00 */
[----:B------:R-:W-:Y:S01]  /*2760*/  IMAD.MOV.U32 R74, RZ, RZ, 0x10 ;  /* 0x00000010ff4a7424 */ /* 0x000fe200078e00ff */
[----:B0-----:R-:W-:Y:S01]  /*2770*/  MOV R2, 0x27a0 ;  /* 0x000027a000027802 */ /* 0x001fe20000000f00 */
[----:B------:R-:W-:-:S02]  /*2780*/  IMAD.MOV.U32 R132, RZ, RZ, -0x1 ;  /* 0xffffffffff847424 */ /* 0x000fc400078e00ff */
[----:B-----5:R-:W-:Y:S05]  /*2790*/  CALL.REL.NOINC `($__internal_62_$__cuda_sm70_shflsync_down_p) ;  /* 0x0000046000007944 */ /* 0x020fea0003c00000 */
[----:B-1----:R-:W-:Y:S01]  /*27a0*/  MOV R66, R67 ;  /* 0x0000004300427202 */ /* 0x002fe20000000f00 */
[----:B0-----:R-:W-:Y:S05]  /*27b0*/  BRA `(.L_x_2314) ;  /* 0xffffe8f000007947 */ /* 0x001fea000383ffff */
.L_x_2276:
[----:B------:R-:W-:Y:S01]  /*27c0*/  HFMA2.MMA R74, -RZ, RZ, 0, 9.5367431640625e-07 ;  /* 0x00000010ff4a7435 */ /* 0x000fe200000001ff */
[----:B------:R-:W-:Y:S01]  /*27d0*/  IMAD.MOV.U32 R67, RZ, RZ, R134 ;  /* 0x000000ffff437224 */ /* 0x000fe200078e0086 */
[----:B------:R-:W-:Y:S01]  /*27e0*/  MOV R132, 0xffffffff ;  /* 0xffffffff00847802 */ /* 0x000fe20000000f00 */
[----:B------:R-:W-:Y:S01]  /*27f0*/  IMAD.MOV.U32 R71, RZ, RZ, 0x1f ;  /* 0x0000001fff477424 */ /* 0x000fe200078e00ff */
[----:B0-----:R-:W-:-:S02]  /*2800*/  MOV R2, 0x2820 ;  /* 0x0000282000027802 */ /* 0x001fc40000000f00 */
[----:B-12--5:R-:W-:Y:S05]  /*2810*/  CALL.REL.NOINC `($__internal_62_$__cuda_sm70_shflsync_down_p) ;  /* 0x000003e000007944 */ /* 0x026fea0003c00000 */
[----:B------:R-:W-:Y:S01]  /*2820*/  FADD.FTZ R66, R66, R135 ;  /* 0x0000008742427221 */ /* 0x000fe20000010000 */
[----:B0-----:R-:W-:Y:S01]  /*2830*/  HFMA2.MMA R71, -RZ, RZ, 0, 1.847743988037109375e-06 ;  /* 0x0000001fff477435 */ /* 0x001fe200000001ff */
[----:B-1----:R-:W-:Y:S01]  /*2840*/  FADD.FTZ R134, R134, R67 ;  /* 0x0000004386867221 */ /* 0x002fe20000010000 */
[----:B------:R-:W-:Y:S01]  /*2850*/  MOV R2, 0x28a0 ;  /* 0x000028a000027802 */ /* 0x000fe20000000f00 */
[----:B------:R-:W-:Y:S01]  /*2860*/  IMAD.MOV.U32 R74, RZ, RZ, 0x8 ;  /* 0x00000008ff4a7424 */ /* 0x000fe200078e00ff */
[----:B------:R-:W-:Y:S01]  /*2870*/  MOV R67, R66 ;  /* 0x0000004200437202 */ /* 0x000fe20000000f00 */
[----:B------:R-:W-:-:S02]  /*2880*/  IMAD.MOV.U32 R132, RZ, RZ, -0x1 ;  /* 0xffffffffff847424 */ /* 0x000fc400078e00ff */
[----:B------:R-:W-:Y:S05]  /*2890*/  CALL.REL.NOINC `($__internal_62_$__cuda_sm70_shflsync_down_p) ;  /* 0x0000036000007944 */ /* 0x000fea0003c00000 */
[----:B0-----:R-:W-:Y:S01]  /*28a0*/  HFMA2.MMA R71, -RZ, RZ, 0, 1.847743988037109375e-06 ;  /* 0x0000001fff477435 */ /* 0x001fe200000001ff */
[----:B-1----:R-:W-:Y:S01]  /*28b0*/  IMAD.MOV.U32 R65, RZ, RZ, R67 ;  /* 0x000000ffff417224 */ /* 0x002fe200078e0043 */
[----:B------:R-:W-:Y:S01]  /*28c0*/  MOV R67, R134 ;  /* 0x0000008600437202 */ /* 0x000fe20000000f00 */
[----:B------:R-:W-:Y:S01]  /*28d0*/  IMAD.MOV.U32 R74, RZ, RZ, 0x8 ;  /* 0x00000008ff4a7424 */ /* 0x000fe200078e00ff */
[----:B------:R-:W-:Y:S01]  /*28e0*/  MOV R2, 0x2910 ;  /* 0x0000291000027802 */ /* 0x000fe20000000f00 */
[----:B------:R-:W-:-:S02]  /*28f0*/  IMAD.MOV.U32 R132, RZ, RZ, -0x1 ;  /* 0xffffffffff847424 */ /* 0x000fc400078e00ff */
[----:B------:R-:W-:Y:S05]  /*2900*/  CALL.REL.NOINC `($__internal_62_$__cuda_sm70_shflsync_down_p) ;  /* 0x000002f000007944 */ /* 0x000fea0003c00000 */
[----:B------:R-:W-:Y:S01]  /*2910*/  FADD.FTZ R66, R65, R66 ;  /* 0x0000004241427221 */ /* 0x000fe20000010000 */
[----:B0-----:R-:W-:Y:S01]  /*2920*/  HFMA2.MMA R71, -RZ, RZ, 0, 1.847743988037109375e-06 ;  /* 0x0000001fff477435 */ /* 0x001fe200000001ff */
[----:B-1----:R-:W-:Y:S01]  /*2930*/  FADD.FTZ R134, R134, R67 ;  /* 0x0000004386867221 */ /* 0x002fe20000010000 */
[----:B------:R-:W-:Y:S01]  /*2940*/  MOV R74, 0x4 ;  /* 0x00000004004a7802 */ /* 0x000fe20000000f00 */
[----:B------:R-:W-:Y:S01]  /*2950*/  IMAD.MOV.U32 R132, RZ, RZ, -0x1 ;  /* 0xffffffffff847424 */ /* 0x000fe200078e00ff */
[----:B------:R-:W-:-:S02]  /*2960*/  MOV R67, R66 ;  /* 0x0000004200437202 */ /* 0x000fc40000000f00 */
[----:B------:R-:W-:Y:S02]  /*2970*/  MOV R2, 0x2990 ;  /* 0x0000299000027802 */ /* 0x000fe40000000f00 */
[----:B------:R-:W-:Y:S05]  /*2980*/  CALL.REL.NOINC `($__internal_62_$__cuda_sm70_shflsync_down_p) ;  /* 0x0000027000007944 */ /* 0x000fea0003c00000 */
[----:B0-----:R-:W-:Y:S01]  /*2990*/  HFMA2.MMA R74, -RZ, RZ, 0, 2.384185791015625e-07 ;  /* 0x00000004ff4a7435 */ /* 0x001fe200000001ff */
[----:B-1----:R-:W-:Y:S01]  /*29a0*/  MOV R65, R67 ;  /* 0x0000004300417202 */ /* 0x002fe20000000f00 */
[----:B------:R-:W-:Y:S01]  /*29b0*/  IMAD.MOV.U32 R67, RZ, RZ, R134 ;  /* 0x000000ffff437224 */ /* 0x000fe200078e0086 */
[----:B------:R-:W-:Y:S01]  /*29c0*/  MOV R71, 0x1f ;  /* 0x0000001f00477802 */ /* 0x000fe20000000f00 */
[----:B------:R-:W-:Y:S01]  /*29d0*/  IMAD.MOV.U32 R132, RZ, RZ, -0x1 ;  /* 0xffffffffff847424 */ /* 0x000fe200078e00ff */
[----:B------:R-:W-:Y:S02]  /*29e0*/  MOV R2, 0x2a00 ;  /* 0x00002a0000027802 */ /* 0x000fe40000000f00 */
[----:B------:R-:W-:Y:S05]  /*29f0*/  CALL.REL.NOINC `($__internal_62_$__cuda_sm70_shflsync_down_p) ;  /* 0x0000020000007944 */ /* 0x000fea0003c00000 */
[----:B------:R-:W-:Y:S01]  /*2a00*/  FADD.FTZ R66, R65, R66 ;  /* 0x0000004241427221 */ /* 0x000fe20000010000 */
[----:B0-----:R-:W-:Y:S01]  /*2a10*/  HFMA2.MMA R74, -RZ, RZ, 0, 1.1920928955078125e-07 ;  /* 0x00000002ff4a7435 */ /* 0x001fe200000001ff */
[----:B-1----:R-:W-:Y:S01]  /*2a20*/  FADD.FTZ R70, R134, R67 ;  /* 0x0000004386467221 */ /* 0x002fe20000010000 */
[----:B------:R-:W-:Y:S01]  /*2a30*/  MOV R71, 0x1f ;  /* 0x0000001f00477802 */ /* 0x000fe20000000f00 */
[----:B------:R-:W-:Y:S01]  /*2a40*/  IMAD.MOV.U32 R132, RZ, RZ, -0x1 ;  /* 0xffffffffff847424 */ /* 0x000fe200078e00ff */
[----:B------:R-:W-:-:S02]  /*2a50*/  MOV R67, R66 ;  /* 0x0000004200437202 */ /* 0x000fc40000000f00 */
[----:B------:R-:W-:Y:S02]  /*2a60*/  MOV R2, 0x2a80 ;  /* 0x00002a8000027802 */ /* 0x000fe40000000f00 */
[----:B------:R-:W-:Y:S05]  /*2a70*/  CALL.REL.NOINC `($__internal_62_$__cuda_sm70_shflsync_down_p) ;  /* 0x0000018000007944 */ /* 0x000fea0003c00000 */
[----:B0-----:R-:W-:Y:S01]  /*2a80*/  HFMA2.MMA R74, -RZ, RZ, 0, 1.1920928955078125e-07 ;  /* 0x00000002ff4a7435 */ /* 0x001fe200000001ff */
[----:B-1----:R-:W-:Y:S01]  /*2a90*/  MOV R65, R67 ;  /* 0x0000004300417202 */ /* 0x002fe20000000f00 */
[----:B------:R-:W-:Y:S01]  /*2aa0*/  IMAD.MOV.U32 R67, RZ, RZ, R70 ;  /* 0x000000ffff437224 */ /* 0x000fe200078e0046 */
[----:B------:R-:W-:Y:S01]  /*2ab0*/  MOV R71, 0x1f ;  /* 0x0000001f00477802 */ /* 0x000fe20000000f00 */
[----:B------:R-:W-:Y:S01]  /*2ac0*/  IMAD.MOV.U32 R132, RZ, RZ, -0x1 ;  /* 0xffffffffff847424 */ /* 0x000fe200078e00ff */
[----:B------:R-:W-:Y:S02]  /*2ad0*/  MOV R2, 0x2af0 ;  /* 0x00002af000027802 */ /* 0x000fe40000000f00 */
[----:B------:R-:W-:Y:S05]  /*2ae0*/  CALL.REL.NOINC `($__internal_62_$__cuda_sm70_shflsync_down_p) ;  /* 0x0000011000007944 */ /* 0x000fea0003c00000 */
[----:B------:R-:W-:Y:S01]  /*2af0*/  FADD.FTZ R68, R65, R66 ;  /* 0x0000004241447221 */ /* 0x000fe20000010000 */
[----:B0-----:R-:W-:Y:S01]  /*2b00*/  HFMA2.MMA R74, -RZ, RZ, 0, 5.9604644775390625e-08 ;  /* 0x00000001ff4a7435 */ /* 0x001fe200000001ff */
[----:B-1----:R-:W-:Y:S01]  /*2b10*/  FADD.FTZ R70, R70, R67 ;  /* 0x0000004346467221 */ /* 0x002fe20000010000 */
[----:B------:R-:W-:Y:S01]  /*2b20*/  MOV R71, 0x1f ;  /* 0x0000001f00477802 */ /* 0x000fe20000000f00 */
[----:B------:R-:W-:Y:S01]  /*2b30*/  IMAD.MOV.U32 R132, RZ, RZ, -0x1 ;  /* 0xffffffffff847424 */ /* 0x000fe200078e00ff */
[----:B------:R-:W-:-:S02]  /*2b40*/  MOV R67, R68 ;  /* 0x0000004400437202 */ /* 0x000fc40000000f00 */
[----:B------:R-:W-:Y:S02]  /*2b50*/  MOV R2, 0x2b70 ;  /* 0x00002b7000027802 */ /* 0x000fe40000000f00 */
[----:B------:R-:W-:Y:S05]  /*2b60*/  CALL.REL.NOINC `($__internal_62_$__cuda_sm70_shflsync_down_p) ;  /* 0x0000009000007944 */ /* 0x000fea0003c00000 */
[----:B0-----:R-:W-:Y:S01]  /*2b70*/  HFMA2.MMA R74, -RZ, RZ, 0, 5.9604644775390625e-08 ;  /* 0x00000001ff4a7435 */ /* 0x001fe200000001ff */
[----:B-1----:R-:W-:Y:S01]  /*2b80*/  MOV R69, R67 ;  /* 0x0000004300457202 */ /* 0x002fe20000000f00 */
[----:B------:R-:W-:Y:S01]  /*2b90*/  IMAD.MOV.U32 R67, RZ, RZ, R70 ;  /* 0x000000ffff437224 */ /* 0x000fe200078e0046 */
[----:B------:R-:W-:Y:S01]  /*2ba0*/  MOV R71, 0x1f ;  /* 0x0000001f00477802 */ /* 0x000fe20000000f00 */
[----:B------:R-:W-:Y:S01]  /*2bb0*/  IMAD.MOV.U32 R132, RZ, RZ, -0x1 ;  /* 0xffffffffff847424 */ /* 0x000fe200078e00ff */
[----:B------:R-:W-:Y:S02]  /*2bc0*/  MOV R2, 0x2be0 ;  /* 0x00002be000027802 */ /* 0x000fe40000000f00 */
[----:B------:R-:W-:Y:S05]  /*2bd0*/  CALL.REL.NOINC `($__internal_62_$__cuda_sm70_shflsync_down_p) ;  /* 0x0000002000007944 */ /* 0x000fea0003c00000 */
[----:B-1----:R-:W-:Y:S01]  /*2be0*/  MOV R3, R67 ;  /* 0x0000004300037202 */ /* 0x002fe20000000f00 */
[----:B0-----:R-:W-:Y:S05]  /*2bf0*/  BRA `(.L_x_2315) ;  /* 0xffffe5d000007947 */ /* 0x001fea000383ffff */
        .weak           $__internal_62_$__cuda_sm70_shflsync_down_p
        .type           $__internal_62_$__cuda_sm70_shflsync_down_p,@function
        .size           $__internal_62_$__cuda_sm70_shflsync_down_p,(.L_x_6864 - $__internal_62_$__cuda_sm70_shflsync_down_p)
$__internal_62_$__cuda_sm70_shflsync_down_p:
[----:B------:R-:W-:Y:S01]  /*2c00*/  HFMA2.MMA R3, -RZ, RZ, 0, 0 ;  /* 0x00000000ff037435 */ /* 0x000fe200000001ff */
[----:B------:R-:W-:Y:S04]  /*2c10*/  WARPSYNC R132 ;  /* 0x0000008400007348 */ /* 0x000fe80003800000 */
[----:B------:R0:W1:Y:S01]  /*2c20*/  SHFL.DOWN PT, R67, R67, R74, R71 ;  /* 0x0800004a43437389 */ /* 0x00006200000e0047 */
[----:B------:R-:W-:Y:S05]  /*2c30*/  RET.REL.NODEC R2 `(_ZN10layer_norm13ln_bwd_kernelINS_13Kernel_traitsI13__nv_bfloat16S2_fS2_fjLj2048ELj1ELj1ELj4ELj16ENS_18Kernel_traits_baseILj2048ES2_S2_fS2_fjLj128EEEEELb0ELb0ELb1ELb0EEEvNS_9BwdParamsE) ;  /* 0xffffd3c002007950 */ /* 0x000fea0003c3ffff */
.L_x_2316:
        /* <DEDUP_REMOVED lines=12> */
.L_x_6864:


//--------------------- .text._ZN10layer_norm13ln_bwd_kernelINS_13Kernel_traitsI13__nv_bfloat16S2_fS2_fjLj2048ELj1ELj1ELj4ELj16ENS_18Kernel_traits_baseILj2048ES2_S2_fS2_fjLj128EEEEELb0ELb0ELb1ELb1EEEvNS_9BwdParamsE --------------------------
	.section	.text._ZN10layer_norm13ln_bwd_kernelINS_13Kernel_traitsI13__nv_bfloat16S2_fS2_fjLj2048ELj1ELj1ELj4ELj16ENS_18Kernel_traits_baseILj2048ES2_S2_fS2_fjLj128EEEEELb0ELb0ELb1ELb1EEEvNS_9BwdParamsE,"ax",@progbits
	.sectioninfo	@"SHI_REGISTERS=147"
	.align	128
        .global         _ZN10layer_norm13ln_bwd_kernelINS_13Kernel_traitsI13__nv_bfloat16S2_fS2_fjLj2048ELj1ELj1ELj4ELj16ENS_18Kernel_traits_baseILj2048ES2_S2_fS2_fjLj128EEEEELb0ELb0ELb1ELb1EEEvNS_9BwdParamsE
        .type           _ZN10layer_norm13ln_bwd_kernelINS_13Kernel_traitsI13__nv_bfloat16S2_fS2_fjLj2048ELj1ELj1ELj4ELj16ENS_18Kernel_traits_baseILj2048ES2_S2_fS2_fjLj128EEEEELb0ELb0ELb1ELb1EEEvNS_9BwdParamsE,@function
        .size           _ZN10layer_norm13ln_bwd_kernelINS_13Kernel_traitsI13__nv_bfloat16S2_fS2_fjLj2048ELj1ELj1ELj4ELj16ENS_18Kernel_traits_baseILj2048ES2_S2_fS2_fjLj128EEEEELb0ELb0ELb1ELb1EEEvNS_9BwdParamsE,(.L_x_6865 - _ZN10layer_norm13ln_bwd_kernelINS_13Kernel_traitsI13__nv_bfloat16S2_fS2_fjLj2048ELj1ELj1ELj4ELj16ENS_18Kernel_traits_baseILj2048ES2_S2_fS2_fjLj128EEEEELb0ELb0ELb1ELb1EEEvNS_9BwdParamsE)
        .other          _ZN10layer_norm13ln_bwd_kernelINS_13Kernel_traitsI13__nv_bfloat16S2_fS2_fjLj2048ELj1ELj1ELj4ELj16ENS_18Kernel_traits_baseILj2048ES2_S2_fS2_fjLj128EEEEELb0ELb0ELb1ELb1EEEvNS_9BwdParamsE,@"STO_CUDA_ENTRY STV_DEFAULT"
_ZN10layer_norm13ln_bwd_kernelINS_13Kernel_traitsI13__nv_bfloat16S2_fS2_fjLj2048ELj1ELj1ELj4ELj16ENS_18Kernel_traits_baseILj2048ES2_S2_fS2_fjLj128EEEEELb0ELb0ELb1ELb1EEEvNS_9BwdParamsE:
.text._ZN10layer_norm13ln_bwd_kernelINS_13Kernel_traitsI13__nv_bfloat16S2_fS2_fjLj2048ELj1ELj1ELj4ELj16ENS_18Kernel_traits_baseILj2048ES2_S2_fS2_fjLj128EEEEELb0ELb0ELb1ELb1EEEvNS_9BwdParamsE:
        /* <DEDUP_REMOVED lines=24> */
.L_x_2317:
[----:B------:R-:W-:-:S04]  /*0180*/  SHF.L.U32 R0, R108, 0x4, RZ ;  /* 0x000000046c007819 */ /* 0x000fc800000006ff */
[----:B------:R-:W-:-:S04]  /*0190*/  LOP3.LUT R0, R0, 0x7f0, RZ, 0xc0, !PT ;  /* 0x000007f000007812 */ /* 0x000fc800078ec0ff */
[----:B------:R-:W-:-:S05]  /*01a0*/  IADD3 R2, P0, R0, c[0x0][0x1b0], RZ ;  /* 0x00006c0000027a10 */ /* 0x000fca0007f1e0ff */
[----:B------:R-:W-:-:S05]  /*01b0*/  IMAD.X R3, RZ, RZ, c[0x0][0x1b4], P0 ;  /* 0x00006d00ff037624 */ /* 0x000fca00000e06ff */
        /* <DEDUP_REMOVED lines=22> */
[----:B------:R-:W-:Y:S01]  /*0320*/  PRMT R103, RZ, 0x7610, R97 ;  /* 0x00007610ff677816 */ /* 0x000fe20000000061 */
[----:B------:R-:W-:Y:S01]  /*0330*/  HFMA2.MMA R97, -RZ, RZ, 0, 5.9604644775390625e-08 ;  /* 0x00000001ff617435 */ /* 0x000fe200000001ff */
        /* <DEDUP_REMOVED lines=12> */
.L_x_2356:
[----:B------:R-:W-:-:S05]  /*0400*/  MOV R70, 0x4 ;  /* 0x0000000400467802 */ /* 0x000fca0000000f00 */
[----:B------:R-:W-:-:S06]  /*0410*/  IMAD.WIDE R66, R107, R70, c[0x0][0x1d8] ;  /* 0x000076006b427625 */ /* 0x000fcc00078e0246 */
[----:B------:R-:W2:Y:S01]  /*0420*/  LDG.E R66, [R66.64] ;  /* 0x0000000442427981 */ /* 0x000ea2000c1e1900 */
[----:B------:R-:W-:-:S04]  /*0430*/  IMAD.WIDE R64, R107, R70, c[0x0][0x1d0] ;  /* 0x000074006b407625 */ /* 0x000fc800078e0246 */
[C---:B------:R-:W-:Y:S01]  /*0440*/  IMAD R68, R107.reuse, c[0x0][0x168], RZ ;  /* 0x00005a006b447a24 */ /* 0x040fe200078e02ff */
[----:B------:R0:W5:Y:S01]  /*0450*/  LDG.E R111, [R64.64] ;  /* 0x00000004406f7981 */ /* 0x000162000c1e1900 */
[----:B------:R-:W-:-:S03]  /*0460*/  IMAD.WIDE R2, R107, R70, c[0x0][0x1a8] ;  /* 0x00006a006b027625 */ /* 0x000fc600078e0246 */
[----:B------:R-:W-:Y:S01]  /*0470*/  SHF.R.S32.HI R69, RZ, 0x1f, R68 ;  /* 0x0000001fff457819 */ /* 0x000fe20000011444 */
[----:B------:R-:W-:Y:S01]  /*0480*/  IMAD.MOV.U32 R129, RZ, RZ, 0x20 ;  /* 0x00000020ff817424 */ /* 0x000fe200078e00ff */
[----:B------:R-:W-:Y:S01]  /*0490*/  BSSY B0, `(.L_x_2319) ;  /* 0x00000b1000007945 */ /* 0x000fe20003800000 */
[----:B------:R1:W5:Y:S01]  /*04a0*/  LDG.E R109, [R2.64] ;  /* 0x00000004026d7981 */ /* 0x000362000c1e1900 */
[----:B------:R-:W-:Y:S02]  /*04b0*/  LEA.HI R69, R69, R68, RZ, 0x3 ;  /* 0x0000004445457211 */ /* 0x000fe400078f18ff */
[----:B------:R-:W-:-:S04]  /*04c0*/  LOP3.LUT R68, R108, 0x7f, RZ, 0xc0, !PT ;  /* 0x0000007f6c447812 */ /* 0x000fc800078ec0ff */
[----:B------:R-:W-:-:S04]  /*04d0*/  LEA.HI.SX32 R112, R69, R68, 0x1d ;  /* 0x0000004445707211 */ /* 0x000fc800078feaff */
[C---:B------:R-:W-:Y:S01]  /*04e0*/  IADD3 R110, R112.reuse, 0x80, RZ ;  /* 0x00000080706e7810 */ /* 0x040fe20007ffe0ff */
[----:B------:R-:W-:-:S04]  /*04f0*/  IMAD.WIDE.U32 R88, R112, R129, c[0x0][0x218] ;  /* 0x0000860070587625 */ /* 0x000fc800078e0081 */
[----:B-1----:R-:W-:Y:S01]  /*0500*/  IMAD.WIDE.U32 R2, R110, R129, c[0x0][0x218] ;  /* 0x000086006e027625 */ /* 0x002fe200078e0081 */
        /* <DEDUP_REMOVED lines=8> */
[----:B------:R0:W5:Y:S04]  /*0590*/  LDG.E.128 R40, [R88.64+0x10] ;  /* 0x0000100458287981 */ /* 0x000168000c1e1d00 */
[----:B------:R0:W5:Y:S04]  /*05a0*/  LDG.E.128 R44, [R2.64] ;  /* 0x00000004022c7981 */ /* 0x000168000c1e1d00 */
[----:B------:R0:W5:Y:S01]  /*05b0*/  LDG.E.128 R48, [R2.64+0x10] ;  /* 0x0000100402307981 */ /* 0x000162000c1e1d00 */
[----:B------:R-:W-:Y:S01]  /*05c0*/  IMAD.MOV.U32 R67, RZ, RZ, RZ ;  /* 0x000000ffff437224 */ /* 0x000fe200078e00ff */
[----:B------:R-:W-:Y:S01]  /*05d0*/  MOV R64, RZ ;  /* 0x000000ff00407202 */ /* 0x000fe20000000f00 */
[----:B------:R-:W-:Y:S05]  /*05e0*/  BRA `(.L_x_2321) ;  /* 0x000009b000007947 */ /* 0x000fea0003800000 */
.L_x_2320:
[----:B0-----:R-:W-:Y:S01]  /*05f0*/  IADD3 R64, R66, -0x1, RZ ;  /* 0xffffffff42407810 */ /* 0x001fe20007ffe0ff */
[----:B------:R-:W-:Y:S01]  /*0600*/  HFMA2.MMA R83, -RZ, RZ, 0, 9.5367431640625e-07 ;  /* 0x00000010ff537435 */ /* 0x000fe200000001ff */
[----:B------:R-:W-:-:S04]  /*0610*/  IMAD.WIDE R80, R107, R70, c[0x0][0x1a0] ;  /* 0x000068006b507625 */ /* 0x000fc800078e0246 */
[----:B------:R-:W-:Y:S01]  /*0620*/  IMAD R64, R64, c[0x0][0x168], RZ ;  /* 0x00005a0040407a24 */ /* 0x000fe200078e02ff */
[----:B------:R0:W2:Y:S04]  /*0630*/  LDG.E R113, [R80.64] ;  /* 0x0000000450717981 */ /* 0x0000a8000c1e1900 */
[----:B------:R-:W-:-:S04]  /*0640*/  SHF.R.S32.HI R65, RZ, 0x1f, R64 ;  /* 0x0000001fff417819 */ /* 0x000fc80000011440 */
[----:B------:R-:W-:-:S04]  /*0650*/  LEA.HI R65, R65, R64, RZ, 0x3 ;  /* 0x0000004041417211 */ /* 0x000fc800078f18ff */
[----:B------:R-:W-:Y:S01]  /*0660*/  LEA.HI.SX32 R82, R65, R68, 0x1d ;  /* 0x0000004441527211 */ /* 0x000fe200078feaff */
[----:B------:R-:W-:-:S04]  /*0670*/  IMAD.WIDE.U32 R114, R112, R129, c[0x0][0x188] ;  /* 0x0000620070727625 */ /* 0x000fc800078e0081 */
[----:B------:R-:W-:Y:S01]  /*0680*/  IMAD.WIDE.U32 R68, R82, R83, c[0x0][0x208] ;  /* 0x0000820052447625 */ /* 0x000fe200078e0053 */
[----:B------:R-:W3:Y:S03]  /*0690*/  LDG.E.128 R64, [R114.64] ;  /* 0x0000000472407981 */ /* 0x000ee6000c1e1d00 */
[----:B------:R-:W-:Y:S01]  /*06a0*/  IMAD.WIDE.U32 R116, R110, R129, c[0x0][0x188] ;  /* 0x000062006e747625 */ /* 0x000fe200078e0081 */
[----:B------:R1:W4:Y:S04]  /*06b0*/  LDG.E.128 R72, [R114.64+0x10] ;  /* 0x0000100472487981 */ /* 0x000328000c1e1d00 */
[----:B------:R-:W4:Y:S04]  /*06c0*/  LDG.E.128 R68, [R68.64] ;  /* 0x0000000444447981 */ /* 0x000f28000c1e1d00 */
[----:B------:R0:W4:Y:S04]  /*06d0*/  LDG.E.128 R84, [R116.64+0x10] ;  /* 0x0000100474547981 */ /* 0x000128000c1e1d00 */
[----:B------:R0:W4:Y:S01]  /*06e0*/  LDG.E.128 R76, [R116.64] ;  /* 0x00000004744c7981 */ /* 0x000122000c1e1d00 */
[----:B------:R-:W-:-:S05]  /*06f0*/  IADD3 R82, R82, 0x80, RZ ;  /* 0x0000008052527810 */ /* 0x000fca0007ffe0ff */
[----:B------:R-:W-:-:S06]  /*0700*/  IMAD.WIDE.U32 R82, R82, R83, c[0x0][0x208] ;  /* 0x0000820052527625 */ /* 0x000fcc00078e0053 */
[----:B0-----:R-:W4:Y:S01]  /*0710*/  LDG.E.128 R80, [R82.64] ;  /* 0x0000000452507981 */ /* 0x001f22000c1e1d00 */
[----:B------:R-:W-:-:S04]  /*0720*/  ISETP.NE.U32.AND P0, PT, RZ, c[0x0][0x218], PT ;  /* 0x00008600ff007a0c */ /* 0x000fc80003f05070 */
[----:B------:R-:W-:-:S13]  /*0730*/  ISETP.NE.AND.EX P0, PT, RZ, c[0x0][0x21c], PT, P0 ;  /* 0x00008700ff007a0c */ /* 0x000fda0003f05300 */
[----:B------:R0:W5:Y:S04]  /*0740*/  @P0 LDG.E.128 R36, [R88.64] ;  /* 0x0000000458240981 */ /* 0x000168000c1e1d00 */
[----:B------:R0:W5:Y:S04]  /*0750*/  @P0 LDG.E.128 R40, [R88.64+0x10] ;  /* 0x0000100458280981 */ /* 0x000168000c1e1d00 */
[----:B------:R0:W5:Y:S04]  /*0760*/  @P0 LDG.E.128 R44, [R2.64] ;  /* 0x00000004022c0981 */ /* 0x000168000c1e1d00 */
[----:B------:R0:W5:Y:S01]  /*0770*/  @P0 LDG.E.128 R48, [R2.64+0x10] ;  /* 0x0000100402300981 */ /* 0x000162000c1e1d00 */
[----:B------:R-:W-:-:S04]  /*0780*/  ISETP.NE.AND P0, PT, R98, RZ, PT ;  /* 0x000000ff6200720c */ /* 0x000fc80003f05270 */
[----:B--2---:R-:W-:-:S05]  /*0790*/  FSEL R113, R113, RZ, !P0 ;  /* 0x000000ff71717208 */ /* 0x004fca0004000000 */
[C---:B---3--:R-:W-:Y:S02]  /*07a0*/  FADD.FTZ R120, -R113.reuse, R67 ;  /* 0x0000004371787221 */ /* 0x048fe40000010100 */
[C---:B-1----:R-:W-:Y:S02]  /*07b0*/  FADD.FTZ R114, -R113.reuse, R64 ;  /* 0x0000004071727221 */ /* 0x042fe40000010100 */
[C---:B------:R-:W-:Y:S01]  /*07c0*/  FADD.FTZ R116, -R113.reuse, R66 ;  /* 0x0000004271747221 */ /* 0x040fe20000010100 */
[----:B----4-:R-:W-:Y:S01]  /*07d0*/  PRMT R67, RZ, 0x5410, R68 ;  /* 0x00005410ff437816 */ /* 0x010fe20000000044 */
[C---:B------:R-:W-:Y:S01]  /*07e0*/  FADD.FTZ R124, -R113.reuse, R73 ;  /* 0x00000049717c7221 */ /* 0x040fe20000010100 */
[--C-:B0-----:R-:W-:Y:S01]  /*07f0*/  PRMT R89, RZ, 0x5410, R69.reuse ;  /* 0x00005410ff597816 */ /* 0x101fe20000000045 */
[C---:B------:R-:W-:Y:S01]  /*0800*/  FADD.FTZ R86, -R113.reuse, R86 ;  /* 0x0000005671567221 */ /* 0x040fe20000010100 */
[----:B------:R-:W-:Y:S01]  /*0810*/  PRMT R122, RZ, 0x7610, R69 ;  /* 0x00007610ff7a7816 */ /* 0x000fe20000000045 */
[----:B------:R-:W-:Y:S01]  /*0820*/  FADD.FTZ R66, -R113, R87 ;  /* 0x0000005771427221 */ /* 0x000fe20000010100 */
[--C-:B------:R-:W-:Y:S01]  /*0830*/  PRMT R69, RZ, 0x5410, R70.reuse ;  /* 0x00005410ff457816 */ /* 0x100fe20000000046 */
[----:B-----5:R-:W-:Y:S01]  /*0840*/  FMUL.FTZ R73, R109, R114 ;  /* 0x000000726d497220 */ /* 0x020fe20000410000 */
[----:B------:R-:W-:Y:S01]  /*0850*/  PRMT R126, RZ, 0x7610, R70 ;  /* 0x00007610ff7e7816 */ /* 0x000fe20000000046 */
[----:B------:R-:W-:Y:S01]  /*0860*/  FADD.FTZ R70, -R113, R72 ;  /* 0x0000004871467221 */ /* 0x000fe20000010100 */
[----:B------:R-:W-:Y:S01]  /*0870*/  PRMT R88, RZ, 0x7610, R68 ;  /* 0x00007610ff587816 */ /* 0x000fe20000000044 */
[----:B------:R-:W-:-:S02]  /*0880*/  FMUL.FTZ R87, R109, R86 ;  /* 0x000000566d577220 */ /* 0x000fc40000410000 */
[C---:B------:R-:W-:Y:S02]  /*0890*/  FADD.FTZ R118, -R113.reuse, R65 ;  /* 0x0000004171767221 */ /* 0x040fe40000010100 */
        /* <DEDUP_REMOVED lines=16> */
[----:B------:R-:W-:-:S02]  /*09a0*/  FMUL.FTZ R75, R109, R116 ;  /* 0x000000746d4b7220 */ /* 0x000fc40000410000 */
[----:B------:R-:W-:Y:S02]  /*09b0*/  FADD.FTZ R20, R20, R69 ;  /* 0x0000004514147221 */ /* 0x000fe40000010000 */
[-C--:B------:R-:W-:Y:S02]  /*09c0*/  FFMA.FTZ R8, R77, R69.reuse, R8 ;  /* 0x000000454d087223 */ /* 0x080fe40000010008 */
        /* <DEDUP_REMOVED lines=22> */
[----:B------:R-:W-:Y:S02]  /*0b30*/  FFMA.FTZ R10, R79, R119, R10 ;  /* 0x000000774f0a7223 */ /* 0x000fe4000001000a */
[----:B------:R-:W-:Y:S02]  /*0b40*/  FMUL.FTZ R78, R109, R130 ;  /* 0x000000826d4e7220 */ /* 0x000fe40000410000 */
[----:B------:R-:W-:Y:S02]  /*0b50*/  FMUL.FTZ R119, R99, R132 ;  /* 0x0000008463777220 */ /* 0x000fe40000410000 */
[----:B------:R-:W-:-:S02]  /*0b60*/  FADD.FTZ R70, R69, R118 ;  /* 0x0000007645467221 */ /* 0x000fc40000010000 */
[----:B------:R-:W-:Y:S01]  /*0b70*/  FFMA.FTZ R67, R79, R118, R67 ;  /* 0x000000764f437223 */ /* 0x000fe20000010043 */
[----:B------:R-:W-:Y:S01]  /*0b80*/  PRMT R138, RZ, 0x7610, R80 ;  /* 0x00007610ff8a7816 */ /* 0x000fe20000000050 */
[----:B------:R-:W-:Y:S01]  /*0b90*/  FMUL.FTZ R120, R96, R71 ;  /* 0x0000004760787220 */ /* 0x000fe20000410000 */
[----:B------:R-:W-:Y:S01]  /*0ba0*/  PRMT R123, RZ, 0x5410, R81 ;  /* 0x00005410ff7b7816 */ /* 0x000fe20000000051 */
[----:B------:R-:W-:Y:S01]  /*0bb0*/  FADD.FTZ R69, R70, R119 ;  /* 0x0000007746457221 */ /* 0x000fe20000010000 */
[----:B------:R-:W-:Y:S01]  /*0bc0*/  PRMT R68, RZ, 0x7610, R81 ;  /* 0x00007610ff447816 */ /* 0x000fe20000000051 */
[C---:B------:R-:W-:Y:S02]  /*0bd0*/  FMUL.FTZ R81, R109.reuse, R134 ;  /* 0x000000866d517220 */ /* 0x040fe40000410000 */
[----:B------:R-:W-:Y:S01]  /*0be0*/  FFMA.FTZ R67, R78, R119, R67 ;  /* 0x000000774e437223 */ /* 0x000fe20000010043 */
[--C-:B------:R-:W-:Y:S01]  /*0bf0*/  PRMT R3, RZ, 0x5410, R83.reuse ;  /* 0x00005410ff037816 */ /* 0x100fe20000000053 */
[----:B------:R-:W-:Y:S01]  /*0c00*/  FMUL.FTZ R80, R109, R136 ;  /* 0x000000886d507220 */ /* 0x000fe20000410000 */
[----:B------:R-:W-:Y:S01]  /*0c10*/  PRMT R2, RZ, 0x7610, R83 ;  /* 0x00007610ff027816 */ /* 0x000fe20000000053 */
[----:B------:R-:W-:-:S02]  /*0c20*/  FMUL.FTZ R121, R95, R138 ;  /* 0x0000008a5f797220 */ /* 0x000fc40000410000 */
[----:B------:R-:W-:Y:S02]  /*0c30*/  FADD.FTZ R70, R69, R120 ;  /* 0x0000007845467221 */ /* 0x000fe40000010000 */
[----:B------:R-:W-:Y:S01]  /*0c40*/  FFMA.FTZ R67, R81, R120, R67 ;  /* 0x0000007851437223 */ /* 0x000fe20000010043 */
[--C-:B------:R-:W-:Y:S01]  /*0c50*/  PRMT R65, RZ, 0x5410, R82.reuse ;  /* 0x00005410ff417816 */ /* 0x100fe20000000052 */
[C---:B------:R-:W-:Y:S01]  /*0c60*/  FMUL.FTZ R83, R109.reuse, R140 ;  /* 0x0000008c6d537220 */ /* 0x040fe20000410000 */
[----:B------:R-:W-:Y:S01]  /*0c70*/  PRMT R64, RZ, 0x7610, R82 ;  /* 0x00007610ff407816 */ /* 0x000fe20000000052 */
        /* <DEDUP_REMOVED lines=15> */
[----:B------:R-:W-:Y:S02]  /*0d70*/  FADD.FTZ R12, R12, R65 ;  /* 0x000000410c0c7221 */ /* 0x000fe40000010000 */
        /* <DEDUP_REMOVED lines=32> */
[----:B------:R-:W-:Y:S02]  /*0f80*/  FADD.FTZ R64, R64, R127 ;  /* 0x0000007f40407221 */ /* 0x000fe40000010000 */
[----:B------:R-:W-:Y:S02]  /*0f90*/  FFMA.FTZ R67, R128, R127, R67 ;  /* 0x0000007f80437223 */ /* 0x000fe40000010043 */
.L_x_2321:
[----:B------:R-:W-:Y:S05]  /*0fa0*/  BSYNC B0 ;  /* 0x0000000000007941 */ /* 0x000fea0003800000 */
.L_x_2319:
[----:B------:R-:W-:Y:S02]  /*0fb0*/  LOP3.LUT P1, RZ, R97, 0xff, RZ, 0xc0, !PT ;  /* 0x000000ff61ff7812 */ /* 0x000fe4000782c0ff */
[----:B------:R-:W-:-:S02]  /*0fc0*/  SHF.R.U32.HI R65, RZ, 0x5, R108 ;  /* 0x00000005ff417819 */ /* 0x000fc4000001166c */
[----:B------:R-:W-:Y:S02]  /*0fd0*/  LOP3.LUT P0, RZ, R108, 0x1f, RZ, 0xc0, !PT ;  /* 0x0000001f6cff7812 */ /* 0x000fe4000780c0ff */
[----:B0-----:R-:W-:-:S07]  /*0fe0*/  LOP3.LUT R88, R65, 0x7fffffc, RZ, 0xc0, !PT ;  /* 0x07fffffc41587812 */ /* 0x001fce00078ec0ff */
[----:B------:R-:W-:Y:S01]  /*0ff0*/  @!P1 IADD3 R88, R88, 0x4, RZ ;  /* 0x0000000458589810 */ /* 0x000fe20007ffe0ff */
[----:B------:R-:W-:Y:S05]  /*1000*/  BRA.DIV ~URZ, `(.L_x_2322) ;  /* 0x000015a27f007947 */ /* 0x000fea000b800000 */
[----:B------:R0:W1:Y:S02]  /*1010*/  SHFL.DOWN PT, R69, R64, 0x10, 0x1f ;  /* 0x0a001f0040457f89 */ /* 0x00006400000e0000 */
.L_x_2357:
        /* <DEDUP_REMOVED lines=18> */
.L_x_2358:
[----:B------:R-:W-:Y:S01]  /*1140*/  @!P0 LOP3.LUT R65, R65, 0x3, RZ, 0xc0, !PT ;  /* 0x0000000341418812 */ /* 0x000fe200078ec0ff */
[----:B--2---:R-:W-:Y:S01]  /*1150*/  FADD.FTZ R2, R68, R67 ;  /* 0x0000004344027221 */ /* 0x004fe20000010000 */
[----:B------:R-:W-:Y:S01]  /*1160*/  WARPSYNC 0xffffffff ;  /* 0xffffffff00007948 */ /* 0x000fe20003800000 */
[----:B-1----:R-:W-:Y:S01]  /*1170*/  FADD.FTZ R3, R70, R71 ;  /* 0x0000004746037221 */ /* 0x002fe20000010000 */
[----:B------:R-:W-:Y:S01]  /*1180*/  @!P5 ISETP.NE.U32.AND P4, PT, RZ, c[0x0][0x218], PT ;  /* 0x00008600ff00da0c */ /* 0x000fe20003f85070 */
[----:B------:R-:W-:Y:S01]  /*1190*/  @!P0 IMAD.IADD R89, R88, 0x1, R65 ;  /* 0x0000000158598824 */ /* 0x000fe200078e0241 */
[----:B------:R-:W-:Y:S01]  /*11a0*/  ISETP.NE.AND P3, PT, R98, RZ, PT ;  /* 0x000000ff6200720c */ /* 0x000fe20003f65270 */
[----:B------:R-:W-:Y:S01]  /*11b0*/  BSSY B0, `(.L_x_2324) ;  /* 0x000001f000007945 */ /* 0x000fe20003800000 */
[----:B------:R-:W-:Y:S02]  /*11c0*/  @!P5 ISETP.NE.AND.EX P4, PT, RZ, c[0x0][0x21c], PT, P4 ;  /* 0x00008700ff00da0c */ /* 0x000fe40003f85340 */
[----:B------:R-:W-:Y:S04]  /*11d0*/  @!P0 STS.64 [R89.X8+0x2000], R2 ;  /* 0x0020000259008388 */ /* 0x000fe80000008a00 */
[----:B------:R-:W-:Y:S01]  /*11e0*/  BAR.SYNC.DEFER_BLOCKING 0x0 ;  /* 0x0000000000007b1d */ /* 0x000fe20000010000 */
[----:B------:R-:W-:-:S02]  /*11f0*/  ISETP.NE.U32.AND P0, PT, RZ, c[0x0][0x258], PT ;  /* 0x00009600ff007a0c */ /* 0x000fc40003f05070 */
[----:B-----5:R-:W-:Y:S02]  /*1200*/  ISETP.GE.AND P6, PT, R111, 0x1, PT ;  /* 0x000000016f00780c */ /* 0x020fe40003fc6270 */
[----:B------:R-:W-:Y:S02]  /*1210*/  ISETP.NE.U32.AND P1, PT, RZ, c[0x0][0x258], PT ;  /* 0x00009600ff007a0c */ /* 0x000fe40003f25070 */
[----:B------:R-:W-:Y:S02]  /*1220*/  @!P5 ISETP.NE.U32.AND P2, PT, RZ, c[0x0][0x218], PT ;  /* 0x00008600ff00da0c */ /* 0x000fe40003f45070 */
[----:B------:R-:W-:Y:S01]  /*1230*/  ISETP.NE.AND.EX P0, PT, RZ, c[0x0][0x25c], PT, P0 ;  /* 0x00009700ff007a0c */ /* 0x000fe20003f05300 */
[----:B0-----:R-:W0:Y:S04]  /*1240*/  LDS.128 R64, [R88.X8+0x2000] ;  /* 0x0020000058407984 */ /* 0x001e280000008c00 */
[----:B------:R-:W1:Y:S01]  /*1250*/  LDS.128 R68, [R88.X8+0x2010] ;  /* 0x0020100058447984 */ /* 0x000e620000008c00 */
[----:B0-----:R-:W-:-:S02]  /*1260*/  FADD.FTZ R129, RZ, R64 ;  /* 0x00000040ff817221 */ /* 0x001fc40000010000 */
[----:B------:R-:W-:Y:S02]  /*1270*/  FADD.FTZ R64, RZ, R65 ;  /* 0x00000041ff407221 */ /* 0x000fe40000010000 */
[----:B------:R-:W-:Y:S02]  /*1280*/  FADD.FTZ R129, R66, R129 ;  /* 0x0000008142817221 */ /* 0x000fe40000010000 */
[----:B------:R-:W-:Y:S02]  /*1290*/  FADD.FTZ R64, R67, R64 ;  /* 0x0000004043407221 */ /* 0x000fe40000010000 */
[----:B-1----:R-:W-:Y:S02]  /*12a0*/  FADD.FTZ R129, R129, R68 ;  /* 0x0000004481817221 */ /* 0x002fe40000010000 */
[----:B------:R-:W-:Y:S01]  /*12b0*/  FADD.FTZ R64, R64, R69 ;  /* 0x0000004540407221 */ /* 0x000fe20000010000 */
[----:B------:R-:W-:Y:S01]  /*12c0*/  @!P5 FSEL R69, R36, RZ, P4 ;  /* 0x000000ff2445d208 */ /* 0x000fe20002000000 */
[----:B------:R-:W-:-:S02]  /*12d0*/  FADD.FTZ R70, R70, R129 ;  /* 0x0000008146467221 */ /* 0x000fc40000010000 */
[----:B------:R-:W-:Y:S02]  /*12e0*/  FADD.FTZ R71, R71, R64 ;  /* 0x0000004047477221 */ /* 0x000fe40000010000 */
[----:B------:R-:W-:Y:S02]  /*12f0*/  FMUL.FTZ R70, R70, c[0x0][0x1e0] ;  /* 0x0000780046467a20 */ /* 0x000fe40000410000 */
[----:B------:R-:W-:-:S03]  /*1300*/  FMUL.FTZ R71, R71, c[0x0][0x1e0] ;  /* 0x0000780047477a20 */ /* 0x000fc60000410000 */
[----:B------:R-:W-:Y:S02]  /*1310*/  FSEL R70, R70, RZ, !P3 ;  /* 0x000000ff46467208 */ /* 0x000fe40005800000 */
[----:B------:R-:W-:Y:S01]  /*1320*/  @!P5 ISETP.NE.U32.AND P3, PT, RZ, c[0x0][0x218], PT ;  /* 0x00008600ff00da0c */ /* 0x000fe20003f65070 */
[----:B------:R-:W-:Y:S07]  /*1330*/  @!P5 BRA `(.L_x_2325) ;  /* 0x000000600000d947 */ /* 0x000fee0003800000 */
[----:B------:R-:W-:Y:S01]  /*1340*/  ISETP.NE.U32.AND P4, PT, RZ, c[0x0][0x218], PT ;  /* 0x00008600ff007a0c */ /* 0x000fe20003f85070 */
[----:B------:R-:W-:-:S03]  /*1350*/  FFMA.FTZ R3, R73, R71, R70 ;  /* 0x0000004749037223 */ /* 0x000fc60000010046 */
[----:B------:R-:W-:Y:S01]  /*1360*/  ISETP.NE.AND.EX P4, PT, RZ, c[0x0][0x21c], PT, P4 ;  /* 0x00008700ff007a0c */ /* 0x000fe20003f85340 */
[----:B------:R-:W-:-:S04]  /*1370*/  FADD.FTZ R2, R86, -R3 ;  /* 0x8000000356027221 */ /* 0x000fc80000010000 */
[----:B------:R-:W-:-:S08]  /*1380*/  FMUL.FTZ R69, R109, R2 ;  /* 0x000000026d457220 */ /* 0x000fd00000410000 */
[----:B------:R-:W-:Y:S02]  /*1390*/  @P4 FADD.FTZ R69, R36, R69 ;  /* 0x0000004524454221 */ /* 0x000fe40000010000 */
.L_x_2325:
[----:B------:R-:W-:Y:S05]  /*13a0*/  BSYNC B0 ;  /* 0x0000000000007941 */ /* 0x000fea0003800000 */
.L_x_2324:
[----:B------:R-:W-:Y:S01]  /*13b0*/  @!P5 ISETP.NE.U32.AND P4, PT, RZ, c[0x0][0x218], PT ;  /* 0x00008600ff00da0c */ /* 0x000fe20003f85070 */
[----:B------:R-:W-:Y:S01]  /*13c0*/  BSSY B0, `(.L_x_2326) ;  /* 0x0000012000007945 */ /* 0x000fe20003800000 */
[----:B------:R-:W-:Y:S02]  /*13d0*/  @P0 MOV R3, 0x20 ;  /* 0x0000002000030802 */ /* 0x000fe40000000f00 */
[----:B------:R-:W-:Y:S02]  /*13e0*/  @P6 IADD3 R111, R111, -0x1, RZ ;  /* 0xffffffff6f6f6810 */ /* 0x000fe40007ffe0ff */
[----:B------:R-:W-:Y:S01]  /*13f0*/  ISETP.NE.AND.EX P1, PT, RZ, c[0x0][0x25c], PT, P1 ;  /* 0x00009700ff007a0c */ /* 0x000fe20003f25310 */
[----:B------:R-:W-:Y:S01]  /*1400*/  @P0 IMAD.WIDE.U32 R2, R112, R3, c[0x0][0x258] ;  /* 0x0000960070020625 */ /* 0x000fe200078e0003 */
[----:B------:R-:W-:Y:S02]  /*1410*/  @!P5 ISETP.NE.AND.EX P4, PT, RZ, c[0x0][0x21c], PT, P4 ;  /* 0x00008700ff00da0c */ /* 0x000fe40003f85340 */
[----:B------:R-:W-:Y:S01]  /*1420*/  @!P5 ISETP.NE.AND.EX P2, PT, RZ, c[0x0][0x21c], PT, P2 ;  /* 0x00008700ff00da0c */ /* 0x000fe20003f45320 */
[----:B------:R-:W-:Y:S01]  /*1430*/  @P6 IMAD R111, R111, c[0x0][0x168], RZ ;  /* 0x00005a006f6f6a24 */ /* 0x000fe200078e02ff */
[----:B------:R-:W-:-:S02]  /*1440*/  @!P5 ISETP.NE.AND.EX P3, PT, RZ, c[0x0][0x21c], PT, P3 ;  /* 0x00008700ff00da0c */ /* 0x000fc40003f65330 */
[----:B------:R-:W-:Y:S02]  /*1450*/  SEL R64, R69, R52, P1 ;  /* 0x0000003445407207 */ /* 0x000fe40000800000 */
        /* <DEDUP_REMOVED lines=8> */
.L_x_2327:
[----:B------:R-:W-:Y:S05]  /*14e0*/  BSYNC B0 ;  /* 0x0000000000007941 */ /* 0x000fea0003800000 */
.L_x_2326:
[----:B------:R-:W-:Y:S01]  /*14f0*/  BSSY B0, `(.L_x_2328) ;  /* 0x000000a000007945 */ /* 0x000fe20003800000 */
        /* <DEDUP_REMOVED lines=9> */
.L_x_2329:
[----:B------:R-:W-:Y:S05]  /*1590*/  BSYNC B0 ;  /* 0x0000000000007941 */ /* 0x000fea0003800000 */
.L_x_2328:
        /* <DEDUP_REMOVED lines=10> */
.L_x_2331:
[----:B------:R-:W-:Y:S05]  /*1640*/  BSYNC B0 ;  /* 0x0000000000007941 */ /* 0x000fea0003800000 */
.L_x_2330:
[----:B------:R-:W-:Y:S01]  /*1650*/  @P6 SHF.R.S32.HI R68, RZ, 0x1f, R111 ;  /* 0x0000001fff446819 */ /* 0x000fe2000001146f */
[----:B------:R-:W-:Y:S01]  /*1660*/  @P6 FMUL.FTZ R69, R69, c[0x0][0x1ec] ;  /* 0x00007b0045456a20 */ /* 0x000fe20000410000 */
[----:B------:R-:W-:Y:S01]  /*1670*/  @!P5 ISETP.NE.U32.AND P2, PT, RZ, c[0x0][0x218], PT ;  /* 0x00008600ff00da0c */ /* 0x000fe20003f45070 */
[----:B------:R-:W-:Y:S01]  /*1680*/  HFMA2.MMA R88, -RZ, RZ, 0, 0 ;  /* 0x00000000ff587435 */ /* 0x000fe200000001ff */
[----:B------:R-:W-:Y:S01]  /*1690*/  SEL R67, R130, R55, P1 ;  /* 0x0000003782437207 */ /* 0x000fe20000800000 */
[----:B------:R-:W-:Y:S01]  /*16a0*/  @P6 FMUL.FTZ R112, R112, c[0x0][0x1ec] ;  /* 0x00007b0070706a20 */ /* 0x000fe20000410000 */
[----:B------:R-:W-:Y:S01]  /*16b0*/  @P6 LEA.HI R68, R68, R111, RZ, 0x3 ;  /* 0x0000006f44446211 */ /* 0x000fe200078f18ff */
[----:B------:R-:W-:Y:S01]  /*16c0*/  @P6 FMUL.FTZ R89, R89, c[0x0][0x1ec] ;  /* 0x00007b0059596a20 */ /* 0x000fe20000410000 */
[----:B------:R-:W-:Y:S01]  /*16d0*/  @P6 F2FP.BF16.PACK_AB R69, RZ, R69 ;  /* 0x00000045ff45623e */ /* 0x000fe200000010ff */
[----:B------:R-:W-:Y:S01]  /*16e0*/  BSSY B0, `(.L_x_2332) ;  /* 0x0000012000007945 */ /* 0x000fe20003800000 */
[----:B------:R-:W-:Y:S01]  /*16f0*/  @P6 LOP3.LUT R111, R108, 0x7f, RZ, 0xc0, !PT ;  /* 0x0000007f6c6f6812 */ /* 0x000fe200078ec0ff */
[----:B------:R0:W-:Y:S01]  /*1700*/  @P0 STG.E.128 [R2.64], R64 ;  /* 0x0000004002000986 */ /* 0x0001e2000c101d04 */
[----:B------:R-:W-:-:S02]  /*1710*/  @!P5 ISETP.NE.AND.EX P2, PT, RZ, c[0x0][0x21c], PT, P2 ;  /* 0x00008700ff00da0c */ /* 0x000fc40003f45320 */
[----:B------:R-:W-:Y:S02]  /*1720*/  @!P5 ISETP.NE.U32.AND P3, PT, RZ, c[0x0][0x218], PT ;  /* 0x00008600ff00da0c */ /* 0x000fe40003f65070 */
[----:B------:R-:W-:Y:S02]  /*1730*/  @!P5 ISETP.NE.U32.AND P4, PT, RZ, c[0x0][0x218], PT ;  /* 0x00008600ff00da0c */ /* 0x000fe40003f85070 */
[----:B------:R-:W-:Y:S02]  /*1740*/  @P6 LEA.HI.SX32 R88, R68, R111, 0x1d ;  /* 0x0000006f44586211 */ /* 0x000fe400078feaff */
[----:B------:R-:W-:Y:S02]  /*1750*/  @P6 PRMT R60, R69, 0x7610, R60 ;  /* 0x00007610453c6816 */ /* 0x000fe4000000003c */
[----:B------:R-:W-:Y:S02]  /*1760*/  @P6 F2FP.BF16.PACK_AB R112, RZ, R112 ;  /* 0x00000070ff70623e */ /* 0x000fe400000010ff */
[----:B------:R-:W-:-:S02]  /*1770*/  @P6 F2FP.BF16.PACK_AB R89, RZ, R89 ;  /* 0x00000059ff59623e */ /* 0x000fc400000010ff */
[----:B0-----:R-:W-:Y:S01]  /*1780*/  @!P5 FSEL R65, R40, RZ, P2 ;  /* 0x000000ff2841d208 */ /* 0x001fe20001000000 */
[----:B------:R-:W-:Y:S05]  /*1790*/  @!P5 BRA `(.L_x_2333) ;  /* 0x000000600000d947 */ /* 0x000fea0003800000 */
[----:B------:R-:W-:Y:S01]  /*17a0*/  ISETP.NE.U32.AND P2, PT, RZ, c[0x0][0x218], PT ;  /* 0x00008600ff007a0c */ /* 0x000fe20003f45070 */
[----:B------:R-:W-:-:S03]  /*17b0*/  FFMA.FTZ R65, R77, R71, R70 ;  /* 0x000000474d417223 */ /* 0x000fc60000010046 */
[----:B------:R-:W-:Y:S01]  /*17c0*/  ISETP.NE.AND.EX P2, PT, RZ, c[0x0][0x21c], PT, P2 ;  /* 0x00008700ff007a0c */ /* 0x000fe20003f45320 */
[----:B------:R-:W-:-:S04]  /*17d0*/  FADD.FTZ R64, R116, -R65 ;  /* 0x8000004174407221 */ /* 0x000fc80000010000 */
[----:B------:R-:W-:-:S08]  /*17e0*/  FMUL.FTZ R65, R109, R64 ;  /* 0x000000406d417220 */ /* 0x000fd00000410000 */
[----:B------:R-:W-:Y:S02]  /*17f0*/  @P2 FADD.FTZ R65, R40, R65 ;  /* 0x0000004128412221 */ /* 0x000fe40000010000 */
.L_x_2333:
[----:B------:R-:W-:Y:S05]  /*1800*/  BSYNC B0 ;  /* 0x0000000000007941 */ /* 0x000fea0003800000 */
.L_x_2332:
[----:B------:R-:W-:Y:S01]  /*1810*/  @P6 FMUL.FTZ R130, R130, c[0x0][0x1ec] ;  /* 0x00007b0082826a20 */ /* 0x000fe20000410000 */
[----:B------:R-:W-:Y:S01]  /*1820*/  @!P5 ISETP.NE.AND.EX P3, PT, RZ, c[0x0][0x21c], PT, P3 ;  /* 0x00008700ff00da0c */ /* 0x000fe20003f65330 */
[----:B------:R-:W-:Y:S01]  /*1830*/  @P6 FMUL.FTZ R64, R65, c[0x0][0x1ec] ;  /* 0x00007b0041406a20 */ /* 0x000fe20000410000 */
[----:B------:R-:W-:Y:S01]  /*1840*/  BSSY B0, `(.L_x_2334) ;  /* 0x000000f000007945 */ /* 0x000fe20003800000 */
[----:B------:R-:W-:Y:S02]  /*1850*/  @!P5 ISETP.NE.U32.AND P2, PT, RZ, c[0x0][0x218], PT ;  /* 0x00008600ff00da0c */ /* 0x000fe40003f45070 */
[----:B------:R-:W-:Y:S02]  /*1860*/  @!P5 ISETP.NE.AND.EX P4, PT, RZ, c[0x0][0x21c], PT, P4 ;  /* 0x00008700ff00da0c */ /* 0x000fe40003f85340 */
[----:B------:R-:W-:Y:S02]  /*1870*/  @P6 PRMT R60, R60, 0x5410, R112 ;  /* 0x000054103c3c6816 */ /* 0x000fe40000000070 */
[----:B------:R-:W-:-:S02]  /*1880*/  @P6 PRMT R61, R89, 0x7610, R61 ;  /* 0x00007610593d6816 */ /* 0x000fc4000000003d */
        /* <DEDUP_REMOVED lines=10> */
.L_x_2335:
[----:B------:R-:W-:Y:S05]  /*1930*/  BSYNC B0 ;  /* 0x0000000000007941 */ /* 0x000fea0003800000 */
.L_x_2334:
        /* <DEDUP_REMOVED lines=10> */
.L_x_2337:
[----:B------:R-:W-:Y:S05]  /*19e0*/  BSYNC B0 ;  /* 0x0000000000007941 */ /* 0x000fea0003800000 */
.L_x_2336:
[----:B------:R-:W-:Y:S01]  /*19f0*/  @P6 FMUL.FTZ R89, R69, c[0x0][0x1ec] ;  /* 0x00007b0045596a20 */ /* 0x000fe20000410000 */
[----:B------:R-:W-:Y:S01]  /*1a00*/  @!P5 ISETP.NE.AND.EX P2, PT, RZ, c[0x0][0x21c], PT, P2 ;  /* 0x00008700ff00da0c */ /* 0x000fe20003f45320 */
[----:B------:R-:W-:Y:S01]  /*1a10*/  BSSY B0, `(.L_x_2338) ;  /* 0x000000e000007945 */ /* 0x000fe20003800000 */
[----:B------:R-:W-:Y:S01]  /*1a20*/  @P6 PRMT R61, R61, 0x5410, R130 ;  /* 0x000054103d3d6816 */ /* 0x000fe20000000082 */
[----:B------:R-:W-:Y:S01]  /*1a30*/  @P6 IMAD.MOV.U32 R129, RZ, RZ, 0x10 ;  /* 0x00000010ff816424 */ /* 0x000fe200078e00ff */
[----:B------:R-:W-:Y:S02]  /*1a40*/  @P6 PRMT R62, R64, 0x7610, R62 ;  /* 0x00007610403e6816 */ /* 0x000fe4000000003e */
        /* <DEDUP_REMOVED lines=10> */
.L_x_2339:
[----:B------:R-:W-:Y:S05]  /*1af0*/  BSYNC B0 ;  /* 0x0000000000007941 */ /* 0x000fea0003800000 */
.L_x_2338:
[----:B------:R-:W-:Y:S01]  /*1b00*/  @!P5 ISETP.NE.U32.AND P3, PT, RZ, c[0x0][0x218], PT ;  /* 0x00008600ff00da0c */ /* 0x000fe20003f65070 */
[----:B------:R-:W-:Y:S01]  /*1b10*/  @P6 FMUL.FTZ R111, R112, c[0x0][0x1ec] ;  /* 0x00007b00706f6a20 */ /* 0x000fe20000410000 */
[----:B------:R-:W-:Y:S01]  /*1b20*/  @P6 PRMT R63, R89, 0x7610, R63 ;  /* 0x00007610593f6816 */ /* 0x000fe2000000003f */
[----:B------:R-:W-:Y:S01]  /*1b30*/  BSSY B0, `(.L_x_2340) ;  /* 0x000001f000007945 */ /* 0x000fe20003800000 */
[----:B------:R-:W-:Y:S02]  /*1b40*/  @!P5 ISETP.NE.AND.EX P3, PT, RZ, c[0x0][0x21c], PT, P3 ;  /* 0x00008700ff00da0c */ /* 0x000fe40003f65330 */
[----:B------:R-:W-:Y:S02]  /*1b50*/  @P6 F2FP.BF16.PACK_AB R111, RZ, R111 ;  /* 0x0000006fff6f623e */ /* 0x000fe400000010ff */
[----:B------:R-:W-:Y:S02]  /*1b60*/  SEL R64, R65, R56, P1 ;  /* 0x0000003841407207 */ /* 0x000fe40000800000 */
[----:B------:R-:W-:-:S02]  /*1b70*/  @!P5 ISETP.NE.U32.AND P4, PT, RZ, c[0x0][0x218], PT ;  /* 0x00008600ff00da0c */ /* 0x000fc40003f85070 */
[----:B------:R-:W-:Y:S02]  /*1b80*/  @!P5 ISETP.NE.U32.AND P2, PT, RZ, c[0x0][0x218], PT ;  /* 0x00008600ff00da0c */ /* 0x000fe40003f45070 */
[----:B------:R-:W-:Y:S02]  /*1b90*/  @!P5 FSEL R89, R44, RZ, P3 ;  /* 0x000000ff2c59d208 */ /* 0x000fe40001800000 */
[----:B------:R-:W-:Y:S02]  /*1ba0*/  SEL R65, R66, R57, P1 ;  /* 0x0000003942417207 */ /* 0x000fe40000800000 */
[----:B------:R-:W-:Y:S02]  /*1bb0*/  @!P5 ISETP.NE.U32.AND P3, PT, RZ, c[0x0][0x218], PT ;  /* 0x00008600ff00da0c */ /* 0x000fe40003f65070 */
[----:B------:R-:W-:Y:S02]  /*1bc0*/  SEL R66, R69, R58, P1 ;  /* 0x0000003a45427207 */ /* 0x000fe40000800000 */
[----:B------:R-:W-:-:S02]  /*1bd0*/  SEL R67, R112, R59, P1 ;  /* 0x0000003b70437207 */ /* 0x000fc40000800000 */
[----:B------:R-:W-:Y:S01]  /*1be0*/  @P6 PRMT R62, R62, 0x5410, R68 ;  /* 0x000054103e3e6816 */ /* 0x000fe20000000044 */
[----:B------:R-:W-:Y:S01]  /*1bf0*/  @P6 IMAD.WIDE.U32 R68, R88, R129, c[0x0][0x248] ;  /* 0x0000920058446625 */ /* 0x000fe200078e0081 */
[----:B------:R-:W-:Y:S01]  /*1c00*/  @P6 PRMT R63, R63, 0x5410, R111 ;  /* 0x000054103f3f6816 */ /* 0x000fe2000000006f */
[----:B------:R0:W-:Y:S01]  /*1c10*/  @P0 STG.E.128 [R2.64+0x10], R64 ;  /* 0x0000104002000986 */ /* 0x0001e2000c101d04 */
[----:B------:R-:W-:Y:S02]  /*1c20*/  @!P5 ISETP.NE.AND.EX P4, PT, RZ, c[0x0][0x21c], PT, P4 ;  /* 0x00008700ff00da0c */ /* 0x000fe40003f85340 */
[----:B------:R-:W-:Y:S01]  /*1c30*/  @!P5 ISETP.NE.AND.EX P2, PT, RZ, c[0x0][0x21c], PT, P2 ;  /* 0x00008700ff00da0c */ /* 0x000fe20003f45320 */
[----:B------:R1:W-:Y:S01]  /*1c40*/  @P6 STG.E.128 [R68.64], R60 ;  /* 0x0000003c44006986 */ /* 0x0003e2000c101d04 */
[----:B------:R-:W-:Y:S02]  /*1c50*/  @!P5 ISETP.NE.AND.EX P3, PT, RZ, c[0x0][0x21c], PT, P3 ;  /* 0x00008700ff00da0c */ /* 0x000fe40003f65330 */
[----:B0-----:R-:W-:-:S02]  /*1c60*/  @!P5 FSEL R64, R45, RZ, P4 ;  /* 0x000000ff2d40d208 */ /* 0x001fc40002000000 */
[----:B------:R-:W-:Y:S02]  /*1c70*/  @!P5 FSEL R65, R46, RZ, P2 ;  /* 0x000000ff2e41d208 */ /* 0x000fe40001000000 */
[----:B------:R-:W-:Y:S02]  /*1c80*/  @!P5 ISETP.NE.U32.AND P4, PT, RZ, c[0x0][0x218], PT ;  /* 0x00008600ff00da0c */ /* 0x000fe40003f85070 */
[----:B------:R-:W-:Y:S02]  /*1c90*/  @!P5 ISETP.NE.U32.AND P2, PT, RZ, c[0x0][0x218], PT ;  /* 0x00008600ff00da0c */ /* 0x000fe40003f45070 */
[----:B-1----:R-:W-:Y:S01]  /*1ca0*/  @!P5 FSEL R68, R47, RZ, P3 ;  /* 0x000000ff2f44d208 */ /* 0x002fe20001800000 */
[----:B------:R-:W-:Y:S05]  /*1cb0*/  @!P5 BRA `(.L_x_2341) ;  /* 0x000000600000d947 */ /* 0x000fea0003800000 */
[----:B------:R-:W-:Y:S01]  /*1cc0*/  ISETP.NE.U32.AND P3, PT, RZ, c[0x0][0x218], PT ;  /* 0x00008600ff007a0c */ /* 0x000fe20003f65070 */
[----:B------:R-:W-:-:S03]  /*1cd0*/  FFMA.FTZ R3, R81, R71, R70 ;  /* 0x0000004751037223 */ /* 0x000fc60000010046 */
[----:B------:R-:W-:Y:S01]  /*1ce0*/  ISETP.NE.AND.EX P3, PT, RZ, c[0x0][0x21c], PT, P3 ;  /* 0x00008700ff007a0c */ /* 0x000fe20003f65330 */
[----:B------:R-:W-:-:S04]  /*1cf0*/  FADD.FTZ R2, R120, -R3 ;  /* 0x8000000378027221 */ /* 0x000fc80000010000 */
[----:B------:R-:W-:-:S08]  /*1d00*/  FMUL.FTZ R89, R109, R2 ;  /* 0x000000026d597220 */ /* 0x000fd00000410000 */
[----:B------:R-:W-:Y:S02]  /*1d10*/  @P3 FADD.FTZ R89, R44, R89 ;  /* 0x000000592c593221 */ /* 0x000fe40000010000 */
.L_x_2341:
[----:B------:R-:W-:Y:S05]  /*1d20*/  BSYNC B0 ;  /* 0x0000000000007941 */ /* 0x000fea0003800000 */
.L_x_2340:
        /* <DEDUP_REMOVED lines=8> */
.L_x_2343:
[----:B------:R-:W-:Y:S05]  /*1db0*/  BSYNC B0 ;  /* 0x0000000000007941 */ /* 0x000fea0003800000 */
.L_x_2342:
        /* <DEDUP_REMOVED lines=8> */
.L_x_2345:
[----:B------:R-:W-:Y:S05]  /*1e40*/  BSYNC B0 ;  /* 0x0000000000007941 */ /* 0x000fea0003800000 */
.L_x_2344:
        /* <DEDUP_REMOVED lines=8> */
.L_x_2347:
[----:B------:R-:W-:Y:S05]  /*1ed0*/  BSYNC B0 ;  /* 0x0000000000007941 */ /* 0x000fea0003800000 */
.L_x_2346:
[----:B------:R-:W-:Y:S01]  /*1ee0*/  @P6 FMUL.FTZ R2, R89, c[0x0][0x1ec] ;  /* 0x00007b0059026a20 */ /* 0x000fe20000410000 */
[----:B------:R-:W-:Y:S01]  /*1ef0*/  @!P5 ISETP.NE.U32.AND P3, PT, RZ, c[0x0][0x218], PT ;  /* 0x00008600ff00da0c */ /* 0x000fe20003f65070 */
[----:B------:R-:W-:Y:S01]  /*1f00*/  @P6 FMUL.FTZ R3, R64, c[0x0][0x1ec] ;  /* 0x00007b0040036a20 */ /* 0x000fe20000410000 */
[----:B------:R-:W-:Y:S01]  /*1f10*/  @!P5 ISETP.NE.AND.EX P4, PT, RZ, c[0x0][0x21c], PT, P4 ;  /* 0x00008700ff00da0c */ /* 0x000fe20003f85340 */
[----:B------:R-:W-:Y:S01]  /*1f20*/  BSSY B0, `(.L_x_2348) ;  /* 0x000000f000007945 */ /* 0x000fe20003800000 */
[----:B------:R-:W-:Y:S01]  /*1f30*/  @!P5 ISETP.NE.AND.EX P2, PT, RZ, c[0x0][0x21c], PT, P2 ;  /* 0x00008700ff00da0c */ /* 0x000fe20003f45320 */
[----:B------:R-:W-:Y:S01]  /*1f40*/  @P6 FMUL.FTZ R66, R65, c[0x0][0x1ec] ;  /* 0x00007b0041426a20 */ /* 0x000fe20000410000 */
[----:B------:R-:W-:Y:S01]  /*1f50*/  @!P5 ISETP.NE.AND.EX P3, PT, RZ, c[0x0][0x21c], PT, P3 ;  /* 0x00008700ff00da0c */ /* 0x000fe20003f65330 */
[----:B------:R-:W-:Y:S01]  /*1f60*/  @P6 FMUL.FTZ R67, R68, c[0x0][0x1ec] ;  /* 0x00007b0044436a20 */ /* 0x000fe20000410000 */
[----:B------:R-:W-:Y:S02]  /*1f70*/  @P6 F2FP.BF16.PACK_AB R2, RZ, R2 ;  /* 0x00000002ff02623e */ /* 0x000fe400000010ff */
[----:B------:R-:W-:-:S02]  /*1f80*/  @P6 F2FP.BF16.PACK_AB R3, RZ, R3 ;  /* 0x00000003ff03623e */ /* 0x000fc400000010ff */
        /* <DEDUP_REMOVED lines=8> */
.L_x_2349:
[----:B------:R-:W-:Y:S05]  /*2010*/  BSYNC B0 ;  /* 0x0000000000007941 */ /* 0x000fea0003800000 */
.L_x_2348:
        /* <DEDUP_REMOVED lines=10> */
.L_x_2351:
[----:B------:R-:W-:Y:S05]  /*20c0*/  BSYNC B0 ;  /* 0x0000000000007941 */ /* 0x000fea0003800000 */
.L_x_2350:
        /* <DEDUP_REMOVED lines=10> */
.L_x_2353:
[----:B------:R-:W-:Y:S05]  /*2170*/  BSYNC B0 ;  /* 0x0000000000007941 */ /* 0x000fea0003800000 */
.L_x_2352:
[----:B------:R-:W-:Y:S01]  /*2180*/  @P6 FMUL.FTZ R130, R131, c[0x0][0x1ec] ;  /* 0x00007b0083826a20 */ /* 0x000fe20000410000 */
[----:B------:R-:W-:Y:S01]  /*2190*/  @P6 F2FP.BF16.PACK_AB R66, RZ, R66 ;  /* 0x00000042ff42623e */ /* 0x000fe200000010ff */
[----:B------:R-:W-:Y:S01]  /*21a0*/  BSSY B0, `(.L_x_2354) ;  /* 0x000001d000007945 */ /* 0x000fe20003800000 */
[----:B------:R-:W-:Y:S02]  /*21b0*/  @P6 F2FP.BF16.PACK_AB R111, RZ, R111 ;  /* 0x0000006fff6f623e */ /* 0x000fe400000010ff */
[----:B------:R-:W-:Y:S02]  /*21c0*/  @!P5 ISETP.NE.U32.AND P2, PT, RZ, c[0x0][0x218], PT ;  /* 0x00008600ff00da0c */ /* 0x000fe40003f45070 */
[----:B------:R-:W-:Y:S02]  /*21d0*/  @P6 F2FP.BF16.PACK_AB R67, RZ, R67 ;  /* 0x00000043ff43623e */ /* 0x000fe400000010ff */
[----:B------:R-:W-:Y:S02]  /*21e0*/  @P6 F2FP.BF16.PACK_AB R129, RZ, R129 ;  /* 0x00000081ff81623e */ /* 0x000fe400000010ff */
[----:B------:R-:W-:-:S02]  /*21f0*/  @P6 F2FP.BF16.PACK_AB R130, RZ, R130 ;  /* 0x00000082ff82623e */ /* 0x000fc400000010ff */
[----:B------:R-:W-:Y:S02]  /*2200*/  @P6 PRMT R60, R2, 0x7610, R60 ;  /* 0x00007610023c6816 */ /* 0x000fe4000000003c */
[----:B------:R-:W-:Y:S02]  /*2210*/  @P6 PRMT R61, R66, 0x7610, R61 ;  /* 0x00007610423d6816 */ /* 0x000fe4000000003d */
[----:B------:R-:W-:Y:S02]  /*2220*/  @!P5 ISETP.NE.AND.EX P2, PT, RZ, c[0x0][0x21c], PT, P2 ;  /* 0x00008700ff00da0c */ /* 0x000fe40003f45320 */
[----:B------:R-:W-:Y:S02]  /*2230*/  @P6 PRMT R62, R111, 0x7610, R62 ;  /* 0x000076106f3e6816 */ /* 0x000fe4000000003e */
[----:B------:R-:W-:Y:S02]  /*2240*/  SEL R52, R89, R52, P1 ;  /* 0x0000003459347207 */ /* 0x000fe40000800000 */
[----:B------:R-:W-:-:S02]  /*2250*/  SEL R53, R64, R53, P1 ;  /* 0x0000003540357207 */ /* 0x000fc40000800000 */
[----:B------:R-:W-:Y:S02]  /*2260*/  SEL R54, R65, R54, P1 ;  /* 0x0000003641367207 */ /* 0x000fe40000800000 */
[----:B------:R-:W-:Y:S02]  /*2270*/  @P6 PRMT R60, R60, 0x5410, R3 ;  /* 0x000054103c3c6816 */ /* 0x000fe40000000003 */
[----:B------:R-:W-:Y:S02]  /*2280*/  SEL R55, R68, R55, P1 ;  /* 0x0000003744377207 */ /* 0x000fe40000800000 */
[----:B------:R-:W-:Y:S02]  /*2290*/  SEL R56, R69, R56, P1 ;  /* 0x0000003845387207 */ /* 0x000fe40000800000 */
[----:B------:R-:W-:Y:S02]  /*22a0*/  @P6 PRMT R61, R61, 0x5410, R67 ;  /* 0x000054103d3d6816 */ /* 0x000fe40000000043 */
[----:B------:R-:W-:-:S02]  /*22b0*/  SEL R57, R112, R57, P1 ;  /* 0x0000003970397207 */ /* 0x000fc40000800000 */
[----:B------:R-:W-:Y:S02]  /*22c0*/  SEL R58, R131, R58, P1 ;  /* 0x0000003a833a7207 */ /* 0x000fe40000800000 */
[----:B------:R-:W-:Y:S02]  /*22d0*/  @!P5 FSEL R2, R51, RZ, P2 ;  /* 0x000000ff3302d208 */ /* 0x000fe40001000000 */
[----:B------:R-:W-:Y:S02]  /*22e0*/  @P6 PRMT R62, R62, 0x5410, R129 ;  /* 0x000054103e3e6816 */ /* 0x000fe40000000081 */
[----:B------:R-:W-:Y:S01]  /*22f0*/  @P6 PRMT R63, R130, 0x7610, R63 ;  /* 0x00007610823f6816 */ /* 0x000fe2000000003f */
[----:B------:R-:W-:Y:S05]  /*2300*/  @!P5 BRA `(.L_x_2355) ;  /* 0x000000600000d947 */ /* 0x000fea0003800000 */
[----:B------:R-:W-:Y:S01]  /*2310*/  ISETP.NE.U32.AND P2, PT, RZ, c[0x0][0x218], PT ;  /* 0x00008600ff007a0c */ /* 0x000fe20003f45070 */
[----:B------:R-:W-:-:S03]  /*2320*/  FFMA.FTZ R70, R128, R71, R70 ;  /* 0x0000004780467223 */ /* 0x000fc60000010046 */
[----:B------:R-:W-:Y:S01]  /*2330*/  ISETP.NE.AND.EX P2, PT, RZ, c[0x0][0x21c], PT, P2 ;  /* 0x00008700ff007a0c */ /* 0x000fe20003f45320 */
[----:B------:R-:W-:-:S04]  /*2340*/  FADD.FTZ R70, R127, -R70 ;  /* 0x800000467f467221 */ /* 0x000fc80000010000 */
[----:B------:R-:W-:-:S08]  /*2350*/  FMUL.FTZ R2, R109, R70 ;  /* 0x000000466d027220 */ /* 0x000fd00000410000 */
[----:B------:R-:W-:Y:S02]  /*2360*/  @P2 FADD.FTZ R2, R51, R2 ;  /* 0x0000000233022221 */ /* 0x000fe40000010000 */
.L_x_2355:
[----:B------:R-:W-:Y:S05]  /*2370*/  BSYNC B0 ;  /* 0x0000000000007941 */ /* 0x000fea0003800000 */
.L_x_2354:
[----:B------:R-:W-:Y:S01]  /*2380*/  @P6 FMUL.FTZ R3, R2, c[0x0][0x1ec] ;  /* 0x00007b0002036a20 */ /* 0x000fe20000410000 */
[----:B------:R-:W-:Y:S02]  /*2390*/  @P0 MOV R111, 0x20 ;  /* 0x00000020006f0802 */ /* 0x000fe40000000f00 */
[----:B------:R-:W-:Y:S02]  /*23a0*/  @P6 IADD3 R88, R88, 0x80, RZ ;  /* 0x0000008058586810 */ /* 0x000fe40007ffe0ff */
[----:B------:R-:W-:Y:S01]  /*23b0*/  @P6 MOV R65, 0x10 ;  /* 0x0000001000416802 */ /* 0x000fe20000000f00 */
[----:B------:R-:W-:Y:S01]  /*23c0*/  @P0 IMAD.WIDE.U32 R110, R110, R111, c[0x0][0x258] ;  /* 0x000096006e6e0625 */ /* 0x000fe200078e006f */
[----:B------:R-:W-:Y:S02]  /*23d0*/  @P6 F2FP.BF16.PACK_AB R64, RZ, R3 ;  /* 0x00000003ff40623e */ /* 0x000fe400000010ff */
[----:B------:R-:W-:Y:S01]  /*23e0*/  SEL R59, R2, R59, P1 ;  /* 0x0000003b023b7207 */ /* 0x000fe20000800000 */
[----:B------:R-:W-:Y:S01]  /*23f0*/  @P6 IMAD.WIDE.U32 R2, R88, R65, c[0x0][0x248] ;  /* 0x0000920058026625 */ /* 0x000fe200078e0041 */
[----:B------:R-:W-:Y:S01]  /*2400*/  @P6 PRMT R63, R63, 0x5410, R64 ;  /* 0x000054103f3f6816 */ /* 0x000fe20000000040 */
[----:B------:R0:W-:Y:S01]  /*2410*/  @P0 STG.E.128 [R110.64], R52 ;  /* 0x000000346e000986 */ /* 0x0001e2000c101d04 */
[----:B------:R-:W-:-:S02]  /*2420*/  IADD3 R107, R107, c[0x0][0x160], RZ ;  /* 0x000058006b6b7a10 */ /* 0x000fc40007ffe0ff */
[----:B------:R-:W-:Y:S01]  /*2430*/  LOP3.LUT P1, RZ, R97, 0xff, RZ, 0xc0, !PT ;  /* 0x000000ff61ff7812 */ /* 0x000fe2000782c0ff */
[----:B------:R0:W-:Y:S01]  /*2440*/  @P0 STG.E.128 [R110.64+0x10], R56 ;  /* 0x000010386e000986 */ /* 0x0001e2000c101d04 */
[----:B------:R-:W-:Y:S02]  /*2450*/  ISETP.GE.AND P0, PT, R107, c[0x0][0x164], PT ;  /* 0x000059006b007a0c */ /* 0x000fe40003f06270 */
[----:B------:R-:W-:Y:S01]  /*2460*/  SEL R97, RZ, 0x1, P1 ;  /* 0x00000001ff617807 */ /* 0x000fe20000800000 */
[----:B------:R0:W-:Y:S10]  /*2470*/  @P6 STG.E.128 [R2.64], R60 ;  /* 0x0000003c02006986 */ /* 0x0001f4000c101d04 */
[----:B0-----:R-:W-:Y:S01]  /*2480*/  @P0 CALL.REL.NOINC `(.L_x_2318) ;  /* 0x0000001000000944 */ /* 0x001fe20003c00000 */
[----:B------:R-:W-:Y:S05]  /*2490*/  BRA `(.L_x_2356) ;  /* 0xffffdf6000007947 */ /* 0x000fea000383ffff */
.L_x_2318:
        /* <DEDUP_REMOVED lines=17> */
.L_x_2322:
[----:B------:R-:W-:Y:S01]  /*25b0*/  HFMA2.MMA R89, -RZ, RZ, 0, 9.5367431640625e-07 ;  /* 0x00000010ff597435 */ /* 0x000fe200000001ff */
[----:B------:R-:W-:Y:S01]  /*25c0*/  MOV R66, R64 ;  /* 0x0000004000427202 */ /* 0x000fe20000000f00 */
[----:B------:R-:W-:Y:S01]  /*25d0*/  IMAD.MOV.U32 R70, RZ, RZ, 0x1f ;  /* 0x0000001fff467424 */ /* 0x000fe200078e00ff */
[----:B------:R-:W-:-:S02]  /*25e0*/  MOV R129, 0xffffffff ;  /* 0xffffffff00817802 */ /* 0x000fc40000000f00 */
[----:B------:R-:W-:Y:S02]  /*25f0*/  MOV R2, 0x2610 ;  /* 0x0000261000027802 */ /* 0x000fe40000000f00 */
[----:B-----5:R-:W-:Y:S05]  /*2600*/  CALL.REL.NOINC `($__internal_63_$__cuda_sm70_shflsync_down_p) ;  /* 0x0000045000007944 */ /* 0x020fea0003c00000 */
[----:B-1----:R-:W-:Y:S01]  /*2610*/  MOV R69, R70 ;  /* 0x0000004600457202 */ /* 0x002fe20000000f00 */
[----:B0-----:R-:W-:Y:S05]  /*2620*/  BRA `(.L_x_2357) ;  /* 0xffffe9f000007947 */ /* 0x001fea000383ffff */
.L_x_2323:
[----:B------:R-:W-:Y:S01]  /*2630*/  HFMA2.MMA R89, -RZ, RZ, 0, 9.5367431640625e-07 ;  /* 0x00000010ff597435 */ /* 0x000fe200000001ff */
[----:B------:R-:W-:Y:S01]  /*2640*/  IMAD.MOV.U32 R66, RZ, RZ, R67 ;  /* 0x000000ffff427224 */ /* 0x000fe200078e0043 */
[----:B------:R-:W-:Y:S01]  /*2650*/  MOV R70, 0x1f ;  /* 0x0000001f00467802 */ /* 0x000fe20000000f00 */
[----:B------:R-:W-:Y:S01]  /*2660*/  IMAD.MOV.U32 R129, RZ, RZ, -0x1 ;  /* 0xffffffffff817424 */ /* 0x000fe200078e00ff */
[----:B------:R-:W-:Y:S02]  /*2670*/  MOV R2, 0x2690 ;  /* 0x0000269000027802 */ /* 0x000fe40000000f00 */
[----:B01---5:R-:W-:Y:S05]  /*2680*/  CALL.REL.NOINC `($__internal_63_$__cuda_sm70_shflsync_down_p) ;  /* 0x000003d000007944 */ /* 0x023fea0003c00000 */
[----:B------:R-:W-:Y:S01]  /*2690*/  FADD.FTZ R69, R69, R64 ;  /* 0x0000004045457221 */ /* 0x000fe20000010000 */
[----:B0-----:R-:W-:Y:S01]  /*26a0*/  HFMA2.MMA R89, -RZ, RZ, 0, 4.76837158203125e-07 ;  /* 0x00000008ff597435 */ /* 0x001fe200000001ff */
[----:B-1----:R-:W-:Y:S01]  /*26b0*/  FADD.FTZ R67, R67, R70 ;  /* 0x0000004643437221 */ /* 0x002fe20000010000 */
[----:B------:R-:W-:Y:S01]  /*26c0*/  MOV R70, 0x1f ;  /* 0x0000001f00467802 */ /* 0x000fe20000000f00 */
[----:B------:R-:W-:Y:S01]  /*26d0*/  IMAD.MOV.U32 R129, RZ, RZ, -0x1 ;  /* 0xffffffffff817424 */ /* 0x000fe200078e00ff */
[----:B------:R-:W-:-:S02]  /*26e0*/  MOV R66, R69 ;  /* 0x0000004500427202 */ /* 0x000fc40000000f00 */
[----:B------:R-:W-:Y:S02]  /*26f0*/  MOV R2, 0x2710 ;  /* 0x0000271000027802 */ /* 0x000fe40000000f00 */
[----:B------:R-:W-:Y:S05]  /*2700*/  CALL.REL.NOINC `($__internal_63_$__cuda_sm70_shflsync_down_p) ;  /* 0x0000035000007944 */ /* 0x000fea0003c00000 */
[----:B0-----:R-:W-:Y:S01]  /*2710*/  HFMA2.MMA R89, -RZ, RZ, 0, 4.76837158203125e-07 ;  /* 0x00000008ff597435 */ /* 0x001fe200000001ff */
[----:B-1----:R-:W-:Y:S01]  /*2720*/  MOV R64, R70 ;  /* 0x0000004600407202 */ /* 0x002fe20000000f00 */
[----:B------:R-:W-:Y:S01]  /*2730*/  IMAD.MOV.U32 R66, RZ, RZ, R67 ;  /* 0x000000ffff427224 */ /* 0x000fe200078e0043 */
[----:B------:R-:W-:Y:S01]  /*2740*/  MOV R70, 0x1f ;  /* 0x0000001f00467802 */ /* 0x000fe20000000f00 */
[----:B------:R-:W-:Y:S01]  /*2750*/  IMAD.MOV.U32 R129, RZ, RZ, -0x1 ;  /* 0xffffffffff817424 */ /* 0x000fe200078e00ff */
[----:B------:R-:W-:Y:S02]  /*2760*/  MOV R2, 0x2780 ;  /* 0x0000278000027802 */ /* 0x000fe40000000f00 */
[----:B------:R-:W-:Y:S05]  /*2770*/  CALL.REL.NOINC `($__internal_63_$__cuda_sm70_shflsync_down_p) ;  /* 0x000002e000007944 */ /* 0x000fea0003c00000 */
[----:B------:R-:W-:Y:S01]  /*2780*/  FADD.FTZ R69, R64, R69 ;  /* 0x0000004540457221 */ /* 0x000fe20000010000 */
[----:B0-----:R-:W-:Y:S01]  /*2790*/  HFMA2.MMA R89, -RZ, RZ, 0, 2.384185791015625e-07 ;  /* 0x00000004ff597435 */ /* 0x001fe200000001ff */
[----:B-1----:R-:W-:Y:S01]  /*27a0*/  FADD.FTZ R67, R67, R70 ;  /* 0x0000004643437221 */ /* 0x002fe20000010000 */
[----:B------:R-:W-:Y:S01]  /*27b0*/  MOV R70, 0x1f ;  /* 0x0000001f00467802 */ /* 0x000fe20000000f00 */
[----:B------:R-:W-:Y:S01]  /*27c0*/  IMAD.MOV.U32 R129, RZ, RZ, -0x1 ;  /* 0xffffffffff817424 */ /* 0x000fe200078e00ff */
[----:B------:R-:W-:-:S02]  /*27d0*/  MOV R66, R69 ;  /* 0x0000004500427202 */ /* 0x000fc40000000f00 */
[----:B------:R-:W-:Y:S02]  /*27e0*/  MOV R2, 0x2800 ;  /* 0x0000280000027802 */ /* 0x000fe40000000f00 */
[----:B------:R-:W-:Y:S05]  /*27f0*/  CALL.REL.NOINC `($__internal_63_$__cuda_sm70_shflsync_down_p) ;  /* 0x0000026000007944 */ /* 0x000fea0003c00000 */
[----:B0-----:R-:W-:Y:S01]  /*2800*/  HFMA2.MMA R89, -RZ, RZ, 0, 2.384185791015625e-07 ;  /* 0x00000004ff597435 */ /* 0x001fe200000001ff */
[----:B-1----:R-:W-:Y:S01]  /*2810*/  MOV R64, R70 ;  /* 0x0000004600407202 */ /* 0x002fe20000000f00 */
[----:B------:R-:W-:Y:S01]  /*2820*/  IMAD.MOV.U32 R66, RZ, RZ, R67 ;  /* 0x000000ffff427224 */ /* 0x000fe200078e0043 */
[----:B------:R-:W-:Y:S01]  /*2830*/  MOV R70, 0x1f ;  /* 0x0000001f00467802 */ /* 0x000fe20000000f00 */
[----:B------:R-:W-:Y:S01]  /*2840*/  IMAD.MOV.U32 R129, RZ, RZ, -0x1 ;  /* 0xffffffffff817424 */ /* 0x000fe200078e00ff */
[----:B------:R-:W-:Y:S02]  /*2850*/  MOV R2, 0x2870 ;  /* 0x0000287000027802 */ /* 0x000fe40000000f00 */
[----:B------:R-:W-:Y:S05]  /*2860*/  CALL.REL.NOINC `($__internal_63_$__cuda_sm70_shflsync_down_p) ;  /* 0x000001f000007944 */ /* 0x000fea0003c00000 */
[----:B------:R-:W-:Y:S01]  /*2870*/  FADD.FTZ R69, R64, R69 ;  /* 0x0000004540457221 */ /* 0x000fe20000010000 */
[----:B0-----:R-:W-:Y:S01]  /*2880*/  HFMA2.MMA R89, -RZ, RZ, 0, 1.1920928955078125e-07 ;  /* 0x00000002ff597435 */ /* 0x001fe200000001ff */
[----:B-1----:R-:W-:Y:S01]  /*2890*/  FADD.FTZ R71, R67, R70 ;  /* 0x0000004643477221 */ /* 0x002fe20000010000 */
[----:B------:R-:W-:Y:S01]  /*28a0*/  MOV R70, 0x1f ;  /* 0x0000001f00467802 */ /* 0x000fe20000000f00 */
[----:B------:R-:W-:Y:S01]  /*28b0*/  IMAD.MOV.U32 R129, RZ, RZ, -0x1 ;  /* 0xffffffffff817424 */ /* 0x000fe200078e00ff */
[----:B------:R-:W-:-:S02]  /*28c0*/  MOV R66, R69 ;  /* 0x0000004500427202 */ /* 0x000fc40000000f00 */
[----:B------:R-:W-:Y:S02]  /*28d0*/  MOV R2, 0x28f0 ;  /* 0x000028f000027802 */ /* 0x000fe40000000f00 */
[----:B------:R-:W-:Y:S05]  /*28e0*/  CALL.REL.NOINC `($__internal_63_$__cuda_sm70_shflsync_down_p) ;  /* 0x0000017000007944 */ /* 0x000fea0003c00000 */
[----:B0-----:R-:W-:Y:S01]  /*28f0*/  HFMA2.MMA R89, -RZ, RZ, 0, 1.1920928955078125e-07 ;  /* 0x00000002ff597435 */ /* 0x001fe200000001ff */
[----:B-1----:R-:W-:Y:S01]  /*2900*/  MOV R64, R70 ;  /* 0x0000004600407202 */ /* 0x002fe20000000f00 */
[----:B------:R-:W-:Y:S01]  /*2910*/  IMAD.MOV.U32 R66, RZ, RZ, R71 ;  /* 0x000000ffff427224 */ /* 0x000fe200078e0047 */
[----:B------:R-:W-:Y:S01]  /*2920*/  MOV R70, 0x1f ;  /* 0x0000001f00467802 */ /* 0x000fe20000000f00 */
[----:B------:R-:W-:Y:S01]  /*2930*/  IMAD.MOV.U32 R129, RZ, RZ, -0x1 ;  /* 0xffffffffff817424 */ /* 0x000fe200078e00ff */
[----:B------:R-:W-:Y:S02]  /*2940*/  MOV R2, 0x2960 ;  /* 0x0000296000027802 */ /* 0x000fe40000000f00 */
[----:B------:R-:W-:Y:S05]  /*2950*/  CALL.REL.NOINC `($__internal_63_$__cuda_sm70_shflsync_down_p) ;  /* 0x0000010000007944 */ /* 0x000fea0003c00000 */
[----:B------:R-:W-:Y:S01]  /*2960*/  FADD.FTZ R67, R64, R69 ;  /* 0x0000004540437221 */ /* 0x000fe20000010000 */
[----:B0-----:R-:W-:Y:S01]  /*2970*/  HFMA2.MMA R89, -RZ, RZ, 0, 5.9604644775390625e-08 ;  /* 0x00000001ff597435 */ /* 0x001fe200000001ff */
[----:B-1----:R-:W-:Y:S01]  /*2980*/  FADD.FTZ R71, R71, R70 ;  /* 0x0000004647477221 */ /* 0x002fe20000010000 */
[----:B------:R-:W-:Y:S01]  /*2990*/  MOV R70, 0x1f ;  /* 0x0000001f00467802 */ /* 0x000fe20000000f00 */
[----:B------:R-:W-:Y:S01]  /*29a0*/  IMAD.MOV.U32 R129, RZ, RZ, -0x1 ;  /* 0xffffffffff817424 */ /* 0x000fe200078e00ff */
[----:B------:R-:W-:-:S02]  /*29b0*/  MOV R66, R67 ;  /* 0x0000004300427202 */ /* 0x000fc40000000f00 */
[----:B------:R-:W-:Y:S02]  /*29c0*/  MOV R2, 0x29e0 ;  /* 0x000029e000027802 */ /* 0x000fe40000000f00 */
[----:B------:R-:W-:Y:S05]  /*29d0*/  CALL.REL.NOINC `($__internal_63_$__cuda_sm70_shflsync_down_p) ;  /* 0x0000008000007944 */ /* 0x000fea0003c00000 */
[----:B-1----:R-:W-:Y:S01]  /*29e0*/  MOV R68, R70 ;  /* 0x0000004600447202 */ /* 0x002fe20000000f00 */
[----:B------:R-:W-:Y:S01]  /*29f0*/  HFMA2.MMA R70, -RZ, RZ, 0, 1.847743988037109375e-06 ;  /* 0x0000001fff467435 */ /* 0x000fe200000001ff */
[----:B0-----:R-:W-:Y:S01]  /*2a00*/  MOV R66, R71 ;  /* 0x0000004700427202 */ /* 0x001fe20000000f00 */
[----:B------:R-:W-:Y:S01]  /*2a10*/  IMAD.MOV.U32 R89, RZ, RZ, 0x1 ;  /* 0x00000001ff597424 */ /* 0x000fe200078e00ff */
[----:B------:R-:W-:Y:S02]  /*2a20*/  MOV R129, 0xffffffff ;  /* 0xffffffff00817802 */ /* 0x000fe40000000f00 */
[----:B------:R-:W-:Y:S02]  /*2a30*/  MOV R2, 0x2a50 ;  /* 0x00002a5000027802 */ /* 0x000fe40000000f00 */
[----:B------:R-:W-:Y:S05]  /*2a40*/  CALL.REL.NOINC `($__internal_63_$__cuda_sm70_shflsync_down_p) ;  /* 0x0000001000007944 */ /* 0x000fea0003c00000 */
[----:B01----:R-:W-:Y:S05]  /*2a50*/  BRA `(.L_x_2358) ;  /* 0xffffe6e000007947 */ /* 0x003fea000383ffff */
        .weak           $__internal_63_$__cuda_sm70_shflsync_down_p
        .type           $__internal_63_$__cuda_sm70_shflsync_down_p,@function
        .size           $__internal_63_$__cuda_sm70_shflsync_down_p,(.L_x_6865 - $__internal_63_$__cuda_sm70_shflsync_down_p)
$__internal_63_$__cuda_sm70_shflsync_down_p:
[----:B------:R-:W-:Y:S01]  /*2a60*/  HFMA2.MMA R3, -RZ, RZ, 0, 0 ;  /* 0x00000000ff037435 */ /* 0x000fe200000001ff */
[----:B------:R-:W-:Y:S04]  /*2a70*/  WARPSYNC R129 ;  /* 0x0000008100007348 */ /* 0x000fe80003800000 */
[----:B------:R0:W1:Y:S01]  /*2a80*/  SHFL.DOWN PT, R70, R66, R89, R70 ;  /* 0x0800005942467389 */ /* 0x00006200000e0046 */
[----:B------:R-:W-:Y:S05]  /*2a90*/  RET.REL.NODEC R2 `(_ZN10layer_norm13ln_bwd_kernelINS_13Kernel_traitsI13__nv_bfloat16S2_fS2_fjLj2048ELj1ELj1ELj4ELj16ENS_18Kernel_traits_baseILj2048ES2_S2_fS2_fjLj128EEEEELb0ELb0ELb1ELb1EEEvNS_9BwdParamsE) ;  /* 0xffffd56002007950 */ /* 0x000fea0003c3ffff */
.L_x_2359:
        /* <DEDUP_REMOVED lines=14> */
.L_x_6865:


//--------------------- .text._ZN10layer_norm13ln_bwd_kernelINS_13Kernel_traitsI13__nv_bfloat16S2_fS2_fjLj2048ELj1ELj1ELj4ELj16ENS_18Kernel_traits_baseILj2048ES2_S2_fS2_fjLj128EEEEELb0ELb1ELb0ELb0EEEvNS_9BwdParamsE --------------------------
	.section	.text._ZN10layer_norm13ln_bwd_kernelINS_13Kernel_traitsI13__nv_bfloat16S2_fS2_fjLj2048ELj1ELj1ELj4ELj16ENS_18Kernel_traits_baseILj2048ES2_S2_fS2_fjLj128EEEEELb0ELb1ELb0ELb0EEEvNS_9BwdParamsE,"ax",@progbits
	.sectioninfo	@"SHI_REGISTERS=167"
	.align	128
        .global         _ZN10layer_norm13ln_bwd_kernelINS_13Kernel_traitsI13__nv_bfloat16S2_fS2_fjLj2048ELj1ELj1ELj4ELj16ENS_18Kernel_traits_baseILj2048ES2_S2_fS2_fjLj128EEEEELb0ELb1ELb0ELb0EEEvNS_9BwdParamsE
        .type           _ZN10layer_norm13ln_bwd_kernelINS_13Kernel_traitsI13__nv_bfloat16S2_fS2_fjLj2048ELj1ELj1ELj4ELj16ENS_18Kernel_traits_baseILj2048ES2_S2_fS2_fjLj128EEEEELb0ELb1ELb0ELb0EEEvNS_9BwdParamsE,@function
        .size           _ZN10layer_norm13ln_bwd_kernelINS_13Kernel_traitsI13__nv_bfloat16S2_fS2_fjLj2048ELj1ELj1ELj4ELj16ENS_18Kernel_traits_baseILj2048ES2_S2_fS2_fjLj128EEEEELb0ELb1ELb0ELb0EEEvNS_9BwdParamsE,(.L_x_6866 - _ZN10layer_norm13ln_bwd_kernelINS_13Kernel_traitsI13__nv_bfloat16S2_fS2_fjLj2048ELj1ELj1ELj4ELj16ENS_18Kernel_traits_baseILj2048ES2_S2_fS2_fjLj128EEEEELb0ELb1ELb0ELb0EEEvNS_9BwdParamsE)
        .other          _ZN10layer_norm13ln_bwd_kernelINS_13Kernel_traitsI13__nv_bfloat16S2_fS2_fjLj2048ELj1ELj1ELj4ELj16ENS_18Kernel_traits_baseILj2048ES2_S2_fS2_fjLj128EEEEELb0ELb1ELb0ELb0EEEvNS_9BwdParamsE,@"STO_CUDA_ENTRY STV_DEFAULT"
_ZN10layer_norm13ln_bwd_kernelINS_13Kernel_traitsI13__nv_bfloat16S2_fS2_fjLj2048ELj1ELj1ELj4ELj16ENS_18Kernel_traits_baseILj2048ES2_S2_fS2_fjLj128EEEEELb0ELb1ELb0ELb0EEEvNS_9BwdParamsE:
.text._ZN10layer_norm13ln_bwd_kernelINS_13Kernel_traitsI13__nv_bfloat16S2_fS2_fjLj2048ELj1ELj1ELj4ELj16ENS_18Kernel_traits_baseILj2048ES2_S2_fS2_fjLj128EEEEELb0ELb1ELb0ELb0EEEvNS_9BwdParamsE:
        /* <DEDUP_REMOVED lines=85> */
.L_x_2371:
[----:B------:R-:W-:Y:S02]  /*0550*/  ISETP.NE.U32.AND P0, PT, RZ, c[0x0][0x1c0], PT ;  /* 0x00007000ff007a0c */ /* 0x000fe40003f05070 */
[----:B------:R-:W-:Y:S02]  /*0560*/  SHF.R.S32.HI R94, RZ, 0x1f, R111 ;  /* 0x0000001fff5e7819 */ /* 0x000fe4000001146f */
[----:B------:R-:W-:Y:S02]  /*0570*/  ISETP.NE.AND.EX P0, PT, RZ, c[0x0][0x1c4], PT, P0 ;  /* 0x00007100ff007a0c */ /* 0x000fe40003f05300 */
[----:B------:R-:W-:-:S11]  /*0580*/  MOV R96, 0x4 ;  /* 0x0000000400607802 */ /* 0x000fd60000000f00 */
[----:B------:R-:W-:-:S04]  /*0590*/  @P0 LEA R92, P1, R111, c[0x0][0x1c0], 0x1 ;  /* 0x000070006f5c0a11 */ /* 0x000fc800078208ff */
[C---:B------:R-:W-:Y:S01]  /*05a0*/  @P0 LEA.HI.X R93, R111.reuse, c[0x0][0x1c4], R94, 0x1, P1 ;  /* 0x000071006f5d0a11 */ /* 0x040fe200008f0c5e */
[----:B------:R-:W-:-:S04]  /*05b0*/  IMAD.WIDE R94, R111, R96, c[0x0][0x1a0] ;  /* 0x000068006f5e7625 */ /* 0x000fc800078e0260 */
[C---:B------:R-:W-:Y:S01]  /*05c0*/  IMAD.WIDE R96, R111.reuse, R96, c[0x0][0x1a8] ;  /* 0x00006a006f607625 */ /* 0x040fe200078e0260 */
[----:B------:R-:W2:Y:S04]  /*05d0*/  @P0 LDG.E.U16 R92, [R92.64] ;  /* 0x000000045c5c0981 */ /* 0x000ea8000c1e1500 */
[----:B------:R-:W3:Y:S04]  /*05e0*/  LDG.E R94, [R94.64] ;  /* 0x000000045e5e7981 */ /* 0x000ee8000c1e1900 */
[----:B------:R0:W5:Y:S01]  /*05f0*/  LDG.E R123, [R96.64] ;  /* 0x00000004607b7981 */ /* 0x000162000c1e1900 */
[----:B------:R-:W-:Y:S01]  /*0600*/  IMAD R98, R111, c[0x0][0x168], RZ ;  /* 0x00005a006f627a24 */ /* 0x000fe200078e02ff */
[----:B------:R-:W-:Y:S01]  /*0610*/  ISETP.NE.AND P4, PT, R15, RZ, PT ;  /* 0x000000ff0f00720c */ /* 0x000fe20003f85270 */
[----:B------:R-:W-:Y:S01]  /*0620*/  BSSY B0, `(.L_x_2361) ;  /* 0x000005b000007945 */ /* 0x000fe20003800000 */
[----:B------:R-:W-:-:S02]  /*0630*/  MOV R122, 0x3f800000 ;  /* 0x3f800000007a7802 */ /* 0x000fc40000000f00 */
[----:B------:R-:W-:Y:S02]  /*0640*/  SHF.R.S32.HI R99, RZ, 0x1f, R98 ;  /* 0x0000001fff637819 */ /* 0x000fe40000011462 */
[----:B------:R-:W-:Y:S02]  /*0650*/  LOP3.LUT P1, RZ, R115, 0xff, RZ, 0xc0, !PT ;  /* 0x000000ff73ff7812 */ /* 0x000fe4000782c0ff */
[----:B------:R-:W-:Y:S02]  /*0660*/  LEA.HI R99, R99, R98, RZ, 0x3 ;  /* 0x0000006263637211 */ /* 0x000fe400078f18ff */
[----:B------:R-:W-:Y:S02]  /*0670*/  LOP3.LUT R98, R112, 0x7f, RZ, 0xc0, !PT ;  /* 0x0000007f70627812 */ /* 0x000fe400078ec0ff */
[----:B------:R-:W-:Y:S02]  /*0680*/  MOV R157, RZ ;  /* 0x000000ff009d7202 */ /* 0x000fe40000000f00 */
[----:B------:R-:W-:-:S02]  /*0690*/  LEA.HI.SX32 R121, R99, R98, 0x1d ;  /* 0x0000006263797211 */ /* 0x000fc400078feaff */
[----:B------:R-:W-:Y:S02]  /*06a0*/  MOV R158, RZ ;  /* 0x000000ff009e7202 */ /* 0x000fe40000000f00 */
[----:B------:R-:W-:Y:S02]  /*06b0*/  MOV R159, R121 ;  /* 0x00000079009f7202 */ /* 0x000fe40000000f00 */
[----:B--2---:R-:W-:Y:S02]  /*06c0*/  @P0 PRMT R122, RZ, 0x5410, R92 ;  /* 0x00005410ff7a0816 */ /* 0x004fe4000000005c */
[----:B---3--:R-:W-:Y:S01]  /*06d0*/  FSEL R155, R94, RZ, !P4 ;  /* 0x000000ff5e9b7208 */ /* 0x008fe20006000000 */
[----:B------:R-:W-:Y:S05]  /*06e0*/  @!P2 BRA `(.L_x_2362) ;  /* 0x000004e00000a947 */ /* 0x000fea0003800000 */
[----:B0-----:R-:W-:Y:S01]  /*06f0*/  HFMA2.MMA R96, -RZ, RZ, 0, 9.5367431640625e-07 ;  /* 0x00000010ff607435 */ /* 0x001fe200000001ff */
[----:B------:R-:W-:-:S04]  /*0700*/  LEA R144, P0, R121, c[0x0][0x188], 0x5 ;  /* 0x0000620079907a11 */ /* 0x000fc800078028ff */
[----:B------:R-:W-:-:S05]  /*0710*/  LEA.HI.X R145, R121, c[0x0][0x18c], RZ, 0x5, P0 ;  /* 0x0000630079917a11 */ /* 0x000fca00000f2cff */
[----:B------:R-:W-:Y:S01]  /*0720*/  IMAD.WIDE.U32 R96, R121, R96, c[0x0][0x208] ;  /* 0x0000820079607625 */ /* 0x000fe200078e0060 */
[----:B------:R-:W2:Y:S04]  /*0730*/  LDG.E.128 R92, [R144.64] ;  /* 0x00000004905c7981 */ /* 0x000ea8000c1e1d00 */
[----:B------:R0:W3:Y:S04]  /*0740*/  LDG.E.128 R100, [R144.64+0x10] ;  /* 0x0000100490647981 */ /* 0x0000e8000c1e1d00 */
[----:B------:R-:W4:Y:S01]  /*0750*/  LDG.E.128 R96, [R96.64] ;  /* 0x0000000460607981 */ /* 0x000f22000c1e1d00 */
[----:B------:R-:W-:-:S04]  /*0760*/  ISETP.NE.U32.AND P0, PT, RZ, c[0x0][0x218], PT ;  /* 0x00008600ff007a0c */ /* 0x000fc80003f05070 */
[----:B------:R-:W-:-:S13]  /*0770*/  ISETP.NE.AND.EX P0, PT, RZ, c[0x0][0x21c], PT, P0 ;  /* 0x00008700ff007a0c */ /* 0x000fda0003f05300 */
[----:B------:R-:W-:-:S04]  /*0780*/  @P0 LEA R142, P4, R121, c[0x0][0x218], 0x5 ;  /* 0x00008600798e0a11 */ /* 0x000fc800078828ff */
[----:B------:R-:W-:-:S05]  /*0790*/  @P0 LEA.HI.X R143, R121, c[0x0][0x21c], RZ, 0x5, P4 ;  /* 0x00008700798f0a11 */ /* 0x000fca00020f2cff */
[----:B------:R1:W5:Y:S04]  /*07a0*/  @P0 LDG.E.128 R72, [R142.64] ;  /* 0x000000048e480981 */ /* 0x000368000c1e1d00 */
[----:B------:R1:W5:Y:S01]  /*07b0*/  @P0 LDG.E.128 R76, [R142.64+0x10] ;  /* 0x000010048e4c0981 */ /* 0x000362000c1e1d00 */
[----:B------:R-:W-:Y:S01]  /*07c0*/  IADD3 R159, R121, 0x80, RZ ;  /* 0x00000080799f7810 */ /* 0x000fe20007ffe0ff */
[C---:B--2---:R-:W-:Y:S02]  /*07d0*/  FADD.FTZ R154, -R155.reuse, R93 ;  /* 0x0000005d9b9a7221 */ /* 0x044fe40000010100 */
[C---:B------:R-:W-:Y:S02]  /*07e0*/  FADD.FTZ R146, -R155.reuse, R92 ;  /* 0x0000005c9b927221 */ /* 0x040fe40000010100 */
[----:B------:R-:W-:Y:S01]  /*07f0*/  FADD.FTZ R94, -R155, R94 ;  /* 0x0000005e9b5e7221 */ /* 0x000fe20000010100 */
[--C-:B----4-:R-:W-:Y:S01]  /*0800*/  PRMT R93, RZ, 0x5410, R96.reuse ;  /* 0x00005410ff5d7816 */ /* 0x110fe20000000060 */
[----:B-----5:R-:W-:Y:S01]  /*0810*/  FMUL.FTZ R127, R123, R146 ;  /* 0x000000927b7f7220 */ /* 0x020fe20000410000 */
[----:B------:R-:W-:-:S03]  /*0820*/  PRMT R96, RZ, 0x7610, R96 ;  /* 0x00007610ff607816 */ /* 0x000fc60000000060 */
[-C--:B------:R-:W-:Y:S01]  /*0830*/  FMUL.FTZ R156, R110, R93.reuse ;  /* 0x0000005d6e9c7220 */ /* 0x080fe20000410000 */
[----:B------:R-:W-:Y:S01]  /*0840*/  PRMT R151, RZ, 0x5410, R97 ;  /* 0x00005410ff977816 */ /* 0x000fe20000000061 */
[----:B------:R-:W-:Y:S02]  /*0850*/  FADD.FTZ R40, R40, R93 ;  /* 0x0000005d28287221 */ /* 0x000fe40000010000 */
[----:B------:R-:W-:Y:S02]  /*0860*/  FFMA.FTZ R28, R127, R93, R28 ;  /* 0x0000005d7f1c7223 */ /* 0x000fe4000001001c */
[C---:B------:R-:W-:Y:S02]  /*0870*/  FMUL.FTZ R152, R123.reuse, R94 ;  /* 0x0000005e7b987220 */ /* 0x040fe40000410000 */
[----:B------:R-:W-:Y:S02]  /*0880*/  FMUL.FTZ R154, R123, R154 ;  /* 0x0000009a7b9a7220 */ /* 0x000fe40000410000 */
[----:B------:R-:W-:-:S02]  /*0890*/  FMUL.FTZ R153, R109, R96 ;  /* 0x000000606d997220 */ /* 0x000fc40000410000 */
[----:B------:R-:W-:Y:S02]  /*08a0*/  FADD.FTZ R94, RZ, R156 ;  /* 0x0000009cff5e7221 */ /* 0x000fe40000010000 */
[----:B------:R-:W-:Y:S01]  /*08b0*/  FFMA.FTZ R93, R127, R156, RZ ;  /* 0x0000009c7f5d7223 */ /* 0x000fe200000100ff */
[----:B0-----:R-:W-:Y:S01]  /*08c0*/  PRMT R144, RZ, 0x7610, R97 ;  /* 0x00007610ff907816 */ /* 0x001fe20000000061 */
[C---:B---3--:R-:W-:Y:S02]  /*08d0*/  FADD.FTZ R100, -R155.reuse, R100 ;  /* 0x000000649b647221 */ /* 0x048fe40000010100 */
[----:B------:R-:W-:Y:S02]  /*08e0*/  FADD.FTZ R42, R42, R151 ;  /* 0x000000972a2a7221 */ /* 0x000fe40000010000 */
[----:B------:R-:W-:Y:S02]  /*08f0*/  FFMA.FTZ R30, R152, R151, R30 ;  /* 0x00000097981e7223 */ /* 0x000fe4000001001e */
[----:B------:R-:W-:-:S02]  /*0900*/  FADD.FTZ R150, -R155, R95 ;  /* 0x0000005f9b967221 */ /* 0x000fc40000010100 */
        /* <DEDUP_REMOVED lines=10> */
[C---:B------:R-:W-:Y:S02]  /*09b0*/  FADD.FTZ R102, -R155.reuse, R102 ;  /* 0x000000669b667221 */ /* 0x040fe40000010100 */
[----:B------:R-:W-:Y:S02]  /*09c0*/  FADD.FTZ R44, R44, R147 ;  /* 0x000000932c2c7221 */ /* 0x000fe40000010000 */
[----:B------:R-:W-:Y:S02]  /*09d0*/  FFMA.FTZ R32, R148, R147, R32 ;  /* 0x0000009394207223 */ /* 0x000fe40000010020 */
[----:B------:R-:W-:-:S02]  /*09e0*/  FADD.FTZ R158, -R155, R101 ;  /* 0x000000659b9e7221 */ /* 0x000fc40000010100 */
[----:B------:R-:W-:Y:S02]  /*09f0*/  FMUL.FTZ R147, R106, R147 ;  /* 0x000000936a937220 */ /* 0x000fe40000410000 */
[----:B------:R-:W-:Y:S02]  /*0a00*/  FADD.FTZ R94, R94, R149 ;  /* 0x000000955e5e7221 */ /* 0x000fe40000010000 */
[C---:B------:R-:W-:Y:S01]  /*0a10*/  FFMA.FTZ R93, R150.reuse, R149, R93 ;  /* 0x00000095965d7223 */ /* 0x040fe2000001005d */
[----:B-1----:R-:W-:Y:S01]  /*0a20*/  PRMT R143, RZ, 0x5410, R99 ;  /* 0x00005410ff8f7816 */ /* 0x002fe20000000063 */
[----:B------:R-:W-:Y:S02]  /*0a30*/  FADD.FTZ R43, R43, R144 ;  /* 0x000000902b2b7221 */ /* 0x000fe40000010000 */
[----:B------:R-:W-:Y:S02]  /*0a40*/  FFMA.FTZ R31, R150, R144, R31 ;  /* 0x00000090961f7223 */ /* 0x000fe4000001001f */
        /* <DEDUP_REMOVED lines=24> */
.L_x_2362:
[----:B0-----:R-:W-:Y:S05]  /*0bd0*/  BSYNC B0 ;  /* 0x0000000000007941 */ /* 0x001fea0003800000 */
.L_x_2361:
[----:B------:R-:W-:Y:S01]  /*0be0*/  BSSY B0, `(.L_x_2363) ;  /* 0x000004f000007945 */ /* 0x000fe20003800000 */
[----:B------:R-:W-:Y:S05]  /*0bf0*/  @!P3 BRA `(.L_x_2364) ;  /* 0x000004d00000b947 */ /* 0x000fea0003800000 */
[----:B------:R-:W-:Y:S02]  /*0c00*/  MOV R96, 0x10 ;  /* 0x0000001000607802 */ /* 0x000fe40000000f00 */
[----:B------:R-:W-:-:S03]  /*0c10*/  LEA R128, P0, R159, c[0x0][0x188], 0x5 ;  /* 0x000062009f807a11 */ /* 0x000fc600078028ff */
[C---:B------:R-:W-:Y:S01]  /*0c20*/  IMAD.WIDE.U32 R96, R159.reuse, R96, c[0x0][0x208] ;  /* 0x000082009f607625 */ /* 0x040fe200078e0060 */
[----:B------:R-:W-:-:S05]  /*0c30*/  LEA.HI.X R129, R159, c[0x0][0x18c], RZ, 0x5, P0 ;  /* 0x000063009f817a11 */ /* 0x000fca00000f2cff */
[----:B------:R-:W2:Y:S04]  /*0c40*/  LDG.E.128 R92, [R128.64] ;  /* 0x00000004805c7981 */ /* 0x000ea8000c1e1d00 */
[----:B------:R-:W3:Y:S04]  /*0c50*/  LDG.E.128 R96, [R96.64] ;  /* 0x0000000460607981 */ /* 0x000ee8000c1e1d00 */
[----:B------:R0:W4:Y:S01]  /*0c60*/  LDG.E.128 R100, [R128.64+0x10] ;  /* 0x0000100480647981 */ /* 0x000122000c1e1d00 */
[----:B------:R-:W-:-:S04]  /*0c70*/  ISETP.NE.U32.AND P0, PT, RZ, c[0x0][0x218], PT ;  /* 0x00008600ff007a0c */ /* 0x000fc80003f05070 */
[----:B------:R-:W-:-:S13]  /*0c80*/  ISETP.NE.AND.EX P0, PT, RZ, c[0x0][0x21c], PT, P0 ;  /* 0x00008700ff007a0c */ /* 0x000fda0003f05300 */
[----:B------:R-:W-:-:S04]  /*0c90*/  @P0 LEA R124, P4, R159, c[0x0][0x218], 0x5 ;  /* 0x000086009f7c0a11 */ /* 0x000fc800078828ff */
[----:B------:R-:W-:-:S05]  /*0ca0*/  @P0 LEA.HI.X R125, R159, c[0x0][0x21c], RZ, 0x5, P4 ;  /* 0x000087009f7d0a11 */ /* 0x000fca00020f2cff */
[----:B------:R1:W5:Y:S04]  /*0cb0*/  @P0 LDG.E.128 R24, [R124.64] ;  /* 0x000000047c180981 */ /* 0x000368000c1e1d00 */
[----:B------:R1:W5:Y:S01]  /*0cc0*/  @P0 LDG.E.128 R20, [R124.64+0x10] ;  /* 0x000010047c140981 */ /* 0x000362000c1e1d00 */
[C---:B--2---:R-:W-:Y:S02]  /*0cd0*/  FADD.FTZ R126, -R155.reuse, R93 ;  /* 0x0000005d9b7e7221 */ /* 0x044fe40000010100 */
[C---:B------:R-:W-:Y:S01]  /*0ce0*/  FADD.FTZ R92, -R155.reuse, R92 ;  /* 0x0000005c9b5c7221 */ /* 0x040fe20000010100 */
[--C-:B---3--:R-:W-:Y:S01]  /*0cf0*/  PRMT R93, RZ, 0x5410, R96.reuse ;  /* 0x00005410ff5d7816 */ /* 0x108fe20000000060 */
[----:B------:R-:W-:Y:S01]  /*0d00*/  FADD.FTZ R130, -R155, R95 ;  /* 0x0000005f9b827221 */ /* 0x000fe20000010100 */
[----:B------:R-:W-:Y:S01]  /*0d10*/  PRMT R96, RZ, 0x7610, R96 ;  /* 0x00007610ff607816 */ /* 0x000fe20000000060 */
[----:B-1---5:R-:W-:Y:S01]  /*0d20*/  FMUL.FTZ R125, R123, R92 ;  /* 0x0000005c7b7d7220 */ /* 0x022fe20000410000 */
[--C-:B------:R-:W-:Y:S01]  /*0d30*/  PRMT R95, RZ, 0x5410, R97.reuse ;  /* 0x00005410ff5f7816 */ /* 0x100fe20000000061 */
[----:B------:R-:W-:Y:S01]  /*0d40*/  FMUL.FTZ R140, R18, R93 ;  /* 0x0000005d128c7220 */ /* 0x000fe20000410000 */
[----:B------:R-:W-:Y:S01]  /*0d50*/  PRMT R97, RZ, 0x7610, R97 ;  /* 0x00007610ff617816 */ /* 0x000fe20000000061 */
[----:B------:R-:W-:Y:S01]  /*0d60*/  FADD.FTZ R94, -R155, R94 ;  /* 0x0000005e9b5e7221 */ /* 0x000fe20000010100 */
[--C-:B------:R-:W-:Y:S01]  /*0d70*/  PRMT R132, RZ, 0x5410, R98.reuse ;  /* 0x00005410ff847816 */ /* 0x100fe20000000062 */
[----:B------:R-:W-:Y:S01]  /*0d80*/  FMUL.FTZ R124, R123, R126 ;  /* 0x0000007e7b7c7220 */ /* 0x000fe20000410000 */
[----:B------:R-:W-:Y:S01]  /*0d90*/  PRMT R98, RZ, 0x7610, R98 ;  /* 0x00007610ff627816 */ /* 0x000fe20000000062 */
[----:B------:R-:W-:Y:S01]  /*0da0*/  FMUL.FTZ R131, R17, R96 ;  /* 0x0000006011837220 */ /* 0x000fe20000410000 */
[--C-:B------:R-:W-:Y:S01]  /*0db0*/  PRMT R134, RZ, 0x5410, R99.reuse ;  /* 0x00005410ff867816 */ /* 0x100fe20000000063 */
[----:B------:R-:W-:Y:S01]  /*0dc0*/  FADD.FTZ R92, R157, R140 ;  /* 0x0000008c9d5c7221 */ /* 0x000fe20000010000 */
[----:B------:R-:W-:Y:S01]  /*0dd0*/  PRMT R99, RZ, 0x7610, R99 ;  /* 0x00007610ff637816 */ /* 0x000fe20000000063 */
[----:B------:R-:W-:-:S02]  /*0de0*/  FFMA.FTZ R158, R125, R140, R158 ;  /* 0x0000008c7d9e7223 */ /* 0x000fc4000001009e */
[----:B------:R-:W-:Y:S02]  /*0df0*/  FADD.FTZ R88, R88, R93 ;  /* 0x0000005d58587221 */ /* 0x000fe40000010000 */
[----:B------:R-:W-:Y:S02]  /*0e00*/  FFMA.FTZ R80, R125, R93, R80 ;  /* 0x0000005d7d507223 */ /* 0x000fe40000010050 */
[----:B0-----:R-:W-:Y:S02]  /*0e10*/  FMUL.FTZ R129, R123, R94 ;  /* 0x0000005e7b817220 */ /* 0x001fe40000410000 */
[----:B------:R-:W-:Y:S02]  /*0e20*/  FMUL.FTZ R128, R16, R95 ;  /* 0x0000005f10807220 */ /* 0x000fe40000410000 */
[----:B------:R-:W-:Y:S02]  /*0e30*/  FADD.FTZ R93, R92, R131 ;  /* 0x000000835c5d7221 */ /* 0x000fe40000010000 */
[----:B------:R-:W-:-:S02]  /*0e40*/  FFMA.FTZ R158, R124, R131, R158 ;  /* 0x000000837c9e7223 */ /* 0x000fc4000001009e */
[----:B----4-:R-:W-:Y:S02]  /*0e50*/  FADD.FTZ R100, -R155, R100 ;  /* 0x000000649b647221 */ /* 0x010fe40000010100 */
[----:B------:R-:W-:Y:S02]  /*0e60*/  FMUL.FTZ R126, R123, R130 ;  /* 0x000000827b7e7220 */ /* 0x000fe40000410000 */
[----:B------:R-:W-:Y:S02]  /*0e70*/  FMUL.FTZ R133, R14, R97 ;  /* 0x000000610e857220 */ /* 0x000fe40000410000 */
[----:B------:R-:W-:Y:S02]  /*0e80*/  FADD.FTZ R92, R93, R128 ;  /* 0x000000805d5c7221 */ /* 0x000fe40000010000 */
[----:B------:R-:W-:Y:S02]  /*0e90*/  FFMA.FTZ R158, R129, R128, R158 ;  /* 0x00000080819e7223 */ /* 0x000fe4000001009e */
[----:B------:R-:W-:-:S02]  /*0ea0*/  FADD.FTZ R102, -R155, R102 ;  /* 0x000000669b667221 */ /* 0x000fc40000010100 */
[----:B------:R-:W-:Y:S02]  /*0eb0*/  FMUL.FTZ R135, R123, R100 ;  /* 0x000000647b877220 */ /* 0x000fe40000410000 */
[----:B------:R-:W-:Y:S02]  /*0ec0*/  FADD.FTZ R136, -R155, R101 ;  /* 0x000000659b887221 */ /* 0x000fe40000010100 */
        /* <DEDUP_REMOVED lines=31> */
[----:B------:R-:W-:Y:S02]  /*10c0*/  FFMA.FTZ R158, R138, R136, R95 ;  /* 0x000000888a9e7223 */ /* 0x000fe4000001005f */
.L_x_2364:
[----:B------:R-:W-:Y:S05]  /*10d0*/  BSYNC B0 ;  /* 0x0000000000007941 */ /* 0x000fea0003800000 */
.L_x_2363:
[----:B------:R-:W-:Y:S02]  /*10e0*/  SHF.R.U32.HI R94, RZ, 0x5, R112 ;  /* 0x00000005ff5e7819 */ /* 0x000fe40000011670 */
[----:B------:R-:W-:Y:S02]  /*10f0*/  LOP3.LUT P0, RZ, R112, 0x1f, RZ, 0xc0, !PT ;  /* 0x0000001f70ff7812 */ /* 0x000fe4000780c0ff */
[----:B------:R-:W-:-:S04]  /*1100*/  LOP3.LUT R102, R94, 0x7fffffc, RZ, 0xc0, !PT ;  /* 0x07fffffc5e667812 */ /* 0x000fc800078ec0ff */
[----:B------:R-:W-:Y:S01]  /*1110*/  @!P1 IADD3 R102, R102, 0x4, RZ ;  /* 0x0000000466669810 */ /* 0x000fe20007ffe0ff */
[----:B------:R-:W-:Y:S05]  /*1120*/  BRA.DIV ~URZ, `(.L_x_2365) ;  /* 0x000010b27f007947 */ /* 0x000fea000b800000 */
[----:B------:R0:W1:Y:S02]  /*1130*/  SHFL.DOWN PT, R96, R157, 0x10, 0x1f ;  /* 0x0a001f009d607f89 */ /* 0x00006400000e0000 */
.L_x_2374:
        /* <DEDUP_REMOVED lines=18> */
.L_x_2375:
[----:B------:R-:W-:Y:S01]  /*1260*/  @!P0 LOP3.LUT R93, R94, 0x3, RZ, 0xc0, !PT ;  /* 0x000000035e5d8812 */ /* 0x000fe200078ec0ff */
[----:B--2---:R-:W-:Y:S01]  /*1270*/  FADD.FTZ R100, R99, R98 ;  /* 0x0000006263647221 */ /* 0x004fe20000010000 */
[----:B------:R-:W-:Y:S01]  /*1280*/  WARPSYNC 0xffffffff ;  /* 0xffffffff00007948 */ /* 0x000fe20003800000 */
[----:B01----:R-:W-:Y:S01]  /*1290*/  FADD.FTZ R101, R158, R101 ;  /* 0x000000659e657221 */ /* 0x003fe20000010000 */
[----:B------:R-:W-:Y:S01]  /*12a0*/  @!P0 IADD3 R103, R102, R93, RZ ;  /* 0x0000005d66678210 */ /* 0x000fe20007ffe0ff */
[----:B------:R-:W-:Y:S04]  /*12b0*/  BSSY B0, `(.L_x_2367) ;  /* 0x000006e000007945 */ /* 0x000fe80003800000 */
[----:B------:R-:W-:Y:S04]  /*12c0*/  @!P0 STS.64 [R103.X8+0x2000], R100 ;  /* 0x0020006467008388 */ /* 0x000fe80000008a00 */
[----:B------:R-:W-:Y:S01]  /*12d0*/  BAR.SYNC.DEFER_BLOCKING 0x0 ;  /* 0x0000000000007b1d */ /* 0x000fe20000010000 */
[----:B------:R-:W-:-:S05]  /*12e0*/  ISETP.NE.AND P0, PT, R15, RZ, PT ;  /* 0x000000ff0f00720c */ /* 0x000fca0003f05270 */
[----:B------:R-:W0:Y:S04]  /*12f0*/  LDS.128 R92, [R102.X8+0x2000] ;  /* 0x00200000665c7984 */ /* 0x000e280000008c00 */
[----:B------:R-:W1:Y:S01]  /*1300*/  LDS.128 R96, [R102.X8+0x2010] ;  /* 0x0020100066607984 */ /* 0x000e620000008c00 */
        /* <DEDUP_REMOVED lines=21> */
[----:B------:R-:W-:Y:S01]  /*1460*/  ISETP.NE.U32.AND P4, PT, RZ, c[0x0][0x258], PT ;  /* 0x00009600ff007a0c */ /* 0x000fe20003f85070 */
[----:B------:R-:W-:Y:S01]  /*1470*/  FADD.FTZ R98, R153, -R98 ;  /* 0x8000006299627221 */ /* 0x000fe20000010000 */
[----:B------:R-:W-:Y:S01]  /*1480*/  ISETP.NE.AND.EX P0, PT, RZ, c[0x0][0x25c], PT, P0 ;  /* 0x00009700ff007a0c */ /* 0x000fe20003f05300 */
[-CC-:B------:R-:W-:Y:S01]  /*1490*/  FFMA.FTZ R158, R152, R103.reuse, R102.reuse ;  /* 0x00000067989e7223 */ /* 0x180fe20000010066 */
[----:B------:R-:W-:Y:S01]  /*14a0*/  ISETP.NE.AND.EX P4, PT, RZ, c[0x0][0x25c], PT, P4 ;  /* 0x00009700ff007a0c */ /* 0x000fe20003f85340 */
[----:B------:R-:W-:-:S02]  /*14b0*/  FFMA.FTZ R162, R148, R103, R102 ;  /* 0x0000006794a27223 */ /* 0x000fc40000010066 */
[C---:B-----5:R-:W-:Y:S02]  /*14c0*/  FMUL.FTZ R157, R123.reuse, R96 ;  /* 0x000000607b9d7220 */ /* 0x060fe40000410000 */
[-CC-:B------:R-:W-:Y:S02]  /*14d0*/  FFMA.FTZ R155, R142, R103.reuse, R102.reuse ;  /* 0x000000678e9b7223 */ /* 0x180fe40000010066 */
[----:B------:R-:W-:Y:S02]  /*14e0*/  FMUL.FTZ R96, R123, R98 ;  /* 0x000000627b607220 */ /* 0x000fe40000410000 */
[-CC-:B------:R-:W-:Y:S02]  /*14f0*/  FFMA.FTZ R160, R150, R103.reuse, R102.reuse ;  /* 0x0000006796a07223 */ /* 0x180fe40000010066 */
[----:B------:R-:W-:Y:S02]  /*1500*/  FFMA.FTZ R97, R144, R103, R102 ;  /* 0x0000006790617223 */ /* 0x000fe40000010066 */
[----:B------:R-:W-:Y:S01]  /*1510*/  FADD.FTZ R158, R151, -R158 ;  /* 0x8000009e979e7221 */ /* 0x000fe20000010000 */
[----:B------:R-:W-:Y:S01]  /*1520*/  @P4 MOV R98, 0x20 ;  /* 0x0000002000624802 */ /* 0x000fe20000000f00 */
[----:B------:R-:W-:-:S02]  /*1530*/  FADD.FTZ R164, R147, -R162 ;  /* 0x800000a293a47221 */ /* 0x000fc40000010000 */
[----:B------:R-:W-:Y:S02]  /*1540*/  FFMA.FTZ R162, R146, R103, R102 ;  /* 0x0000006792a27223 */ /* 0x000fe40000010066 */
[----:B------:R-:W-:Y:S02]  /*1550*/  FADD.FTZ R159, R141, -R155 ;  /* 0x8000009b8d9f7221 */ /* 0x000fe40000010000 */
[----:B------:R-:W-:Y:S02]  /*1560*/  @P1 FADD.FTZ R96, R73, R96 ;  /* 0x0000006049601221 */ /* 0x000fe40000010000 */
[----:B------:R-:W-:Y:S02]  /*1570*/  FADD.FTZ R160, R149, -R160 ;  /* 0x800000a095a07221 */ /* 0x000fe40000010000 */
[----:B------:R-:W-:Y:S01]  /*1580*/  FADD.FTZ R101, R143, -R97 ;  /* 0x800000618f657221 */ /* 0x000fe20000010000 */
[----:B------:R-:W-:Y:S01]  /*1590*/  SEL R37, R96, R37, P0 ;  /* 0x0000002560257207 */ /* 0x000fe20000000000 */
[----:B------:R-:W-:-:S02]  /*15a0*/  FMUL.FTZ R97, R123, R158 ;  /* 0x0000009e7b617220 */ /* 0x000fc40000410000 */
[----:B------:R-:W-:Y:S02]  /*15b0*/  FADD.FTZ R99, R145, -R162 ;  /* 0x800000a291637221 */ /* 0x000fe40000010000 */
[C---:B------:R-:W-:Y:S02]  /*15c0*/  FMUL.FTZ R158, R123.reuse, R159 ;  /* 0x0000009f7b9e7220 */ /* 0x040fe40000410000 */
[----:B------:R-:W-:Y:S02]  /*15d0*/  FMUL.FTZ R162, R123, R160 ;  /* 0x000000a07ba27220 */ /* 0x000fe40000410000 */
[----:B------:R-:W-:Y:S02]  /*15e0*/  FMUL.FTZ R159, R96, R122 ;  /* 0x0000007a609f7220 */ /* 0x000fe40000410000 */
[----:B------:R-:W-:Y:S02]  /*15f0*/  @P1 FADD.FTZ R97, R74, R97 ;  /* 0x000000614a611221 */ /* 0x000fe40000010000 */
[----:B------:R-:W-:-:S02]  /*1600*/  @P1 FADD.FTZ R162, R75, R162 ;  /* 0x000000a24ba21221 */ /* 0x000fc40000010000 */
[----:B------:R-:W-:Y:S01]  /*1610*/  FMUL.FTZ R155, R123, R164 ;  /* 0x000000a47b9b7220 */ /* 0x000fe20000410000 */
[----:B------:R-:W-:Y:S01]  /*1620*/  SEL R38, R97, R38, P0 ;  /* 0x0000002661267207 */ /* 0x000fe20000000000 */
[C---:B------:R-:W-:Y:S01]  /*1630*/  FMUL.FTZ R160, R123.reuse, R99 ;  /* 0x000000637ba07220 */ /* 0x040fe20000410000 */
[C---:B------:R-:W-:Y:S01]  /*1640*/  SEL R39, R162.reuse, R39, P0 ;  /* 0x00000027a2277207 */ /* 0x040fe20000000000 */
[----:B------:R-:W-:Y:S02]  /*1650*/  FMUL.FTZ R101, R123, R101 ;  /* 0x000000657b657220 */ /* 0x000fe40000410000 */
[-C--:B------:R-:W-:Y:S02]  /*1660*/  FMUL.FTZ R97, R97, R122.reuse ;  /* 0x0000007a61617220 */ /* 0x080fe40000410000 */
[----:B------:R-:W-:Y:S02]  /*1670*/  FMUL.FTZ R162, R162, R122 ;  /* 0x0000007aa2a27220 */ /* 0x000fe40000410000 */
[----:B------:R-:W-:-:S02]  /*1680*/  @P1 FADD.FTZ R157, R72, R157 ;  /* 0x0000009d489d1221 */ /* 0x000fc40000010000 */
[----:B------:R-:W-:Y:S02]  /*1690*/  @P1 FADD.FTZ R155, R76, R155 ;  /* 0x0000009b4c9b1221 */ /* 0x000fe40000010000 */
[----:B------:R-:W-:Y:S01]  /*16a0*/  @P1 FADD.FTZ R160, R77, R160 ;  /* 0x000000a04da01221 */ /* 0x000fe20000010000 */
[----:B------:R-:W-:Y:S01]  /*16b0*/  SEL R36, R157, R36, P0 ;  /* 0x000000249d247207 */ /* 0x000fe20000000000 */
[----:B------:R-:W-:Y:S01]  /*16c0*/  @P1 FADD.FTZ R101, R78, R101 ;  /* 0x000000654e651221 */ /* 0x000fe20000010000 */
[----:B------:R-:W-:Y:S01]  /*16d0*/  SEL R48, R155, R48, P0 ;  /* 0x000000309b307207 */ /* 0x000fe20000000000 */
[----:B------:R-:W-:Y:S01]  /*16e0*/  @P1 FADD.FTZ R158, R79, R158 ;  /* 0x0000009e4f9e1221 */ /* 0x000fe20000010000 */
[----:B------:R-:W-:Y:S01]  /*16f0*/  SEL R49, R160, R49, P0 ;  /* 0x00000031a0317207 */ /* 0x000fe20000000000 */
[----:B------:R-:W-:Y:S01]  /*1700*/  @P4 IMAD.WIDE.U32 R98, R121, R98, c[0x0][0x258] ;  /* 0x0000960079624625 */ /* 0x000fe200078e0062 */
[----:B------:R-:W-:Y:S02]  /*1710*/  SEL R50, R101, R50, P0 ;  /* 0x0000003265327207 */ /* 0x000fe40000000000 */
[----:B------:R-:W-:Y:S01]  /*1720*/  SEL R51, R158, R51, P0 ;  /* 0x000000339e337207 */ /* 0x000fe20000000000 */
[-C--:B------:R-:W-:Y:S01]  /*1730*/  FMUL.FTZ R155, R155, R122.reuse ;  /* 0x0000007a9b9b7220 */ /* 0x080fe20000410000 */
[----:B------:R-:W-:Y:S01]  /*1740*/  @P4 STG.E.128 [R98.64], R36 ;  /* 0x0000002462004986 */ /* 0x000fe2000c101d04 */
[----:B------:R-:W-:-:S02]  /*1750*/  FMUL.FTZ R160, R160, R122 ;  /* 0x0000007aa0a07220 */ /* 0x000fc40000410000 */
[-C--:B------:R-:W-:Y:S01]  /*1760*/  FMUL.FTZ R157, R157, R122.reuse ;  /* 0x0000007a9d9d7220 */ /* 0x080fe20000410000 */
[----:B------:R0:W-:Y:S01]  /*1770*/  @P4 STG.E.128 [R98.64+0x10], R48 ;  /* 0x0000103062004986 */ /* 0x0001e2000c101d04 */
[----:B------:R-:W-:-:S04]  /*1780*/  FMUL.FTZ R158, R158, R122 ;  /* 0x0000007a9e9e7220 */ /* 0x000fc80000410000 */
[----:B------:R-:W-:Y:S02]  /*1790*/  FMUL.FTZ R164, R2, R158 ;  /* 0x0000009e02a47220 */ /* 0x000fe40000410000 */
[----:B0-----:R-:W-:Y:S02]  /*17a0*/  FMUL.FTZ R98, R5, R155 ;  /* 0x0000009b05627220 */ /* 0x001fe40000410000 */
[----:B------:R-:W-:-:S05]  /*17b0*/  FMUL.FTZ R99, R4, R160 ;  /* 0x000000a004637220 */ /* 0x000fca0000410000 */
[----:B------:R-:W-:Y:S02]  /*17c0*/  F2FP.BF16.PACK_AB R98, R99, R98 ;  /* 0x000000626362723e */ /* 0x000fe400000010ff */
[--C-:B--2---:R-:W-:Y:S02]  /*17d0*/  PRMT R96, RZ, 0x5410, R92.reuse ;  /* 0x00005410ff607816 */ /* 0x104fe4000000005c */
[----:B------:R-:W-:-:S03]  /*17e0*/  PRMT R92, RZ, 0x7610, R92 ;  /* 0x00007610ff5c7816 */ /* 0x000fc6000000005c */
[----:B------:R-:W-:Y:S02]  /*17f0*/  FFMA.FTZ R56, R157, R96, R56 ;  /* 0x000000609d387223 */ /* 0x000fe40000010038 */
[----:B------:R-:W-:Y:S01]  /*1800*/  FFMA.FTZ R57, R159, R92, R57 ;  /* 0x0000005c9f397223 */ /* 0x000fe20000010039 */
[--C-:B------:R-:W-:Y:S01]  /*1810*/  PRMT R92, RZ, 0x5410, R93.reuse ;  /* 0x00005410ff5c7816 */ /* 0x100fe2000000005d */
[----:B------:R-:W-:Y:S01]  /*1820*/  FMUL.FTZ R96, R9, R157 ;  /* 0x0000009d09607220 */ /* 0x000fe20000410000 */
[----:B------:R-:W-:Y:S01]  /*1830*/  PRMT R93, RZ, 0x7610, R93 ;  /* 0x00007610ff5d7816 */ /* 0x000fe2000000005d */
[----:B------:R-:W-:Y:S02]  /*1840*/  FMUL.FTZ R159, R8, R159 ;  /* 0x0000009f089f7220 */ /* 0x000fe40000410000 */
[----:B------:R-:W-:Y:S02]  /*1850*/  FFMA.FTZ R58, R97, R92, R58 ;  /* 0x0000005c613a7223 */ /* 0x000fe4000001003a */
[----:B------:R-:W-:Y:S01]  /*1860*/  FMUL.FTZ R97, R7, R97 ;  /* 0x0000006107617220 */ /* 0x000fe20000410000 */
[----:B------:R-:W-:Y:S01]  /*1870*/  F2FP.BF16.PACK_AB R96, R159, R96 ;  /* 0x000000609f60723e */ /* 0x000fe200000010ff */
[----:B------:R-:W-:-:S02]  /*1880*/  FMUL.FTZ R92, R6, R162 ;  /* 0x000000a2065c7220 */ /* 0x000fc40000410000 */
[----:B------:R-:W-:Y:S01]  /*1890*/  FFMA.FTZ R59, R162, R93, R59 ;  /* 0x0000005da23b7223 */ /* 0x000fe2000001003b */
[--C-:B------:R-:W-:Y:S02]  /*18a0*/  PRMT R93, RZ, 0x5410, R94.reuse ;  /* 0x00005410ff5d7816 */ /* 0x100fe4000000005e */
[----:B------:R-:W-:Y:S01]  /*18b0*/  F2FP.BF16.PACK_AB R97, R92, R97 ;  /* 0x000000615c61723e */ /* 0x000fe200000010ff */
[----:B------:R-:W-:Y:S01]  /*18c0*/  FMUL.FTZ R92, R101, R122 ;  /* 0x0000007a655c7220 */ /* 0x000fe20000410000 */
[----:B------:R-:W-:Y:S01]  /*18d0*/  PRMT R94, RZ, 0x7610, R94 ;  /* 0x00007610ff5e7816 */ /* 0x000fe2000000005e */
[----:B------:R-:W-:Y:S01]  /*18e0*/  FFMA.FTZ R60, R155, R93, R60 ;  /* 0x0000005d9b3c7223 */ /* 0x000fe2000001003c */
[--C-:B------:R-:W-:Y:S01]  /*18f0*/  PRMT R93, RZ, 0x5410, R95.reuse ;  /* 0x00005410ff5d7816 */ /* 0x100fe2000000005f */
[----:B------:R-:W-:Y:S01]  /*1900*/  FMUL.FTZ R101, R3, R92 ;  /* 0x0000005c03657220 */ /* 0x000fe20000410000 */
[----:B------:R-:W-:Y:S01]  /*1910*/  PRMT R95, RZ, 0x7610, R95 ;  /* 0x00007610ff5f7816 */ /* 0x000fe2000000005f */
[----:B------:R-:W-:-:S02]  /*1920*/  FFMA.FTZ R61, R160, R94, R61 ;  /* 0x0000005ea03d7223 */ /* 0x000fc4000001003d */
[----:B------:R-:W-:Y:S01]  /*1930*/  FFMA.FTZ R62, R92, R93, R62 ;  /* 0x0000005d5c3e7223 */ /* 0x000fe2000001003e */
[----:B------:R-:W-:Y:S01]  /*1940*/  F2FP.BF16.PACK_AB R99, R164, R101 ;  /* 0x00000065a463723e */ /* 0x000fe200000010ff */
[C---:B------:R-:W-:Y:S01]  /*1950*/  IMAD.WIDE.U32 R100, R121.reuse, R100, c[0x0][0x248] ;  /* 0x0000920079647625 */ /* 0x040fe200078e0064 */
[----:B------:R-:W-:-:S03]  /*1960*/  IADD3 R121, R121, 0x80, RZ ;  /* 0x0000008079797810 */ /* 0x000fc60007ffe0ff */
[----:B------:R-:W-:Y:S01]  /*1970*/  FFMA.FTZ R63, R158, R95, R63 ;  /* 0x0000005f9e3f7223 */ /* 0x000fe2000001003f */
[----:B------:R0:W-:Y:S04]  /*1980*/  STG.E.128 [R100.64], R96 ;  /* 0x0000006064007986 */ /* 0x0001e8000c101d04 */
.L_x_2368:
[----:B------:R-:W-:Y:S05]  /*1990*/  BSYNC B0 ;  /* 0x0000000000007941 */ /* 0x000fea0003800000 */
.L_x_2367:
[----:B------:R-:W-:Y:S01]  /*19a0*/  BSSY B0, `(.L_x_2369) ;  /* 0x000005e000007945 */ /* 0x000fe20003800000 */
[----:B------:R-:W-:Y:S05]  /*19b0*/  @!P3 BRA `(.L_x_2370) ;  /* 0x000005c00000b947 */ /* 0x000fea0003800000 */
[----:B------:R-:W-:-:S10]  /*19c0*/  HFMA2.MMA R92, -RZ, RZ, 0, 9.5367431640625e-07 ;  /* 0x00000010ff5c7435 */ /* 0x000fd400000001ff */
[----:B------:R-:W-:-:S06]  /*19d0*/  IMAD.WIDE.U32 R92, R121, R92, c[0x0][0x170] ;  /* 0x00005c00795c7625 */ /* 0x000fcc00078e005c */
[----:B------:R-:W2:Y:S01]  /*19e0*/  LDG.E.128 R92, [R92.64] ;  /* 0x000000045c5c7981 */ /* 0x000ea2000c1e1d00 */
[----:B------:R-:W-:Y:S01]  /*19f0*/  ISETP.NE.U32.AND P1, PT, RZ, c[0x0][0x218], PT ;  /* 0x00008600ff007a0c */ /* 0x000fe20003f25070 */
[-CC-:B0-----:R-:W-:Y:S01]  /*1a00*/  FFMA.FTZ R97, R125, R103.reuse, R102.reuse ;  /* 0x000000677d617223 */ /* 0x181fe20000010066 */
[----:B------:R-:W-:Y:S01]  /*1a10*/  ISETP.NE.U32.AND P4, PT, RZ, c[0x0][0x258], PT ;  /* 0x00009600ff007a0c */ /* 0x000fe20003f85070 */
[-CC-:B------:R-:W-:Y:S01]  /*1a20*/  FFMA.FTZ R98, R124, R103.reuse, R102.reuse ;  /* 0x000000677c627223 */ /* 0x180fe20000010066 */
[----:B------:R-:W-:Y:S01]  /*1a30*/  ISETP.NE.AND.EX P1, PT, RZ, c[0x0][0x21c], PT, P1 ;  /* 0x00008700ff007a0c */ /* 0x000fe20003f25310 */
[-CC-:B------:R-:W-:Y:S01]  /*1a40*/  FFMA.FTZ R99, R129, R103.reuse, R102.reuse ;  /* 0x0000006781637223 */ /* 0x180fe20000010066 */
[----:B------:R-:W-:Y:S01]  /*1a50*/  ISETP.NE.AND.EX P4, PT, RZ, c[0x0][0x25c], PT, P4 ;  /* 0x00009700ff007a0c */ /* 0x000fe20003f85340 */
[-CC-:B------:R-:W-:Y:S01]  /*1a60*/  FFMA.FTZ R158, R126, R103.reuse, R102.reuse ;  /* 0x000000677e9e7223 */ /* 0x180fe20000010066 */
[----:B------:R-:W-:Y:S01]  /*1a70*/  ISETP.NE.U32.AND P0, PT, RZ, c[0x0][0x258], PT ;  /* 0x00009600ff007a0c */ /* 0x000fe20003f05070 */
[----:B------:R-:W-:-:S02]  /*1a80*/  FFMA.FTZ R101, R135, R103, R102 ;  /* 0x0000006787657223 */ /* 0x000fc40000010066 */
[-CC-:B------:R-:W-:Y:S01]  /*1a90*/  FFMA.FTZ R160, R132, R103.reuse, R102.reuse ;  /* 0x0000006784a07223 */ /* 0x180fe20000010066 */
[----:B------:R-:W-:Y:S01]  /*1aa0*/  ISETP.NE.AND.EX P0, PT, RZ, c[0x0][0x25c], PT, P0 ;  /* 0x00009700ff007a0c */ /* 0x000fe20003f05300 */
        /* <DEDUP_REMOVED lines=31> */
[----:B------:R-:W-:Y:S01]  /*1ca0*/  @P4 LEA R96, P1, R121, c[0x0][0x258], 0x5 ;  /* 0x0000960079604a11 */ /* 0x000fe200078228ff */
[-C--:B------:R-:W-:Y:S01]  /*1cb0*/  FMUL.FTZ R159, R159, R122.reuse ;  /* 0x0000007a9f9f7220 */ /* 0x080fe20000410000 */
[----:B------:R-:W-:Y:S01]  /*1cc0*/  SEL R49, R102, R49, P0 ;  /* 0x0000003166317207 */ /* 0x000fe20000000000 */
[----:B------:R-:W-:Y:S01]  /*1cd0*/  FMUL.FTZ R157, R98, R122 ;  /* 0x0000007a629d7220 */ /* 0x000fe20000410000 */
[----:B------:R-:W-:Y:S01]  /*1ce0*/  SEL R50, R99, R50, P0 ;  /* 0x0000003263327207 */ /* 0x000fe20000000000 */
[-C--:B------:R-:W-:Y:S01]  /*1cf0*/  FMUL.FTZ R155, R155, R122.reuse ;  /* 0x0000007a9b9b7220 */ /* 0x080fe20000410000 */
[----:B------:R-:W-:Y:S01]  /*1d00*/  @P4 LEA.HI.X R97, R121, c[0x0][0x25c], RZ, 0x5, P1 ;  /* 0x0000970079614a11 */ /* 0x000fe200008f2cff */
[-C--:B------:R-:W-:Y:S01]  /*1d10*/  FMUL.FTZ R158, R158, R122.reuse ;  /* 0x0000007a9e9e7220 */ /* 0x080fe20000410000 */
[----:B------:R-:W-:Y:S01]  /*1d20*/  SEL R51, R164, R51, P0 ;  /* 0x00000033a4337207 */ /* 0x000fe20000000000 */
[----:B------:R-:W-:-:S02]  /*1d30*/  FMUL.FTZ R123, R99, R122 ;  /* 0x0000007a637b7220 */ /* 0x000fc40000410000 */
[----:B------:R-:W-:Y:S01]  /*1d40*/  @P4 STG.E.128 [R96.64], R36 ;  /* 0x0000002460004986 */ /* 0x000fe2000c101d04 */
[----:B------:R-:W-:Y:S02]  /*1d50*/  FMUL.FTZ R98, R0, R159 ;  /* 0x0000009f00627220 */ /* 0x000fe40000410000 */
[----:B------:R-:W-:Y:S01]  /*1d60*/  FMUL.FTZ R99, R114, R157 ;  /* 0x0000009d72637220 */ /* 0x000fe20000410000 */
[----:B------:R0:W-:Y:S01]  /*1d70*/  @P4 STG.E.128 [R96.64+0x10], R48 ;  /* 0x0000103060004986 */ /* 0x0001e2000c101d04 */
[----:B------:R-:W-:Y:S02]  /*1d80*/  FMUL.FTZ R100, R117, R158 ;  /* 0x0000009e75647220 */ /* 0x000fe40000410000 */
[-C--:B------:R-:W-:Y:S02]  /*1d90*/  FMUL.FTZ R103, R103, R122.reuse ;  /* 0x0000007a67677220 */ /* 0x080fe40000410000 */
[-C--:B------:R-:W-:Y:S02]  /*1da0*/  FMUL.FTZ R102, R102, R122.reuse ;  /* 0x0000007a66667220 */ /* 0x080fe40000410000 */
[----:B------:R-:W-:-:S04]  /*1db0*/  FMUL.FTZ R122, R164, R122 ;  /* 0x0000007aa47a7220 */ /* 0x000fc80000410000 */
[----:B------:R-:W-:Y:S02]  /*1dc0*/  FMUL.FTZ R101, R120, R122 ;  /* 0x0000007a78657220 */ /* 0x000fe40000410000 */
[----:B0-----:R-:W-:Y:S01]  /*1dd0*/  FMUL.FTZ R97, R113, R155 ;  /* 0x0000009b71617220 */ /* 0x001fe20000410000 */
[----:B------:R-:W-:Y:S01]  /*1de0*/  F2FP.BF16.PACK_AB R96, R99, R98 ;  /* 0x000000626360723e */ /* 0x000fe200000010ff */
[----:B------:R-:W-:Y:S02]  /*1df0*/  FMUL.FTZ R98, R116, R103 ;  /* 0x0000006774627220 */ /* 0x000fe40000410000 */
[----:B------:R-:W-:Y:S01]  /*1e00*/  FMUL.FTZ R99, R119, R102 ;  /* 0x0000006677637220 */ /* 0x000fe20000410000 */
[----:B------:R-:W-:Y:S01]  /*1e10*/  F2FP.BF16.PACK_AB R97, R100, R97 ;  /* 0x000000616461723e */ /* 0x000fe200000010ff */
[----:B------:R-:W-:-:S03]  /*1e20*/  FMUL.FTZ R100, R118, R123 ;  /* 0x0000007b76647220 */ /* 0x000fc60000410000 */
[----:B------:R-:W-:Y:S02]  /*1e30*/  F2FP.BF16.PACK_AB R98, R99, R98 ;  /* 0x000000626362723e */ /* 0x000fe400000010ff */
[----:B------:R-:W-:Y:S02]  /*1e40*/  F2FP.BF16.PACK_AB R99, R101, R100 ;  /* 0x000000646563723e */ /* 0x000fe400000010ff */
[----:B------:R-:W-:-:S04]  /*1e50*/  LEA R100, P0, R121, c[0x0][0x248], 0x4 ;  /* 0x0000920079647a11 */ /* 0x000fc800078020ff */
[----:B------:R-:W-:-:S05]  /*1e60*/  LEA.HI.X R101, R121, c[0x0][0x24c], RZ, 0x4, P0 ;  /* 0x0000930079657a11 */ /* 0x000fca00000f24ff */
[----:B------:R2:W-:Y:S02]  /*1e70*/  STG.E.128 [R100.64], R96 ;  /* 0x0000006064007986 */ /* 0x0005e4000c101d04 */
[--C-:B--2---:R-:W-:Y:S02]  /*1e80*/  PRMT R96, RZ, 0x5410, R92.reuse ;  /* 0x00005410ff607816 */ /* 0x104fe4000000005c */
[----:B------:R-:W-:-:S03]  /*1e90*/  PRMT R92, RZ, 0x7610, R92 ;  /* 0x00007610ff5c7816 */ /* 0x000fc6000000005c */
[----:B------:R-:W-:Y:S02]  /*1ea0*/  FFMA.FTZ R64, R159, R96, R64 ;  /* 0x000000609f407223 */ /* 0x000fe40000010040 */
[----:B------:R-:W-:Y:S01]  /*1eb0*/  FFMA.FTZ R65, R157, R92, R65 ;  /* 0x0000005c9d417223 */ /* 0x000fe20000010041 */
[--C-:B------:R-:W-:Y:S02]  /*1ec0*/  PRMT R92, RZ, 0x5410, R93.reuse ;  /* 0x00005410ff5c7816 */ /* 0x100fe4000000005d */
[----:B------:R-:W-:-:S03]  /*1ed0*/  PRMT R93, RZ, 0x7610, R93 ;  /* 0x00007610ff5d7816 */ /* 0x000fc6000000005d */
[----:B------:R-:W-:Y:S01]  /*1ee0*/  FFMA.FTZ R66, R155, R92, R66 ;  /* 0x0000005c9b427223 */ /* 0x000fe20000010042 */
[--C-:B------:R-:W-:Y:S01]  /*1ef0*/  PRMT R92, RZ, 0x5410, R94.reuse ;  /* 0x00005410ff5c7816 */ /* 0x100fe2000000005e */
[----:B------:R-:W-:Y:S01]  /*1f00*/  FFMA.FTZ R67, R158, R93, R67 ;  /* 0x0000005d9e437223 */ /* 0x000fe20000010043 */
[--C-:B------:R-:W-:Y:S02]  /*1f10*/  PRMT R93, RZ, 0x5410, R95.reuse ;  /* 0x00005410ff5d7816 */ /* 0x100fe4000000005f */
[----:B------:R-:W-:Y:S01]  /*1f20*/  PRMT R94, RZ, 0x7610, R94 ;  /* 0x00007610ff5e7816 */ /* 0x000fe2000000005e */
[----:B------:R-:W-:Y:S01]  /*1f30*/  FFMA.FTZ R68, R103, R92, R68 ;  /* 0x0000005c67447223 */ /* 0x000fe20000010044 */
[----:B------:R-:W-:Y:S01]  /*1f40*/  PRMT R95, RZ, 0x7610, R95 ;  /* 0x00007610ff5f7816 */ /* 0x000fe2000000005f */
[----:B------:R-:W-:Y:S02]  /*1f50*/  FFMA.FTZ R70, R123, R93, R70 ;  /* 0x0000005d7b467223 */ /* 0x000fe40000010046 */
[----:B------:R-:W-:-:S02]  /*1f60*/  FFMA.FTZ R69, R102, R94, R69 ;  /* 0x0000005e66457223 */ /* 0x000fc40000010045 */
[----:B------:R-:W-:Y:S02]  /*1f70*/  FFMA.FTZ R71, R122, R95, R71 ;  /* 0x0000005f7a477223 */ /* 0x000fe40000010047 */
.L_x_2370:
[----:B------:R-:W-:Y:S05]  /*1f80*/  BSYNC B0 ;  /* 0x0000000000007941 */ /* 0x000fea0003800000 */
.L_x_2369:
[----:B------:R-:W-:Y:S02]  /*1f90*/  IADD3 R111, R111, c[0x0][0x160], RZ ;  /* 0x000058006f6f7a10 */ /* 0x000fe40007ffe0ff */
[----:B------:R-:W-:Y:S02]  /*1fa0*/  LOP3.LUT P1, RZ, R115, 0xff, RZ, 0xc0, !PT ;  /* 0x000000ff73ff7812 */ /* 0x000fe4000782c0ff */
[----:B------:R-:W-:Y:S02]  /*1fb0*/  ISETP.GE.AND P0, PT, R111, c[0x0][0x164], PT ;  /* 0x000059006f007a0c */ /* 0x000fe40003f06270 */
[----:B------:R-:W-:-:S11]  /*1fc0*/  SEL R115, RZ, 0x1, P1 ;  /* 0x00000001ff737807 */ /* 0x000fd60000800000 */
[----:B0----5:R-:W-:Y:S01]  /*1fd0*/  @P0 CALL.REL.NOINC `(.L_x_2360) ;  /* 0x0000001000000944 */ /* 0x021fe20003c00000 */
[----:B------:R-:W-:Y:S05]  /*1fe0*/  BRA `(.L_x_2371) ;  /* 0xffffe56000007947 */ /* 0x000fea000383ffff */
.L_x_2360:
[----:B0-----:R-:W0:Y:S01]  /*1ff0*/  S2UR UR6, SR_CTAID.X ;  /* 0x00000000000679c3 */ /* 0x001e220000002500 */
[C---:B------:R-:W-:Y:S01]  /*2000*/  LOP3.LUT R3, R112.reuse, 0x7f, RZ, 0xc0, !PT ;  /* 0x0000007f70037812 */ /* 0x040fe200078ec0ff */
[----:B------:R-:W-:Y:S01]  /*2010*/  BSSY B0, `(.L_x_2372) ;  /* 0x0000010000007945 */ /* 0x000fe20003800000 */
[----:B0-----:R-:W-:-:S05]  /*2020*/  LEA.HI R0, R112, UR6, RZ, 0x19 ;  /* 0x0000000670007c11 */ /* 0x001fca000f8fc8ff */
[----:B------:R-:W-:-:S05]  /*2030*/  IMAD R0, R0, c[0x0][0x168], RZ ;  /* 0x00005a0000007a24 */ /* 0x000fca00078e02ff */
[----:B------:R-:W-:Y:S01]  /*2040*/  LEA.HI R0, R0, R3, RZ, 0x1d ;  /* 0x0000000300007211 */ /* 0x000fe200078fe8ff */
[----:B------:R-:W-:Y:S05]  /*2050*/  @!P2 BRA `(.L_x_2373) ;  /* 0x000000b00000a947 */ /* 0x000fea0003800000 */
[----:B-----5:R-:W-:-:S05]  /*2060*/  MOV R7, 0x20 ;  /* 0x0000002000077802 */ /* 0x020fca0000000f00 */
        /* <DEDUP_REMOVED lines=10> */
.L_x_2373:
[----:B------:R-:W-:Y:S05]  /*2110*/  BSYNC B0 ;  /* 0x0000000000007941 */ /* 0x000fea0003800000 */
.L_x_2372:
[----:B------:R-:W-:Y:S05]  /*2120*/  @!P3 EXIT ;  /* 0x000000000000b94d */ /* 0x000fea0003800000 */
[----:B0----5:R-:W-:-:S10]  /*2130*/  HFMA2.MMA R7, -RZ, RZ, 0, 1.9073486328125e-06 ;  /* 0x00000020ff077435 */ /* 0x021fd400000001ff */
        /* <DEDUP_REMOVED lines=10> */
.L_x_2365:
[----:B------:R-:W-:Y:S01]  /*21e0*/  HFMA2.MMA R100, -RZ, RZ, 0, 9.5367431640625e-07 ;  /* 0x00000010ff647435 */ /* 0x000fe200000001ff */
[----:B------:R-:W-:-:S02]  /*21f0*/  MOV R95, R157 ;  /* 0x0000009d005f7202 */ /* 0x000fc40000000f00 */
[----:B------:R-:W-:Y:S02]  /*2200*/  MOV R97, 0x1f ;  /* 0x0000001f00617802 */ /* 0x000fe40000000f00 */
[----:B------:R-:W-:Y:S02]  /*2210*/  MOV R160, 0xffffffff ;  /* 0xffffffff00a07802 */ /* 0x000fe40000000f00 */
[----:B------:R-:W-:Y:S02]  /*2220*/  MOV R92, 0x2240 ;  /* 0x00002240005c7802 */ /* 0x000fe40000000f00 */
[----:B-----5:R-:W-:Y:S05]  /*2230*/  CALL.REL.NOINC `($__internal_64_$__cuda_sm70_shflsync_down_p) ;  /* 0x0000046000007944 */ /* 0x020fea0003c00000 */
[----:B-1----:R-:W-:Y:S01]  /*2240*/  MOV R96, R95 ;  /* 0x0000005f00607202 */ /* 0x002fe20000000f00 */
[----:B0-----:R-:W-:Y:S05]  /*2250*/  BRA `(.L_x_2374) ;  /* 0xffffeee000007947 */ /* 0x001fea000383ffff */
.L_x_2366:
[----:B------:R-:W-:Y:S01]  /*2260*/  HFMA2.MMA R100, -RZ, RZ, 0, 9.5367431640625e-07 ;  /* 0x00000010ff647435 */ /* 0x000fe200000001ff */
[----:B------:R-:W-:Y:S02]  /*2270*/  MOV R95, R158 ;  /* 0x0000009e005f7202 */ /* 0x000fe40000000f00 */
[----:B------:R-:W-:Y:S02]  /*2280*/  MOV R97, 0x1f ;  /* 0x0000001f00617802 */ /* 0x000fe40000000f00 */
[----:B------:R-:W-:-:S02]  /*2290*/  MOV R160, 0xffffffff ;  /* 0xffffffff00a07802 */ /* 0x000fc40000000f00 */
[----:B------:R-:W-:Y:S02]  /*22a0*/  MOV R92, 0x22c0 ;  /* 0x000022c0005c7802 */ /* 0x000fe40000000f00 */
[----:B01---5:R-:W-:Y:S05]  /*22b0*/  CALL.REL.NOINC `($__internal_64_$__cuda_sm70_shflsync_down_p) ;  /* 0x000003e000007944 */ /* 0x023fea0003c00000 */
[----:B------:R-:W-:Y:S01]  /*22c0*/  FADD.FTZ R157, R96, R157 ;  /* 0x0000009d609d7221 */ /* 0x000fe20000010000 */
[----:B0-----:R-:W-:Y:S01]  /*22d0*/  HFMA2.MMA R100, -RZ, RZ, 0, 4.76837158203125e-07 ;  /* 0x00000008ff647435 */ /* 0x001fe200000001ff */
[----:B-1----:R-:W-:Y:S01]  /*22e0*/  FADD.FTZ R158, R158, R95 ;  /* 0x0000005f9e9e7221 */ /* 0x002fe20000010000 */
[----:B------:R-:W-:Y:S02]  /*22f0*/  MOV R97, 0x1f ;  /* 0x0000001f00617802 */ /* 0x000fe40000000f00 */
[----:B------:R-:W-:Y:S02]  /*2300*/  MOV R160, 0xffffffff ;  /* 0xffffffff00a07802 */ /* 0x000fe40000000f00 */
[----:B------:R-:W-:Y:S02]  /*2310*/  MOV R95, R157 ;  /* 0x0000009d005f7202 */ /* 0x000fe40000000f00 */
[----:B------:R-:W-:Y:S02]  /*2320*/  MOV R92, 0x2340 ;  /* 0x00002340005c7802 */ /* 0x000fe40000000f00 */
[----:B------:R-:W-:Y:S05]  /*2330*/  CALL.REL.NOINC `($__internal_64_$__cuda_sm70_shflsync_down_p) ;  /* 0x0000036000007944 */ /* 0x000fea0003c00000 */
[----:B0-----:R-:W-:Y:S01]  /*2340*/  HFMA2.MMA R100, -RZ, RZ, 0, 4.76837158203125e-07 ;  /* 0x00000008ff647435 */ /* 0x001fe200000001ff */
[----:B-1----:R-:W-:-:S02]  /*2350*/  MOV R96, R95 ;  /* 0x0000005f00607202 */ /* 0x002fc40000000f00 */
[----:B------:R-:W-:Y:S02]  /*2360*/  MOV R95, R158 ;  /* 0x0000009e005f7202 */ /* 0x000fe40000000f00 */
[----:B------:R-:W-:Y:S02]  /*2370*/  MOV R97, 0x1f ;  /* 0x0000001f00617802 */ /* 0x000fe40000000f00 */
[----:B------:R-:W-:Y:S02]  /*2380*/  MOV R160, 0xffffffff ;  /* 0xffffffff00a07802 */ /* 0x000fe40000000f00 */
[----:B------:R-:W-:Y:S02]  /*2390*/  MOV R92, 0x23b0 ;  /* 0x000023b0005c7802 */ /* 0x000fe40000000f00 */
[----:B------:R-:W-:Y:S05]  /*23a0*/  CALL.REL.NOINC `($__internal_64_$__cuda_sm70_shflsync_down_p) ;  /* 0x000002f000007944 */ /* 0x000fea0003c00000 */
[----:B------:R-:W-:Y:S01]  /*23b0*/  FADD.FTZ R157, R96, R157 ;  /* 0x0000009d609d7221 */ /* 0x000fe20000010000 */
[----:B0-----:R-:W-:Y:S01]  /*23c0*/  HFMA2.MMA R100, -RZ, RZ, 0, 2.384185791015625e-07 ;  /* 0x00000004ff647435 */ /* 0x001fe200000001ff */
[----:B-1----:R-:W-:Y:S01]  /*23d0*/  FADD.FTZ R158, R158, R95 ;  /* 0x0000005f9e9e7221 */ /* 0x002fe20000010000 */
[----:B------:R-:W-:Y:S02]  /*23e0*/  MOV R97, 0x1f ;  /* 0x0000001f00617802 */ /* 0x000fe40000000f00 */
[----:B------:R-:W-:-:S02]  /*23f0*/  MOV R160, 0xffffffff ;  /* 0xffffffff00a07802 */ /* 0x000fc40000000f00 */
[----:B------:R-:W-:Y:S02]  /*2400*/  MOV R95, R157 ;  /* 0x0000009d005f7202 */ /* 0x000fe40000000f00 */
[----:B------:R-:W-:Y:S02]  /*2410*/  MOV R92, 0x2430 ;  /* 0x00002430005c7802 */ /* 0x000fe40000000f00 */
[----:B------:R-:W-:Y:S05]  /*2420*/  CALL.REL.NOINC `($__internal_64_$__cuda_sm70_shflsync_down_p) ;  /* 0x0000027000007944 */ /* 0x000fea0003c00000 */
[----:B0-----:R-:W-:Y:S01]  /*2430*/  HFMA2.MMA R100, -RZ, RZ, 0, 2.384185791015625e-07 ;  /* 0x00000004ff647435 */ /* 0x001fe200000001ff */
[----:B-1----:R-:W-:Y:S02]  /*2440*/  MOV R96, R95 ;  /* 0x0000005f00607202 */ /* 0x002fe40000000f00 */
[----:B------:R-:W-:Y:S02]  /*2450*/  MOV R95, R158 ;  /* 0x0000009e005f7202 */ /* 0x000fe40000000f00 */
[----:B------:R-:W-:Y:S02]  /*2460*/  MOV R97, 0x1f ;  /* 0x0000001f00617802 */ /* 0x000fe40000000f00 */
[----:B------:R-:W-:Y:S02]  /*2470*/  MOV R160, 0xffffffff ;  /* 0xffffffff00a07802 */ /* 0x000fe40000000f00 */
[----:B------:R-:W-:-:S02]  /*2480*/  MOV R92, 0x24a0 ;  /* 0x000024a0005c7802 */ /* 0x000fc40000000f00 */
[----:B------:R-:W-:Y:S05]  /*2490*/  CALL.REL.NOINC `($__internal_64_$__cuda_sm70_shflsync_down_p) ;  /* 0x0000020000007944 */ /* 0x000fea0003c00000 */
[----:B------:R-:W-:Y:S01]  /*24a0*/  FADD.FTZ R157, R96, R157 ;  /* 0x0000009d609d7221 */ /* 0x000fe20000010000 */
[----:B0-----:R-:W-:Y:S01]  /*24b0*/  HFMA2.MMA R100, -RZ, RZ, 0, 1.1920928955078125e-07 ;  /* 0x00000002ff647435 */ /* 0x001fe200000001ff */
[----:B-1----:R-:W-:Y:S01]  /*24c0*/  FADD.FTZ R158, R158, R95 ;  /* 0x0000005f9e9e7221 */ /* 0x002fe20000010000 */
[----:B------:R-:W-:-:S02]  /*24d0*/  MOV R97, 0x1f ;  /* 0x0000001f00617802 */ /* 0x000fc40000000f00 */
[----:B------:R-:W-:Y:S02]  /*24e0*/  MOV R160, 0xffffffff ;  /* 0xffffffff00a07802 */ /* 0x000fe40000000f00 */
[----:B------:R-:W-:Y:S02]  /*24f0*/  MOV R95, R157 ;  /* 0x0000009d005f7202 */ /* 0x000fe40000000f00 */
[----:B------:R-:W-:Y:S02]  /*2500*/  MOV R92, 0x2520 ;  /* 0x00002520005c7802 */ /* 0x000fe40000000f00 */
[----:B------:R-:W-:Y:S05]  /*2510*/  CALL.REL.NOINC `($__internal_64_$__cuda_sm70_shflsync_down_p) ;  /* 0x0000018000007944 */ /* 0x000fea0003c00000 */
[----:B0-----:R-:W-:Y:S01]  /*2520*/  HFMA2.MMA R100, -RZ, RZ, 0, 1.1920928955078125e-07 ;  /* 0x00000002ff647435 */ /* 0x001fe200000001ff */
[----:B-1----:R-:W-:Y:S02]  /*2530*/  MOV R96, R95 ;  /* 0x0000005f00607202 */ /* 0x002fe40000000f00 */
[----:B------:R-:W-:Y:S02]  /*2540*/  MOV R95, R158 ;  /* 0x0000009e005f7202 */ /* 0x000fe40000000f00 */
[----:B------:R-:W-:Y:S02]  /*2550*/  MOV R97, 0x1f ;  /* 0x0000001f00617802 */ /* 0x000fe40000000f00 */
[----:B------:R-:W-:-:S02]  /*2560*/  MOV R160, 0xffffffff ;  /* 0xffffffff00a07802 */ /* 0x000fc40000000f00 */
[----:B------:R-:W-:Y:S02]  /*2570*/  MOV R92, 0x2590 ;  /* 0x00002590005c7802 */ /* 0x000fe40000000f00 */
[----:B------:R-:W-:Y:S05]  /*2580*/  CALL.REL.NOINC `($__internal_64_$__cuda_sm70_shflsync_down_p) ;  /* 0x0000011000007944 */ /* 0x000fea0003c00000 */
[----:B------:R-:W-:Y:S01]  /*2590*/  FADD.FTZ R98, R96, R157 ;  /* 0x0000009d60627221 */ /* 0x000fe20000010000 */
[----:B0-----:R-:W-:Y:S01]  /*25a0*/  HFMA2.MMA R100, -RZ, RZ, 0, 5.9604644775390625e-08 ;  /* 0x00000001ff647435 */ /* 0x001fe200000001ff */
[----:B-1----:R-:W-:Y:S01]  /*25b0*/  FADD.FTZ R101, R158, R95 ;  /* 0x0000005f9e657221 */ /* 0x002fe20000010000 */
[----:B------:R-:W-:Y:S02]  /*25c0*/  MOV R97, 0x1f ;  /* 0x0000001f00617802 */ /* 0x000fe40000000f00 */
[----:B------:R-:W-:Y:S02]  /*25d0*/  MOV R160, 0xffffffff ;  /* 0xffffffff00a07802 */ /* 0x000fe40000000f00 */
[----:B------:R-:W-:Y:S02]  /*25e0*/  MOV R95, R98 ;  /* 0x00000062005f7202 */ /* 0x000fe40000000f00 */
[----:B------:R-:W-:Y:S02]  /*25f0*/  MOV R92, 0x2610 ;  /* 0x00002610005c7802 */ /* 0x000fe40000000f00 */
[----:B------:R-:W-:Y:S05]  /*2600*/  CALL.REL.NOINC `($__internal_64_$__cuda_sm70_shflsync_down_p) ;  /* 0x0000009000007944 */ /* 0x000fea0003c00000 */
[----:B0-----:R-:W-:Y:S01]  /*2610*/  HFMA2.MMA R100, -RZ, RZ, 0, 5.9604644775390625e-08 ;  /* 0x00000001ff647435 */ /* 0x001fe200000001ff */
[----:B-1----:R-:W-:-:S02]  /*2620*/  MOV R99, R95 ;  /* 0x0000005f00637202 */ /* 0x002fc40000000f00 */
[----:B------:R-:W-:Y:S02]  /*2630*/  MOV R95, R101 ;  /* 0x00000065005f7202 */ /* 0x000fe40000000f00 */
[----:B------:R-:W-:Y:S02]  /*2640*/  MOV R97, 0x1f ;  /* 0x0000001f00617802 */ /* 0x000fe40000000f00 */
[----:B------:R-:W-:Y:S02]  /*2650*/  MOV R160, 0xffffffff ;  /* 0xffffffff00a07802 */ /* 0x000fe40000000f00 */
[----:B------:R-:W-:Y:S02]  /*2660*/  MOV R92, 0x2680 ;  /* 0x00002680005c7802 */ /* 0x000fe40000000f00 */
[----:B------:R-:W-:Y:S05]  /*2670*/  CALL.REL.NOINC `($__internal_64_$__cuda_sm70_shflsync_down_p) ;  /* 0x0000002000007944 */ /* 0x000fea0003c00000 */
[----:B-1----:R-:W-:Y:S01]  /*2680*/  MOV R158, R95 ;  /* 0x0000005f009e7202 */ /* 0x002fe20000000f00 */
[----:B0-----:R-:W-:Y:S05]  /*2690*/  BRA `(.L_x_2375) ;  /* 0xffffebc000007947 */ /* 0x001fea000383ffff */
        .weak           $__internal_64_$__cuda_sm70_shflsync_down_p
        .type           $__internal_64_$__cuda_sm70_shflsync_down_p,@function
        .size           $__internal_64_$__cuda_sm70_shflsync_down_p,(.L_x_6866 - $__internal_64_$__cuda_sm70_shflsync_down_p)
$__internal_64_$__cuda_sm70_shflsync_down_p:
[----:B------:R-:W-:Y:S01]  /*26a0*/  HFMA2.MMA R93, -RZ, RZ, 0, 0 ;  /* 0x00000000ff5d7435 */ /* 0x000fe200000001ff */
[----:B------:R-:W-:Y:S04]  /*26b0*/  WARPSYNC R160 ;  /* 0x000000a000007348 */ /* 0x000fe80003800000 */
[----:B------:R0:W1:Y:S01]  /*26c0*/  SHFL.DOWN PT, R95, R95, R100, R97 ;  /* 0x080000645f5f7389 */ /* 0x00006200000e0061 */
[----:B------:R-:W-:Y:S05]  /*26d0*/  RET.REL.NODEC R92 `(_ZN10layer_norm13ln_bwd_kernelINS_13Kernel_traitsI13__nv_bfloat16S2_fS2_fjLj2048ELj1ELj1ELj4ELj16ENS_18Kernel_traits_baseILj2048ES2_S2_fS2_fjLj128EEEEELb0ELb1ELb0ELb0EEEvNS_9BwdParamsE) ;  /* 0xffffd9205c007950 */ /* 0x000fea0003c3ffff */
.L_x_2376:
        /* <DEDUP_REMOVED lines=10> */
.L_x_6866:


//--------------------- .text._ZN10layer_norm13ln_bwd_kernelINS_13Kernel_traitsI13__nv_bfloat16S2_fS2_fjLj2048ELj1ELj1ELj4ELj16ENS_18Kernel_traits_baseILj2048ES2_S2_fS2_fjLj128EEEEELb0ELb1ELb0ELb1EEEvNS_9BwdParamsE --------------------------
	.section	.text._ZN10layer_norm13ln_bwd_kernelINS_13Kernel_traitsI13__nv_bfloat16S2_fS2_fjLj2048ELj1ELj1ELj4ELj16ENS_18Kernel_traits_baseILj2048ES2_S2_fS2_fjLj128EEEEELb0ELb1ELb0ELb1EEEvNS_9BwdParamsE,"ax",@progbits
	.sectioninfo	@"SHI_REGISTERS=168"
	.align	128
        .global         _ZN10layer_norm13ln_bwd_kernelINS_13Kernel_traitsI13__nv_bfloat16S2_fS2_fjLj2048ELj1ELj1ELj4ELj16ENS_18Kernel_traits_baseILj2048ES2_S2_fS2_fjLj128EEEEELb0ELb1ELb0ELb1EEEvNS_9BwdParamsE
        .type           _ZN10layer_norm13ln_bwd_kernelINS_13Kernel_traitsI13__nv_bfloat16S2_fS2_fjLj2048ELj1ELj1ELj4ELj16ENS_18Kernel_traits_baseILj2048ES2_S2_fS2_fjLj128EEEEELb0ELb1ELb0ELb1EEEvNS_9BwdParamsE,@function
        .size           _ZN10layer_norm13ln_bwd_kernelINS_13Kernel_traitsI13__nv_bfloat16S2_fS2_fjLj2048ELj1ELj1ELj4ELj16ENS_18Kernel_traits_baseILj2048ES2_S2_fS2_fjLj128EEEEELb0ELb1ELb0ELb1EEEvNS_9BwdParamsE,(.L_x_6867 - _ZN10layer_norm13ln_bwd_kernelINS_13Kernel_traitsI13__nv_bfloat16S2_fS2_fjLj2048ELj1ELj1ELj4ELj16ENS_18Kernel_traits_baseILj2048ES2_S2_fS2_fjLj128EEEEELb0ELb1ELb0ELb1EEEvNS_9BwdParamsE)
        .other          _ZN10layer_norm13ln_bwd_kernelINS_13Kernel_traitsI13__nv_bfloat16S2_fS2_fjLj2048ELj1ELj1ELj4ELj16ENS_18Kernel_traits_baseILj2048ES2_S2_fS2_fjLj128EEEEELb0ELb1ELb0ELb1EEEvNS_9BwdParamsE,@"STO_CUDA_ENTRY STV_DEFAULT"
_ZN10layer_norm13ln_bwd_kernelINS_13Kernel_traitsI13__nv_bfloat16S2_fS2_fjLj2048ELj1ELj1ELj4ELj16ENS_18Kernel_traits_baseILj2048ES2_S2_fS2_fjLj128EEEEELb0ELb1ELb0ELb1EEEvNS_9BwdParamsE:
.text._ZN10layer_norm13ln_bwd_kernelINS_13Kernel_traitsI13__nv_bfloat16S2_fS2_fjLj2048ELj1ELj1ELj4ELj16ENS_18Kernel_traits_baseILj2048ES2_S2_fS2_fjLj128EEEEELb0ELb1ELb0ELb1EEEvNS_9BwdParamsE:
        /* <DEDUP_REMOVED lines=32> */
.L_x_2377:
        /* <DEDUP_REMOVED lines=68> */
.L_x_2382:
[C---:B------:R-:W-:Y:S01]  /*0640*/  IMAD R56, R123.reuse, c[0x0][0x168], RZ ;  /* 0x00005a007b387a24 */ /* 0x040fe200078e02ff */
[----:B------:R-:W-:Y:S02]  /*0650*/  MOV R138, 0x4 ;  /* 0x00000004008a7802 */ /* 0x000fe40000000f00 */
[----:B------:R-:W-:Y:S02]  /*0660*/  LOP3.LUT R58, R0, 0x7f, RZ, 0xc0, !PT ;  /* 0x0000007f003a7812 */ /* 0x000fe400078ec0ff */
[----:B------:R-:W-:Y:S01]  /*0670*/  SHF.R.S32.HI R57, RZ, 0x1f, R56 ;  /* 0x0000001fff397819 */ /* 0x000fe20000011438 */
[----:B------:R-:W-:Y:S01]  /*0680*/  IMAD.WIDE R68, R123, R138, c[0x0][0x1a0] ;  /* 0x000068007b447625 */ /* 0x000fe200078e028a */
[----:B------:R-:W-:Y:S02]  /*0690*/  MOV R144, 0x20 ;  /* 0x0000002000907802 */ /* 0x000fe40000000f00 */
[----:B------:R-:W-:-:S02]  /*06a0*/  LEA.HI R57, R57, R56, RZ, 0x3 ;  /* 0x0000003839397211 */ /* 0x000fc400078f18ff */
[----:B------:R-:W-:Y:S01]  /*06b0*/  MOV R72, 0x10 ;  /* 0x0000001000487802 */ /* 0x000fe20000000f00 */
[----:B------:R0:W2:Y:S01]  /*06c0*/  LDG.E R143, [R68.64] ;  /* 0x00000004448f7981 */ /* 0x0000a2000c1e1900 */
[----:B------:R-:W-:Y:S01]  /*06d0*/  LEA.HI.SX32 R133, R57, R58, 0x1d ;  /* 0x0000003a39857211 */ /* 0x000fe200078feaff */
[----:B------:R-:W-:-:S04]  /*06e0*/  IMAD.WIDE R138, R123, R138, c[0x0][0x1a8] ;  /* 0x00006a007b8a7625 */ /* 0x000fc800078e028a */
[C---:B------:R-:W-:Y:S01]  /*06f0*/  IMAD.WIDE.U32 R134, R133.reuse, R144, c[0x0][0x188] ;  /* 0x0000620085867625 */ /* 0x040fe200078e0090 */
[----:B------:R1:W3:Y:S03]  /*0700*/  LDG.E R132, [R138.64] ;  /* 0x000000048a847981 */ /* 0x0002e6000c1e1900 */
[C---:B------:R-:W-:Y:S01]  /*0710*/  IMAD.WIDE.U32 R60, R133.reuse, R72, c[0x0][0x208] ;  /* 0x00008200853c7625 */ /* 0x040fe200078e0048 */
[----:B------:R4:W3:Y:S04]  /*0720*/  LDG.E.128 R56, [R134.64] ;  /* 0x0000000486387981 */ /* 0x0008e8000c1e1d00 */
[----:B------:R4:W3:Y:S04]  /*0730*/  LDG.E.128 R64, [R134.64+0x10] ;  /* 0x0000100486407981 */ /* 0x0008e8000c1e1d00 */
[----:B------:R-:W3:Y:S01]  /*0740*/  LDG.E.128 R60, [R60.64] ;  /* 0x000000043c3c7981 */ /* 0x000ee2000c1e1d00 */
[----:B------:R-:W-:-:S05]  /*0750*/  IADD3 R131, R133, 0x80, RZ ;  /* 0x0000008085837810 */ /* 0x000fca0007ffe0ff */
[C---:B------:R-:W-:Y:S01]  /*0760*/  IMAD.WIDE.U32 R72, R131.reuse, R72, c[0x0][0x208] ;  /* 0x0000820083487625 */ /* 0x040fe200078e0048 */
[----:B------:R-:W-:-:S05]  /*0770*/  LEA R140, P0, R131, c[0x0][0x188], 0x5 ;  /* 0x00006200838c7a11 */ /* 0x000fca00078028ff */
[----:B------:R-:W3:Y:S01]  /*0780*/  LDG.E.128 R72, [R72.64] ;  /* 0x0000000448487981 */ /* 0x000ee2000c1e1d00 */
[----:B------:R-:W-:-:S05]  /*0790*/  LEA.HI.X R141, R131, c[0x0][0x18c], RZ, 0x5, P0 ;  /* 0x00006300838d7a11 */ /* 0x000fca00000f2cff */
[----:B0-----:R0:W3:Y:S04]  /*07a0*/  LDG.E.128 R68, [R140.64] ;  /* 0x000000048c447981 */ /* 0x0010e8000c1e1d00 */
[----:B------:R0:W3:Y:S01]  /*07b0*/  LDG.E.128 R76, [R140.64+0x10] ;  /* 0x000010048c4c7981 */ /* 0x0000e2000c1e1d00 */
[----:B------:R-:W-:-:S04]  /*07c0*/  ISETP.NE.U32.AND P0, PT, RZ, c[0x0][0x1c0], PT ;  /* 0x00007000ff007a0c */ /* 0x000fc80003f05070 */
[----:B------:R-:W-:Y:S02]  /*07d0*/  ISETP.NE.AND.EX P0, PT, RZ, c[0x0][0x1c4], PT, P0 ;  /* 0x00007100ff007a0c */ /* 0x000fe40003f05300 */
[----:B------:R-:W-:-:S11]  /*07e0*/  SHF.R.S32.HI R136, RZ, 0x1f, R123 ;  /* 0x0000001fff887819 */ /* 0x000fd6000001147b */
[----:B----4-:R-:W-:-:S04]  /*07f0*/  @P0 LEA R134, P2, R123, c[0x0][0x1c0], 0x1 ;  /* 0x000070007b860a11 */ /* 0x010fc800078408ff */
[----:B------:R-:W-:-:S05]  /*0800*/  @P0 LEA.HI.X R135, R123, c[0x0][0x1c4], R136, 0x1, P2 ;  /* 0x000071007b870a11 */ /* 0x000fca00010f0c88 */
[----:B-1----:R1:W4:Y:S01]  /*0810*/  @P0 LDG.E.U16 R139, [R134.64] ;  /* 0x00000004868b0981 */ /* 0x002322000c1e1500 */
[----:B------:R-:W-:-:S04]  /*0820*/  ISETP.NE.U32.AND P1, PT, RZ, c[0x0][0x218], PT ;  /* 0x00008600ff007a0c */ /* 0x000fc80003f25070 */
[----:B------:R-:W-:Y:S01]  /*0830*/  ISETP.NE.AND.EX P1, PT, RZ, c[0x0][0x21c], PT, P1 ;  /* 0x00008700ff007a0c */ /* 0x000fe20003f25310 */
[----:B------:R-:W-:-:S12]  /*0840*/  ULDC.U8 UR6, c[0x0][0x1f0] ;  /* 0x00007c0000067ab9 */ /* 0x000fd80000000000 */
[----:B------:R-:W-:Y:S01]  /*0850*/  @P1 LEA R136, P2, R131, c[0x0][0x218], 0x5 ;  /* 0x0000860083881a11 */ /* 0x000fe200078428ff */
[----:B0-----:R-:W-:-:S03]  /*0860*/  @P1 IMAD.WIDE.U32 R140, R133, R144, c[0x0][0x218] ;  /* 0x00008600858c1625 */ /* 0x001fc600078e0090 */
[----:B------:R-:W-:Y:S02]  /*0870*/  @P1 LEA.HI.X R137, R131, c[0x0][0x21c], RZ, 0x5, P2 ;  /* 0x0000870083891a11 */ /* 0x000fe400010f2cff */
[----:B------:R0:W5:Y:S04]  /*0880*/  @P1 LDG.E.128 R32, [R140.64] ;  /* 0x000000048c201981 */ /* 0x000168000c1e1d00 */
[----:B------:R0:W5:Y:S04]  /*0890*/  @P1 LDG.E.128 R36, [R140.64+0x10] ;  /* 0x000010048c241981 */ /* 0x000168000c1e1d00 */
[----:B------:R0:W5:Y:S04]  /*08a0*/  @P1 LDG.E.128 R40, [R136.64] ;  /* 0x0000000488281981 */ /* 0x000168000c1e1d00 */
[----:B------:R0:W5:Y:S01]  /*08b0*/  @P1 LDG.E.128 R44, [R136.64+0x10] ;  /* 0x00001004882c1981 */ /* 0x000162000c1e1d00 */
[----:B------:R-:W-:-:S02]  /*08c0*/  ISETP.NE.AND P1, PT, RZ, UR6, PT ;  /* 0x00000006ff007c0c */ /* 0x000fc4000bf25270 */
[----:B------:R-:W-:Y:S02]  /*08d0*/  LOP3.LUT P3, RZ, R142, 0xff, RZ, 0xc0, !PT ;  /* 0x000000ff8eff7812 */ /* 0x000fe4000786c0ff */
[----:B--2---:R-:W-:-:S05]  /*08e0*/  FSEL R138, R143, RZ, !P1 ;  /* 0x000000ff8f8a7208 */ /* 0x004fca0004800000 */
[C---:B---3--:R-:W-:Y:S02]  /*08f0*/  FADD.FTZ R151, -R138.reuse, R56 ;  /* 0x000000388a977221 */ /* 0x048fe40000010100 */
[----:B------:R-:W-:Y:S02]  /*0900*/  FADD.FTZ R149, -R138, R57 ;  /* 0x000000398a957221 */ /* 0x000fe40000010100 */
[----:B------:R-:W-:Y:S02]  /*0910*/  FMUL.FTZ R151, R132, R151 ;  /* 0x0000009784977220 */ /* 0x000fe40000410000 */
[C---:B0-----:R-:W-:Y:S01]  /*0920*/  FADD.FTZ R136, -R138.reuse, R65 ;  /* 0x000000418a887221 */ /* 0x041fe20000010100 */
[----:B------:R-:W-:Y:S01]  /*0930*/  PRMT R141, RZ, 0x5410, R60 ;  /* 0x00005410ff8d7816 */ /* 0x000fe2000000003c */
[C---:B------:R-:W-:Y:S01]  /*0940*/  FADD.FTZ R143, -R138.reuse, R66 ;  /* 0x000000428a8f7221 */ /* 0x040fe20000010100 */
[----:B------:R-:W-:Y:S01]  /*0950*/  PRMT R153, RZ, 0x5410, R62 ;  /* 0x00005410ff997816 */ /* 0x000fe2000000003e */
[C---:B-1----:R-:W-:Y:S01]  /*0960*/  FADD.FTZ R134, -R138.reuse, R59 ;  /* 0x0000003b8a867221 */ /* 0x042fe20000010100 */
[----:B------:R-:W-:Y:S01]  /*0970*/  PRMT R147, RZ, 0x7610, R60 ;  /* 0x00007610ff937816 */ /* 0x000fe2000000003c */
[----:B------:R-:W-:Y:S01]  /*0980*/  FADD.FTZ R67, -R138, R67 ;  /* 0x000000438a437221 */ /* 0x000fe20000010100 */
[----:B------:R-:W-:Y:S01]  /*0990*/  PRMT R62, RZ, 0x7610, R62 ;  /* 0x00007610ff3e7816 */ /* 0x000fe2000000003e */
[----:B------:R-:W-:Y:S01]  /*09a0*/  FADD.FTZ R96, R141, R96 ;  /* 0x000000608d607221 */ /* 0x000fe20000010000 */
[----:B------:R-:W-:Y:S01]  /*09b0*/  PRMT R59, RZ, 0x5410, R63 ;  /* 0x00005410ff3b7816 */ /* 0x000fe2000000003f */
[----:B------:R-:W-:-:S02]  /*09c0*/  FFMA.FTZ R98, R151, R141, R98 ;  /* 0x0000008d97627223 */ /* 0x000fc40000010062 */
[----:B------:R-:W-:Y:S02]  /*09d0*/  FMUL.FTZ R148, R122, R141 ;  /* 0x0000008d7a947220 */ /* 0x000fe40000410000 */
[----:B------:R-:W-:Y:S02]  /*09e0*/  FADD.FTZ R165, -R138, R58 ;  /* 0x0000003a8aa57221 */ /* 0x000fe40000010100 */
[C---:B------:R-:W-:Y:S02]  /*09f0*/  FMUL.FTZ R152, R132.reuse, R149 ;  /* 0x0000009584987220 */ /* 0x040fe40000410000 */
[C---:B------:R-:W-:Y:S02]  /*0a00*/  FMUL.FTZ R141, R132.reuse, R136 ;  /* 0x00000088848d7220 */ /* 0x040fe40000410000 */
        /* <DEDUP_REMOVED lines=12> */
[----:B------:R-:W-:Y:S02]  /*0ad0*/  FMUL.FTZ R147, R121, R147 ;  /* 0x0000009379937220 */ /* 0x000fe40000410000 */
[----:B------:R-:W-:Y:S02]  /*0ae0*/  FADD.FTZ R62, RZ, R148 ;  /* 0x00000094ff3e7221 */ /* 0x000fe40000010000 */
[----:B------:R-:W-:Y:S01]  /*0af0*/  FFMA.FTZ R59, R151, R148, RZ ;  /* 0x00000094973b7223 */ /* 0x000fe200000100ff */
[----:B------:R-:W-:Y:S01]  /*0b00*/  PRMT R144, RZ, 0x7610, R61 ;  /* 0x00007610ff907816 */ /* 0x000fe2000000003d */
[----:B------:R-:W-:-:S02]  /*0b10*/  FADD.FTZ R146, -R138, R64 ;  /* 0x000000408a927221 */ /* 0x000fc40000010100 */
[----:B------:R-:W-:Y:S02]  /*0b20*/  FMUL.FTZ R149, R132, R134 ;  /* 0x0000008684957220 */ /* 0x000fe40000410000 */
[----:B------:R-:W-:Y:S02]  /*0b30*/  FADD.FTZ R92, R145, R92 ;  /* 0x0000005c915c7221 */ /* 0x000fe40000010000 */
[-C--:B------:R-:W-:Y:S02]  /*0b40*/  FFMA.FTZ R93, R150, R145.reuse, R93 ;  /* 0x00000091965d7223 */ /* 0x080fe4000001005d */
[----:B------:R-:W-:Y:S02]  /*0b50*/  FMUL.FTZ R145, R120, R145 ;  /* 0x0000009178917220 */ /* 0x000fe40000410000 */
[----:B------:R-:W-:Y:S02]  /*0b60*/  FADD.FTZ R62, R62, R147 ;  /* 0x000000933e3e7221 */ /* 0x000fe40000010000 */
[----:B------:R-:W-:Y:S01]  /*0b70*/  FFMA.FTZ R59, R152, R147, R59 ;  /* 0x00000093983b7223 */ /* 0x000fe2000001003b */
[--C-:B------:R-:W-:Y:S01]  /*0b80*/  PRMT R157, RZ, 0x5410, R73.reuse ;  /* 0x00005410ff9d7816 */ /* 0x100fe20000000049 */
[----:B------:R-:W-:Y:S01]  /*0b90*/  FADD.FTZ R90, R144, R90 ;  /* 0x0000005a905a7221 */ /* 0x000fe20000010000 */
[----:B------:R-:W-:Y:S01]  /*0ba0*/  PRMT R60, RZ, 0x7610, R73 ;  /* 0x00007610ff3c7816 */ /* 0x000fe20000000049 */
[----:B------:R-:W-:-:S02]  /*0bb0*/  FMUL.FTZ R146, R132, R146 ;  /* 0x0000009284927220 */ /* 0x000fc40000410000 */
[-C--:B------:R-:W-:Y:S02]  /*0bc0*/  FFMA.FTZ R91, R149, R144.reuse, R91 ;  /* 0x00000090955b7223 */ /* 0x080fe4000001005b */
[----:B------:R-:W-:Y:S02]  /*0bd0*/  FMUL.FTZ R144, R119, R144 ;  /* 0x0000009077907220 */ /* 0x000fe40000410000 */
[----:B------:R-:W-:Y:S02]  /*0be0*/  FADD.FTZ R73, R62, R145 ;  /* 0x000000913e497221 */ /* 0x000fe40000010000 */
[----:B------:R-:W-:Y:S02]  /*0bf0*/  FFMA.FTZ R59, R150, R145, R59 ;  /* 0x00000091963b7223 */ /* 0x000fe4000001003b */
[----:B------:R-:W-:Y:S02]  /*0c00*/  FADD.FTZ R88, R153, R88 ;  /* 0x0000005899587221 */ /* 0x000fe40000010000 */
[----:B------:R-:W-:-:S02]  /*0c10*/  FFMA.FTZ R89, R146, R153, R89 ;  /* 0x0000009992597223 */ /* 0x000fc40000010059 */
[----:B------:R-:W-:Y:S02]  /*0c20*/  FMUL.FTZ R153, R118, R153 ;  /* 0x0000009976997220 */ /* 0x000fe40000410000 */
[----:B------:R-:W-:Y:S02]  /*0c30*/  FADD.FTZ R62, R73, R144 ;  /* 0x00000090493e7221 */ /* 0x000fe40000010000 */
[----:B------:R-:W-:Y:S01]  /*0c40*/  FFMA.FTZ R59, R149, R144, R59 ;  /* 0x00000090953b7223 */ /* 0x000fe2000001003b */
[--C-:B------:R-:W-:Y:S02]  /*0c50*/  PRMT R57, RZ, 0x5410, R75.reuse ;  /* 0x00005410ff397816 */ /* 0x100fe4000000004b */
[----:B------:R-:W-:Y:S01]  /*0c60*/  PRMT R56, RZ, 0x7610, R75 ;  /* 0x00007610ff387816 */ /* 0x000fe2000000004b */
[----:B------:R-:W-:Y:S02]  /*0c70*/  FADD.FTZ R75, R62, R153 ;  /* 0x000000993e4b7221 */ /* 0x000fe40000010000 */
[----:B------:R-:W-:Y:S01]  /*0c80*/  FFMA.FTZ R59, R146, R153, R59 ;  /* 0x00000099923b7223 */ /* 0x000fe2000001003b */
[----:B------:R-:W-:Y:S01]  /*0c90*/  PRMT R140, RZ, 0x7610, R63 ;  /* 0x00007610ff8c7816 */ /* 0x000fe2000000003f */
[----:B------:R-:W-:-:S02]  /*0ca0*/  FADD.FTZ R65, -R138, R71 ;  /* 0x000000478a417221 */ /* 0x000fc40000010100 */
[----:B------:R-:W-:Y:S02]  /*0cb0*/  FADD.FTZ R62, R75, R66 ;  /* 0x000000424b3e7221 */ /* 0x000fe40000010000 */
[----:B------:R-:W-:Y:S01]  /*0cc0*/  FFMA.FTZ R59, R141, R66, R59 ;  /* 0x000000428d3b7223 */ /* 0x000fe2000001003b */
        /* <DEDUP_REMOVED lines=10> */
[C---:B------:R-:W-:Y:S02]  /*0d70*/  FADD.FTZ R155, -R138.reuse, R69 ;  /* 0x000000458a9b7221 */ /* 0x040fe40000010100 */
[----:B------:R-:W-:-:S02]  /*0d80*/  FADD.FTZ R135, -R138, R70 ;  /* 0x000000468a877221 */ /* 0x000fc40000010100 */
[----:B------:R-:W-:Y:S02]  /*0d90*/  FMUL.FTZ R69, R132, R161 ;  /* 0x000000a184457220 */ /* 0x000fe40000410000 */
[----:B------:R-:W-:Y:S02]  /*0da0*/  FMUL.FTZ R70, R114, R71 ;  /* 0x0000004772467220 */ /* 0x000fe40000410000 */
[----:B------:R-:W-:Y:S02]  /*0db0*/  FADD.FTZ R65, R65, R140 ;  /* 0x0000008c41417221 */ /* 0x000fe40000010000 */
[----:B------:R-:W-:Y:S01]  /*0dc0*/  FFMA.FTZ R59, R143, R140, R59 ;  /* 0x0000008c8f3b7223 */ /* 0x000fe2000001003b */
[----:B------:R-:W-:Y:S01]  /*0dd0*/  PRMT R61, RZ, 0x5410, R74 ;  /* 0x00005410ff3d7816 */ /* 0x000fe2000000004a */
[----:B------:R-:W-:Y:S02]  /*0de0*/  FADD.FTZ R159, -R138, R77 ;  /* 0x0000004d8a9f7221 */ /* 0x000fe40000010100 */
[----:B------:R-:W-:-:S02]  /*0df0*/  FADD.FTZ R24, R71, R24 ;  /* 0x0000001847187221 */ /* 0x000fc40000010000 */
[----:B------:R-:W-:Y:S02]  /*0e00*/  FFMA.FTZ R80, R69, R71, R80 ;  /* 0x0000004745507223 */ /* 0x000fe40000010050 */
[----:B------:R-:W-:Y:S02]  /*0e10*/  FADD.FTZ R23, R60, R23 ;  /* 0x000000173c177221 */ /* 0x000fe40000010000 */
[-C--:B------:R-:W-:Y:S02]  /*0e20*/  FFMA.FTZ R31, R76, R60.reuse, R31 ;  /* 0x0000003c4c1f7223 */ /* 0x080fe4000001001f */
[----:B------:R-:W-:Y:S02]  /*0e30*/  FMUL.FTZ R75, R111, R60 ;  /* 0x0000003c6f4b7220 */ /* 0x000fe40000410000 */
        /* <DEDUP_REMOVED lines=34> */
[----:B------:R-:W-:Y:S01]  /*1060*/  FFMA.FTZ R59, R135, R136, R59 ;  /* 0x00000088873b7223 */ /* 0x000fe2000001003b */
[----:B------:R-:W-:Y:S01]  /*1070*/  MOV R68, 0x3f800000 ;  /* 0x3f80000000447802 */ /* 0x000fe20000000f00 */
[----:B------:R-:W-:Y:S01]  /*1080*/  FADD.FTZ R25, R64, R25 ;  /* 0x0000001940197221 */ /* 0x000fe20000010000 */
[----:B------:R-:W-:Y:S01]  /*1090*/  LOP3.LUT P1, RZ, R0, 0x1f, RZ, 0xc0, !PT ;  /* 0x0000001f00ff7812 */ /* 0x000fe2000782c0ff */
[----:B------:R-:W-:Y:S01]  /*10a0*/  FFMA.FTZ R81, R72, R64, R81 ;  /* 0x0000004048517223 */ /* 0x000fe20000010051 */
[----:B----4-:R-:W-:Y:S01]  /*10b0*/  @P0 PRMT R68, RZ, 0x5410, R139 ;  /* 0x00005410ff440816 */ /* 0x010fe2000000008b */
        /* <DEDUP_REMOVED lines=8> */
.L_x_2383:
        /* <DEDUP_REMOVED lines=18> */
.L_x_2384:
[----:B------:R-:W-:Y:S01]  /*1260*/  PLOP3.LUT P0, PT, PT, PT, PT, 0x80, 0x0 ;  /* 0x000000000000781c */ /* 0x000fe20003f0f070 */
[----:B-1----:R-:W-:Y:S01]  /*1270*/  FADD.FTZ R65, R56, R63 ;  /* 0x0000003f38417221 */ /* 0x002fe20000010000 */
[----:B------:R-:W-:Y:S01]  /*1280*/  @!P1 PLOP3.LUT P0, PT, P3, PT, PT, 0x80, 0x0 ;  /* 0x000000000000981c */ /* 0x000fe20001f0f070 */
[----:B--2---:R-:W-:Y:S01]  /*1290*/  FADD.FTZ R64, R64, R61 ;  /* 0x0000003d40407221 */ /* 0x004fe20000010000 */
[----:B------:R-:W-:Y:S01]  /*12a0*/  SHF.R.U32.HI R57, RZ, 0x5, R0 ;  /* 0x00000005ff397819 */ /* 0x000fe20000011600 */
[----:B------:R-:W-:Y:S02]  /*12b0*/  ULDC.U8 UR6, c[0x0][0x1f0] ;  /* 0x00007c0000067ab9 */ /* 0x000fe40000000000 */
[----:B------:R-:W-:Y:S01]  /*12c0*/  ISETP.NE.AND P2, PT, RZ, UR6, PT ;  /* 0x00000006ff007c0c */ /* 0x000fe2000bf45270 */
[----:B------:R-:W-:Y:S01]  /*12d0*/  WARPSYNC 0xffffffff ;  /* 0xffffffff00007948 */ /* 0x000fe20003800000 */
[C---:B------:R-:W-:Y:S02]  /*12e0*/  @!P1 LOP3.LUT R58, R57.reuse, 0x7fffffc, RZ, 0xc0, !PT ;  /* 0x07fffffc393a9812 */ /* 0x040fe400078ec0ff */
[----:B------:R-:W-:-:S04]  /*12f0*/  LOP3.LUT R154, R57, 0x7fffffc, RZ, 0xc0, !PT ;  /* 0x07fffffc399a7812 */ /* 0x000fc800078ec0ff */
[----:B------:R-:W-:Y:S02]  /*1300*/  @!P0 IADD3 R58, R58, 0x4, RZ ;  /* 0x000000043a3a8810 */ /* 0x000fe40007ffe0ff */
[----:B------:R-:W-:Y:S02]  /*1310*/  @!P3 IADD3 R154, R154, 0x4, RZ ;  /* 0x000000049a9ab810 */ /* 0x000fe40007ffe0ff */
[----:B------:R-:W-:Y:S02]  /*1320*/  @!P1 LOP3.LUT R139, R58, 0x3, R57, 0xf8, !PT ;  /* 0x000000033a8b9812 */ /* 0x000fe400078ef839 */
[----:B------:R-:W-:Y:S02]  /*1330*/  SHF.L.U32 R154, R154, 0x3, RZ ;  /* 0x000000039a9a7819 */ /* 0x000fe400000006ff */
[----:B------:R-:W-:Y:S01]  /*1340*/  ISETP.NE.U32.AND P0, PT, RZ, c[0x0][0x258], PT ;  /* 0x00009600ff007a0c */ /* 0x000fe20003f05070 */
[----:B------:R-:W-:Y:S04]  /*1350*/  @!P1 STS.64 [R139.X8+0x2000], R64 ;  /* 0x002000408b009388 */ /* 0x000fe80000008a00 */
[----:B------:R-:W-:Y:S01]  /*1360*/  BAR.SYNC.DEFER_BLOCKING 0x0 ;  /* 0x0000000000007b1d */ /* 0x000fe20000010000 */
[----:B------:R-:W-:-:S02]  /*1370*/  ISETP.NE.U32.AND P1, PT, RZ, c[0x0][0x218], PT ;  /* 0x00008600ff007a0c */ /* 0x000fc40003f25070 */
[----:B------:R-:W-:Y:S02]  /*1380*/  ISETP.NE.AND.EX P0, PT, RZ, c[0x0][0x25c], PT, P0 ;  /* 0x00009700ff007a0c */ /* 0x000fe40003f05300 */
[----:B------:R-:W-:Y:S01]  /*1390*/  ISETP.NE.AND.EX P1, PT, RZ, c[0x0][0x21c], PT, P1 ;  /* 0x00008700ff007a0c */ /* 0x000fe20003f25310 */
[----:B------:R-:W1:Y:S04]  /*13a0*/  LDS.128 R56, [R154+0x2000] ;  /* 0x002000009a387984 */ /* 0x000e680000000c00 */
[----:B0-----:R-:W0:Y:S01]  /*13b0*/  LDS.128 R60, [R154+0x2010] ;  /* 0x002010009a3c7984 */ /* 0x001e220000000c00 */
[----:B-1----:R-:W-:Y:S02]  /*13c0*/  FADD.FTZ R155, RZ, R56 ;  /* 0x00000038ff9b7221 */ /* 0x002fe40000010000 */
[----:B------:R-:W-:-:S02]  /*13d0*/  FADD.FTZ R56, RZ, R57 ;  /* 0x00000039ff387221 */ /* 0x000fc40000010000 */
[----:B------:R-:W-:Y:S01]  /*13e0*/  FADD.FTZ R155, R58, R155 ;  /* 0x0000009b3a9b7221 */ /* 0x000fe20000010000 */
[----:B------:R-:W-:Y:S01]  /*13f0*/  @P0 MOV R58, 0x20 ;  /* 0x00000020003a0802 */ /* 0x000fe20000000f00 */
[----:B------:R-:W-:Y:S02]  /*1400*/  FADD.FTZ R56, R59, R56 ;  /* 0x000000383b387221 */ /* 0x000fe40000010000 */
[----:B0-----:R-:W-:Y:S02]  /*1410*/  FADD.FTZ R155, R155, R60 ;  /* 0x0000003c9b9b7221 */ /* 0x001fe40000010000 */
[----:B------:R-:W-:Y:S02]  /*1420*/  FADD.FTZ R56, R56, R61 ;  /* 0x0000003d38387221 */ /* 0x000fe40000010000 */
[----:B------:R-:W-:Y:S02]  /*1430*/  FADD.FTZ R62, R62, R155 ;  /* 0x0000009b3e3e7221 */ /* 0x000fe40000010000 */
[----:B------:R-:W-:-:S02]  /*1440*/  FADD.FTZ R56, R63, R56 ;  /* 0x000000383f387221 */ /* 0x000fc40000010000 */
[----:B------:R-:W-:Y:S02]  /*1450*/  FMUL.FTZ R62, R62, c[0x0][0x1e0] ;  /* 0x000078003e3e7a20 */ /* 0x000fe40000410000 */
[----:B------:R-:W-:Y:S01]  /*1460*/  FMUL.FTZ R154, R56, c[0x0][0x1e0] ;  /* 0x00007800389a7a20 */ /* 0x000fe20000410000 */
[----:B------:R-:W-:Y:S02]  /*1470*/  HFMA2.MMA R56, -RZ, RZ, 0, 9.5367431640625e-07 ;  /* 0x00000010ff387435 */ /* 0x000fe400000001ff */
        /* <DEDUP_REMOVED lines=9> */
[----:B------:R-:W-:Y:S02]  /*1510*/  FADD.FTZ R151, R148, -R151 ;  /* 0x8000009794977221 */ /* 0x000fe40000010000 */
[----:B------:R-:W-:Y:S02]  /*1520*/  FADD.FTZ R61, R145, -R150 ;  /* 0x80000096913d7221 */ /* 0x000fe40000010000 */
[----:B------:R-:W-:Y:S02]  /*1530*/  FADD.FTZ R149, R144, -R149 ;  /* 0x8000009590957221 */ /* 0x000fe40000010000 */
[-CC-:B------:R-:W-:Y:S02]  /*1540*/  FFMA.FTZ R141, R141, R154.reuse, R139.reuse ;  /* 0x0000009a8d8d7223 */ /* 0x180fe4000001008b */
[-CC-:B------:R-:W-:Y:S02]  /*1550*/  FFMA.FTZ R64, R142, R154.reuse, R139.reuse ;  /* 0x0000009a8e407223 */ /* 0x180fe4000001008b */
[----:B------:R-:W-:-:S02]  /*1560*/  FFMA.FTZ R143, R143, R154, R139 ;  /* 0x0000009a8f8f7223 */ /* 0x000fc4000001008b */
[----:B------:R-:W-:Y:S02]  /*1570*/  FADD.FTZ R153, R153, -R146 ;  /* 0x8000009299997221 */ /* 0x000fe40000010000 */
[C---:B------:R-:W-:Y:S02]  /*1580*/  FMUL.FTZ R142, R132.reuse, R147 ;  /* 0x00000093848e7220 */ /* 0x040fe40000410000 */
[C---:B------:R-:W-:Y:S02]  /*1590*/  FMUL.FTZ R151, R132.reuse, R151 ;  /* 0x0000009784977220 */ /* 0x040fe40000410000 */
[C---:B------:R-:W-:Y:S02]  /*15a0*/  FMUL.FTZ R147, R132.reuse, R61 ;  /* 0x0000003d84937220 */ /* 0x040fe40000410000 */
[----:B------:R-:W-:Y:S02]  /*15b0*/  FMUL.FTZ R146, R132, R149 ;  /* 0x0000009584927220 */ /* 0x000fe40000410000 */
[----:B------:R-:W-:-:S04]  /*15c0*/  IMAD.WIDE.U32 R56, R133, R56, c[0x0][0x170] ;  /* 0x00005c0085387625 */ /* 0x000fc800078e0038 */
[----:B------:R-:W-:Y:S02]  /*15d0*/  FADD.FTZ R141, R66, -R141 ;  /* 0x8000008d428d7221 */ /* 0x000fe40000010000 */
[----:B------:R-:W-:Y:S02]  /*15e0*/  FADD.FTZ R67, R67, -R64 ;  /* 0x8000004043437221 */ /* 0x000fe40000010000 */
[----:B------:R-:W-:Y:S02]  /*15f0*/  FADD.FTZ R143, R140, -R143 ;  /* 0x8000008f8c8f7221 */ /* 0x000fe40000010000 */
[----:B-----5:R-:W-:Y:S02]  /*1600*/  @P1 FADD.FTZ R151, R32, R151 ;  /* 0x0000009720971221 */ /* 0x020fe40000010000 */
[----:B------:R-:W-:Y:S02]  /*1610*/  @P1 FADD.FTZ R142, R33, R142 ;  /* 0x0000008e218e1221 */ /* 0x000fe40000010000 */
[----:B------:R-:W-:-:S02]  /*1620*/  @P1 FADD.FTZ R147, R34, R147 ;  /* 0x0000009322931221 */ /* 0x000fc40000010000 */
[----:B------:R-:W-:Y:S02]  /*1630*/  @P1 FADD.FTZ R146, R35, R146 ;  /* 0x0000009223921221 */ /* 0x000fe40000010000 */
[C---:B------:R-:W-:Y:S02]  /*1640*/  FMUL.FTZ R150, R132.reuse, R141 ;  /* 0x0000008d84967220 */ /* 0x040fe40000410000 */
[----:B------:R-:W-:Y:S02]  /*1650*/  @P0 IMAD.WIDE.U32 R144, R133, R58, c[0x0][0x258] ;  /* 0x0000960085900625 */ /* 0x000fe400078e003a */
[----:B------:R-:W2:Y:S01]  /*1660*/  LDG.E.128 R56, [R56.64] ;  /* 0x0000000438387981 */ /* 0x000ea2000c1e1d00 */
[----:B------:R-:W-:Y:S01]  /*1670*/  SEL R60, R151, R48, P2 ;  /* 0x00000030973c7207 */ /* 0x000fe20001000000 */
[----:B------:R-:W-:Y:S01]  /*1680*/  FMUL.FTZ R153, R132, R153 ;  /* 0x0000009984997220 */ /* 0x000fe20000410000 */
[----:B------:R-:W-:Y:S01]  /*1690*/  SEL R61, R142, R49, P2 ;  /* 0x000000318e3d7207 */ /* 0x000fe20001000000 */
[C---:B------:R-:W-:Y:S01]  /*16a0*/  FMUL.FTZ R141, R132.reuse, R67 ;  /* 0x00000043848d7220 */ /* 0x040fe20000410000 */
[----:B------:R-:W-:Y:S01]  /*16b0*/  SEL R62, R147, R50, P2 ;  /* 0x00000032933e7207 */ /* 0x000fe20001000000 */
[----:B------:R-:W-:Y:S01]  /*16c0*/  FMUL.FTZ R152, R132, R143 ;  /* 0x0000008f84987220 */ /* 0x000fe20000410000 */
[----:B------:R-:W-:Y:S01]  /*16d0*/  SEL R63, R146, R51, P2 ;  /* 0x00000033923f7207 */ /* 0x000fe20001000000 */
[----:B------:R-:W-:Y:S01]  /*16e0*/  @P1 FADD.FTZ R153, R36, R153 ;  /* 0x0000009924991221 */ /* 0x000fe20000010000 */
[----:B------:R-:W-:Y:S01]  /*16f0*/  IADD3 R148, R133, 0x80, RZ ;  /* 0x0000008085947810 */ /* 0x000fe20007ffe0ff */
[----:B------:R-:W-:Y:S01]  /*1700*/  @P1 FADD.FTZ R150, R37, R150 ;  /* 0x0000009625961221 */ /* 0x000fe20000010000 */
[----:B------:R-:W-:Y:S01]  /*1710*/  LEA R140, P4, R133, c[0x0][0x248], 0x4 ;  /* 0x00009200858c7a11 */ /* 0x000fe200078820ff */
[----:B------:R-:W-:Y:S01]  /*1720*/  @P1 FADD.FTZ R141, R38, R141 ;  /* 0x0000008d268d1221 */ /* 0x000fe20000010000 */
[----:B------:R0:W-:Y:S01]  /*1730*/  @P0 STG.E.128 [R144.64], R60 ;  /* 0x0000003c90000986 */ /* 0x0001e2000c101d04 */
[----:B------:R-:W-:Y:S01]  /*1740*/  @P1 FADD.FTZ R152, R39, R152 ;  /* 0x0000009827981221 */ /* 0x000fe20000010000 */
[----:B------:R-:W-:Y:S01]  /*1750*/  SHF.L.U32 R149, R148, 0x4, RZ ;  /* 0x0000000494957819 */ /* 0x000fe200000006ff */
[-C--:B------:R-:W-:Y:S01]  /*1760*/  FMUL.FTZ R143, R151, R68.reuse ;  /* 0x00000044978f7220 */ /* 0x080fe20000410000 */
[----:B------:R-:W-:Y:S01]  /*1770*/  SHF.R.U32.HI R148, RZ, 0x1c, R148 ;  /* 0x0000001cff947819 */ /* 0x000fe20000011694 */
[----:B------:R-:W-:-:S02]  /*1780*/  FMUL.FTZ R142, R142, R68 ;  /* 0x000000448e8e7220 */ /* 0x000fc40000410000 */
[-C--:B------:R-:W-:Y:S02]  /*1790*/  FMUL.FTZ R147, R147, R68.reuse ;  /* 0x0000004493937220 */ /* 0x080fe40000410000 */
[----:B------:R-:W-:Y:S02]  /*17a0*/  FMUL.FTZ R146, R146, R68 ;  /* 0x0000004492927220 */ /* 0x000fe40000410000 */
[----:B------:R-:W-:Y:S02]  /*17b0*/  FMUL.FTZ R64, R106, R143 ;  /* 0x0000008f6a407220 */ /* 0x000fe40000410000 */
[----:B------:R-:W-:Y:S02]  /*17c0*/  FMUL.FTZ R65, R105, R142 ;  /* 0x0000008e69417220 */ /* 0x000fe40000410000 */
[----:B------:R-:W-:Y:S02]  /*17d0*/  FMUL.FTZ R66, R104, R147 ;  /* 0x0000009368427220 */ /* 0x000fe40000410000 */
[----:B------:R-:W-:Y:S01]  /*17e0*/  FMUL.FTZ R67, R103, R146 ;  /* 0x0000009267437220 */ /* 0x000fe20000410000 */
[C---:B0-----:R-:W-:Y:S01]  /*17f0*/  SEL R60, R153.reuse, R52, P2 ;  /* 0x00000034993c7207 */ /* 0x041fe20001000000 */
[-C--:B------:R-:W-:Y:S01]  /*1800*/  FMUL.FTZ R151, R153, R68.reuse ;  /* 0x0000004499977220 */ /* 0x080fe20000410000 */
[C---:B------:R-:W-:Y:S01]  /*1810*/  SEL R61, R150.reuse, R53, P2 ;  /* 0x00000035963d7207 */ /* 0x040fe20001000000 */
[----:B------:R-:W-:Y:S01]  /*1820*/  FMUL.FTZ R150, R150, R68 ;  /* 0x0000004496967220 */ /* 0x000fe20000410000 */
[C---:B------:R-:W-:Y:S01]  /*1830*/  SEL R62, R141.reuse, R54, P2 ;  /* 0x000000368d3e7207 */ /* 0x040fe20001000000 */
[-C--:B------:R-:W-:Y:S01]  /*1840*/  FMUL.FTZ R153, R141, R68.reuse ;  /* 0x000000448d997220 */ /* 0x080fe20000410000 */
[C---:B------:R-:W-:Y:S01]  /*1850*/  SEL R63, R152.reuse, R55, P2 ;  /* 0x00000037983f7207 */ /* 0x040fe20001000000 */
[----:B------:R-:W-:Y:S01]  /*1860*/  FMUL.FTZ R152, R152, R68 ;  /* 0x0000004498987220 */ /* 0x000fe20000410000 */
[----:B------:R-:W-:-:S02]  /*1870*/  F2FP.BF16.PACK_AB R64, R65, R64 ;  /* 0x000000404140723e */ /* 0x000fc400000010ff */
[----:B------:R-:W-:Y:S01]  /*1880*/  F2FP.BF16.PACK_AB R65, R67, R66 ;  /* 0x000000424341723e */ /* 0x000fe200000010ff */
[----:B------:R0:W-:Y:S01]  /*1890*/  @P0 STG.E.128 [R144.64+0x10], R60 ;  /* 0x0000103c90000986 */ /* 0x0001e2000c101d04 */
[----:B------:R-:W-:Y:S01]  /*18a0*/  FMUL.FTZ R66, R102, R151 ;  /* 0x0000009766427220 */ /* 0x000fe20000410000 */
[----:B------:R-:W-:Y:S01]  /*18b0*/  LEA.HI.X R141, R133, c[0x0][0x24c], RZ, 0x4, P4 ;  /* 0x00009300858d7a11 */ /* 0x000fe200020f24ff */
[----:B------:R-:W-:Y:S02]  /*18c0*/  FMUL.FTZ R67, R100, R153 ;  /* 0x0000009964437220 */ /* 0x000fe40000410000 */
[----:B0-----:R-:W-:Y:S01]  /*18d0*/  FMUL.FTZ R61, R101, R150 ;  /* 0x00000096653d7220 */ /* 0x001fe20000410000 */
[----:B------:R-:W-:Y:S01]  /*18e0*/  IADD3 R60, P5, R149, c[0x0][0x170], RZ ;  /* 0x00005c00953c7a10 */ /* 0x000fe20007fbe0ff */
[----:B------:R-:W-:-:S03]  /*18f0*/  FMUL.FTZ R62, R99, R152 ;  /* 0x00000098633e7220 */ /* 0x000fc60000410000 */
[----:B------:R-:W-:Y:S02]  /*1900*/  F2FP.BF16.PACK_AB R66, R61, R66 ;  /* 0x000000423d42723e */ /* 0x000fe400000010ff */
[----:B------:R-:W-:Y:S02]  /*1910*/  IADD3.X R61, R148, c[0x0][0x174], RZ, P5, !PT ;  /* 0x00005d00943d7a10 */ /* 0x000fe40002ffe4ff */
[----:B------:R-:W-:-:S05]  /*1920*/  F2FP.BF16.PACK_AB R67, R62, R67 ;  /* 0x000000433e43723e */ /* 0x000fca00000010ff */
[----:B------:R2:W-:Y:S04]  /*1930*/  STG.E.128 [R140.64], R64 ;  /* 0x000000408c007986 */ /* 0x0005e8000c101d04 */
[----:B------:R-:W3:Y:S01]  /*1940*/  LDG.E.128 R60, [R60.64] ;  /* 0x000000043c3c7981 */ /* 0x000ee2000c1e1d00 */
[-CC-:B------:R-:W-:Y:S01]  /*1950*/  FFMA.FTZ R69, R69, R154.reuse, R139.reuse ;  /* 0x0000009a45457223 */ /* 0x180fe2000001008b */
[----:B------:R-:W-:Y:S01]  /*1960*/  IADD3 R123, R123, c[0x0][0x160], RZ ;  /* 0x000058007b7b7a10 */ /* 0x000fe20007ffe0ff */
[----:B------:R-:W-:Y:S02]  /*1970*/  FFMA.FTZ R72, R72, R154, R139 ;  /* 0x0000009a48487223 */ /* 0x000fe4000001008b */
[----:B------:R-:W-:Y:S02]  /*1980*/  FADD.FTZ R69, R70, -R69 ;  /* 0x8000004546457221 */ /* 0x000fe40000010000 */
[----:B------:R-:W-:-:S02]  /*1990*/  FADD.FTZ R71, R71, -R72 ;  /* 0x8000004847477221 */ /* 0x000fc40000010000 */
[-CC-:B------:R-:W-:Y:S02]  /*19a0*/  FFMA.FTZ R73, R73, R154.reuse, R139.reuse ;  /* 0x0000009a49497223 */ /* 0x180fe4000001008b */
[-CC-:B------:R-:W-:Y:S02]  /*19b0*/  FFMA.FTZ R76, R76, R154.reuse, R139.reuse ;  /* 0x0000009a4c4c7223 */ /* 0x180fe4000001008b */
[-CC-:B------:R-:W-:Y:S02]  /*19c0*/  FFMA.FTZ R77, R77, R154.reuse, R139.reuse ;  /* 0x0000009a4d4d7223 */ /* 0x180fe4000001008b */
[-CC-:B------:R-:W-:Y:S02]  /*19d0*/  FFMA.FTZ R134, R134, R154.reuse, R139.reuse ;  /* 0x0000009a86867223 */ /* 0x180fe4000001008b */
[----:B------:R-:W-:Y:S02]  /*19e0*/  FFMA.FTZ R135, R135, R154, R139 ;  /* 0x0000009a87877223 */ /* 0x000fe4000001008b */
[----:B------:R-:W-:-:S02]  /*19f0*/  FMUL.FTZ R69, R132, R69 ;  /* 0x0000004584457220 */ /* 0x000fc40000410000 */
[----:B------:R-:W-:Y:S02]  /*1a00*/  FMUL.FTZ R70, R132, R71 ;  /* 0x0000004784467220 */ /* 0x000fe40000410000 */
[----:B------:R-:W-:Y:S02]  /*1a10*/  FFMA.FTZ R138, R138, R154, R139 ;  /* 0x0000009a8a8a7223 */ /* 0x000fe4000001008b */
[----:B------:R-:W-:Y:S02]  /*1a20*/  FADD.FTZ R73, R74, -R73 ;  /* 0x800000494a497221 */ /* 0x000fe40000010000 */
[----:B------:R-:W-:Y:S02]  /*1a30*/  FADD.FTZ R75, R75, -R76 ;  /* 0x8000004c4b4b7221 */ /* 0x000fe40000010000 */
[----:B------:R-:W-:Y:S02]  /*1a40*/  FADD.FTZ R77, R78, -R77 ;  /* 0x8000004d4e4d7221 */ /* 0x000fe40000010000 */
[----:B------:R-:W-:-:S02]  /*1a50*/  FADD.FTZ R79, R79, -R134 ;  /* 0x800000864f4f7221 */ /* 0x000fc40000010000 */
[----:B------:R-:W-:Y:S02]  /*1a60*/  FADD.FTZ R135, R136, -R135 ;  /* 0x8000008788877221 */ /* 0x000fe40000010000 */
[----:B------:R-:W-:Y:S02]  /*1a70*/  @P1 FADD.FTZ R69, R40, R69 ;  /* 0x0000004528451221 */ /* 0x000fe40000010000 */
[----:B------:R-:W-:Y:S02]  /*1a80*/  @P1 FADD.FTZ R70, R41, R70 ;  /* 0x0000004629461221 */ /* 0x000fe40000010000 */
[----:B------:R-:W-:Y:S01]  /*1a90*/  FADD.FTZ R137, R137, -R138 ;  /* 0x8000008a89897221 */ /* 0x000fe20000010000 */
[----:B------:R-:W-:Y:S01]  /*1aa0*/  SEL R48, R69, R48, P2 ;  /* 0x0000003045307207 */ /* 0x000fe20001000000 */
[----:B------:R-:W-:Y:S01]  /*1ab0*/  FMUL.FTZ R73, R132, R73 ;  /* 0x0000004984497220 */ /* 0x000fe20000410000 */
[----:B------:R-:W-:Y:S01]  /*1ac0*/  SEL R49, R70, R49, P2 ;  /* 0x0000003146317207 */ /* 0x000fe20001000000 */
[----:B------:R-:W-:-:S02]  /*1ad0*/  FMUL.FTZ R72, R132, R75 ;  /* 0x0000004b84487220 */ /* 0x000fc40000410000 */
[C---:B------:R-:W-:Y:S02]  /*1ae0*/  FMUL.FTZ R77, R132.reuse, R77 ;  /* 0x0000004d844d7220 */ /* 0x040fe40000410000 */
[C---:B------:R-:W-:Y:S02]  /*1af0*/  FMUL.FTZ R74, R132.reuse, R79 ;  /* 0x0000004f844a7220 */ /* 0x040fe40000410000 */
[C---:B------:R-:W-:Y:S02]  /*1b00*/  FMUL.FTZ R135, R132.reuse, R135 ;  /* 0x0000008784877220 */ /* 0x040fe40000410000 */
[----:B------:R-:W-:Y:S02]  /*1b10*/  FMUL.FTZ R132, R132, R137 ;  /* 0x0000008984847220 */ /* 0x000fe40000410000 */
[----:B------:R-:W-:Y:S02]  /*1b20*/  @P1 FADD.FTZ R73, R42, R73 ;  /* 0x000000492a491221 */ /* 0x000fe40000010000 */
[----:B------:R-:W-:-:S02]  /*1b30*/  @P1 FADD.FTZ R72, R43, R72 ;  /* 0x000000482b481221 */ /* 0x000fc40000010000 */
[----:B------:R-:W-:Y:S01]  /*1b40*/  FMUL.FTZ R69, R69, R68 ;  /* 0x0000004445457220 */ /* 0x000fe20000410000 */
[----:B------:R-:W-:Y:S01]  /*1b50*/  SEL R50, R73, R50, P2 ;  /* 0x0000003249327207 */ /* 0x000fe20001000000 */
[----:B------:R-:W-:Y:S01]  /*1b60*/  FMUL.FTZ R70, R70, R68 ;  /* 0x0000004446467220 */ /* 0x000fe20000410000 */
[----:B------:R-:W-:Y:S01]  /*1b70*/  SEL R51, R72, R51, P2 ;  /* 0x0000003348337207 */ /* 0x000fe20001000000 */
[----:B------:R-:W-:Y:S02]  /*1b80*/  @P1 FADD.FTZ R77, R44, R77 ;  /* 0x0000004d2c4d1221 */ /* 0x000fe40000010000 */
[----:B------:R-:W-:Y:S02]  /*1b90*/  @P1 FADD.FTZ R74, R45, R74 ;  /* 0x0000004a2d4a1221 */ /* 0x000fe40000010000 */
[----:B------:R-:W-:Y:S01]  /*1ba0*/  @P1 FADD.FTZ R135, R46, R135 ;  /* 0x000000872e871221 */ /* 0x000fe20000010000 */
[----:B------:R-:W-:Y:S01]  /*1bb0*/  SEL R52, R77, R52, P2 ;  /* 0x000000344d347207 */ /* 0x000fe20001000000 */
[----:B------:R-:W-:Y:S01]  /*1bc0*/  @P1 FADD.FTZ R132, R47, R132 ;  /* 0x000000842f841221 */ /* 0x000fe20000010000 */
[----:B------:R-:W-:Y:S01]  /*1bd0*/  SEL R53, R74, R53, P2 ;  /* 0x000000354a357207 */ /* 0x000fe20001000000 */
[----:B------:R-:W-:Y:S01]  /*1be0*/  FMUL.FTZ R73, R73, R68 ;  /* 0x0000004449497220 */ /* 0x000fe20000410000 */
[----:B------:R-:W-:Y:S01]  /*1bf0*/  SEL R54, R135, R54, P2 ;  /* 0x0000003687367207 */ /* 0x000fe20001000000 */
[-C--:B------:R-:W-:Y:S01]  /*1c00*/  FMUL.FTZ R72, R72, R68.reuse ;  /* 0x0000004448487220 */ /* 0x080fe20000410000 */
[----:B------:R-:W-:Y:S01]  /*1c10*/  SEL R55, R132, R55, P2 ;  /* 0x0000003784377207 */ /* 0x000fe20001000000 */
[----:B------:R-:W-:-:S02]  /*1c20*/  FMUL.FTZ R77, R77, R68 ;  /* 0x000000444d4d7220 */ /* 0x000fc40000410000 */
[-C--:B------:R-:W-:Y:S02]  /*1c30*/  FMUL.FTZ R74, R74, R68.reuse ;  /* 0x000000444a4a7220 */ /* 0x080fe40000410000 */
[-C--:B------:R-:W-:Y:S02]  /*1c40*/  FMUL.FTZ R135, R135, R68.reuse ;  /* 0x0000004487877220 */ /* 0x080fe40000410000 */
[----:B------:R-:W-:Y:S02]  /*1c50*/  FMUL.FTZ R71, R132, R68 ;  /* 0x0000004484477220 */ /* 0x000fe40000410000 */
[----:B------:R-:W-:Y:S02]  /*1c60*/  FMUL.FTZ R68, R129, R74 ;  /* 0x0000004a81447220 */ /* 0x000fe40000410000 */
[----:B------:R-:W-:Y:S02]  /*1c70*/  FMUL.FTZ R75, R128, R135 ;  /* 0x00000087804b7220 */ /* 0x000fe40000410000 */
[----:B------:R-:W-:Y:S01]  /*1c80*/  FMUL.FTZ R76, R130, R71 ;  /* 0x00000047824c7220 */ /* 0x000fe20000410000 */
[----:B--2---:R-:W-:-:S02]  /*1c90*/  PRMT R64, RZ, 0x5410, R56 ;  /* 0x00005410ff407816 */ /* 0x004fc40000000038 */
[--C-:B------:R-:W-:Y:S02]  /*1ca0*/  PRMT R65, RZ, 0x5410, R57.reuse ;  /* 0x00005410ff417816 */ /* 0x100fe40000000039 */
[----:B------:R-:W-:Y:S01]  /*1cb0*/  PRMT R56, RZ, 0x7610, R56 ;  /* 0x00007610ff387816 */ /* 0x000fe20000000038 */
[----:B------:R-:W-:Y:S01]  /*1cc0*/  FFMA.FTZ R16, R143, R64, R16 ;  /* 0x000000408f107223 */ /* 0x000fe20000010010 */
[----:B------:R-:W-:Y:S01]  /*1cd0*/  PRMT R57, RZ, 0x7610, R57 ;  /* 0x00007610ff397816 */ /* 0x000fe20000000039 */
[----:B------:R-:W-:Y:S01]  /*1ce0*/  FFMA.FTZ R14, R147, R65, R14 ;  /* 0x00000041930e7223 */ /* 0x000fe2000001000e */
[--C-:B------:R-:W-:Y:S01]  /*1cf0*/  PRMT R66, RZ, 0x5410, R58.reuse ;  /* 0x00005410ff427816 */ /* 0x100fe2000000003a */
[----:B------:R-:W-:Y:S01]  /*1d00*/  FFMA.FTZ R17, R142, R56, R17 ;  /* 0x000000388e117223 */ /* 0x000fe20000010011 */
[----:B------:R-:W-:Y:S01]  /*1d10*/  PRMT R67, RZ, 0x5410, R59 ;  /* 0x00005410ff437816 */ /* 0x000fe2000000003b */
[----:B------:R-:W-:Y:S01]  /*1d20*/  FFMA.FTZ R15, R146, R57, R15 ;  /* 0x00000039920f7223 */ /* 0x000fe2000001000f */
[----:B------:R-:W-:Y:S01]  /*1d30*/  PRMT R58, RZ, 0x7610, R58 ;  /* 0x00007610ff3a7816 */ /* 0x000fe2000000003a */
[----:B------:R-:W-:Y:S01]  /*1d40*/  FFMA.FTZ R12, R151, R66, R12 ;  /* 0x00000042970c7223 */ /* 0x000fe2000001000c */
[----:B------:R-:W-:Y:S01]  /*1d50*/  @P0 LEA R66, P1, R131, c[0x0][0x258], 0x5 ;  /* 0x0000960083420a11 */ /* 0x000fe200078228ff */
[----:B------:R-:W-:Y:S01]  /*1d60*/  FMUL.FTZ R56, R97, R69 ;  /* 0x0000004561387220 */ /* 0x000fe20000410000 */
[----:B------:R-:W-:Y:S01]  /*1d70*/  PRMT R59, RZ, 0x7610, R59 ;  /* 0x00007610ff3b7816 */ /* 0x000fe2000000003b */
[----:B------:R-:W-:Y:S01]  /*1d80*/  FMUL.FTZ R57, R125, R70 ;  /* 0x000000467d397220 */ /* 0x000fe20000410000 */
[----:B------:R-:W-:Y:S01]  /*1d90*/  IADD3 R64, P2, R149, c[0x0][0x248], RZ ;  /* 0x0000920095407a10 */ /* 0x000fe20007f5e0ff */
[----:B------:R-:W-:Y:S01]  /*1da0*/  FFMA.FTZ R10, R153, R67, R10 ;  /* 0x00000043990a7223 */ /* 0x000fe2000001000a */
[----:B------:R-:W-:Y:S01]  /*1db0*/  @P0 LEA.HI.X R67, R131, c[0x0][0x25c], RZ, 0x5, P1 ;  /* 0x0000970083430a11 */ /* 0x000fe200008f2cff */
[----:B------:R-:W-:Y:S01]  /*1dc0*/  FFMA.FTZ R13, R150, R58, R13 ;  /* 0x0000003a960d7223 */ /* 0x000fe2000001000d */
[----:B------:R-:W-:Y:S01]  /*1dd0*/  F2FP.BF16.PACK_AB R56, R57, R56 ;  /* 0x000000383938723e */ /* 0x000fe200000010ff */
[----:B------:R-:W-:Y:S01]  /*1de0*/  FFMA.FTZ R11, R152, R59, R11 ;  /* 0x0000003b980b7223 */ /* 0x000fe2000001000b */
[----:B------:R-:W-:Y:S01]  /*1df0*/  IADD3.X R65, R148, c[0x0][0x24c], RZ, P2, !PT ;  /* 0x0000930094417a10 */ /* 0x000fe200017fe4ff */
[----:B------:R-:W-:Y:S01]  /*1e00*/  FMUL.FTZ R57, R124, R73 ;  /* 0x000000497c397220 */ /* 0x000fe20000410000 */
[----:B------:R-:W-:Y:S01]  /*1e10*/  @P0 STG.E.128 [R66.64], R48 ;  /* 0x0000003042000986 */ /* 0x000fe2000c101d04 */
[----:B------:R-:W-:Y:S01]  /*1e20*/  FMUL.FTZ R58, R127, R72 ;  /* 0x000000487f3a7220 */ /* 0x000fe20000410000 */
[----:B------:R-:W-:Y:S01]  /*1e30*/  SEL R142, RZ, 0x1, P3 ;  /* 0x00000001ff8e7807 */ /* 0x000fe20001800000 */
[----:B------:R-:W-:Y:S01]  /*1e40*/  FMUL.FTZ R59, R126, R77 ;  /* 0x0000004d7e3b7220 */ /* 0x000fe20000410000 */
[----:B------:R-:W-:Y:S01]  /*1e50*/  @P0 STG.E.128 [R66.64+0x10], R52 ;  /* 0x0000103442000986 */ /* 0x000fe2000c101d04 */
[----:B------:R-:W-:-:S02]  /*1e60*/  ISETP.GE.AND P0, PT, R123, c[0x0][0x164], PT ;  /* 0x000059007b007a0c */ /* 0x000fc40003f06270 */
[----:B------:R-:W-:Y:S02]  /*1e70*/  F2FP.BF16.PACK_AB R57, R58, R57 ;  /* 0x000000393a39723e */ /* 0x000fe400000010ff */
[----:B------:R-:W-:Y:S02]  /*1e80*/  F2FP.BF16.PACK_AB R58, R68, R59 ;  /* 0x0000003b443a723e */ /* 0x000fe400000010ff */
[----:B------:R-:W-:-:S05]  /*1e90*/  F2FP.BF16.PACK_AB R59, R76, R75 ;  /* 0x0000004b4c3b723e */ /* 0x000fca00000010ff */
[----:B------:R3:W-:Y:S02]  /*1ea0*/  STG.E.128 [R64.64], R56 ;  /* 0x0000003840007986 */ /* 0x0007e4000c101d04 */
[----:B---3--:R-:W-:Y:S02]  /*1eb0*/  PRMT R56, RZ, 0x5410, R60 ;  /* 0x00005410ff387816 */ /* 0x008fe4000000003c */
[--C-:B------:R-:W-:Y:S02]  /*1ec0*/  PRMT R57, RZ, 0x5410, R61.reuse ;  /* 0x00005410ff397816 */ /* 0x100fe4000000003d */
        /* <DEDUP_REMOVED lines=13> */
[----:B------:R-:W-:Y:S01]  /*1fa0*/  FFMA.FTZ R3, R71, R64, R3 ;  /* 0x0000004047037223 */ /* 0x000fe20000010003 */
[----:B------:R-:W-:Y:S01]  /*1fb0*/  @P0 CALL.REL.NOINC `(.L_x_2381) ;  /* 0x0000001000000944 */ /* 0x000fe20003c00000 */
[----:B------:R-:W-:Y:S05]  /*1fc0*/  BRA `(.L_x_2382) ;  /* 0xffffe67000007947 */ /* 0x000fea000383ffff */
.L_x_2381:
        /* <DEDUP_REMOVED lines=36> */
.L_x_2378:
[----:B------:R-:W0:Y:S01]  /*2210*/  S2UR UR6, SR_CTAID.X ;  /* 0x00000000000679c3 */ /* 0x000e220000002500 */
[----:B------:R-:W-:Y:S01]  /*2220*/  HFMA2.MMA R7, -RZ, RZ, 0, 1.9073486328125e-06 ;  /* 0x00000020ff077435 */ /* 0x000fe200000001ff */
[C---:B------:R-:W-:Y:S02]  /*2230*/  LOP3.LUT R3, R0.reuse, 0x7f, RZ, 0xc0, !PT ;  /* 0x0000007f00037812 */ /* 0x040fe400078ec0ff */
        /* <DEDUP_REMOVED lines=19> */
.L_x_2379:
[----:B------:R-:W-:Y:S01]  /*2370*/  HFMA2.MMA R60, -RZ, RZ, 0, 9.5367431640625e-07 ;  /* 0x00000010ff3c7435 */ /* 0x000fe200000001ff */
[----:B------:R-:W-:-:S02]  /*2380*/  MOV R59, R61 ;  /* 0x0000003d003b7202 */ /* 0x000fc40000000f00 */
[----:B------:R-:W-:Y:S02]  /*2390*/  MOV R62, 0x1f ;  /* 0x0000001f003e7802 */ /* 0x000fe40000000f00 */
[----:B------:R-:W-:Y:S02]  /*23a0*/  MOV R65, 0xffffffff ;  /* 0xffffffff00417802 */ /* 0x000fe40000000f00 */
[----:B------:R-:W-:Y:S02]  /*23b0*/  MOV R56, 0x23d0 ;  /* 0x000023d000387802 */ /* 0x000fe40000000f00 */
[----:B-----5:R-:W-:Y:S05]  /*23c0*/  CALL.REL.NOINC `($__internal_65_$__cuda_sm70_shflsync_down_p) ;  /* 0x0000046000007944 */ /* 0x020fea0003c00000 */
[----:B-1----:R-:W-:Y:S01]  /*23d0*/  MOV R58, R59 ;  /* 0x0000003b003a7202 */ /* 0x002fe20000000f00 */
[----:B0-----:R-:W-:Y:S05]  /*23e0*/  BRA `(.L_x_2383) ;  /* 0xffffed5000007947 */ /* 0x001fea000383ffff */
.L_x_2380:
[----:B------:R-:W-:Y:S01]  /*23f0*/  HFMA2.MMA R60, -RZ, RZ, 0, 9.5367431640625e-07 ;  /* 0x00000010ff3c7435 */ /* 0x000fe200000001ff */
[----:B------:R-:W-:Y:S02]  /*2400*/  MOV R59, R63 ;  /* 0x0000003f003b7202 */ /* 0x000fe40000000f00 */
[----:B------:R-:W-:Y:S02]  /*2410*/  MOV R62, 0x1f ;  /* 0x0000001f003e7802 */ /* 0x000fe40000000f00 */
[----:B------:R-:W-:-:S02]  /*2420*/  MOV R65, 0xffffffff ;  /* 0xffffffff00417802 */ /* 0x000fc40000000f00 */
[----:B------:R-:W-:Y:S02]  /*2430*/  MOV R56, 0x2450 ;  /* 0x0000245000387802 */ /* 0x000fe40000000f00 */
[----:B01---5:R-:W-:Y:S05]  /*2440*/  CALL.REL.NOINC `($__internal_65_$__cuda_sm70_shflsync_down_p) ;  /* 0x000003e000007944 */ /* 0x023fea0003c00000 */
[----:B------:R-:W-:Y:S01]  /*2450*/  FADD.FTZ R61, R61, R58 ;  /* 0x0000003a3d3d7221 */ /* 0x000fe20000010000 */
[----:B0-----:R-:W-:Y:S01]  /*2460*/  HFMA2.MMA R60, -RZ, RZ, 0, 4.76837158203125e-07 ;  /* 0x00000008ff3c7435 */ /* 0x001fe200000001ff */
[----:B-1----:R-:W-:Y:S01]  /*2470*/  FADD.FTZ R64, R63, R59 ;  /* 0x0000003b3f407221 */ /* 0x002fe20000010000 */
[----:B------:R-:W-:Y:S02]  /*2480*/  MOV R62, 0x1f ;  /* 0x0000001f003e7802 */ /* 0x000fe40000000f00 */
[----:B------:R-:W-:Y:S02]  /*2490*/  MOV R65, 0xffffffff ;  /* 0xffffffff00417802 */ /* 0x000fe40000000f00 */
[----:B------:R-:W-:Y:S02]  /*24a0*/  MOV R59, R61 ;  /* 0x0000003d003b7202 */ /* 0x000fe40000000f00 */
[----:B------:R-:W-:Y:S02]  /*24b0*/  MOV R56, 0x24d0 ;  /* 0x000024d000387802 */ /* 0x000fe40000000f00 */
[----:B------:R-:W-:Y:S05]  /*24c0*/  CALL.REL.NOINC `($__internal_65_$__cuda_sm70_shflsync_down_p) ;  /* 0x0000036000007944 */ /* 0x000fea0003c00000 */
[----:B0-----:R-:W-:Y:S01]  /*24d0*/  HFMA2.MMA R60, -RZ, RZ, 0, 4.76837158203125e-07 ;  /* 0x00000008ff3c7435 */ /* 0x001fe200000001ff */
[----:B-1----:R-:W-:-:S02]  /*24e0*/  MOV R58, R59 ;  /* 0x0000003b003a7202 */ /* 0x002fc40000000f00 */
[----:B------:R-:W-:Y:S02]  /*24f0*/  MOV R59, R64 ;  /* 0x00000040003b7202 */ /* 0x000fe40000000f00 */
[----:B------:R-:W-:Y:S02]  /*2500*/  MOV R62, 0x1f ;  /* 0x0000001f003e7802 */ /* 0x000fe40000000f00 */
[----:B------:R-:W-:Y:S02]  /*2510*/  MOV R65, 0xffffffff ;  /* 0xffffffff00417802 */ /* 0x000fe40000000f00 */
[----:B------:R-:W-:Y:S02]  /*2520*/  MOV R56, 0x2540 ;  /* 0x0000254000387802 */ /* 0x000fe40000000f00 */
[----:B------:R-:W-:Y:S05]  /*2530*/  CALL.REL.NOINC `($__internal_65_$__cuda_sm70_shflsync_down_p) ;  /* 0x000002f000007944 */ /* 0x000fea0003c00000 */
[----:B------:R-:W-:Y:S01]  /*2540*/  FADD.FTZ R61, R58, R61 ;  /* 0x0000003d3a3d7221 */ /* 0x000fe20000010000 */
[----:B0-----:R-:W-:Y:S01]  /*2550*/  HFMA2.MMA R60, -RZ, RZ, 0, 2.384185791015625e-07 ;  /* 0x00000004ff3c7435 */ /* 0x001fe200000001ff */
[----:B-1----:R-:W-:Y:S01]  /*2560*/  FADD.FTZ R64, R64, R59 ;  /* 0x0000003b40407221 */ /* 0x002fe20000010000 */
[----:B------:R-:W-:Y:S02]  /*2570*/  MOV R62, 0x1f ;  /* 0x0000001f003e7802 */ /* 0x000fe40000000f00 */
[----:B------:R-:W-:-:S02]  /*2580*/  MOV R65, 0xffffffff ;  /* 0xffffffff00417802 */ /* 0x000fc40000000f00 */
[----:B------:R-:W-:Y:S02]  /*2590*/  MOV R59, R61 ;  /* 0x0000003d003b7202 */ /* 0x000fe40000000f00 */
[----:B------:R-:W-:Y:S02]  /*25a0*/  MOV R56, 0x25c0 ;  /* 0x000025c000387802 */ /* 0x000fe40000000f00 */
[----:B------:R-:W-:Y:S05]  /*25b0*/  CALL.REL.NOINC `($__internal_65_$__cuda_sm70_shflsync_down_p) ;  /* 0x0000027000007944 */ /* 0x000fea0003c00000 */
[----:B0-----:R-:W-:Y:S01]  /*25c0*/  HFMA2.MMA R60, -RZ, RZ, 0, 2.384185791015625e-07 ;  /* 0x00000004ff3c7435 */ /* 0x001fe200000001ff */
[----:B-1----:R-:W-:Y:S02]  /*25d0*/  MOV R58, R59 ;  /* 0x0000003b003a7202 */ /* 0x002fe40000000f00 */
[----:B------:R-:W-:Y:S02]  /*25e0*/  MOV R59, R64 ;  /* 0x00000040003b7202 */ /* 0x000fe40000000f00 */
[----:B------:R-:W-:Y:S02]  /*25f0*/  MOV R62, 0x1f ;  /* 0x0000001f003e7802 */ /* 0x000fe40000000f00 */
[----:B------:R-:W-:Y:S02]  /*2600*/  MOV R65, 0xffffffff ;  /* 0xffffffff00417802 */ /* 0x000fe40000000f00 */
[----:B------:R-:W-:-:S02]  /*2610*/  MOV R56, 0x2630 ;  /* 0x0000263000387802 */ /* 0x000fc40000000f00 */
[----:B------:R-:W-:Y:S05]  /*2620*/  CALL.REL.NOINC `($__internal_65_$__cuda_sm70_shflsync_down_p) ;  /* 0x0000020000007944 */ /* 0x000fea0003c00000 */
[----:B------:R-:W-:Y:S01]  /*2630*/  FADD.FTZ R61, R58, R61 ;  /* 0x0000003d3a3d7221 */ /* 0x000fe20000010000 */
[----:B0-----:R-:W-:Y:S01]  /*2640*/  HFMA2.MMA R60, -RZ, RZ, 0, 1.1920928955078125e-07 ;  /* 0x00000002ff3c7435 */ /* 0x001fe200000001ff */
[----:B-1----:R-:W-:Y:S01]  /*2650*/  FADD.FTZ R64, R64, R59 ;  /* 0x0000003b40407221 */ /* 0x002fe20000010000 */
[----:B------:R-:W-:-:S02]  /*2660*/  MOV R62, 0x1f ;  /* 0x0000001f003e7802 */ /* 0x000fc40000000f00 */
[----:B------:R-:W-:Y:S02]  /*2670*/  MOV R65, 0xffffffff ;  /* 0xffffffff00417802 */ /* 0x000fe40000000f00 */
[----:B------:R-:W-:Y:S02]  /*2680*/  MOV R59, R61 ;  /* 0x0000003d003b7202 */ /* 0x000fe40000000f00 */
[----:B------:R-:W-:Y:S02]  /*2690*/  MOV R56, 0x26b0 ;  /* 0x000026b000387802 */ /* 0x000fe40000000f00 */
[----:B------:R-:W-:Y:S05]  /*26a0*/  CALL.REL.NOINC `($__internal_65_$__cuda_sm70_shflsync_down_p) ;  /* 0x0000018000007944 */ /* 0x000fea0003c00000 */
[----:B0-----:R-:W-:Y:S01]  /*26b0*/  HFMA2.MMA R60, -RZ, RZ, 0, 1.1920928955078125e-07 ;  /* 0x00000002ff3c7435 */ /* 0x001fe200000001ff */
[----:B-1----:R-:W-:Y:S02]  /*26c0*/  MOV R58, R59 ;  /* 0x0000003b003a7202 */ /* 0x002fe40000000f00 */
[----:B------:R-:W-:Y:S02]  /*26d0*/  MOV R59, R64 ;  /* 0x00000040003b7202 */ /* 0x000fe40000000f00 */
[----:B------:R-:W-:Y:S02]  /*26e0*/  MOV R62, 0x1f ;  /* 0x0000001f003e7802 */ /* 0x000fe40000000f00 */
[----:B------:R-:W-:-:S02]  /*26f0*/  MOV R65, 0xffffffff ;  /* 0xffffffff00417802 */ /* 0x000fc40000000f00 */
[----:B------:R-:W-:Y:S02]  /*2700*/  MOV R56, 0x2720 ;  /* 0x0000272000387802 */ /* 0x000fe40000000f00 */
[----:B------:R-:W-:Y:S05]  /*2710*/  CALL.REL.NOINC `($__internal_65_$__cuda_sm70_shflsync_down_p) ;  /* 0x0000011000007944 */ /* 0x000fea0003c00000 */
[----:B------:R-:W-:Y:S01]  /*2720*/  FADD.FTZ R61, R58, R61 ;  /* 0x0000003d3a3d7221 */ /* 0x000fe20000010000 */
[----:B0-----:R-:W-:Y:S01]  /*2730*/  HFMA2.MMA R60, -RZ, RZ, 0, 5.9604644775390625e-08 ;  /* 0x00000001ff3c7435 */ /* 0x001fe200000001ff */
[----:B-1----:R-:W-:Y:S01]  /*2740*/  FADD.FTZ R63, R64, R59 ;  /* 0x0000003b403f7221 */ /* 0x002fe20000010000 */
[----:B------:R-:W-:Y:S02]  /*2750*/  MOV R62, 0x1f ;  /* 0x0000001f003e7802 */ /* 0x000fe40000000f00 */
[----:B------:R-:W-:Y:S02]  /*2760*/  MOV R65, 0xffffffff ;  /* 0xffffffff00417802 */ /* 0x000fe40000000f00 */
[----:B------:R-:W-:Y:S02]  /*2770*/  MOV R59, R61 ;  /* 0x0000003d003b7202 */ /* 0x000fe40000000f00 */
[----:B------:R-:W-:Y:S02]  /*2780*/  MOV R56, 0x27a0 ;  /* 0x000027a000387802 */ /* 0x000fe40000000f00 */
[----:B------:R-:W-:Y:S05]  /*2790*/  CALL.REL.NOINC `($__internal_65_$__cuda_sm70_shflsync_down_p) ;  /* 0x0000009000007944 */ /* 0x000fea0003c00000 */
[----:B0-----:R-:W-:Y:S01]  /*27a0*/  HFMA2.MMA R60, -RZ, RZ, 0, 5.9604644775390625e-08 ;  /* 0x00000001ff3c7435 */ /* 0x001fe200000001ff */
[----:B-1----:R-:W-:-:S02]  /*27b0*/  MOV R64, R59 ;  /* 0x0000003b00407202 */ /* 0x002fc40000000f00 */
[----:B------:R-:W-:Y:S02]  /*27c0*/  MOV R59, R63 ;  /* 0x0000003f003b7202 */ /* 0x000fe40000000f00 */
[----:B------:R-:W-:Y:S02]  /*27d0*/  MOV R62, 0x1f ;  /* 0x0000001f003e7802 */ /* 0x000fe40000000f00 */
[----:B------:R-:W-:Y:S02]  /*27e0*/  MOV R65, 0xffffffff ;  /* 0xffffffff00417802 */ /* 0x000fe40000000f00 */
[----:B------:R-:W-:Y:S02]  /*27f0*/  MOV R56, 0x2810 ;  /* 0x0000281000387802 */ /* 0x000fe40000000f00 */
[----:B------:R-:W-:Y:S05]  /*2800*/  CALL.REL.NOINC `($__internal_65_$__cuda_sm70_shflsync_down_p) ;  /* 0x0000002000007944 */ /* 0x000fea0003c00000 */
[----:B-1----:R-:W-:Y:S01]  /*2810*/  MOV R56, R59 ;  /* 0x0000003b00387202 */ /* 0x002fe20000000f00 */
[----:B0-----:R-:W-:Y:S05]  /*2820*/  BRA `(.L_x_2384) ;  /* 0xffffea3000007947 */ /* 0x001fea000383ffff */
        .weak           $__internal_65_$__cuda_sm70_shflsync_down_p
        .type           $__internal_65_$__cuda_sm70_shflsync_down_p,@function
        .size           $__internal_65_$__cuda_sm70_shflsync_down_p,(.L_x_6867 - $__internal_65_$__cuda_sm70_shflsync_down_p)
$__internal_65_$__cuda_sm70_shflsync_down_p:
[----:B------:R-:W-:Y:S01]  /*2830*/  HFMA2.MMA R57, -RZ, RZ, 0, 0 ;  /* 0x00000000ff397435 */ /* 0x000fe200000001ff */
[----:B------:R-:W-:Y:S04]  /*2840*/  WARPSYNC R65 ;  /* 0x0000004100007348 */ /* 0x000fe80003800000 */
[----:B------:R0:W1:Y:S01]  /*2850*/  SHFL.DOWN PT, R59, R59, R60, R62 ;  /* 0x0800003c3b3b7389 */ /* 0x00006200000e003e */
[----:B------:R-:W-:Y:S05]  /*2860*/  RET.REL.NODEC R56 `(_ZN10layer_norm13ln_bwd_kernelINS_13Kernel_traitsI13__nv_bfloat16S2_fS2_fjLj2048ELj1ELj1ELj4ELj16ENS_18Kernel_traits_baseILj2048ES2_S2_fS2_fjLj128EEEEELb0ELb1ELb0ELb1EEEvNS_9BwdParamsE) ;  /* 0xffffd79038007950 */ /* 0x000fea0003c3ffff */
.L_x_2385:
        /* <DEDUP_REMOVED lines=9> */
.L_x_6867:


//--------------------- .text._ZN10layer_norm13ln_bwd_kernelINS_13Kernel_traitsI13__nv_bfloat16S2_fS2_fjLj2048ELj1ELj1ELj4ELj16ENS_18Kernel_traits_baseILj2048ES2_S2_fS2_fjLj128EEEEELb0ELb1ELb1ELb0EEEvNS_9BwdParamsE --------------------------
	.section	.text._ZN10layer_norm13ln_bwd_kernelINS_13Kernel_traitsI13__nv_bfloat16S2_fS2_fjLj2048ELj1ELj1ELj4ELj16ENS_18Kernel_traits_baseILj2048ES2_S2_fS2_fjLj128EEEEELb0ELb1ELb1ELb0EEEvNS_9BwdParamsE,"ax",@progbits
	.sectioninfo	@"SHI_REGISTERS=168"
	.align	128
        .global         _ZN10layer_norm13ln_bwd_kernelINS_13Kernel_traitsI13__nv_bfloat16S2_fS2_fjLj2048ELj1ELj1ELj4ELj16ENS_18Kernel_traits_baseILj2048ES2_S2_fS2_fjLj128EEEEELb0ELb1ELb1ELb0EEEvNS_9BwdParamsE
        .type           _ZN10layer_norm13ln_bwd_kernelINS_13Kernel_traitsI13__nv_bfloat16S2_fS2_fjLj2048ELj1ELj1ELj4ELj16ENS_18Kernel_traits_baseILj2048ES2_S2_fS2_fjLj128EEEEELb0ELb1ELb1ELb0EEEvNS_9BwdParamsE,@function
        .size           _ZN10layer_norm13ln_bwd_kernelINS_13Kernel_traitsI13__nv_bfloat16S2_fS2_fjLj2048ELj1ELj1ELj4ELj16ENS_18Kernel_traits_baseILj2048ES2_S2_fS2_fjLj128EEEEELb0ELb1ELb1ELb0EEEvNS_9BwdParamsE,(.L_x_6868 - _ZN10layer_norm13ln_bwd_kernelINS_13Kernel_traitsI13__nv_bfloat16S2_fS2_fjLj2048ELj1ELj1ELj4ELj16ENS_18Kernel_traits_baseILj2048ES2_S2_fS2_fjLj128EEEEELb0ELb1ELb1ELb0EEEvNS_9BwdParamsE)
        .other          _ZN10layer_norm13ln_bwd_kernelINS_13Kernel_traitsI13__nv_bfloat16S2_fS2_fjLj2048ELj1ELj1ELj4ELj16ENS_18Kernel_traits_baseILj2048ES2_S2_fS2_fjLj128EEEEELb0ELb1ELb1ELb0EEEvNS_9BwdParamsE,@"STO_CUDA_ENTRY STV_DEFAULT"
_ZN10layer_norm13ln_bwd_kernelINS_13Kernel_traitsI13__nv_bfloat16S2_fS2_fjLj2048ELj1ELj1ELj4ELj16ENS_18Kernel_traits_baseILj2048ES2_S2_fS2_fjLj128EEEEELb0ELb1ELb1ELb0EEEvNS_9BwdParamsE:
.text._ZN10layer_norm13ln_bwd_kernelINS_13Kernel_traitsI13__nv_bfloat16S2_fS2_fjLj2048ELj1ELj1ELj4ELj16ENS_18Kernel_traits_baseILj2048ES2_S2_fS2_fjLj128EEEEELb0ELb1ELb1ELb0EEEvNS_9BwdParamsE:
        /* <DEDUP_REMOVED lines=21> */
[----:B------:R1:W5:Y:S04]  /*0150*/  @P3 LDG.E.128 R4, [R14.64] ;  /* 0x000000040e043981 */ /* 0x000368000c1e1d00 */
        /* <DEDUP_REMOVED lines=29> */
[--C-:B-----5:R-:W-:Y:S01]  /*0330*/  PRMT R162, RZ, 0x5410, R152.reuse ;  /* 0x00005410ffa27816 */ /* 0x120fe20000000098 */
[----:B------:R-:W-:Y:S01]  /*0340*/  HFMA2.MMA R81, -RZ, RZ, 0, 0 ;  /* 0x00000000ff517435 */ /* 0x000fe200000001ff */
[----:B------:R-:W-:Y:S01]  /*0350*/  PRMT R161, RZ, 0x7610, R152 ;  /* 0x00007610ffa17816 */ /* 0x000fe20000000098 */
[----:B------:R-:W-:Y:S01]  /*0360*/  IMAD.MOV.U32 R3, RZ, RZ, 0x1 ;  /* 0x00000001ff037424 */ /* 0x000fe200078e00ff */
        /* <DEDUP_REMOVED lines=25> */
[----:B------:R-:W-:Y:S02]  /*0500*/  PRMT R135, RZ, 0x7610, R135 ;  /* 0x00007610ff877816 */ /* 0x000fe40000000087 */
[--C-:B------:R-:W-:Y:S02]  /*0510*/  PRMT R6, RZ, 0x5410, R10.reuse ;  /* 0x00005410ff067816 */ /* 0x100fe4000000000a */
[----:B------:R-:W-:Y:S02]  /*0520*/  PRMT R7, RZ, 0x7610, R10 ;  /* 0x00007610ff077816 */ /* 0x000fe4000000000a */
[--C-:B------:R-:W-:Y:S02]  /*0530*/  PRMT R8, RZ, 0x5410, R11.reuse ;  /* 0x00005410ff087816 */ /* 0x100fe4000000000b */
[----:B0-----:R-:W-:Y:S02]  /*0540*/  PRMT R9, RZ, 0x7610, R11 ;  /* 0x00007610ff097816 */ /* 0x001fe4000000000b */
.L_x_2437:
[----:B------:R-:W-:-:S04]  /*0550*/  IMAD.MOV.U32 R103, RZ, RZ, 0x4 ;  /* 0x00000004ff677424 */ /* 0x000fc800078e00ff */
[----:B------:R-:W-:-:S05]  /*0560*/  IMAD.WIDE R10, R2, R103, c[0x0][0x1d8] ;  /* 0x00007600020a7625 */ /* 0x000fca00078e0267 */
[----:B------:R0:W2:Y:S01]  /*0570*/  LDG.E R102, [R10.64] ;  /* 0x000000040a667981 */ /* 0x0000a2000c1e1900 */
[----:B------:R-:W-:-:S05]  /*0580*/  IMAD.WIDE R100, R2, R103, c[0x0][0x1d0] ;  /* 0x0000740002647625 */ /* 0x000fca00078e0267 */
[----:B------:R1:W5:Y:S01]  /*0590*/  LDG.E R132, [R100.64] ;  /* 0x0000000464847981 */ /* 0x000362000c1e1900 */
[C---:B------:R-:W-:Y:S02]  /*05a0*/  IMAD R104, R2.reuse, c[0x0][0x168], RZ ;  /* 0x00005a0002687a24 */ /* 0x040fe400078e02ff */
[----:B0-----:R-:W-:-:S03]  /*05b0*/  IMAD.WIDE R10, R2, R103, c[0x0][0x1a8] ;  /* 0x00006a00020a7625 */ /* 0x001fc600078e0267 */
[----:B------:R-:W-:Y:S02]  /*05c0*/  SHF.R.S32.HI R105, RZ, 0x1f, R104 ;  /* 0x0000001fff697819 */ /* 0x000fe40000011468 */
[----:B------:R-:W-:Y:S02]  /*05d0*/  LOP3.LUT R106, R165, 0x7f, RZ, 0xc0, !PT ;  /* 0x0000007fa56a7812 */ /* 0x000fe400078ec0ff */
[----:B------:R-:W-:Y:S01]  /*05e0*/  LEA.HI R105, R105, R104, RZ, 0x3 ;  /* 0x0000006869697211 */ /* 0x000fe200078f18ff */
[----:B------:R0:W5:Y:S01]  /*05f0*/  LDG.E R10, [R10.64] ;  /* 0x000000040a0a7981 */ /* 0x000162000c1e1900 */
[----:B------:R-:W-:Y:S01]  /*0600*/  IMAD.MOV.U32 R164, RZ, RZ, 0x20 ;  /* 0x00000020ffa47424 */ /* 0x000fe200078e00ff */
[----:B------:R-:W-:Y:S01]  /*0610*/  BSSY B0, `(.L_x_2387) ;  /* 0x00000c0000007945 */ /* 0x000fe20003800000 */
[----:B0-----:R-:W-:-:S05]  /*0620*/  LEA.HI.SX32 R11, R105, R106, 0x1d ;  /* 0x0000006a690b7211 */ /* 0x001fca00078feaff */
[----:B------:R-:W-:Y:S01]  /*0630*/  IMAD.WIDE.U32 R104, R11, R164, c[0x0][0x218] ;  /* 0x000086000b687625 */ /* 0x000fe200078e00a4 */
        /* <DEDUP_REMOVED lines=10> */
.L_x_2391:
[----:B------:R-:W-:Y:S02]  /*06e0*/  IADD3 R101, R11, 0x80, RZ ;  /* 0x000000800b657810 */ /* 0x000fe40007ffe0ff */
.L_x_2390:
[----:B------:R-:W-:Y:S05]  /*06f0*/  BSYNC B1 ;  /* 0x0000000000017941 */ /* 0x000fea0003800000 */
.L_x_2389:
[----:B------:R-:W-:Y:S01]  /*0700*/  ISETP.NE.U32.AND P0, PT, RZ, c[0x0][0x218], PT ;  /* 0x00008600ff007a0c */ /* 0x000fe20003f05070 */
[----:B------:R-:W-:Y:S02]  /*0710*/  IMAD.MOV.U32 R145, RZ, RZ, RZ ;  /* 0x000000ffff917224 */ /* 0x000fe400078e00ff */
[----:B------:R-:W-:Y:S01]  /*0720*/  IMAD.MOV.U32 R146, RZ, RZ, RZ ;  /* 0x000000ffff927224 */ /* 0x000fe200078e00ff */
[----:B------:R-:W-:-:S04]  /*0730*/  ISETP.NE.AND.EX P0, PT, RZ, c[0x0][0x21c], PT, P0 ;  /* 0x00008700ff007a0c */ /* 0x000fc80003f05300 */
[----:B------:R-:W-:-:S13]  /*0740*/  ISETP.LT.U32.OR P0, PT, R0, 0x100, !P0 ;  /* 0x000001000000780c */ /* 0x000fda0004701470 */
[----:B------:R-:W-:Y:S05]  /*0750*/  @P0 BRA `(.L_x_2392) ;  /* 0x00000ab000000947 */ /* 0x000fea0003800000 */
[----:B------:R-:W-:-:S05]  /*0760*/  IMAD.WIDE.U32 R20, R101, R164, c[0x0][0x218] ;  /* 0x0000860065147625 */ /* 0x000fca00078e00a4 */
[----:B------:R1:W5:Y:S04]  /*0770*/  LDG.E.128 R24, [R20.64] ;  /* 0x0000000414187981 */ /* 0x000368000c1e1d00 */
[----:B-1----:R-:W5:Y:S01]  /*0780*/  LDG.E.128 R20, [R20.64+0x10] ;  /* 0x0000100414147981 */ /* 0x002f62000c1e1d00 */
[----:B------:R-:W-:Y:S05]  /*0790*/  BRA `(.L_x_2392) ;  /* 0x00000a7000007947 */ /* 0x000fea0003800000 */
.L_x_2388:
[----:B-1----:R-:W-:-:S05]  /*07a0*/  IADD3 R102, R102, -0x1, RZ ;  /* 0xffffffff66667810 */ /* 0x002fca0007ffe0ff */
[----:B------:R-:W-:-:S05]  /*07b0*/  IMAD R102, R102, c[0x0][0x168], RZ ;  /* 0x00005a0066667a24 */ /* 0x000fca00078e02ff */
[----:B------:R-:W-:-:S04]  /*07c0*/  SHF.R.S32.HI R101, RZ, 0x1f, R102 ;  /* 0x0000001fff657819 */ /* 0x000fc80000011466 */
[----:B------:R-:W-:Y:S01]  /*07d0*/  LEA.HI R107, R101, R102, RZ, 0x3 ;  /* 0x00000066656b7211 */ /* 0x000fe200078f18ff */
[----:B------:R-:W-:-:S06]  /*07e0*/  IMAD.WIDE R100, R2, R103, c[0x0][0x1a0] ;  /* 0x0000680002647625 */ /* 0x000fcc00078e0267 */
[----:B------:R-:W2:Y:S01]  /*07f0*/  LDG.E R100, [R100.64] ;  /* 0x0000000464647981 */ /* 0x000ea2000c1e1900 */
[----:B------:R-:W-:Y:S01]  /*0800*/  ISETP.NE.AND P0, PT, R163, RZ, PT ;  /* 0x000000ffa300720c */ /* 0x000fe20003f05270 */
[----:B------:R-:W-:Y:S01]  /*0810*/  BSSY B1, `(.L_x_2393) ;  /* 0x0000053000017945 */ /* 0x000fe20003800000 */
[----:B------:R-:W-:Y:S01]  /*0820*/  HFMA2.MMA R145, -RZ, RZ, 0, 0 ;  /* 0x00000000ff917435 */ /* 0x000fe200000001ff */
[----:B------:R-:W-:Y:S01]  /*0830*/  LEA.HI.SX32 R106, R107, R106, 0x1d ;  /* 0x0000006a6b6a7211 */ /* 0x000fe200078feaff */
[----:B------:R-:W-:Y:S02]  /*0840*/  IMAD.MOV.U32 R146, RZ, RZ, RZ ;  /* 0x000000ffff927224 */ /* 0x000fe400078e00ff */
[----:B------:R-:W-:Y:S01]  /*0850*/  IMAD.MOV.U32 R153, RZ, RZ, R11 ;  /* 0x000000ffff997224 */ /* 0x000fe200078e000b */
[----:B--2---:R-:W-:Y:S01]  /*0860*/  FSEL R140, R100, RZ, !P0 ;  /* 0x000000ff648c7208 */ /* 0x004fe20004000000 */
[----:B------:R-:W-:Y:S05]  /*0870*/  @!P4 BRA `(.L_x_2394) ;  /* 0x000004c00000c947 */ /* 0x000fea0003800000 */
[----:B------:R-:W-:Y:S01]  /*0880*/  MOV R17, 0x10 ;  /* 0x0000001000117802 */ /* 0x000fe20000000f00 */
[----:B------:R-:W-:-:S04]  /*0890*/  IMAD.WIDE.U32 R100, R11, R164, c[0x0][0x188] ;  /* 0x000062000b647625 */ /* 0x000fc800078e00a4 */
[----:B------:R-:W-:Y:S01]  /*08a0*/  IMAD.WIDE.U32 R16, R106, R17, c[0x0][0x208] ;  /* 0x000082006a107625 */ /* 0x000fe200078e0011 */
[----:B------:R0:W2:Y:S05]  /*08b0*/  LDG.E.128 R12, [R100.64] ;  /* 0x00000004640c7981 */ /* 0x0000aa000c1e1d00 */
[----:B------:R-:W3:Y:S04]  /*08c0*/  LDG.E.128 R16, [R16.64] ;  /* 0x0000000410107981 */ /* 0x000ee8000c1e1d00 */
[----:B0-----:R-:W4:Y:S01]  /*08d0*/  LDG.E.128 R100, [R100.64+0x10] ;  /* 0x0000100464647981 */ /* 0x001f22000c1e1d00 */
        /* <DEDUP_REMOVED lines=8> */
[----:B-----5:R-:W-:Y:S01]  /*0960*/  FMUL.FTZ R12, R10, R119 ;  /* 0x000000770a0c7220 */ /* 0x020fe20000410000 */
[----:B---3--:R-:W-:Y:S01]  /*0970*/  PRMT R113, RZ, 0x5410, R16 ;  /* 0x00005410ff717816 */ /* 0x008fe20000000010 */
[----:B------:R-:W-:Y:S01]  /*0980*/  FADD.FTZ R117, -R140, R14 ;  /* 0x0000000e8c757221 */ /* 0x000fe20000010100 */
[----:B------:R-:W-:Y:S01]  /*0990*/  PRMT R114, RZ, 0x7610, R16 ;  /* 0x00007610ff727816 */ /* 0x000fe20000000010 */
[----:B------:R-:W-:Y:S01]  /*09a0*/  FMUL.FTZ R13, R10, R13 ;  /* 0x0000000d0a0d7220 */ /* 0x000fe20000410000 */
[--C-:B------:R-:W-:Y:S01]  /*09b0*/  PRMT R115, RZ, 0x5410, R17.reuse ;  /* 0x00005410ff737816 */ /* 0x100fe20000000011 */
[-C--:B------:R-:W-:Y:S01]  /*09c0*/  FMUL.FTZ R112, R162, R113.reuse ;  /* 0x00000071a2707220 */ /* 0x080fe20000410000 */
[----:B------:R-:W-:Y:S01]  /*09d0*/  PRMT R116, RZ, 0x7610, R17 ;  /* 0x00007610ff747816 */ /* 0x000fe20000000011 */
[C---:B----4-:R-:W-:Y:S01]  /*09e0*/  FADD.FTZ R17, -R140.reuse, R100 ;  /* 0x000000648c117221 */ /* 0x050fe20000010100 */
[----:B0-----:R-:W-:Y:S01]  /*09f0*/  PRMT R105, RZ, 0x5410, R19 ;  /* 0x00005410ff697816 */ /* 0x001fe20000000013 */
[C---:B------:R-:W-:Y:S01]  /*0a00*/  FADD.FTZ R101, -R140.reuse, R101 ;  /* 0x000000658c657221 */ /* 0x040fe20000010100 */
[----:B------:R-:W-:Y:S01]  /*0a10*/  PRMT R104, RZ, 0x7610, R19 ;  /* 0x00007610ff687816 */ /* 0x000fe20000000013 */
[C---:B------:R-:W-:Y:S01]  /*0a20*/  FADD.FTZ R19, -R140.reuse, R102 ;  /* 0x000000668c137221 */ /* 0x040fe20000010100 */
[--C-:B------:R-:W-:Y:S01]  /*0a30*/  PRMT R107, RZ, 0x5410, R18.reuse ;  /* 0x00005410ff6b7816 */ /* 0x100fe20000000012 */
[----:B------:R-:W-:Y:S01]  /*0a40*/  FADD.FTZ R103, -R140, R103 ;  /* 0x000000678c677221 */ /* 0x000fe20000010100 */
[----:B------:R-:W-:Y:S01]  /*0a50*/  PRMT R118, RZ, 0x7610, R18 ;  /* 0x00007610ff767816 */ /* 0x000fe20000000012 */
[----:B------:R-:W-:-:S02]  /*0a60*/  FFMA.FTZ R80, R12, R113, R80 ;  /* 0x000000710c507223 */ /* 0x000fc40000010050 */
[----:B------:R-:W-:Y:S02]  /*0a70*/  FADD.FTZ R64, R64, R113 ;  /* 0x0000007140407221 */ /* 0x000fe40000010000 */
[----:B------:R-:W-:Y:S02]  /*0a80*/  FMUL.FTZ R113, R161, R114 ;  /* 0x00000072a1717220 */ /* 0x000fe40000410000 */
[----:B------:R-:W-:Y:S02]  /*0a90*/  FADD.FTZ R100, RZ, R112 ;  /* 0x00000070ff647221 */ /* 0x000fe40000010000 */
[----:B------:R-:W-:Y:S02]  /*0aa0*/  FFMA.FTZ R102, R12, R112, RZ ;  /* 0x000000700c667223 */ /* 0x000fe400000100ff */
[C---:B------:R-:W-:Y:S02]  /*0ab0*/  FMUL.FTZ R16, R10.reuse, R17 ;  /* 0x000000110a107220 */ /* 0x040fe40000410000 */
[----:B------:R-:W-:-:S02]  /*0ac0*/  FMUL.FTZ R18, R10, R19 ;  /* 0x000000130a127220 */ /* 0x000fc40000410000 */
[----:B------:R-:W-:Y:S02]  /*0ad0*/  FADD.FTZ R15, -R140, R15 ;  /* 0x0000000f8c0f7221 */ /* 0x000fe40000010100 */
[C---:B------:R-:W-:Y:S02]  /*0ae0*/  FMUL.FTZ R14, R10.reuse, R117 ;  /* 0x000000750a0e7220 */ /* 0x040fe40000410000 */
[C---:B------:R-:W-:Y:S02]  /*0af0*/  FMUL.FTZ R17, R10.reuse, R101 ;  /* 0x000000650a117220 */ /* 0x040fe40000410000 */
        /* <DEDUP_REMOVED lines=20> */
[----:B------:R-:W-:-:S02]  /*0c40*/  FADD.FTZ R61, R61, R118 ;  /* 0x000000763d3d7221 */ /* 0x000fc40000010000 */
[C---:B------:R-:W-:Y:S02]  /*0c50*/  FFMA.FTZ R77, R17.reuse, R118, R77 ;  /* 0x00000076114d7223 */ /* 0x040fe4000001004d */
[----:B------:R-:W-:Y:S02]  /*0c60*/  FMUL.FTZ R118, R156, R105 ;  /* 0x000000699c767220 */ /* 0x000fe40000410000 */
[----:B------:R-:W-:Y:S02]  /*0c70*/  FADD.FTZ R101, R100, R117 ;  /* 0x0000007564657221 */ /* 0x000fe40000010000 */
[----:B------:R-:W-:Y:S02]  /*0c80*/  FFMA.FTZ R103, R17, R117, R102 ;  /* 0x0000007511677223 */ /* 0x000fe40000010066 */
        /* <DEDUP_REMOVED lines=8> */
[C---:B------:R-:W-:Y:S02]  /*0d10*/  FFMA.FTZ R79, R19.reuse, R104, R79 ;  /* 0x00000068134f7223 */ /* 0x040fe4000001004f */
[----:B------:R-:W-:Y:S02]  /*0d20*/  FADD.FTZ R145, R100, R119 ;  /* 0x0000007764917221 */ /* 0x000fe40000010000 */
[----:B------:R-:W-:Y:S02]  /*0d30*/  FFMA.FTZ R146, R19, R119, R146 ;  /* 0x0000007713927223 */ /* 0x000fe40000010092 */
.L_x_2394:
[----:B------:R-:W-:Y:S05]  /*0d40*/  BSYNC B1 ;  /* 0x0000000000017941 */ /* 0x000fea0003800000 */
.L_x_2393:
[----:B------:R-:W-:Y:S05]  /*0d50*/  @!P3 BRA `(.L_x_2392) ;  /* 0x000004b00000b947 */ /* 0x000fea0003800000 */
[----:B------:R-:W-:Y:S02]  /*0d60*/  IMAD.MOV.U32 R109, RZ, RZ, 0x10 ;  /* 0x00000010ff6d7424 */ /* 0x000fe400078e00ff */
[----:B------:R-:W-:-:S04]  /*0d70*/  IMAD.WIDE.U32 R104, R153, R164, c[0x0][0x188] ;  /* 0x0000620099687625 */ /* 0x000fc800078e00a4 */
[----:B------:R-:W-:Y:S01]  /*0d80*/  IMAD.WIDE.U32 R108, R106, R109, c[0x0][0x208] ;  /* 0x000082006a6c7625 */ /* 0x000fe200078e006d */
[----:B------:R0:W2:Y:S05]  /*0d90*/  LDG.E.128 R100, [R104.64] ;  /* 0x0000000468647981 */ /* 0x0000aa000c1e1d00 */
[----:B------:R-:W3:Y:S04]  /*0da0*/  LDG.E.128 R108, [R108.64] ;  /* 0x000000046c6c7981 */ /* 0x000ee8000c1e1d00 */
[----:B0-----:R-:W4:Y:S01]  /*0db0*/  LDG.E.128 R104, [R104.64+0x10] ;  /* 0x0000100468687981 */ /* 0x001f22000c1e1d00 */
[----:B------:R-:W-:-:S04]  /*0dc0*/  ISETP.NE.U32.AND P0, PT, RZ, c[0x0][0x218], PT ;  /* 0x00008600ff007a0c */ /* 0x000fc80003f05070 */
[----:B------:R-:W-:-:S13]  /*0dd0*/  ISETP.NE.AND.EX P0, PT, RZ, c[0x0][0x21c], PT, P0 ;  /* 0x00008700ff007a0c */ /* 0x000fda0003f05300 */
[----:B------:R-:W-:-:S05]  /*0de0*/  @P0 IMAD.WIDE.U32 R120, R153, R164, c[0x0][0x218] ;  /* 0x0000860099780625 */ /* 0x000fca00078e00a4 */
[----:B------:R0:W5:Y:S04]  /*0df0*/  @P0 LDG.E.128 R24, [R120.64] ;  /* 0x0000000478180981 */ /* 0x000168000c1e1d00 */
[----:B------:R0:W5:Y:S01]  /*0e00*/  @P0 LDG.E.128 R20, [R120.64+0x10] ;  /* 0x0000100478140981 */ /* 0x000162000c1e1d00 */
[C---:B--2---:R-:W-:Y:S02]  /*0e10*/  FADD.FTZ R100, -R140.reuse, R100 ;  /* 0x000000648c647221 */ /* 0x044fe40000010100 */
[----:B------:R-:W-:Y:S01]  /*0e20*/  FADD.FTZ R101, -R140, R101 ;  /* 0x000000658c657221 */ /* 0x000fe20000010100 */
[--C-:B---3--:R-:W-:Y:S02]  /*0e30*/  PRMT R124, RZ, 0x5410, R108.reuse ;  /* 0x00005410ff7c7816 */ /* 0x108fe4000000006c */
[----:B------:R-:W-:Y:S01]  /*0e40*/  PRMT R125, RZ, 0x7610, R108 ;  /* 0x00007610ff7d7816 */ /* 0x000fe2000000006c */
[----:B-----5:R-:W-:Y:S01]  /*0e50*/  FMUL.FTZ R108, R10, R100 ;  /* 0x000000640a6c7220 */ /* 0x020fe20000410000 */
[--C-:B------:R-:W-:Y:S01]  /*0e60*/  PRMT R126, RZ, 0x5410, R109.reuse ;  /* 0x00005410ff7e7816 */ /* 0x100fe2000000006d */
[----:B------:R-:W-:Y:S01]  /*0e70*/  FADD.FTZ R102, -R140, R102 ;  /* 0x000000668c667221 */ /* 0x000fe20000010100 */
[----:B------:R-:W-:Y:S01]  /*0e80*/  PRMT R127, RZ, 0x7610, R109 ;  /* 0x00007610ff7f7816 */ /* 0x000fe2000000006d */
[----:B------:R-:W-:-:S02]  /*0e90*/  FMUL.FTZ R109, R10, R101 ;  /* 0x000000650a6d7220 */ /* 0x000fc40000410000 */
[-C--:B------:R-:W-:Y:S02]  /*0ea0*/  FFMA.FTZ R72, R108, R124.reuse, R72 ;  /* 0x0000007c6c487223 */ /* 0x080fe40000010048 */
[----:B------:R-:W-:Y:S02]  /*0eb0*/  FADD.FTZ R56, R56, R124 ;  /* 0x0000007c38387221 */ /* 0x000fe40000010000 */
[----:B------:R-:W-:Y:S01]  /*0ec0*/  FMUL.FTZ R124, R154, R124 ;  /* 0x0000007c9a7c7220 */ /* 0x000fe20000410000 */
[--C-:B------:R-:W-:Y:S01]  /*0ed0*/  PRMT R128, RZ, 0x5410, R110.reuse ;  /* 0x00005410ff807816 */ /* 0x100fe2000000006e */
[----:B------:R-:W-:Y:S01]  /*0ee0*/  FADD.FTZ R103, -R140, R103 ;  /* 0x000000678c677221 */ /* 0x000fe20000010100 */
[----:B------:R-:W-:Y:S01]  /*0ef0*/  PRMT R129, RZ, 0x7610, R110 ;  /* 0x00007610ff817816 */ /* 0x000fe2000000006e */
[----:B------:R-:W-:Y:S02]  /*0f00*/  FMUL.FTZ R110, R10, R102 ;  /* 0x000000660a6e7220 */ /* 0x000fe40000410000 */
[----:B------:R-:W-:-:S02]  /*0f10*/  FFMA.FTZ R73, R109, R125, R73 ;  /* 0x0000007d6d497223 */ /* 0x000fc40000010049 */
[----:B------:R-:W-:Y:S02]  /*0f20*/  FADD.FTZ R57, R57, R125 ;  /* 0x0000007d39397221 */ /* 0x000fe40000010000 */
[----:B------:R-:W-:Y:S02]  /*0f30*/  FMUL.FTZ R125, R152, R125 ;  /* 0x0000007d987d7220 */ /* 0x000fe40000410000 */
[----:B------:R-:W-:Y:S02]  /*0f40*/  FADD.FTZ R100, R145, R124 ;  /* 0x0000007c91647221 */ /* 0x000fe40000010000 */
[----:B------:R-:W-:Y:S01]  /*0f50*/  FFMA.FTZ R146, R108, R124, R146 ;  /* 0x0000007c6c927223 */ /* 0x000fe20000010092 */
[--C-:B------:R-:W-:Y:S01]  /*0f60*/  PRMT R130, RZ, 0x5410, R111.reuse ;  /* 0x00005410ff827816 */ /* 0x100fe2000000006f */
[----:B----4-:R-:W-:Y:S01]  /*0f70*/  FADD.FTZ R104, -R140, R104 ;  /* 0x000000688c687221 */ /* 0x010fe20000010100 */
[----:B------:R-:W-:Y:S01]  /*0f80*/  PRMT R131, RZ, 0x7610, R111 ;  /* 0x00007610ff837816 */ /* 0x000fe2000000006f */
[----:B------:R-:W-:-:S02]  /*0f90*/  FMUL.FTZ R111, R10, R103 ;  /* 0x000000670a6f7220 */ /* 0x000fc40000410000 */
[-C--:B------:R-:W-:Y:S02]  /*0fa0*/  FFMA.FTZ R74, R110, R126.reuse, R74 ;  /* 0x0000007e6e4a7223 */ /* 0x080fe4000001004a */
[----:B------:R-:W-:Y:S02]  /*0fb0*/  FADD.FTZ R58, R58, R126 ;  /* 0x0000007e3a3a7221 */ /* 0x000fe40000010000 */
[----:B------:R-:W-:Y:S02]  /*0fc0*/  FMUL.FTZ R126, R151, R126 ;  /* 0x0000007e977e7220 */ /* 0x000fe40000410000 */
[----:B------:R-:W-:Y:S02]  /*0fd0*/  FADD.FTZ R101, R100, R125 ;  /* 0x0000007d64657221 */ /* 0x000fe40000010000 */
[----:B------:R-:W-:Y:S02]  /*0fe0*/  FFMA.FTZ R103, R109, R125, R146 ;  /* 0x0000007d6d677223 */ /* 0x000fe40000010092 */
[----:B------:R-:W-:-:S02]  /*0ff0*/  FADD.FTZ R105, -R140, R105 ;  /* 0x000000698c697221 */ /* 0x000fc40000010100 */
[----:B0-----:R-:W-:Y:S02]  /*1000*/  FMUL.FTZ R120, R10, R104 ;  /* 0x000000680a787220 */ /* 0x001fe40000410000 */
[-C--:B------:R-:W-:Y:S02]  /*1010*/  FFMA.FTZ R75, R111, R127.reuse, R75 ;  /* 0x0000007f6f4b7223 */ /* 0x080fe4000001004b */
[----:B------:R-:W-:Y:S02]  /*1020*/  FADD.FTZ R59, R59, R127 ;  /* 0x0000007f3b3b7221 */ /* 0x000fe40000010000 */
[----:B------:R-:W-:Y:S02]  /*1030*/  FMUL.FTZ R127, R150, R127 ;  /* 0x0000007f967f7220 */ /* 0x000fe40000410000 */
[----:B------:R-:W-:Y:S02]  /*1040*/  FADD.FTZ R100, R101, R126 ;  /* 0x0000007e65647221 */ /* 0x000fe40000010000 */
[----:B------:R-:W-:-:S02]  /*1050*/  FFMA.FTZ R102, R110, R126, R103 ;  /* 0x0000007e6e667223 */ /* 0x000fc40000010067 */
[----:B------:R-:W-:Y:S02]  /*1060*/  FADD.FTZ R106, -R140, R106 ;  /* 0x0000006a8c6a7221 */ /* 0x000fe40000010100 */
[----:B------:R-:W-:Y:S02]  /*1070*/  FMUL.FTZ R121, R10, R105 ;  /* 0x000000690a797220 */ /* 0x000fe40000410000 */
[----:B------:R-:W-:Y:S02]  /*1080*/  FADD.FTZ R52, R52, R128 ;  /* 0x0000008034347221 */ /* 0x000fe40000010000 */
[-C--:B------:R-:W-:Y:S02]  /*1090*/  FFMA.FTZ R68, R120, R128.reuse, R68 ;  /* 0x0000008078447223 */ /* 0x080fe40000010044 */
[----:B------:R-:W-:Y:S02]  /*10a0*/  FMUL.FTZ R128, R149, R128 ;  /* 0x0000008095807220 */ /* 0x000fe40000410000 */
[----:B------:R-:W-:-:S02]  /*10b0*/  FADD.FTZ R101, R100, R127 ;  /* 0x0000007f64657221 */ /* 0x000fc40000010000 */
[----:B------:R-:W-:Y:S02]  /*10c0*/  FFMA.FTZ R103, R111, R127, R102 ;  /* 0x0000007f6f677223 */ /* 0x000fe40000010066 */
[----:B------:R-:W-:Y:S02]  /*10d0*/  FADD.FTZ R107, -R140, R107 ;  /* 0x0000006b8c6b7221 */ /* 0x000fe40000010100 */
[----:B------:R-:W-:Y:S02]  /*10e0*/  FMUL.FTZ R122, R10, R106 ;  /* 0x0000006a0a7a7220 */ /* 0x000fe40000410000 */
[----:B------:R-:W-:Y:S02]  /*10f0*/  FADD.FTZ R53, R53, R129 ;  /* 0x0000008135357221 */ /* 0x000fe40000010000 */
[-C--:B------:R-:W-:Y:S02]  /*1100*/  FFMA.FTZ R69, R121, R129.reuse, R69 ;  /* 0x0000008179457223 */ /* 0x080fe40000010045 */
[----:B------:R-:W-:-:S02]  /*1110*/  FMUL.FTZ R129, R148, R129 ;  /* 0x0000008194817220 */ /* 0x000fc40000410000 */
[----:B------:R-:W-:Y:S02]  /*1120*/  FADD.FTZ R100, R101, R128 ;  /* 0x0000008065647221 */ /* 0x000fe40000010000 */
[----:B------:R-:W-:Y:S02]  /*1130*/  FFMA.FTZ R102, R120, R128, R103 ;  /* 0x0000008078667223 */ /* 0x000fe40000010067 */
[----:B------:R-:W-:Y:S02]  /*1140*/  FMUL.FTZ R123, R10, R107 ;  /* 0x0000006b0a7b7220 */ /* 0x000fe40000410000 */
[----:B------:R-:W-:Y:S02]  /*1150*/  FADD.FTZ R54, R54, R130 ;  /* 0x0000008236367221 */ /* 0x000fe40000010000 */
[-C--:B------:R-:W-:Y:S02]  /*1160*/  FFMA.FTZ R70, R122, R130.reuse, R70 ;  /* 0x000000827a467223 */ /* 0x080fe40000010046 */
        /* <DEDUP_REMOVED lines=10> */
.L_x_2392:
[----:B------:R-:W-:Y:S05]  /*1210*/  BSYNC B0 ;  /* 0x0000000000007941 */ /* 0x000fea0003800000 */
.L_x_2387:
[----:B------:R-:W-:Y:S02]  /*1220*/  LOP3.LUT P1, RZ, R3, 0xff, RZ, 0xc0, !PT ;  /* 0x000000ff03ff7812 */ /* 0x000fe4000782c0ff */
[----:B------:R-:W-:Y:S02]  /*1230*/  SHF.R.U32.HI R102, RZ, 0x5, R165 ;  /* 0x00000005ff667819 */ /* 0x000fe400000116a5 */
[----:B------:R-:W-:Y:S02]  /*1240*/  LOP3.LUT P0, RZ, R165, 0x1f, RZ, 0xc0, !PT ;  /* 0x0000001fa5ff7812 */ /* 0x000fe4000780c0ff */
[----:B0-----:R-:W-:-:S07]  /*1250*/  LOP3.LUT R104, R102, 0x7fffffc, RZ, 0xc0, !PT ;  /* 0x07fffffc66687812 */ /* 0x001fce00078ec0ff */
[----:B------:R-:W-:Y:S01]  /*1260*/  @!P1 IADD3 R104, R104, 0x4, RZ ;  /* 0x0000000468689810 */ /* 0x000fe20007ffe0ff */
[----:B------:R-:W-:Y:S05]  /*1270*/  BRA.DIV ~URZ, `(.L_x_2395) ;  /* 0x00001cd27f007947 */ /* 0x000fea000b800000 */
[----:B------:R0:W1:Y:S02]  /*1280*/  SHFL.DOWN PT, R105, R145, 0x10, 0x1f ;  /* 0x0a001f0091697f89 */ /* 0x00006400000e0000 */
.L_x_2440:
        /* <DEDUP_REMOVED lines=14> */
[----:B01----:R-:W-:-:S05]  /*1370*/  FADD.FTZ R145, R103, R140 ;  /* 0x0000008c67917221 */ /* 0x003fca0000010000 */
[----:B------:R0:W1:Y:S01]  /*1380*/  SHFL.DOWN PT, R105, R145, 0x1, 0x1f ;  /* 0x08201f0091697f89 */ /* 0x00006200000e0000 */
[----:B--2---:R-:W-:-:S05]  /*1390*/  FADD.FTZ R146, R107, R146 ;  /* 0x000000926b927221 */ /* 0x004fca0000010000 */
[----:B------:R0:W2:Y:S02]  /*13a0*/  SHFL.DOWN PT, R101, R146, 0x1, 0x1f ;  /* 0x08201f0092657f89 */ /* 0x0000a400000e0000 */
.L_x_2441:
[----:B------:R-:W-:Y:S01]  /*13b0*/  @!P0 LOP3.LUT R103, R102, 0x3, RZ, 0xc0, !PT ;  /* 0x0000000366678812 */ /* 0x000fe200078ec0ff */
[----:B-1----:R-:W-:Y:S01]  /*13c0*/  FADD.FTZ R100, R105, R145 ;  /* 0x0000009169647221 */ /* 0x002fe20000010000 */
[----:B------:R-:W-:Y:S01]  /*13d0*/  WARPSYNC 0xffffffff ;  /* 0xffffffff00007948 */ /* 0x000fe20003800000 */
[----:B--2---:R-:W-:Y:S01]  /*13e0*/  FADD.FTZ R101, R101, R146 ;  /* 0x0000009265657221 */ /* 0x004fe20000010000 */
[----:B-----5:R-:W-:Y:S01]  /*13f0*/  ISETP.GE.AND P1, PT, R132, 0x1, PT ;  /* 0x000000018400780c */ /* 0x020fe20003f26270 */
[----:B------:R-:W-:Y:S01]  /*1400*/  @!P0 IMAD.IADD R105, R104, 0x1, R103 ;  /* 0x0000000168698824 */ /* 0x000fe200078e0267 */
[----:B------:R-:W-:Y:S04]  /*1410*/  BSSY B0, `(.L_x_2397) ;  /* 0x00000d2000007945 */ /* 0x000fe80003800000 */
[----:B------:R-:W-:Y:S04]  /*1420*/  @!P0 STS.64 [R105.X8+0x2000], R100 ;  /* 0x0020006469008388 */ /* 0x000fe80000008a00 */
[----:B------:R-:W-:Y:S03]  /*1430*/  BAR.SYNC.DEFER_BLOCKING 0x0 ;  /* 0x0000000000007b1d */ /* 0x000fe60000010000 */
[----:B------:R-:W-:-:S02]  /*1440*/  @P1 IADD3 R132, R132, -0x1, RZ ;  /* 0xffffffff84841810 */ /* 0x000fc40007ffe0ff */
[----:B------:R-:W-:-:S03]  /*1450*/  @P1 LOP3.LUT R106, R165, 0x7f, RZ, 0xc0, !PT ;  /* 0x0000007fa56a1812 */ /* 0x000fc600078ec0ff */
[----:B------:R-:W-:-:S05]  /*1460*/  @P1 IMAD R132, R132, c[0x0][0x168], RZ ;  /* 0x00005a0084841a24 */ /* 0x000fca00078e02ff */
[----:B------:R-:W-:-:S04]  /*1470*/  @P1 SHF.R.S32.HI R107, RZ, 0x1f, R132 ;  /* 0x0000001fff6b1819 */ /* 0x000fc80000011484 */
[----:B------:R-:W-:Y:S02]  /*1480*/  @P1 LEA.HI R107, R107, R132, RZ, 0x3 ;  /* 0x000000846b6b1211 */ /* 0x000fe400078f18ff */
[----:B------:R-:W-:Y:S02]  /*1490*/  MOV R132, RZ ;  /* 0x000000ff00847202 */ /* 0x000fe40000000f00 */
[----:B------:R-:W-:Y:S01]  /*14a0*/  @P1 LEA.HI.SX32 R132, R107, R106, 0x1d ;  /* 0x0000006a6b841211 */ /* 0x000fe200078feaff */
[----:B------:R-:W1:Y:S02]  /*14b0*/  LDS.128 R100, [R104.X8+0x2000] ;  /* 0x0020000068647984 */ /* 0x000e640000008c00 */
[----:B-1----:R-:W-:Y:S02]  /*14c0*/  FADD.FTZ R105, RZ, R100 ;  /* 0x00000064ff697221 */ /* 0x002fe40000010000 */
[----:B------:R-:W-:Y:S02]  /*14d0*/  FADD.FTZ R100, RZ, R101 ;  /* 0x00000065ff647221 */ /* 0x000fe40000010000 */
[----:B0-----:R-:W-:-:S02]  /*14e0*/  FADD.FTZ R145, R102, R105 ;  /* 0x0000006966917221 */ /* 0x001fc40000010000 */
[----:B------:R-:W0:Y:S01]  /*14f0*/  LDS.128 R104, [R104.X8+0x2010] ;  /* 0x0020100068687984 */ /* 0x000e220000008c00 */
[----:B------:R-:W-:Y:S02]  /*1500*/  FADD.FTZ R100, R103, R100 ;  /* 0x0000006467647221 */ /* 0x000fe40000010000 */
[----:B0-----:R-:W-:Y:S02]  /*1510*/  FADD.FTZ R145, R145, R104 ;  /* 0x0000006891917221 */ /* 0x001fe40000010000 */
[----:B------:R-:W-:Y:S02]  /*1520*/  FADD.FTZ R100, R100, R105 ;  /* 0x0000006964647221 */ /* 0x000fe40000010000 */
[----:B------:R-:W-:Y:S02]  /*1530*/  FADD.FTZ R103, R106, R145 ;  /* 0x000000916a677221 */ /* 0x000fe40000010000 */
[----:B------:R-:W-:Y:S02]  /*1540*/  FADD.FTZ R100, R107, R100 ;  /* 0x000000646b647221 */ /* 0x000fe40000010000 */
[----:B------:R-:W-:-:S02]  /*1550*/  FMUL.FTZ R103, R103, c[0x0][0x1e0] ;  /* 0x0000780067677a20 */ /* 0x000fc40000410000 */
[----:B------:R-:W-:Y:S01]  /*1560*/  FMUL.FTZ R102, R100, c[0x0][0x1e0] ;  /* 0x0000780064667a20 */ /* 0x000fe20000410000 */
[----:B------:R-:W-:Y:S05]  /*1570*/  @!P4 BRA `(.L_x_2398) ;  /* 0x00000bb00000c947 */ /* 0x000fea0003800000 */
[----:B------:R-:W-:Y:S01]  /*1580*/  @!P2 ISETP.NE.U32.AND P0, PT, RZ, c[0x0][0x218], PT ;  /* 0x00008600ff00aa0c */ /* 0x000fe20003f05070 */
[----:B------:R-:W-:Y:S01]  /*1590*/  BSSY B1, `(.L_x_2399) ;  /* 0x0000008000017945 */ /* 0x000fe20003800000 */
[----:B------:R-:W-:Y:S02]  /*15a0*/  @!P2 ISETP.NE.U32.AND P6, PT, RZ, c[0x0][0x218], PT ;  /* 0x00008600ff00aa0c */ /* 0x000fe40003fc5070 */
[----:B------:R-:W-:Y:S02]  /*15b0*/  @!P2 ISETP.NE.AND.EX P5, PT, RZ, c[0x0][0x21c], PT, P0 ;  /* 0x00008700ff00aa0c */ /* 0x000fe40003fa5300 */
[----:B------:R-:W-:Y:S01]  /*15c0*/  @!P2 ISETP.NE.AND.EX P0, PT, RZ, c[0x0][0x21c], PT, P6 ;  /* 0x00008700ff00aa0c */ /* 0x000fe20003f05360 */
[----:B------:R-:W-:Y:S07]  /*15d0*/  @!P1 BRA `(.L_x_2400) ;  /* 0x0000003000009947 */ /* 0x000fee0003800000 */
[----:B------:R-:W-:-:S04]  /*15e0*/  IMAD.MOV.U32 R85, RZ, RZ, 0x10 ;  /* 0x00000010ff557424 */ /* 0x000fc800078e00ff */
[----:B------:R-:W-:-:S06]  /*15f0*/  IMAD.WIDE.U32 R84, R132, R85, c[0x0][0x170] ;  /* 0x00005c0084547625 */ /* 0x000fcc00078e0055 */
[----:B------:R-:W5:Y:S02]  /*1600*/  LDG.E.128 R84, [R84.64] ;  /* 0x0000000454547981 */ /* 0x000f64000c1e1d00 */
.L_x_2400:
[----:B------:R-:W-:Y:S05]  /*1610*/  BSYNC B1 ;  /* 0x0000000000017941 */ /* 0x000fea0003800000 */
.L_x_2399:
[----:B------:R-:W-:Y:S01]  /*1620*/  BSSY B1, `(.L_x_2401) ;  /* 0x000000b000017945 */ /* 0x000fe20003800000 */
[----:B------:R-:W-:Y:S01]  /*1630*/  @!P2 FSEL R101, R32, RZ, P5 ;  /* 0x000000ff2065a208 */ /* 0x000fe20002800000 */
[----:B------:R-:W-:Y:S05]  /*1640*/  @!P2 BRA `(.L_x_2402) ;  /* 0x000000800000a947 */ /* 0x000fea0003800000 */
[----:B------:R-:W-:Y:S02]  /*1650*/  ISETP.NE.AND P6, PT, R163, RZ, PT ;  /* 0x000000ffa300720c */ /* 0x000fe40003fc5270 */
[----:B------:R-:W-:Y:S02]  /*1660*/  ISETP.NE.U32.AND P5, PT, RZ, c[0x0][0x218], PT ;  /* 0x00008600ff007a0c */ /* 0x000fe40003fa5070 */
[----:B------:R-:W-:Y:S02]  /*1670*/  FSEL R101, R103, RZ, !P6 ;  /* 0x000000ff67657208 */ /* 0x000fe40007000000 */
[----:B------:R-:W-:-:S03]  /*1680*/  ISETP.NE.AND.EX P5, PT, RZ, c[0x0][0x21c], PT, P5 ;  /* 0x00008700ff007a0c */ /* 0x000fc60003fa5350 */
[----:B------:R-:W-:-:S04]  /*1690*/  FFMA.FTZ R101, R12, R102, R101 ;  /* 0x000000660c657223 */ /* 0x000fc80000010065 */
[----:B------:R-:W-:-:S04]  /*16a0*/  FADD.FTZ R101, R112, -R101 ;  /* 0x8000006570657221 */ /* 0x000fc80000010000 */
[----:B------:R-:W-:-:S04]  /*16b0*/  FMUL.FTZ R101, R10, R101 ;  /* 0x000000650a657220 */ /* 0x000fc80000410000 */
[----:B------:R-:W-:Y:S02]  /*16c0*/  @P5 FADD.FTZ R101, R32, R101 ;  /* 0x0000006520655221 */ /* 0x000fe40000010000 */
.L_x_2402:
[----:B------:R-:W-:Y:S05]  /*16d0*/  BSYNC B1 ;  /* 0x0000000000017941 */ /* 0x000fea0003800000 */
.L_x_2401:
[----:B-----5:R-:W-:Y:S01]  /*16e0*/  @P1 PRMT R105, RZ, 0x5410, R84 ;  /* 0x00005410ff691816 */ /* 0x020fe20000000054 */
[----:B------:R-:W-:Y:S01]  /*16f0*/  @P1 FMUL.FTZ R100, R101, c[0x0][0x1ec] ;  /* 0x00007b0065641a20 */ /* 0x000fe20000410000 */
[----:B------:R-:W-:Y:S01]  /*1700*/  BSSY B1, `(.L_x_2403) ;  /* 0x000000c000017945 */ /* 0x000fe20003800000 */
[----:B------:R-:W-:Y:S02]  /*1710*/  @!P2 FSEL R106, R33, RZ, P0 ;  /* 0x000000ff216aa208 */ /* 0x000fe40000000000 */
[----:B------:R-:W-:Y:S01]  /*1720*/  @P1 FFMA.FTZ R48, R100, R105, R48 ;  /* 0x0000006964301223 */ /* 0x000fe20000010030 */
[----:B------:R-:W-:Y:S05]  /*1730*/  @!P2 BRA `(.L_x_2404) ;  /* 0x000000800000a947 */ /* 0x000fea0003800000 */
[----:B------:R-:W-:Y:S02]  /*1740*/  ISETP.NE.AND P5, PT, R163, RZ, PT ;  /* 0x000000ffa300720c */ /* 0x000fe40003fa5270 */
[----:B------:R-:W-:Y:S02]  /*1750*/  ISETP.NE.U32.AND P0, PT, RZ, c[0x0][0x218], PT ;  /* 0x00008600ff007a0c */ /* 0x000fe40003f05070 */
[----:B------:R-:W-:-:S02]  /*1760*/  FSEL R104, R103, RZ, !P5 ;  /* 0x000000ff67687208 */ /* 0x000fc40006800000 */
[----:B------:R-:W-:-:S03]  /*1770*/  ISETP.NE.AND.EX P0, PT, RZ, c[0x0][0x21c], PT, P0 ;  /* 0x00008700ff007a0c */ /* 0x000fc60003f05300 */
[----:B------:R-:W-:-:S04]  /*1780*/  FFMA.FTZ R104, R13, R102, R104 ;  /* 0x000000660d687223 */ /* 0x000fc80000010068 */
[----:B------:R-:W-:-:S04]  /*1790*/  FADD.FTZ R105, R113, -R104 ;  /* 0x8000006871697221 */ /* 0x000fc80000010000 */
[----:B------:R-:W-:-:S04]  /*17a0*/  FMUL.FTZ R106, R10, R105 ;  /* 0x000000690a6a7220 */ /* 0x000fc80000410000 */
[----:B------:R-:W-:Y:S02]  /*17b0*/  @P0 FADD.FTZ R106, R33, R106 ;  /* 0x0000006a216a0221 */ /* 0x000fe40000010000 */
.L_x_2404:
[----:B------:R-:W-:Y:S05]  /*17c0*/  BSYNC B1 ;  /* 0x0000000000017941 */ /* 0x000fea0003800000 */
.L_x_2403:
[----:B------:R-:W-:Y:S01]  /*17d0*/  @P1 PRMT R105, RZ, 0x7610, R84 ;  /* 0x00007610ff691816 */ /* 0x000fe20000000054 */
[----:B------:R-:W-:Y:S01]  /*17e0*/  @P1 FMUL.FTZ R104, R106, c[0x0][0x1ec] ;  /* 0x00007b006a681a20 */ /* 0x000fe20000410000 */
[----:B------:R-:W-:Y:S01]  /*17f0*/  ISETP.NE.U32.AND P0, PT, RZ, c[0x0][0x258], PT ;  /* 0x00009600ff007a0c */ /* 0x000fe20003f05070 */
[----:B------:R-:W-:Y:S01]  /*1800*/  @P1 FMUL.FTZ R100, R143, R100 ;  /* 0x000000648f641220 */ /* 0x000fe20000410000 */
[----:B------:R-:W-:Y:S01]  /*1810*/  @!P2 ISETP.NE.U32.AND P5, PT, RZ, c[0x0][0x218], PT ;  /* 0x00008600ff00aa0c */ /* 0x000fe20003fa5070 */
[----:B------:R-:W-:Y:S01]  /*1820*/  @P1 FFMA.FTZ R49, R104, R105, R49 ;  /* 0x0000006968311223 */ /* 0x000fe20000010031 */
[----:B------:R-:W-:Y:S01]  /*1830*/  ISETP.NE.AND.EX P0, PT, RZ, c[0x0][0x25c], PT, P0 ;  /* 0x00009700ff007a0c */ /* 0x000fe20003f05300 */
[----:B------:R-:W-:Y:S01]  /*1840*/  @P1 FMUL.FTZ R104, R142, R104 ;  /* 0x000000688e681220 */ /* 0x000fe20000410000 */
[----:B------:R-:W-:Y:S01]  /*1850*/  @!P2 ISETP.NE.AND.EX P5, PT, RZ, c[0x0][0x21c], PT, P5 ;  /* 0x00008700ff00aa0c */ /* 0x000fe20003fa5350 */
[----:B------:R-:W-:Y:S01]  /*1860*/  BSSY B1, `(.L_x_2405) ;  /* 0x000000f000017945 */ /* 0x000fe20003800000 */
[----:B------:R-:W-:-:S02]  /*1870*/  @P1 F2FP.BF16.PACK_AB R100, RZ, R100 ;  /* 0x00000064ff64123e */ /* 0x000fc400000010ff */
[----:B------:R-:W-:Y:S02]  /*1880*/  @P1 F2FP.BF16.PACK_AB R104, RZ, R104 ;  /* 0x00000068ff68123e */ /* 0x000fe400000010ff */
[----:B------:R-:W-:Y:S02]  /*1890*/  SEL R88, R101, R88, P0 ;  /* 0x0000005865587207 */ /* 0x000fe40000000000 */
[----:B------:R-:W-:Y:S02]  /*18a0*/  SEL R89, R106, R89, P0 ;  /* 0x000000596a597207 */ /* 0x000fe40000000000 */
[----:B------:R-:W-:Y:S01]  /*18b0*/  @!P2 FSEL R105, R34, RZ, P5 ;  /* 0x000000ff2269a208 */ /* 0x000fe20002800000 */
        /* <DEDUP_REMOVED lines=9> */
.L_x_2406:
[----:B------:R-:W-:Y:S05]  /*1950*/  BSYNC B1 ;  /* 0x0000000000017941 */ /* 0x000fea0003800000 */
.L_x_2405:
[----:B------:R-:W-:Y:S01]  /*1960*/  @P1 PRMT R106, RZ, 0x5410, R85 ;  /* 0x00005410ff6a1816 */ /* 0x000fe20000000055 */
[----:B------:R-:W-:Y:S01]  /*1970*/  @P1 FMUL.FTZ R101, R105, c[0x0][0x1ec] ;  /* 0x00007b0069651a20 */ /* 0x000fe20000410000 */
[----:B------:R-:W-:Y:S01]  /*1980*/  @!P2 ISETP.NE.U32.AND P5, PT, RZ, c[0x0][0x218], PT ;  /* 0x00008600ff00aa0c */ /* 0x000fe20003fa5070 */
[----:B------:R-:W-:Y:S01]  /*1990*/  BSSY B1, `(.L_x_2407) ;  /* 0x0000011000017945 */ /* 0x000fe20003800000 */
[----:B------:R-:W-:Y:S01]  /*19a0*/  @P1 PRMT R96, R100, 0x7610, R96 ;  /* 0x0000761064601816 */ /* 0x000fe20000000060 */
[----:B------:R-:W-:Y:S01]  /*19b0*/  @P1 FFMA.FTZ R50, R101, R106, R50 ;  /* 0x0000006a65321223 */ /* 0x000fe20000010032 */
[----:B------:R-:W-:Y:S01]  /*19c0*/  @!P2 ISETP.NE.AND.EX P5, PT, RZ, c[0x0][0x21c], PT, P5 ;  /* 0x00008700ff00aa0c */ /* 0x000fe20003fa5350 */
[----:B------:R-:W-:Y:S01]  /*19d0*/  @P1 FMUL.FTZ R101, R141, R101 ;  /* 0x000000658d651220 */ /* 0x000fe20000410000 */
[----:B------:R-:W-:Y:S02]  /*19e0*/  SEL R90, R105, R90, P0 ;  /* 0x0000005a695a7207 */ /* 0x000fe40000000000 */
[----:B------:R-:W-:-:S02]  /*19f0*/  @!P2 FSEL R100, R35, RZ, P5 ;  /* 0x000000ff2364a208 */ /* 0x000fc40002800000 */
[----:B------:R-:W-:Y:S01]  /*1a00*/  @P1 F2FP.BF16.PACK_AB R101, RZ, R101 ;  /* 0x00000065ff65123e */ /* 0x000fe200000010ff */
        /* <DEDUP_REMOVED lines=9> */
.L_x_2408:
[----:B------:R-:W-:Y:S05]  /*1aa0*/  BSYNC B1 ;  /* 0x0000000000017941 */ /* 0x000fea0003800000 */
.L_x_2407:
        /* <DEDUP_REMOVED lines=20> */
.L_x_2410:
[----:B------:R-:W-:Y:S05]  /*1bf0*/  BSYNC B1 ;  /* 0x0000000000017941 */ /* 0x000fea0003800000 */
.L_x_2409:
[----:B------:R-:W-:Y:S01]  /*1c00*/  @!P2 ISETP.NE.U32.AND P5, PT, RZ, c[0x0][0x218], PT ;  /* 0x00008600ff00aa0c */ /* 0x000fe20003fa5070 */
[----:B------:R-:W-:Y:S01]  /*1c10*/  BSSY B1, `(.L_x_2411) ;  /* 0x0000010000017945 */ /* 0x000fe20003800000 */
[----:B------:R-:W-:Y:S01]  /*1c20*/  @P1 PRMT R97, R101, 0x7610, R97 ;  /* 0x0000761065611816 */ /* 0x000fe20000000061 */
[----:B------:R-:W-:Y:S01]  /*1c30*/  @P1 FMUL.FTZ R101, R105, c[0x0][0x1ec] ;  /* 0x00007b0069651a20 */ /* 0x000fe20000410000 */
[----:B------:R-:W-:Y:S02]  /*1c40*/  @!P2 ISETP.NE.AND.EX P5, PT, RZ, c[0x0][0x21c], PT, P5 ;  /* 0x00008700ff00aa0c */ /* 0x000fe40003fa5350 */
[----:B------:R-:W-:Y:S02]  /*1c50*/  @P1 PRMT R97, R97, 0x5410, R106 ;  /* 0x0000541061611816 */ /* 0x000fe4000000006a */
[----:B------:R-:W-:Y:S02]  /*1c60*/  SEL R92, R105, R92, P0 ;  /* 0x0000005c695c7207 */ /* 0x000fe40000000000 */
[----:B------:R-:W-:Y:S01]  /*1c70*/  @!P2 FSEL R104, R29, RZ, P5 ;  /* 0x000000ff1d68a208 */ /* 0x000fe20002800000 */
[----:B------:R-:W-:Y:S05]  /*1c80*/  @!P2 BRA `(.L_x_2412) ;  /* 0x000000800000a947 */ /* 0x000fea0003800000 */
[----:B------:R-:W-:Y:S02]  /*1c90*/  ISETP.NE.AND P6, PT, R163, RZ, PT ;  /* 0x000000ffa300720c */ /* 0x000fe40003fc5270 */
[----:B------:R-:W-:-:S02]  /*1ca0*/  ISETP.NE.U32.AND P5, PT, RZ, c[0x0][0x218], PT ;  /* 0x00008600ff007a0c */ /* 0x000fc40003fa5070 */
[----:B------:R-:W-:Y:S02]  /*1cb0*/  FSEL R100, R103, RZ, !P6 ;  /* 0x000000ff67647208 */ /* 0x000fe40007000000 */
[----:B------:R-:W-:-:S03]  /*1cc0*/  ISETP.NE.AND.EX P5, PT, RZ, c[0x0][0x21c], PT, P5 ;  /* 0x00008700ff007a0c */ /* 0x000fc60003fa5350 */
[----:B------:R-:W-:-:S04]  /*1cd0*/  FFMA.FTZ R100, R17, R102, R100 ;  /* 0x0000006611647223 */ /* 0x000fc80000010064 */
[----:B------:R-:W-:-:S04]  /*1ce0*/  FADD.FTZ R105, R117, -R100 ;  /* 0x8000006475697221 */ /* 0x000fc80000010000 */
[----:B------:R-:W-:-:S04]  /*1cf0*/  FMUL.FTZ R104, R10, R105 ;  /* 0x000000690a687220 */ /* 0x000fc80000410000 */
[----:B------:R-:W-:Y:S02]  /*1d00*/  @P5 FADD.FTZ R104, R29, R104 ;  /* 0x000000681d685221 */ /* 0x000fe40000010000 */
.L_x_2412:
[----:B------:R-:W-:Y:S05]  /*1d10*/  BSYNC B1 ;  /* 0x0000000000017941 */ /* 0x000fea0003800000 */
.L_x_2411:
[----:B------:R-:W-:Y:S01]  /*1d20*/  @!P2 ISETP.NE.U32.AND P5, PT, RZ, c[0x0][0x218], PT ;  /* 0x00008600ff00aa0c */ /* 0x000fe20003fa5070 */
[----:B------:R-:W-:Y:S01]  /*1d30*/  BSSY B1, `(.L_x_2413) ;  /* 0x0000010000017945 */ /* 0x000fe20003800000 */
[----:B------:R-:W-:Y:S02]  /*1d40*/  @P1 PRMT R100, RZ, 0x5410, R86 ;  /* 0x00005410ff641816 */ /* 0x000fe40000000056 */
[----:B------:R-:W-:Y:S02]  /*1d50*/  @!P2 ISETP.NE.AND.EX P5, PT, RZ, c[0x0][0x21c], PT, P5 ;  /* 0x00008700ff00aa0c */ /* 0x000fe40003fa5350 */
[----:B------:R-:W-:Y:S01]  /*1d60*/  SEL R93, R104, R93, P0 ;  /* 0x0000005d685d7207 */ /* 0x000fe20000000000 */
[----:B------:R-:W-:Y:S01]  /*1d70*/  @P1 FFMA.FTZ R44, R101, R100, R44 ;  /* 0x00000064652c1223 */ /* 0x000fe2000001002c */
[----:B------:R-:W-:Y:S01]  /*1d80*/  @!P2 FSEL R105, R30, RZ, P5 ;  /* 0x000000ff1e69a208 */ /* 0x000fe20002800000 */
[----:B------:R-:W-:Y:S01]  /*1d90*/  @P1 FMUL.FTZ R104, R104, c[0x0][0x1ec] ;  /* 0x00007b0068681a20 */ /* 0x000fe20000410000 */
        /* <DEDUP_REMOVED lines=9> */
.L_x_2414:
[----:B------:R-:W-:Y:S05]  /*1e30*/  BSYNC B1 ;  /* 0x0000000000017941 */ /* 0x000fea0003800000 */
.L_x_2413:
[----:B------:R-:W-:Y:S01]  /*1e40*/  @!P2 ISETP.NE.U32.AND P5, PT, RZ, c[0x0][0x218], PT ;  /* 0x00008600ff00aa0c */ /* 0x000fe20003fa5070 */
[----:B------:R-:W-:Y:S01]  /*1e50*/  @P1 FMUL.FTZ R101, R138, R101 ;  /* 0x000000658a651220 */ /* 0x000fe20000410000 */
[----:B------:R-:W-:Y:S01]  /*1e60*/  BSSY B1, `(.L_x_2415) ;  /* 0x000000f000017945 */ /* 0x000fe20003800000 */
[----:B------:R-:W-:Y:S01]  /*1e70*/  @P1 FMUL.FTZ R100, R137, R104 ;  /* 0x0000006889641220 */ /* 0x000fe20000410000 */
[----:B------:R-:W-:Y:S02]  /*1e80*/  @!P2 ISETP.NE.AND.EX P5, PT, RZ, c[0x0][0x21c], PT, P5 ;  /* 0x00008700ff00aa0c */ /* 0x000fe40003fa5350 */
[----:B------:R-:W-:Y:S02]  /*1e90*/  @P1 F2FP.BF16.PACK_AB R101, RZ, R101 ;  /* 0x00000065ff65123e */ /* 0x000fe400000010ff */
[----:B------:R-:W-:Y:S02]  /*1ea0*/  @P1 F2FP.BF16.PACK_AB R100, RZ, R100 ;  /* 0x00000064ff64123e */ /* 0x000fe400000010ff */
        /* <DEDUP_REMOVED lines=10> */
.L_x_2416:
[----:B------:R-:W-:Y:S05]  /*1f50*/  BSYNC B1 ;  /* 0x0000000000017941 */ /* 0x000fea0003800000 */
.L_x_2415:
[----:B------:R-:W-:Y:S02]  /*1f60*/  ISETP.NE.U32.AND P5, PT, RZ, c[0x0][0x258], PT ;  /* 0x00009600ff007a0c */ /* 0x000fe40003fa5070 */
[----:B------:R-:W-:Y:S02]  /*1f70*/  @P1 PRMT R98, R101, 0x7610, R98 ;  /* 0x0000761065621816 */ /* 0x000fe40000000062 */
[----:B------:R-:W-:Y:S02]  /*1f80*/  ISETP.NE.AND.EX P5, PT, RZ, c[0x0][0x25c], PT, P5 ;  /* 0x00009700ff007a0c */ /* 0x000fe40003fa5350 */
[C---:B------:R-:W-:Y:S01]  /*1f90*/  SEL R94, R105.reuse, R94, P0 ;  /* 0x0000005e695e7207 */ /* 0x040fe20000000000 */
[----:B------:R-:W-:Y:S01]  /*1fa0*/  @P1 FMUL.FTZ R105, R105, c[0x0][0x1ec] ;  /* 0x00007b0069691a20 */ /* 0x000fe20000410000 */
[----:B------:R-:W-:Y:S02]  /*1fb0*/  @P1 PRMT R98, R98, 0x5410, R100 ;  /* 0x0000541062621816 */ /* 0x000fe40000000064 */
[C---:B------:R-:W-:Y:S01]  /*1fc0*/  SEL R95, R106.reuse, R95, P0 ;  /* 0x0000005f6a5f7207 */ /* 0x040fe20000000000 */
[----:B------:R-:W-:-:S02]  /*1fd0*/  @P1 FMUL.FTZ R106, R106, c[0x0][0x1ec] ;  /* 0x00007b006a6a1a20 */ /* 0x000fc40000410000 */
[----:B------:R-:W-:Y:S02]  /*1fe0*/  @P1 FMUL.FTZ R100, R136, R105 ;  /* 0x0000006988641220 */ /* 0x000fe40000410000 */
[----:B------:R-:W-:-:S03]  /*1ff0*/  @P1 FMUL.FTZ R101, R135, R106 ;  /* 0x0000006a87651220 */ /* 0x000fc60000410000 */
[----:B------:R-:W-:Y:S01]  /*2000*/  @P1 F2FP.BF16.PACK_AB R107, RZ, R100 ;  /* 0x00000064ff6b123e */ /* 0x000fe200000010ff */
[----:B------:R-:W-:Y:S01]  /*2010*/  @P5 IMAD.MOV.U32 R100, RZ, RZ, 0x20 ;  /* 0x00000020ff645424 */ /* 0x000fe200078e00ff */
[----:B------:R-:W-:Y:S02]  /*2020*/  @P1 F2FP.BF16.PACK_AB R140, RZ, R101 ;  /* 0x00000065ff8c123e */ /* 0x000fe400000010ff */
[----:B------:R-:W-:Y:S01]  /*2030*/  @P1 PRMT R99, R107, 0x7610, R99 ;  /* 0x000076106b631816 */ /* 0x000fe20000000063 */
[----:B------:R-:W-:Y:S01]  /*2040*/  @P5 IMAD.WIDE.U32 R100, R11, R100, c[0x0][0x258] ;  /* 0x000096000b645625 */ /* 0x000fe200078e0064 */
[----:B------:R-:W-:Y:S02]  /*2050*/  @P1 MOV R107, 0x10 ;  /* 0x00000010006b1802 */ /* 0x000fe40000000f00 */
[----:B------:R-:W-:Y:S02]  /*2060*/  @P1 PRMT R99, R99, 0x5410, R140 ;  /* 0x0000541063631816 */ /* 0x000fe4000000008c */
[----:B------:R-:W-:Y:S01]  /*2070*/  @P5 STG.E.128 [R100.64], R88 ;  /* 0x0000005864005986 */ /* 0x000fe2000c101d04 */
[----:B------:R-:W-:-:S03]  /*2080*/  IADD3 R11, R11, 0x80, RZ ;  /* 0x000000800b0b7810 */ /* 0x000fc60007ffe0ff */
[----:B------:R0:W-:Y:S02]  /*2090*/  @P5 STG.E.128 [R100.64+0x10], R92 ;  /* 0x0000105c64005986 */ /* 0x0001e4000c101d04 */
[C---:B0-----:R-:W-:Y:S01]  /*20a0*/  @P1 IMAD.WIDE.U32 R100, R132.reuse, R107, c[0x0][0x248] ;  /* 0x0000920084641625 */ /* 0x041fe200078e006b */
[----:B------:R-:W-:-:S04]  /*20b0*/  IADD3 R132, R132, 0x80, RZ ;  /* 0x0000008084847810 */ /* 0x000fc80007ffe0ff */
[----:B------:R0:W-:Y:S02]  /*20c0*/  @P1 STG.E.128 [R100.64], R96 ;  /* 0x0000006064001986 */ /* 0x0001e4000c101d04 */
[----:B0-----:R-:W-:-:S05]  /*20d0*/  @P1 PRMT R100, RZ, 0x7610, R86 ;  /* 0x00007610ff641816 */ /* 0x001fca0000000056 */
[----:B------:R-:W-:Y:S01]  /*20e0*/  @P1 FFMA.FTZ R45, R104, R100, R45 ;  /* 0x00000064682d1223 */ /* 0x000fe2000001002d */
[----:B------:R-:W-:-:S05]  /*20f0*/  @P1 PRMT R100, RZ, 0x5410, R87 ;  /* 0x00005410ff641816 */ /* 0x000fca0000000057 */
[----:B------:R-:W-:Y:S01]  /*2100*/  @P1 FFMA.FTZ R46, R105, R100, R46 ;  /* 0x00000064692e1223 */ /* 0x000fe2000001002e */
[----:B------:R-:W-:-:S05]  /*2110*/  @P1 PRMT R100, RZ, 0x7610, R87 ;  /* 0x00007610ff641816 */ /* 0x000fca0000000057 */
[----:B------:R-:W-:Y:S02]  /*2120*/  @P1 FFMA.FTZ R47, R106, R100, R47 ;  /* 0x000000646a2f1223 */ /* 0x000fe4000001002f */
.L_x_2398:
[----:B------:R-:W-:Y:S05]  /*2130*/  BSYNC B0 ;  /* 0x0000000000007941 */ /* 0x000fea0003800000 */
.L_x_2397:
[----:B------:R-:W-:Y:S01]  /*2140*/  BSSY B0, `(.L_x_2417) ;  /* 0x00000bb000007945 */ /* 0x000fe20003800000 */
        /* <DEDUP_REMOVED lines=10> */
.L_x_2420:
[----:B------:R-:W-:Y:S05]  /*21f0*/  BSYNC B1 ;  /* 0x0000000000017941 */ /* 0x000fea0003800000 */
.L_x_2419:
        /* <DEDUP_REMOVED lines=11> */
.L_x_2422:
[----:B------:R-:W-:Y:S05]  /*22b0*/  BSYNC B1 ;  /* 0x0000000000017941 */ /* 0x000fea0003800000 */
.L_x_2421:
[----:B-----5:R-:W-:Y:S01]  /*22c0*/  @P1 PRMT R100, RZ, 0x5410, R84 ;  /* 0x00005410ff641816 */ /* 0x020fe20000000054 */
[----:B------:R-:W-:Y:S01]  /*22d0*/  @P1 FMUL.FTZ R105, R101, c[0x0][0x1ec] ;  /* 0x00007b0065691a20 */ /* 0x000fe20000410000 */
[----:B------:R-:W-:Y:S03]  /*22e0*/  BSSY B1, `(.L_x_2423) ;  /* 0x000000c000017945 */ /* 0x000fe60003800000 */
[----:B------:R-:W-:Y:S01]  /*22f0*/  @P1 FFMA.FTZ R40, R100, R105, R40 ;  /* 0x0000006964281223 */ /* 0x000fe20000010028 */
        /* <DEDUP_REMOVED lines=10> */
.L_x_2424:
[----:B------:R-:W-:Y:S05]  /*23a0*/  BSYNC B1 ;  /* 0x0000000000017941 */ /* 0x000fea0003800000 */
.L_x_2423:
[----:B------:R-:W-:Y:S01]  /*23b0*/  @P1 PRMT R106, RZ, 0x7610, R84 ;  /* 0x00007610ff6a1816 */ /* 0x000fe20000000054 */
[----:B------:R-:W-:Y:S01]  /*23c0*/  @P1 FMUL.FTZ R104, R100, c[0x0][0x1ec] ;  /* 0x00007b0064681a20 */ /* 0x000fe20000410000 */
[----:B------:R-:W-:Y:S01]  /*23d0*/  @!P2 ISETP.NE.U32.AND P5, PT, RZ, c[0x0][0x218], PT ;  /* 0x00008600ff00aa0c */ /* 0x000fe20003fa5070 */
[----:B------:R-:W-:Y:S01]  /*23e0*/  @P1 FMUL.FTZ R105, R134, R105 ;  /* 0x0000006986691220 */ /* 0x000fe20000410000 */
[----:B------:R-:W-:Y:S01]  /*23f0*/  ISETP.NE.U32.AND P0, PT, RZ, c[0x0][0x258], PT ;  /* 0x00009600ff007a0c */ /* 0x000fe20003f05070 */
[-C--:B------:R-:W-:Y:S01]  /*2400*/  @P1 FFMA.FTZ R41, R106, R104.reuse, R41 ;  /* 0x000000686a291223 */ /* 0x080fe20000010029 */
[----:B------:R-:W-:Y:S01]  /*2410*/  @!P2 ISETP.NE.AND.EX P5, PT, RZ, c[0x0][0x21c], PT, P5 ;  /* 0x00008700ff00aa0c */ /* 0x000fe20003fa5350 */
[----:B------:R-:W-:Y:S01]  /*2420*/  @P1 FMUL.FTZ R106, R133, R104 ;  /* 0x00000068856a1220 */ /* 0x000fe20000410000 */
[----:B------:R-:W-:Y:S01]  /*2430*/  BSSY B1, `(.L_x_2425) ;  /* 0x000000e000017945 */ /* 0x000fe20003800000 */
[----:B------:R-:W-:Y:S02]  /*2440*/  ISETP.NE.AND.EX P0, PT, RZ, c[0x0][0x25c], PT, P0 ;  /* 0x00009700ff007a0c */ /* 0x000fe40003f05300 */
[----:B------:R-:W-:-:S02]  /*2450*/  @P1 F2FP.BF16.PACK_AB R105, RZ, R105 ;  /* 0x00000069ff69123e */ /* 0x000fc400000010ff */
[----:B------:R-:W-:Y:S02]  /*2460*/  @P1 F2FP.BF16.PACK_AB R106, RZ, R106 ;  /* 0x0000006aff6a123e */ /* 0x000fe400000010ff */
        /* <DEDUP_REMOVED lines=10> */
.L_x_2426:
[----:B------:R-:W-:Y:S05]  /*2510*/  BSYNC B1 ;  /* 0x0000000000017941 */ /* 0x000fea0003800000 */
.L_x_2425:
[----:B------:R-:W-:Y:S01]  /*2520*/  @!P2 ISETP.NE.U32.AND P5, PT, RZ, c[0x0][0x218], PT ;  /* 0x00008600ff00aa0c */ /* 0x000fe20003fa5070 */
[----:B------:R-:W-:Y:S01]  /*2530*/  BSSY B1, `(.L_x_2427) ;  /* 0x000000e000017945 */ /* 0x000fe20003800000 */
[----:B------:R-:W-:Y:S02]  /*2540*/  SEL R88, R101, R88, P0 ;  /* 0x0000005865587207 */ /* 0x000fe40000000000 */
[----:B------:R-:W-:Y:S02]  /*2550*/  @!P2 ISETP.NE.AND.EX P5, PT, RZ, c[0x0][0x21c], PT, P5 ;  /* 0x00008700ff00aa0c */ /* 0x000fe40003fa5350 */
        /* <DEDUP_REMOVED lines=11> */
.L_x_2428:
[----:B------:R-:W-:Y:S05]  /*2610*/  BSYNC B1 ;  /* 0x0000000000017941 */ /* 0x000fea0003800000 */
.L_x_2427:
[----:B------:R-:W-:Y:S01]  /*2620*/  @!P2 ISETP.NE.U32.AND P5, PT, RZ, c[0x0][0x218], PT ;  /* 0x00008600ff00aa0c */ /* 0x000fe20003fa5070 */
[----:B------:R-:W-:Y:S01]  /*2630*/  BSSY B1, `(.L_x_2429) ;  /* 0x0000010000017945 */ /* 0x000fe20003800000 */
[----:B------:R-:W-:Y:S02]  /*2640*/  @P1 PRMT R96, R105, 0x7610, R96 ;  /* 0x0000761069601816 */ /* 0x000fe40000000060 */
[----:B------:R-:W-:Y:S02]  /*2650*/  @!P2 ISETP.NE.AND.EX P5, PT, RZ, c[0x0][0x21c], PT, P5 ;  /* 0x00008700ff00aa0c */ /* 0x000fe40003fa5350 */
[C---:B------:R-:W-:Y:S01]  /*2660*/  SEL R90, R107.reuse, R90, P0 ;  /* 0x0000005a6b5a7207 */ /* 0x040fe20000000000 */
[----:B------:R-:W-:Y:S01]  /*2670*/  @P1 FMUL.FTZ R107, R107, c[0x0][0x1ec] ;  /* 0x00007b006b6b1a20 */ /* 0x000fe20000410000 */
[----:B------:R-:W-:Y:S02]  /*2680*/  @P1 PRMT R96, R96, 0x5410, R106 ;  /* 0x0000541060601816 */ /* 0x000fe4000000006a */
        /* <DEDUP_REMOVED lines=10> */
.L_x_2430:
[----:B------:R-:W-:Y:S05]  /*2730*/  BSYNC B1 ;  /* 0x0000000000017941 */ /* 0x000fea0003800000 */
.L_x_2429:
[----:B------:R-:W-:Y:S01]  /*2740*/  @P1 PRMT R100, RZ, 0x5410, R85 ;  /* 0x00005410ff641816 */ /* 0x000fe20000000055 */
[----:B------:R-:W-:Y:S01]  /*2750*/  BSSY B1, `(.L_x_2431) ;  /* 0x0000011000017945 */ /* 0x000fe20003800000 */
[----:B------:R-:W-:-:S03]  /*2760*/  @!P2 ISETP.NE.U32.AND P5, PT, RZ, c[0x0][0x218], PT ;  /* 0x00008600ff00aa0c */ /* 0x000fc60003fa5070 */
[-C--:B------:R-:W-:Y:S01]  /*2770*/  @P1 FFMA.FTZ R42, R100, R107.reuse, R42 ;  /* 0x0000006b642a1223 */ /* 0x080fe2000001002a */
[----:B------:R-:W-:Y:S01]  /*2780*/  @!P2 ISETP.NE.AND.EX P5, PT, RZ, c[0x0][0x21c], PT, P5 ;  /* 0x00008700ff00aa0c */ /* 0x000fe20003fa5350 */
[----:B------:R-:W-:Y:S02]  /*2790*/  @P1 FMUL.FTZ R100, R104, c[0x0][0x1ec] ;  /* 0x00007b0068641a20 */ /* 0x000fe40000410000 */
[----:B------:R-:W-:Y:S01]  /*27a0*/  @P1 FMUL.FTZ R107, R4, R107 ;  /* 0x0000006b046b1220 */ /* 0x000fe20000410000 */
[----:B------:R-:W-:Y:S01]  /*27b0*/  @!P2 FSEL R106, R21, RZ, P5 ;  /* 0x000000ff156aa208 */ /* 0x000fe20002800000 */
[----:B------:R-:W-:Y:S01]  /*27c0*/  @P1 FMUL.FTZ R105, R5, R100 ;  /* 0x0000006405691220 */ /* 0x000fe20000410000 */
        /* <DEDUP_REMOVED lines=9> */
.L_x_2432:
[----:B------:R-:W-:Y:S05]  /*2860*/  BSYNC B1 ;  /* 0x0000000000017941 */ /* 0x000fea0003800000 */
.L_x_2431:
[----:B------:R-:W-:Y:S01]  /*2870*/  @P1 F2FP.BF16.PACK_AB R107, RZ, R107 ;  /* 0x0000006bff6b123e */ /* 0x000fe200000010ff */
[----:B------:R-:W-:Y:S01]  /*2880*/  BSSY B1, `(.L_x_2433) ;  /* 0x0000011000017945 */ /* 0x000fe20003800000 */
[----:B------:R-:W-:Y:S02]  /*2890*/  @!P2 ISETP.NE.U32.AND P5, PT, RZ, c[0x0][0x218], PT ;  /* 0x00008600ff00aa0c */ /* 0x000fe40003fa5070 */
[----:B------:R-:W-:Y:S02]  /*28a0*/  @P1 F2FP.BF16.PACK_AB R105, RZ, R105 ;  /* 0x00000069ff69123e */ /* 0x000fe400000010ff */
[----:B------:R-:W-:Y:S02]  /*28b0*/  @P1 PRMT R97, R107, 0x7610, R97 ;  /* 0x000076106b611816 */ /* 0x000fe40000000061 */
[----:B------:R-:W-:Y:S02]  /*28c0*/  @!P2 ISETP.NE.AND.EX P5, PT, RZ, c[0x0][0x21c], PT, P5 ;  /* 0x00008700ff00aa0c */ /* 0x000fe40003fa5350 */
[----:B------:R-:W-:-:S02]  /*28d0*/  @P1 PRMT R97, R97, 0x5410, R105 ;  /* 0x0000541061611816 */ /* 0x000fc40000000069 */
[----:B------:R-:W-:Y:S02]  /*28e0*/  SEL R91, R104, R91, P0 ;  /* 0x0000005b685b7207 */ /* 0x000fe40000000000 */
        /* <DEDUP_REMOVED lines=10> */
.L_x_2434:
[----:B------:R-:W-:Y:S05]  /*2990*/  BSYNC B1 ;  /* 0x0000000000017941 */ /* 0x000fea0003800000 */
.L_x_2433:
[C---:B------:R-:W-:Y:S01]  /*29a0*/  SEL R92, R101.reuse, R92, P0 ;  /* 0x0000005c655c7207 */ /* 0x040fe20000000000 */
[----:B------:R-:W-:Y:S01]  /*29b0*/  @P1 FMUL.FTZ R101, R101, c[0x0][0x1ec] ;  /* 0x00007b0065651a20 */ /* 0x000fe20000410000 */
[----:B------:R-:W-:Y:S01]  /*29c0*/  @!P2 ISETP.NE.U32.AND P6, PT, RZ, c[0x0][0x218], PT ;  /* 0x00008600ff00aa0c */ /* 0x000fe20003fc5070 */
[C---:B------:R-:W-:Y:S01]  /*29d0*/  @P1 FMUL.FTZ R104, R106.reuse, c[0x0][0x1ec] ;  /* 0x00007b006a681a20 */ /* 0x040fe20000410000 */
[----:B------:R-:W-:Y:S01]  /*29e0*/  SEL R93, R106, R93, P0 ;  /* 0x0000005d6a5d7207 */ /* 0x000fe20000000000 */
[----:B------:R-:W-:Y:S01]  /*29f0*/  @P1 FMUL.FTZ R106, R6, R101 ;  /* 0x00000065066a1220 */ /* 0x000fe20000410000 */
[----:B------:R-:W-:Y:S01]  /*2a00*/  ISETP.NE.U32.AND P5, PT, RZ, c[0x0][0x258], PT ;  /* 0x00009600ff007a0c */ /* 0x000fe20003fa5070 */
[----:B------:R-:W-:Y:S01]  /*2a10*/  @P1 FMUL.FTZ R107, R7, R104 ;  /* 0x00000068076b1220 */ /* 0x000fe20000410000 */
[----:B------:R-:W-:Y:S01]  /*2a20*/  @!P2 ISETP.NE.AND.EX P6, PT, RZ, c[0x0][0x21c], PT, P6 ;  /* 0x00008700ff00aa0c */ /* 0x000fe20003fc5360 */
[----:B------:R-:W-:Y:S01]  /*2a30*/  BSSY B1, `(.L_x_2435) ;  /* 0x000000e000017945 */ /* 0x000fe20003800000 */
[----:B------:R-:W-:-:S02]  /*2a40*/  ISETP.NE.AND.EX P5, PT, RZ, c[0x0][0x25c], PT, P5 ;  /* 0x00009700ff007a0c */ /* 0x000fc40003fa5350 */
[----:B------:R-:W-:Y:S02]  /*2a50*/  @P1 F2FP.BF16.PACK_AB R106, RZ, R106 ;  /* 0x0000006aff6a123e */ /* 0x000fe400000010ff */
[----:B------:R-:W-:Y:S02]  /*2a60*/  @P1 F2FP.BF16.PACK_AB R107, RZ, R107 ;  /* 0x0000006bff6b123e */ /* 0x000fe400000010ff */
[----:B------:R-:W-:Y:S01]  /*2a70*/  @!P2 FSEL R140, R23, RZ, P6 ;  /* 0x000000ff178ca208 */ /* 0x000fe20003000000 */
[----:B------:R-:W-:Y:S05]  /*2a80*/  @!P2 BRA `(.L_x_2436) ;  /* 0x000000800000a947 */ /* 0x000fea0003800000 */
[----:B------:R-:W-:-:S04]  /*2a90*/  ISETP.NE.AND P2, PT, R163, RZ, PT ;  /* 0x000000ffa300720c */ /* 0x000fc80003f45270 */
[----:B------:R-:W-:Y:S02]  /*2aa0*/  FSEL R103, R103, RZ, !P2 ;  /* 0x000000ff67677208 */ /* 0x000fe40005000000 */
[----:B------:R-:W-:-:S03]  /*2ab0*/  ISETP.NE.U32.AND P2, PT, RZ, c[0x0][0x218], PT ;  /* 0x00008600ff007a0c */ /* 0x000fc60003f45070 */
[----:B------:R-:W-:Y:S01]  /*2ac0*/  FFMA.FTZ R102, R123, R102, R103 ;  /* 0x000000667b667223 */ /* 0x000fe20000010067 */
[----:B------:R-:W-:-:S03]  /*2ad0*/  ISETP.NE.AND.EX P2, PT, RZ, c[0x0][0x21c], PT, P2 ;  /* 0x00008700ff007a0c */ /* 0x000fc60003f45320 */
[----:B------:R-:W-:-:S04]  /*2ae0*/  FADD.FTZ R103, R131, -R102 ;  /* 0x8000006683677221 */ /* 0x000fc80000010000 */
[----:B------:R-:W-:-:S06]  /*2af0*/  FMUL.FTZ R140, R10, R103 ;  /* 0x000000670a8c7220 */ /* 0x000fcc0000410000 */
[----:B------:R-:W-:Y:S02]  /*2b00*/  @P2 FADD.FTZ R140, R23, R140 ;  /* 0x0000008c178c2221 */ /* 0x000fe40000010000 */
.L_x_2436:
[----:B------:R-:W-:Y:S05]  /*2b10*/  BSYNC B1 ;  /* 0x0000000000017941 */ /* 0x000fea0003800000 */
.L_x_2435:
[C---:B------:R-:W-:Y:S01]  /*2b20*/  SEL R94, R105.reuse, R94, P0 ;  /* 0x0000005e695e7207 */ /* 0x040fe20000000000 */
[----:B------:R-:W-:Y:S01]  /*2b30*/  @P1 FMUL.FTZ R105, R105, c[0x0][0x1ec] ;  /* 0x00007b0069691a20 */ /* 0x000fe20000410000 */
[----:B------:R-:W-:Y:S01]  /*2b40*/  @P1 PRMT R98, R106, 0x7610, R98 ;  /* 0x000076106a621816 */ /* 0x000fe20000000062 */
[C---:B------:R-:W-:Y:S01]  /*2b50*/  @P1 FMUL.FTZ R102, R140.reuse, c[0x0][0x1ec] ;  /* 0x00007b008c661a20 */ /* 0x040fe20000410000 */
[----:B------:R-:W-:Y:S01]  /*2b60*/  SEL R95, R140, R95, P0 ;  /* 0x0000005f8c5f7207 */ /* 0x000fe20000000000 */
[----:B------:R-:W-:Y:S01]  /*2b70*/  @P1 FMUL.FTZ R103, R8, R105 ;  /* 0x0000006908671220 */ /* 0x000fe20000410000 */
[----:B------:R-:W-:Y:S01]  /*2b80*/  @P1 PRMT R98, R98, 0x5410, R107 ;  /* 0x0000541062621816 */ /* 0x000fe2000000006b */
[----:B------:R-:W-:Y:S01]  /*2b90*/  @P5 IMAD.MOV.U32 R10, RZ, RZ, 0x20 ;  /* 0x00000020ff0a5424 */ /* 0x000fe200078e00ff */
[----:B------:R-:W-:Y:S01]  /*2ba0*/  @P1 MOV R107, 0x10 ;  /* 0x00000010006b1802 */ /* 0x000fe20000000f00 */
[----:B------:R-:W-:Y:S01]  /*2bb0*/  @P1 FMUL.FTZ R106, R9, R102 ;  /* 0x00000066096a1220 */ /* 0x000fe20000410000 */
[----:B------:R-:W-:Y:S01]  /*2bc0*/  @P1 F2FP.BF16.PACK_AB R103, RZ, R103 ;  /* 0x00000067ff67123e */ /* 0x000fe200000010ff */
[----:B------:R-:W-:-:S03]  /*2bd0*/  @P5 IMAD.WIDE.U32 R10, R11, R10, c[0x0][0x258] ;  /* 0x000096000b0a5625 */ /* 0x000fc600078e000a */
[----:B------:R-:W-:Y:S02]  /*2be0*/  @P1 F2FP.BF16.PACK_AB R106, RZ, R106 ;  /* 0x0000006aff6a123e */ /* 0x000fe400000010ff */
[----:B------:R-:W-:Y:S01]  /*2bf0*/  @P1 PRMT R99, R103, 0x7610, R99 ;  /* 0x0000761067631816 */ /* 0x000fe20000000063 */
[----:B------:R-:W-:Y:S03]  /*2c00*/  @P5 STG.E.128 [R10.64], R88 ;  /* 0x000000580a005986 */ /* 0x000fe6000c101d04 */
[----:B------:R-:W-:Y:S01]  /*2c10*/  @P1 PRMT R99, R99, 0x5410, R106 ;  /* 0x0000541063631816 */ /* 0x000fe2000000006a */
[----:B------:R0:W-:Y:S02]  /*2c20*/  @P5 STG.E.128 [R10.64+0x10], R92 ;  /* 0x0000105c0a005986 */ /* 0x0001e4000c101d04 */
[----:B0-----:R-:W-:-:S05]  /*2c30*/  @P1 IMAD.WIDE.U32 R10, R132, R107, c[0x0][0x248] ;  /* 0x00009200840a1625 */ /* 0x001fca00078e006b */
[----:B------:R0:W-:Y:S02]  /*2c40*/  @P1 STG.E.128 [R10.64], R96 ;  /* 0x000000600a001986 */ /* 0x0001e4000c101d04 */
[----:B0-----:R-:W-:-:S05]  /*2c50*/  @P1 PRMT R10, RZ, 0x7610, R85 ;  /* 0x00007610ff0a1816 */ /* 0x001fca0000000055 */
[----:B------:R-:W-:Y:S01]  /*2c60*/  @P1 FFMA.FTZ R43, R10, R100, R43 ;  /* 0x000000640a2b1223 */ /* 0x000fe2000001002b */
[----:B------:R-:W-:-:S05]  /*2c70*/  @P1 PRMT R10, RZ, 0x5410, R86 ;  /* 0x00005410ff0a1816 */ /* 0x000fca0000000056 */
[----:B------:R-:W-:Y:S01]  /*2c80*/  @P1 FFMA.FTZ R36, R10, R101, R36 ;  /* 0x000000650a241223 */ /* 0x000fe20000010024 */
[----:B------:R-:W-:-:S05]  /*2c90*/  @P1 PRMT R10, RZ, 0x7610, R86 ;  /* 0x00007610ff0a1816 */ /* 0x000fca0000000056 */
[----:B------:R-:W-:Y:S01]  /*2ca0*/  @P1 FFMA.FTZ R37, R10, R104, R37 ;  /* 0x000000680a251223 */ /* 0x000fe20000010025 */
[----:B------:R-:W-:-:S05]  /*2cb0*/  @P1 PRMT R10, RZ, 0x5410, R87 ;  /* 0x00005410ff0a1816 */ /* 0x000fca0000000057 */
[----:B------:R-:W-:Y:S01]  /*2cc0*/  @P1 FFMA.FTZ R38, R10, R105, R38 ;  /* 0x000000690a261223 */ /* 0x000fe20000010026 */
[----:B------:R-:W-:-:S05]  /*2cd0*/  @P1 PRMT R10, RZ, 0x7610, R87 ;  /* 0x00007610ff0a1816 */ /* 0x000fca0000000057 */
[----:B------:R-:W-:Y:S02]  /*2ce0*/  @P1 FFMA.FTZ R39, R10, R102, R39 ;  /* 0x000000660a271223 */ /* 0x000fe40000010027 */
.L_x_2418:
[----:B------:R-:W-:Y:S05]  /*2cf0*/  BSYNC B0 ;  /* 0x0000000000007941 */ /* 0x000fea0003800000 */
.L_x_2417:
[----:B------:R-:W-:Y:S02]  /*2d00*/  IADD3 R2, R2, c[0x0][0x160], RZ ;  /* 0x0000580002027a10 */ /* 0x000fe40007ffe0ff */
[----:B------:R-:W-:Y:S02]  /*2d10*/  LOP3.LUT P1, RZ, R3, 0xff, RZ, 0xc0, !PT ;  /* 0x000000ff03ff7812 */ /* 0x000fe4000782c0ff */
[----:B------:R-:W-:Y:S02]  /*2d20*/  ISETP.GE.AND P0, PT, R2, c[0x0][0x164], PT ;  /* 0x0000590002007a0c */ /* 0x000fe40003f06270 */
[----:B------:R-:W-:-:S11]  /*2d30*/  SEL R3, RZ, 0x1, P1 ;  /* 0x00000001ff037807 */ /* 0x000fd60000800000 */
[----:B------:R-:W-:Y:S01]  /*2d40*/  @P0 CALL.REL.NOINC `(.L_x_2386) ;  /* 0x0000001000000944 */ /* 0x000fe20003c00000 */
[----:B------:R-:W-:Y:S05]  /*2d50*/  BRA `(.L_x_2437) ;  /* 0xffffd7f000007947 */ /* 0x000fea000383ffff */
.L_x_2386:
[----:B-1----:R-:W0:Y:S01]  /*2d60*/  S2UR UR6, SR_CTAID.X ;  /* 0x00000000000679c3 */ /* 0x002e220000002500 */
[----:B------:R-:W-:Y:S01]  /*2d70*/  BSSY B0, `(.L_x_2438) ;  /* 0x0000011000007945 */ /* 0x000fe20003800000 */
[C---:B0-----:R-:W-:Y:S02]  /*2d80*/  LEA.HI R0, R165.reuse, UR6, RZ, 0x19 ;  /* 0x00000006a5007c11 */ /* 0x041fe4000f8fc8ff */
[----:B------:R-:W-:-:S03]  /*2d90*/  LOP3.LUT R165, R165, 0x7f, RZ, 0xc0, !PT ;  /* 0x0000007fa5a57812 */ /* 0x000fc600078ec0ff */
        /* <DEDUP_REMOVED lines=14> */
.L_x_2439:
[----:B------:R-:W-:Y:S05]  /*2e80*/  BSYNC B0 ;  /* 0x0000000000007941 */ /* 0x000fea0003800000 */
.L_x_2438:
[----:B------:R-:W-:Y:S05]  /*2e90*/  @!P3 EXIT ;  /* 0x000000000000b94d */ /* 0x000fea0003800000 */
[----:B0----5:R-:W-:-:S04]  /*2ea0*/  IMAD.MOV.U32 R7, RZ, RZ, 0x20 ;  /* 0x00000020ff077424 */ /* 0x021fc800078e00ff */
        /* <DEDUP_REMOVED lines=10> */
.L_x_2395:
[----:B------:R-:W-:Y:S01]  /*2f50*/  MOV R101, R145 ;  /* 0x0000009100657202 */ /* 0x000fe20000000f00 */
[----:B------:R-:W-:Y:S01]  /*2f60*/  IMAD.MOV.U32 R103, RZ, RZ, 0x10 ;  /* 0x00000010ff677424 */ /* 0x000fe200078e00ff */
[----:B------:R-:W-:Y:S01]  /*2f70*/  MOV R106, 0xffffffff ;  /* 0xffffffff006a7802 */ /* 0x000fe20000000f00 */
[----:B------:R-:W-:Y:S01]  /*2f80*/  IMAD.MOV.U32 R140, RZ, RZ, 0x1f ;  /* 0x0000001fff8c7424 */ /* 0x000fe200078e00ff */
[----:B------:R-:W-:-:S02]  /*2f90*/  MOV R100, 0x2fb0 ;  /* 0x00002fb000647802 */ /* 0x000fc40000000f00 */
[----:B-----5:R-:W-:Y:S05]  /*2fa0*/  CALL.REL.NOINC `($__internal_66_$__cuda_sm70_shflsync_down_p) ;  /* 0x0000046000007944 */ /* 0x020fea0003c00000 */
[----:B-1----:R-:W-:Y:S01]  /*2fb0*/  IMAD.MOV.U32 R105, RZ, RZ, R103 ;  /* 0x000000ffff697224 */ /* 0x002fe200078e0067 */
[----:B------:R-:W-:Y:S05]  /*2fc0*/  BRA `(.L_x_2440) ;  /* 0xffffe2c000007947 */ /* 0x000fea000383ffff */
.L_x_2396:
[----:B------:R-:W-:Y:S01]  /*2fd0*/  HFMA2.MMA R103, -RZ, RZ, 0, 9.5367431640625e-07 ;  /* 0x00000010ff677435 */ /* 0x000fe200000001ff */
[----:B------:R-:W-:Y:S01]  /*2fe0*/  IMAD.MOV.U32 R101, RZ, RZ, R146 ;  /* 0x000000ffff657224 */ /* 0x000fe200078e0092 */
[----:B------:R-:W-:Y:S01]  /*2ff0*/  MOV R106, 0xffffffff ;  /* 0xffffffff006a7802 */ /* 0x000fe20000000f00 */
[----:B------:R-:W-:Y:S01]  /*3000*/  IMAD.MOV.U32 R140, RZ, RZ, 0x1f ;  /* 0x0000001fff8c7424 */ /* 0x000fe200078e00ff */
[----:B------:R-:W-:-:S02]  /*3010*/  MOV R100, 0x3030 ;  /* 0x0000303000647802 */ /* 0x000fc40000000f00 */
[----:B01---5:R-:W-:Y:S05]  /*3020*/  CALL.REL.NOINC `($__internal_66_$__cuda_sm70_shflsync_down_p) ;  /* 0x000003e000007944 */ /* 0x023fea0003c00000 */
[----:B------:R-:W-:Y:S01]  /*3030*/  FADD.FTZ R145, R105, R145 ;  /* 0x0000009169917221 */ /* 0x000fe20000010000 */
[----:B------:R-:W-:Y:S01]  /*3040*/  HFMA2.MMA R140, -RZ, RZ, 0, 1.847743988037109375e-06 ;  /* 0x0000001fff8c7435 */ /* 0x000fe200000001ff */
[----:B-1----:R-:W-:Y:S01]  /*3050*/  FADD.FTZ R146, R146, R103 ;  /* 0x0000006792927221 */ /* 0x002fe20000010000 */
[----:B------:R-:W-:Y:S01]  /*3060*/  MOV R100, 0x30b0 ;  /* 0x000030b000647802 */ /* 0x000fe20000000f00 */
[----:B------:R-:W-:Y:S01]  /*3070*/  IMAD.MOV.U32 R103, RZ, RZ, 0x8 ;  /* 0x00000008ff677424 */ /* 0x000fe200078e00ff */
[----:B------:R-:W-:Y:S01]  /*3080*/  MOV R101, R145 ;  /* 0x0000009100657202 */ /* 0x000fe20000000f00 */
[----:B------:R-:W-:-:S02]  /*3090*/  IMAD.MOV.U32 R106, RZ, RZ, -0x1 ;  /* 0xffffffffff6a7424 */ /* 0x000fc400078e00ff */
[----:B------:R-:W-:Y:S05]  /*30a0*/  CALL.REL.NOINC `($__internal_66_$__cuda_sm70_shflsync_down_p) ;  /* 0x0000036000007944 */ /* 0x000fea0003c00000 */
[----:B------:R-:W-:Y:S01]  /*30b0*/  HFMA2.MMA R140, -RZ, RZ, 0, 1.847743988037109375e-06 ;  /* 0x0000001fff8c7435 */ /* 0x000fe200000001ff */
[----:B-1----:R-:W-:Y:S01]  /*30c0*/  IMAD.MOV.U32 R105, RZ, RZ, R103 ;  /* 0x000000ffff697224 */ /* 0x002fe200078e0067 */
[----:B------:R-:W-:Y:S01]  /*30d0*/  MOV R101, R146 ;  /* 0x0000009200657202 */ /* 0x000fe20000000f00 */
[----:B------:R-:W-:Y:S01]  /*30e0*/  IMAD.MOV.U32 R103, RZ, RZ, 0x8 ;  /* 0x00000008ff677424 */ /* 0x000fe200078e00ff */
[----:B------:R-:W-:Y:S01]  /*30f0*/  MOV R100, 0x3120 ;  /* 0x0000312000647802 */ /* 0x000fe20000000f00 */
[----:B------:R-:W-:-:S02]  /*3100*/  IMAD.MOV.U32 R106, RZ, RZ, -0x1 ;  /* 0xffffffffff6a7424 */ /* 0x000fc400078e00ff */
[----:B------:R-:W-:Y:S05]  /*3110*/  CALL.REL.NOINC `($__internal_66_$__cuda_sm70_shflsync_down_p) ;  /* 0x000002f000007944 */ /* 0x000fea0003c00000 */
[----:B------:R-:W-:Y:S01]  /*3120*/  FADD.FTZ R145, R105, R145 ;  /* 0x0000009169917221 */ /* 0x000fe20000010000 */
[----:B------:R-:W-:Y:S01]  /*3130*/  MOV R106, 0xffffffff ;  /* 0xffffffff006a7802 */ /* 0x000fe20000000f00 */
[----:B-1----:R-:W-:Y:S01]  /*3140*/  FADD.FTZ R146, R146, R103 ;  /* 0x0000006792927221 */ /* 0x002fe20000010000 */
[----:B------:R-:W-:Y:S01]  /*3150*/  MOV R103, 0x4 ;  /* 0x0000000400677802 */ /* 0x000fe20000000f00 */
[----:B------:R-:W-:Y:S01]  /*3160*/  IMAD.MOV.U32 R140, RZ, RZ, 0x1f ;  /* 0x0000001fff8c7424 */ /* 0x000fe200078e00ff */
[----:B------:R-:W-:Y:S01]  /*3170*/  MOV R100, 0x31a0 ;  /* 0x000031a000647802 */ /* 0x000fe20000000f00 */
[----:B------:R-:W-:-:S02]  /*3180*/  IMAD.MOV.U32 R101, RZ, RZ, R145 ;  /* 0x000000ffff657224 */ /* 0x000fc400078e0091 */
[----:B------:R-:W-:Y:S05]  /*3190*/  CALL.REL.NOINC `($__internal_66_$__cuda_sm70_shflsync_down_p) ;  /* 0x0000027000007944 */ /* 0x000fea0003c00000 */
[----:B-1----:R-:W-:Y:S01]  /*31a0*/  MOV R105, R103 ;  /* 0x0000006700697202 */ /* 0x002fe20000000f00 */
[----:B------:R-:W-:Y:S01]  /*31b0*/  HFMA2.MMA R103, -RZ, RZ, 0, 2.384185791015625e-07 ;  /* 0x00000004ff677435 */ /* 0x000fe200000001ff */
[----:B------:R-:W-:Y:S01]  /*31c0*/  IMAD.MOV.U32 R101, RZ, RZ, R146 ;  /* 0x000000ffff657224 */ /* 0x000fe200078e0092 */
[----:B------:R-:W-:Y:S01]  /*31d0*/  MOV R106, 0xffffffff ;  /* 0xffffffff006a7802 */ /* 0x000fe20000000f00 */
[----:B------:R-:W-:Y:S01]  /*31e0*/  IMAD.MOV.U32 R140, RZ, RZ, 0x1f ;  /* 0x0000001fff8c7424 */ /* 0x000fe200078e00ff */
[----:B------:R-:W-:-:S02]  /*31f0*/  MOV R100, 0x3210 ;  /* 0x0000321000647802 */ /* 0x000fc40000000f00 */
[----:B------:R-:W-:Y:S05]  /*3200*/  CALL.REL.NOINC `($__internal_66_$__cuda_sm70_shflsync_down_p) ;  /* 0x0000020000007944 */ /* 0x000fea0003c00000 */
        /* <DEDUP_REMOVED lines=24> */
[----:B------:R-:W-:Y:S01]  /*3390*/  HFMA2.MMA R103, -RZ, RZ, 0, 5.9604644775390625e-08 ;  /* 0x00000001ff677435 */ /* 0x000fe200000001ff */
[----:B------:R-:W-:Y:S01]  /*33a0*/  IMAD.MOV.U32 R101, RZ, RZ, R146 ;  /* 0x000000ffff657224 */ /* 0x000fe200078e0092 */
[----:B------:R-:W-:Y:S01]  /*33b0*/  MOV R106, 0xffffffff ;  /* 0xffffffff006a7802 */ /* 0x000fe20000000f00 */
[----:B------:R-:W-:Y:S01]  /*33c0*/  IMAD.MOV.U32 R140, RZ, RZ, 0x1f ;  /* 0x0000001fff8c7424 */ /* 0x000fe200078e00ff */
[----:B------:R-:W-:-:S02]  /*33d0*/  MOV R100, 0x33f0 ;  /* 0x000033f000647802 */ /* 0x000fc40000000f00 */
[----:B------:R-:W-:Y:S05]  /*33e0*/  CALL.REL.NOINC `($__internal_66_$__cuda_sm70_shflsync_down_p) ;  /* 0x0000002000007944 */ /* 0x000fea0003c00000 */
[----:B-1----:R-:W-:Y:S01]  /*33f0*/  IMAD.MOV.U32 R101, RZ, RZ, R103 ;  /* 0x000000ffff657224 */ /* 0x002fe200078e0067 */
[----:B------:R-:W-:Y:S05]  /*3400*/  BRA `(.L_x_2441) ;  /* 0xffffdfa000007947 */ /* 0x000fea000383ffff */
        .weak           $__internal_66_$__cuda_sm70_shflsync_down_p
        .type           $__internal_66_$__cuda_sm70_shflsync_down_p,@function
        .size           $__internal_66_$__cuda_sm70_shflsync_down_p,(.L_x_6868 - $__internal_66_$__cuda_sm70_shflsync_down_p)
$__internal_66_$__cuda_sm70_shflsync_down_p:
[----:B------:R-:W-:Y:S04]  /*3410*/  WARPSYNC R106 ;  /* 0x0000006a00007348 */ /* 0x000fe80003800000 */
[----:B------:R0:W1:Y:S02]  /*3420*/  SHFL.DOWN PT, R103, R101, R103, R140 ;  /* 0x0800006765677389 */ /* 0x00006400000e008c */
[----:B0-----:R-:W-:-:S06]  /*3430*/  HFMA2.MMA R101, -RZ, RZ, 0, 0 ;  /* 0x00000000ff657435 */ /* 0x001fcc00000001ff */
[----:B------:R-:W-:Y:S05]  /*3440*/  RET.REL.NODEC R100 `(_ZN10layer_norm13ln_bwd_kernelINS_13Kernel_traitsI13__nv_bfloat16S2_fS2_fjLj2048ELj1ELj1ELj4ELj16ENS_18Kernel_traits_baseILj2048ES2_S2_fS2_fjLj128EEEEELb0ELb1ELb1ELb0EEEvNS_9BwdParamsE) ;  /* 0xffffcbb064007950 */ /* 0x000fea0003c3ffff */
.L_x_2442:
        /* <DEDUP_REMOVED lines=11> */
.L_x_6868:


//--------------------- .text._ZN10layer_norm13ln_bwd_kernelINS_13Kernel_traitsI13__nv_bfloat16S2_fS2_fjLj2048ELj1ELj1ELj4ELj16ENS_18Kernel_traits_baseILj2048ES2_S2_fS2_fjLj128EEEEELb0ELb1ELb1ELb1EEEvNS_9BwdParamsE --------------------------
	.section	.text._ZN10layer_norm13ln_bwd_kernelINS_13Kernel_traitsI13__nv_bfloat16S2_fS2_fjLj2048ELj1ELj1ELj4ELj16ENS_18Kernel_traits_baseILj2048ES2_S2_fS2_fjLj128EEEEELb0ELb1ELb1ELb1EEEvNS_9BwdParamsE,"ax",@progbits
	.sectioninfo	@"SHI_REGISTERS=168"
	.align	128
        .global         _ZN10layer_norm13ln_bwd_kernelINS_13Kernel_traitsI13__nv_bfloat16S2_fS2_fjLj2048ELj1ELj1ELj4ELj16ENS_18Kernel_traits_baseILj2048ES2_S2_fS2_fjLj128EEEEELb0ELb1ELb1ELb1EEEvNS_9BwdParamsE
        .type           _ZN10layer_norm13ln_bwd_kernelINS_13Kernel_traitsI13__nv_bfloat16S2_fS2_fjLj2048ELj1ELj1ELj4ELj16ENS_18Kernel_traits_baseILj2048ES2_S2_fS2_fjLj128EEEEELb0ELb1ELb1ELb1EEEvNS_9BwdParamsE,@function
        .size           _ZN10layer_norm13ln_bwd_kernelINS_13Kernel_traitsI13__nv_bfloat16S2_fS2_fjLj2048ELj1ELj1ELj4ELj16ENS_18Kernel_traits_baseILj2048ES2_S2_fS2_fjLj128EEEEELb0ELb1ELb1ELb1EEEvNS_9BwdParamsE,(.L_x_6869 - _ZN10layer_norm13ln_bwd_kernelINS_13Kernel_traitsI13__nv_bfloat16S2_fS2_fjLj2048ELj1ELj1ELj4ELj16ENS_18Kernel_traits_baseILj2048ES2_S2_fS2_fjLj128EEEEELb0ELb1ELb1ELb1EEEvNS_9BwdParamsE)
        .other          _ZN10layer_norm13ln_bwd_kernelINS_13Kernel_traitsI13__nv_bfloat16S2_fS2_fjLj2048ELj1ELj1ELj4ELj16ENS_18Kernel_traits_baseILj2048ES2_S2_fS2_fjLj128EEEEELb0ELb1ELb1ELb1EEEvNS_9BwdParamsE,@"STO_CUDA_ENTRY STV_DEFAULT"
_ZN10layer_norm13ln_bwd_kernelINS_13Kernel_traitsI13__nv_bfloat16S2_fS2_fjLj2048ELj1ELj1ELj4ELj16ENS_18Kernel_traits_baseILj2048ES2_S2_fS2_fjLj128EEEEELb0ELb1ELb1ELb1EEEvNS_9BwdParamsE:
.text._ZN10layer_norm13ln_bwd_kernelINS_13Kernel_traitsI13__nv_bfloat16S2_fS2_fjLj2048ELj1ELj1ELj4ELj16ENS_18Kernel_traits_baseILj2048ES2_S2_fS2_fjLj128EEEEELb0ELb1ELb1ELb1EEEvNS_9BwdParamsE:
[----:B------:R-:W-:Y:S02]  /*0000*/  IMAD.MOV.U32 R1, RZ, RZ, c[0x0][0x28] ;  /* 0x00000a00ff017624 */ /* 0x000fe400078e00ff */
[----:B------:R-:W0:Y:S01]  /*0010*/  S2R R0, SR_TID.X ;  /* 0x0000000000007919 */ /* 0x000e220000002100 */
[----:B------:R-:W-:Y:S01]  /*0020*/  ULDC.64 UR4, c[0x0][0x118] ;  /* 0x0000460000047ab9 */ /* 0x000fe20000000a00 */
[----:B0-----:R-:W-:-:S05]  /*0030*/  IMAD.SHL.U32 R2, R0, 0x10, RZ ;  /* 0x0000001000027824 */ /* 0x001fca00078e00ff */
[----:B------:R-:W-:-:S04]  /*0040*/  LOP3.LUT R2, R2, 0x7f0, RZ, 0xc0, !PT ;  /* 0x000007f002027812 */ /* 0x000fc800078ec0ff */
[----:B------:R-:W-:-:S04]  /*0050*/  IADD3 R68, P0, R2, c[0x0][0x1c8], RZ ;  /* 0x0000720002447a10 */ /* 0x000fc80007f1e0ff */
[----:B------:R-:W-:-:S05]  /*0060*/  IADD3.X R69, RZ, c[0x0][0x1cc], RZ, P0, !PT ;  /* 0x00007300ff457a10 */ /* 0x000fca00007fe4ff */
[----:B------:R0:W5:Y:S01]  /*0070*/  LDG.E.128 R64, [R68.64] ;  /* 0x0000000444407981 */ /* 0x000162000c1e1d00 */
[----:B------:R-:W1:Y:S01]  /*0080*/  S2UR UR6, SR_CTAID.X ;  /* 0x00000000000679c3 */ /* 0x000e620000002500 */
[----:B------:R-:W-:Y:S02]  /*0090*/  SHF.R.U32.HI R4, RZ, 0x7, R0 ;  /* 0x00000007ff047819 */ /* 0x000fe40000011600 */
[----:B------:R-:W-:Y:S02]  /*00a0*/  LOP3.LUT R3, R0, 0x7f, RZ, 0xc0, !PT ;  /* 0x0000007f00037812 */ /* 0x000fe400078ec0ff */
[C---:B-1----:R-:W-:Y:S01]  /*00b0*/  IADD3 R2, R4.reuse, UR6, RZ ;  /* 0x0000000604027c10 */ /* 0x042fe2000fffe0ff */
[----:B------:R-:W-:-:S03]  /*00c0*/  IMAD.SHL.U32 R4, R4, 0x4, RZ ;  /* 0x0000000404047824 */ /* 0x000fc600078e00ff */
        /* <DEDUP_REMOVED lines=27> */
.L_x_2443:
[----:B0-----:R-:W-:Y:S01]  /*0280*/  LEA R6, P0, R3, c[0x0][0x1b0], 0x4 ;  /* 0x00006c0003067a11 */ /* 0x001fe200078020ff */
[----:B------:R-:W2:Y:S04]  /*0290*/  LDG.E.128 R68, [R68.64+0x800] ;  /* 0x0008000444447981 */ /* 0x000ea8000c1e1d00 */
[----:B------:R-:W-:-:S05]  /*02a0*/  IMAD.X R7, RZ, RZ, c[0x0][0x1b4], P0 ;  /* 0x00006d00ff077624 */ /* 0x000fca00000e06ff */
[----:B------:R-:W3:Y:S04]  /*02b0*/  LDG.E.128 R12, [R6.64] ;  /* 0x00000004060c7981 */ /* 0x000ee8000c1e1d00 */
[----:B------:R0:W4:Y:S01]  /*02c0*/  LDG.E.128 R16, [R6.64+0x800] ;  /* 0x0008000406107981 */ /* 0x000122000c1e1d00 */
[----:B------:R-:W1:Y:S01]  /*02d0*/  LDC.U8 R129, c[0x0][0x1f0] ;  /* 0x00007c00ff817b82 */ /* 0x000e620000000000 */
[----:B------:R-:W-:Y:S01]  /*02e0*/  HFMA2.MMA R133, -RZ, RZ, 0, 5.9604644775390625e-08 ;  /* 0x00000001ff857435 */ /* 0x000fe200000001ff */
[--C-:B-----5:R-:W-:Y:S01]  /*02f0*/  PRMT R140, RZ, 0x5410, R67.reuse ;  /* 0x00005410ff8c7816 */ /* 0x120fe20000000043 */
[----:B------:R-:W-:Y:S01]  /*0300*/  CS2R R60, SRZ ;  /* 0x00000000003c7805 */ /* 0x000fe2000001ff00 */
[----:B------:R-:W-:Y:S01]  /*0310*/  IADD3 R130, R4, 0x4, RZ ;  /* 0x0000000404827810 */ /* 0x000fe20007ffe0ff */
        /* <DEDUP_REMOVED lines=21> */
[----:B------:R-:W-:-:S02]  /*0470*/  PRMT R67, RZ, 0x7610, R67 ;  /* 0x00007610ff437816 */ /* 0x000fc40000000043 */
[--C-:B--2---:R-:W-:Y:S02]  /*0480*/  PRMT R131, RZ, 0x5410, R68.reuse ;  /* 0x00005410ff837816 */ /* 0x104fe40000000044 */
[----:B------:R-:W-:Y:S02]  /*0490*/  PRMT R132, RZ, 0x7610, R68 ;  /* 0x00007610ff847816 */ /* 0x000fe40000000044 */
[--C-:B------:R-:W-:Y:S02]  /*04a0*/  PRMT R134, RZ, 0x5410, R69.reuse ;  /* 0x00005410ff867816 */ /* 0x100fe40000000045 */
[----:B------:R-:W-:Y:S02]  /*04b0*/  PRMT R135, RZ, 0x7610, R69 ;  /* 0x00007610ff877816 */ /* 0x000fe40000000045 */
[--C-:B---3--:R-:W-:Y:S02]  /*04c0*/  PRMT R5, RZ, 0x5410, R12.reuse ;  /* 0x00005410ff057816 */ /* 0x108fe4000000000c */
[----:B0-----:R-:W-:-:S02]  /*04d0*/  PRMT R6, RZ, 0x7610, R12 ;  /* 0x00007610ff067816 */ /* 0x001fc4000000000c */
[--C-:B------:R-:W-:Y:S02]  /*04e0*/  PRMT R7, RZ, 0x5410, R13.reuse ;  /* 0x00005410ff077816 */ /* 0x100fe4000000000d */
[----:B------:R-:W-:Y:S02]  /*04f0*/  PRMT R8, RZ, 0x7610, R13 ;  /* 0x00007610ff087816 */ /* 0x000fe4000000000d */
[--C-:B------:R-:W-:Y:S02]  /*0500*/  PRMT R9, RZ, 0x5410, R14.reuse ;  /* 0x00005410ff097816 */ /* 0x100fe4000000000e */
[----:B------:R-:W-:Y:S02]  /*0510*/  PRMT R10, RZ, 0x7610, R14 ;  /* 0x00007610ff0a7816 */ /* 0x000fe4000000000e */
[--C-:B------:R-:W-:Y:S02]  /*0520*/  PRMT R11, RZ, 0x5410, R15.reuse ;  /* 0x00005410ff0b7816 */ /* 0x100fe4000000000f */
[----:B------:R-:W-:-:S02]  /*0530*/  PRMT R12, RZ, 0x7610, R15 ;  /* 0x00007610ff0c7816 */ /* 0x000fc4000000000f */
[--C-:B----4-:R-:W-:Y:S02]  /*0540*/  PRMT R13, RZ, 0x5410, R16.reuse ;  /* 0x00005410ff0d7816 */ /* 0x110fe40000000010 */
        /* <DEDUP_REMOVED lines=9> */
[--C-:B------:R-:W-:Y:S02]  /*05e0*/  PRMT R136, RZ, 0x5410, R70.reuse ;  /* 0x00005410ff887816 */ /* 0x100fe40000000046 */
[----:B------:R-:W-:Y:S02]  /*05f0*/  PRMT R137, RZ, 0x7610, R70 ;  /* 0x00007610ff897816 */ /* 0x000fe40000000046 */
[--C-:B------:R-:W-:Y:S02]  /*0600*/  PRMT R138, RZ, 0x5410, R71.reuse ;  /* 0x00005410ff8a7816 */ /* 0x100fe40000000047 */
[----:B-1----:R-:W-:-:S02]  /*0610*/  PRMT R139, RZ, 0x7610, R71 ;  /* 0x00007610ff8b7816 */ /* 0x002fc40000000047 */
.L_x_2482:
[----:B------:R-:W-:-:S04]  /*0620*/  IMAD.MOV.U32 R103, RZ, RZ, 0x4 ;  /* 0x00000004ff677424 */ /* 0x000fc800078e00ff */
[----:B------:R-:W-:-:S05]  /*0630*/  IMAD.WIDE R100, R2, R103, c[0x0][0x1d8] ;  /* 0x0000760002647625 */ /* 0x000fca00078e0267 */
[----:B------:R0:W2:Y:S02]  /*0640*/  LDG.E R102, [R100.64] ;  /* 0x0000000464667981 */ /* 0x0000a4000c1e1900 */
[----:B0-----:R-:W-:-:S05]  /*0650*/  IMAD.WIDE R100, R2, R103, c[0x0][0x1a8] ;  /* 0x00006a0002647625 */ /* 0x001fca00078e0267 */
[----:B------:R0:W5:Y:S02]  /*0660*/  LDG.E R141, [R100.64] ;  /* 0x00000004648d7981 */ /* 0x000164000c1e1900 */
[----:B0-----:R-:W-:-:S05]  /*0670*/  IMAD.WIDE R100, R2, R103, c[0x0][0x1d0] ;  /* 0x0000740002647625 */ /* 0x001fca00078e0267 */
[----:B------:R0:W5:Y:S01]  /*0680*/  LDG.E R144, [R100.64] ;  /* 0x0000000464907981 */ /* 0x000162000c1e1900 */
[----:B------:R-:W-:Y:S01]  /*0690*/  IMAD R142, R2, c[0x0][0x168], RZ ;  /* 0x00005a00028e7a24 */ /* 0x000fe200078e02ff */
[----:B------:R-:W-:Y:S01]  /*06a0*/  MOV R157, 0x20 ;  /* 0x00000020009d7802 */ /* 0x000fe20000000f00 */
[----:B------:R-:W-:Y:S03]  /*06b0*/  BSSY B0, `(.L_x_2445) ;  /* 0x00000ae000007945 */ /* 0x000fe60003800000 */
        /* <DEDUP_REMOVED lines=9> */
[----:B------:R-:W-:-:S03]  /*0750*/  CS2R R102, SRZ ;  /* 0x0000000000667805 */ /* 0x000fc6000001ff00 */
[----:B------:R-:W-:-:S13]  /*0760*/  ISETP.NE.AND.EX P0, PT, RZ, c[0x0][0x21c], PT, P0 ;  /* 0x00008700ff007a0c */ /* 0x000fda0003f05300 */
[----:B------:R-:W-:Y:S05]  /*0770*/  @!P0 BRA `(.L_x_2447) ;  /* 0x00000a1000008947 */ /* 0x000fea0003800000 */
[----:B------:R0:W5:Y:S04]  /*0780*/  LDG.E.128 R68, [R160.64] ;  /* 0x00000004a0447981 */ /* 0x000168000c1e1d00 */
[----:B------:R0:W5:Y:S04]  /*0790*/  LDG.E.128 R72, [R160.64+0x10] ;  /* 0x00001004a0487981 */ /* 0x000168000c1e1d00 */
[----:B------:R0:W5:Y:S04]  /*07a0*/  LDG.E.128 R76, [R158.64] ;  /* 0x000000049e4c7981 */ /* 0x000168000c1e1d00 */
[----:B------:R0:W5:Y:S01]  /*07b0*/  LDG.E.128 R80, [R158.64+0x10] ;  /* 0x000010049e507981 */ /* 0x000162000c1e1d00 */
[----:B------:R-:W-:Y:S01]  /*07c0*/  CS2R R102, SRZ ;  /* 0x0000000000667805 */ /* 0x000fe2000001ff00 */
[----:B------:R-:W-:Y:S05]  /*07d0*/  BRA `(.L_x_2447) ;  /* 0x000009b000007947 */ /* 0x000fea0003800000 */
.L_x_2446:
[----:B0-----:R-:W-:Y:S01]  /*07e0*/  IADD3 R102, R102, -0x1, RZ ;  /* 0xffffffff66667810 */ /* 0x001fe20007ffe0ff */
[----:B------:R-:W-:-:S02]  /*07f0*/  IMAD.MOV.U32 R121, RZ, RZ, 0x10 ;  /* 0x00000010ff797424 */ /* 0x000fc400078e00ff */
[----:B------:R-:W-:-:S04]  /*0800*/  IMAD.WIDE R118, R2, R103, c[0x0][0x1a0] ;  /* 0x0000680002767625 */ /* 0x000fc800078e0267 */
[----:B------:R-:W-:Y:S01]  /*0810*/  IMAD R102, R102, c[0x0][0x168], RZ ;  /* 0x00005a0066667a24 */ /* 0x000fe200078e02ff */
[----:B------:R0:W2:Y:S04]  /*0820*/  LDG.E R152, [R118.64] ;  /* 0x0000000476987981 */ /* 0x0000a8000c1e1900 */
[----:B------:R-:W-:-:S04]  /*0830*/  SHF.R.S32.HI R101, RZ, 0x1f, R102 ;  /* 0x0000001fff657819 */ /* 0x000fc80000011466 */
[----:B------:R-:W-:-:S04]  /*0840*/  LEA.HI R102, R101, R102, RZ, 0x3 ;  /* 0x0000006665667211 */ /* 0x000fc800078f18ff */
[----:B------:R-:W-:Y:S01]  /*0850*/  LEA.HI.SX32 R120, R102, R3, 0x1d ;  /* 0x0000000366787211 */ /* 0x000fe200078feaff */
[----:B------:R-:W-:-:S04]  /*0860*/  IMAD.WIDE.U32 R108, R143, R157, c[0x0][0x188] ;  /* 0x000062008f6c7625 */ /* 0x000fc800078e009d */
[CC--:B------:R-:W-:Y:S01]  /*0870*/  IMAD.WIDE.U32 R104, R120.reuse, R121.reuse, c[0x0][0x208] ;  /* 0x0000820078687625 */ /* 0x0c0fe200078e0079 */
[----:B------:R-:W-:Y:S01]  /*0880*/  IADD3 R120, R120, 0x80, RZ ;  /* 0x0000008078787810 */ /* 0x000fe20007ffe0ff */
[----:B------:R1:W3:Y:S04]  /*0890*/  LDG.E.128 R100, [R108.64] ;  /* 0x000000046c647981 */ /* 0x0002e8000c1e1d00 */
[----:B------:R-:W-:Y:S01]  /*08a0*/  IMAD.WIDE.U32 R120, R120, R121, c[0x0][0x208] ;  /* 0x0000820078787625 */ /* 0x000fe200078e0079 */
[----:B------:R-:W4:Y:S04]  /*08b0*/  LDG.E.128 R104, [R104.64] ;  /* 0x0000000468687981 */ /* 0x000f28000c1e1d00 */
[----:B-1----:R-:W4:Y:S04]  /*08c0*/  LDG.E.128 R108, [R108.64+0x10] ;  /* 0x000010046c6c7981 */ /* 0x002f28000c1e1d00 */
[----:B------:R-:W4:Y:S01]  /*08d0*/  LDG.E.128 R120, [R120.64] ;  /* 0x0000000478787981 */ /* 0x000f22000c1e1d00 */
[----:B------:R-:W-:-:S05]  /*08e0*/  IMAD.WIDE.U32 R116, R142, R157, c[0x0][0x188] ;  /* 0x000062008e747625 */ /* 0x000fca00078e009d */
[----:B------:R0:W4:Y:S04]  /*08f0*/  LDG.E.128 R112, [R116.64] ;  /* 0x0000000474707981 */ /* 0x000128000c1e1d00 */
[----:B0-----:R-:W4:Y:S01]  /*0900*/  LDG.E.128 R116, [R116.64+0x10] ;  /* 0x0000100474747981 */ /* 0x001f22000c1e1d00 */
        /* <DEDUP_REMOVED lines=9> */
[C---:B------:R-:W-:Y:S01]  /*09a0*/  FADD.FTZ R101, -R152.reuse, R101 ;  /* 0x0000006598657221 */ /* 0x040fe20000010100 */
[----:B----4-:R-:W-:Y:S01]  /*09b0*/  PRMT R103, RZ, 0x5410, R104 ;  /* 0x00005410ff677816 */ /* 0x010fe20000000068 */
[C---:B------:R-:W-:Y:S01]  /*09c0*/  FADD.FTZ R100, -R152.reuse, R100 ;  /* 0x0000006498647221 */ /* 0x040fe20000010100 */
[----:B------:R-:W-:Y:S01]  /*09d0*/  PRMT R104, RZ, 0x7610, R104 ;  /* 0x00007610ff687816 */ /* 0x000fe20000000068 */
[C---:B------:R-:W-:Y:S02]  /*09e0*/  FADD.FTZ R102, -R152.reuse, R102 ;  /* 0x0000006698667221 */ /* 0x040fe40000010100 */
[----:B------:R-:W-:Y:S02]  /*09f0*/  FADD.FTZ R150, -R152, R109 ;  /* 0x0000006d98967221 */ /* 0x000fe40000010100 */
[----:B-----5:R-:W-:Y:S01]  /*0a00*/  FMUL.FTZ R109, R141, R101 ;  /* 0x000000658d6d7220 */ /* 0x020fe20000410000 */
[----:B------:R-:W-:-:S02]  /*0a10*/  PRMT R153, RZ, 0x5410, R121 ;  /* 0x00005410ff997816 */ /* 0x000fc40000000079 */
[----:B------:R-:W-:Y:S01]  /*0a20*/  PRMT R154, RZ, 0x7610, R121 ;  /* 0x00007610ff9a7816 */ /* 0x000fe20000000079 */
[C---:B------:R-:W-:Y:S01]  /*0a30*/  FADD.FTZ R149, -R152.reuse, R108 ;  /* 0x0000006c98957221 */ /* 0x040fe20000010100 */
[--C-:B------:R-:W-:Y:S02]  /*0a40*/  PRMT R121, RZ, 0x5410, R122.reuse ;  /* 0x00005410ff797816 */ /* 0x100fe4000000007a */
[----:B------:R-:W-:Y:S01]  /*0a50*/  PRMT R156, RZ, 0x7610, R122 ;  /* 0x00007610ff9c7816 */ /* 0x000fe2000000007a */
[----:B------:R-:W-:Y:S01]  /*0a60*/  FMUL.FTZ R122, R5, R103 ;  /* 0x00000067057a7220 */ /* 0x000fe20000410000 */
[----:B------:R-:W-:Y:S01]  /*0a70*/  PRMT R146, RZ, 0x5410, R105 ;  /* 0x00005410ff927816 */ /* 0x000fe20000000069 */
[C---:B------:R-:W-:Y:S02]  /*0a80*/  FMUL.FTZ R108, R141.reuse, R100 ;  /* 0x000000648d6c7220 */ /* 0x040fe40000410000 */
[----:B------:R-:W-:Y:S02]  /*0a90*/  FADD.FTZ R151, -R152, R110 ;  /* 0x0000006e98977221 */ /* 0x000fe40000010100 */
[----:B------:R-:W-:-:S02]  /*0aa0*/  FMUL.FTZ R110, R141, R102 ;  /* 0x000000668d6e7220 */ /* 0x000fc40000410000 */
[-C--:B------:R-:W-:Y:S02]  /*0ab0*/  FFMA.FTZ R17, R109, R104.reuse, R17 ;  /* 0x000000686d117223 */ /* 0x080fe40000010011 */
[----:B------:R-:W-:Y:S02]  /*0ac0*/  FADD.FTZ R61, R61, R104 ;  /* 0x000000683d3d7221 */ /* 0x000fe40000010000 */
[----:B------:R-:W-:Y:S02]  /*0ad0*/  FMUL.FTZ R104, R6, R104 ;  /* 0x0000006806687220 */ /* 0x000fe40000410000 */
[----:B------:R-:W-:Y:S01]  /*0ae0*/  FADD.FTZ R101, RZ, R122 ;  /* 0x0000007aff657221 */ /* 0x000fe20000010000 */
[----:B------:R-:W-:Y:S01]  /*0af0*/  PRMT R105, RZ, 0x7610, R105 ;  /* 0x00007610ff697816 */ /* 0x000fe20000000069 */
[----:B------:R-:W-:Y:S02]  /*0b00*/  FFMA.FTZ R100, R108, R122, RZ ;  /* 0x0000007a6c647223 */ /* 0x000fe400000100ff */
[----:B------:R-:W-:-:S02]  /*0b10*/  FMUL.FTZ R145, R141, R145 ;  /* 0x000000918d917220 */ /* 0x000fc40000410000 */
[-C--:B------:R-:W-:Y:S02]  /*0b20*/  FFMA.FTZ R18, R110, R146.reuse, R18 ;  /* 0x000000926e127223 */ /* 0x080fe40000010012 */
[----:B------:R-:W-:Y:S02]  /*0b30*/  FADD.FTZ R62, R62, R146 ;  /* 0x000000923e3e7221 */ /* 0x000fe40000010000 */
[----:B------:R-:W-:Y:S02]  /*0b40*/  FFMA.FTZ R16, R108, R103, R16 ;  /* 0x000000676c107223 */ /* 0x000fe40000010010 */
[----:B------:R-:W-:Y:S02]  /*0b50*/  FADD.FTZ R60, R60, R103 ;  /* 0x000000673c3c7221 */ /* 0x000fe40000010000 */
[----:B------:R-:W-:Y:S02]  /*0b60*/  FMUL.FTZ R146, R7, R146 ;  /* 0x0000009207927220 */ /* 0x000fe40000410000 */
[----:B------:R-:W-:Y:S01]  /*0b70*/  FADD.FTZ R101, R101, R104 ;  /* 0x0000006865657221 */ /* 0x000fe20000010000 */
[----:B------:R-:W-:Y:S01]  /*0b80*/  PRMT R147, RZ, 0x5410, R106 ;  /* 0x00005410ff937816 */ /* 0x000fe2000000006a */
[----:B------:R-:W-:-:S02]  /*0b90*/  FFMA.FTZ R103, R109, R104, R100 ;  /* 0x000000686d677223 */ /* 0x000fc40000010064 */
[----:B------:R-:W-:Y:S02]  /*0ba0*/  FMUL.FTZ R149, R141, R149 ;  /* 0x000000958d957220 */ /* 0x000fe40000410000 */
[-C--:B------:R-:W-:Y:S02]  /*0bb0*/  FFMA.FTZ R19, R145, R105.reuse, R19 ;  /* 0x0000006991137223 */ /* 0x080fe40000010013 */
[----:B------:R-:W-:Y:S02]  /*0bc0*/  FADD.FTZ R63, R63, R105 ;  /* 0x000000693f3f7221 */ /* 0x000fe40000010000 */
[----:B------:R-:W-:Y:S02]  /*0bd0*/  FMUL.FTZ R105, R8, R105 ;  /* 0x0000006908697220 */ /* 0x000fe40000410000 */
[----:B------:R-:W-:Y:S01]  /*0be0*/  FADD.FTZ R100, R101, R146 ;  /* 0x0000009265647221 */ /* 0x000fe20000010000 */
[----:B------:R-:W-:Y:S01]  /*0bf0*/  PRMT R106, RZ, 0x7610, R106 ;  /* 0x00007610ff6a7816 */ /* 0x000fe2000000006a */
[----:B------:R-:W-:-:S02]  /*0c00*/  FFMA.FTZ R102, R110, R146, R103 ;  /* 0x000000926e667223 */ /* 0x000fc40000010067 */
[----:B------:R-:W-:Y:S02]  /*0c10*/  FMUL.FTZ R150, R141, R150 ;  /* 0x000000968d967220 */ /* 0x000fe40000410000 */
[----:B------:R-:W-:Y:S02]  /*0c20*/  FADD.FTZ R56, R56, R147 ;  /* 0x0000009338387221 */ /* 0x000fe40000010000 */
[-C--:B------:R-:W-:Y:S02]  /*0c30*/  FFMA.FTZ R20, R149, R147.reuse, R20 ;  /* 0x0000009395147223 */ /* 0x080fe40000010014 */
[----:B------:R-:W-:Y:S02]  /*0c40*/  FMUL.FTZ R147, R9, R147 ;  /* 0x0000009309937220 */ /* 0x000fe40000410000 */
[----:B------:R-:W-:Y:S01]  /*0c50*/  FADD.FTZ R100, R100, R105 ;  /* 0x0000006964647221 */ /* 0x000fe20000010000 */
[----:B------:R-:W-:Y:S01]  /*0c60*/  PRMT R148, RZ, 0x5410, R107 ;  /* 0x00005410ff947816 */ /* 0x000fe2000000006b */
[----:B------:R-:W-:-:S02]  /*0c70*/  FFMA.FTZ R102, R145, R105, R102 ;  /* 0x0000006991667223 */ /* 0x000fc40000010066 */
[----:B------:R-:W-:Y:S02]  /*0c80*/  FADD.FTZ R111, -R152, R111 ;  /* 0x0000006f986f7221 */ /* 0x000fe40000010100 */
        /* <DEDUP_REMOVED lines=12> */
[----:B------:R-:W-:-:S02]  /*0d50*/  FADD.FTZ R101, R101, R106 ;  /* 0x0000006a65657221 */ /* 0x000fc40000010000 */
[C---:B------:R-:W-:Y:S02]  /*0d60*/  FADD.FTZ R113, -R152.reuse, R113 ;  /* 0x0000007198717221 */ /* 0x040fe40000010100 */
[C---:B------:R-:W-:Y:S02]  /*0d70*/  FADD.FTZ R114, -R152.reuse, R114 ;  /* 0x0000007298727221 */ /* 0x040fe40000010100 */
[C---:B------:R-:W-:Y:S02]  /*0d80*/  FADD.FTZ R115, -R152.reuse, R115 ;  /* 0x0000007398737221 */ /* 0x040fe40000010100 */
[C---:B------:R-:W-:Y:S02]  /*0d90*/  FADD.FTZ R116, -R152.reuse, R116 ;  /* 0x0000007498747221 */ /* 0x040fe40000010100 */
[C---:B------:R-:W-:Y:S02]  /*0da0*/  FADD.FTZ R117, -R152.reuse, R117 ;  /* 0x0000007598757221 */ /* 0x040fe40000010100 */
[----:B------:R-:W-:-:S02]  /*0db0*/  FADD.FTZ R118, -R152, R118 ;  /* 0x0000007698767221 */ /* 0x000fc40000010100 */
[----:B------:R-:W-:Y:S01]  /*0dc0*/  FADD.FTZ R119, -R152, R119 ;  /* 0x0000007798777221 */ /* 0x000fe20000010100 */
[----:B------:R-:W-:Y:S01]  /*0dd0*/  PRMT R152, RZ, 0x5410, R120 ;  /* 0x00005410ff987816 */ /* 0x000fe20000000078 */
[----:B------:R-:W-:Y:S02]  /*0de0*/  FFMA.FTZ R103, R150, R106, R103 ;  /* 0x0000006a96677223 */ /* 0x000fe40000010067 */
[----:B------:R-:W-:Y:S02]  /*0df0*/  FMUL.FTZ R112, R141, R112 ;  /* 0x000000708d707220 */ /* 0x000fe40000410000 */
[----:B------:R-:W-:Y:S02]  /*0e00*/  FADD.FTZ R59, R59, R107 ;  /* 0x0000006b3b3b7221 */ /* 0x000fe40000010000 */
[-C--:B------:R-:W-:Y:S02]  /*0e10*/  FFMA.FTZ R23, R111, R107.reuse, R23 ;  /* 0x0000006b6f177223 */ /* 0x080fe40000010017 */
[----:B------:R-:W-:-:S02]  /*0e20*/  FMUL.FTZ R107, R12, R107 ;  /* 0x0000006b0c6b7220 */ /* 0x000fc40000410000 */
[----:B------:R-:W-:Y:S01]  /*0e30*/  FADD.FTZ R100, R101, R148 ;  /* 0x0000009465647221 */ /* 0x000fe20000010000 */
[----:B------:R-:W-:Y:S01]  /*0e40*/  PRMT R120, RZ, 0x7610, R120 ;  /* 0x00007610ff787816 */ /* 0x000fe20000000078 */
[----:B------:R-:W-:Y:S02]  /*0e50*/  FFMA.FTZ R102, R151, R148, R103 ;  /* 0x0000009497667223 */ /* 0x000fe40000010067 */
[----:B------:R-:W-:Y:S02]  /*0e60*/  FMUL.FTZ R113, R141, R113 ;  /* 0x000000718d717220 */ /* 0x000fe40000410000 */
[-C--:B------:R-:W-:Y:S02]  /*0e70*/  FFMA.FTZ R24, R112, R152.reuse, R24 ;  /* 0x0000009870187223 */ /* 0x080fe40000010018 */
[----:B------:R-:W-:Y:S02]  /*0e80*/  FADD.FTZ R52, R52, R152 ;  /* 0x0000009834347221 */ /* 0x000fe40000010000 */
[----:B------:R-:W-:-:S02]  /*0e90*/  FMUL.FTZ R152, R13, R152 ;  /* 0x000000980d987220 */ /* 0x000fc40000410000 */
[----:B------:R-:W-:Y:S02]  /*0ea0*/  FADD.FTZ R101, R100, R107 ;  /* 0x0000006b64657221 */ /* 0x000fe40000010000 */
        /* <DEDUP_REMOVED lines=46> */
.L_x_2447:
[----:B0-----:R-:W-:Y:S05]  /*1190*/  BSYNC B0 ;  /* 0x0000000000007941 */ /* 0x001fea0003800000 */
.L_x_2445:
[----:B------:R-:W-:-:S04]  /*11a0*/  LOP3.LUT P0, RZ, R133, 0xff, RZ, 0xc0, !PT ;  /* 0x000000ff85ff7812 */ /* 0x000fc8000780c0ff */
[----:B------:R-:W-:Y:S01]  /*11b0*/  SEL R157, R130, R4, !P0 ;  /* 0x00000004829d7207 */ /* 0x000fe20004000000 */
[----:B------:R-:W-:Y:S06]  /*11c0*/  BRA.DIV ~URZ, `(.L_x_2448) ;  /* 0x00001ba27f007947 */ /* 0x000fec000b800000 */
[----:B------:R0:W1:Y:S02]  /*11d0*/  SHFL.DOWN PT, R158, R103, 0x10, 0x1f ;  /* 0x0a001f00679e7f89 */ /* 0x00006400000e0000 */
.L_x_2483:
        /* <DEDUP_REMOVED lines=18> */
.L_x_2484:
[----:B------:R-:W-:Y:S01]  /*1300*/  LOP3.LUT P0, RZ, R0, 0x1f, RZ, 0xc0, !PT ;  /* 0x0000001f00ff7812 */ /* 0x000fe2000780c0ff */
[----:B--2---:R-:W-:Y:S01]  /*1310*/  FADD.FTZ R100, R158, R103 ;  /* 0x000000679e647221 */ /* 0x004fe20000010000 */
[C---:B-----5:R-:W-:Y:S01]  /*1320*/  ISETP.GE.AND P3, PT, R144.reuse, 0x1, PT ;  /* 0x000000019000780c */ /* 0x060fe20003f66270 */
[----:B-1----:R-:W-:Y:S01]  /*1330*/  FADD.FTZ R101, R101, R102 ;  /* 0x0000006665657221 */ /* 0x002fe20000010000 */
[----:B------:R-:W-:Y:S09]  /*1340*/  WARPSYNC 0xffffffff ;  /* 0xffffffff00007948 */ /* 0x000ff20003800000 */
[----:B------:R-:W1:Y:S02]  /*1350*/  @!P0 S2R R0, SR_TID.X ;  /* 0x0000000000008919 */ /* 0x000e640000002100 */
[----:B------:R-:W-:-:S05]  /*1360*/  @P3 IADD3 R144, R144, -0x1, RZ ;  /* 0xffffffff90903810 */ /* 0x000fca0007ffe0ff */
[----:B------:R-:W-:Y:S01]  /*1370*/  @P3 IMAD R144, R144, c[0x0][0x168], RZ ;  /* 0x00005a0090903a24 */ /* 0x000fe200078e02ff */
[----:B01----:R-:W-:-:S04]  /*1380*/  @!P0 SHF.R.U32.HI R103, RZ, 0x5, R0 ;  /* 0x00000005ff678819 */ /* 0x003fc80000011600 */
[----:B------:R-:W-:Y:S02]  /*1390*/  @!P0 LOP3.LUT R158, R103, 0x3, RZ, 0xc0, !PT ;  /* 0x00000003679e8812 */ /* 0x000fe400078ec0ff */
[----:B------:R-:W-:Y:S02]  /*13a0*/  @P3 SHF.R.S32.HI R103, RZ, 0x1f, R144 ;  /* 0x0000001fff673819 */ /* 0x000fe40000011490 */
[----:B------:R-:W-:Y:S02]  /*13b0*/  @!P0 IADD3 R158, R157, R158, RZ ;  /* 0x0000009e9d9e8210 */ /* 0x000fe40007ffe0ff */
[----:B------:R-:W-:Y:S01]  /*13c0*/  @P3 LEA.HI R102, R103, R144, RZ, 0x3 ;  /* 0x0000009067663211 */ /* 0x000fe200078f18ff */
[----:B------:R-:W-:Y:S01]  /*13d0*/  IMAD.MOV.U32 R144, RZ, RZ, RZ ;  /* 0x000000ffff907224 */ /* 0x000fe200078e00ff */
[----:B------:R-:W-:Y:S01]  /*13e0*/  @P3 MOV R103, 0x10 ;  /* 0x0000001000673802 */ /* 0x000fe20000000f00 */
[----:B------:R0:W-:Y:S01]  /*13f0*/  @!P0 STS.64 [R158.X8+0x2000], R100 ;  /* 0x002000649e008388 */ /* 0x0001e20000008a00 */
[----:B------:R-:W-:-:S05]  /*1400*/  @P3 LEA.HI.SX32 R144, R102, R3, 0x1d ;  /* 0x0000000366903211 */ /* 0x000fca00078feaff */
[----:B0-----:R-:W-:Y:S01]  /*1410*/  @P3 IMAD.WIDE.U32 R100, R144, R103, c[0x0][0x170] ;  /* 0x00005c0090643625 */ /* 0x001fe200078e0067 */
[----:B------:R-:W-:Y:S06]  /*1420*/  BAR.SYNC.DEFER_BLOCKING 0x0 ;  /* 0x0000000000007b1d */ /* 0x000fec0000010000 */
[----:B------:R0:W5:Y:S01]  /*1430*/  @P3 LDG.E.128 R84, [R100.64] ;  /* 0x0000000464543981 */ /* 0x000162000c1e1d00 */
[----:B------:R-:W-:Y:S01]  /*1440*/  @!P4 ISETP.NE.U32.AND P1, PT, RZ, c[0x0][0x218], PT ;  /* 0x00008600ff00ca0c */ /* 0x000fe20003f25070 */
[----:B------:R-:W-:Y:S01]  /*1450*/  BSSY B0, `(.L_x_2450) ;  /* 0x0000019000007945 */ /* 0x000fe20003800000 */
[----:B------:R-:W-:-:S02]  /*1460*/  @!P4 ISETP.NE.U32.AND P0, PT, RZ, c[0x0][0x218], PT ;  /* 0x00008600ff00ca0c */ /* 0x000fc40003f05070 */
[----:B------:R-:W-:Y:S01]  /*1470*/  @!P4 ISETP.NE.AND.EX P1, PT, RZ, c[0x0][0x21c], PT, P1 ;  /* 0x00008700ff00ca0c */ /* 0x000fe20003f25310 */
[----:B0-----:R-:W0:Y:S02]  /*1480*/  LDS.128 R100, [R157.X8+0x2000] ;  /* 0x002000009d647984 */ /* 0x001e240000008c00 */
[----:B0-----:R-:W-:Y:S02]  /*1490*/  FADD.FTZ R159, RZ, R100 ;  /* 0x00000064ff9f7221 */ /* 0x001fe40000010000 */
[----:B------:R-:W-:Y:S02]  /*14a0*/  FADD.FTZ R158, RZ, R101 ;  /* 0x00000065ff9e7221 */ /* 0x000fe40000010000 */
[----:B------:R-:W-:Y:S02]  /*14b0*/  FADD.FTZ R159, R102, R159 ;  /* 0x0000009f669f7221 */ /* 0x000fe40000010000 */
[----:B------:R-:W-:Y:S02]  /*14c0*/  FADD.FTZ R158, R103, R158 ;  /* 0x0000009e679e7221 */ /* 0x000fe40000010000 */
[----:B------:R-:W0:Y:S02]  /*14d0*/  LDS.128 R100, [R157.X8+0x2010] ;  /* 0x002010009d647984 */ /* 0x000e240000008c00 */
[----:B0-----:R-:W-:-:S02]  /*14e0*/  FADD.FTZ R159, R159, R100 ;  /* 0x000000649f9f7221 */ /* 0x001fc40000010000 */
[----:B------:R-:W-:Y:S01]  /*14f0*/  FADD.FTZ R158, R158, R101 ;  /* 0x000000659e9e7221 */ /* 0x000fe20000010000 */
[----:B------:R-:W-:Y:S01]  /*1500*/  @!P4 FSEL R101, R68, RZ, P1 ;  /* 0x000000ff4465c208 */ /* 0x000fe20000800000 */
[----:B------:R-:W-:Y:S02]  /*1510*/  FADD.FTZ R102, R102, R159 ;  /* 0x0000009f66667221 */ /* 0x000fe40000010000 */
[----:B------:R-:W-:Y:S02]  /*1520*/  FADD.FTZ R103, R103, R158 ;  /* 0x0000009e67677221 */ /* 0x000fe40000010000 */
[----:B------:R-:W-:Y:S02]  /*1530*/  FMUL.FTZ R157, R102, c[0x0][0x1e0] ;  /* 0x00007800669d7a20 */ /* 0x000fe40000410000 */
[----:B------:R-:W-:Y:S01]  /*1540*/  FMUL.FTZ R160, R103, c[0x0][0x1e0] ;  /* 0x0000780067a07a20 */ /* 0x000fe20000410000 */
        /* <DEDUP_REMOVED lines=9> */
.L_x_2451:
[----:B------:R-:W-:Y:S05]  /*15e0*/  BSYNC B0 ;  /* 0x0000000000007941 */ /* 0x000fea0003800000 */
.L_x_2450:
[----:B-----5:R-:W-:Y:S01]  /*15f0*/  @P3 PRMT R100, RZ, 0x5410, R84 ;  /* 0x00005410ff643816 */ /* 0x020fe20000000054 */
[----:B------:R-:W-:Y:S01]  /*1600*/  @P3 FMUL.FTZ R103, R101, c[0x0][0x1ec] ;  /* 0x00007b0065673a20 */ /* 0x000fe20000410000 */
[----:B------:R-:W-:Y:S01]  /*1610*/  @!P4 ISETP.NE.AND.EX P0, PT, RZ, c[0x0][0x21c], PT, P0 ;  /* 0x00008700ff00ca0c */ /* 0x000fe20003f05300 */
[----:B------:R-:W-:Y:S02]  /*1620*/  BSSY B0, `(.L_x_2452) ;  /* 0x000000e000007945 */ /* 0x000fe40003800000 */
[----:B------:R-:W-:Y:S01]  /*1630*/  @P3 FFMA.FTZ R44, R103, R100, R44 ;  /* 0x00000064672c3223 */ /* 0x000fe2000001002c */
[----:B------:R-:W-:Y:S02]  /*1640*/  @P3 PRMT R100, RZ, 0x5410, R64 ;  /* 0x00005410ff643816 */ /* 0x000fe40000000040 */
[----:B------:R-:W-:-:S03]  /*1650*/  @!P4 FSEL R102, R69, RZ, P0 ;  /* 0x000000ff4566c208 */ /* 0x000fc60000000000 */
[----:B------:R-:W-:Y:S01]  /*1660*/  @P3 FMUL.FTZ R100, R103, R100 ;  /* 0x0000006467643220 */ /* 0x000fe20000410000 */
        /* <DEDUP_REMOVED lines=9> */
.L_x_2453:
[----:B------:R-:W-:Y:S05]  /*1700*/  BSYNC B0 ;  /* 0x0000000000007941 */ /* 0x000fea0003800000 */
.L_x_2452:
[----:B------:R-:W-:Y:S01]  /*1710*/  @P3 PRMT R103, RZ, 0x7610, R84 ;  /* 0x00007610ff673816 */ /* 0x000fe20000000054 */
[----:B------:R-:W-:Y:S01]  /*1720*/  @P3 FMUL.FTZ R158, R102, c[0x0][0x1ec] ;  /* 0x00007b00669e3a20 */ /* 0x000fe20000410000 */
[----:B------:R-:W-:Y:S01]  /*1730*/  @!P4 ISETP.NE.U32.AND P0, PT, RZ, c[0x0][0x218], PT ;  /* 0x00008600ff00ca0c */ /* 0x000fe20003f05070 */
[----:B------:R-:W-:Y:S01]  /*1740*/  BSSY B0, `(.L_x_2454) ;  /* 0x0000011000007945 */ /* 0x000fe20003800000 */
[----:B------:R-:W-:Y:S01]  /*1750*/  @P3 F2FP.BF16.PACK_AB R100, RZ, R100 ;  /* 0x00000064ff64323e */ /* 0x000fe200000010ff */
[----:B------:R-:W-:Y:S01]  /*1760*/  @P3 FFMA.FTZ R45, R158, R103, R45 ;  /* 0x000000679e2d3223 */ /* 0x000fe2000001002d */
[----:B------:R-:W-:Y:S02]  /*1770*/  @P3 PRMT R103, RZ, 0x7610, R64 ;  /* 0x00007610ff673816 */ /* 0x000fe40000000040 */
[----:B------:R-:W-:-:S03]  /*1780*/  @!P4 ISETP.NE.AND.EX P0, PT, RZ, c[0x0][0x21c], PT, P0 ;  /* 0x00008700ff00ca0c */ /* 0x000fc60003f05300 */
[----:B------:R-:W-:Y:S01]  /*1790*/  @P3 FMUL.FTZ R103, R158, R103 ;  /* 0x000000679e673220 */ /* 0x000fe20000410000 */
[----:B------:R-:W-:-:S04]  /*17a0*/  @!P4 FSEL R165, R70, RZ, P0 ;  /* 0x000000ff46a5c208 */ /* 0x000fc80000000000 */
        /* <DEDUP_REMOVED lines=10> */
.L_x_2455:
[----:B------:R-:W-:Y:S05]  /*1850*/  BSYNC B0 ;  /* 0x0000000000007941 */ /* 0x000fea0003800000 */
.L_x_2454:
[----:B------:R-:W-:Y:S01]  /*1860*/  @P3 PRMT R158, RZ, 0x5410, R85 ;  /* 0x00005410ff9e3816 */ /* 0x000fe20000000055 */
[----:B------:R-:W-:Y:S01]  /*1870*/  @P3 FMUL.FTZ R159, R165, c[0x0][0x1ec] ;  /* 0x00007b00a59f3a20 */ /* 0x000fe20000410000 */
[----:B------:R-:W-:Y:S01]  /*1880*/  @!P4 ISETP.NE.U32.AND P0, PT, RZ, c[0x0][0x218], PT ;  /* 0x00008600ff00ca0c */ /* 0x000fe20003f05070 */
[----:B------:R-:W-:Y:S01]  /*1890*/  BSSY B0, `(.L_x_2456) ;  /* 0x0000013000007945 */ /* 0x000fe20003800000 */
[----:B------:R-:W-:Y:S01]  /*18a0*/  @P3 PRMT R88, R100, 0x7610, R88 ;  /* 0x0000761064583816 */ /* 0x000fe20000000058 */
[C---:B------:R-:W-:Y:S01]  /*18b0*/  @P3 FFMA.FTZ R46, R159.reuse, R158, R46 ;  /* 0x0000009e9f2e3223 */ /* 0x040fe2000001002e */
[----:B------:R-:W-:Y:S02]  /*18c0*/  @P3 PRMT R158, RZ, 0x5410, R65 ;  /* 0x00005410ff9e3816 */ /* 0x000fe40000000041 */
[----:B------:R-:W-:Y:S02]  /*18d0*/  @!P4 ISETP.NE.AND.EX P0, PT, RZ, c[0x0][0x21c], PT, P0 ;  /* 0x00008700ff00ca0c */ /* 0x000fe40003f05300 */
[----:B------:R-:W-:Y:S01]  /*18e0*/  @P3 PRMT R88, R88, 0x5410, R103 ;  /* 0x0000541058583816 */ /* 0x000fe20000000067 */
[----:B------:R-:W-:Y:S01]  /*18f0*/  @P3 FMUL.FTZ R158, R159, R158 ;  /* 0x0000009e9f9e3220 */ /* 0x000fe20000410000 */
[----:B------:R-:W-:-:S04]  /*1900*/  @!P4 FSEL R103, R71, RZ, P0 ;  /* 0x000000ff4767c208 */ /* 0x000fc80000000000 */
[----:B------:R-:W-:-:S04]  /*1910*/  @P3 F2FP.BF16.PACK_AB R158, RZ, R158 ;  /* 0x0000009eff9e323e */ /* 0x000fc800000010ff */
[----:B------:R-:W-:Y:S01]  /*1920*/  @P3 PRMT R89, R158, 0x7610, R89 ;  /* 0x000076109e593816 */ /* 0x000fe20000000059 */
        /* <DEDUP_REMOVED lines=9> */
.L_x_2457:
[----:B------:R-:W-:Y:S05]  /*19c0*/  BSYNC B0 ;  /* 0x0000000000007941 */ /* 0x000fea0003800000 */
.L_x_2456:
[----:B------:R-:W-:Y:S01]  /*19d0*/  @P3 PRMT R159, RZ, 0x7610, R65 ;  /* 0x00007610ff9f3816 */ /* 0x000fe20000000041 */
[----:B------:R-:W-:Y:S01]  /*19e0*/  @P3 FMUL.FTZ R100, R103, c[0x0][0x1ec] ;  /* 0x00007b0067643a20 */ /* 0x000fe20000410000 */
[----:B------:R-:W-:Y:S01]  /*19f0*/  @!P4 ISETP.NE.U32.AND P0, PT, RZ, c[0x0][0x218], PT ;  /* 0x00008600ff00ca0c */ /* 0x000fe20003f05070 */
[----:B------:R-:W-:Y:S01]  /*1a00*/  BSSY B0, `(.L_x_2458) ;  /* 0x0000011000007945 */ /* 0x000fe20003800000 */
[----:B------:R-:W-:Y:S01]  /*1a10*/  @P3 PRMT R158, RZ, 0x7610, R85 ;  /* 0x00007610ff9e3816 */ /* 0x000fe20000000055 */
[----:B------:R-:W-:Y:S01]  /*1a20*/  @P3 FMUL.FTZ R159, R100, R159 ;  /* 0x0000009f649f3220 */ /* 0x000fe20000410000 */
[----:B------:R-:W-:-:S03]  /*1a30*/  @!P4 ISETP.NE.AND.EX P0, PT, RZ, c[0x0][0x21c], PT, P0 ;  /* 0x00008700ff00ca0c */ /* 0x000fc60003f05300 */
[----:B------:R-:W-:Y:S01]  /*1a40*/  @P3 FFMA.FTZ R47, R100, R158, R47 ;  /* 0x0000009e642f3223 */ /* 0x000fe2000001002f */
[----:B------:R-:W-:Y:S02]  /*1a50*/  @P3 F2FP.BF16.PACK_AB R159, RZ, R159 ;  /* 0x0000009fff9f323e */ /* 0x000fe400000010ff */
[----:B------:R-:W-:Y:S02]  /*1a60*/  @!P4 FSEL R163, R72, RZ, P0 ;  /* 0x000000ff48a3c208 */ /* 0x000fe40000000000 */
[----:B------:R-:W-:Y:S01]  /*1a70*/  @P3 PRMT R89, R89, 0x5410, R159 ;  /* 0x0000541059593816 */ /* 0x000fe2000000009f */
        /* <DEDUP_REMOVED lines=9> */
.L_x_2459:
[----:B------:R-:W-:Y:S05]  /*1b10*/  BSYNC B0 ;  /* 0x0000000000007941 */ /* 0x000fea0003800000 */
.L_x_2458:
[----:B------:R-:W-:Y:S01]  /*1b20*/  @P3 PRMT R100, RZ, 0x5410, R86 ;  /* 0x00005410ff643816 */ /* 0x000fe20000000056 */
[----:B------:R-:W-:Y:S01]  /*1b30*/  @P3 FMUL.FTZ R159, R163, c[0x0][0x1ec] ;  /* 0x00007b00a39f3a20 */ /* 0x000fe20000410000 */
[----:B------:R-:W-:Y:S01]  /*1b40*/  @!P4 ISETP.NE.U32.AND P0, PT, RZ, c[0x0][0x218], PT ;  /* 0x00008600ff00ca0c */ /* 0x000fe20003f05070 */
[----:B------:R-:W-:Y:S02]  /*1b50*/  BSSY B0, `(.L_x_2460) ;  /* 0x0000011000007945 */ /* 0x000fe40003800000 */
[----:B------:R-:W-:Y:S01]  /*1b60*/  @P3 FFMA.FTZ R40, R159, R100, R40 ;  /* 0x000000649f283223 */ /* 0x000fe20000010028 */
[----:B------:R-:W-:Y:S02]  /*1b70*/  @P3 PRMT R100, RZ, 0x5410, R66 ;  /* 0x00005410ff643816 */ /* 0x000fe40000000042 */
[----:B------:R-:W-:-:S03]  /*1b80*/  @!P4 ISETP.NE.AND.EX P0, PT, RZ, c[0x0][0x21c], PT, P0 ;  /* 0x00008700ff00ca0c */ /* 0x000fc60003f05300 */
        /* <DEDUP_REMOVED lines=13> */
.L_x_2461:
[----:B------:R-:W-:Y:S05]  /*1c60*/  BSYNC B0 ;  /* 0x0000000000007941 */ /* 0x000fea0003800000 */
.L_x_2460:
        /* <DEDUP_REMOVED lines=20> */
.L_x_2463:
[----:B------:R-:W-:Y:S05]  /*1db0*/  BSYNC B0 ;  /* 0x0000000000007941 */ /* 0x000fea0003800000 */
.L_x_2462:
[----:B------:R-:W-:Y:S01]  /*1dc0*/  @P3 PRMT R100, RZ, 0x5410, R87 ;  /* 0x00005410ff643816 */ /* 0x000fe20000000057 */
[----:B------:R-:W-:Y:S01]  /*1dd0*/  @P3 FMUL.FTZ R159, R161, c[0x0][0x1ec] ;  /* 0x00007b00a19f3a20 */ /* 0x000fe20000410000 */
[----:B------:R-:W-:Y:S01]  /*1de0*/  @!P4 ISETP.NE.U32.AND P0, PT, RZ, c[0x0][0x218], PT ;  /* 0x00008600ff00ca0c */ /* 0x000fe20003f05070 */
[----:B------:R-:W-:Y:S02]  /*1df0*/  BSSY B0, `(.L_x_2464) ;  /* 0x0000010000007945 */ /* 0x000fe40003800000 */
[----:B------:R-:W-:Y:S01]  /*1e00*/  @P3 FFMA.FTZ R42, R159, R100, R42 ;  /* 0x000000649f2a3223 */ /* 0x000fe2000001002a */
[----:B------:R-:W-:Y:S01]  /*1e10*/  @!P4 ISETP.NE.AND.EX P0, PT, RZ, c[0x0][0x21c], PT, P0 ;  /* 0x00008700ff00ca0c */ /* 0x000fe20003f05300 */
[----:B------:R-:W-:-:S03]  /*1e20*/  @P3 FMUL.FTZ R159, R140, R159 ;  /* 0x0000009f8c9f3220 */ /* 0x000fc60000410000 */
[----:B------:R-:W-:Y:S02]  /*1e30*/  @!P4 FSEL R162, R75, RZ, P0 ;  /* 0x000000ff4ba2c208 */ /* 0x000fe40000000000 */
        /* <DEDUP_REMOVED lines=11> */
.L_x_2465:
[----:B------:R-:W-:Y:S05]  /*1ef0*/  BSYNC B0 ;  /* 0x0000000000007941 */ /* 0x000fea0003800000 */
.L_x_2464:
[----:B------:R-:W-:Y:S01]  /*1f00*/  ISETP.NE.U32.AND P0, PT, RZ, c[0x0][0x258], PT ;  /* 0x00009600ff007a0c */ /* 0x000fe20003f05070 */
[----:B------:R-:W-:Y:S01]  /*1f10*/  @P3 FMUL.FTZ R100, R162, c[0x0][0x1ec] ;  /* 0x00007b00a2643a20 */ /* 0x000fe20000410000 */
[----:B------:R-:W-:Y:S02]  /*1f20*/  @P3 PRMT R158, RZ, 0x7610, R87 ;  /* 0x00007610ff9e3816 */ /* 0x000fe40000000057 */
[----:B------:R-:W-:Y:S02]  /*1f30*/  ISETP.NE.AND.EX P0, PT, RZ, c[0x0][0x25c], PT, P0 ;  /* 0x00009700ff007a0c */ /* 0x000fe40003f05300 */
[----:B------:R-:W-:Y:S01]  /*1f40*/  ISETP.NE.U32.AND P1, PT, RZ, c[0x0][0x258], PT ;  /* 0x00009600ff007a0c */ /* 0x000fe20003f25070 */
[----:B------:R-:W-:Y:S02]  /*1f50*/  @P3 FFMA.FTZ R43, R100, R158, R43 ;  /* 0x0000009e642b3223 */ /* 0x000fe4000001002b */
[----:B------:R-:W-:Y:S01]  /*1f60*/  @P3 FMUL.FTZ R100, R67, R100 ;  /* 0x0000006443643220 */ /* 0x000fe20000410000 */
[----:B------:R-:W-:-:S04]  /*1f70*/  ISETP.NE.AND.EX P1, PT, RZ, c[0x0][0x25c], PT, P1 ;  /* 0x00009700ff007a0c */ /* 0x000fc80003f25310 */
[----:B------:R-:W-:Y:S02]  /*1f80*/  @P3 F2FP.BF16.PACK_AB R100, RZ, R100 ;  /* 0x00000064ff64323e */ /* 0x000fe400000010ff */
[----:B------:R-:W-:Y:S01]  /*1f90*/  SEL R103, R103, R95, P1 ;  /* 0x0000005f67677207 */ /* 0x000fe20000800000 */
[----:B------:R-:W-:Y:S01]  /*1fa0*/  @P0 IMAD.MOV.U32 R158, RZ, RZ, 0x20 ;  /* 0x00000020ff9e0424 */ /* 0x000fe200078e00ff */
[----:B------:R-:W-:Y:S02]  /*1fb0*/  @P3 PRMT R91, R91, 0x5410, R100 ;  /* 0x000054105b5b3816 */ /* 0x000fe40000000064 */
[----:B------:R-:W-:Y:S01]  /*1fc0*/  SEL R100, R101, R92, P1 ;  /* 0x0000005c65647207 */ /* 0x000fe20000800000 */
[----:B------:R-:W-:Y:S01]  /*1fd0*/  @P0 IMAD.WIDE.U32 R158, R143, R158, c[0x0][0x258] ;  /* 0x000096008f9e0625 */ /* 0x000fe200078e009e */
[----:B------:R-:W-:Y:S02]  /*1fe0*/  SEL R101, R102, R93, P1 ;  /* 0x0000005d66657207 */ /* 0x000fe40000800000 */
[----:B------:R-:W-:-:S02]  /*1ff0*/  SEL R102, R165, R94, P1 ;  /* 0x0000005ea5667207 */ /* 0x000fc40000800000 */
[----:B------:R-:W-:-:S03]  /*2000*/  @P3 MOV R143, 0x10 ;  /* 0x00000010008f3802 */ /* 0x000fc60000000f00 */
[----:B------:R0:W-:Y:S02]  /*2010*/  @P0 STG.E.128 [R158.64], R100 ;  /* 0x000000649e000986 */ /* 0x0001e4000c101d04 */
[----:B0-----:R-:W-:Y:S02]  /*2020*/  SEL R100, R163, R96, P1 ;  /* 0x00000060a3647207 */ /* 0x001fe40000800000 */
[----:B------:R-:W-:Y:S02]  /*2030*/  SEL R101, R164, R97, P1 ;  /* 0x00000061a4657207 */ /* 0x000fe40000800000 */
[----:B------:R-:W-:Y:S02]  /*2040*/  SEL R102, R161, R98, P1 ;  /* 0x00000062a1667207 */ /* 0x000fe40000800000 */
[----:B------:R-:W-:-:S05]  /*2050*/  SEL R103, R162, R99, P1 ;  /* 0x00000063a2677207 */ /* 0x000fca0000800000 */
[----:B------:R0:W-:Y:S02]  /*2060*/  @P0 STG.E.128 [R158.64+0x10], R100 ;  /* 0x000010649e000986 */ /* 0x0001e4000c101d04 */
[C---:B0-----:R-:W-:Y:S01]  /*2070*/  @P3 IMAD.WIDE.U32 R100, R144.reuse, R143, c[0x0][0x248] ;  /* 0x0000920090643625 */ /* 0x041fe200078e008f */
[----:B------:R-:W-:-:S04]  /*2080*/  IADD3 R144, R144, 0x80, RZ ;  /* 0x0000008090907810 */ /* 0x000fc80007ffe0ff */
[----:B------:R0:W-:Y:S02]  /*2090*/  @P3 STG.E.128 [R100.64], R88 ;  /* 0x0000005864003986 */ /* 0x0001e4000c101d04 */
[----:B0-----:R-:W-:-:S05]  /*20a0*/  @P3 IMAD.WIDE.U32 R100, R144, R143, c[0x0][0x170] ;  /* 0x00005c0090643625 */ /* 0x001fca00078e008f */
[----:B------:R0:W5:Y:S01]  /*20b0*/  @P3 LDG.E.128 R84, [R100.64] ;  /* 0x0000000464543981 */ /* 0x000162000c1e1d00 */
[----:B------:R-:W-:Y:S01]  /*20c0*/  @!P4 ISETP.NE.U32.AND P5, PT, RZ, c[0x0][0x218], PT ;  /* 0x00008600ff00ca0c */ /* 0x000fe20003fa5070 */
[----:B------:R-:W-:Y:S01]  /*20d0*/  BSSY B0, `(.L_x_2466) ;  /* 0x000000e000007945 */ /* 0x000fe20003800000 */
[----:B------:R-:W-:Y:S02]  /*20e0*/  @!P4 ISETP.NE.U32.AND P2, PT, RZ, c[0x0][0x218], PT ;  /* 0x00008600ff00ca0c */ /* 0x000fe40003f45070 */
[----:B------:R-:W-:Y:S02]  /*20f0*/  @!P4 ISETP.NE.AND.EX P5, PT, RZ, c[0x0][0x21c], PT, P5 ;  /* 0x00008700ff00ca0c */ /* 0x000fe40003fa5350 */
[----:B------:R-:W-:Y:S02]  /*2100*/  @!P4 ISETP.NE.AND.EX P2, PT, RZ, c[0x0][0x21c], PT, P2 ;  /* 0x00008700ff00ca0c */ /* 0x000fe40003f45320 */
[----:B------:R-:W-:Y:S01]  /*2110*/  @!P4 FSEL R103, R76, RZ, P5 ;  /* 0x000000ff4c67c208 */ /* 0x000fe20002800000 */
[----:B------:R-:W-:Y:S05]  /*2120*/  @!P4 BRA `(.L_x_2467) ;  /* 0x000000800000c947 */ /* 0x000fea0003800000 */
[----:B0-----:R-:W-:Y:S02]  /*2130*/  ISETP.NE.AND P6, PT, R129, RZ, PT ;  /* 0x000000ff8100720c */ /* 0x001fe40003fc5270 */
[----:B------:R-:W-:-:S02]  /*2140*/  ISETP.NE.U32.AND P5, PT, RZ, c[0x0][0x218], PT ;  /* 0x00008600ff007a0c */ /* 0x000fc40003fa5070 */
[----:B------:R-:W-:Y:S02]  /*2150*/  FSEL R101, R157, RZ, !P6 ;  /* 0x000000ff9d657208 */ /* 0x000fe40007000000 */
[----:B------:R-:W-:-:S03]  /*2160*/  ISETP.NE.AND.EX P5, PT, RZ, c[0x0][0x21c], PT, P5 ;  /* 0x00008700ff007a0c */ /* 0x000fc60003fa5350 */
[----:B------:R-:W-:-:S04]  /*2170*/  FFMA.FTZ R101, R112, R160, R101 ;  /* 0x000000a070657223 */ /* 0x000fc80000010065 */
[----:B------:R-:W-:-:S04]  /*2180*/  FADD.FTZ R100, R152, -R101 ;  /* 0x8000006598647221 */ /* 0x000fc80000010000 */
[----:B------:R-:W-:-:S04]  /*2190*/  FMUL.FTZ R103, R141, R100 ;  /* 0x000000648d677220 */ /* 0x000fc80000410000 */
[----:B------:R-:W-:Y:S02]  /*21a0*/  @P5 FADD.FTZ R103, R76, R103 ;  /* 0x000000674c675221 */ /* 0x000fe40000010000 */
.L_x_2467:
[----:B0-----:R-:W-:Y:S05]  /*21b0*/  BSYNC B0 ;  /* 0x0000000000007941 */ /* 0x001fea0003800000 */
.L_x_2466:
        /* <DEDUP_REMOVED lines=14> */
.L_x_2469:
[----:B------:R-:W-:Y:S05]  /*22a0*/  BSYNC B0 ;  /* 0x0000000000007941 */ /* 0x000fea0003800000 */
.L_x_2468:
[----:B------:R-:W-:Y:S01]  /*22b0*/  @P3 PRMT R158, RZ, 0x7610, R84 ;  /* 0x00007610ff9e3816 */ /* 0x000fe20000000054 */
[----:B------:R-:W-:Y:S01]  /*22c0*/  @P3 FMUL.FTZ R101, R102, c[0x0][0x1ec] ;  /* 0x00007b0066653a20 */ /* 0x000fe20000410000 */
[----:B------:R-:W-:Y:S01]  /*22d0*/  @!P4 ISETP.NE.U32.AND P5, PT, RZ, c[0x0][0x218], PT ;  /* 0x00008600ff00ca0c */ /* 0x000fe20003fa5070 */
[----:B------:R-:W-:Y:S01]  /*22e0*/  @P3 FMUL.FTZ R100, R131, R100 ;  /* 0x0000006483643220 */ /* 0x000fe20000410000 */
[----:B------:R-:W-:Y:S01]  /*22f0*/  @!P4 ISETP.NE.U32.AND P2, PT, RZ, c[0x0][0x218], PT ;  /* 0x00008600ff00ca0c */ /* 0x000fe20003f45070 */
[-C--:B------:R-:W-:Y:S01]  /*2300*/  @P3 FFMA.FTZ R37, R158, R101.reuse, R37 ;  /* 0x000000659e253223 */ /* 0x080fe20000010025 */
[----:B------:R-:W-:Y:S01]  /*2310*/  @!P4 ISETP.NE.AND.EX P5, PT, RZ, c[0x0][0x21c], PT, P5 ;  /* 0x00008700ff00ca0c */ /* 0x000fe20003fa5350 */
[----:B------:R-:W-:Y:S01]  /*2320*/  @P3 FMUL.FTZ R101, R132, R101 ;  /* 0x0000006584653220 */ /* 0x000fe20000410000 */
[----:B------:R-:W-:Y:S01]  /*2330*/  BSSY B0, `(.L_x_2470) ;  /* 0x000000f000007945 */ /* 0x000fe20003800000 */
[----:B------:R-:W-:Y:S02]  /*2340*/  SEL R92, R103, R92, P1 ;  /* 0x0000005c675c7207 */ /* 0x000fe40000800000 */
[----:B------:R-:W-:-:S02]  /*2350*/  @P3 F2FP.BF16.PACK_AB R100, RZ, R100 ;  /* 0x00000064ff64323e */ /* 0x000fc400000010ff */
[----:B------:R-:W-:Y:S02]  /*2360*/  @P3 F2FP.BF16.PACK_AB R101, RZ, R101 ;  /* 0x00000065ff65323e */ /* 0x000fe400000010ff */
[----:B------:R-:W-:Y:S02]  /*2370*/  @!P4 ISETP.NE.AND.EX P2, PT, RZ, c[0x0][0x21c], PT, P2 ;  /* 0x00008700ff00ca0c */ /* 0x000fe40003f45320 */
        /* <DEDUP_REMOVED lines=10> */
.L_x_2471:
[----:B------:R-:W-:Y:S05]  /*2420*/  BSYNC B0 ;  /* 0x0000000000007941 */ /* 0x000fea0003800000 */
.L_x_2470:
[----:B------:R-:W-:Y:S01]  /*2430*/  @P3 PRMT R158, RZ, 0x5410, R85 ;  /* 0x00005410ff9e3816 */ /* 0x000fe20000000055 */
        /* <DEDUP_REMOVED lines=13> */
.L_x_2473:
[----:B------:R-:W-:Y:S05]  /*2510*/  BSYNC B0 ;  /* 0x0000000000007941 */ /* 0x000fea0003800000 */
.L_x_2472:
        /* <DEDUP_REMOVED lines=25> */
.L_x_2475:
[----:B------:R-:W-:Y:S05]  /*26b0*/  BSYNC B0 ;  /* 0x0000000000007941 */ /* 0x000fea0003800000 */
.L_x_2474:
[----:B------:R-:W-:Y:S01]  /*26c0*/  @P3 PRMT R102, RZ, 0x5410, R86 ;  /* 0x00005410ff663816 */ /* 0x000fe20000000056 */
        /* <DEDUP_REMOVED lines=13> */
.L_x_2477:
[----:B------:R-:W-:Y:S05]  /*27a0*/  BSYNC B0 ;  /* 0x0000000000007941 */ /* 0x000fea0003800000 */
.L_x_2476:
[----:B------:R-:W-:Y:S01]  /*27b0*/  @P3 PRMT R161, RZ, 0x7610, R86 ;  /* 0x00007610ffa13816 */ /* 0x000fe20000000056 */
[----:B------:R-:W-:Y:S01]  /*27c0*/  @P3 FMUL.FTZ R162, R102, c[0x0][0x1ec] ;  /* 0x00007b0066a23a20 */ /* 0x000fe20000410000 */
[----:B------:R-:W-:Y:S01]  /*27d0*/  @!P4 ISETP.NE.U32.AND P2, PT, RZ, c[0x0][0x218], PT ;  /* 0x00008600ff00ca0c */ /* 0x000fe20003f45070 */
[----:B------:R-:W-:Y:S01]  /*27e0*/  @P3 FMUL.FTZ R159, R136, R159 ;  /* 0x0000009f889f3220 */ /* 0x000fe20000410000 */
[----:B------:R-:W-:Y:S01]  /*27f0*/  BSSY B0, `(.L_x_2478) ;  /* 0x0000011000007945 */ /* 0x000fe20003800000 */
[-C--:B------:R-:W-:Y:S01]  /*2800*/  @P3 FFMA.FTZ R33, R161, R162.reuse, R33 ;  /* 0x000000a2a1213223 */ /* 0x080fe20000010021 */
[----:B------:R-:W-:Y:S01]  /*2810*/  @!P4 ISETP.NE.AND.EX P2, PT, RZ, c[0x0][0x21c], PT, P2 ;  /* 0x00008700ff00ca0c */ /* 0x000fe20003f45320 */
[----:B------:R-:W-:Y:S01]  /*2820*/  @P3 FMUL.FTZ R161, R137, R162 ;  /* 0x000000a289a13220 */ /* 0x000fe20000410000 */
[----:B------:R-:W-:Y:S02]  /*2830*/  SEL R96, R103, R96, P1 ;  /* 0x0000006067607207 */ /* 0x000fe40000800000 */
        /* <DEDUP_REMOVED lines=12> */
.L_x_2479:
[----:B------:R-:W-:Y:S05]  /*2900*/  BSYNC B0 ;  /* 0x0000000000007941 */ /* 0x000fea0003800000 */
.L_x_2478:
[----:B------:R-:W-:Y:S01]  /*2910*/  @P3 PRMT R162, RZ, 0x5410, R87 ;  /* 0x00005410ffa23816 */ /* 0x000fe20000000057 */
[----:B------:R-:W-:Y:S01]  /*2920*/  @P3 FMUL.FTZ R163, R103, c[0x0][0x1ec] ;  /* 0x00007b0067a33a20 */ /* 0x000fe20000410000 */
[----:B------:R-:W-:Y:S01]  /*2930*/  @!P4 ISETP.NE.U32.AND P2, PT, RZ, c[0x0][0x218], PT ;  /* 0x00008600ff00ca0c */ /* 0x000fe20003f45070 */
[----:B------:R-:W-:Y:S01]  /*2940*/  BSSY B0, `(.L_x_2480) ;  /* 0x0000018000007945 */ /* 0x000fe20003800000 */
[----:B------:R-:W-:Y:S01]  /*2950*/  @P3 PRMT R88, R100, 0x7610, R88 ;  /* 0x0000761064583816 */ /* 0x000fe20000000058 */
[-C--:B------:R-:W-:Y:S01]  /*2960*/  @P3 FFMA.FTZ R34, R162, R163.reuse, R34 ;  /* 0x000000a3a2223223 */ /* 0x080fe20000010022 */
[----:B------:R-:W-:Y:S01]  /*2970*/  @P3 PRMT R89, R143, 0x7610, R89 ;  /* 0x000076108f593816 */ /* 0x000fe20000000059 */
[----:B------:R-:W-:Y:S01]  /*2980*/  @P3 FMUL.FTZ R163, R138, R163 ;  /* 0x000000a38aa33220 */ /* 0x000fe20000410000 */
[----:B------:R-:W-:Y:S02]  /*2990*/  @!P4 ISETP.NE.AND.EX P2, PT, RZ, c[0x0][0x21c], PT, P2 ;  /* 0x00008700ff00ca0c */ /* 0x000fe40003f45320 */
[----:B------:R-:W-:-:S02]  /*29a0*/  @P3 PRMT R90, R159, 0x7610, R90 ;  /* 0x000076109f5a3816 */ /* 0x000fc4000000005a */
[----:B------:R-:W-:Y:S02]  /*29b0*/  @P3 F2FP.BF16.PACK_AB R163, RZ, R163 ;  /* 0x000000a3ffa3323e */ /* 0x000fe400000010ff */
[----:B------:R-:W-:Y:S02]  /*29c0*/  SEL R97, R102, R97, P1 ;  /* 0x0000006166617207 */ /* 0x000fe40000800000 */
[----:B------:R-:W-:Y:S02]  /*29d0*/  SEL R98, R103, R98, P1 ;  /* 0x0000006267627207 */ /* 0x000fe40000800000 */
[----:B------:R-:W-:Y:S02]  /*29e0*/  @P3 PRMT R88, R88, 0x5410, R101 ;  /* 0x0000541058583816 */ /* 0x000fe40000000065 */
[----:B------:R-:W-:Y:S02]  /*29f0*/  @P3 PRMT R89, R89, 0x5410, R158 ;  /* 0x0000541059593816 */ /* 0x000fe4000000009e */
[----:B------:R-:W-:-:S02]  /*2a00*/  @P3 PRMT R90, R90, 0x5410, R161 ;  /* 0x000054105a5a3816 */ /* 0x000fc400000000a1 */
[----:B------:R-:W-:Y:S02]  /*2a10*/  @P3 PRMT R91, R163, 0x7610, R91 ;  /* 0x00007610a35b3816 */ /* 0x000fe4000000005b */
        /* <DEDUP_REMOVED lines=10> */
.L_x_2481:
[----:B------:R-:W-:Y:S05]  /*2ac0*/  BSYNC B0 ;  /* 0x0000000000007941 */ /* 0x000fea0003800000 */
.L_x_2480:
[----:B------:R-:W-:Y:S01]  /*2ad0*/  @P0 IMAD.MOV.U32 R143, RZ, RZ, 0x20 ;  /* 0x00000020ff8f0424 */ /* 0x000fe200078e00ff */
[C---:B------:R-:W-:Y:S01]  /*2ae0*/  SEL R99, R100.reuse, R99, P1 ;  /* 0x0000006364637207 */ /* 0x040fe20000800000 */
[----:B------:R-:W-:Y:S01]  /*2af0*/  @P3 FMUL.FTZ R102, R100, c[0x0][0x1ec] ;  /* 0x00007b0064663a20 */ /* 0x000fe20000410000 */
[----:B------:R-:W-:Y:S01]  /*2b00*/  IADD3 R2, R2, c[0x0][0x160], RZ ;  /* 0x0000580002027a10 */ /* 0x000fe20007ffe0ff */
[----:B------:R-:W-:Y:S01]  /*2b10*/  @P0 IMAD.WIDE.U32 R142, R142, R143, c[0x0][0x258] ;  /* 0x000096008e8e0625 */ /* 0x000fe200078e008f */
[----:B------:R-:W-:Y:S02]  /*2b20*/  @P3 MOV R101, 0x10 ;  /* 0x0000001000653802 */ /* 0x000fe40000000f00 */
[----:B------:R-:W-:Y:S01]  /*2b30*/  LOP3.LUT P1, RZ, R133, 0xff, RZ, 0xc0, !PT ;  /* 0x000000ff85ff7812 */ /* 0x000fe2000782c0ff */
[----:B------:R-:W-:Y:S01]  /*2b40*/  @P3 FMUL.FTZ R100, R139, R102 ;  /* 0x000000668b643220 */ /* 0x000fe20000410000 */
[----:B------:R-:W-:Y:S02]  /*2b50*/  @P0 STG.E.128 [R142.64], R92 ;  /* 0x0000005c8e000986 */ /* 0x000fe4000c101d04 */
[----:B------:R-:W-:-:S02]  /*2b60*/  SEL R133, RZ, 0x1, P1 ;  /* 0x00000001ff857807 */ /* 0x000fc40000800000 */
[----:B------:R-:W-:Y:S01]  /*2b70*/  @P0 STG.E.128 [R142.64+0x10], R96 ;  /* 0x000010608e000986 */ /* 0x000fe2000c101d04 */
[----:B------:R-:W-:Y:S01]  /*2b80*/  @P3 F2FP.BF16.PACK_AB R103, RZ, R100 ;  /* 0x00000064ff67323e */ /* 0x000fe200000010ff */
[----:B------:R-:W-:Y:S01]  /*2b90*/  @P3 IMAD.WIDE.U32 R100, R144, R101, c[0x0][0x248] ;  /* 0x0000920090643625 */ /* 0x000fe200078e0065 */
[----:B------:R-:W-:Y:S02]  /*2ba0*/  ISETP.GE.AND P0, PT, R2, c[0x0][0x164], PT ;  /* 0x0000590002007a0c */ /* 0x000fe40003f06270 */
[----:B------:R-:W-:-:S05]  /*2bb0*/  @P3 PRMT R91, R91, 0x5410, R103 ;  /* 0x000054105b5b3816 */ /* 0x000fca0000000067 */
[----:B------:R0:W-:Y:S02]  /*2bc0*/  @P3 STG.E.128 [R100.64], R88 ;  /* 0x0000005864003986 */ /* 0x0001e4000c101d04 */
[----:B0-----:R-:W-:-:S05]  /*2bd0*/  @P3 PRMT R100, RZ, 0x7610, R87 ;  /* 0x00007610ff643816 */ /* 0x001fca0000000057 */
[----:B------:R-:W-:Y:S01]  /*2be0*/  @P3 FFMA.FTZ R35, R100, R102, R35 ;  /* 0x0000006664233223 */ /* 0x000fe20000010023 */
[----:B------:R-:W-:Y:S01]  /*2bf0*/  @P0 CALL.REL.NOINC `(.L_x_2444) ;  /* 0x0000001000000944 */ /* 0x000fe20003c00000 */
[----:B------:R-:W-:Y:S05]  /*2c00*/  BRA `(.L_x_2482) ;  /* 0xffffda1000007947 */ /* 0x000fea000383ffff */
.L_x_2444:
        /* <DEDUP_REMOVED lines=22> */
.L_x_2448:
[----:B------:R-:W-:Y:S01]  /*2d70*/  HFMA2.MMA R159, -RZ, RZ, 0, 1.847743988037109375e-06 ;  /* 0x0000001fff9f7435 */ /* 0x000fe200000001ff */
[----:B------:R-:W-:Y:S01]  /*2d80*/  MOV R161, R103 ;  /* 0x0000006700a17202 */ /* 0x000fe20000000f00 */
[----:B------:R-:W-:Y:S01]  /*2d90*/  IMAD.MOV.U32 R160, RZ, RZ, 0x10 ;  /* 0x00000010ffa07424 */ /* 0x000fe200078e00ff */
[----:B------:R-:W-:Y:S01]  /*2da0*/  MOV R100, 0x2dd0 ;  /* 0x00002dd000647802 */ /* 0x000fe20000000f00 */
[----:B------:R-:W-:-:S02]  /*2db0*/  IMAD.MOV.U32 R101, RZ, RZ, -0x1 ;  /* 0xffffffffff657424 */ /* 0x000fc400078e00ff */
[----:B-----5:R-:W-:Y:S05]  /*2dc0*/  CALL.REL.NOINC `($__internal_67_$__cuda_sm70_shflsync_down_p) ;  /* 0x0000046000007944 */ /* 0x020fea0003c00000 */
[----:B-1----:R-:W-:Y:S01]  /*2dd0*/  MOV R158, R159 ;  /* 0x0000009f009e7202 */ /* 0x002fe20000000f00 */
[----:B------:R-:W-:Y:S05]  /*2de0*/  BRA `(.L_x_2483) ;  /* 0xffffe3f000007947 */ /* 0x000fea000383ffff */
.L_x_2449:
[----:B------:R-:W-:Y:S01]  /*2df0*/  HFMA2.MMA R160, -RZ, RZ, 0, 9.5367431640625e-07 ;  /* 0x00000010ffa07435 */ /* 0x000fe200000001ff */
[----:B------:R-:W-:Y:S01]  /*2e00*/  IMAD.MOV.U32 R161, RZ, RZ, R102 ;  /* 0x000000ffffa17224 */ /* 0x000fe200078e0066 */
[----:B------:R-:W-:Y:S01]  /*2e10*/  MOV R101, 0xffffffff ;  /* 0xffffffff00657802 */ /* 0x000fe20000000f00 */
[----:B------:R-:W-:Y:S01]  /*2e20*/  IMAD.MOV.U32 R159, RZ, RZ, 0x1f ;  /* 0x0000001fff9f7424 */ /* 0x000fe200078e00ff */
[----:B------:R-:W-:-:S02]  /*2e30*/  MOV R100, 0x2e50 ;  /* 0x00002e5000647802 */ /* 0x000fc40000000f00 */
[----:B01---5:R-:W-:Y:S05]  /*2e40*/  CALL.REL.NOINC `($__internal_67_$__cuda_sm70_shflsync_down_p) ;  /* 0x000003e000007944 */ /* 0x023fea0003c00000 */
[----:B------:R-:W-:Y:S01]  /*2e50*/  FADD.FTZ R103, R158, R103 ;  /* 0x000000679e677221 */ /* 0x000fe20000010000 */
[----:B------:R-:W-:Y:S01]  /*2e60*/  MOV R100, 0x2ed0 ;  /* 0x00002ed000647802 */ /* 0x000fe20000000f00 */
[----:B-1----:R-:W-:Y:S01]  /*2e70*/  FADD.FTZ R102, R102, R159 ;  /* 0x0000009f66667221 */ /* 0x002fe20000010000 */
[----:B------:R-:W-:Y:S01]  /*2e80*/  HFMA2.MMA R159, -RZ, RZ, 0, 1.847743988037109375e-06 ;  /* 0x0000001fff9f7435 */ /* 0x000fe200000001ff */
[----:B------:R-:W-:Y:S01]  /*2e90*/  IMAD.MOV.U32 R160, RZ, RZ, 0x8 ;  /* 0x00000008ffa07424 */ /* 0x000fe200078e00ff */
[----:B------:R-:W-:Y:S01]  /*2ea0*/  MOV R161, R103 ;  /* 0x0000006700a17202 */ /* 0x000fe20000000f00 */
[----:B------:R-:W-:-:S03]  /*2eb0*/  IMAD.MOV.U32 R101, RZ, RZ, -0x1 ;  /* 0xffffffffff657424 */ /* 0x000fc600078e00ff */
[----:B------:R-:W-:Y:S05]  /*2ec0*/  CALL.REL.NOINC `($__internal_67_$__cuda_sm70_shflsync_down_p) ;  /* 0x0000036000007944 */ /* 0x000fea0003c00000 */
[----:B-1----:R-:W-:Y:S01]  /*2ed0*/  IMAD.MOV.U32 R158, RZ, RZ, R159 ;  /* 0x000000ffff9e7224 */ /* 0x002fe200078e009f */
[----:B------:R-:W-:Y:S01]  /*2ee0*/  HFMA2.MMA R159, -RZ, RZ, 0, 1.847743988037109375e-06 ;  /* 0x0000001fff9f7435 */ /* 0x000fe200000001ff */
[----:B------:R-:W-:Y:S01]  /*2ef0*/  MOV R161, R102 ;  /* 0x0000006600a17202 */ /* 0x000fe20000000f00 */
[----:B------:R-:W-:Y:S01]  /*2f00*/  IMAD.MOV.U32 R160, RZ, RZ, 0x8 ;  /* 0x00000008ffa07424 */ /* 0x000fe200078e00ff */
[----:B------:R-:W-:Y:S01]  /*2f10*/  MOV R100, 0x2f40 ;  /* 0x00002f4000647802 */ /* 0x000fe20000000f00 */
[----:B------:R-:W-:-:S02]  /*2f20*/  IMAD.MOV.U32 R101, RZ, RZ, -0x1 ;  /* 0xffffffffff657424 */ /* 0x000fc400078e00ff */
[----:B------:R-:W-:Y:S05]  /*2f30*/  CALL.REL.NOINC `($__internal_67_$__cuda_sm70_shflsync_down_p) ;  /* 0x000002f000007944 */ /* 0x000fea0003c00000 */
[----:B------:R-:W-:Y:S01]  /*2f40*/  FADD.FTZ R103, R158, R103 ;  /* 0x000000679e677221 */ /* 0x000fe20000010000 */
[----:B------:R-:W-:Y:S01]  /*2f50*/  MOV R160, 0x4 ;  /* 0x0000000400a07802 */ /* 0x000fe20000000f00 */
[----:B-1----:R-:W-:Y:S01]  /*2f60*/  FADD.FTZ R102, R102, R159 ;  /* 0x0000009f66667221 */ /* 0x002fe20000010000 */
[----:B------:R-:W-:Y:S01]  /*2f70*/  MOV R101, 0xffffffff ;  /* 0xffffffff00657802 */ /* 0x000fe20000000f00 */
[----:B------:R-:W-:Y:S01]  /*2f80*/  IMAD.MOV.U32 R159, RZ, RZ, 0x1f ;  /* 0x0000001fff9f7424 */ /* 0x000fe200078e00ff */
[----:B------:R-:W-:Y:S01]  /*2f90*/  MOV R100, 0x2fc0 ;  /* 0x00002fc000647802 */ /* 0x000fe20000000f00 */
[----:B------:R-:W-:-:S02]  /*2fa0*/  IMAD.MOV.U32 R161, RZ, RZ, R103 ;  /* 0x000000ffffa17224 */ /* 0x000fc400078e0067 */
[----:B------:R-:W-:Y:S05]  /*2fb0*/  CALL.REL.NOINC `($__internal_67_$__cuda_sm70_shflsync_down_p) ;  /* 0x0000027000007944 */ /* 0x000fea0003c00000 */
[----:B------:R-:W-:Y:S01]  /*2fc0*/  HFMA2.MMA R160, -RZ, RZ, 0, 2.384185791015625e-07 ;  /* 0x00000004ffa07435 */ /* 0x000fe200000001ff */
[----:B-1----:R-:W-:Y:S01]  /*2fd0*/  MOV R158, R159 ;  /* 0x0000009f009e7202 */ /* 0x002fe20000000f00 */
[----:B------:R-:W-:Y:S01]  /*2fe0*/  IMAD.MOV.U32 R161, RZ, RZ, R102 ;  /* 0x000000ffffa17224 */ /* 0x000fe200078e0066 */
[----:B------:R-:W-:Y:S01]  /*2ff0*/  MOV R101, 0xffffffff ;  /* 0xffffffff00657802 */ /* 0x000fe20000000f00 */
[----:B------:R-:W-:Y:S01]  /*3000*/  IMAD.MOV.U32 R159, RZ, RZ, 0x1f ;  /* 0x0000001fff9f7424 */ /* 0x000fe200078e00ff */
[----:B------:R-:W-:-:S02]  /*3010*/  MOV R100, 0x3030 ;  /* 0x0000303000647802 */ /* 0x000fc40000000f00 */
[----:B------:R-:W-:Y:S05]  /*3020*/  CALL.REL.NOINC `($__internal_67_$__cuda_sm70_shflsync_down_p) ;  /* 0x0000020000007944 */ /* 0x000fea0003c00000 */
        /* <DEDUP_REMOVED lines=23> */
[----:B------:R-:W-:Y:S01]  /*31a0*/  HFMA2.MMA R160, -RZ, RZ, 0, 5.9604644775390625e-08 ;  /* 0x00000001ffa07435 */ /* 0x000fe200000001ff */
[----:B-1----:R-:W-:Y:S01]  /*31b0*/  MOV R158, R159 ;  /* 0x0000009f009e7202 */ /* 0x002fe20000000f00 */
[----:B------:R-:W-:Y:S01]  /*31c0*/  IMAD.MOV.U32 R161, RZ, RZ, R102 ;  /* 0x000000ffffa17224 */ /* 0x000fe200078e0066 */
[----:B------:R-:W-:Y:S01]  /*31d0*/  MOV R101, 0xffffffff ;  /* 0xffffffff00657802 */ /* 0x000fe20000000f00 */
[----:B------:R-:W-:Y:S01]  /*31e0*/  IMAD.MOV.U32 R159, RZ, RZ, 0x1f ;  /* 0x0000001fff9f7424 */ /* 0x000fe200078e00ff */
[----:B------:R-:W-:-:S02]  /*31f0*/  MOV R100, 0x3210 ;  /* 0x0000321000647802 */ /* 0x000fc40000000f00 */
[----:B------:R-:W-:Y:S05]  /*3200*/  CALL.REL.NOINC `($__internal_67_$__cuda_sm70_shflsync_down_p) ;  /* 0x0000002000007944 */ /* 0x000fea0003c00000 */
[----:B-1----:R-:W-:Y:S01]  /*3210*/  IMAD.MOV.U32 R101, RZ, RZ, R159 ;  /* 0x000000ffff657224 */ /* 0x002fe200078e009f */
[----:B------:R-:W-:Y:S05]  /*3220*/  BRA `(.L_x_2484) ;  /* 0xffffe0d000007947 */ /* 0x000fea000383ffff */
        .weak           $__internal_67_$__cuda_sm70_shflsync_down_p
        .type           $__internal_67_$__cuda_sm70_shflsync_down_p,@function
        .size           $__internal_67_$__cuda_sm70_shflsync_down_p,(.L_x_6869 - $__internal_67_$__cuda_sm70_shflsync_down_p)
$__internal_67_$__cuda_sm70_shflsync_down_p:
[----:B------:R-:W-:Y:S04]  /*3230*/  WARPSYNC R101 ;  /* 0x0000006500007348 */ /* 0x000fe80003800000 */
[----:B------:R0:W1:Y:S02]  /*3240*/  SHFL.DOWN PT, R159, R161, R160, R159 ;  /* 0x080000a0a19f7389 */ /* 0x00006400000e009f */
[----:B0-----:R-:W-:-:S06]  /*3250*/  HFMA2.MMA R101, -RZ, RZ, 0, 0 ;  /* 0x00000000ff657435 */ /* 0x001fcc00000001ff */
[----:B------:R-:W-:Y:S05]  /*3260*/  RET.REL.NODEC R100 `(_ZN10layer_norm13ln_bwd_kernelINS_13Kernel_traitsI13__nv_bfloat16S2_fS2_fjLj2048ELj1ELj1ELj4ELj16ENS_18Kernel_traits_baseILj2048ES2_S2_fS2_fjLj128EEEEELb0ELb1ELb1ELb1EEEvNS_9BwdParamsE) ;  /* 0xffffcd9064007950 */ /* 0x000fea0003c3ffff */
.L_x_2485:
        /* <DEDUP_REMOVED lines=9> */
.L_x_6869:


//--------------------- .text._ZN10layer_norm13ln_bwd_kernelINS_13Kernel_traitsI13__nv_bfloat16S2_fS2_fjLj2048ELj1ELj1ELj4ELj16ENS_18Kernel_traits_baseILj2048ES2_S2_fS2_fjLj128EEEEELb1ELb0ELb0ELb0EEEvNS_9BwdParamsE --------------------------
	.section	.text._ZN10layer_norm13ln_bwd_kernelINS_13Kernel_traitsI13__nv_bfloat16S2_fS2_fjLj2048ELj1ELj1ELj4ELj16ENS_18Kernel_traits_baseILj2048ES2_S2_fS2_fjLj128EEEEELb1ELb0ELb0ELb0EEEvNS_9BwdParamsE,"ax",@progbits
	.sectioninfo	@"SHI_REGISTERS=134"
	.align	128
        .global         _ZN10layer_norm13ln_bwd_kernelINS_13Kernel_traitsI13__nv_bfloat16S2_fS2_fjLj2048ELj1ELj1ELj4ELj16ENS_18Kernel_traits_baseILj2048ES2_S2_fS2_fjLj128EEEEELb1ELb0ELb0ELb0EEEvNS_9BwdParamsE
        .type           _ZN10layer_norm13ln_bwd_kernelINS_13Kernel_traitsI13__nv_bfloat16S2_fS2_fjLj2048ELj1ELj1ELj4ELj16ENS_18Kernel_traits_baseILj2048ES2_S2_fS2_fjLj128EEEEELb1ELb0ELb0ELb0EEEvNS_9BwdParamsE,@function
        .size           _ZN10layer_norm13ln_bwd_kernelINS_13Kernel_traitsI13__nv_bfloat16S2_fS2_fjLj2048ELj1ELj1ELj4ELj16ENS_18Kernel_traits_baseILj2048ES2_S2_fS2_fjLj128EEEEELb1ELb0ELb0ELb0EEEvNS_9BwdParamsE,(.L_x_6870 - _ZN10layer_norm13ln_bwd_kernelINS_13Kernel_traitsI13__nv_bfloat16S2_fS2_fjLj2048ELj1ELj1ELj4ELj16ENS_18Kernel_traits_baseILj2048ES2_S2_fS2_fjLj128EEEEELb1ELb0ELb0ELb0EEEvNS_9BwdParamsE)
        .other          _ZN10layer_norm13ln_bwd_kernelINS_13Kernel_traitsI13__nv_bfloat16S2_fS2_fjLj2048ELj1ELj1ELj4ELj16ENS_18Kernel_traits_baseILj2048ES2_S2_fS2_fjLj128EEEEELb1ELb0ELb0ELb0EEEvNS_9BwdParamsE,@"STO_CUDA_ENTRY STV_DEFAULT"
_ZN10layer_norm13ln_bwd_kernelINS_13Kernel_traitsI13__nv_bfloat16S2_fS2_fjLj2048ELj1ELj1ELj4ELj16ENS_18Kernel_traits_baseILj2048ES2_S2_fS2_fjLj128EEEEELb1ELb0ELb0ELb0EEEvNS_9BwdParamsE:
.text._ZN10layer_norm13ln_bwd_kernelINS_13Kernel_traitsI13__nv_bfloat16S2_fS2_fjLj2048ELj1ELj1ELj4ELj16ENS_18Kernel_traits_baseILj2048ES2_S2_fS2_fjLj128EEEEELb1ELb0ELb0ELb0EEEvNS_9BwdParamsE:
        /* <DEDUP_REMOVED lines=39> */
[--C-:B-----5:R-:W-:Y:S02]  /*0270*/  PRMT R84, RZ, 0x5410, R9.reuse ;  /* 0x00005410ff547816 */ /* 0x120fe40000000009 */
        /* <DEDUP_REMOVED lines=16> */
[----:B0-----:R-:W-:Y:S02]  /*0380*/  PRMT R2, RZ, 0x7610, R19 ;  /* 0x00007610ff027816 */ /* 0x001fe40000000013 */
.L_x_2497:
[----:B------:R-:W-:Y:S02]  /*0390*/  ISETP.NE.U32.AND P0, PT, RZ, c[0x0][0x1c0], PT ;  /* 0x00007000ff007a0c */ /* 0x000fe40003f05070 */
[----:B------:R-:W-:-:S02]  /*03a0*/  SHF.R.S32.HI R73, RZ, 0x1f, R88 ;  /* 0x0000001fff497819 */ /* 0x000fc40000011458 */
[----:B------:R-:W-:Y:S02]  /*03b0*/  ISETP.NE.AND.EX P0, PT, RZ, c[0x0][0x1c4], PT, P0 ;  /* 0x00007100ff007a0c */ /* 0x000fe40003f05300 */
[----:B------:R-:W-:-:S11]  /*03c0*/  MOV R75, 0x4 ;  /* 0x00000004004b7802 */ /* 0x000fd60000000f00 */
[----:B------:R-:W-:-:S04]  /*03d0*/  @P0 LEA R72, P1, R88, c[0x0][0x1c0], 0x1 ;  /* 0x0000700058480a11 */ /* 0x000fc800078208ff */
[C---:B------:R-:W-:Y:S01]  /*03e0*/  @P0 LEA.HI.X R73, R88.reuse, c[0x0][0x1c4], R73, 0x1, P1 ;  /* 0x0000710058490a11 */ /* 0x040fe200008f0c49 */
[----:B------:R-:W-:-:S04]  /*03f0*/  IMAD.WIDE R76, R88, R75, c[0x0][0x1a0] ;  /* 0x00006800584c7625 */ /* 0x000fc800078e024b */
[----:B------:R0:W2:Y:S01]  /*0400*/  @P0 LDG.E.U16 R72, [R72.64] ;  /* 0x0000000448480981 */ /* 0x0000a2000c1e1500 */
[----:B------:R-:W-:-:S03]  /*0410*/  IMAD.WIDE R74, R88, R75, c[0x0][0x1a8] ;  /* 0x00006a00584a7625 */ /* 0x000fc600078e024b */
[----:B------:R-:W3:Y:S04]  /*0420*/  LDG.E R76, [R76.64] ;  /* 0x000000044c4c7981 */ /* 0x000ee8000c1e1900 */
[----:B------:R1:W5:Y:S01]  /*0430*/  LDG.E R90, [R74.64] ;  /* 0x000000044a5a7981 */ /* 0x000362000c1e1900 */
[----:B------:R-:W-:Y:S01]  /*0440*/  IMAD R0, R88, c[0x0][0x168], RZ ;  /* 0x00005a0058007a24 */ /* 0x000fe200078e02ff */
[----:B0-----:R-:W-:Y:S01]  /*0450*/  LOP3.LUT R73, R89, 0x7f, RZ, 0xc0, !PT ;  /* 0x0000007f59497812 */ /* 0x001fe200078ec0ff */
[----:B------:R-:W-:Y:S01]  /*0460*/  BSSY B0, `(.L_x_2487) ;  /* 0x000005c000007945 */ /* 0x000fe20003800000 */
[----:B------:R-:W-:Y:S01]  /*0470*/  MOV R91, 0x3f800000 ;  /* 0x3f800000005b7802 */ /* 0x000fe20000000f00 */
[----:B------:R-:W-:Y:S01]  /*0480*/  CS2R R126, SRZ ;  /* 0x00000000007e7805 */ /* 0x000fe2000001ff00 */
[----:B------:R-:W-:-:S04]  /*0490*/  SHF.R.S32.HI R79, RZ, 0x1f, R0 ;  /* 0x0000001fff4f7819 */ /* 0x000fc80000011400 */
[----:B------:R-:W-:-:S04]  /*04a0*/  LEA.HI R0, R79, R0, RZ, 0x3 ;  /* 0x000000004f007211 */ /* 0x000fc800078f18ff */
[----:B------:R-:W-:-:S04]  /*04b0*/  LEA.HI.SX32 R0, R0, R73, 0x1d ;  /* 0x0000004900007211 */ /* 0x000fc800078feaff */
[----:B------:R-:W-:Y:S02]  /*04c0*/  MOV R125, R0 ;  /* 0x00000000007d7202 */ /* 0x000fe40000000f00 */
[----:B--2---:R-:W-:Y:S02]  /*04d0*/  @P0 PRMT R91, RZ, 0x5410, R72 ;  /* 0x00005410ff5b0816 */ /* 0x004fe40000000048 */
[----:B------:R-:W-:-:S04]  /*04e0*/  ISETP.NE.AND P0, PT, R87, RZ, PT ;  /* 0x000000ff5700720c */ /* 0x000fc80003f05270 */
[----:B---3--:R-:W-:Y:S01]  /*04f0*/  FSEL R123, R76, RZ, !P0 ;  /* 0x000000ff4c7b7208 */ /* 0x008fe20004000000 */
[----:B------:R-:W-:Y:S05]  /*0500*/  @!P2 BRA `(.L_x_2488) ;  /* 0x000005100000a947 */ /* 0x000fea0003800000 */
[----:B-1----:R-:W-:Y:S01]  /*0510*/  HFMA2.MMA R77, -RZ, RZ, 0, 9.5367431640625e-07 ;  /* 0x00000010ff4d7435 */ /* 0x002fe200000001ff */
[----:B------:R-:W-:-:S04]  /*0520*/  LEA R112, P0, R0, c[0x0][0x188], 0x5 ;  /* 0x0000620000707a11 */ /* 0x000fc800078028ff */
[----:B------:R-:W-:-:S05]  /*0530*/  LEA.HI.X R113, R0, c[0x0][0x18c], RZ, 0x5, P0 ;  /* 0x0000630000717a11 */ /* 0x000fca00000f2cff */
[C---:B------:R-:W-:Y:S01]  /*0540*/  IMAD.WIDE.U32 R76, R0.reuse, R77, c[0x0][0x208] ;  /* 0x00008200004c7625 */ /* 0x040fe200078e004d */
[----:B------:R-:W2:Y:S04]  /*0550*/  LDG.E.128 R72, [R112.64] ;  /* 0x0000000470487981 */ /* 0x000ea8000c1e1d00 */
[----:B------:R0:W3:Y:S04]  /*0560*/  LDG.E.128 R80, [R112.64+0x10] ;  /* 0x0000100470507981 */ /* 0x0000e8000c1e1d00 */
[----:B------:R-:W4:Y:S01]  /*0570*/  LDG.E.128 R76, [R76.64] ;  /* 0x000000044c4c7981 */ /* 0x000f22000c1e1d00 */
[----:B------:R-:W-:-:S04]  /*0580*/  LEA R130, P4, R0, c[0x0][0x190], 0x3 ;  /* 0x0000640000827a11 */ /* 0x000fc800078818ff */
[----:B------:R-:W-:-:S06]  /*0590*/  LEA.HI.X R131, R0, c[0x0][0x194], RZ, 0x3, P4 ;  /* 0x0000650000837a11 */ /* 0x000fcc00020f1cff */
[----:B------:R-:W5:Y:S01]  /*05a0*/  LDG.E.64 R130, [R130.64] ;  /* 0x0000000482827981 */ /* 0x000f62000c1e1b00 */
        /* <DEDUP_REMOVED lines=9> */
[C---:B------:R-:W-:Y:S01]  /*0640*/  FADD.FTZ R117, -R123.reuse, R73 ;  /* 0x000000497b757221 */ /* 0x040fe20000010100 */
[----:B----4-:R-:W-:Y:S01]  /*0650*/  PRMT R121, RZ, 0x5410, R76 ;  /* 0x00005410ff797816 */ /* 0x010fe2000000004c */
[----:B0-----:R-:W-:Y:S01]  /*0660*/  FADD.FTZ R113, -R123, R74 ;  /* 0x0000004a7b717221 */ /* 0x001fe20000010100 */
[----:B------:R-:W-:Y:S01]  /*0670*/  PRMT R72, RZ, 0x7610, R77 ;  /* 0x00007610ff487816 */ /* 0x000fe2000000004d */
[C---:B-----5:R-:W-:Y:S01]  /*0680*/  FMUL.FTZ R95, R90.reuse, R95 ;  /* 0x0000005f5a5f7220 */ /* 0x060fe20000410000 */
[----:B------:R-:W-:Y:S01]  /*0690*/  PRMT R76, RZ, 0x7610, R76 ;  /* 0x00007610ff4c7816 */ /* 0x000fe2000000004c */
[----:B------:R-:W-:-:S02]  /*06a0*/  FMUL.FTZ R118, R90, R75 ;  /* 0x0000004b5a767220 */ /* 0x000fc40000410000 */
[----:B------:R-:W-:Y:S01]  /*06b0*/  FMUL.FTZ R124, R86, R121 ;  /* 0x00000079567c7220 */ /* 0x000fe20000410000 */
[----:B------:R-:W-:Y:S01]  /*06c0*/  PRMT R119, RZ, 0x5410, R77 ;  /* 0x00005410ff777816 */ /* 0x000fe2000000004d */
[----:B------:R-:W-:Y:S02]  /*06d0*/  FMUL.FTZ R122, R90, R117 ;  /* 0x000000755a7a7220 */ /* 0x000fe40000410000 */
        /* <DEDUP_REMOVED lines=9> */
[----:B---3--:R-:W-:-:S02]  /*0770*/  FADD.FTZ R77, -R123, R80 ;  /* 0x000000507b4d7221 */ /* 0x008fc40000010100 */
[----:B------:R-:W-:Y:S02]  /*0780*/  FADD.FTZ R42, R42, R119 ;  /* 0x000000772a2a7221 */ /* 0x000fe40000010000 */
[-C--:B------:R-:W-:Y:S02]  /*0790*/  FFMA.FTZ R26, R120, R119.reuse, R26 ;  /* 0x00000077781a7223 */ /* 0x080fe4000001001a */
        /* <DEDUP_REMOVED lines=14> */
[----:B------:R-:W-:Y:S01]  /*0880*/  FFMA.FTZ R74, R118, R117, R74 ;  /* 0x00000075764a7223 */ /* 0x000fe2000001004a */
[----:B-1----:R-:W-:Y:S01]  /*0890*/  PRMT R111, RZ, 0x5410, R79 ;  /* 0x00005410ff6f7816 */ /* 0x002fe2000000004f */
[----:B------:R-:W-:Y:S02]  /*08a0*/  FADD.FTZ R83, -R123, R83 ;  /* 0x000000537b537221 */ /* 0x000fe40000010100 */
[C---:B------:R-:W-:Y:S02]  /*08b0*/  FMUL.FTZ R112, R90.reuse, R73 ;  /* 0x000000495a707220 */ /* 0x040fe40000410000 */
[----:B------:R-:W-:-:S02]  /*08c0*/  FMUL.FTZ R114, R90, R81 ;  /* 0x000000515a727220 */ /* 0x000fc40000410000 */
[----:B------:R-:W-:Y:S02]  /*08d0*/  FMUL.FTZ R113, R13, R78 ;  /* 0x0000004e0d717220 */ /* 0x000fe40000410000 */
[----:B------:R-:W-:Y:S02]  /*08e0*/  FADD.FTZ R72, R72, R115 ;  /* 0x0000007348487221 */ /* 0x000fe40000010000 */
[----:B------:R-:W-:Y:S01]  /*08f0*/  FFMA.FTZ R74, R116, R115, R74 ;  /* 0x00000073744a7223 */ /* 0x000fe2000001004a */
[----:B------:R-:W-:Y:S01]  /*0900*/  PRMT R108, RZ, 0x7610, R79 ;  /* 0x00007610ff6c7816 */ /* 0x000fe2000000004f */
[----:B------:R-:W-:Y:S02]  /*0910*/  FADD.FTZ R46, R46, R111 ;  /* 0x0000006f2e2e7221 */ /* 0x000fe40000010000 */
        /* <DEDUP_REMOVED lines=16> */
.L_x_2488:
[----:B-1----:R-:W-:Y:S05]  /*0a20*/  BSYNC B0 ;  /* 0x0000000000007941 */ /* 0x002fea0003800000 */
.L_x_2487:
[----:B------:R-:W-:Y:S01]  /*0a30*/  BSSY B0, `(.L_x_2489) ;  /* 0x0000052000007945 */ /* 0x000fe20003800000 */
[----:B------:R-:W-:Y:S05]  /*0a40*/  @!P3 BRA `(.L_x_2490) ;  /* 0x000005000000b947 */ /* 0x000fea0003800000 */
[----:B------:R-:W-:Y:S02]  /*0a50*/  MOV R80, 0x10 ;  /* 0x0000001000507802 */ /* 0x000fe40000000f00 */
[----:B------:R-:W-:-:S03]  /*0a60*/  LEA R96, P0, R125, c[0x0][0x188], 0x5 ;  /* 0x000062007d607a11 */ /* 0x000fc600078028ff */
[C---:B------:R-:W-:Y:S01]  /*0a70*/  IMAD.WIDE.U32 R80, R125.reuse, R80, c[0x0][0x208] ;  /* 0x000082007d507625 */ /* 0x040fe200078e0050 */
[----:B------:R-:W-:-:S05]  /*0a80*/  LEA.HI.X R97, R125, c[0x0][0x18c], RZ, 0x5, P0 ;  /* 0x000063007d617a11 */ /* 0x000fca00000f2cff */
[----:B------:R-:W2:Y:S01]  /*0a90*/  LDG.E.128 R80, [R80.64] ;  /* 0x0000000450507981 */ /* 0x000ea2000c1e1d00 */
[----:B------:R-:W-:-:S03]  /*0aa0*/  ISETP.NE.U32.AND P0, PT, RZ, c[0x0][0x218], PT ;  /* 0x00008600ff007a0c */ /* 0x000fc60003f05070 */
[----:B------:R-:W3:Y:S01]  /*0ab0*/  LDG.E.128 R72, [R96.64] ;  /* 0x0000000460487981 */ /* 0x000ee2000c1e1d00 */
[----:B------:R-:W-:-:S03]  /*0ac0*/  ISETP.NE.AND.EX P0, PT, RZ, c[0x0][0x21c], PT, P0 ;  /* 0x00008700ff007a0c */ /* 0x000fc60003f05300 */
[----:B------:R0:W4:Y:S10]  /*0ad0*/  LDG.E.128 R76, [R96.64+0x10] ;  /* 0x00001004604c7981 */ /* 0x000134000c1e1d00 */
[----:B------:R-:W-:-:S04]  /*0ae0*/  @P0 LEA R92, P1, R125, c[0x0][0x218], 0x5 ;  /* 0x000086007d5c0a11 */ /* 0x000fc800078228ff */
[----:B------:R-:W-:-:S05]  /*0af0*/  @P0 LEA.HI.X R93, R125, c[0x0][0x21c], RZ, 0x5, P1 ;  /* 0x000087007d5d0a11 */ /* 0x000fca00008f2cff */
[----:B------:R1:W5:Y:S04]  /*0b00*/  @P0 LDG.E.128 R20, [R92.64] ;  /* 0x000000045c140981 */ /* 0x000368000c1e1d00 */
[----:B------:R1:W5:Y:S01]  /*0b10*/  @P0 LDG.E.128 R16, [R92.64+0x10] ;  /* 0x000010045c100981 */ /* 0x000362000c1e1d00 */
[----:B------:R-:W-:-:S04]  /*0b20*/  LEA R128, P0, R125, c[0x0][0x190], 0x3 ;  /* 0x000064007d807a11 */ /* 0x000fc800078018ff */
[----:B------:R-:W-:-:S06]  /*0b30*/  LEA.HI.X R129, R125, c[0x0][0x194], RZ, 0x3, P0 ;  /* 0x000065007d817a11 */ /* 0x000fcc00000f1cff */
[----:B------:R-:W5:Y:S01]  /*0b40*/  LDG.E.64 R128, [R128.64] ;  /* 0x0000000480807981 */ /* 0x000f62000c1e1b00 */
[----:B--2---:R-:W-:Y:S01]  /*0b50*/  PRMT R103, RZ, 0x5410, R80 ;  /* 0x00005410ff677816 */ /* 0x004fe20000000050 */
[C---:B---3--:R-:W-:Y:S01]  /*0b60*/  FADD.FTZ R99, -R123.reuse, R72 ;  /* 0x000000487b637221 */ /* 0x048fe20000010100 */
[----:B------:R-:W-:Y:S01]  /*0b70*/  PRMT R80, RZ, 0x7610, R80 ;  /* 0x00007610ff507816 */ /* 0x000fe20000000050 */
[C---:B0-----:R-:W-:Y:S02]  /*0b80*/  FADD.FTZ R97, -R123.reuse, R74 ;  /* 0x0000004a7b617221 */ /* 0x041fe40000010100 */
[----:B------:R-:W-:Y:S02]  /*0b90*/  FADD.FTZ R73, -R123, R73 ;  /* 0x000000497b497221 */ /* 0x000fe40000010100 */
[----:B-1---5:R-:W-:Y:S02]  /*0ba0*/  FMUL.FTZ R93, R90, R99 ;  /* 0x000000635a5d7220 */ /* 0x022fe40000410000 */
[----:B------:R-:W-:Y:S01]  /*0bb0*/  FMUL.FTZ R106, R10, R103 ;  /* 0x000000670a6a7220 */ /* 0x000fe20000410000 */
[----:B------:R-:W-:Y:S01]  /*0bc0*/  PRMT R96, RZ, 0x5410, R81 ;  /* 0x00005410ff607816 */ /* 0x000fe20000000051 */
[----:B------:R-:W-:-:S02]  /*0bd0*/  FMUL.FTZ R97, R90, R97 ;  /* 0x000000615a617220 */ /* 0x000fc40000410000 */
[----:B------:R-:W-:Y:S02]  /*0be0*/  FMUL.FTZ R92, R90, R73 ;  /* 0x000000495a5c7220 */ /* 0x000fe40000410000 */
[----:B------:R-:W-:Y:S02]  /*0bf0*/  FMUL.FTZ R99, R8, R80 ;  /* 0x0000005008637220 */ /* 0x000fe40000410000 */
[----:B------:R-:W-:Y:S02]  /*0c00*/  FADD.FTZ R72, R127, R106 ;  /* 0x0000006a7f487221 */ /* 0x000fe40000010000 */
[----:B------:R-:W-:Y:S01]  /*0c10*/  FFMA.FTZ R126, R93, R106, R126 ;  /* 0x0000006a5d7e7223 */ /* 0x000fe2000001007e */
[----:B------:R-:W-:Y:S01]  /*0c20*/  PRMT R81, RZ, 0x7610, R81 ;  /* 0x00007610ff517816 */ /* 0x000fe20000000051 */
[----:B----4-:R-:W-:Y:S02]  /*0c30*/  FADD.FTZ R101, -R123, R76 ;  /* 0x0000004c7b657221 */ /* 0x010fe40000010100 */
[----:B------:R-:W-:-:S02]  /*0c40*/  FADD.FTZ R38, R38, R96 ;  /* 0x0000006026267221 */ /* 0x000fc40000010000 */
[-C--:B------:R-:W-:Y:S02]  /*0c50*/  FFMA.FTZ R66, R97, R96.reuse, R66 ;  /* 0x0000006061427223 */ /* 0x080fe40000010042 */
[----:B------:R-:W-:Y:S02]  /*0c60*/  FADD.FTZ R75, -R123, R75 ;  /* 0x0000004b7b4b7221 */ /* 0x000fe40000010100 */
[----:B------:R-:W-:Y:S02]  /*0c70*/  FMUL.FTZ R96, R7, R96 ;  /* 0x0000006007607220 */ /* 0x000fe40000410000 */
[----:B------:R-:W-:Y:S02]  /*0c80*/  FADD.FTZ R73, R72, R99 ;  /* 0x0000006348497221 */ /* 0x000fe40000010000 */
[----:B------:R-:W-:Y:S01]  /*0c90*/  FFMA.FTZ R126, R92, R99, R126 ;  /* 0x000000635c7e7223 */ /* 0x000fe2000001007e */
[----:B------:R-:W-:Y:S01]  /*0ca0*/  PRMT R98, RZ, 0x5410, R82 ;  /* 0x00005410ff627816 */ /* 0x000fe20000000052 */
        /* <DEDUP_REMOVED lines=11> */
[----:B------:R-:W-:Y:S02]  /*0d60*/  FADD.FTZ R77, -R123, R77 ;  /* 0x0000004d7b4d7221 */ /* 0x000fe40000010100 */
[----:B------:R-:W-:Y:S02]  /*0d70*/  FMUL.FTZ R98, R5, R98 ;  /* 0x0000006205627220 */ /* 0x000fe40000410000 */
[----:B------:R-:W-:Y:S02]  /*0d80*/  FADD.FTZ R73, R72, R103 ;  /* 0x0000006748497221 */ /* 0x000fe40000010000 */
[----:B------:R-:W-:Y:S01]  /*0d90*/  FFMA.FTZ R126, R94, R103, R126 ;  /* 0x000000675e7e7223 */ /* 0x000fe2000001007e */
        /* <DEDUP_REMOVED lines=27> */
.L_x_2490:
[----:B------:R-:W-:Y:S05]  /*0f50*/  BSYNC B0 ;  /* 0x0000000000007941 */ /* 0x000fea0003800000 */
.L_x_2489:
[----:B------:R-:W-:Y:S02]  /*0f60*/  LOP3.LUT P1, RZ, R9, 0xff, RZ, 0xc0, !PT ;  /* 0x000000ff09ff7812 */ /* 0x000fe4000782c0ff */
[----:B------:R-:W-:-:S02]  /*0f70*/  SHF.R.U32.HI R72, RZ, 0x5, R89 ;  /* 0x00000005ff487819 */ /* 0x000fc40000011659 */
[----:B------:R-:W-:Y:S02]  /*0f80*/  LOP3.LUT P0, RZ, R89, 0x1f, RZ, 0xc0, !PT ;  /* 0x0000001f59ff7812 */ /* 0x000fe4000780c0ff */
[----:B------:R-:W-:-:S07]  /*0f90*/  LOP3.LUT R78, R72, 0x7fffffc, RZ, 0xc0, !PT ;  /* 0x07fffffc484e7812 */ /* 0x000fce00078ec0ff */
[----:B------:R-:W-:Y:S01]  /*0fa0*/  @!P1 IADD3 R78, R78, 0x4, RZ ;  /* 0x000000044e4e9810 */ /* 0x000fe20007ffe0ff */
[----:B------:R-:W-:Y:S05]  /*0fb0*/  BRA.DIV ~URZ, `(.L_x_2491) ;  /* 0x00000fb27f007947 */ /* 0x000fea000b800000 */
[----:B------:R0:W1:Y:S02]  /*0fc0*/  SHFL.DOWN PT, R82, R127, 0x10, 0x1f ;  /* 0x0a001f007f527f89 */ /* 0x00006400000e0000 */
.L_x_2498:
        /* <DEDUP_REMOVED lines=18> */
.L_x_2499:
[----:B------:R-:W-:Y:S01]  /*10f0*/  @!P0 LOP3.LUT R73, R72, 0x3, RZ, 0xc0, !PT ;  /* 0x0000000348498812 */ /* 0x000fe200078ec0ff */
[----:B-1----:R-:W-:Y:S01]  /*1100*/  FADD.FTZ R76, R82, R127 ;  /* 0x0000007f524c7221 */ /* 0x002fe20000010000 */
[----:B------:R-:W-:Y:S01]  /*1110*/  WARPSYNC 0xffffffff ;  /* 0xffffffff00007948 */ /* 0x000fe20003800000 */
[----:B0-2---:R-:W-:Y:S01]  /*1120*/  FADD.FTZ R77, R80, R77 ;  /* 0x0000004d504d7221 */ /* 0x005fe20000010000 */
[----:B------:R-:W-:Y:S01]  /*1130*/  @!P0 IADD3 R79, R78, R73, RZ ;  /* 0x000000494e4f8210 */ /* 0x000fe20007ffe0ff */
[----:B------:R-:W-:Y:S04]  /*1140*/  BSSY B0, `(.L_x_2493) ;  /* 0x000006b000007945 */ /* 0x000fe80003800000 */
[----:B------:R-:W-:Y:S04]  /*1150*/  @!P0 STS.64 [R79.X8+0x2000], R76 ;  /* 0x0020004c4f008388 */ /* 0x000fe80000008a00 */
[----:B------:R-:W-:Y:S01]  /*1160*/  BAR.SYNC.DEFER_BLOCKING 0x0 ;  /* 0x0000000000007b1d */ /* 0x000fe20000010000 */
[----:B------:R-:W-:-:S05]  /*1170*/  ISETP.NE.AND P0, PT, R87, RZ, PT ;  /* 0x000000ff5700720c */ /* 0x000fca0003f05270 */
[----:B------:R-:W0:Y:S02]  /*1180*/  LDS.128 R72, [R78.X8+0x2000] ;  /* 0x002000004e487984 */ /* 0x000e240000008c00 */
[----:B0-----:R-:W-:Y:S02]  /*1190*/  FADD.FTZ R81, RZ, R72 ;  /* 0x00000048ff517221 */ /* 0x001fe40000010000 */
[----:B------:R-:W-:Y:S02]  /*11a0*/  FADD.FTZ R72, RZ, R73 ;  /* 0x00000049ff487221 */ /* 0x000fe40000010000 */
[----:B------:R-:W-:Y:S02]  /*11b0*/  FADD.FTZ R81, R74, R81 ;  /* 0x000000514a517221 */ /* 0x000fe40000010000 */
[----:B------:R-:W-:Y:S02]  /*11c0*/  FADD.FTZ R80, R75, R72 ;  /* 0x000000484b507221 */ /* 0x000fe40000010000 */
[----:B------:R-:W0:Y:S02]  /*11d0*/  LDS.128 R72, [R78.X8+0x2010] ;  /* 0x002010004e487984 */ /* 0x000e240000008c00 */
[----:B0-----:R-:W-:-:S02]  /*11e0*/  FADD.FTZ R81, R81, R72 ;  /* 0x0000004851517221 */ /* 0x001fc40000010000 */
[----:B------:R-:W-:Y:S02]  /*11f0*/  FADD.FTZ R80, R80, R73 ;  /* 0x0000004950507221 */ /* 0x000fe40000010000 */
[----:B------:R-:W-:Y:S02]  /*1200*/  FADD.FTZ R74, R74, R81 ;  /* 0x000000514a4a7221 */ /* 0x000fe40000010000 */
[----:B------:R-:W-:Y:S02]  /*1210*/  FADD.FTZ R75, R75, R80 ;  /* 0x000000504b4b7221 */ /* 0x000fe40000010000 */
[----:B------:R-:W-:Y:S02]  /*1220*/  FMUL.FTZ R74, R74, c[0x0][0x1e0] ;  /* 0x000078004a4a7a20 */ /* 0x000fe40000410000 */
[----:B------:R-:W-:-:S03]  /*1230*/  FMUL.FTZ R81, R75, c[0x0][0x1e0] ;  /* 0x000078004b517a20 */ /* 0x000fc60000410000 */
[----:B------:R-:W-:Y:S01]  /*1240*/  FSEL R80, R74, RZ, !P0 ;  /* 0x000000ff4a507208 */ /* 0x000fe20004000000 */
[----:B------:R-:W-:Y:S05]  /*1250*/  @!P2 BRA `(.L_x_2494) ;  /* 0x000005900000a947 */ /* 0x000fea0003800000 */
[----:B------:R-:W-:Y:S01]  /*1260*/  ISETP.NE.U32.AND P0, PT, RZ, c[0x0][0x218], PT ;  /* 0x00008600ff007a0c */ /* 0x000fe20003f05070 */
[-CC-:B------:R-:W-:Y:S01]  /*1270*/  FFMA.FTZ R73, R95, R81.reuse, R80.reuse ;  /* 0x000000515f497223 */ /* 0x180fe20000010050 */
[----:B------:R-:W-:Y:S01]  /*1280*/  MOV R72, R130 ;  /* 0x0000008200487202 */ /* 0x000fe20000000f00 */
[-CC-:B------:R-:W-:Y:S01]  /*1290*/  FFMA.FTZ R74, R120, R81.reuse, R80.reuse ;  /* 0x00000051784a7223 */ /* 0x180fe20000010050 */
[----:B------:R-:W-:Y:S01]  /*12a0*/  ISETP.NE.AND.EX P0, PT, RZ, c[0x0][0x21c], PT, P0 ;  /* 0x00008700ff007a0c */ /* 0x000fe20003f05300 */
[----:B------:R-:W-:Y:S01]  /*12b0*/  FADD.FTZ R73, R124, -R73 ;  /* 0x800000497c497221 */ /* 0x000fe20000010000 */
[----:B------:R-:W-:Y:S01]  /*12c0*/  LOP3.LUT P4, RZ, R72, 0xff, RZ, 0xc0, !PT ;  /* 0x000000ff48ff7812 */ /* 0x000fe2000788c0ff */
[-CC-:B------:R-:W-:Y:S01]  /*12d0*/  FFMA.FTZ R72, R122, R81.reuse, R80.reuse ;  /* 0x000000517a487223 */ /* 0x180fe20000010050 */
[----:B------:R-:W-:Y:S01]  /*12e0*/  ISETP.NE.U32.AND P1, PT, RZ, c[0x0][0x258], PT ;  /* 0x00009600ff007a0c */ /* 0x000fe20003f25070 */
[----:B------:R-:W-:Y:S01]  /*12f0*/  FFMA.FTZ R76, R118, R81, R80 ;  /* 0x00000051764c7223 */ /* 0x000fe20000010050 */
[----:B------:R-:W-:Y:S01]  /*1300*/  LOP3.LUT P5, RZ, R130, 0xff00, RZ, 0xc0, !PT ;  /* 0x0000ff0082ff7812 */ /* 0x000fe200078ac0ff */
[----:B------:R-:W-:Y:S01]  /*1310*/  FADD.FTZ R75, R121, -R72 ;  /* 0x80000048794b7221 */ /* 0x000fe20000010000 */
[----:B------:R-:W-:Y:S01]  /*1320*/  ISETP.NE.AND.EX P1, PT, RZ, c[0x0][0x25c], PT, P1 ;  /* 0x00009700ff007a0c */ /* 0x000fe20003f25310 */
[----:B-----5:R-:W-:Y:S01]  /*1330*/  FMUL.FTZ R73, R90, R73 ;  /* 0x000000495a497220 */ /* 0x020fe20000410000 */
[----:B------:R-:W-:Y:S01]  /*1340*/  LOP3.LUT P6, RZ, R130, 0xff0000, RZ, 0xc0, !PT ;  /* 0x00ff000082ff7812 */ /* 0x000fe200078cc0ff */
[----:B------:R-:W-:-:S02]  /*1350*/  FADD.FTZ R77, R119, -R74 ;  /* 0x8000004a774d7221 */ /* 0x000fc40000010000 */
[----:B------:R-:W-:Y:S02]  /*1360*/  FADD.FTZ R79, R117, -R76 ;  /* 0x8000004c754f7221 */ /* 0x000fe40000010000 */
[----:B------:R-:W-:Y:S02]  /*1370*/  FMUL.FTZ R72, R90, R75 ;  /* 0x0000004b5a487220 */ /* 0x000fe40000410000 */
[----:B------:R-:W-:Y:S02]  /*1380*/  @P0 FADD.FTZ R73, R56, R73 ;  /* 0x0000004938490221 */ /* 0x000fe40000010000 */
[C---:B------:R-:W-:Y:S02]  /*1390*/  FMUL.FTZ R77, R90.reuse, R77 ;  /* 0x0000004d5a4d7220 */ /* 0x040fe40000410000 */
[----:B------:R-:W-:Y:S01]  /*13a0*/  FMUL.FTZ R74, R90, R79 ;  /* 0x0000004f5a4a7220 */ /* 0x000fe20000410000 */
[----:B------:R-:W-:Y:S01]  /*13b0*/  SEL R48, R73, R48, P1 ;  /* 0x0000003049307207 */ /* 0x000fe20000800000 */
[----:B------:R-:W-:Y:S01]  /*13c0*/  @P0 FADD.FTZ R72, R57, R72 ;  /* 0x0000004839480221 */ /* 0x000fe20000010000 */
[----:B------:R-:W-:Y:S01]  /*13d0*/  @P1 MOV R79, 0x20 ;  /* 0x00000020004f1802 */ /* 0x000fe20000000f00 */
[----:B------:R-:W-:-:S02]  /*13e0*/  @P0 FADD.FTZ R77, R58, R77 ;  /* 0x0000004d3a4d0221 */ /* 0x000fc40000010000 */
[----:B------:R-:W-:Y:S01]  /*13f0*/  FMUL.FTZ R73, R73, R91 ;  /* 0x0000005b49497220 */ /* 0x000fe20000410000 */
[C---:B------:R-:W-:Y:S01]  /*1400*/  SEL R49, R72.reuse, R49, P1 ;  /* 0x0000003148317207 */ /* 0x040fe20000800000 */
[----:B------:R-:W-:Y:S01]  /*1410*/  @P0 FADD.FTZ R74, R59, R74 ;  /* 0x0000004a3b4a0221 */ /* 0x000fe20000010000 */
[----:B------:R-:W-:Y:S01]  /*1420*/  SEL R50, R77, R50, P1 ;  /* 0x000000324d327207 */ /* 0x000fe20000800000 */
[----:B------:R-:W-:Y:S02]  /*1430*/  FMUL.FTZ R72, R72, R91 ;  /* 0x0000005b48487220 */ /* 0x000fe40000410000 */
[----:B------:R-:W-:Y:S01]  /*1440*/  FMUL.FTZ R73, R73, c[0x0][0x1e8] ;  /* 0x00007a0049497a20 */ /* 0x000fe20000410000 */
[C---:B------:R-:W-:Y:S01]  /*1450*/  SEL R51, R74.reuse, R51, P1 ;  /* 0x000000334a337207 */ /* 0x040fe20000800000 */
[-C--:B------:R-:W-:Y:S02]  /*1460*/  FMUL.FTZ R77, R77, R91.reuse ;  /* 0x0000005b4d4d7220 */ /* 0x080fe40000410000 */
[----:B------:R-:W-:-:S02]  /*1470*/  FMUL.FTZ R75, R74, R91 ;  /* 0x0000005b4a4b7220 */ /* 0x000fc40000410000 */
[----:B------:R-:W-:Y:S01]  /*1480*/  FMUL.FTZ R74, R72, c[0x0][0x1e8] ;  /* 0x00007a00484a7a20 */ /* 0x000fe20000410000 */
[----:B------:R-:W-:Y:S01]  /*1490*/  FSEL R72, R73, RZ, P4 ;  /* 0x000000ff49487208 */ /* 0x000fe20002000000 */
[----:B------:R-:W-:Y:S01]  /*14a0*/  FMUL.FTZ R77, R77, c[0x0][0x1e8] ;  /* 0x00007a004d4d7a20 */ /* 0x000fe20000410000 */
[----:B------:R-:W-:Y:S01]  /*14b0*/  LOP3.LUT P4, RZ, R130, 0xff000000, RZ, 0xc0, !PT ;  /* 0xff00000082ff7812 */ /* 0x000fe2000788c0ff */
[----:B------:R-:W-:Y:S01]  /*14c0*/  FMUL.FTZ R75, R75, c[0x0][0x1e8] ;  /* 0x00007a004b4b7a20 */ /* 0x000fe20000410000 */
[----:B------:R-:W-:Y:S01]  /*14d0*/  FSEL R73, R74, RZ, P5 ;  /* 0x000000ff4a497208 */ /* 0x000fe20002800000 */
[----:B------:R-:W-:Y:S01]  /*14e0*/  FFMA.FTZ R76, R114, R81, R80 ;  /* 0x00000051724c7223 */ /* 0x000fe20000010050 */
[----:B------:R-:W-:Y:S01]  /*14f0*/  FSEL R77, R77, RZ, P6 ;  /* 0x000000ff4d4d7208 */ /* 0x000fe20003000000 */
[----:B------:R-:W-:Y:S01]  /*1500*/  @P1 IMAD.WIDE.U32 R78, R0, R79, c[0x0][0x258] ;  /* 0x00009600004e1625 */ /* 0x000fe200078e004f */
[----:B------:R-:W-:Y:S02]  /*1510*/  FSEL R74, R75, RZ, P4 ;  /* 0x000000ff4b4a7208 */ /* 0x000fe40002000000 */
[----:B------:R-:W-:-:S02]  /*1520*/  F2FP.BF16.PACK_AB R72, R73, R72 ;  /* 0x000000484948723e */ /* 0x000fc400000010ff */
[----:B------:R-:W-:Y:S01]  /*1530*/  F2FP.BF16.PACK_AB R73, R74, R77 ;  /* 0x0000004d4a49723e */ /* 0x000fe200000010ff */
[----:B------:R-:W-:Y:S01]  /*1540*/  FFMA.FTZ R74, R116, R81, R80 ;  /* 0x00000051744a7223 */ /* 0x000fe20000010050 */
[----:B------:R-:W-:Y:S01]  /*1550*/  LOP3.LUT P4, RZ, R131, 0xff, RZ, 0xc0, !PT ;  /* 0x000000ff83ff7812 */ /* 0x000fe2000788c0ff */
[----:B------:R-:W-:Y:S01]  /*1560*/  FADD.FTZ R77, R113, -R76 ;  /* 0x8000004c714d7221 */ /* 0x000fe20000010000 */
[----:B------:R-:W-:Y:S01]  /*1570*/  LOP3.LUT P5, RZ, R131, 0xff00, RZ, 0xc0, !PT ;  /* 0x0000ff0083ff7812 */ /* 0x000fe200078ac0ff */
[----:B------:R-:W-:Y:S01]  /*1580*/  FADD.FTZ R75, R115, -R74 ;  /* 0x8000004a734b7221 */ /* 0x000fe20000010000 */
[----:B------:R0:W-:Y:S01]  /*1590*/  @P1 STG.E.128 [R78.64], R48 ;  /* 0x000000304e001986 */ /* 0x0001e2000c101d04 */
[C---:B------:R-:W-:Y:S02]  /*15a0*/  FMUL.FTZ R74, R90.reuse, R77 ;  /* 0x0000004d5a4a7220 */ /* 0x040fe40000410000 */
[----:B------:R-:W-:Y:S02]  /*15b0*/  FMUL.FTZ R75, R90, R75 ;  /* 0x0000004b5a4b7220 */ /* 0x000fe40000410000 */
[----:B------:R-:W-:-:S02]  /*15c0*/  @P0 FADD.FTZ R74, R61, R74 ;  /* 0x0000004a3d4a0221 */ /* 0x000fc40000010000 */
[----:B------:R-:W-:Y:S02]  /*15d0*/  @P0 FADD.FTZ R75, R60, R75 ;  /* 0x0000004b3c4b0221 */ /* 0x000fe40000010000 */
[----:B------:R-:W-:Y:S01]  /*15e0*/  FFMA.FTZ R77, R110, R81, R80 ;  /* 0x000000516e4d7223 */ /* 0x000fe20000010050 */
[C---:B------:R-:W-:Y:S01]  /*15f0*/  SEL R33, R74.reuse, R33, P1 ;  /* 0x000000214a217207 */ /* 0x040fe20000800000 */
[-C--:B------:R-:W-:Y:S01]  /*1600*/  FMUL.FTZ R74, R74, R91.reuse ;  /* 0x0000005b4a4a7220 */ /* 0x080fe20000410000 */
[C---:B------:R-:W-:Y:S01]  /*1610*/  SEL R32, R75.reuse, R32, P1 ;  /* 0x000000204b207207 */ /* 0x040fe20000800000 */
[----:B------:R-:W-:Y:S02]  /*1620*/  FMUL.FTZ R75, R75, R91 ;  /* 0x0000005b4b4b7220 */ /* 0x000fe40000410000 */
[----:B------:R-:W-:Y:S02]  /*1630*/  FMUL.FTZ R76, R74, c[0x0][0x1e8] ;  /* 0x00007a004a4c7a20 */ /* 0x000fe40000410000 */
[----:B------:R-:W-:-:S02]  /*1640*/  FMUL.FTZ R75, R75, c[0x0][0x1e8] ;  /* 0x00007a004b4b7a20 */ /* 0x000fc40000410000 */
[----:B------:R-:W-:-:S03]  /*1650*/  FADD.FTZ R77, R108, -R77 ;  /* 0x8000004d6c4d7221 */ /* 0x000fc60000010000 */
[----:B------:R-:W-:Y:S02]  /*1660*/  FSEL R74, R75, RZ, P4 ;  /* 0x000000ff4b4a7208 */ /* 0x000fe40002000000 */
[----:B------:R-:W-:Y:S01]  /*1670*/  FSEL R75, R76, RZ, P5 ;  /* 0x000000ff4c4b7208 */ /* 0x000fe20002800000 */
[----:B------:R-:W-:Y:S01]  /*1680*/  FFMA.FTZ R76, R112, R81, R80 ;  /* 0x00000051704c7223 */ /* 0x000fe20000010050 */
[----:B------:R-:W-:Y:S02]  /*1690*/  LOP3.LUT P4, RZ, R131, 0xff000000, RZ, 0xc0, !PT ;  /* 0xff00000083ff7812 */ /* 0x000fe4000788c0ff */
[----:B------:R-:W-:Y:S01]  /*16a0*/  F2FP.BF16.PACK_AB R74, R75, R74 ;  /* 0x0000004a4b4a723e */ /* 0x000fe200000010ff */
[----:B------:R-:W-:Y:S02]  /*16b0*/  FADD.FTZ R75, R111, -R76 ;  /* 0x8000004c6f4b7221 */ /* 0x000fe40000010000 */
[C---:B------:R-:W-:Y:S01]  /*16c0*/  FMUL.FTZ R76, R90.reuse, R77 ;  /* 0x0000004d5a4c7220 */ /* 0x040fe20000410000 */
[----:B------:R-:W-:Y:S01]  /*16d0*/  HFMA2.MMA R77, -RZ, RZ, 0, 9.5367431640625e-07 ;  /* 0x00000010ff4d7435 */ /* 0x000fe200000001ff */
[----:B------:R-:W-:-:S02]  /*16e0*/  FMUL.FTZ R75, R90, R75 ;  /* 0x0000004b5a4b7220 */ /* 0x000fc40000410000 */
[----:B------:R-:W-:Y:S02]  /*16f0*/  @P0 FADD.FTZ R76, R63, R76 ;  /* 0x0000004c3f4c0221 */ /* 0x000fe40000010000 */
[----:B------:R-:W-:Y:S01]  /*1700*/  @P0 FADD.FTZ R75, R62, R75 ;  /* 0x0000004b3e4b0221 */ /* 0x000fe20000010000 */
[----:B------:R-:W-:Y:S02]  /*1710*/  LOP3.LUT P0, RZ, R131, 0xff0000, RZ, 0xc0, !PT ;  /* 0x00ff000083ff7812 */ /* 0x000fe4000780c0ff */
[C---:B------:R-:W-:Y:S01]  /*1720*/  SEL R35, R76.reuse, R35, P1 ;  /* 0x000000234c237207 */ /* 0x040fe20000800000 */
[-C--:B------:R-:W-:Y:S01]  /*1730*/  FMUL.FTZ R76, R76, R91.reuse ;  /* 0x0000005b4c4c7220 */ /* 0x080fe20000410000 */
[C---:B------:R-:W-:Y:S01]  /*1740*/  SEL R34, R75.reuse, R34, P1 ;  /* 0x000000224b227207 */ /* 0x040fe20000800000 */
[----:B------:R-:W-:Y:S02]  /*1750*/  FMUL.FTZ R75, R75, R91 ;  /* 0x0000005b4b4b7220 */ /* 0x000fe40000410000 */
[----:B------:R-:W-:-:S02]  /*1760*/  FMUL.FTZ R76, R76, c[0x0][0x1e8] ;  /* 0x00007a004c4c7a20 */ /* 0x000fc40000410000 */
[----:B------:R-:W-:Y:S01]  /*1770*/  FMUL.FTZ R75, R75, c[0x0][0x1e8] ;  /* 0x00007a004b4b7a20 */ /* 0x000fe20000410000 */
[----:B------:R0:W-:Y:S02]  /*1780*/  @P1 STG.E.128 [R78.64+0x10], R32 ;  /* 0x000010204e001986 */ /* 0x0001e4000c101d04 */
[----:B------:R-:W-:Y:S02]  /*1790*/  FSEL R76, R76, RZ, P4 ;  /* 0x000000ff4c4c7208 */ /* 0x000fe40002000000 */
[----:B------:R-:W-:-:S04]  /*17a0*/  FSEL R75, R75, RZ, P0 ;  /* 0x000000ff4b4b7208 */ /* 0x000fc80000000000 */
[----:B------:R-:W-:Y:S01]  /*17b0*/  F2FP.BF16.PACK_AB R75, R76, R75 ;  /* 0x0000004b4c4b723e */ /* 0x000fe200000010ff */
[C---:B------:R-:W-:Y:S01]  /*17c0*/  IMAD.WIDE.U32 R76, R0.reuse, R77, c[0x0][0x248] ;  /* 0x00009200004c7625 */ /* 0x040fe200078e004d */
[----:B------:R-:W-:-:S04]  /*17d0*/  IADD3 R0, R0, 0x80, RZ ;  /* 0x0000008000007810 */ /* 0x000fc80007ffe0ff */
[----:B------:R0:W-:Y:S03]  /*17e0*/  STG.E.128 [R76.64], R72 ;  /* 0x000000484c007986 */ /* 0x0001e6000c101d04 */
.L_x_2494:
[----:B------:R-:W-:Y:S05]  /*17f0*/  BSYNC B0 ;  /* 0x0000000000007941 */ /* 0x000fea0003800000 */
.L_x_2493:
[----:B------:R-:W-:Y:S01]  /*1800*/  BSSY B0, `(.L_x_2495) ;  /* 0x000005a000007945 */ /* 0x000fe20003800000 */
[----:B------:R-:W-:Y:S05]  /*1810*/  @!P3 BRA `(.L_x_2496) ;  /* 0x000005800000b947 */ /* 0x000fea0003800000 */
[----:B------:R-:W-:Y:S01]  /*1820*/  ISETP.NE.U32.AND P0, PT, RZ, c[0x0][0x218], PT ;  /* 0x00008600ff007a0c */ /* 0x000fe20003f05070 */
[-CC-:B0-----:R-:W-:Y:S01]  /*1830*/  FFMA.FTZ R73, R107, R81.reuse, R80.reuse ;  /* 0x000000516b497223 */ /* 0x181fe20000010050 */
[----:B------:R-:W-:Y:S01]  /*1840*/  MOV R72, R128 ;  /* 0x0000008000487202 */ /* 0x000fe20000000f00 */
[-CC-:B------:R-:W-:Y:S01]  /*1850*/  FFMA.FTZ R75, R101, R81.reuse, R80.reuse ;  /* 0x00000051654b7223 */ /* 0x180fe20000010050 */
[----:B------:R-:W-:Y:S01]  /*1860*/  ISETP.NE.AND.EX P0, PT, RZ, c[0x0][0x21c], PT, P0 ;  /* 0x00008700ff007a0c */ /* 0x000fe20003f05300 */
[----:B------:R-:W-:Y:S01]  /*1870*/  FADD.FTZ R73, R102, -R73 ;  /* 0x8000004966497221 */ /* 0x000fe20000010000 */
[----:B------:R-:W-:Y:S01]  /*1880*/  ISETP.NE.U32.AND P1, PT, RZ, c[0x0][0x258], PT ;  /* 0x00009600ff007a0c */ /* 0x000fe20003f25070 */
[-CC-:B------:R-:W-:Y:S01]  /*1890*/  FFMA.FTZ R77, R93, R81.reuse, R80.reuse ;  /* 0x000000515d4d7223 */ /* 0x180fe20000010050 */
[----:B------:R-:W-:Y:S01]  /*18a0*/  LOP3.LUT P4, RZ, R72, 0xff, RZ, 0xc0, !PT ;  /* 0x000000ff48ff7812 */ /* 0x000fe2000788c0ff */
[-CC-:B------:R-:W-:Y:S01]  /*18b0*/  FFMA.FTZ R76, R92, R81.reuse, R80.reuse ;  /* 0x000000515c4c7223 */ /* 0x180fe20000010050 */
[----:B------:R-:W-:Y:S01]  /*18c0*/  ISETP.NE.AND.EX P1, PT, RZ, c[0x0][0x25c], PT, P1 ;  /* 0x00009700ff007a0c */ /* 0x000fe20003f25310 */
[-CC-:B------:R-:W-:Y:S01]  /*18d0*/  FFMA.FTZ R79, R97, R81.reuse, R80.reuse ;  /* 0x00000051614f7223 */ /* 0x180fe20000010050 */
[----:B------:R-:W-:Y:S01]  /*18e0*/  LOP3.LUT P5, RZ, R128, 0xff000000, RZ, 0xc0, !PT ;  /* 0xff00000080ff7812 */ /* 0x000fe200078ac0ff */
[----:B------:R-:W-:-:S02]  /*18f0*/  FFMA.FTZ R74, R94, R81, R80 ;  /* 0x000000515e4a7223 */ /* 0x000fc40000010050 */
[-CC-:B------:R-:W-:Y:S02]  /*1900*/  FFMA.FTZ R72, R100, R81.reuse, R80.reuse ;  /* 0x0000005164487223 */ /* 0x180fe40000010050 */
[----:B------:R-:W-:Y:S02]  /*1910*/  FFMA.FTZ R80, R104, R81, R80 ;  /* 0x0000005168507223 */ /* 0x000fe40000010050 */
[----:B------:R-:W-:Y:S02]  /*1920*/  FADD.FTZ R75, R98, -R75 ;  /* 0x8000004b624b7221 */ /* 0x000fe40000010000 */
[----:B-----5:R-:W-:Y:S02]  /*1930*/  FMUL.FTZ R73, R90, R73 ;  /* 0x000000495a497220 */ /* 0x020fe40000410000 */
[----:B------:R-:W-:Y:S02]  /*1940*/  FADD.FTZ R77, R106, -R77 ;  /* 0x8000004d6a4d7221 */ /* 0x000fe40000010000 */
[----:B------:R-:W-:-:S02]  /*1950*/  FADD.FTZ R125, R99, -R76 ;  /* 0x8000004c637d7221 */ /* 0x000fc40000010000 */
[----:B------:R-:W-:Y:S02]  /*1960*/  FADD.FTZ R79, R96, -R79 ;  /* 0x8000004f604f7221 */ /* 0x000fe40000010000 */
[----:B------:R-:W-:Y:S02]  /*1970*/  FADD.FTZ R123, R103, -R74 ;  /* 0x8000004a677b7221 */ /* 0x000fe40000010000 */
[----:B------:R-:W-:Y:S02]  /*1980*/  FADD.FTZ R83, R105, -R72 ;  /* 0x8000004869537221 */ /* 0x000fe40000010000 */
[----:B------:R-:W-:Y:S02]  /*1990*/  FADD.FTZ R81, R109, -R80 ;  /* 0x800000506d517221 */ /* 0x000fe40000010000 */
[----:B------:R-:W-:Y:S02]  /*19a0*/  FMUL.FTZ R75, R90, R75 ;  /* 0x0000004b5a4b7220 */ /* 0x000fe40000410000 */
[----:B------:R-:W-:-:S02]  /*19b0*/  @P0 FADD.FTZ R73, R18, R73 ;  /* 0x0000004912490221 */ /* 0x000fc40000010000 */
[C---:B------:R-:W-:Y:S02]  /*19c0*/  FMUL.FTZ R77, R90.reuse, R77 ;  /* 0x0000004d5a4d7220 */ /* 0x040fe40000410000 */
[C---:B------:R-:W-:Y:S01]  /*19d0*/  FMUL.FTZ R78, R90.reuse, R125 ;  /* 0x0000007d5a4e7220 */ /* 0x040fe20000410000 */
[----:B------:R-:W-:Y:S01]  /*19e0*/  SEL R34, R73, R34, P1 ;  /* 0x0000002249227207 */ /* 0x000fe20000800000 */
[C---:B------:R-:W-:Y:S02]  /*19f0*/  FMUL.FTZ R79, R90.reuse, R79 ;  /* 0x0000004f5a4f7220 */ /* 0x040fe40000410000 */
[C---:B------:R-:W-:Y:S02]  /*1a00*/  FMUL.FTZ R80, R90.reuse, R123 ;  /* 0x0000007b5a507220 */ /* 0x040fe40000410000 */
[C---:B------:R-:W-:Y:S02]  /*1a10*/  FMUL.FTZ R72, R90.reuse, R83 ;  /* 0x000000535a487220 */ /* 0x040fe40000410000 */
[----:B------:R-:W-:-:S02]  /*1a20*/  FMUL.FTZ R90, R90, R81 ;  /* 0x000000515a5a7220 */ /* 0x000fc40000410000 */
[----:B------:R-:W-:Y:S02]  /*1a30*/  @P0 FADD.FTZ R75, R16, R75 ;  /* 0x0000004b104b0221 */ /* 0x000fe40000010000 */
[----:B------:R-:W-:Y:S02]  /*1a40*/  @P0 FADD.FTZ R72, R17, R72 ;  /* 0x0000004811480221 */ /* 0x000fe40000010000 */
[----:B------:R-:W-:Y:S01]  /*1a50*/  FMUL.FTZ R76, R73, R91 ;  /* 0x0000005b494c7220 */ /* 0x000fe20000410000 */
[----:B------:R-:W-:Y:S01]  /*1a60*/  @P1 MOV R73, 0x20 ;  /* 0x0000002000491802 */ /* 0x000fe20000000f00 */
        /* <DEDUP_REMOVED lines=10> */
[----:B------:R-:W-:Y:S01]  /*1b10*/  FMUL.FTZ R74, R75, R91 ;  /* 0x0000005b4b4a7220 */ /* 0x000fe20000410000 */
[----:B------:R-:W-:Y:S01]  /*1b20*/  SEL R51, R80, R51, P1 ;  /* 0x0000003350337207 */ /* 0x000fe20000800000 */
[----:B------:R-:W-:Y:S01]  /*1b30*/  FMUL.FTZ R75, R72, R91 ;  /* 0x0000005b484b7220 */ /* 0x000fe20000410000 */
[----:B------:R-:W-:Y:S01]  /*1b40*/  SEL R35, R90, R35, P1 ;  /* 0x000000235a237207 */ /* 0x000fe20000800000 */
[----:B------:R-:W-:Y:S01]  /*1b50*/  @P1 IMAD.WIDE.U32 R72, R0, R73, c[0x0][0x258] ;  /* 0x0000960000481625 */ /* 0x000fe200078e0049 */
[----:B------:R-:W-:-:S03]  /*1b60*/  LOP3.LUT P0, RZ, R128, 0xff00, RZ, 0xc0, !PT ;  /* 0x0000ff0080ff7812 */ /* 0x000fc6000780c0ff */
[-C--:B------:R-:W-:Y:S01]  /*1b70*/  FMUL.FTZ R78, R78, R91.reuse ;  /* 0x0000005b4e4e7220 */ /* 0x080fe20000410000 */
[----:B------:R-:W-:Y:S01]  /*1b80*/  @P1 STG.E.128 [R72.64], R48 ;  /* 0x0000003048001986 */ /* 0x000fe2000c101d04 */
[-C--:B------:R-:W-:Y:S02]  /*1b90*/  FMUL.FTZ R79, R79, R91.reuse ;  /* 0x0000005b4f4f7220 */ /* 0x080fe40000410000 */
[-C--:B------:R-:W-:Y:S01]  /*1ba0*/  FMUL.FTZ R77, R77, R91.reuse ;  /* 0x0000005b4d4d7220 */ /* 0x080fe20000410000 */
[----:B------:R0:W-:Y:S01]  /*1bb0*/  @P1 STG.E.128 [R72.64+0x10], R32 ;  /* 0x0000102048001986 */ /* 0x0001e2000c101d04 */
[----:B------:R-:W-:Y:S01]  /*1bc0*/  FMUL.FTZ R80, R80, R91 ;  /* 0x0000005b50507220 */ /* 0x000fe20000410000 */
[----:B------:R-:W-:Y:S01]  /*1bd0*/  LOP3.LUT P1, RZ, R128, 0xff0000, RZ, 0xc0, !PT ;  /* 0x00ff000080ff7812 */ /* 0x000fe2000782c0ff */
[----:B------:R-:W-:Y:S02]  /*1be0*/  FMUL.FTZ R78, R78, c[0x0][0x1e8] ;  /* 0x00007a004e4e7a20 */ /* 0x000fe40000410000 */
[----:B------:R-:W-:-:S02]  /*1bf0*/  FMUL.FTZ R79, R79, c[0x0][0x1e8] ;  /* 0x00007a004f4f7a20 */ /* 0x000fc40000410000 */
[----:B------:R-:W-:Y:S01]  /*1c00*/  FMUL.FTZ R77, R77, c[0x0][0x1e8] ;  /* 0x00007a004d4d7a20 */ /* 0x000fe20000410000 */
[----:B------:R-:W-:Y:S01]  /*1c10*/  FSEL R78, R78, RZ, P0 ;  /* 0x000000ff4e4e7208 */ /* 0x000fe20000000000 */
[----:B------:R-:W-:Y:S01]  /*1c20*/  FMUL.FTZ R80, R80, c[0x0][0x1e8] ;  /* 0x00007a0050507a20 */ /* 0x000fe20000410000 */
[----:B------:R-:W-:Y:S01]  /*1c30*/  FSEL R79, R79, RZ, P1 ;  /* 0x000000ff4f4f7208 */ /* 0x000fe20000800000 */
[----:B------:R-:W-:Y:S01]  /*1c40*/  FMUL.FTZ R90, R90, R91 ;  /* 0x0000005b5a5a7220 */ /* 0x000fe20000410000 */
[----:B------:R-:W-:Y:S01]  /*1c50*/  FSEL R77, R77, RZ, P4 ;  /* 0x000000ff4d4d7208 */ /* 0x000fe20002000000 */
[----:B------:R-:W-:Y:S01]  /*1c60*/  FMUL.FTZ R74, R74, c[0x0][0x1e8] ;  /* 0x00007a004a4a7a20 */ /* 0x000fe20000410000 */
[----:B------:R-:W-:Y:S01]  /*1c70*/  FSEL R80, R80, RZ, P5 ;  /* 0x000000ff50507208 */ /* 0x000fe20002800000 */
[----:B------:R-:W-:Y:S01]  /*1c80*/  FMUL.FTZ R75, R75, c[0x0][0x1e8] ;  /* 0x00007a004b4b7a20 */ /* 0x000fe20000410000 */
[C---:B------:R-:W-:Y:S01]  /*1c90*/  LOP3.LUT P0, RZ, R129.reuse, 0xff, RZ, 0xc0, !PT ;  /* 0x000000ff81ff7812 */ /* 0x040fe2000780c0ff */
[----:B------:R-:W-:Y:S01]  /*1ca0*/  FMUL.FTZ R76, R76, c[0x0][0x1e8] ;  /* 0x00007a004c4c7a20 */ /* 0x000fe20000410000 */
[C---:B------:R-:W-:Y:S01]  /*1cb0*/  LOP3.LUT P1, RZ, R129.reuse, 0xff00, RZ, 0xc0, !PT ;  /* 0x0000ff0081ff7812 */ /* 0x040fe2000782c0ff */
[----:B------:R-:W-:Y:S01]  /*1cc0*/  FMUL.FTZ R90, R90, c[0x0][0x1e8] ;  /* 0x00007a005a5a7a20 */ /* 0x000fe20000410000 */
[----:B------:R-:W-:-:S02]  /*1cd0*/  LOP3.LUT P4, RZ, R129, 0xff0000, RZ, 0xc0, !PT ;  /* 0x00ff000081ff7812 */ /* 0x000fc4000788c0ff */
[----:B------:R-:W-:Y:S02]  /*1ce0*/  LOP3.LUT P5, RZ, R129, 0xff000000, RZ, 0xc0, !PT ;  /* 0xff00000081ff7812 */ /* 0x000fe400078ac0ff */
[----:B0-----:R-:W-:Y:S02]  /*1cf0*/  F2FP.BF16.PACK_AB R72, R78, R77 ;  /* 0x0000004d4e48723e */ /* 0x001fe400000010ff */
[----:B------:R-:W-:Y:S02]  /*1d00*/  FSEL R74, R74, RZ, P0 ;  /* 0x000000ff4a4a7208 */ /* 0x000fe40000000000 */
[----:B------:R-:W-:Y:S02]  /*1d10*/  FSEL R75, R75, RZ, P1 ;  /* 0x000000ff4b4b7208 */ /* 0x000fe40000800000 */
[----:B------:R-:W-:Y:S02]  /*1d20*/  FSEL R76, R76, RZ, P4 ;  /* 0x000000ff4c4c7208 */ /* 0x000fe40002000000 */
[----:B------:R-:W-:-:S02]  /*1d30*/  FSEL R77, R90, RZ, P5 ;  /* 0x000000ff5a4d7208 */ /* 0x000fc40002800000 */
[----:B------:R-:W-:Y:S02]  /*1d40*/  F2FP.BF16.PACK_AB R74, R75, R74 ;  /* 0x0000004a4b4a723e */ /* 0x000fe400000010ff */
[----:B------:R-:W-:Y:S01]  /*1d50*/  F2FP.BF16.PACK_AB R75, R77, R76 ;  /* 0x0000004c4d4b723e */ /* 0x000fe200000010ff */
[----:B------:R-:W-:Y:S01]  /*1d60*/  HFMA2.MMA R77, -RZ, RZ, 0, 9.5367431640625e-07 ;  /* 0x00000010ff4d7435 */ /* 0x000fe200000001ff */
[----:B------:R-:W-:-:S09]  /*1d70*/  F2FP.BF16.PACK_AB R73, R80, R79 ;  /* 0x0000004f5049723e */ /* 0x000fd200000010ff */
[----:B------:R-:W-:-:S05]  /*1d80*/  IMAD.WIDE.U32 R76, R0, R77, c[0x0][0x248] ;  /* 0x00009200004c7625 */ /* 0x000fca00078e004d */
[----:B------:R0:W-:Y:S02]  /*1d90*/  STG.E.128 [R76.64], R72 ;  /* 0x000000484c007986 */ /* 0x0001e4000c101d04 */
.L_x_2496:
[----:B------:R-:W-:Y:S05]  /*1da0*/  BSYNC B0 ;  /* 0x0000000000007941 */ /* 0x000fea0003800000 */
.L_x_2495:
[----:B------:R-:W-:Y:S02]  /*1db0*/  IADD3 R88, R88, c[0x0][0x160], RZ ;  /* 0x0000580058587a10 */ /* 0x000fe40007ffe0ff */
[----:B------:R-:W-:Y:S02]  /*1dc0*/  LOP3.LUT P1, RZ, R9, 0xff, RZ, 0xc0, !PT ;  /* 0x000000ff09ff7812 */ /* 0x000fe4000782c0ff */
[----:B------:R-:W-:Y:S02]  /*1dd0*/  ISETP.GE.AND P0, PT, R88, c[0x0][0x164], PT ;  /* 0x0000590058007a0c */ /* 0x000fe40003f06270 */
[----:B------:R-:W-:-:S11]  /*1de0*/  SEL R9, RZ, 0x1, P1 ;  /* 0x00000001ff097807 */ /* 0x000fd60000800000 */
[----:B0----5:R-:W-:Y:S01]  /*1df0*/  @P0 CALL.REL.NOINC `(.L_x_2486) ;  /* 0x0000001000000944 */ /* 0x021fe20003c00000 */
[----:B------:R-:W-:Y:S05]  /*1e00*/  BRA `(.L_x_2497) ;  /* 0xffffe58000007947 */ /* 0x000fea000383ffff */
.L_x_2486:
        /* <DEDUP_REMOVED lines=22> */
.L_x_2491:
[----:B------:R-:W-:Y:S01]  /*1f70*/  HFMA2.MMA R75, -RZ, RZ, 0, 9.5367431640625e-07 ;  /* 0x00000010ff4b7435 */ /* 0x000fe200000001ff */
[----:B------:R-:W-:-:S02]  /*1f80*/  MOV R76, R127 ;  /* 0x0000007f004c7202 */ /* 0x000fc40000000f00 */
[----:B------:R-:W-:Y:S02]  /*1f90*/  MOV R74, 0x1f ;  /* 0x0000001f004a7802 */ /* 0x000fe40000000f00 */
[----:B------:R-:W-:Y:S02]  /*1fa0*/  MOV R73, 0xffffffff ;  /* 0xffffffff00497802 */ /* 0x000fe40000000f00 */
[----:B------:R-:W-:Y:S02]  /*1fb0*/  MOV R80, 0x1fd0 ;  /* 0x00001fd000507802 */ /* 0x000fe40000000f00 */
[----:B-----5:R-:W-:Y:S05]  /*1fc0*/  CALL.REL.NOINC `($__internal_68_$__cuda_sm70_shflsync_down_p) ;  /* 0x0000046000007944 */ /* 0x020fea0003c00000 */
[----:B-1----:R-:W-:Y:S01]  /*1fd0*/  MOV R82, R75 ;  /* 0x0000004b00527202 */ /* 0x002fe20000000f00 */
[----:B0-----:R-:W-:Y:S05]  /*1fe0*/  BRA `(.L_x_2498) ;  /* 0xffffefe000007947 */ /* 0x001fea000383ffff */
.L_x_2492:
[----:B------:R-:W-:Y:S01]  /*1ff0*/  HFMA2.MMA R75, -RZ, RZ, 0, 9.5367431640625e-07 ;  /* 0x00000010ff4b7435 */ /* 0x000fe200000001ff */
[----:B------:R-:W-:Y:S02]  /*2000*/  MOV R76, R126 ;  /* 0x0000007e004c7202 */ /* 0x000fe40000000f00 */
[----:B------:R-:W-:Y:S02]  /*2010*/  MOV R74, 0x1f ;  /* 0x0000001f004a7802 */ /* 0x000fe40000000f00 */
[----:B------:R-:W-:-:S02]  /*2020*/  MOV R73, 0xffffffff ;  /* 0xffffffff00497802 */ /* 0x000fc40000000f00 */
[----:B------:R-:W-:Y:S02]  /*2030*/  MOV R80, 0x2050 ;  /* 0x0000205000507802 */ /* 0x000fe40000000f00 */
[----:B01---5:R-:W-:Y:S05]  /*2040*/  CALL.REL.NOINC `($__internal_68_$__cuda_sm70_shflsync_down_p) ;  /* 0x000003e000007944 */ /* 0x023fea0003c00000 */
[----:B------:R-:W-:Y:S01]  /*2050*/  FADD.FTZ R127, R82, R127 ;  /* 0x0000007f527f7221 */ /* 0x000fe20000010000 */
[----:B0-----:R-:W-:Y:S01]  /*2060*/  MOV R74, 0x1f ;  /* 0x0000001f004a7802 */ /* 0x001fe20000000f00 */
[----:B-1----:R-:W-:Y:S01]  /*2070*/  FADD.FTZ R126, R126, R75 ;  /* 0x0000004b7e7e7221 */ /* 0x002fe20000010000 */
[----:B------:R-:W-:Y:S01]  /*2080*/  HFMA2.MMA R75, -RZ, RZ, 0, 4.76837158203125e-07 ;  /* 0x00000008ff4b7435 */ /* 0x000fe200000001ff */
[----:B------:R-:W-:Y:S02]  /*2090*/  MOV R73, 0xffffffff ;  /* 0xffffffff00497802 */ /* 0x000fe40000000f00 */
[----:B------:R-:W-:Y:S02]  /*20a0*/  MOV R76, R127 ;  /* 0x0000007f004c7202 */ /* 0x000fe40000000f00 */
[----:B------:R-:W-:Y:S02]  /*20b0*/  MOV R80, 0x20d0 ;  /* 0x000020d000507802 */ /* 0x000fe40000000f00 */
[----:B------:R-:W-:Y:S05]  /*20c0*/  CALL.REL.NOINC `($__internal_68_$__cuda_sm70_shflsync_down_p) ;  /* 0x0000036000007944 */ /* 0x000fea0003c00000 */
[----:B-1----:R-:W-:Y:S01]  /*20d0*/  MOV R82, R75 ;  /* 0x0000004b00527202 */ /* 0x002fe20000000f00 */
[----:B------:R-:W-:Y:S01]  /*20e0*/  HFMA2.MMA R75, -RZ, RZ, 0, 4.76837158203125e-07 ;  /* 0x00000008ff4b7435 */ /* 0x000fe200000001ff */
[----:B0-----:R-:W-:-:S02]  /*20f0*/  MOV R76, R126 ;  /* 0x0000007e004c7202 */ /* 0x001fc40000000f00 */
[----:B------:R-:W-:Y:S02]  /*2100*/  MOV R74, 0x1f ;  /* 0x0000001f004a7802 */ /* 0x000fe40000000f00 */
[----:B------:R-:W-:Y:S02]  /*2110*/  MOV R73, 0xffffffff ;  /* 0xffffffff00497802 */ /* 0x000fe40000000f00 */
[----:B------:R-:W-:Y:S02]  /*2120*/  MOV R80, 0x2140 ;  /* 0x0000214000507802 */ /* 0x000fe40000000f00 */
[----:B------:R-:W-:Y:S05]  /*2130*/  CALL.REL.NOINC `($__internal_68_$__cuda_sm70_shflsync_down_p) ;  /* 0x000002f000007944 */ /* 0x000fea0003c00000 */
[----:B------:R-:W-:Y:S01]  /*2140*/  FADD.FTZ R127, R82, R127 ;  /* 0x0000007f527f7221 */ /* 0x000fe20000010000 */
[----:B0-----:R-:W-:Y:S01]  /*2150*/  MOV R74, 0x1f ;  /* 0x0000001f004a7802 */ /* 0x001fe20000000f00 */
[----:B-1----:R-:W-:Y:S01]  /*2160*/  FADD.FTZ R126, R126, R75 ;  /* 0x0000004b7e7e7221 */ /* 0x002fe20000010000 */
[----:B------:R-:W-:Y:S01]  /*2170*/  HFMA2.MMA R75, -RZ, RZ, 0, 2.384185791015625e-07 ;  /* 0x00000004ff4b7435 */ /* 0x000fe200000001ff */
[----:B------:R-:W-:Y:S02]  /*2180*/  MOV R73, 0xffffffff ;  /* 0xffffffff00497802 */ /* 0x000fe40000000f00 */
[----:B------:R-:W-:-:S02]  /*2190*/  MOV R76, R127 ;  /* 0x0000007f004c7202 */ /* 0x000fc40000000f00 */
[----:B------:R-:W-:Y:S02]  /*21a0*/  MOV R80, 0x21c0 ;  /* 0x000021c000507802 */ /* 0x000fe40000000f00 */
[----:B------:R-:W-:Y:S05]  /*21b0*/  CALL.REL.NOINC `($__internal_68_$__cuda_sm70_shflsync_down_p) ;  /* 0x0000027000007944 */ /* 0x000fea0003c00000 */
[----:B-1----:R-:W-:Y:S01]  /*21c0*/  MOV R82, R75 ;  /* 0x0000004b00527202 */ /* 0x002fe20000000f00 */
[----:B------:R-:W-:Y:S01]  /*21d0*/  HFMA2.MMA R75, -RZ, RZ, 0, 2.384185791015625e-07 ;  /* 0x00000004ff4b7435 */ /* 0x000fe200000001ff */
[----:B0-----:R-:W-:Y:S02]  /*21e0*/  MOV R76, R126 ;  /* 0x0000007e004c7202 */ /* 0x001fe40000000f00 */
[----:B------:R-:W-:Y:S02]  /*21f0*/  MOV R74, 0x1f ;  /* 0x0000001f004a7802 */ /* 0x000fe40000000f00 */
[----:B------:R-:W-:Y:S02]  /*2200*/  MOV R73, 0xffffffff ;  /* 0xffffffff00497802 */ /* 0x000fe40000000f00 */
[----:B------:R-:W-:Y:S02]  /*2210*/  MOV R80, 0x2230 ;  /* 0x0000223000507802 */ /* 0x000fe40000000f00 */
[----:B------:R-:W-:Y:S05]  /*2220*/  CALL.REL.NOINC `($__internal_68_$__cuda_sm70_shflsync_down_p) ;  /* 0x0000020000007944 */ /* 0x000fea0003c00000 */
[----:B------:R-:W-:Y:S01]  /*2230*/  FADD.FTZ R127, R82, R127 ;  /* 0x0000007f527f7221 */ /* 0x000fe20000010000 */
[----:B0-----:R-:W-:Y:S01]  /*2240*/  MOV R74, 0x1f ;  /* 0x0000001f004a7802 */ /* 0x001fe20000000f00 */
[----:B-1----:R-:W-:Y:S01]  /*2250*/  FADD.FTZ R126, R126, R75 ;  /* 0x0000004b7e7e7221 */ /* 0x002fe20000010000 */
[----:B------:R-:W-:Y:S01]  /*2260*/  HFMA2.MMA R75, -RZ, RZ, 0, 1.1920928955078125e-07 ;  /* 0x00000002ff4b7435 */ /* 0x000fe200000001ff */
[----:B------:R-:W-:-:S02]  /*2270*/  MOV R73, 0xffffffff ;  /* 0xffffffff00497802 */ /* 0x000fc40000000f00 */
[----:B------:R-:W-:Y:S02]  /*2280*/  MOV R76, R127 ;  /* 0x0000007f004c7202 */ /* 0x000fe40000000f00 */
[----:B------:R-:W-:Y:S02]  /*2290*/  MOV R80, 0x22b0 ;  /* 0x000022b000507802 */ /* 0x000fe40000000f00 */
[----:B------:R-:W-:Y:S05]  /*22a0*/  CALL.REL.NOINC `($__internal_68_$__cuda_sm70_shflsync_down_p) ;  /* 0x0000018000007944 */ /* 0x000fea0003c00000 */
[----:B-1----:R-:W-:Y:S01]  /*22b0*/  MOV R82, R75 ;  /* 0x0000004b00527202 */ /* 0x002fe20000000f00 */
[----:B------:R-:W-:Y:S01]  /*22c0*/  HFMA2.MMA R75, -RZ, RZ, 0, 1.1920928955078125e-07 ;  /* 0x00000002ff4b7435 */ /* 0x000fe200000001ff */
[----:B0-----:R-:W-:Y:S02]  /*22d0*/  MOV R76, R126 ;  /* 0x0000007e004c7202 */ /* 0x001fe40000000f00 */
[----:B------:R-:W-:Y:S02]  /*22e0*/  MOV R74, 0x1f ;  /* 0x0000001f004a7802 */ /* 0x000fe40000000f00 */
[----:B------:R-:W-:Y:S02]  /*22f0*/  MOV R73, 0xffffffff ;  /* 0xffffffff00497802 */ /* 0x000fe40000000f00 */
[----:B------:R-:W-:-:S02]  /*2300*/  MOV R80, 0x2320 ;  /* 0x0000232000507802 */ /* 0x000fc40000000f00 */
[----:B------:R-:W-:Y:S05]  /*2310*/  CALL.REL.NOINC `($__internal_68_$__cuda_sm70_shflsync_down_p) ;  /* 0x0000011000007944 */ /* 0x000fea0003c00000 */
[----:B------:R-:W-:Y:S01]  /*2320*/  FADD.FTZ R127, R82, R127 ;  /* 0x0000007f527f7221 */ /* 0x000fe20000010000 */
[----:B0-----:R-:W-:Y:S01]  /*2330*/  MOV R74, 0x1f ;  /* 0x0000001f004a7802 */ /* 0x001fe20000000f00 */
[----:B-1----:R-:W-:Y:S01]  /*2340*/  FADD.FTZ R77, R126, R75 ;  /* 0x0000004b7e4d7221 */ /* 0x002fe20000010000 */
[----:B------:R-:W-:Y:S01]  /*2350*/  HFMA2.MMA R75, -RZ, RZ, 0, 5.9604644775390625e-08 ;  /* 0x00000001ff4b7435 */ /* 0x000fe200000001ff */
[----:B------:R-:W-:-:S02]  /*2360*/  MOV R73, 0xffffffff ;  /* 0xffffffff00497802 */ /* 0x000fc40000000f00 */
[----:B------:R-:W-:Y:S02]  /*2370*/  MOV R76, R127 ;  /* 0x0000007f004c7202 */ /* 0x000fe40000000f00 */
[----:B------:R-:W-:Y:S02]  /*2380*/  MOV R80, 0x23a0 ;  /* 0x000023a000507802 */ /* 0x000fe40000000f00 */
[----:B------:R-:W-:Y:S05]  /*2390*/  CALL.REL.NOINC `($__internal_68_$__cuda_sm70_shflsync_down_p) ;  /* 0x0000009000007944 */ /* 0x000fea0003c00000 */
[----:B-1----:R-:W-:Y:S01]  /*23a0*/  MOV R82, R75 ;  /* 0x0000004b00527202 */ /* 0x002fe20000000f00 */
[----:B------:R-:W-:Y:S01]  /*23b0*/  HFMA2.MMA R75, -RZ, RZ, 0, 5.9604644775390625e-08 ;  /* 0x00000001ff4b7435 */ /* 0x000fe200000001ff */
[----:B0-----:R-:W-:Y:S02]  /*23c0*/  MOV R76, R77 ;  /* 0x0000004d004c7202 */ /* 0x001fe40000000f00 */
[----:B------:R-:W-:Y:S02]  /*23d0*/  MOV R74, 0x1f ;  /* 0x0000001f004a7802 */ /* 0x000fe40000000f00 */
[----:B------:R-:W-:Y:S02]  /*23e0*/  MOV R73, 0xffffffff ;  /* 0xffffffff00497802 */ /* 0x000fe40000000f00 */
[----:B------:R-:W-:-:S02]  /*23f0*/  MOV R80, 0x2410 ;  /* 0x0000241000507802 */ /* 0x000fc40000000f00 */
[----:B------:R-:W-:Y:S05]  /*2400*/  CALL.REL.NOINC `($__internal_68_$__cuda_sm70_shflsync_down_p) ;  /* 0x0000002000007944 */ /* 0x000fea0003c00000 */
[----:B-1----:R-:W-:Y:S01]  /*2410*/  MOV R80, R75 ;  /* 0x0000004b00507202 */ /* 0x002fe20000000f00 */
[----:B0-----:R-:W-:Y:S05]  /*2420*/  BRA `(.L_x_2499) ;  /* 0xffffecc000007947 */ /* 0x001fea000383ffff */
        .weak           $__internal_68_$__cuda_sm70_shflsync_down_p
        .type           $__internal_68_$__cuda_sm70_shflsync_down_p,@function
        .size           $__internal_68_$__cuda_sm70_shflsync_down_p,(.L_x_6870 - $__internal_68_$__cuda_sm70_shflsync_down_p)
$__internal_68_$__cuda_sm70_shflsync_down_p:
[----:B------:R-:W-:Y:S01]  /*2430*/  HFMA2.MMA R81, -RZ, RZ, 0, 0 ;  /* 0x00000000ff517435 */ /* 0x000fe200000001ff */
[----:B------:R-:W-:Y:S04]  /*2440*/  WARPSYNC R73 ;  /* 0x0000004900007348 */ /* 0x000fe80003800000 */
[----:B------:R0:W1:Y:S01]  /*2450*/  SHFL.DOWN PT, R75, R76, R75, R74 ;  /* 0x0800004b4c4b7389 */ /* 0x00006200000e004a */
[----:B------:R-:W-:Y:S05]  /*2460*/  RET.REL.NODEC R80 `(_ZN10layer_norm13ln_bwd_kernelINS_13Kernel_traitsI13__nv_bfloat16S2_fS2_fjLj2048ELj1ELj1ELj4ELj16ENS_18Kernel_traits_baseILj2048ES2_S2_fS2_fjLj128EEEEELb1ELb0ELb0ELb0EEEvNS_9BwdParamsE) ;  /* 0xffffdb9050007950 */ /* 0x000fea0003c3ffff */
.L_x_2500:
        /* <DEDUP_REMOVED lines=9> */
.L_x_6870:


//--------------------- .text._ZN10layer_norm13ln_bwd_kernelINS_13Kernel_traitsI13__nv_bfloat16S2_fS2_fjLj2048ELj1ELj1ELj4ELj16ENS_18Kernel_traits_baseILj2048ES2_S2_fS2_fjLj128EEEEELb1ELb0ELb0ELb1EEEvNS_9BwdParamsE --------------------------
	.section	.text._ZN10layer_norm13ln_bwd_kernelINS_13Kernel_traitsI13__nv_bfloat16S2_fS2_fjLj2048ELj1ELj1ELj4ELj16ENS_18Kernel_traits_baseILj2048ES2_S2_fS2_fjLj128EEEEELb1ELb0ELb0ELb1EEEvNS_9BwdParamsE,"ax",@progbits
	.sectioninfo	@"SHI_REGISTERS=128"
	.align	128
        .global         _ZN10layer_norm13ln_bwd_kernelINS_13Kernel_traitsI13__nv_bfloat16S2_fS2_fjLj2048ELj1ELj1ELj4ELj16ENS_18Kernel_traits_baseILj2048ES2_S2_fS2_fjLj128EEEEELb1ELb0ELb0ELb1EEEvNS_9BwdParamsE
        .type           _ZN10layer_norm13ln_bwd_kernelINS_13Kernel_traitsI13__nv_bfloat16S2_fS2_fjLj2048ELj1ELj1ELj4ELj16ENS_18Kernel_traits_baseILj2048ES2_S2_fS2_fjLj128EEEEELb1ELb0ELb0ELb1EEEvNS_9BwdParamsE,@function
        .size           _ZN10layer_norm13ln_bwd_kernelINS_13Kernel_traitsI13__nv_bfloat16S2_fS2_fjLj2048ELj1ELj1ELj4ELj16ENS_18Kernel_traits_baseILj2048ES2_S2_fS2_fjLj128EEEEELb1ELb0ELb0ELb1EEEvNS_9BwdParamsE,(.L_x_6871 - _ZN10layer_norm13ln_bwd_kernelINS_13Kernel_traitsI13__nv_bfloat16S2_fS2_fjLj2048ELj1ELj1ELj4ELj16ENS_18Kernel_traits_baseILj2048ES2_S2_fS2_fjLj128EEEEELb1ELb0ELb0ELb1EEEvNS_9BwdParamsE)
        .other          _ZN10layer_norm13ln_bwd_kernelINS_13Kernel_traitsI13__nv_bfloat16S2_fS2_fjLj2048ELj1ELj1ELj4ELj16ENS_18Kernel_traits_baseILj2048ES2_S2_fS2_fjLj128EEEEELb1ELb0ELb0ELb1EEEvNS_9BwdParamsE,@"STO_CUDA_ENTRY STV_DEFAULT"
_ZN10layer_norm13ln_bwd_kernelINS_13Kernel_traitsI13__nv_bfloat16S2_fS2_fjLj2048ELj1ELj1ELj4ELj16ENS_18Kernel_traits_baseILj2048ES2_S2_fS2_fjLj128EEEEELb1ELb0ELb0ELb1EEEvNS_9BwdParamsE:
.text._ZN10layer_norm13ln_bwd_kernelINS_13Kernel_traitsI13__nv_bfloat16S2_fS2_fjLj2048ELj1ELj1ELj4ELj16ENS_18Kernel_traits_baseILj2048ES2_S2_fS2_fjLj128EEEEELb1ELb0ELb0ELb1EEEvNS_9BwdParamsE:
        /* <DEDUP_REMOVED lines=25> */
.L_x_2501:
        /* <DEDUP_REMOVED lines=39> */
.L_x_2506:
[----:B------:R-:W-:Y:S01]  /*0400*/  ISETP.NE.U32.AND P0, PT, RZ, c[0x0][0x1c0], PT ;  /* 0x00007000ff007a0c */ /* 0x000fe20003f05070 */
[----:B------:R-:W-:Y:S01]  /*0410*/  IMAD R44, R92, c[0x0][0x168], RZ ;  /* 0x00005a005c2c7a24 */ /* 0x000fe200078e02ff */
        /* <DEDUP_REMOVED lines=10> */
[C---:B------:R-:W-:Y:S01]  /*04c0*/  @P0 LEA R116, P1, R92.reuse, c[0x0][0x1c0], 0x1 ;  /* 0x000070005c740a11 */ /* 0x040fe200078208ff */
[C---:B------:R-:W-:Y:S01]  /*04d0*/  IMAD.WIDE.U32 R102, R101.reuse, R112, c[0x0][0x188] ;  /* 0x0000620065667625 */ /* 0x040fe200078e0070 */
[C---:B------:R-:W-:Y:S02]  /*04e0*/  IADD3 R100, R101.reuse, 0x80, RZ ;  /* 0x0000008065647810 */ /* 0x040fe40007ffe0ff */
[----:B------:R-:W-:Y:S01]  /*04f0*/  @P0 LEA.HI.X R117, R92, c[0x0][0x1c4], R45, 0x1, P1 ;  /* 0x000071005c750a11 */ /* 0x000fe200008f0c2d */
[----:B------:R-:W-:Y:S01]  /*0500*/  IMAD.WIDE.U32 R48, R101, R64, c[0x0][0x208] ;  /* 0x0000820065307625 */ /* 0x000fe200078e0040 */
[----:B------:R1:W3:Y:S03]  /*0510*/  LDG.E.128 R44, [R102.64] ;  /* 0x00000004662c7981 */ /* 0x0002e6000c1e1d00 */
[C---:B------:R-:W-:Y:S01]  /*0520*/  IMAD.WIDE.U32 R114, R100.reuse, R112, c[0x0][0x188] ;  /* 0x0000620064727625 */ /* 0x040fe200078e0070 */
[----:B------:R4:W3:Y:S03]  /*0530*/  @P0 LDG.E.U16 R116, [R116.64] ;  /* 0x0000000474740981 */ /* 0x0008e6000c1e1500 */
[----:B------:R-:W-:Y:S01]  /*0540*/  IMAD.WIDE.U32 R64, R100, R64, c[0x0][0x208] ;  /* 0x0000820064407625 */ /* 0x000fe200078e0040 */
[----:B------:R-:W3:Y:S03]  /*0550*/  LDG.E.128 R48, [R48.64] ;  /* 0x0000000430307981 */ /* 0x000ee6000c1e1d00 */
[----:B------:R-:W-:Y:S01]  /*0560*/  IMAD.WIDE R106, R92, R107, c[0x0][0x1a8] ;  /* 0x00006a005c6a7625 */ /* 0x000fe200078e026b */
[----:B------:R1:W3:Y:S04]  /*0570*/  LDG.E.128 R52, [R102.64+0x10] ;  /* 0x0000100466347981 */ /* 0x0002e8000c1e1d00 */
[----:B------:R-:W3:Y:S04]  /*0580*/  LDG.E.128 R56, [R114.64] ;  /* 0x0000000472387981 */ /* 0x000ee8000c1e1d00 */
[----:B0-----:R-:W3:Y:S04]  /*0590*/  LDG.E.128 R60, [R114.64+0x10] ;  /* 0x00001004723c7981 */ /* 0x001ee8000c1e1d00 */
[----:B------:R-:W3:Y:S04]  /*05a0*/  LDG.E.128 R64, [R64.64] ;  /* 0x0000000440407981 */ /* 0x000ee8000c1e1d00 */
[----:B------:R0:W3:Y:S01]  /*05b0*/  LDG.E R107, [R106.64] ;  /* 0x000000046a6b7981 */ /* 0x0000e2000c1e1900 */
[----:B----4-:R-:W-:-:S05]  /*05c0*/  MOV R117, 0x8 ;  /* 0x0000000800757802 */ /* 0x010fca0000000f00 */
[----:B------:R-:W-:-:S04]  /*05d0*/  IMAD.WIDE.U32 R104, R101, R117, c[0x0][0x190] ;  /* 0x0000640065687625 */ /* 0x000fc800078e0075 */
[----:B-1----:R-:W-:Y:S02]  /*05e0*/  IMAD.WIDE.U32 R102, R100, R117, c[0x0][0x190] ;  /* 0x0000640064667625 */ /* 0x002fe400078e0075 */
[----:B------:R-:W5:Y:S04]  /*05f0*/  LDG.E.64 R104, [R104.64] ;  /* 0x0000000468687981 */ /* 0x000f68000c1e1b00 */
[----:B------:R-:W5:Y:S01]  /*0600*/  LDG.E.64 R102, [R102.64] ;  /* 0x0000000466667981 */ /* 0x000f62000c1e1b00 */
        /* <DEDUP_REMOVED lines=10> */
[----:B0-----:R-:W-:Y:S02]  /*06b0*/  MOV R106, 0x3f800000 ;  /* 0x3f800000006a7802 */ /* 0x001fe40000000f00 */
[----:B--2---:R-:W-:-:S05]  /*06c0*/  FSEL R109, R109, RZ, !P1 ;  /* 0x000000ff6d6d7208 */ /* 0x004fca0004800000 */
[C---:B---3--:R-:W-:Y:S02]  /*06d0*/  FADD.FTZ R110, -R109.reuse, R45 ;  /* 0x0000002d6d6e7221 */ /* 0x048fe40000010100 */
[C---:B------:R-:W-:Y:S01]  /*06e0*/  FADD.FTZ R44, -R109.reuse, R44 ;  /* 0x0000002c6d2c7221 */ /* 0x040fe20000010100 */
[----:B------:R-:W-:Y:S01]  /*06f0*/  @P0 PRMT R106, RZ, 0x5410, R116 ;  /* 0x00005410ff6a0816 */ /* 0x000fe20000000074 */
[C---:B------:R-:W-:Y:S01]  /*0700*/  FADD.FTZ R46, -R109.reuse, R46 ;  /* 0x0000002e6d2e7221 */ /* 0x040fe20000010100 */
[----:B------:R-:W-:Y:S01]  /*0710*/  PRMT R45, RZ, 0x5410, R48 ;  /* 0x00005410ff2d7816 */ /* 0x000fe20000000030 */
[C---:B-1----:R-:W-:Y:S01]  /*0720*/  FADD.FTZ R112, -R109.reuse, R47 ;  /* 0x0000002f6d707221 */ /* 0x042fe20000010100 */
[--C-:B------:R-:W-:Y:S02]  /*0730*/  PRMT R111, RZ, 0x5410, R51.reuse ;  /* 0x00005410ff6f7816 */ /* 0x100fe40000000033 */
[----:B------:R-:W-:Y:S01]  /*0740*/  PRMT R116, RZ, 0x7610, R51 ;  /* 0x00007610ff747816 */ /* 0x000fe20000000033 */
[C---:B------:R-:W-:Y:S01]  /*0750*/  FADD.FTZ R52, -R109.reuse, R52 ;  /* 0x000000346d347221 */ /* 0x040fe20000010100 */
[----:B------:R-:W-:Y:S01]  /*0760*/  PRMT R48, RZ, 0x7610, R48 ;  /* 0x00007610ff307816 */ /* 0x000fe20000000030 */
[----:B------:R-:W-:-:S02]  /*0770*/  FADD.FTZ R118, -R109, R53 ;  /* 0x000000356d767221 */ /* 0x000fc40000010100 */
[C---:B------:R-:W-:Y:S02]  /*0780*/  FADD.FTZ R54, -R109.reuse, R54 ;  /* 0x000000366d367221 */ /* 0x040fe40000010100 */
[C---:B------:R-:W-:Y:S02]  /*0790*/  FADD.FTZ R120, -R109.reuse, R55 ;  /* 0x000000376d787221 */ /* 0x040fe40000010100 */
[C---:B------:R-:W-:Y:S02]  /*07a0*/  FADD.FTZ R56, -R109.reuse, R56 ;  /* 0x000000386d387221 */ /* 0x040fe40000010100 */
[C---:B------:R-:W-:Y:S02]  /*07b0*/  FADD.FTZ R122, -R109.reuse, R57 ;  /* 0x000000396d7a7221 */ /* 0x040fe40000010100 */
[C---:B------:R-:W-:Y:S02]  /*07c0*/  FADD.FTZ R58, -R109.reuse, R58 ;  /* 0x0000003a6d3a7221 */ /* 0x040fe40000010100 */
[C---:B------:R-:W-:Y:S01]  /*07d0*/  FADD.FTZ R124, -R109.reuse, R59 ;  /* 0x0000003b6d7c7221 */ /* 0x040fe20000010100 */
[----:B------:R-:W-:Y:S01]  /*07e0*/  PRMT R59, RZ, 0x5410, R64 ;  /* 0x00005410ff3b7816 */ /* 0x000fe20000000040 */
[----:B------:R-:W-:-:S02]  /*07f0*/  FADD.FTZ R60, -R109, R60 ;  /* 0x0000003c6d3c7221 */ /* 0x000fc40000010100 */
[C---:B------:R-:W-:Y:S02]  /*0800*/  FADD.FTZ R61, -R109.reuse, R61 ;  /* 0x0000003d6d3d7221 */ /* 0x040fe40000010100 */
[C---:B------:R-:W-:Y:S02]  /*0810*/  FADD.FTZ R62, -R109.reuse, R62 ;  /* 0x0000003e6d3e7221 */ /* 0x040fe40000010100 */
[----:B------:R-:W-:Y:S01]  /*0820*/  FADD.FTZ R63, -R109, R63 ;  /* 0x0000003f6d3f7221 */ /* 0x000fe20000010100 */
[----:B------:R-:W-:Y:S01]  /*0830*/  PRMT R109, RZ, 0x7610, R64 ;  /* 0x00007610ff6d7816 */ /* 0x000fe20000000040 */
[----:B------:R-:W-:Y:S02]  /*0840*/  FMUL.FTZ R51, R107, R44 ;  /* 0x0000002c6b337220 */ /* 0x000fe40000410000 */
[-C--:B------:R-:W-:Y:S01]  /*0850*/  FMUL.FTZ R64, R82, R45.reuse ;  /* 0x0000002d52407220 */ /* 0x080fe20000410000 */
[----:B------:R-:W-:Y:S01]  /*0860*/  PRMT R113, RZ, 0x5410, R65 ;  /* 0x00005410ff717816 */ /* 0x000fe20000000041 */
[----:B------:R-:W-:Y:S01]  /*0870*/  FADD.FTZ R81, R45, R81 ;  /* 0x000000512d517221 */ /* 0x000fe20000010000 */
[----:B------:R-:W-:Y:S01]  /*0880*/  PRMT R115, RZ, 0x7610, R65 ;  /* 0x00007610ff737816 */ /* 0x000fe20000000041 */
[----:B------:R-:W-:Y:S01]  /*0890*/  FFMA.FTZ R90, R51, R45, R90 ;  /* 0x0000002d335a7223 */ /* 0x000fe2000001005a */
[----:B------:R-:W-:Y:S01]  /*08a0*/  PRMT R47, RZ, 0x5410, R49 ;  /* 0x00005410ff2f7816 */ /* 0x000fe20000000031 */
[----:B------:R-:W-:Y:S01]  /*08b0*/  FMUL.FTZ R53, R107, R110 ;  /* 0x0000006e6b357220 */ /* 0x000fe20000410000 */
[----:B------:R-:W-:Y:S01]  /*08c0*/  PRMT R65, RZ, 0x5410, R66 ;  /* 0x00005410ff417816 */ /* 0x000fe20000000042 */
[----:B------:R-:W-:Y:S01]  /*08d0*/  FADD.FTZ R45, RZ, R64 ;  /* 0x00000040ff2d7221 */ /* 0x000fe20000010000 */
[----:B------:R-:W-:Y:S01]  /*08e0*/  PRMT R117, RZ, 0x7610, R66 ;  /* 0x00007610ff757816 */ /* 0x000fe20000000042 */
[----:B------:R-:W-:-:S02]  /*08f0*/  FMUL.FTZ R66, R83, R48 ;  /* 0x0000003053427220 */ /* 0x000fc40000410000 */
[----:B------:R-:W-:Y:S01]  /*0900*/  FFMA.FTZ R44, R51, R64, RZ ;  /* 0x00000040332c7223 */ /* 0x000fe200000100ff */
        /* <DEDUP_REMOVED lines=12> */
[----:B------:R-:W-:Y:S02]  /*09d0*/  PRMT R50, RZ, 0x7610, R50 ;  /* 0x00007610ff327816 */ /* 0x000fe40000000032 */
[--C-:B------:R-:W-:Y:S02]  /*09e0*/  PRMT R119, RZ, 0x5410, R67.reuse ;  /* 0x00005410ff777816 */ /* 0x100fe40000000043 */
[----:B------:R-:W-:Y:S01]  /*09f0*/  PRMT R121, RZ, 0x7610, R67 ;  /* 0x00007610ff797816 */ /* 0x000fe20000000043 */
[----:B------:R-:W-:-:S02]  /*0a00*/  FMUL.FTZ R67, R107, R118 ;  /* 0x000000766b437220 */ /* 0x000fc40000410000 */
[----:B------:R-:W-:Y:S02]  /*0a10*/  FMUL.FTZ R52, R107, R52 ;  /* 0x000000346b347220 */ /* 0x000fe40000410000 */
[----:B------:R-:W-:Y:S02]  /*0a20*/  FMUL.FTZ R123, R86, R49 ;  /* 0x00000031567b7220 */ /* 0x000fe40000410000 */
        /* <DEDUP_REMOVED lines=67> */
[----:B------:R-:W-:Y:S01]  /*0e60*/  LOP3.LUT P1, RZ, R74, 0x1f, RZ, 0xc0, !PT ;  /* 0x0000001f4aff7812 */ /* 0x000fe2000782c0ff */
        /* <DEDUP_REMOVED lines=10> */
.L_x_2507:
        /* <DEDUP_REMOVED lines=18> */
.L_x_2508:
[----:B------:R-:W-:Y:S01]  /*1030*/  LOP3.LUT P3, RZ, R108, 0xff, RZ, 0xc0, !PT ;  /* 0x000000ff6cff7812 */ /* 0x000fe2000786c0ff */
[----:B--2---:R-:W-:Y:S01]  /*1040*/  FADD.FTZ R48, R118, R61 ;  /* 0x0000003d76307221 */ /* 0x004fe20000010000 */
[----:B------:R-:W-:Y:S01]  /*1050*/  PLOP3.LUT P0, PT, PT, PT, PT, 0x80, 0x0 ;  /* 0x000000000000781c */ /* 0x000fe20003f0f070 */
[----:B01----:R-:W-:Y:S01]  /*1060*/  FADD.FTZ R49, R44, R49 ;  /* 0x000000312c317221 */ /* 0x003fe20000010000 */
[----:B------:R-:W-:Y:S01]  /*1070*/  @!P1 PLOP3.LUT P0, PT, P3, PT, PT, 0x80, 0x0 ;  /* 0x000000000000981c */ /* 0x000fe20001f0f070 */
[----:B------:R-:W-:Y:S01]  /*1080*/  ULDC.U8 UR6, c[0x0][0x1f0] ;  /* 0x00007c0000067ab9 */ /* 0x000fe20000000000 */
[----:B------:R-:W-:Y:S02]  /*1090*/  SHF.R.U32.HI R45, RZ, 0x5, R74 ;  /* 0x00000005ff2d7819 */ /* 0x000fe4000001164a */
[----:B-----5:R-:W-:Y:S02]  /*10a0*/  LOP3.LUT P5, RZ, R104, 0xff000000, RZ, 0xc0, !PT ;  /* 0xff00000068ff7812 */ /* 0x020fe400078ac0ff */
[----:B------:R-:W-:-:S02]  /*10b0*/  @!P1 LOP3.LUT R46, R45, 0x7fffffc, RZ, 0xc0, !PT ;  /* 0x07fffffc2d2e9812 */ /* 0x000fc400078ec0ff */
[C---:B------:R-:W-:Y:S02]  /*10c0*/  LOP3.LUT P6, RZ, R104.reuse, 0xff00, RZ, 0xc0, !PT ;  /* 0x0000ff0068ff7812 */ /* 0x040fe400078cc0ff */
[----:B------:R-:W-:Y:S02]  /*10d0*/  LOP3.LUT P4, RZ, R104, 0xff0000, RZ, 0xc0, !PT ;  /* 0x00ff000068ff7812 */ /* 0x000fe4000788c0ff */
[----:B------:R-:W-:Y:S02]  /*10e0*/  IADD3 R92, R92, c[0x0][0x160], RZ ;  /* 0x000058005c5c7a10 */ /* 0x000fe40007ffe0ff */
[----:B------:R-:W-:Y:S02]  /*10f0*/  @!P0 IADD3 R46, R46, 0x4, RZ ;  /* 0x000000042e2e8810 */ /* 0x000fe40007ffe0ff */
[----:B------:R-:W-:Y:S01]  /*1100*/  ISETP.NE.AND P0, PT, RZ, UR6, PT ;  /* 0x00000006ff007c0c */ /* 0x000fe2000bf05270 */
[----:B------:R-:W-:Y:S01]  /*1110*/  WARPSYNC 0xffffffff ;  /* 0xffffffff00007948 */ /* 0x000fe20003800000 */
[----:B------:R-:W-:-:S02]  /*1120*/  @!P1 LOP3.LUT R61, R46, 0x3, R45, 0xf8, !PT ;  /* 0x000000032e3d9812 */ /* 0x000fc400078ef82d */
[----:B------:R-:W-:-:S03]  /*1130*/  LOP3.LUT R45, R45, 0x7fffffc, RZ, 0xc0, !PT ;  /* 0x07fffffc2d2d7812 */ /* 0x000fc600078ec0ff */
[----:B------:R-:W-:Y:S01]  /*1140*/  @!P1 STS.64 [R61.X8+0x2000], R48 ;  /* 0x002000303d009388 */ /* 0x000fe20000008a00 */
[----:B------:R-:W-:-:S03]  /*1150*/  @!P3 IADD3 R45, R45, 0x4, RZ ;  /* 0x000000042d2db810 */ /* 0x000fc60007ffe0ff */
[----:B------:R-:W-:Y:S01]  /*1160*/  BAR.SYNC.DEFER_BLOCKING 0x0 ;  /* 0x0000000000007b1d */ /* 0x000fe20000010000 */
[----:B------:R-:W-:Y:S02]  /*1170*/  SHF.L.U32 R63, R45, 0x3, RZ ;  /* 0x000000032d3f7819 */ /* 0x000fe400000006ff */
[----:B------:R-:W-:-:S03]  /*1180*/  LOP3.LUT P1, RZ, R105, 0xff, RZ, 0xc0, !PT ;  /* 0x000000ff69ff7812 */ /* 0x000fc6000782c0ff */
[----:B------:R-:W0:Y:S02]  /*1190*/  LDS.128 R44, [R63+0x2000] ;  /* 0x002000003f2c7984 */ /* 0x000e240000000c00 */
[----:B0-----:R-:W-:Y:S02]  /*11a0*/  FADD.FTZ R44, RZ, R44 ;  /* 0x0000002cff2c7221 */ /* 0x001fe40000010000 */
[----:B------:R-:W-:Y:S02]  /*11b0*/  FADD.FTZ R108, RZ, R45 ;  /* 0x0000002dff6c7221 */ /* 0x000fe40000010000 */
[----:B------:R-:W-:Y:S02]  /*11c0*/  FADD.FTZ R49, R46, R44 ;  /* 0x0000002c2e317221 */ /* 0x000fe40000010000 */
[----:B------:R-:W-:Y:S02]  /*11d0*/  FADD.FTZ R108, R47, R108 ;  /* 0x0000006c2f6c7221 */ /* 0x000fe40000010000 */
[----:B------:R-:W0:Y:S02]  /*11e0*/  LDS.128 R44, [R63+0x2010] ;  /* 0x002010003f2c7984 */ /* 0x000e240000000c00 */
[----:B0-----:R-:W-:-:S02]  /*11f0*/  FADD.FTZ R49, R49, R44 ;  /* 0x0000002c31317221 */ /* 0x001fc40000010000 */
[----:B------:R-:W-:Y:S02]  /*1200*/  FADD.FTZ R108, R108, R45 ;  /* 0x0000002d6c6c7221 */ /* 0x000fe40000010000 */
[----:B------:R-:W-:Y:S02]  /*1210*/  FADD.FTZ R46, R46, R49 ;  /* 0x000000312e2e7221 */ /* 0x000fe40000010000 */
[----:B------:R-:W-:Y:S02]  /*1220*/  FADD.FTZ R44, R47, R108 ;  /* 0x0000006c2f2c7221 */ /* 0x000fe40000010000 */
[----:B------:R-:W-:Y:S01]  /*1230*/  FMUL.FTZ R45, R46, c[0x0][0x1e0] ;  /* 0x000078002e2d7a20 */ /* 0x000fe20000410000 */
[----:B------:R-:W-:Y:S01]  /*1240*/  MOV R46, R104 ;  /* 0x00000068002e7202 */ /* 0x000fe20000000f00 */
[----:B------:R-:W-:-:S03]  /*1250*/  FMUL.FTZ R44, R44, c[0x0][0x1e0] ;  /* 0x000078002c2c7a20 */ /* 0x000fc60000410000 */
[----:B------:R-:W-:Y:S02]  /*1260*/  FSEL R45, R45, RZ, !P0 ;  /* 0x000000ff2d2d7208 */ /* 0x000fe40004000000 */
[----:B------:R-:W-:Y:S02]  /*1270*/  ISETP.NE.U32.AND P0, PT, RZ, c[0x0][0x218], PT ;  /* 0x00008600ff007a0c */ /* 0x000fe40003f05070 */
[----:B------:R-:W-:Y:S01]  /*1280*/  LOP3.LUT P2, RZ, R46, 0xff, RZ, 0xc0, !PT ;  /* 0x000000ff2eff7812 */ /* 0x000fe2000784c0ff */
[-CC-:B------:R-:W-:Y:S01]  /*1290*/  FFMA.FTZ R51, R51, R44.reuse, R45.reuse ;  /* 0x0000002c33337223 */ /* 0x180fe2000001002d */
[----:B------:R-:W-:Y:S01]  /*12a0*/  ISETP.NE.AND.EX P0, PT, RZ, c[0x0][0x21c], PT, P0 ;  /* 0x00008700ff007a0c */ /* 0x000fe20003f05300 */
[-C--:B------:R-:W-:Y:S02]  /*12b0*/  FFMA.FTZ R57, R57, R44.reuse, R45 ;  /* 0x0000002c39397223 */ /* 0x080fe4000001002d */
[----:B------:R-:W-:Y:S02]  /*12c0*/  FADD.FTZ R64, R64, -R51 ;  /* 0x8000003340407221 */ /* 0x000fe40000010000 */
[----:B------:R-:W-:-:S02]  /*12d0*/  FFMA.FTZ R55, R55, R44, R45 ;  /* 0x0000002c37377223 */ /* 0x000fc4000001002d */
[----:B------:R-:W-:Y:S02]  /*12e0*/  FMUL.FTZ R49, R107, R64 ;  /* 0x000000406b317220 */ /* 0x000fe40000410000 */
[----:B------:R-:W-:Y:S02]  /*12f0*/  FADD.FTZ R114, R114, -R57 ;  /* 0x8000003972727221 */ /* 0x000fe40000010000 */
[----:B------:R-:W-:Y:S02]  /*1300*/  FFMA.FTZ R53, R53, R44, R45 ;  /* 0x0000002c35357223 */ /* 0x000fe4000001002d */
[----:B------:R-:W-:Y:S02]  /*1310*/  @P0 FADD.FTZ R49, R20, R49 ;  /* 0x0000003114310221 */ /* 0x000fe40000010000 */
[----:B------:R-:W-:Y:S02]  /*1320*/  FADD.FTZ R110, R110, -R55 ;  /* 0x800000376e6e7221 */ /* 0x000fe40000010000 */
[----:B------:R-:W-:-:S02]  /*1330*/  FMUL.FTZ R48, R49, R106 ;  /* 0x0000006a31307220 */ /* 0x000fc40000410000 */
[----:B------:R-:W-:Y:S02]  /*1340*/  FADD.FTZ R66, R66, -R53 ;  /* 0x8000003542427221 */ /* 0x000fe40000010000 */
[----:B------:R-:W-:Y:S02]  /*1350*/  FMUL.FTZ R48, R48, c[0x0][0x1e8] ;  /* 0x00007a0030307a20 */ /* 0x000fe40000410000 */
[----:B------:R-:W-:Y:S02]  /*1360*/  FMUL.FTZ R46, R107, R66 ;  /* 0x000000426b2e7220 */ /* 0x000fe40000410000 */
[-CC-:B------:R-:W-:Y:S01]  /*1370*/  FFMA.FTZ R67, R67, R44.reuse, R45.reuse ;  /* 0x0000002c43437223 */ /* 0x180fe2000001002d */
[----:B------:R-:W-:Y:S01]  /*1380*/  FSEL R55, R48, RZ, P2 ;  /* 0x000000ff30377208 */ /* 0x000fe20001000000 */
[----:B------:R-:W-:Y:S01]  /*1390*/  FFMA.FTZ R48, R52, R44, R45 ;  /* 0x0000002c34307223 */ /* 0x000fe2000001002d */
[----:B------:R-:W-:Y:S01]  /*13a0*/  LOP3.LUT P2, RZ, R105, 0xff00, RZ, 0xc0, !PT ;  /* 0x0000ff0069ff7812 */ /* 0x000fe2000784c0ff */
[----:B------:R-:W-:-:S02]  /*13b0*/  FMUL.FTZ R52, R107, R114 ;  /* 0x000000726b347220 */ /* 0x000fc40000410000 */
[-CC-:B------:R-:W-:Y:S02]  /*13c0*/  FFMA.FTZ R66, R54, R44.reuse, R45.reuse ;  /* 0x0000002c36427223 */ /* 0x180fe4000001002d */
[----:B------:R-:W-:Y:S02]  /*13d0*/  @P0 FADD.FTZ R52, R23, R52 ;  /* 0x0000003417340221 */ /* 0x000fe40000010000 */
        /* <DEDUP_REMOVED lines=8> */
[----:B------:R-:W-:Y:S02]  /*1460*/  FFMA.FTZ R44, R116, R44, R45 ;  /* 0x0000002c742c7223 */ /* 0x000fe4000001002d */
[----:B------:R-:W-:-:S02]  /*1470*/  FMUL.FTZ R45, R52, R106 ;  /* 0x0000006a342d7220 */ /* 0x000fc40000410000 */
[----:B------:R-:W-:Y:S02]  /*1480*/  FADD.FTZ R48, R123, -R48 ;  /* 0x800000307b307221 */ /* 0x000fe40000010000 */
[----:B------:R-:W-:Y:S02]  /*1490*/  FMUL.FTZ R45, R45, c[0x0][0x1e8] ;  /* 0x00007a002d2d7a20 */ /* 0x000fe40000410000 */
[----:B------:R-:W-:Y:S02]  /*14a0*/  @P0 FADD.FTZ R46, R21, R46 ;  /* 0x0000002e152e0221 */ /* 0x000fe40000010000 */
[----:B------:R-:W-:Y:S01]  /*14b0*/  FADD.FTZ R50, R50, -R67 ;  /* 0x8000004332327221 */ /* 0x000fe20000010000 */
[----:B------:R-:W-:Y:S01]  /*14c0*/  FSEL R54, R45, RZ, P5 ;  /* 0x000000ff2d367208 */ /* 0x000fe20002800000 */
[C---:B------:R-:W-:Y:S02]  /*14d0*/  FMUL.FTZ R45, R107.reuse, R48 ;  /* 0x000000306b2d7220 */ /* 0x040fe40000410000 */
[----:B------:R-:W-:-:S02]  /*14e0*/  FMUL.FTZ R47, R107, R110 ;  /* 0x0000006e6b2f7220 */ /* 0x000fc40000410000 */
[----:B------:R-:W-:Y:S02]  /*14f0*/  FMUL.FTZ R51, R46, R106 ;  /* 0x0000006a2e337220 */ /* 0x000fe40000410000 */
[----:B------:R-:W-:Y:S02]  /*1500*/  FADD.FTZ R110, R65, -R60 ;  /* 0x8000003c416e7221 */ /* 0x000fe40000010000 */
[----:B------:R-:W-:Y:S02]  /*1510*/  FMUL.FTZ R60, R107, R50 ;  /* 0x000000326b3c7220 */ /* 0x000fe40000410000 */
[----:B------:R-:W-:Y:S02]  /*1520*/  @P0 FADD.FTZ R45, R24, R45 ;  /* 0x0000002d182d0221 */ /* 0x000fe40000010000 */
[----:B------:R-:W-:Y:S02]  /*1530*/  FADD.FTZ R66, R111, -R66 ;  /* 0x800000426f427221 */ /* 0x000fe40000010000 */
[----:B------:R-:W-:-:S02]  /*1540*/  FMUL.FTZ R51, R51, c[0x0][0x1e8] ;  /* 0x00007a0033337a20 */ /* 0x000fc40000410000 */
[----:B------:R-:W-:Y:S02]  /*1550*/  FADD.FTZ R120, R125, -R120 ;  /* 0x800000787d787221 */ /* 0x000fe40000010000 */
[----:B------:R-:W-:Y:S01]  /*1560*/  FADD.FTZ R56, R59, -R56 ;  /* 0x800000383b387221 */ /* 0x000fe20000010000 */
[----:B------:R-:W-:Y:S01]  /*1570*/  FSEL R64, R51, RZ, P6 ;  /* 0x000000ff33407208 */ /* 0x000fe20003000000 */
[----:B------:R-:W-:Y:S01]  /*1580*/  @P0 FADD.FTZ R60, R25, R60 ;  /* 0x0000003c193c0221 */ /* 0x000fe20000010000 */
[----:B------:R-:W-:Y:S01]  /*1590*/  MOV R51, R102 ;  /* 0x0000006600337202 */ /* 0x000fe20000000f00 */
[----:B------:R-:W-:Y:S01]  /*15a0*/  FMUL.FTZ R48, R45, R106 ;  /* 0x0000006a2d307220 */ /* 0x000fe20000410000 */
[----:B------:R-:W-:Y:S01]  /*15b0*/  LOP3.LUT P6, RZ, R105, 0xff0000, RZ, 0xc0, !PT ;  /* 0x00ff000069ff7812 */ /* 0x000fe200078cc0ff */
[----:B------:R-:W-:Y:S01]  /*15c0*/  @P0 FADD.FTZ R47, R22, R47 ;  /* 0x0000002f162f0221 */ /* 0x000fe20000010000 */
[----:B------:R-:W-:Y:S01]  /*15d0*/  LOP3.LUT P5, RZ, R51, 0xff, RZ, 0xc0, !PT ;  /* 0x000000ff33ff7812 */ /* 0x000fe200078ac0ff */
[----:B------:R-:W-:-:S02]  /*15e0*/  FADD.FTZ R104, R113, -R58 ;  /* 0x8000003a71687221 */ /* 0x000fc40000010000 */
[C---:B------:R-:W-:Y:S02]  /*15f0*/  FMUL.FTZ R59, R107.reuse, R66 ;  /* 0x000000426b3b7220 */ /* 0x040fe40000410000 */
[----:B------:R-:W-:Y:S02]  /*1600*/  FMUL.FTZ R58, R107, R120 ;  /* 0x000000786b3a7220 */ /* 0x000fe40000410000 */
[-C--:B------:R-:W-:Y:S02]  /*1610*/  FMUL.FTZ R50, R60, R106.reuse ;  /* 0x0000006a3c327220 */ /* 0x080fe40000410000 */
[----:B------:R-:W-:Y:S02]  /*1620*/  FMUL.FTZ R48, R48, c[0x0][0x1e8] ;  /* 0x00007a0030307a20 */ /* 0x000fe40000410000 */
[----:B------:R-:W-:Y:S02]  /*1630*/  FMUL.FTZ R53, R47, R106 ;  /* 0x0000006a2f357220 */ /* 0x000fe40000410000 */
[----:B------:R-:W-:Y:S01]  /*1640*/  @P0 FADD.FTZ R59, R26, R59 ;  /* 0x0000003b1a3b0221 */ /* 0x000fe20000010000 */
[----:B------:R-:W-:Y:S01]  /*1650*/  FSEL R63, R48, RZ, P1 ;  /* 0x000000ff303f7208 */ /* 0x000fe20000800000 */
[----:B------:R-:W-:Y:S01]  /*1660*/  @P0 FADD.FTZ R58, R27, R58 ;  /* 0x0000003a1b3a0221 */ /* 0x000fe20000010000 */
[----:B------:R-:W-:Y:S01]  /*1670*/  ISETP.NE.U32.AND P1, PT, RZ, c[0x0][0x258], PT ;  /* 0x00009600ff007a0c */ /* 0x000fe20003f25070 */
[----:B------:R-:W-:-:S02]  /*1680*/  FADD.FTZ R122, R109, -R122 ;  /* 0x8000007a6d7a7221 */ /* 0x000fc40000010000 */
[----:B------:R-:W-:Y:S01]  /*1690*/  FMUL.FTZ R67, R107, R56 ;  /* 0x000000386b437220 */ /* 0x000fe20000410000 */
[----:B------:R-:W-:Y:S01]  /*16a0*/  ISETP.NE.AND.EX P1, PT, RZ, c[0x0][0x25c], PT, P1 ;  /* 0x00009700ff007a0c */ /* 0x000fe20003f25310 */
[----:B------:R-:W-:Y:S02]  /*16b0*/  FMUL.FTZ R50, R50, c[0x0][0x1e8] ;  /* 0x00007a0032327a20 */ /* 0x000fe40000410000 */
[----:B------:R-:W-:Y:S02]  /*16c0*/  FMUL.FTZ R53, R53, c[0x0][0x1e8] ;  /* 0x00007a0035357a20 */ /* 0x000fe40000410000 */
[-C--:B------:R-:W-:Y:S02]  /*16d0*/  FMUL.FTZ R51, R59, R106.reuse ;  /* 0x0000006a3b337220 */ /* 0x080fe40000410000 */
[----:B------:R-:W-:Y:S01]  /*16e0*/  FMUL.FTZ R48, R58, R106 ;  /* 0x0000006a3a307220 */ /* 0x000fe20000410000 */
[----:B------:R-:W-:Y:S01]  /*16f0*/  FSEL R53, R53, RZ, P4 ;  /* 0x000000ff35357208 */ /* 0x000fe20002000000 */
[----:B------:R-:W-:Y:S01]  /*1700*/  FMUL.FTZ R108, R107, R122 ;  /* 0x0000007a6b6c7220 */ /* 0x000fe20000410000 */
[----:B------:R-:W-:Y:S01]  /*1710*/  LOP3.LUT P4, RZ, R105, 0xff000000, RZ, 0xc0, !PT ;  /* 0xff00000069ff7812 */ /* 0x000fe2000788c0ff */
[----:B------:R-:W-:Y:S01]  /*1720*/  FMUL.FTZ R109, R107, R104 ;  /* 0x000000686b6d7220 */ /* 0x000fe20000410000 */
[----:B------:R-:W-:Y:S01]  /*1730*/  FSEL R104, R50, RZ, P2 ;  /* 0x000000ff32687208 */ /* 0x000fe20001000000 */
[----:B------:R-:W-:Y:S01]  /*1740*/  @P0 FADD.FTZ R67, R28, R67 ;  /* 0x000000431c430221 */ /* 0x000fe20000010000 */
[----:B------:R-:W-:Y:S01]  /*1750*/  ISETP.NE.U32.AND P2, PT, RZ, c[0x0][0x258], PT ;  /* 0x00009600ff007a0c */ /* 0x000fe20003f45070 */
[----:B------:R-:W-:-:S02]  /*1760*/  FMUL.FTZ R51, R51, c[0x0][0x1e8] ;  /* 0x00007a0033337a20 */ /* 0x000fc40000410000 */
[----:B------:R-:W-:Y:S01]  /*1770*/  FADD.FTZ R124, R115, -R124 ;  /* 0x8000007c737c7221 */ /* 0x000fe20000010000 */
[----:B------:R-:W-:Y:S01]  /*1780*/  ISETP.NE.AND.EX P2, PT, RZ, c[0x0][0x25c], PT, P2 ;  /* 0x00009700ff007a0c */ /* 0x000fe20003f45320 */
[----:B------:R-:W-:Y:S01]  /*1790*/  FMUL.FTZ R48, R48, c[0x0][0x1e8] ;  /* 0x00007a0030307a20 */ /* 0x000fe20000410000 */
[----:B------:R-:W-:Y:S01]  /*17a0*/  FSEL R105, R51, RZ, P6 ;  /* 0x000000ff33697208 */ /* 0x000fe20003000000 */
[----:B------:R-:W-:Y:S01]  /*17b0*/  @P0 FADD.FTZ R108, R29, R108 ;  /* 0x0000006c1d6c0221 */ /* 0x000fe20000010000 */
[----:B------:R-:W-:Y:S01]  /*17c0*/  LOP3.LUT P6, RZ, R102, 0xff00, RZ, 0xc0, !PT ;  /* 0x0000ff0066ff7812 */ /* 0x000fe200078cc0ff */
[----:B------:R-:W-:Y:S02]  /*17d0*/  FMUL.FTZ R50, R67, R106 ;  /* 0x0000006a43327220 */ /* 0x000fe40000410000 */
[----:B------:R-:W-:Y:S02]  /*17e0*/  @P0 FADD.FTZ R109, R30, R109 ;  /* 0x0000006d1e6d0221 */ /* 0x000fe40000010000 */
[----:B------:R-:W-:-:S02]  /*17f0*/  FADD.FTZ R116, R121, -R44 ;  /* 0x8000002c79747221 */ /* 0x000fc40000010000 */
[C---:B------:R-:W-:Y:S02]  /*1800*/  FMUL.FTZ R44, R107.reuse, R124 ;  /* 0x0000007c6b2c7220 */ /* 0x040fe40000410000 */
[----:B------:R-:W-:Y:S01]  /*1810*/  FMUL.FTZ R65, R107, R110 ;  /* 0x0000006e6b417220 */ /* 0x000fe20000410000 */
[----:B------:R-:W-:Y:S01]  /*1820*/  FSEL R110, R48, RZ, P4 ;  /* 0x000000ff306e7208 */ /* 0x000fe20002000000 */
[----:B------:R-:W-:Y:S01]  /*1830*/  FMUL.FTZ R51, R108, R106 ;  /* 0x0000006a6c337220 */ /* 0x000fe20000410000 */
[----:B------:R-:W-:Y:S01]  /*1840*/  LOP3.LUT P4, RZ, R102, 0xff0000, RZ, 0xc0, !PT ;  /* 0x00ff000066ff7812 */ /* 0x000fe2000788c0ff */
[----:B------:R-:W-:Y:S01]  /*1850*/  FADD.FTZ R112, R117, -R112 ;  /* 0x8000007075707221 */ /* 0x000fe20000010000 */
[----:B------:R-:W-:Y:S01]  /*1860*/  @P2 MOV R56, 0x20 ;  /* 0x0000002000382802 */ /* 0x000fe20000000f00 */
[----:B------:R-:W-:Y:S02]  /*1870*/  FADD.FTZ R114, R119, -R62 ;  /* 0x8000003e77727221 */ /* 0x000fe40000010000 */
[----:B------:R-:W-:-:S02]  /*1880*/  FMUL.FTZ R50, R50, c[0x0][0x1e8] ;  /* 0x00007a0032327a20 */ /* 0x000fc40000410000 */
[----:B------:R-:W-:Y:S02]  /*1890*/  FMUL.FTZ R48, R109, R106 ;  /* 0x0000006a6d307220 */ /* 0x000fe40000410000 */
[----:B------:R-:W-:Y:S02]  /*18a0*/  @P0 FADD.FTZ R44, R31, R44 ;  /* 0x0000002c1f2c0221 */ /* 0x000fe40000010000 */
[----:B------:R-:W-:Y:S02]  /*18b0*/  FMUL.FTZ R51, R51, c[0x0][0x1e8] ;  /* 0x00007a0033337a20 */ /* 0x000fe40000410000 */
[C---:B------:R-:W-:Y:S02]  /*18c0*/  FMUL.FTZ R62, R107.reuse, R112 ;  /* 0x000000706b3e7220 */ /* 0x040fe40000410000 */
[C---:B------:R-:W-:Y:S02]  /*18d0*/  FMUL.FTZ R61, R107.reuse, R114 ;  /* 0x000000726b3d7220 */ /* 0x040fe40000410000 */
[----:B------:R-:W-:Y:S01]  /*18e0*/  FMUL.FTZ R66, R107, R116 ;  /* 0x000000746b427220 */ /* 0x000fe20000410000 */
[----:B------:R-:W-:Y:S01]  /*18f0*/  FSEL R107, R50, RZ, P5 ;  /* 0x000000ff326b7208 */ /* 0x000fe20002800000 */
[----:B------:R-:W-:Y:S01]  /*1900*/  FMUL.FTZ R48, R48, c[0x0][0x1e8] ;  /* 0x00007a0030307a20 */ /* 0x000fe20000410000 */
[----:B------:R-:W-:Y:S01]  /*1910*/  LOP3.LUT P5, RZ, R102, 0xff000000, RZ, 0xc0, !PT ;  /* 0xff00000066ff7812 */ /* 0x000fe200078ac0ff */
[----:B------:R-:W-:Y:S01]  /*1920*/  FMUL.FTZ R50, R44, R106 ;  /* 0x0000006a2c327220 */ /* 0x000fe20000410000 */
[----:B------:R-:W-:Y:S01]  /*1930*/  FSEL R102, R51, RZ, P6 ;  /* 0x000000ff33667208 */ /* 0x000fe20003000000 */
[----:B------:R-:W-:Y:S01]  /*1940*/  @P0 FADD.FTZ R65, R32, R65 ;  /* 0x0000004120410221 */ /* 0x000fe20000010000 */
[----:B------:R-:W-:Y:S01]  /*1950*/  FSEL R111, R48, RZ, P4 ;  /* 0x000000ff306f7208 */ /* 0x000fe20002000000 */
[----:B------:R-:W-:Y:S01]  /*1960*/  @P0 FADD.FTZ R62, R33, R62 ;  /* 0x0000003e213e0221 */ /* 0x000fe20000010000 */
[-C--:B------:R-:W-:Y:S01]  /*1970*/  SEL R51, R52, R39.reuse, P1 ;  /* 0x0000002734337207 */ /* 0x080fe20000800000 */
[----:B------:R-:W-:Y:S01]  /*1980*/  @P0 FADD.FTZ R61, R34, R61 ;  /* 0x0000003d223d0221 */ /* 0x000fe20000010000 */
[----:B------:R-:W-:Y:S01]  /*1990*/  SEL R48, R49, R36, P1 ;  /* 0x0000002431307207 */ /* 0x000fe20000800000 */
[----:B------:R-:W-:Y:S01]  /*19a0*/  FMUL.FTZ R50, R50, c[0x0][0x1e8] ;  /* 0x00007a0032327a20 */ /* 0x000fe20000410000 */
[----:B------:R-:W-:Y:S01]  /*19b0*/  SEL R39, R44, R39, P1 ;  /* 0x000000272c277207 */ /* 0x000fe20000800000 */
[----:B------:R-:W-:Y:S01]  /*19c0*/  @P0 FADD.FTZ R66, R35, R66 ;  /* 0x0000004223420221 */ /* 0x000fe20000010000 */
[----:B------:R-:W-:Y:S01]  /*19d0*/  SEL R49, R46, R37, P1 ;  /* 0x000000252e317207 */ /* 0x000fe20000800000 */
[----:B------:R-:W-:Y:S01]  /*19e0*/  @P2 IMAD.WIDE.U32 R56, R101, R56, c[0x0][0x258] ;  /* 0x0000960065382625 */ /* 0x000fe200078e0038 */
[----:B------:R-:W-:-:S02]  /*19f0*/  SEL R44, R45, R40, P1 ;  /* 0x000000282d2c7207 */ /* 0x000fc40000800000 */
[-C--:B------:R-:W-:Y:S01]  /*1a00*/  SEL R45, R60, R41.reuse, P1 ;  /* 0x000000293c2d7207 */ /* 0x080fe20000800000 */
[----:B------:R-:W-:Y:S01]  /*1a10*/  HFMA2.MMA R60, -RZ, RZ, 0, 9.5367431640625e-07 ;  /* 0x00000010ff3c7435 */ /* 0x000fe200000001ff */
[----:B------:R-:W-:Y:S02]  /*1a20*/  SEL R46, R59, R42, P1 ;  /* 0x0000002a3b2e7207 */ /* 0x000fe40000800000 */
[C---:B------:R-:W-:Y:S01]  /*1a30*/  SEL R40, R65.reuse, R40, P1 ;  /* 0x0000002841287207 */ /* 0x040fe20000800000 */
[-C--:B------:R-:W-:Y:S01]  /*1a40*/  FMUL.FTZ R65, R65, R106.reuse ;  /* 0x0000006a41417220 */ /* 0x080fe20000410000 */
[C---:B------:R-:W-:Y:S01]  /*1a50*/  SEL R41, R62.reuse, R41, P1 ;  /* 0x000000293e297207 */ /* 0x040fe20000800000 */
[----:B------:R-:W-:Y:S01]  /*1a60*/  FMUL.FTZ R62, R62, R106 ;  /* 0x0000006a3e3e7220 */ /* 0x000fe20000410000 */
[C---:B------:R-:W-:Y:S01]  /*1a70*/  SEL R42, R61.reuse, R42, P1 ;  /* 0x0000002a3d2a7207 */ /* 0x040fe20000800000 */
[-C--:B------:R-:W-:Y:S01]  /*1a80*/  FMUL.FTZ R61, R61, R106.reuse ;  /* 0x0000006a3d3d7220 */ /* 0x080fe20000410000 */
[----:B------:R-:W-:Y:S01]  /*1a90*/  FSEL R112, R50, RZ, P5 ;  /* 0x000000ff32707208 */ /* 0x000fe20002800000 */
[----:B------:R-:W-:Y:S01]  /*1aa0*/  FMUL.FTZ R106, R66, R106 ;  /* 0x0000006a426a7220 */ /* 0x000fe20000410000 */
[----:B------:R-:W-:Y:S01]  /*1ab0*/  SEL R50, R47, R38, P1 ;  /* 0x000000262f327207 */ /* 0x000fe20000800000 */
[----:B------:R-:W-:Y:S01]  /*1ac0*/  FMUL.FTZ R65, R65, c[0x0][0x1e8] ;  /* 0x00007a0041417a20 */ /* 0x000fe20000410000 */
[C---:B------:R-:W-:Y:S01]  /*1ad0*/  LOP3.LUT P6, RZ, R103.reuse, 0xff, RZ, 0xc0, !PT ;  /* 0x000000ff67ff7812 */ /* 0x040fe200078cc0ff */
[----:B------:R-:W-:Y:S01]  /*1ae0*/  FMUL.FTZ R62, R62, c[0x0][0x1e8] ;  /* 0x00007a003e3e7a20 */ /* 0x000fe20000410000 */
[----:B------:R-:W-:Y:S01]  /*1af0*/  LOP3.LUT P4, RZ, R103, 0xff00, RZ, 0xc0, !PT ;  /* 0x0000ff0067ff7812 */ /* 0x000fe2000788c0ff */
[----:B------:R-:W-:Y:S01]  /*1b00*/  FMUL.FTZ R61, R61, c[0x0][0x1e8] ;  /* 0x00007a003d3d7a20 */ /* 0x000fe20000410000 */
[C---:B------:R-:W-:Y:S01]  /*1b10*/  LOP3.LUT P5, RZ, R103.reuse, 0xff0000, RZ, 0xc0, !PT ;  /* 0x00ff000067ff7812 */ /* 0x040fe200078ac0ff */
[----:B------:R-:W-:Y:S01]  /*1b20*/  FMUL.FTZ R106, R106, c[0x0][0x1e8] ;  /* 0x00007a006a6a7a20 */ /* 0x000fe20000410000 */
[----:B------:R-:W-:Y:S01]  /*1b30*/  LOP3.LUT P0, RZ, R103, 0xff000000, RZ, 0xc0, !PT ;  /* 0xff00000067ff7812 */ /* 0x000fe2000780c0ff */
[----:B------:R0:W-:Y:S01]  /*1b40*/  @P2 STG.E.128 [R56.64], R48 ;  /* 0x0000003038002986 */ /* 0x0001e2000c101d04 */
[----:B------:R-:W-:-:S02]  /*1b50*/  SEL R36, R67, R36, P1 ;  /* 0x0000002443247207 */ /* 0x000fc40000800000 */
[----:B------:R-:W-:Y:S02]  /*1b60*/  IADD3 R67, R101, 0x80, RZ ;  /* 0x0000008065437810 */ /* 0x000fe40007ffe0ff */
[----:B------:R-:W-:Y:S02]  /*1b70*/  FSEL R61, R61, RZ, P5 ;  /* 0x000000ff3d3d7208 */ /* 0x000fe40002800000 */
[----:B------:R-:W-:Y:S02]  /*1b80*/  FSEL R106, R106, RZ, P0 ;  /* 0x000000ff6a6a7208 */ /* 0x000fe40000000000 */
[----:B------:R-:W-:Y:S01]  /*1b90*/  SEL R47, R58, R43, P1 ;  /* 0x0000002b3a2f7207 */ /* 0x000fe20000800000 */
[----:B------:R-:W-:Y:S01]  /*1ba0*/  IMAD.WIDE.U32 R58, R101, R60, c[0x0][0x248] ;  /* 0x00009200653a7625 */ /* 0x000fe200078e003c */
[----:B------:R-:W-:Y:S02]  /*1bb0*/  SEL R37, R108, R37, P1 ;  /* 0x000000256c257207 */ /* 0x000fe40000800000 */
[----:B------:R-:W-:Y:S01]  /*1bc0*/  SEL R38, R109, R38, P1 ;  /* 0x000000266d267207 */ /* 0x000fe20000800000 */
[----:B------:R1:W-:Y:S01]  /*1bd0*/  @P2 STG.E.128 [R56.64+0x10], R44 ;  /* 0x0000102c38002986 */ /* 0x0003e2000c101d04 */
[----:B------:R-:W-:-:S02]  /*1be0*/  SEL R43, R66, R43, P1 ;  /* 0x0000002b422b7207 */ /* 0x000fc40000800000 */
[----:B------:R-:W-:Y:S02]  /*1bf0*/  F2FP.BF16.PACK_AB R52, R102, R107 ;  /* 0x0000006b6634723e */ /* 0x000fe400000010ff */
[----:B0-----:R-:W-:Y:S02]  /*1c00*/  F2FP.BF16.PACK_AB R48, R64, R55 ;  /* 0x000000374030723e */ /* 0x001fe400000010ff */
[----:B------:R-:W-:Y:S02]  /*1c10*/  F2FP.BF16.PACK_AB R49, R54, R53 ;  /* 0x000000353631723e */ /* 0x000fe400000010ff */
[----:B------:R-:W-:Y:S02]  /*1c20*/  F2FP.BF16.PACK_AB R50, R104, R63 ;  /* 0x0000003f6832723e */ /* 0x000fe400000010ff */
[----:B------:R-:W-:Y:S02]  /*1c30*/  FSEL R54, R65, RZ, P6 ;  /* 0x000000ff41367208 */ /* 0x000fe40003000000 */
[----:B------:R-:W-:-:S02]  /*1c40*/  FSEL R55, R62, RZ, P4 ;  /* 0x000000ff3e377208 */ /* 0x000fc40002000000 */
[----:B------:R-:W-:Y:S02]  /*1c50*/  @P2 MOV R63, 0x20 ;  /* 0x00000020003f2802 */ /* 0x000fe40000000f00 */
[----:B------:R-:W-:Y:S02]  /*1c60*/  F2FP.BF16.PACK_AB R51, R110, R105 ;  /* 0x000000696e33723e */ /* 0x000fe400000010ff */
[----:B------:R-:W-:Y:S01]  /*1c70*/  F2FP.BF16.PACK_AB R54, R55, R54 ;  /* 0x000000363736723e */ /* 0x000fe200000010ff */
[----:B------:R-:W-:Y:S01]  /*1c80*/  @P2 IMAD.WIDE.U32 R100, R100, R63, c[0x0][0x258] ;  /* 0x0000960064642625 */ /* 0x000fe200078e003f */
[----:B------:R-:W-:Y:S01]  /*1c90*/  F2FP.BF16.PACK_AB R55, R106, R61 ;  /* 0x0000003d6a37723e */ /* 0x000fe200000010ff */
[----:B------:R1:W-:Y:S01]  /*1ca0*/  STG.E.128 [R58.64], R48 ;  /* 0x000000303a007986 */ /* 0x0003e2000c101d04 */
[----:B------:R-:W-:Y:S01]  /*1cb0*/  F2FP.BF16.PACK_AB R53, R112, R111 ;  /* 0x0000006f7035723e */ /* 0x000fe200000010ff */
[----:B------:R-:W-:Y:S01]  /*1cc0*/  IMAD.WIDE.U32 R60, R60, R67, c[0x0][0x248] ;  /* 0x000092003c3c7625 */ /* 0x000fe200078e0043 */
[----:B------:R-:W-:Y:S01]  /*1cd0*/  ISETP.GE.AND P0, PT, R92, c[0x0][0x164], PT ;  /* 0x000059005c007a0c */ /* 0x000fe20003f06270 */
[----:B------:R1:W-:Y:S01]  /*1ce0*/  @P2 STG.E.128 [R100.64], R36 ;  /* 0x0000002464002986 */ /* 0x0003e2000c101d04 */
[----:B------:R-:W-:-:S03]  /*1cf0*/  SEL R108, RZ, 0x1, P3 ;  /* 0x00000001ff6c7807 */ /* 0x000fc60001800000 */
[----:B------:R1:W-:Y:S04]  /*1d00*/  @P2 STG.E.128 [R100.64+0x10], R40 ;  /* 0x0000102864002986 */ /* 0x0003e8000c101d04 */
[----:B------:R1:W-:Y:S04]  /*1d10*/  STG.E.128 [R60.64], R52 ;  /* 0x000000343c007986 */ /* 0x0003e8000c101d04 */
[----:B-1----:R-:W-:Y:S01]  /*1d20*/  @P0 CALL.REL.NOINC `(.L_x_2505) ;  /* 0x0000001000000944 */ /* 0x002fe20003c00000 */
[----:B------:R-:W-:Y:S05]  /*1d30*/  BRA `(.L_x_2506) ;  /* 0xffffe6c000007947 */ /* 0x000fea000383ffff */
.L_x_2505:
        /* <DEDUP_REMOVED lines=26> */
.L_x_2502:
        /* <DEDUP_REMOVED lines=16> */
.L_x_2503:
[----:B------:R-:W-:Y:S01]  /*1fe0*/  HFMA2.MMA R46, -RZ, RZ, 0, 9.5367431640625e-07 ;  /* 0x00000010ff2e7435 */ /* 0x000fe200000001ff */
[----:B------:R-:W-:-:S02]  /*1ff0*/  MOV R47, R61 ;  /* 0x0000003d002f7202 */ /* 0x000fc40000000f00 */
[----:B------:R-:W-:Y:S02]  /*2000*/  MOV R45, 0x1f ;  /* 0x0000001f002d7802 */ /* 0x000fe40000000f00 */
[----:B------:R-:W-:Y:S02]  /*2010*/  MOV R44, 0xffffffff ;  /* 0xffffffff002c7802 */ /* 0x000fe40000000f00 */
[----:B------:R-:W-:Y:S02]  /*2020*/  MOV R48, 0x2040 ;  /* 0x0000204000307802 */ /* 0x000fe40000000f00 */
[----:B-----5:R-:W-:Y:S05]  /*2030*/  CALL.REL.NOINC `($__internal_69_$__cuda_sm70_shflsync_down_p) ;  /* 0x0000046000007944 */ /* 0x020fea0003c00000 */
[----:B-1----:R-:W-:Y:S01]  /*2040*/  MOV R118, R46 ;  /* 0x0000002e00767202 */ /* 0x002fe20000000f00 */
[----:B------:R-:W-:Y:S05]  /*2050*/  BRA `(.L_x_2507) ;  /* 0xffffeeb000007947 */ /* 0x000fea000383ffff */
.L_x_2504:
[----:B------:R-:W-:Y:S01]  /*2060*/  HFMA2.MMA R46, -RZ, RZ, 0, 9.5367431640625e-07 ;  /* 0x00000010ff2e7435 */ /* 0x000fe200000001ff */
[----:B------:R-:W-:Y:S02]  /*2070*/  MOV R47, R49 ;  /* 0x00000031002f7202 */ /* 0x000fe40000000f00 */
[----:B------:R-:W-:Y:S02]  /*2080*/  MOV R45, 0x1f ;  /* 0x0000001f002d7802 */ /* 0x000fe40000000f00 */
[----:B------:R-:W-:-:S02]  /*2090*/  MOV R44, 0xffffffff ;  /* 0xffffffff002c7802 */ /* 0x000fc40000000f00 */
[----:B------:R-:W-:Y:S02]  /*20a0*/  MOV R48, 0x20c0 ;  /* 0x000020c000307802 */ /* 0x000fe40000000f00 */
[----:B01---5:R-:W-:Y:S05]  /*20b0*/  CALL.REL.NOINC `($__internal_69_$__cuda_sm70_shflsync_down_p) ;  /* 0x000003e000007944 */ /* 0x023fea0003c00000 */
[----:B------:R-:W-:Y:S01]  /*20c0*/  FADD.FTZ R61, R61, R118 ;  /* 0x000000763d3d7221 */ /* 0x000fe20000010000 */
[----:B------:R-:W-:Y:S01]  /*20d0*/  MOV R45, 0x1f ;  /* 0x0000001f002d7802 */ /* 0x000fe20000000f00 */
[----:B-1----:R-:W-:Y:S01]  /*20e0*/  FADD.FTZ R49, R49, R46 ;  /* 0x0000002e31317221 */ /* 0x002fe20000010000 */
[----:B------:R-:W-:Y:S01]  /*20f0*/  HFMA2.MMA R46, -RZ, RZ, 0, 4.76837158203125e-07 ;  /* 0x00000008ff2e7435 */ /* 0x000fe200000001ff */
[----:B------:R-:W-:Y:S02]  /*2100*/  MOV R44, 0xffffffff ;  /* 0xffffffff002c7802 */ /* 0x000fe40000000f00 */
[----:B------:R-:W-:Y:S02]  /*2110*/  MOV R47, R61 ;  /* 0x0000003d002f7202 */ /* 0x000fe40000000f00 */
[----:B------:R-:W-:Y:S02]  /*2120*/  MOV R48, 0x2140 ;  /* 0x0000214000307802 */ /* 0x000fe40000000f00 */
[----:B------:R-:W-:Y:S05]  /*2130*/  CALL.REL.NOINC `($__internal_69_$__cuda_sm70_shflsync_down_p) ;  /* 0x0000036000007944 */ /* 0x000fea0003c00000 */
[----:B-1----:R-:W-:Y:S01]  /*2140*/  MOV R118, R46 ;  /* 0x0000002e00767202 */ /* 0x002fe20000000f00 */
[----:B------:R-:W-:Y:S01]  /*2150*/  HFMA2.MMA R46, -RZ, RZ, 0, 4.76837158203125e-07 ;  /* 0x00000008ff2e7435 */ /* 0x000fe200000001ff */
[----:B------:R-:W-:-:S02]  /*2160*/  MOV R47, R49 ;  /* 0x00000031002f7202 */ /* 0x000fc40000000f00 */
[----:B------:R-:W-:Y:S02]  /*2170*/  MOV R45, 0x1f ;  /* 0x0000001f002d7802 */ /* 0x000fe40000000f00 */
[----:B------:R-:W-:Y:S02]  /*2180*/  MOV R44, 0xffffffff ;  /* 0xffffffff002c7802 */ /* 0x000fe40000000f00 */
[----:B------:R-:W-:Y:S02]  /*2190*/  MOV R48, 0x21b0 ;  /* 0x000021b000307802 */ /* 0x000fe40000000f00 */
[----:B------:R-:W-:Y:S05]  /*21a0*/  CALL.REL.NOINC `($__internal_69_$__cuda_sm70_shflsync_down_p) ;  /* 0x000002f000007944 */ /* 0x000fea0003c00000 */
[----:B------:R-:W-:Y:S01]  /*21b0*/  FADD.FTZ R61, R118, R61 ;  /* 0x0000003d763d7221 */ /* 0x000fe20000010000 */
[----:B------:R-:W-:Y:S01]  /*21c0*/  MOV R45, 0x1f ;  /* 0x0000001f002d7802 */ /* 0x000fe20000000f00 */
[----:B-1----:R-:W-:Y:S01]  /*21d0*/  FADD.FTZ R49, R49, R46 ;  /* 0x0000002e31317221 */ /* 0x002fe20000010000 */
[----:B------:R-:W-:Y:S01]  /*21e0*/  HFMA2.MMA R46, -RZ, RZ, 0, 2.384185791015625e-07 ;  /* 0x00000004ff2e7435 */ /* 0x000fe200000001ff */
[----:B------:R-:W-:Y:S02]  /*21f0*/  MOV R44, 0xffffffff ;  /* 0xffffffff002c7802 */ /* 0x000fe40000000f00 */
[----:B------:R-:W-:-:S02]  /*2200*/  MOV R47, R61 ;  /* 0x0000003d002f7202 */ /* 0x000fc40000000f00 */
[----:B------:R-:W-:Y:S02]  /*2210*/  MOV R48, 0x2230 ;  /* 0x0000223000307802 */ /* 0x000fe40000000f00 */
[----:B------:R-:W-:Y:S05]  /*2220*/  CALL.REL.NOINC `($__internal_69_$__cuda_sm70_shflsync_down_p) ;  /* 0x0000027000007944 */ /* 0x000fea0003c00000 */
[----:B-1----:R-:W-:Y:S01]  /*2230*/  MOV R118, R46 ;  /* 0x0000002e00767202 */ /* 0x002fe20000000f00 */
[----:B------:R-:W-:Y:S01]  /*2240*/  HFMA2.MMA R46, -RZ, RZ, 0, 2.384185791015625e-07 ;  /* 0x00000004ff2e7435 */ /* 0x000fe200000001ff */
[----:B------:R-:W-:Y:S02]  /*2250*/  MOV R47, R49 ;  /* 0x00000031002f7202 */ /* 0x000fe40000000f00 */
[----:B------:R-:W-:Y:S02]  /*2260*/  MOV R45, 0x1f ;  /* 0x0000001f002d7802 */ /* 0x000fe40000000f00 */
[----:B------:R-:W-:Y:S02]  /*2270*/  MOV R44, 0xffffffff ;  /* 0xffffffff002c7802 */ /* 0x000fe40000000f00 */
[----:B------:R-:W-:Y:S02]  /*2280*/  MOV R48, 0x22a0 ;  /* 0x000022a000307802 */ /* 0x000fe40000000f00 */
[----:B------:R-:W-:Y:S05]  /*2290*/  CALL.REL.NOINC `($__internal_69_$__cuda_sm70_shflsync_down_p) ;  /* 0x0000020000007944 */ /* 0x000fea0003c00000 */
[----:B------:R-:W-:Y:S01]  /*22a0*/  FADD.FTZ R61, R118, R61 ;  /* 0x0000003d763d7221 */ /* 0x000fe20000010000 */
[----:B------:R-:W-:Y:S01]  /*22b0*/  MOV R45, 0x1f ;  /* 0x0000001f002d7802 */ /* 0x000fe20000000f00 */
[----:B-1----:R-:W-:Y:S01]  /*22c0*/  FADD.FTZ R49, R49, R46 ;  /* 0x0000002e31317221 */ /* 0x002fe20000010000 */
[----:B------:R-:W-:Y:S01]  /*22d0*/  HFMA2.MMA R46, -RZ, RZ, 0, 1.1920928955078125e-07 ;  /* 0x00000002ff2e7435 */ /* 0x000fe200000001ff */
[----:B------:R-:W-:-:S02]  /*22e0*/  MOV R44, 0xffffffff ;  /* 0xffffffff002c7802 */ /* 0x000fc40000000f00 */
[----:B------:R-:W-:Y:S02]  /*22f0*/  MOV R47, R61 ;  /* 0x0000003d002f7202 */ /* 0x000fe40000000f00 */
[----:B------:R-:W-:Y:S02]  /*2300*/  MOV R48, 0x2320 ;  /* 0x0000232000307802 */ /* 0x000fe40000000f00 */
[----:B------:R-:W-:Y:S05]  /*2310*/  CALL.REL.NOINC `($__internal_69_$__cuda_sm70_shflsync_down_p) ;  /* 0x0000018000007944 */ /* 0x000fea0003c00000 */
[----:B-1----:R-:W-:Y:S01]  /*2320*/  MOV R118, R46 ;  /* 0x0000002e00767202 */ /* 0x002fe20000000f00 */
[----:B------:R-:W-:Y:S01]  /*2330*/  HFMA2.MMA R46, -RZ, RZ, 0, 1.1920928955078125e-07 ;  /* 0x00000002ff2e7435 */ /* 0x000fe200000001ff */
[----:B------:R-:W-:Y:S02]  /*2340*/  MOV R47, R49 ;  /* 0x00000031002f7202 */ /* 0x000fe40000000f00 */
[----:B------:R-:W-:Y:S02]  /*2350*/  MOV R45, 0x1f ;  /* 0x0000001f002d7802 */ /* 0x000fe40000000f00 */
[----:B------:R-:W-:Y:S02]  /*2360*/  MOV R44, 0xffffffff ;  /* 0xffffffff002c7802 */ /* 0x000fe40000000f00 */
[----:B------:R-:W-:-:S02]  /*2370*/  MOV R48, 0x2390 ;  /* 0x0000239000307802 */ /* 0x000fc40000000f00 */
[----:B------:R-:W-:Y:S05]  /*2380*/  CALL.REL.NOINC `($__internal_69_$__cuda_sm70_shflsync_down_p) ;  /* 0x0000011000007944 */ /* 0x000fea0003c00000 */
[----:B------:R-:W-:Y:S01]  /*2390*/  FADD.FTZ R61, R118, R61 ;  /* 0x0000003d763d7221 */ /* 0x000fe20000010000 */
[----:B------:R-:W-:Y:S01]  /*23a0*/  MOV R45, 0x1f ;  /* 0x0000001f002d7802 */ /* 0x000fe20000000f00 */
[----:B-1----:R-:W-:Y:S01]  /*23b0*/  FADD.FTZ R49, R49, R46 ;  /* 0x0000002e31317221 */ /* 0x002fe20000010000 */
[----:B------:R-:W-:Y:S01]  /*23c0*/  HFMA2.MMA R46, -RZ, RZ, 0, 5.9604644775390625e-08 ;  /* 0x00000001ff2e7435 */ /* 0x000fe200000001ff */
[----:B------:R-:W-:-:S02]  /*23d0*/  MOV R44, 0xffffffff ;  /* 0xffffffff002c7802 */ /* 0x000fc40000000f00 */
[----:B------:R-:W-:Y:S02]  /*23e0*/  MOV R47, R61 ;  /* 0x0000003d002f7202 */ /* 0x000fe40000000f00 */
[----:B------:R-:W-:Y:S02]  /*23f0*/  MOV R48, 0x2410 ;  /* 0x0000241000307802 */ /* 0x000fe40000000f00 */
[----:B------:R-:W-:Y:S05]  /*2400*/  CALL.REL.NOINC `($__internal_69_$__cuda_sm70_shflsync_down_p) ;  /* 0x0000009000007944 */ /* 0x000fea0003c00000 */
[----:B-1----:R-:W-:Y:S01]  /*2410*/  MOV R118, R46 ;  /* 0x0000002e00767202 */ /* 0x002fe20000000f00 */
[----:B------:R-:W-:Y:S01]  /*2420*/  HFMA2.MMA R46, -RZ, RZ, 0, 5.9604644775390625e-08 ;  /* 0x00000001ff2e7435 */ /* 0x000fe200000001ff */
[----:B------:R-:W-:Y:S02]  /*2430*/  MOV R47, R49 ;  /* 0x00000031002f7202 */ /* 0x000fe40000000f00 */
[----:B------:R-:W-:Y:S02]  /*2440*/  MOV R45, 0x1f ;  /* 0x0000001f002d7802 */ /* 0x000fe40000000f00 */
[----:B------:R-:W-:Y:S02]  /*2450*/  MOV R44, 0xffffffff ;  /* 0xffffffff002c7802 */ /* 0x000fe40000000f00 */
[----:B------:R-:W-:-:S02]  /*2460*/  MOV R48, 0x2480 ;  /* 0x0000248000307802 */ /* 0x000fc40000000f00 */
[----:B------:R-:W-:Y:S05]  /*2470*/  CALL.REL.NOINC `($__internal_69_$__cuda_sm70_shflsync_down_p) ;  /* 0x0000002000007944 */ /* 0x000fea0003c00000 */
[----:B-1----:R-:W-:Y:S01]  /*2480*/  MOV R44, R46 ;  /* 0x0000002e002c7202 */ /* 0x002fe20000000f00 */
[----:B------:R-:W-:Y:S05]  /*2490*/  BRA `(.L_x_2508) ;  /* 0xffffeb9000007947 */ /* 0x000fea000383ffff */
        .weak           $__internal_69_$__cuda_sm70_shflsync_down_p
        .type           $__internal_69_$__cuda_sm70_shflsync_down_p,@function
        .size           $__internal_69_$__cuda_sm70_shflsync_down_p,(.L_x_6871 - $__internal_69_$__cuda_sm70_shflsync_down_p)
$__internal_69_$__cuda_sm70_shflsync_down_p:
[----:B------:R-:W-:Y:S04]  /*24a0*/  WARPSYNC R44 ;  /* 0x0000002c00007348 */ /* 0x000fe80003800000 */
[----:B------:R0:W1:Y:S02]  /*24b0*/  SHFL.DOWN PT, R46, R47, R46, R45 ;  /* 0x0800002e2f2e7389 */ /* 0x00006400000e002d */
[----:B0-----:R-:W-:Y:S01]  /*24c0*/  HFMA2.MMA R45, -RZ, RZ, 0, 0 ;  /* 0x00000000ff2d7435 */ /* 0x001fe200000001ff */
[----:B------:R-:W-:-:S05]  /*24d0*/  MOV R44, R48 ;  /* 0x00000030002c7202 */ /* 0x000fca0000000f00 */
[----:B------:R-:W-:Y:S05]  /*24e0*/  RET.REL.NODEC R44 `(_ZN10layer_norm13ln_bwd_kernelINS_13Kernel_traitsI13__nv_bfloat16S2_fS2_fjLj2048ELj1ELj1ELj4ELj16ENS_18Kernel_traits_baseILj2048ES2_S2_fS2_fjLj128EEEEELb1ELb0ELb0ELb1EEEvNS_9BwdParamsE) ;  /* 0xffffdb102c007950 */ /* 0x000fea0003c3ffff */
.L_x_2509:
        /* <DEDUP_REMOVED lines=9> */
.L_x_6871:


//--------------------- .text._ZN10layer_norm22ln_bwd_finalize_kernelINS_22Kernel_traits_finalizeILj2048E13__nv_bfloat16S2_fS2_fjLb0ELj1024ELj4ENS_18Kernel_traits_baseILj2048ES2_S2_fS2_fjLj1024EEEEELb0ELb0EEEvNS_9BwdParamsE --------------------------
	.section	.text._ZN10layer_norm22ln_bwd_finalize_kernelINS_22Kernel_traits_finalizeILj2048E13__nv_bfloat16S2_fS2_fjLb0ELj1024ELj4ENS_18Kernel_traits_baseILj2048ES2_S2_fS2_fjLj1024EEEEELb0ELb0EEEvNS_9BwdParamsE,"ax",@progbits
	.sectioninfo	@"SHI_REGISTERS=30"
	.align	128
        .global         _ZN10layer_norm22ln_bwd_finalize_kernelINS_22Kernel_traits_finalizeILj2048E13__nv_bfloat16S2_fS2_fjLb0ELj1024ELj4ENS_18Kernel_traits_baseILj2048ES2_S2_fS2_fjLj1024EEEEELb0ELb0EEEvNS_9BwdParamsE
        .type           _ZN10layer_norm22ln_bwd_finalize_kernelINS_22Kernel_traits_finalizeILj2048E13__nv_bfloat16S2_fS2_fjLb0ELj1024ELj4ENS_18Kernel_traits_baseILj2048ES2_S2_fS2_fjLj1024EEEEELb0ELb0EEEvNS_9BwdParamsE,@function
        .size           _ZN10layer_norm22ln_bwd_finalize_kernelINS_22Kernel_traits_finalizeILj2048E13__nv_bfloat16S2_fS2_fjLb0ELj1024ELj4ENS_18Kernel_traits_baseILj2048ES2_S2_fS2_fjLj1024EEEEELb0ELb0EEEvNS_9BwdParamsE,(.L_x_6872 - _ZN10layer_norm22ln_bwd_finalize_kernelINS_22Kernel_traits_finalizeILj2048E13__nv_bfloat16S2_fS2_fjLb0ELj1024ELj4ENS_18Kernel_traits_baseILj2048ES2_S2_fS2_fjLj1024EEEEELb0ELb0EEEvNS_9BwdParamsE)
        .other          _ZN10layer_norm22ln_bwd_finalize_kernelINS_22Kernel_traits_finalizeILj2048E13__nv_bfloat16S2_fS2_fjLb0ELj1024ELj4ENS_18Kernel_traits_baseILj2048ES2_S2_fS2_fjLj1024EEEEELb0ELb0EEEvNS_9BwdParamsE,@"STO_CUDA_ENTRY STV_DEFAULT"
_ZN10layer_norm22ln_bwd_finalize_kernelINS_22Kernel_traits_finalizeILj2048E13__nv_bfloat16S2_fS2_fjLb0ELj1024ELj4ENS_18Kernel_traits_baseILj2048ES2_S2_fS2_fjLj1024EEEEELb0ELb0EEEvNS_9BwdParamsE:
.text._ZN10layer_norm22ln_bwd_finalize_kernelINS_22Kernel_traits_finalizeILj2048E13__nv_bfloat16S2_fS2_fjLb0ELj1024ELj4ENS_18Kernel_traits_baseILj2048ES2_S2_fS2_fjLj1024EEEEELb0ELb0EEEvNS_9BwdParamsE:
        /* <DEDUP_REMOVED lines=19> */
.L_x_2523:
        /* <DEDUP_REMOVED lines=28> */
.L_x_2514:
        /* <DEDUP_REMOVED lines=35> */
.L_x_2513:
[----:B------:R-:W-:Y:S05]  /*0520*/  BSYNC B1 ;  /* 0x0000000000017941 */ /* 0x000fea0003800000 */
.L_x_2512:
        /* <DEDUP_REMOVED lines=23> */
.L_x_2516:
[----:B------:R-:W-:Y:S05]  /*06a0*/  BSYNC B1 ;  /* 0x0000000000017941 */ /* 0x000fea0003800000 */
.L_x_2515:
        /* <DEDUP_REMOVED lines=11> */
.L_x_2517:
[----:B------:R-:W-:Y:S05]  /*0760*/  BSYNC B1 ;  /* 0x0000000000017941 */ /* 0x000fea0003800000 */
.L_x_2511:
[----:B------:R-:W-:Y:S05]  /*0770*/  BSYNC B0 ;  /* 0x0000000000007941 */ /* 0x000fea0003800000 */
.L_x_2510:
        /* <DEDUP_REMOVED lines=11> */
.L_x_2524:
        /* <DEDUP_REMOVED lines=18> */
.L_x_2525:
[----:B---3--:R-:W-:Y:S02]  /*0950*/  FADD.FTZ R4, R4, R9 ;  /* 0x0000000904047221 */ /* 0x008fe40000010000 */
[----:B-12---:R-:W-:-:S03]  /*0960*/  FADD.FTZ R6, R5, R6 ;  /* 0x0000000605067221 */ /* 0x006fc60000010000 */
[----:B------:R1:W-:Y:S04]  /*0970*/  @!P1 STS [R17.X4+0x2000], R4 ;  /* 0x0020000411009388 */ /* 0x0003e80000004800 */
[----:B------:R1:W-:Y:S02]  /*0980*/  @!P1 STS [R17.X4+0x2080], R6 ;  /* 0x0020800611009388 */ /* 0x0003e40000004800 */
.L_x_2518:
        /* <DEDUP_REMOVED lines=17> */
.L_x_2522:
[----:B------:R-:W-:Y:S05]  /*0aa0*/  BSYNC B0 ;  /* 0x0000000000007941 */ /* 0x000fea0003800000 */
.L_x_2521:
[C---:B------:R-:W-:Y:S02]  /*0ab0*/  ISETP.GT.U32.AND P1, PT, R18.reuse, -0x801, PT ;  /* 0xfffff7ff1200780c */ /* 0x040fe40003f24070 */
[----:B------:R-:W-:Y:S02]  /*0ac0*/  IADD3 R18, R18, 0x800, RZ ;  /* 0x0000080012127810 */ /* 0x000fe40007ffe0ff */
[----:B------:R-:W-:-:S09]  /*0ad0*/  IADD3 R19, R19, 0x400, RZ ;  /* 0x0000040013137810 */ /* 0x000fd20007ffe0ff */
[----:B01----:R-:W-:Y:S05]  /*0ae0*/  @P1 BRA `(.L_x_2523) ;  /* 0xfffff64000001947 */ /* 0x003fea000383ffff */
[----:B------:R-:W-:Y:S05]  /*0af0*/  EXIT ;  /* 0x000000000000794d */ /* 0x000fea0003800000 */
.L_x_2519:
[----:B--2---:R-:W-:Y:S01]  /*0b00*/  IMAD.MOV.U32 R9, RZ, RZ, R5 ;  /* 0x000000ffff097224 */ /* 0x004fe200078e0005 */
[----:B------:R-:W-:Y:S01]  /*0b10*/  MOV R8, 0x1 ;  /* 0x0000000100087802 */ /* 0x000fe20000000f00 */
[----:B------:R-:W-:Y:S01]  /*0b20*/  IMAD.MOV.U32 R7, RZ, RZ, 0x1f ;  /* 0x0000001fff077424 */ /* 0x000fe200078e00ff */
[----:B------:R-:W-:Y:S02]  /*0b30*/  MOV R10, 0xffffffff ;  /* 0xffffffff000a7802 */ /* 0x000fe40000000f00 */
[----:B------:R-:W-:Y:S02]  /*0b40*/  MOV R2, 0xb60 ;  /* 0x00000b6000027802 */ /* 0x000fe40000000f00 */
[----:B01----:R-:W-:Y:S05]  /*0b50*/  CALL.REL.NOINC `($__internal_70_$__cuda_sm70_shflsync_bfly_p) ;  /* 0x000003b000007944 */ /* 0x003fea0003c00000 */
[----:B-1----:R-:W-:Y:S01]  /*0b60*/  IMAD.MOV.U32 R2, RZ, RZ, R7 ;  /* 0x000000ffff027224 */ /* 0x002fe200078e0007 */
[----:B0-----:R-:W-:Y:S05]  /*0b70*/  BRA `(.L_x_2524) ;  /* 0xfffffcb000007947 */ /* 0x001fea000383ffff */
.L_x_2520:
[----:B------:R-:W-:Y:S01]  /*0b80*/  HFMA2.MMA R8, -RZ, RZ, 0, 1.1920928955078125e-07 ;  /* 0x00000002ff087435 */ /* 0x000fe200000001ff */
[----:B------:R-:W-:Y:S01]  /*0b90*/  IMAD.MOV.U32 R7, RZ, RZ, 0x1f ;  /* 0x0000001fff077424 */ /* 0x000fe200078e00ff */
[----:B------:R-:W-:Y:S02]  /*0ba0*/  MOV R10, 0xffffffff ;  /* 0xffffffff000a7802 */ /* 0x000fe40000000f00 */
[----:B------:R-:W-:-:S02]  /*0bb0*/  MOV R2, 0xbd0 ;  /* 0x00000bd000027802 */ /* 0x000fc40000000f00 */
[----:B012---:R-:W-:Y:S05]  /*0bc0*/  CALL.REL.NOINC `($__internal_70_$__cuda_sm70_shflsync_bfly_p) ;  /* 0x0000034000007944 */ /* 0x007fea0003c00000 */
[----:B01----:R-:W-:Y:S01]  /*0bd0*/  FADD.FTZ R9, R9, R7 ;  /* 0x0000000709097221 */ /* 0x003fe20000010000 */
[----:B------:R-:W-:Y:S01]  /*0be0*/  HFMA2.MMA R7, -RZ, RZ, 0, 1.847743988037109375e-06 ;  /* 0x0000001fff077435 */ /* 0x000fe200000001ff */
[----:B------:R-:W-:Y:S01]  /*0bf0*/  IMAD.MOV.U32 R8, RZ, RZ, 0x4 ;  /* 0x00000004ff087424 */ /* 0x000fe200078e00ff */
[----:B------:R-:W-:Y:S01]  /*0c00*/  MOV R2, 0xc30 ;  /* 0x00000c3000027802 */ /* 0x000fe20000000f00 */
[----:B------:R-:W-:-:S03]  /*0c10*/  IMAD.MOV.U32 R10, RZ, RZ, -0x1 ;  /* 0xffffffffff0a7424 */ /* 0x000fc600078e00ff */
[----:B------:R-:W-:Y:S05]  /*0c20*/  CALL.REL.NOINC `($__internal_70_$__cuda_sm70_shflsync_bfly_p) ;  /* 0x000002e000007944 */ /* 0x000fea0003c00000 */
[----:B01----:R-:W-:Y:S01]  /*0c30*/  FADD.FTZ R9, R9, R7 ;  /* 0x0000000709097221 */ /* 0x003fe20000010000 */
[----:B------:R-:W-:Y:S01]  /*0c40*/  HFMA2.MMA R7, -RZ, RZ, 0, 1.847743988037109375e-06 ;  /* 0x0000001fff077435 */ /* 0x000fe200000001ff */
[----:B------:R-:W-:Y:S01]  /*0c50*/  MOV R8, 0x8 ;  /* 0x0000000800087802 */ /* 0x000fe20000000f00 */
[----:B------:R-:W-:Y:S01]  /*0c60*/  IMAD.MOV.U32 R10, RZ, RZ, -0x1 ;  /* 0xffffffffff0a7424 */ /* 0x000fe200078e00ff */
[----:B------:R-:W-:-:S03]  /*0c70*/  MOV R2, 0xc90 ;  /* 0x00000c9000027802 */ /* 0x000fc60000000f00 */
[----:B------:R-:W-:Y:S05]  /*0c80*/  CALL.REL.NOINC `($__internal_70_$__cuda_sm70_shflsync_bfly_p) ;  /* 0x0000028000007944 */ /* 0x000fea0003c00000 */
[----:B-1----:R-:W-:Y:S01]  /*0c90*/  FADD.FTZ R6, R9, R7 ;  /* 0x0000000709067221 */ /* 0x002fe20000010000 */
[----:B------:R-:W-:Y:S01]  /*0ca0*/  HFMA2.MMA R7, -RZ, RZ, 0, 1.847743988037109375e-06 ;  /* 0x0000001fff077435 */ /* 0x000fe200000001ff */
[----:B0-----:R-:W-:Y:S01]  /*0cb0*/  MOV R8, 0x10 ;  /* 0x0000001000087802 */ /* 0x001fe20000000f00 */
[----:B------:R-:W-:Y:S01]  /*0cc0*/  IMAD.MOV.U32 R10, RZ, RZ, -0x1 ;  /* 0xffffffffff0a7424 */ /* 0x000fe200078e00ff */
[----:B------:R-:W-:-:S02]  /*0cd0*/  MOV R2, 0xd00 ;  /* 0x00000d0000027802 */ /* 0x000fc40000000f00 */
[----:B------:R-:W-:Y:S02]  /*0ce0*/  MOV R9, R6 ;  /* 0x0000000600097202 */ /* 0x000fe40000000f00 */
[----:B------:R-:W-:Y:S05]  /*0cf0*/  CALL.REL.NOINC `($__internal_70_$__cuda_sm70_shflsync_bfly_p) ;  /* 0x0000021000007944 */ /* 0x000fea0003c00000 */
[----:B0-----:R-:W-:Y:S01]  /*0d00*/  HFMA2.MMA R8, -RZ, RZ, 0, 5.9604644775390625e-08 ;  /* 0x00000001ff087435 */ /* 0x001fe200000001ff */
[----:B-1----:R-:W-:Y:S01]  /*0d10*/  MOV R5, R7 ;  /* 0x0000000700057202 */ /* 0x002fe20000000f00 */
[----:B------:R-:W-:Y:S01]  /*0d20*/  IMAD.MOV.U32 R9, RZ, RZ, R4 ;  /* 0x000000ffff097224 */ /* 0x000fe200078e0004 */
[----:B------:R-:W-:Y:S01]  /*0d30*/  MOV R7, 0x1f ;  /* 0x0000001f00077802 */ /* 0x000fe20000000f00 */
[----:B------:R-:W-:Y:S01]  /*0d40*/  IMAD.MOV.U32 R10, RZ, RZ, -0x1 ;  /* 0xffffffffff0a7424 */ /* 0x000fe200078e00ff */
[----:B------:R-:W-:Y:S02]  /*0d50*/  MOV R2, 0xd70 ;  /* 0x00000d7000027802 */ /* 0x000fe40000000f00 */
[----:B------:R-:W-:Y:S05]  /*0d60*/  CALL.REL.NOINC `($__internal_70_$__cuda_sm70_shflsync_bfly_p) ;  /* 0x000001a000007944 */ /* 0x000fea0003c00000 */
[----:B0-----:R-:W-:Y:S01]  /*0d70*/  HFMA2.MMA R8, -RZ, RZ, 0, 1.1920928955078125e-07 ;  /* 0x00000002ff087435 */ /* 0x001fe200000001ff */
[----:B-1----:R-:W-:Y:S01]  /*0d80*/  FADD.FTZ R9, R4, R7 ;  /* 0x0000000704097221 */ /* 0x002fe20000010000 */
[----:B------:R-:W-:Y:S01]  /*0d90*/  MOV R7, 0x1f ;  /* 0x0000001f00077802 */ /* 0x000fe20000000f00 */
[----:B------:R-:W-:Y:S01]  /*0da0*/  IMAD.MOV.U32 R10, RZ, RZ, -0x1 ;  /* 0xffffffffff0a7424 */ /* 0x000fe200078e00ff */
[----:B------:R-:W-:Y:S02]  /*0db0*/  MOV R2, 0xdd0 ;  /* 0x00000dd000027802 */ /* 0x000fe40000000f00 */
[----:B------:R-:W-:Y:S05]  /*0dc0*/  CALL.REL.NOINC `($__internal_70_$__cuda_sm70_shflsync_bfly_p) ;  /* 0x0000014000007944 */ /* 0x000fea0003c00000 */
[----:B0-----:R-:W-:Y:S01]  /*0dd0*/  HFMA2.MMA R8, -RZ, RZ, 0, 2.384185791015625e-07 ;  /* 0x00000004ff087435 */ /* 0x001fe200000001ff */
[----:B-1----:R-:W-:Y:S01]  /*0de0*/  FADD.FTZ R9, R9, R7 ;  /* 0x0000000709097221 */ /* 0x002fe20000010000 */
[----:B------:R-:W-:Y:S01]  /*0df0*/  MOV R7, 0x1f ;  /* 0x0000001f00077802 */ /* 0x000fe20000000f00 */
[----:B------:R-:W-:Y:S01]  /*0e00*/  IMAD.MOV.U32 R10, RZ, RZ, -0x1 ;  /* 0xffffffffff0a7424 */ /* 0x000fe200078e00ff */
[----:B------:R-:W-:-:S02]  /*0e10*/  MOV R2, 0xe30 ;  /* 0x00000e3000027802 */ /* 0x000fc40000000f00 */
[----:B------:R-:W-:Y:S05]  /*0e20*/  CALL.REL.NOINC `($__internal_70_$__cuda_sm70_shflsync_bfly_p) ;  /* 0x000000e000007944 */ /* 0x000fea0003c00000 */
[----:B0-----:R-:W-:Y:S01]  /*0e30*/  HFMA2.MMA R8, -RZ, RZ, 0, 4.76837158203125e-07 ;  /* 0x00000008ff087435 */ /* 0x001fe200000001ff */
[----:B-1----:R-:W-:Y:S01]  /*0e40*/  FADD.FTZ R9, R9, R7 ;  /* 0x0000000709097221 */ /* 0x002fe20000010000 */
[----:B------:R-:W-:Y:S01]  /*0e50*/  MOV R7, 0x1f ;  /* 0x0000001f00077802 */ /* 0x000fe20000000f00 */
[----:B------:R-:W-:Y:S01]  /*0e60*/  IMAD.MOV.U32 R10, RZ, RZ, -0x1 ;  /* 0xffffffffff0a7424 */ /* 0x000fe200078e00ff */
[----:B------:R-:W-:-:S02]  /*0e70*/  MOV R2, 0xe90 ;  /* 0x00000e9000027802 */ /* 0x000fc40000000f00 */
[----:B------:R-:W-:Y:S05]  /*0e80*/  CALL.REL.NOINC `($__internal_70_$__cuda_sm70_shflsync_bfly_p) ;  /* 0x0000008000007944 */ /* 0x000fea0003c00000 */
[----:B0-----:R-:W-:Y:S01]  /*0e90*/  HFMA2.MMA R8, -RZ, RZ, 0, 9.5367431640625e-07 ;  /* 0x00000010ff087435 */ /* 0x001fe200000001ff */
[----:B-1----:R-:W-:Y:S01]  /*0ea0*/  FADD.FTZ R9, R9, R7 ;  /* 0x0000000709097221 */ /* 0x002fe20000010000 */
[----:B------:R-:W-:Y:S01]  /*0eb0*/  MOV R7, 0x1f ;  /* 0x0000001f00077802 */ /* 0x000fe20000000f00 */
[----:B------:R-:W-:Y:S01]  /*0ec0*/  IMAD.MOV.U32 R10, RZ, RZ, -0x1 ;  /* 0xffffffffff0a7424 */ /* 0x000fe200078e00ff */
[----:B------:R-:W-:-:S02]  /*0ed0*/  MOV R2, 0xef0 ;  /* 0x00000ef000027802 */ /* 0x000fc40000000f00 */
[----:B------:R-:W-:Y:S05]  /*0ee0*/  CALL.REL.NOINC `($__internal_70_$__cuda_sm70_shflsync_bfly_p) ;  /* 0x0000002000007944 */ /* 0x000fea0003c00000 */
[----:B-1----:R-:W-:Y:S01]  /*0ef0*/  MOV R4, R7 ;  /* 0x0000000700047202 */ /* 0x002fe20000000f00 */
[----:B0-----:R-:W-:Y:S05]  /*0f00*/  BRA `(.L_x_2525) ;  /* 0xfffffa4000007947 */ /* 0x001fea000383ffff */
        .weak           $__internal_70_$__cuda_sm70_shflsync_bfly_p
        .type           $__internal_70_$__cuda_sm70_shflsync_bfly_p,@function
        .size           $__internal_70_$__cuda_sm70_shflsync_bfly_p,(.L_x_6872 - $__internal_70_$__cuda_sm70_shflsync_bfly_p)
$__internal_70_$__cuda_sm70_shflsync_bfly_p:
[----:B------:R-:W-:Y:S01]  /*0f10*/  HFMA2.MMA R3, -RZ, RZ, 0, 0 ;  /* 0x00000000ff037435 */ /* 0x000fe200000001ff */
[----:B------:R-:W-:Y:S04]  /*0f20*/  WARPSYNC R10 ;  /* 0x0000000a00007348 */ /* 0x000fe80003800000 */
[----:B------:R0:W1:Y:S01]  /*0f30*/  SHFL.BFLY PT, R7, R9, R8, R7 ;  /* 0x0c00000809077389 */ /* 0x00006200000e0007 */
[----:B------:R-:W-:Y:S05]  /*0f40*/  RET.REL.NODEC R2 `(_ZN10layer_norm22ln_bwd_finalize_kernelINS_22Kernel_traits_finalizeILj2048E13__nv_bfloat16S2_fS2_fjLb0ELj1024ELj4ENS_18Kernel_traits_baseILj2048ES2_S2_fS2_fjLj1024EEEEELb0ELb0EEEvNS_9BwdParamsE) ;  /* 0xfffff0b002007950 */ /* 0x000fea0003c3ffff */
.L_x_2526:
        /* <DEDUP_REMOVED lines=11> */
.L_x_6872:


//--------------------- .text._ZN10layer_norm13ln_bwd_kernelINS_13Kernel_traitsI13__nv_bfloat16S2_fS2_fjLj2048ELj1ELj1ELj4ELj16ENS_18Kernel_traits_baseILj2048ES2_S2_fS2_fjLj128EEEEELb1ELb0ELb1ELb0EEEvNS_9BwdParamsE --------------------------
	.section	.text._ZN10layer_norm13ln_bwd_kernelINS_13Kernel_traitsI13__nv_bfloat16S2_fS2_fjLj2048ELj1ELj1ELj4ELj16ENS_18Kernel_traits_baseILj2048ES2_S2_fS2_fjLj128EEEEELb1ELb0ELb1ELb0EEEvNS_9BwdParamsE,"ax",@progbits
	.sectioninfo	@"SHI_REGISTERS=143"
	.align	128
        .global         _ZN10layer_norm13ln_bwd_kernelINS_13Kernel_traitsI13__nv_bfloat16S2_fS2_fjLj2048ELj1ELj1ELj4ELj16ENS_18Kernel_traits_baseILj2048ES2_S2_fS2_fjLj128EEEEELb1ELb0ELb1ELb0EEEvNS_9BwdParamsE
        .type           _ZN10layer_norm13ln_bwd_kernelINS_13Kernel_traitsI13__nv_bfloat16S2_fS2_fjLj2048ELj1ELj1ELj4ELj16ENS_18Kernel_traits_baseILj2048ES2_S2_fS2_fjLj128EEEEELb1ELb0ELb1ELb0EEEvNS_9BwdParamsE,@function
        .size           _ZN10layer_norm13ln_bwd_kernelINS_13Kernel_traitsI13__nv_bfloat16S2_fS2_fjLj2048ELj1ELj1ELj4ELj16ENS_18Kernel_traits_baseILj2048ES2_S2_fS2_fjLj128EEEEELb1ELb0ELb1ELb0EEEvNS_9BwdParamsE,(.L_x_6873 - _ZN10layer_norm13ln_bwd_kernelINS_13Kernel_traitsI13__nv_bfloat16S2_fS2_fjLj2048ELj1ELj1ELj4ELj16ENS_18Kernel_traits_baseILj2048ES2_S2_fS2_fjLj128EEEEELb1ELb0ELb1ELb0EEEvNS_9BwdParamsE)
        .other          _ZN10layer_norm13ln_bwd_kernelINS_13Kernel_traitsI13__nv_bfloat16S2_fS2_fjLj2048ELj1ELj1ELj4ELj16ENS_18Kernel_traits_baseILj2048ES2_S2_fS2_fjLj128EEEEELb1ELb0ELb1ELb0EEEvNS_9BwdParamsE,@"STO_CUDA_ENTRY STV_DEFAULT"
_ZN10layer_norm13ln_bwd_kernelINS_13Kernel_traitsI13__nv_bfloat16S2_fS2_fjLj2048ELj1ELj1ELj4ELj16ENS_18Kernel_traits_baseILj2048ES2_S2_fS2_fjLj128EEEEELb1ELb0ELb1ELb0EEEvNS_9BwdParamsE:
.text._ZN10layer_norm13ln_bwd_kernelINS_13Kernel_traitsI13__nv_bfloat16S2_fS2_fjLj2048ELj1ELj1ELj4ELj16ENS_18Kernel_traits_baseILj2048ES2_S2_fS2_fjLj128EEEEELb1ELb0ELb1ELb0EEEvNS_9BwdParamsE:
        /* <DEDUP_REMOVED lines=56> */
[----:B0-----:R-:W-:Y:S02]  /*0380*/  PRMT R20, RZ, 0x7610, R23 ;  /* 0x00007610ff147816 */ /* 0x001fe40000000017 */
.L_x_2573:
        /* <DEDUP_REMOVED lines=14> */
[----:B------:R-:W-:Y:S01]  /*0470*/  IMAD.WIDE.U32 R120, R22, R135, c[0x0][0x218] ;  /* 0x0000860016787625 */ /* 0x000fe200078e0087 */
[----:B--2---:R-:W-:-:S13]  /*0480*/  ISETP.GT.AND P2, PT, R88, RZ, PT ;  /* 0x000000ff5800720c */ /* 0x004fda0003f44270 */
[----:B------:R-:W-:Y:S05]  /*0490*/  @P2 BRA `(.L_x_2529) ;  /* 0x0000021000002947 */ /* 0x000fea0003800000 */
[----:B0----5:R-:W-:Y:S01]  /*04a0*/  ISETP.GE.AND P3, PT, R23, 0x1, PT ;  /* 0x000000011700780c */ /* 0x021fe20003f66270 */
[----:B------:R-:W-:Y:S01]  /*04b0*/  BSSY B1, `(.L_x_2530) ;  /* 0x0000012000017945 */ /* 0x000fe20003800000 */
[----:B------:R-:W-:-:S11]  /*04c0*/  IMAD.MOV.U32 R88, RZ, RZ, R22 ;  /* 0x000000ffff587224 */ /* 0x000fd600078e0016 */
[----:B------:R-:W-:-:S05]  /*04d0*/  @P3 IADD3 R84, R23, -0x1, RZ ;  /* 0xffffffff17543810 */ /* 0x000fca0007ffe0ff */
[----:B------:R-:W-:Y:S01]  /*04e0*/  @P3 IMAD R85, R84, c[0x0][0x168], RZ ;  /* 0x00005a0054553a24 */ /* 0x000fe200078e02ff */
[----:B------:R-:W-:-:S04]  /*04f0*/  MOV R84, RZ ;  /* 0x000000ff00547202 */ /* 0x000fc80000000f00 */
[----:B------:R-:W-:-:S04]  /*0500*/  @P3 SHF.R.S32.HI R86, RZ, 0x1f, R85 ;  /* 0x0000001fff563819 */ /* 0x000fc80000011455 */
[----:B------:R-:W-:-:S04]  /*0510*/  @P3 LEA.HI R86, R86, R85, RZ, 0x3 ;  /* 0x0000005556563211 */ /* 0x000fc800078f18ff */
[----:B------:R-:W-:Y:S01]  /*0520*/  @P3 LEA.HI.SX32 R84, R86, R91, 0x1d ;  /* 0x0000005b56543211 */ /* 0x000fe200078feaff */
[----:B------:R-:W-:Y:S05]  /*0530*/  @!P0 BRA `(.L_x_2531) ;  /* 0x0000009000008947 */ /* 0x000fea0003800000 */
[----:B------:R-:W-:Y:S01]  /*0540*/  ISETP.NE.U32.AND P3, PT, RZ, c[0x0][0x218], PT ;  /* 0x00008600ff007a0c */ /* 0x000fe20003f65070 */
[----:B------:R-:W-:-:S03]  /*0550*/  IMAD.MOV.U32 R109, RZ, RZ, 0x8 ;  /* 0x00000008ff6d7424 */ /* 0x000fc600078e00ff */
[----:B------:R-:W-:Y:S01]  /*0560*/  ISETP.NE.AND.EX P3, PT, RZ, c[0x0][0x21c], PT, P3 ;  /* 0x00008700ff007a0c */ /* 0x000fe20003f65330 */
[----:B------:R-:W-:-:S06]  /*0570*/  IMAD.WIDE.U32 R108, R84, R109, c[0x0][0x190] ;  /* 0x00006400546c7625 */ /* 0x000fcc00078e006d */
[----:B------:R-:W5:Y:S06]  /*0580*/  LDG.E.64 R108, [R108.64] ;  /* 0x000000046c6c7981 */ /* 0x000f6c000c1e1b00 */
[----:B------:R0:W5:Y:S04]  /*0590*/  @P3 LDG.E.128 R64, [R120.64] ;  /* 0x0000000478403981 */ /* 0x000168000c1e1d00 */
[----:B------:R0:W5:Y:S01]  /*05a0*/  @P3 LDG.E.128 R68, [R120.64+0x10] ;  /* 0x0000100478443981 */ /* 0x000162000c1e1d00 */
[----:B------:R-:W-:-:S02]  /*05b0*/  IADD3 R88, R22, 0x80, RZ ;  /* 0x0000008016587810 */ /* 0x000fc40007ffe0ff */
[----:B------:R-:W-:Y:S02]  /*05c0*/  IADD3 R84, R84, 0x80, RZ ;  /* 0x0000008054547810 */ /* 0x000fe40007ffe0ff */
.L_x_2531:
[----:B------:R-:W-:Y:S05]  /*05d0*/  BSYNC B1 ;  /* 0x0000000000017941 */ /* 0x000fea0003800000 */
.L_x_2530:
        /* <DEDUP_REMOVED lines=8> */
[----:B------:R-:W-:-:S05]  /*0660*/  @P3 IMAD.WIDE.U32 R84, R88, R135, c[0x0][0x218] ;  /* 0x0000860058543625 */ /* 0x000fca00078e0087 */
[----:B------:R1:W5:Y:S04]  /*0670*/  @P3 LDG.E.128 R28, [R84.64] ;  /* 0x00000004541c3981 */ /* 0x000368000c1e1d00 */
[----:B------:R1:W5:Y:S01]  /*0680*/  @P3 LDG.E.128 R24, [R84.64+0x10] ;  /* 0x0000100454183981 */ /* 0x000362000c1e1d00 */
[----:B------:R-:W-:Y:S01]  /*0690*/  MOV R140, RZ ;  /* 0x000000ff008c7202 */ /* 0x000fe20000000f00 */
[----:B------:R-:W-:Y:S05]  /*06a0*/  BRA `(.L_x_2532) ;  /* 0x00000b5000007947 */ /* 0x000fea0003800000 */
.L_x_2529:
[----:B0-----:R-:W-:-:S06]  /*06b0*/  IMAD.WIDE R84, R2, R93, c[0x0][0x1a0] ;  /* 0x0000680002547625 */ /* 0x001fcc00078e025d */
        /* <DEDUP_REMOVED lines=10> */
[----:B------:R-:W-:Y:S01]  /*0760*/  @P3 IMAD R88, R87, c[0x0][0x168], RZ ;  /* 0x00005a0057583a24 */ /* 0x000fe200078e02ff */
[----:B------:R-:W-:-:S04]  /*0770*/  SHF.R.S32.HI R87, RZ, 0x1f, R86 ;  /* 0x0000001fff577819 */ /* 0x000fc80000011456 */
[----:B------:R-:W-:Y:S02]  /*0780*/  @P3 SHF.R.S32.HI R89, RZ, 0x1f, R88 ;  /* 0x0000001fff593819 */ /* 0x000fe40000011458 */
[----:B------:R-:W-:Y:S02]  /*0790*/  LEA.HI R87, R87, R86, RZ, 0x3 ;  /* 0x0000005657577211 */ /* 0x000fe400078f18ff */
[----:B------:R-:W-:Y:S02]  /*07a0*/  @P3 LEA.HI R88, R89, R88, RZ, 0x3 ;  /* 0x0000005859583211 */ /* 0x000fe400078f18ff */
[-C--:B------:R-:W-:Y:S02]  /*07b0*/  LEA.HI.SX32 R137, R87, R91.reuse, 0x1d ;  /* 0x0000005b57897211 */ /* 0x080fe400078feaff */
[----:B------:R-:W-:Y:S02]  /*07c0*/  @P3 LEA.HI.SX32 R136, R88, R91, 0x1d ;  /* 0x0000005b58883211 */ /* 0x000fe400078feaff */
[----:B------:R-:W-:-:S04]  /*07d0*/  ISETP.NE.AND P3, PT, R3, RZ, PT ;  /* 0x000000ff0300720c */ /* 0x000fc80003f65270 */
[----:B--2---:R-:W-:Y:S01]  /*07e0*/  FSEL R134, R84, RZ, !P3 ;  /* 0x000000ff54867208 */ /* 0x004fe20005800000 */
[----:B------:R-:W-:Y:S05]  /*07f0*/  @!P0 BRA `(.L_x_2534) ;  /* 0x0000050000008947 */ /* 0x000fea0003800000 */
[----:B------:R-:W-:Y:S02]  /*0800*/  IMAD.MOV.U32 R88, RZ, RZ, 0x10 ;  /* 0x00000010ff587424 */ /* 0x000fe400078e00ff */
[----:B------:R-:W-:-:S04]  /*0810*/  IMAD.WIDE.U32 R96, R22, R135, c[0x0][0x188] ;  /* 0x0000620016607625 */ /* 0x000fc800078e0087 */
[----:B------:R-:W-:Y:S01]  /*0820*/  IMAD.WIDE.U32 R88, R137, R88, c[0x0][0x208] ;  /* 0x0000820089587625 */ /* 0x000fe200078e0058 */
[----:B------:R-:W2:Y:S04]  /*0830*/  LDG.E.128 R84, [R96.64] ;  /* 0x0000000460547981 */ /* 0x000ea8000c1e1d00 */
[----:B------:R0:W3:Y:S04]  /*0840*/  LDG.E.128 R92, [R96.64+0x10] ;  /* 0x00001004605c7981 */ /* 0x0000e8000c1e1d00 */
[----:B------:R-:W4:Y:S01]  /*0850*/  LDG.E.128 R88, [R88.64] ;  /* 0x0000000458587981 */ /* 0x000f22000c1e1d00 */
[----:B------:R-:W-:-:S10]  /*0860*/  HFMA2.MMA R109, -RZ, RZ, 0, 4.76837158203125e-07 ;  /* 0x00000008ff6d7435 */ /* 0x000fd400000001ff */
[----:B------:R-:W-:-:S06]  /*0870*/  IMAD.WIDE.U32 R108, R136, R109, c[0x0][0x190] ;  /* 0x00006400886c7625 */ /* 0x000fcc00078e006d */
[----:B------:R-:W5:Y:S01]  /*0880*/  LDG.E.64 R108, [R108.64] ;  /* 0x000000046c6c7981 */ /* 0x000f62000c1e1b00 */
[----:B------:R-:W-:-:S04]  /*0890*/  ISETP.NE.U32.AND P3, PT, RZ, c[0x0][0x218], PT ;  /* 0x00008600ff007a0c */ /* 0x000fc80003f65070 */
[----:B------:R-:W-:Y:S02]  /*08a0*/  ISETP.NE.AND.EX P3, PT, RZ, c[0x0][0x21c], PT, P3 ;  /* 0x00008700ff007a0c */ /* 0x000fe40003f65330 */
[----:B------:R-:W-:-:S11]  /*08b0*/  IADD3 R138, R22, 0x80, RZ ;  /* 0x00000080168a7810 */ /* 0x000fd60007ffe0ff */
[----:B------:R1:W5:Y:S04]  /*08c0*/  @P3 LDG.E.128 R64, [R120.64] ;  /* 0x0000000478403981 */ /* 0x000368000c1e1d00 */
[----:B------:R1:W5:Y:S01]  /*08d0*/  @P3 LDG.E.128 R68, [R120.64+0x10] ;  /* 0x0000100478443981 */ /* 0x000362000c1e1d00 */
[----:B------:R-:W-:Y:S02]  /*08e0*/  IADD3 R137, R137, 0x80, RZ ;  /* 0x0000008089897810 */ /* 0x000fe40007ffe0ff */
[----:B------:R-:W-:Y:S01]  /*08f0*/  IADD3 R136, R136, 0x80, RZ ;  /* 0x0000008088887810 */ /* 0x000fe20007ffe0ff */
[C---:B--2---:R-:W-:Y:S02]  /*0900*/  FADD.FTZ R98, -R134.reuse, R85 ;  /* 0x0000005586627221 */ /* 0x044fe40000010100 */
[----:B------:R-:W-:-:S02]  /*0910*/  FADD.FTZ R84, -R134, R84 ;  /* 0x0000005486547221 */ /* 0x000fc40000010100 */
[C---:B------:R-:W-:Y:S01]  /*0920*/  FADD.FTZ R86, -R134.reuse, R86 ;  /* 0x0000005686567221 */ /* 0x040fe20000010100 */
[--C-:B----4-:R-:W-:Y:S01]  /*0930*/  PRMT R85, RZ, 0x5410, R88.reuse ;  /* 0x00005410ff557816 */ /* 0x110fe20000000058 */
[C---:B0-----:R-:W-:Y:S01]  /*0940*/  FMUL.FTZ R97, R21.reuse, R84 ;  /* 0x0000005415617220 */ /* 0x041fe20000410000 */
[----:B------:R-:W-:Y:S01]  /*0950*/  PRMT R88, RZ, 0x7610, R88 ;  /* 0x00007610ff587816 */ /* 0x000fe20000000058 */
[----:B------:R-:W-:Y:S02]  /*0960*/  FADD.FTZ R100, -R134, R87 ;  /* 0x0000005786647221 */ /* 0x000fe40000010100 */
[-C--:B------:R-:W-:Y:S01]  /*0970*/  FMUL.FTZ R104, R4, R85.reuse ;  /* 0x0000005504687220 */ /* 0x080fe20000410000 */
[----:B------:R-:W-:Y:S01]  /*0980*/  PRMT R87, RZ, 0x5410, R89 ;  /* 0x00005410ff577816 */ /* 0x000fe20000000059 */
[----:B------:R-:W-:Y:S02]  /*0990*/  FMUL.FTZ R99, R21, R86 ;  /* 0x0000005615637220 */ /* 0x000fe40000410000 */
[----:B------:R-:W-:-:S02]  /*09a0*/  FFMA.FTZ R32, R97, R85, R32 ;  /* 0x0000005561207223 */ /* 0x000fc40000010020 */
[----:B------:R-:W-:Y:S02]  /*09b0*/  FADD.FTZ R52, R52, R85 ;  /* 0x0000005534347221 */ /* 0x000fe40000010000 */
[----:B------:R-:W-:Y:S02]  /*09c0*/  FMUL.FTZ R96, R21, R98 ;  /* 0x0000006215607220 */ /* 0x000fe40000410000 */
[----:B------:R-:W-:Y:S02]  /*09d0*/  FMUL.FTZ R105, R5, R88 ;  /* 0x0000005805697220 */ /* 0x000fe40000410000 */
[----:B------:R-:W-:Y:S02]  /*09e0*/  FADD.FTZ R84, RZ, R104 ;  /* 0x00000068ff547221 */ /* 0x000fe40000010000 */
[----:B------:R-:W-:Y:S01]  /*09f0*/  FFMA.FTZ R85, R97, R104, RZ ;  /* 0x0000006861557223 */ /* 0x000fe200000100ff */
[----:B------:R-:W-:Y:S01]  /*0a00*/  PRMT R112, RZ, 0x7610, R89 ;  /* 0x00007610ff707816 */ /* 0x000fe20000000059 */
[----:B------:R-:W-:-:S02]  /*0a10*/  FFMA.FTZ R34, R99, R87, R34 ;  /* 0x0000005763227223 */ /* 0x000fc40000010022 */
[----:B------:R-:W-:Y:S02]  /*0a20*/  FADD.FTZ R54, R54, R87 ;  /* 0x0000005736367221 */ /* 0x000fe40000010000 */
[----:B------:R-:W-:Y:S02]  /*0a30*/  FMUL.FTZ R110, R6, R87 ;  /* 0x00000057066e7220 */ /* 0x000fe40000410000 */
[----:B------:R-:W-:Y:S02]  /*0a40*/  FADD.FTZ R87, R84, R105 ;  /* 0x0000006954577221 */ /* 0x000fe40000010000 */
[----:B------:R-:W-:Y:S01]  /*0a50*/  FFMA.FTZ R85, R96, R105, R85 ;  /* 0x0000006960557223 */ /* 0x000fe20000010055 */
[----:B------:R-:W-:Y:S01]  /*0a60*/  PRMT R89, RZ, 0x5410, R90 ;  /* 0x00005410ff597816 */ /* 0x000fe2000000005a */
[----:B------:R-:W-:Y:S02]  /*0a70*/  FMUL.FTZ R98, R21, R100 ;  /* 0x0000006415627220 */ /* 0x000fe40000410000 */
[----:B---3--:R-:W-:-:S02]  /*0a80*/  FADD.FTZ R92, -R134, R92 ;  /* 0x0000005c865c7221 */ /* 0x008fc40000010100 */
[----:B------:R-:W-:Y:S02]  /*0a90*/  FMUL.FTZ R111, R7, R112 ;  /* 0x00000070076f7220 */ /* 0x000fe40000410000 */
[----:B------:R-:W-:Y:S02]  /*0aa0*/  FADD.FTZ R84, R87, R110 ;  /* 0x0000006e57547221 */ /* 0x000fe40000010000 */
[----:B------:R-:W-:Y:S01]  /*0ab0*/  FFMA.FTZ R85, R99, R110, R85 ;  /* 0x0000006e63557223 */ /* 0x000fe20000010055 */
[----:B------:R-:W-:Y:S01]  /*0ac0*/  PRMT R114, RZ, 0x7610, R90 ;  /* 0x00007610ff727816 */ /* 0x000fe2000000005a */
[----:B------:R-:W-:Y:S02]  /*0ad0*/  FADD.FTZ R90, -R134, R93 ;  /* 0x0000005d865a7221 */ /* 0x000fe40000010100 */
[----:B------:R-:W-:Y:S02]  /*0ae0*/  FFMA.FTZ R35, R98, R112, R35 ;  /* 0x0000007062237223 */ /* 0x000fe40000010023 */
[----:B------:R-:W-:-:S02]  /*0af0*/  FADD.FTZ R55, R55, R112 ;  /* 0x0000007037377221 */ /* 0x000fc40000010000 */
[C---:B------:R-:W-:Y:S02]  /*0b00*/  FMUL.FTZ R101, R21.reuse, R92 ;  /* 0x0000005c15657220 */ /* 0x040fe40000410000 */
        /* <DEDUP_REMOVED lines=9> */
[----:B-1----:R-:W-:Y:S01]  /*0ba0*/  PRMT R120, RZ, 0x7610, R91 ;  /* 0x00007610ff787816 */ /* 0x002fe2000000005b */
[----:B------:R-:W-:Y:S02]  /*0bb0*/  FMUL.FTZ R103, R21, R94 ;  /* 0x0000005e15677220 */ /* 0x000fe40000410000 */
[----:B------:R-:W-:Y:S02]  /*0bc0*/  FADD.FTZ R57, R57, R114 ;  /* 0x0000007239397221 */ /* 0x000fe40000010000 */
[----:B------:R-:W-:-:S02]  /*0bd0*/  FFMA.FTZ R37, R100, R114, R37 ;  /* 0x0000007264257223 */ /* 0x000fc40000010025 */
[----:B------:R-:W-:Y:S02]  /*0be0*/  FADD.FTZ R102, -R134, R95 ;  /* 0x0000005f86667221 */ /* 0x000fe40000010100 */
        /* <DEDUP_REMOVED lines=11> */
[----:B------:R-:W-:Y:S02]  /*0ca0*/  FADD.FTZ R56, R56, R89 ;  /* 0x0000005938387221 */ /* 0x000fe40000010000 */
[----:B------:R-:W-:Y:S02]  /*0cb0*/  FFMA.FTZ R36, R101, R89, R36 ;  /* 0x0000005965247223 */ /* 0x000fe40000010024 */
[----:B------:R-:W-:Y:S02]  /*0cc0*/  FADD.FTZ R59, R59, R120 ;  /* 0x000000783b3b7221 */ /* 0x000fe40000010000 */
[----:B------:R-:W-:Y:S02]  /*0cd0*/  FFMA.FTZ R39, R102, R120, R39 ;  /* 0x0000007866277223 */ /* 0x000fe40000010027 */
[----:B------:R-:W-:Y:S02]  /*0ce0*/  FADD.FTZ R139, R84, R115 ;  /* 0x00000073548b7221 */ /* 0x000fe40000010000 */
[----:B------:R-:W-:-:S02]  /*0cf0*/  FFMA.FTZ R140, R102, R115, R85 ;  /* 0x00000073668c7223 */ /* 0x000fc40000010055 */
.L_x_2534:
[----:B------:R-:W-:Y:S05]  /*0d00*/  BSYNC B1 ;  /* 0x0000000000017941 */ /* 0x000fea0003800000 */
.L_x_2533:
[----:B------:R-:W-:Y:S05]  /*0d10*/  @!P1 BRA `(.L_x_2532) ;  /* 0x000004e000009947 */ /* 0x000fea0003800000 */
[----:B------:R-:W-:Y:S02]  /*0d20*/  IMAD.MOV.U32 R88, RZ, RZ, 0x10 ;  /* 0x00000010ff587424 */ /* 0x000fe400078e00ff */
[----:B------:R-:W-:-:S04]  /*0d30*/  IMAD.WIDE.U32 R116, R138, R135, c[0x0][0x188] ;  /* 0x000062008a747625 */ /* 0x000fc800078e0087 */
[----:B------:R-:W-:Y:S01]  /*0d40*/  IMAD.WIDE.U32 R88, R137, R88, c[0x0][0x208] ;  /* 0x0000820089587625 */ /* 0x000fe200078e0058 */
[----:B------:R-:W2:Y:S04]  /*0d50*/  LDG.E.128 R84, [R116.64] ;  /* 0x0000000474547981 */ /* 0x000ea8000c1e1d00 */
[----:B------:R0:W3:Y:S04]  /*0d60*/  LDG.E.128 R92, [R116.64+0x10] ;  /* 0x00001004745c7981 */ /* 0x0000e8000c1e1d00 */
[----:B------:R-:W4:Y:S01]  /*0d70*/  LDG.E.128 R88, [R88.64] ;  /* 0x0000000458587981 */ /* 0x000f22000c1e1d00 */
[----:B------:R-:W-:-:S04]  /*0d80*/  IMAD.MOV.U32 R107, RZ, RZ, 0x8 ;  /* 0x00000008ff6b7424 */ /* 0x000fc800078e00ff */
[----:B------:R-:W-:-:S06]  /*0d90*/  IMAD.WIDE.U32 R106, R136, R107, c[0x0][0x190] ;  /* 0x00006400886a7625 */ /* 0x000fcc00078e006b */
[----:B------:R-:W5:Y:S01]  /*0da0*/  LDG.E.64 R106, [R106.64] ;  /* 0x000000046a6a7981 */ /* 0x000f62000c1e1b00 */
[----:B------:R-:W-:-:S04]  /*0db0*/  ISETP.NE.U32.AND P3, PT, RZ, c[0x0][0x218], PT ;  /* 0x00008600ff007a0c */ /* 0x000fc80003f65070 */
[----:B------:R-:W-:-:S13]  /*0dc0*/  ISETP.NE.AND.EX P3, PT, RZ, c[0x0][0x21c], PT, P3 ;  /* 0x00008700ff007a0c */ /* 0x000fda0003f65330 */
[----:B------:R-:W-:-:S05]  /*0dd0*/  @P3 IMAD.WIDE.U32 R118, R138, R135, c[0x0][0x218] ;  /* 0x000086008a763625 */ /* 0x000fca00078e0087 */
[----:B------:R1:W5:Y:S04]  /*0de0*/  @P3 LDG.E.128 R28, [R118.64] ;  /* 0x00000004761c3981 */ /* 0x000368000c1e1d00 */
[----:B------:R1:W5:Y:S01]  /*0df0*/  @P3 LDG.E.128 R24, [R118.64+0x10] ;  /* 0x0000100476183981 */ /* 0x000362000c1e1d00 */
[C---:B--2---:R-:W-:Y:S02]  /*0e00*/  FADD.FTZ R120, -R134.reuse, R85 ;  /* 0x0000005586787221 */ /* 0x044fe40000010100 */
[C---:B------:R-:W-:Y:S02]  /*0e10*/  FADD.FTZ R84, -R134.reuse, R84 ;  /* 0x0000005486547221 */ /* 0x040fe40000010100 */
[----:B------:R-:W-:Y:S01]  /*0e20*/  FADD.FTZ R86, -R134, R86 ;  /* 0x0000005686567221 */ /* 0x000fe20000010100 */
[--C-:B----4-:R-:W-:Y:S01]  /*0e30*/  PRMT R85, RZ, 0x5410, R88.reuse ;  /* 0x00005410ff557816 */ /* 0x110fe20000000058 */
[----:B0-----:R-:W-:Y:S01]  /*0e40*/  FMUL.FTZ R117, R21, R84 ;  /* 0x0000005415757220 */ /* 0x001fe20000410000 */
[----:B------:R-:W-:-:S03]  /*0e50*/  PRMT R88, RZ, 0x7610, R88 ;  /* 0x00007610ff587816 */ /* 0x000fc60000000058 */
[----:B------:R-:W-:Y:S01]  /*0e60*/  FMUL.FTZ R124, R12, R85 ;  /* 0x000000550c7c7220 */ /* 0x000fe20000410000 */
[--C-:B------:R-:W-:Y:S01]  /*0e70*/  PRMT R126, RZ, 0x5410, R89.reuse ;  /* 0x00005410ff7e7816 */ /* 0x100fe20000000059 */
[C---:B-1----:R-:W-:Y:S02]  /*0e80*/  FMUL.FTZ R119, R21.reuse, R86 ;  /* 0x0000005615777220 */ /* 0x042fe40000410000 */
[----:B------:R-:W-:Y:S02]  /*0e90*/  FMUL.FTZ R116, R21, R120 ;  /* 0x0000007815747220 */ /* 0x000fe40000410000 */
[----:B------:R-:W-:Y:S02]  /*0ea0*/  FMUL.FTZ R127, R14, R88 ;  /* 0x000000580e7f7220 */ /* 0x000fe40000410000 */
[----:B------:R-:W-:Y:S02]  /*0eb0*/  FADD.FTZ R84, R139, R124 ;  /* 0x0000007c8b547221 */ /* 0x000fe40000010000 */
[----:B------:R-:W-:Y:S01]  /*0ec0*/  FFMA.FTZ R140, R117, R124, R140 ;  /* 0x0000007c758c7223 */ /* 0x000fe2000001008c */
[----:B------:R-:W-:Y:S01]  /*0ed0*/  PRMT R89, RZ, 0x7610, R89 ;  /* 0x00007610ff597816 */ /* 0x000fe20000000059 */
[----:B---3--:R-:W-:-:S02]  /*0ee0*/  FADD.FTZ R92, -R134, R92 ;  /* 0x0000005c865c7221 */ /* 0x008fc40000010100 */
[----:B------:R-:W-:Y:S02]  /*0ef0*/  FFMA.FTZ R72, R117, R85, R72 ;  /* 0x0000005575487223 */ /* 0x000fe40000010048 */
[----:B------:R-:W-:Y:S02]  /*0f00*/  FADD.FTZ R40, R40, R85 ;  /* 0x0000005528287221 */ /* 0x000fe40000010000 */
[-C--:B------:R-:W-:Y:S02]  /*0f10*/  FFMA.FTZ R74, R119, R126.reuse, R74 ;  /* 0x0000007e774a7223 */ /* 0x080fe4000001004a */
[----:B------:R-:W-:Y:S02]  /*0f20*/  FADD.FTZ R42, R42, R126 ;  /* 0x0000007e2a2a7221 */ /* 0x000fe40000010000 */
[----:B------:R-:W-:Y:S02]  /*0f30*/  FADD.FTZ R122, -R134, R87 ;  /* 0x00000057867a7221 */ /* 0x000fe40000010100 */
[----:B------:R-:W-:-:S02]  /*0f40*/  FMUL.FTZ R126, R15, R126 ;  /* 0x0000007e0f7e7220 */ /* 0x000fc40000410000 */
[----:B------:R-:W-:Y:S02]  /*0f50*/  FADD.FTZ R85, R84, R127 ;  /* 0x0000007f54557221 */ /* 0x000fe40000010000 */
[----:B------:R-:W-:Y:S01]  /*0f60*/  FFMA.FTZ R140, R116, R127, R140 ;  /* 0x0000007f748c7223 */ /* 0x000fe2000001008c */
[--C-:B------:R-:W-:Y:S01]  /*0f70*/  PRMT R128, RZ, 0x5410, R90.reuse ;  /* 0x00005410ff807816 */ /* 0x100fe2000000005a */
[C---:B------:R-:W-:Y:S01]  /*0f80*/  FMUL.FTZ R123, R21.reuse, R92 ;  /* 0x0000005c157b7220 */ /* 0x040fe20000410000 */
[----:B------:R-:W-:Y:S01]  /*0f90*/  PRMT R131, RZ, 0x7610, R90 ;  /* 0x00007610ff837816 */ /* 0x000fe2000000005a */
[----:B------:R-:W-:Y:S02]  /*0fa0*/  FADD.FTZ R90, -R134, R93 ;  /* 0x0000005d865a7221 */ /* 0x000fe40000010100 */
[----:B------:R-:W-:Y:S02]  /*0fb0*/  FMUL.FTZ R118, R21, R122 ;  /* 0x0000007a15767220 */ /* 0x000fe40000410000 */
[----:B------:R-:W-:-:S02]  /*0fc0*/  FMUL.FTZ R129, R16, R89 ;  /* 0x0000005910817220 */ /* 0x000fc40000410000 */
[----:B------:R-:W-:Y:S02]  /*0fd0*/  FADD.FTZ R84, R85, R126 ;  /* 0x0000007e55547221 */ /* 0x000fe40000010000 */
[----:B------:R-:W-:Y:S02]  /*0fe0*/  FFMA.FTZ R140, R119, R126, R140 ;  /* 0x0000007e778c7223 */ /* 0x000fe4000001008c */
[----:B------:R-:W-:Y:S02]  /*0ff0*/  FADD.FTZ R94, -R134, R94 ;  /* 0x0000005e865e7221 */ /* 0x000fe40000010100 */
[----:B------:R-:W-:Y:S02]  /*1000*/  FMUL.FTZ R122, R21, R90 ;  /* 0x0000005a157a7220 */ /* 0x000fe40000410000 */
[----:B------:R-:W-:Y:S02]  /*1010*/  FADD.FTZ R76, R76, R128 ;  /* 0x000000804c4c7221 */ /* 0x000fe40000010000 */
[----:B------:R-:W-:-:S02]  /*1020*/  FFMA.FTZ R44, R123, R128, R44 ;  /* 0x000000807b2c7223 */ /* 0x000fc4000001002c */
[----:B------:R-:W-:Y:S02]  /*1030*/  FMUL.FTZ R128, R17, R128 ;  /* 0x0000008011807220 */ /* 0x000fe40000410000 */
[----:B------:R-:W-:Y:S02]  /*1040*/  FADD.FTZ R85, R84, R129 ;  /* 0x0000008154557221 */ /* 0x000fe40000010000 */
[----:B------:R-:W-:Y:S01]  /*1050*/  FFMA.FTZ R140, R118, R129, R140 ;  /* 0x00000081768c7223 */ /* 0x000fe2000001008c */
[----:B------:R-:W-:Y:S01]  /*1060*/  PRMT R130, RZ, 0x5410, R91 ;  /* 0x00005410ff827816 */ /* 0x000fe2000000005b */
[----:B------:R-:W-:Y:S02]  /*1070*/  FMUL.FTZ R125, R21, R94 ;  /* 0x0000005e157d7220 */ /* 0x000fe40000410000 */
[----:B------:R-:W-:Y:S02]  /*1080*/  FADD.FTZ R77, R77, R131 ;  /* 0x000000834d4d7221 */ /* 0x000fe40000010000 */
[----:B------:R-:W-:-:S02]  /*1090*/  FFMA.FTZ R45, R122, R131, R45 ;  /* 0x000000837a2d7223 */ /* 0x000fc4000001002d */
        /* <DEDUP_REMOVED lines=22> */
.L_x_2532:
[----:B------:R-:W-:Y:S05]  /*1200*/  BSYNC B0 ;  /* 0x0000000000007941 */ /* 0x000fea0003800000 */
.L_x_2528:
[----:B------:R-:W-:Y:S02]  /*1210*/  LOP3.LUT P4, RZ, R13, 0xff, RZ, 0xc0, !PT ;  /* 0x000000ff0dff7812 */ /* 0x000fe4000788c0ff */
[----:B------:R-:W-:Y:S02]  /*1220*/  SHF.R.U32.HI R86, RZ, 0x5, R0 ;  /* 0x00000005ff567819 */ /* 0x000fe40000011600 */
[----:B------:R-:W-:Y:S02]  /*1230*/  LOP3.LUT P3, RZ, R0, 0x1f, RZ, 0xc0, !PT ;  /* 0x0000001f00ff7812 */ /* 0x000fe4000786c0ff */
[----:B------:R-:W-:-:S07]  /*1240*/  LOP3.LUT R94, R86, 0x7fffffc, RZ, 0xc0, !PT ;  /* 0x07fffffc565e7812 */ /* 0x000fce00078ec0ff */
[----:B------:R-:W-:Y:S01]  /*1250*/  @!P4 IADD3 R94, R94, 0x4, RZ ;  /* 0x000000045e5ec810 */ /* 0x000fe20007ffe0ff */
[----:B------:R-:W-:Y:S05]  /*1260*/  BRA.DIV ~URZ, `(.L_x_2535) ;  /* 0x000019c27f007947 */ /* 0x000fea000b800000 */
[----:B------:R2:W3:Y:S02]  /*1270*/  SHFL.DOWN PT, R88, R139, 0x10, 0x1f ;  /* 0x0a001f008b587f89 */ /* 0x0004e400000e0000 */
.L_x_2574:
        /* <DEDUP_REMOVED lines=17> */
[----:B0-----:R2:W0:Y:S02]  /*1390*/  SHFL.DOWN PT, R120, R93, 0x1, 0x1f ;  /* 0x08201f005d787f89 */ /* 0x00142400000e0000 */
.L_x_2575:
[----:B------:R-:W-:Y:S01]  /*13a0*/  @!P3 LOP3.LUT R85, R86, 0x3, RZ, 0xc0, !PT ;  /* 0x000000035655b812 */ /* 0x000fe200078ec0ff */
[----:B---3--:R-:W-:Y:S01]  /*13b0*/  FADD.FTZ R92, R91, R90 ;  /* 0x0000005a5b5c7221 */ /* 0x008fe20000010000 */
[----:B------:R-:W-:Y:S01]  /*13c0*/  WARPSYNC 0xffffffff ;  /* 0xffffffff00007948 */ /* 0x000fe20003800000 */
[----:B0-2---:R-:W-:Y:S01]  /*13d0*/  FADD.FTZ R93, R120, R93 ;  /* 0x0000005d785d7221 */ /* 0x005fe20000010000 */
[----:B------:R-:W-:Y:S01]  /*13e0*/  @!P3 IADD3 R95, R94, R85, RZ ;  /* 0x000000555e5fb210 */ /* 0x000fe20007ffe0ff */
[----:B------:R-:W-:Y:S01]  /*13f0*/  BSSY B0, `(.L_x_2537) ;  /* 0x00000c1000007945 */ /* 0x000fe20003800000 */
[----:B------:R-:W-:-:S03]  /*1400*/  ISETP.NE.AND P4, PT, R3, RZ, PT ;  /* 0x000000ff0300720c */ /* 0x000fc60003f85270 */
[----:B------:R-:W-:Y:S04]  /*1410*/  @!P3 STS.64 [R95.X8+0x2000], R92 ;  /* 0x0020005c5f00b388 */ /* 0x000fe80000008a00 */
[----:B------:R-:W-:Y:S01]  /*1420*/  BAR.SYNC.DEFER_BLOCKING 0x0 ;  /* 0x0000000000007b1d */ /* 0x000fe20000010000 */
[----:B------:R-:W-:-:S13]  /*1430*/  ISETP.GE.AND P3, PT, R23, 0x1, PT ;  /* 0x000000011700780c */ /* 0x000fda0003f66270 */
        /* <DEDUP_REMOVED lines=25> */
[----:B------:R-:W-:-:S02]  /*15d0*/  @!P2 ISETP.NE.AND.EX P4, PT, RZ, c[0x0][0x21c], PT, P4 ;  /* 0x00008700ff00aa0c */ /* 0x000fc40003f85340 */
[----:B-----5:R-:W-:Y:S01]  /*15e0*/  @!P2 FSEL R85, R64, RZ, P5 ;  /* 0x000000ff4055a208 */ /* 0x020fe20002800000 */
[----:B------:R-:W-:Y:S05]  /*15f0*/  @!P2 BRA `(.L_x_2540) ;  /* 0x000000600000a947 */ /* 0x000fea0003800000 */
[----:B------:R-:W-:Y:S01]  /*1600*/  ISETP.NE.U32.AND P5, PT, RZ, c[0x0][0x218], PT ;  /* 0x00008600ff007a0c */ /* 0x000fe20003fa5070 */
[----:B------:R-:W-:-:S03]  /*1610*/  FFMA.FTZ R85, R97, R23, R90 ;  /* 0x0000001761557223 */ /* 0x000fc6000001005a */
[----:B------:R-:W-:Y:S01]  /*1620*/  ISETP.NE.AND.EX P5, PT, RZ, c[0x0][0x21c], PT, P5 ;  /* 0x00008700ff007a0c */ /* 0x000fe20003fa5350 */
[----:B------:R-:W-:-:S04]  /*1630*/  FADD.FTZ R84, R104, -R85 ;  /* 0x8000005568547221 */ /* 0x000fc80000010000 */
[----:B------:R-:W-:-:S08]  /*1640*/  FMUL.FTZ R85, R21, R84 ;  /* 0x0000005415557220 */ /* 0x000fd00000410000 */
[----:B------:R-:W-:Y:S02]  /*1650*/  @P5 FADD.FTZ R85, R64, R85 ;  /* 0x0000005540555221 */ /* 0x000fe40000010000 */
.L_x_2540:
[----:B------:R-:W-:Y:S05]  /*1660*/  BSYNC B1 ;  /* 0x0000000000017941 */ /* 0x000fea0003800000 */
.L_x_2539:
        /* <DEDUP_REMOVED lines=10> */
.L_x_2542:
[----:B------:R-:W-:Y:S05]  /*1710*/  BSYNC B1 ;  /* 0x0000000000017941 */ /* 0x000fea0003800000 */
.L_x_2541:
[----:B------:R-:W-:Y:S01]  /*1720*/  @P3 FMUL.FTZ R84, R84, c[0x0][0x1e8] ;  /* 0x00007a0054543a20 */ /* 0x000fe20000410000 */
[----:B------:R-:W-:Y:S01]  /*1730*/  @P3 LOP3.LUT P6, RZ, R108, 0xff, RZ, 0xc0, !PT ;  /* 0x000000ff6cff3812 */ /* 0x000fe200078cc0ff */
[----:B------:R-:W-:Y:S01]  /*1740*/  @P3 FMUL.FTZ R87, R86, c[0x0][0x1ec] ;  /* 0x00007b0056573a20 */ /* 0x000fe20000410000 */
[----:B------:R-:W-:Y:S01]  /*1750*/  @P3 LOP3.LUT P5, RZ, R108, 0xff00, RZ, 0xc0, !PT ;  /* 0x0000ff006cff3812 */ /* 0x000fe200078ac0ff */
[----:B------:R-:W-:Y:S01]  /*1760*/  BSSY B1, `(.L_x_2543) ;  /* 0x0000019000017945 */ /* 0x000fe20003800000 */
[----:B------:R-:W-:Y:S01]  /*1770*/  @P3 FSEL R84, R84, RZ, P6 ;  /* 0x000000ff54543208 */ /* 0x000fe20003000000 */
[----:B------:R-:W-:Y:S01]  /*1780*/  @P3 FMUL.FTZ R87, R87, c[0x0][0x1e8] ;  /* 0x00007a0057573a20 */ /* 0x000fe20000410000 */
[----:B------:R-:W-:Y:S02]  /*1790*/  @!P2 ISETP.NE.U32.AND P6, PT, RZ, c[0x0][0x218], PT ;  /* 0x00008600ff00aa0c */ /* 0x000fe40003fc5070 */
[----:B------:R-:W-:Y:S02]  /*17a0*/  @!P2 ISETP.NE.U32.AND P4, PT, RZ, c[0x0][0x218], PT ;  /* 0x00008600ff00aa0c */ /* 0x000fe40003f85070 */
[----:B------:R-:W-:-:S02]  /*17b0*/  @!P2 ISETP.NE.AND.EX P6, PT, RZ, c[0x0][0x21c], PT, P6 ;  /* 0x00008700ff00aa0c */ /* 0x000fc40003fc5360 */
[----:B------:R-:W-:Y:S02]  /*17c0*/  @P3 FSEL R87, R87, RZ, P5 ;  /* 0x000000ff57573208 */ /* 0x000fe40002800000 */
[----:B------:R-:W-:Y:S02]  /*17d0*/  @!P2 ISETP.NE.U32.AND P5, PT, RZ, c[0x0][0x218], PT ;  /* 0x00008600ff00aa0c */ /* 0x000fe40003fa5070 */
[----:B------:R-:W-:Y:S02]  /*17e0*/  @!P2 FSEL R94, R67, RZ, P6 ;  /* 0x000000ff435ea208 */ /* 0x000fe40003000000 */
[----:B------:R-:W-:Y:S02]  /*17f0*/  @!P2 ISETP.NE.U32.AND P6, PT, RZ, c[0x0][0x218], PT ;  /* 0x00008600ff00aa0c */ /* 0x000fe40003fc5070 */
[----:B------:R-:W-:Y:S02]  /*1800*/  @!P2 ISETP.NE.AND.EX P4, PT, RZ, c[0x0][0x21c], PT, P4 ;  /* 0x00008700ff00aa0c */ /* 0x000fe40003f85340 */
[----:B------:R-:W-:-:S02]  /*1810*/  @!P2 ISETP.NE.AND.EX P5, PT, RZ, c[0x0][0x21c], PT, P5 ;  /* 0x00008700ff00aa0c */ /* 0x000fc40003fa5350 */
[----:B------:R-:W-:Y:S02]  /*1820*/  @!P2 ISETP.NE.AND.EX P6, PT, RZ, c[0x0][0x21c], PT, P6 ;  /* 0x00008700ff00aa0c */ /* 0x000fe40003fc5360 */
[----:B------:R-:W-:Y:S02]  /*1830*/  @!P2 FSEL R89, R66, RZ, P4 ;  /* 0x000000ff4259a208 */ /* 0x000fe40002000000 */
[----:B------:R-:W-:Y:S02]  /*1840*/  @!P2 FSEL R93, R68, RZ, P5 ;  /* 0x000000ff445da208 */ /* 0x000fe40002800000 */
[C---:B------:R-:W-:Y:S02]  /*1850*/  @P3 LOP3.LUT P4, RZ, R108.reuse, 0xff0000, RZ, 0xc0, !PT ;  /* 0x00ff00006cff3812 */ /* 0x040fe4000788c0ff */
[----:B------:R-:W-:Y:S02]  /*1860*/  @P3 LOP3.LUT P5, RZ, R108, 0xff000000, RZ, 0xc0, !PT ;  /* 0xff0000006cff3812 */ /* 0x000fe400078ac0ff */
        /* <DEDUP_REMOVED lines=8> */
.L_x_2544:
[----:B------:R-:W-:Y:S05]  /*18f0*/  BSYNC B1 ;  /* 0x0000000000017941 */ /* 0x000fea0003800000 */
.L_x_2543:
        /* <DEDUP_REMOVED lines=8> */
.L_x_2546:
[----:B------:R-:W-:Y:S05]  /*1980*/  BSYNC B1 ;  /* 0x0000000000017941 */ /* 0x000fea0003800000 */
.L_x_2545:
        /* <DEDUP_REMOVED lines=8> */
.L_x_2548:
[----:B------:R-:W-:Y:S05]  /*1a10*/  BSYNC B1 ;  /* 0x0000000000017941 */ /* 0x000fea0003800000 */
.L_x_2547:
[----:B------:R-:W-:Y:S01]  /*1a20*/  @P3 FMUL.FTZ R91, R89, c[0x0][0x1ec] ;  /* 0x00007b00595b3a20 */ /* 0x000fe20000410000 */
[----:B------:R-:W-:Y:S01]  /*1a30*/  BSSY B1, `(.L_x_2549) ;  /* 0x0000011000017945 */ /* 0x000fe20003800000 */
[----:B------:R-:W-:Y:S01]  /*1a40*/  @P3 FMUL.FTZ R92, R94, c[0x0][0x1ec] ;  /* 0x00007b005e5c3a20 */ /* 0x000fe20000410000 */
[----:B------:R-:W-:Y:S01]  /*1a50*/  @P3 LOP3.LUT P6, RZ, R109, 0xff, RZ, 0xc0, !PT ;  /* 0x000000ff6dff3812 */ /* 0x000fe200078cc0ff */
[----:B------:R-:W-:Y:S01]  /*1a60*/  @P3 FMUL.FTZ R91, R91, c[0x0][0x1e8] ;  /* 0x00007a005b5b3a20 */ /* 0x000fe20000410000 */
[----:B------:R-:W-:Y:S01]  /*1a70*/  @P3 F2FP.BF16.PACK_AB R84, RZ, R84 ;  /* 0x00000054ff54323e */ /* 0x000fe200000010ff */
[----:B------:R-:W-:Y:S01]  /*1a80*/  @P3 FMUL.FTZ R92, R92, c[0x0][0x1e8] ;  /* 0x00007a005c5c3a20 */ /* 0x000fe20000410000 */
[----:B------:R-:W-:Y:S01]  /*1a90*/  @P3 F2FP.BF16.PACK_AB R87, RZ, R87 ;  /* 0x00000057ff57323e */ /* 0x000fe200000010ff */
[----:B------:R-:W-:Y:S01]  /*1aa0*/  @P3 FMUL.FTZ R95, R93, c[0x0][0x1ec] ;  /* 0x00007b005d5f3a20 */ /* 0x000fe20000410000 */
[----:B------:R-:W-:Y:S05]  /*1ab0*/  @!P2 BRA `(.L_x_2550) ;  /* 0x000000800000a947 */ /* 0x000fea0003800000 */
[----:B------:R-:W-:Y:S01]  /*1ac0*/  P2R R121, PR, RZ, 0x1 ;  /* 0x00000001ff797803 */ /* 0x000fe20000000000 */
[----:B------:R-:W-:Y:S01]  /*1ad0*/  FFMA.FTZ R120, R100, R23, R90 ;  /* 0x0000001764787223 */ /* 0x000fe2000001005a */
[----:B------:R-:W-:-:S03]  /*1ae0*/  ISETP.NE.U32.AND P0, PT, RZ, c[0x0][0x218], PT ;  /* 0x00008600ff007a0c */ /* 0x000fc60003f05070 */
[----:B------:R-:W-:Y:S01]  /*1af0*/  FADD.FTZ R120, R113, -R120 ;  /* 0x8000007871787221 */ /* 0x000fe20000010000 */
[----:B------:R-:W-:-:S03]  /*1b00*/  ISETP.NE.AND.EX P0, PT, RZ, c[0x0][0x21c], PT, P0 ;  /* 0x00008700ff007a0c */ /* 0x000fc60003f05300 */
[----:B------:R-:W-:-:S10]  /*1b10*/  FMUL.FTZ R120, R21, R120 ;  /* 0x0000007815787220 */ /* 0x000fd40000410000 */
[----:B------:R-:W-:Y:S01]  /*1b20*/  @P0 FADD.FTZ R120, R69, R120 ;  /* 0x0000007845780221 */ /* 0x000fe20000010000 */
[----:B------:R-:W-:-:S08]  /*1b30*/  ISETP.NE.AND P0, PT, R121, RZ, PT ;  /* 0x000000ff7900720c */ /* 0x000fd00003f05270 */
.L_x_2550:
[----:B------:R-:W-:Y:S05]  /*1b40*/  BSYNC B1 ;  /* 0x0000000000017941 */ /* 0x000fea0003800000 */
.L_x_2549:
[----:B------:R-:W-:Y:S01]  /*1b50*/  @P3 FMUL.FTZ R121, R120, c[0x0][0x1ec] ;  /* 0x00007b0078793a20 */ /* 0x000fe20000410000 */
[----:B------:R-:W-:Y:S01]  /*1b60*/  @P3 FSEL R91, R91, RZ, P4 ;  /* 0x000000ff5b5b3208 */ /* 0x000fe20002000000 */
[----:B------:R-:W-:Y:S01]  /*1b70*/  @P3 FMUL.FTZ R95, R95, c[0x0][0x1e8] ;  /* 0x00007a005f5f3a20 */ /* 0x000fe20000410000 */
[----:B------:R-:W-:Y:S01]  /*1b80*/  @P3 LOP3.LUT P4, RZ, R109, 0xff00, RZ, 0xc0, !PT ;  /* 0x0000ff006dff3812 */ /* 0x000fe2000788c0ff */
[----:B------:R-:W-:Y:S01]  /*1b90*/  @P3 FMUL.FTZ R121, R121, c[0x0][0x1e8] ;  /* 0x00007a0079793a20 */ /* 0x000fe20000410000 */
[----:B------:R-:W-:Y:S01]  /*1ba0*/  @P3 FSEL R92, R92, RZ, P5 ;  /* 0x000000ff5c5c3208 */ /* 0x000fe20002800000 */
[----:B------:R-:W-:Y:S01]  /*1bb0*/  BSSY B1, `(.L_x_2551) ;  /* 0x000001a000017945 */ /* 0x000fe20003800000 */
[----:B------:R-:W-:Y:S02]  /*1bc0*/  ISETP.NE.U32.AND P5, PT, RZ, c[0x0][0x258], PT ;  /* 0x00009600ff007a0c */ /* 0x000fe40003fa5070 */
[----:B------:R-:W-:-:S02]  /*1bd0*/  @P3 FSEL R121, R121, RZ, P4 ;  /* 0x000000ff79793208 */ /* 0x000fc40002000000 */
[----:B------:R-:W-:Y:S02]  /*1be0*/  ISETP.NE.AND.EX P4, PT, RZ, c[0x0][0x25c], PT, P5 ;  /* 0x00009700ff007a0c */ /* 0x000fe40003f85350 */
[----:B------:R-:W-:Y:S02]  /*1bf0*/  @!P2 ISETP.NE.U32.AND P5, PT, RZ, c[0x0][0x218], PT ;  /* 0x00008600ff00aa0c */ /* 0x000fe40003fa5070 */
[----:B------:R-:W-:Y:S02]  /*1c00*/  @P3 FSEL R95, R95, RZ, P6 ;  /* 0x000000ff5f5f3208 */ /* 0x000fe40003000000 */
[----:B------:R-:W-:Y:S02]  /*1c10*/  @!P2 ISETP.NE.AND.EX P5, PT, RZ, c[0x0][0x21c], PT, P5 ;  /* 0x00008700ff00aa0c */ /* 0x000fe40003fa5350 */
[----:B------:R-:W-:Y:S02]  /*1c20*/  @P3 PRMT R48, R84, 0x7610, R48 ;  /* 0x0000761054303816 */ /* 0x000fe40000000030 */
[----:B------:R-:W-:-:S02]  /*1c30*/  SEL R80, R85, R80, P4 ;  /* 0x0000005055507207 */ /* 0x000fc40002000000 */
[----:B------:R-:W-:Y:S02]  /*1c40*/  @P3 F2FP.BF16.PACK_AB R91, RZ, R91 ;  /* 0x0000005bff5b323e */ /* 0x000fe400000010ff */
[----:B------:R-:W-:Y:S02]  /*1c50*/  @P3 F2FP.BF16.PACK_AB R92, RZ, R92 ;  /* 0x0000005cff5c323e */ /* 0x000fe400000010ff */
[----:B------:R-:W-:Y:S02]  /*1c60*/  @P3 F2FP.BF16.PACK_AB R95, RZ, R95 ;  /* 0x0000005fff5f323e */ /* 0x000fe400000010ff */
[----:B------:R-:W-:Y:S02]  /*1c70*/  @P3 F2FP.BF16.PACK_AB R121, RZ, R121 ;  /* 0x00000079ff79323e */ /* 0x000fe400000010ff */
[----:B------:R-:W-:Y:S02]  /*1c80*/  ISETP.NE.U32.AND P6, PT, RZ, c[0x0][0x258], PT ;  /* 0x00009600ff007a0c */ /* 0x000fe40003fc5070 */
[----:B------:R-:W-:-:S02]  /*1c90*/  SEL R81, R86, R81, P4 ;  /* 0x0000005156517207 */ /* 0x000fc40002000000 */
[----:B------:R-:W-:Y:S02]  /*1ca0*/  SEL R82, R89, R82, P4 ;  /* 0x0000005259527207 */ /* 0x000fe40002000000 */
[----:B------:R-:W-:Y:S02]  /*1cb0*/  SEL R83, R94, R83, P4 ;  /* 0x000000535e537207 */ /* 0x000fe40002000000 */
[----:B------:R-:W-:Y:S02]  /*1cc0*/  @P3 PRMT R48, R48, 0x5410, R87 ;  /* 0x0000541030303816 */ /* 0x000fe40000000057 */
        /* <DEDUP_REMOVED lines=8> */
.L_x_2552:
[----:B------:R-:W-:Y:S05]  /*1d50*/  BSYNC B1 ;  /* 0x0000000000017941 */ /* 0x000fea0003800000 */
.L_x_2551:
[----:B------:R-:W-:Y:S01]  /*1d60*/  @!P2 ISETP.NE.U32.AND P5, PT, RZ, c[0x0][0x218], PT ;  /* 0x00008600ff00aa0c */ /* 0x000fe20003fa5070 */
[----:B------:R-:W-:Y:S01]  /*1d70*/  @P3 FMUL.FTZ R84, R85, c[0x0][0x1ec] ;  /* 0x00007b0055543a20 */ /* 0x000fe20000410000 */
[----:B------:R-:W-:Y:S01]  /*1d80*/  BSSY B1, `(.L_x_2553) ;  /* 0x000000f000017945 */ /* 0x000fe20003800000 */
[----:B------:R-:W-:Y:S02]  /*1d90*/  ISETP.NE.AND.EX P6, PT, RZ, c[0x0][0x25c], PT, P6 ;  /* 0x00009700ff007a0c */ /* 0x000fe40003fc5360 */
[----:B------:R-:W-:Y:S01]  /*1da0*/  @!P2 ISETP.NE.AND.EX P5, PT, RZ, c[0x0][0x21c], PT, P5 ;  /* 0x00008700ff00aa0c */ /* 0x000fe20003fa5350 */
[----:B------:R-:W-:Y:S01]  /*1db0*/  @P3 FMUL.FTZ R84, R84, c[0x0][0x1e8] ;  /* 0x00007a0054543a20 */ /* 0x000fe20000410000 */
[----:B------:R-:W-:Y:S02]  /*1dc0*/  SEL R60, R93, R60, P4 ;  /* 0x0000003c5d3c7207 */ /* 0x000fe40002000000 */
[----:B------:R-:W-:Y:S02]  /*1dd0*/  @P3 PRMT R49, R91, 0x7610, R49 ;  /* 0x000076105b313816 */ /* 0x000fe40000000031 */
[----:B------:R-:W-:-:S02]  /*1de0*/  SEL R61, R120, R61, P4 ;  /* 0x0000003d783d7207 */ /* 0x000fc40002000000 */
        /* <DEDUP_REMOVED lines=8> */
.L_x_2554:
[----:B------:R-:W-:Y:S05]  /*1e70*/  BSYNC B1 ;  /* 0x0000000000017941 */ /* 0x000fea0003800000 */
.L_x_2553:
[----:B------:R-:W-:Y:S01]  /*1e80*/  @P3 LOP3.LUT P5, RZ, R109, 0xff0000, RZ, 0xc0, !PT ;  /* 0x00ff00006dff3812 */ /* 0x000fe200078ac0ff */
[----:B------:R-:W-:Y:S01]  /*1e90*/  @P3 FMUL.FTZ R87, R94, c[0x0][0x1ec] ;  /* 0x00007b005e573a20 */ /* 0x000fe20000410000 */
[----:B------:R-:W-:Y:S01]  /*1ea0*/  SEL R62, R85, R62, P4 ;  /* 0x0000003e553e7207 */ /* 0x000fe20002000000 */
[----:B------:R-:W-:Y:S01]  /*1eb0*/  @P6 IMAD.MOV.U32 R85, RZ, RZ, 0x20 ;  /* 0x00000020ff556424 */ /* 0x000fe200078e00ff */
[----:B------:R-:W-:Y:S01]  /*1ec0*/  @P3 FSEL R86, R84, RZ, P5 ;  /* 0x000000ff54563208 */ /* 0x000fe20002800000 */
[----:B------:R-:W-:Y:S01]  /*1ed0*/  @P3 FMUL.FTZ R87, R87, c[0x0][0x1e8] ;  /* 0x00007a0057573a20 */ /* 0x000fe20000410000 */
[----:B------:R-:W-:Y:S01]  /*1ee0*/  @P3 LOP3.LUT P5, RZ, R109, 0xff000000, RZ, 0xc0, !PT ;  /* 0xff0000006dff3812 */ /* 0x000fe200078ac0ff */
[----:B------:R-:W-:Y:S01]  /*1ef0*/  @P6 IMAD.WIDE.U32 R84, R22, R85, c[0x0][0x258] ;  /* 0x0000960016546625 */ /* 0x000fe200078e0055 */
[----:B------:R-:W-:Y:S02]  /*1f00*/  @P3 F2FP.BF16.PACK_AB R89, RZ, R86 ;  /* 0x00000056ff59323e */ /* 0x000fe400000010ff */
[----:B------:R-:W-:-:S02]  /*1f10*/  @P3 FSEL R87, R87, RZ, P5 ;  /* 0x000000ff57573208 */ /* 0x000fc40002800000 */
[----:B------:R-:W-:Y:S01]  /*1f20*/  @P3 MOV R93, 0x10 ;  /* 0x00000010005d3802 */ /* 0x000fe20000000f00 */
[----:B------:R0:W-:Y:S01]  /*1f30*/  @P6 STG.E.128 [R84.64], R80 ;  /* 0x0000005054006986 */ /* 0x0001e2000c101d04 */
[----:B------:R-:W-:Y:S02]  /*1f40*/  @P3 PRMT R50, R95, 0x7610, R50 ;  /* 0x000076105f323816 */ /* 0x000fe40000000032 */
[----:B------:R-:W-:Y:S01]  /*1f50*/  @P3 F2FP.BF16.PACK_AB R91, RZ, R87 ;  /* 0x00000057ff5b323e */ /* 0x000fe200000010ff */
[----:B------:R-:W-:Y:S01]  /*1f60*/  @P3 IMAD.WIDE.U32 R86, R88, R93, c[0x0][0x248] ;  /* 0x0000920058563625 */ /* 0x000fe200078e005d */
[----:B------:R-:W-:Y:S02]  /*1f70*/  @P3 PRMT R51, R89, 0x7610, R51 ;  /* 0x0000761059333816 */ /* 0x000fe40000000033 */
[----:B------:R-:W-:Y:S02]  /*1f80*/  SEL R63, R94, R63, P4 ;  /* 0x0000003f5e3f7207 */ /* 0x000fe40002000000 */
[----:B------:R-:W-:-:S02]  /*1f90*/  @P3 PRMT R49, R49, 0x5410, R92 ;  /* 0x0000541031313816 */ /* 0x000fc4000000005c */
[----:B------:R-:W-:Y:S01]  /*1fa0*/  @P3 PRMT R50, R50, 0x5410, R121 ;  /* 0x0000541032323816 */ /* 0x000fe20000000079 */
[----:B------:R0:W-:Y:S01]  /*1fb0*/  @P6 STG.E.128 [R84.64+0x10], R60 ;  /* 0x0000103c54006986 */ /* 0x0001e2000c101d04 */
[----:B------:R-:W-:Y:S02]  /*1fc0*/  @P3 PRMT R51, R51, 0x5410, R91 ;  /* 0x0000541033333816 */ /* 0x000fe4000000005b */
[----:B------:R-:W-:Y:S02]  /*1fd0*/  IADD3 R22, R22, 0x80, RZ ;  /* 0x0000008016167810 */ /* 0x000fe40007ffe0ff */
[----:B------:R-:W-:Y:S01]  /*1fe0*/  IADD3 R88, R88, 0x80, RZ ;  /* 0x0000008058587810 */ /* 0x000fe20007ffe0ff */
[----:B------:R0:W-:Y:S04]  /*1ff0*/  @P3 STG.E.128 [R86.64], R48 ;  /* 0x0000003056003986 */ /* 0x0001e8000c101d04 */
.L_x_2538:
[----:B------:R-:W-:Y:S05]  /*2000*/  BSYNC B0 ;  /* 0x0000000000007941 */ /* 0x000fea0003800000 */
.L_x_2537:
[----:B------:R-:W-:Y:S01]  /*2010*/  BSSY B0, `(.L_x_2555) ;  /* 0x00000a5000007945 */ /* 0x000fe20003800000 */
[----:B------:R-:W-:Y:S05]  /*2020*/  @!P1 BRA `(.L_x_2556) ;  /* 0x00000a3000009947 */ /* 0x000fea0003800000 */
[----:B------:R-:W-:Y:S01]  /*2030*/  @!P2 ISETP.NE.U32.AND P6, PT, RZ, c[0x0][0x218], PT ;  /* 0x00008600ff00aa0c */ /* 0x000fe20003fc5070 */
[----:B------:R-:W-:Y:S01]  /*2040*/  BSSY B1, `(.L_x_2557) ;  /* 0x000000c000017945 */ /* 0x000fe20003800000 */
[----:B-----5:R-:W-:-:S02]  /*2050*/  @P3 LOP3.LUT P5, RZ, R106, 0xff, RZ, 0xc0, !PT ;  /* 0x000000ff6aff3812 */ /* 0x020fc400078ac0ff */
[----:B------:R-:W-:Y:S02]  /*2060*/  @!P2 ISETP.NE.AND.EX P6, PT, RZ, c[0x0][0x21c], PT, P6 ;  /* 0x00008700ff00aa0c */ /* 0x000fe40003fc5360 */
[----:B------:R-:W-:Y:S02]  /*2070*/  @!P2 ISETP.NE.U32.AND P4, PT, RZ, c[0x0][0x218], PT ;  /* 0x00008600ff00aa0c */ /* 0x000fe40003f85070 */
        /* <DEDUP_REMOVED lines=8> */
.L_x_2558:
[----:B------:R-:W-:Y:S05]  /*2100*/  BSYNC B1 ;  /* 0x0000000000017941 */ /* 0x000fea0003800000 */
.L_x_2557:
[----:B------:R-:W-:Y:S01]  /*2110*/  @P3 FMUL.FTZ R84, R85, c[0x0][0x1ec] ;  /* 0x00007b0055543a20 */ /* 0x000fe20000410000 */
[----:B------:R-:W-:Y:S01]  /*2120*/  @!P2 ISETP.NE.AND.EX P4, PT, RZ, c[0x0][0x21c], PT, P4 ;  /* 0x00008700ff00aa0c */ /* 0x000fe20003f85340 */
[----:B------:R-:W-:Y:S02]  /*2130*/  BSSY B1, `(.L_x_2559) ;  /* 0x000000a000017945 */ /* 0x000fe40003800000 */
        /* <DEDUP_REMOVED lines=9> */
.L_x_2560:
[----:B------:R-:W-:Y:S05]  /*21d0*/  BSYNC B1 ;  /* 0x0000000000017941 */ /* 0x000fea0003800000 */
.L_x_2559:
[----:B------:R-:W-:Y:S01]  /*21e0*/  @!P2 ISETP.NE.U32.AND P6, PT, RZ, c[0x0][0x218], PT ;  /* 0x00008600ff00aa0c */ /* 0x000fe20003fc5070 */
[----:B------:R-:W-:Y:S01]  /*21f0*/  @P3 FMUL.FTZ R87, R86, c[0x0][0x1ec] ;  /* 0x00007b0056573a20 */ /* 0x000fe20000410000 */
[----:B------:R-:W-:Y:S01]  /*2200*/  @P3 FSEL R84, R84, RZ, P5 ;  /* 0x000000ff54543208 */ /* 0x000fe20002800000 */
[----:B------:R-:W-:Y:S01]  /*2210*/  BSSY B1, `(.L_x_2561) ;  /* 0x0000016000017945 */ /* 0x000fe20003800000 */
[----:B------:R-:W-:Y:S01]  /*2220*/  @!P2 ISETP.NE.AND.EX P6, PT, RZ, c[0x0][0x21c], PT, P6 ;  /* 0x00008700ff00aa0c */ /* 0x000fe20003fc5360 */
[----:B------:R-:W-:Y:S01]  /*2230*/  @P3 FMUL.FTZ R87, R87, c[0x0][0x1e8] ;  /* 0x00007a0057573a20 */ /* 0x000fe20000410000 */
[----:B------:R-:W-:Y:S02]  /*2240*/  @!P2 ISETP.NE.U32.AND P4, PT, RZ, c[0x0][0x218], PT ;  /* 0x00008600ff00aa0c */ /* 0x000fe40003f85070 */
[----:B------:R-:W-:Y:S02]  /*2250*/  @P3 LOP3.LUT P5, RZ, R106, 0xff00, RZ, 0xc0, !PT ;  /* 0x0000ff006aff3812 */ /* 0x000fe400078ac0ff */
[----:B------:R-:W-:-:S02]  /*2260*/  @!P2 FSEL R89, R30, RZ, P6 ;  /* 0x000000ff1e59a208 */ /* 0x000fc40003000000 */
[----:B------:R-:W-:Y:S02]  /*2270*/  @!P2 ISETP.NE.U32.AND P6, PT, RZ, c[0x0][0x218], PT ;  /* 0x00008600ff00aa0c */ /* 0x000fe40003fc5070 */
[----:B------:R-:W-:Y:S02]  /*2280*/  @!P2 ISETP.NE.AND.EX P4, PT, RZ, c[0x0][0x21c], PT, P4 ;  /* 0x00008700ff00aa0c */ /* 0x000fe40003f85340 */
[----:B------:R-:W-:Y:S02]  /*2290*/  @P3 FSEL R87, R87, RZ, P5 ;  /* 0x000000ff57573208 */ /* 0x000fe40002800000 */
[----:B------:R-:W-:Y:S02]  /*22a0*/  @!P2 ISETP.NE.U32.AND P5, PT, RZ, c[0x0][0x218], PT ;  /* 0x00008600ff00aa0c */ /* 0x000fe40003fa5070 */
[----:B------:R-:W-:Y:S02]  /*22b0*/  @!P2 ISETP.NE.AND.EX P6, PT, RZ, c[0x0][0x21c], PT, P6 ;  /* 0x00008700ff00aa0c */ /* 0x000fe40003fc5360 */
[----:B------:R-:W-:-:S02]  /*22c0*/  @!P2 FSEL R93, R24, RZ, P4 ;  /* 0x000000ff185da208 */ /* 0x000fc40002000000 */
[----:B------:R-:W-:Y:S02]  /*22d0*/  @!P2 ISETP.NE.U32.AND P4, PT, RZ, c[0x0][0x218], PT ;  /* 0x00008600ff00aa0c */ /* 0x000fe40003f85070 */
[----:B------:R-:W-:Y:S02]  /*22e0*/  @!P2 ISETP.NE.AND.EX P5, PT, RZ, c[0x0][0x21c], PT, P5 ;  /* 0x00008700ff00aa0c */ /* 0x000fe40003fa5350 */
        /* <DEDUP_REMOVED lines=8> */
.L_x_2562:
[----:B------:R-:W-:Y:S05]  /*2370*/  BSYNC B1 ;  /* 0x0000000000017941 */ /* 0x000fea0003800000 */
.L_x_2561:
[----:B------:R-:W-:Y:S01]  /*2380*/  @P3 FMUL.FTZ R91, R89, c[0x0][0x1ec] ;  /* 0x00007b00595b3a20 */ /* 0x000fe20000410000 */
[----:B------:R-:W-:Y:S01]  /*2390*/  @!P2 ISETP.NE.U32.AND P6, PT, RZ, c[0x0][0x218], PT ;  /* 0x00008600ff00aa0c */ /* 0x000fe20003fc5070 */
[----:B------:R-:W-:Y:S01]  /*23a0*/  BSSY B1, `(.L_x_2563) ;  /* 0x0000010000017945 */ /* 0x000fe20003800000 */
[----:B------:R-:W-:Y:S01]  /*23b0*/  @!P2 FSEL R95, R26, RZ, P5 ;  /* 0x000000ff1a5fa208 */ /* 0x000fe20002800000 */
[----:B------:R-:W-:Y:S01]  /*23c0*/  @P3 FMUL.FTZ R91, R91, c[0x0][0x1e8] ;  /* 0x00007a005b5b3a20 */ /* 0x000fe20000410000 */
[----:B------:R-:W-:Y:S02]  /*23d0*/  @!P2 ISETP.NE.AND.EX P4, PT, RZ, c[0x0][0x21c], PT, P4 ;  /* 0x00008700ff00aa0c */ /* 0x000fe40003f85340 */
[----:B------:R-:W-:Y:S02]  /*23e0*/  @P3 LOP3.LUT P5, RZ, R106, 0xff0000, RZ, 0xc0, !PT ;  /* 0x00ff00006aff3812 */ /* 0x000fe400078ac0ff */
[----:B------:R-:W-:Y:S02]  /*23f0*/  @!P2 ISETP.NE.AND.EX P6, PT, RZ, c[0x0][0x21c], PT, P6 ;  /* 0x00008700ff00aa0c */ /* 0x000fe40003fc5360 */
[----:B------:R-:W-:-:S02]  /*2400*/  @!P2 FSEL R134, R27, RZ, P4 ;  /* 0x000000ff1b86a208 */ /* 0x000fc40002000000 */
[----:B------:R-:W-:Y:S02]  /*2410*/  @P3 FSEL R91, R91, RZ, P5 ;  /* 0x000000ff5b5b3208 */ /* 0x000fe40002800000 */
        /* <DEDUP_REMOVED lines=8> */
.L_x_2564:
[----:B------:R-:W-:Y:S05]  /*24a0*/  BSYNC B1 ;  /* 0x0000000000017941 */ /* 0x000fea0003800000 */
.L_x_2563:
        /* <DEDUP_REMOVED lines=8> */
.L_x_2566:
[----:B------:R-:W-:Y:S05]  /*2530*/  BSYNC B1 ;  /* 0x0000000000017941 */ /* 0x000fea0003800000 */
.L_x_2565:
        /* <DEDUP_REMOVED lines=8> */
.L_x_2568:
[----:B------:R-:W-:Y:S05]  /*25c0*/  BSYNC B1 ;  /* 0x0000000000017941 */ /* 0x000fea0003800000 */
.L_x_2567:
        /* <DEDUP_REMOVED lines=8> */
.L_x_2570:
[----:B------:R-:W-:Y:S05]  /*2650*/  BSYNC B1 ;  /* 0x0000000000017941 */ /* 0x000fea0003800000 */
.L_x_2569:
        /* <DEDUP_REMOVED lines=8> */
.L_x_2572:
[----:B------:R-:W-:Y:S05]  /*26e0*/  BSYNC B1 ;  /* 0x0000000000017941 */ /* 0x000fea0003800000 */
.L_x_2571:
[----:B------:R-:W-:Y:S01]  /*26f0*/  @P3 FMUL.FTZ R21, R92, c[0x0][0x1ec] ;  /* 0x00007b005c153a20 */ /* 0x000fe20000410000 */
[----:B------:R-:W-:Y:S01]  /*2700*/  @P3 LOP3.LUT P4, RZ, R106, 0xff000000, RZ, 0xc0, !PT ;  /* 0xff0000006aff3812 */ /* 0x000fe2000788c0ff */
[----:B------:R-:W-:Y:S01]  /*2710*/  @P3 FMUL.FTZ R23, R93, c[0x0][0x1ec] ;  /* 0x00007b005d173a20 */ /* 0x000fe20000410000 */
[----:B------:R-:W-:Y:S01]  /*2720*/  ISETP.NE.U32.AND P2, PT, RZ, c[0x0][0x258], PT ;  /* 0x00009600ff007a0c */ /* 0x000fe20003f45070 */
[----:B------:R-:W-:Y:S01]  /*2730*/  @P3 FMUL.FTZ R21, R21, c[0x0][0x1e8] ;  /* 0x00007a0015153a20 */ /* 0x000fe20000410000 */
[----:B------:R-:W-:Y:S01]  /*2740*/  @P3 F2FP.BF16.PACK_AB R91, RZ, R91 ;  /* 0x0000005bff5b323e */ /* 0x000fe200000010ff */
[----:B------:R-:W-:Y:S01]  /*2750*/  @P3 FMUL.FTZ R90, R120, c[0x0][0x1ec] ;  /* 0x00007b00785a3a20 */ /* 0x000fe20000410000 */
[----:B------:R-:W-:Y:S01]  /*2760*/  ISETP.NE.AND.EX P2, PT, RZ, c[0x0][0x25c], PT, P2 ;  /* 0x00009700ff007a0c */ /* 0x000fe20003f45320 */
[----:B------:R-:W-:Y:S01]  /*2770*/  @P3 FMUL.FTZ R23, R23, c[0x0][0x1e8] ;  /* 0x00007a0017173a20 */ /* 0x000fe20000410000 */
[----:B------:R-:W-:Y:S01]  /*2780*/  @P3 FSEL R21, R21, RZ, P4 ;  /* 0x000000ff15153208 */ /* 0x000fe20002000000 */
[----:B------:R-:W-:Y:S01]  /*2790*/  @P3 FMUL.FTZ R90, R90, c[0x0][0x1e8] ;  /* 0x00007a005a5a3a20 */ /* 0x000fe20000410000 */
[----:B------:R-:W-:-:S02]  /*27a0*/  ISETP.NE.U32.AND P4, PT, RZ, c[0x0][0x258], PT ;  /* 0x00009600ff007a0c */ /* 0x000fc40003f85070 */
[----:B------:R-:W-:Y:S02]  /*27b0*/  @P3 F2FP.BF16.PACK_AB R21, RZ, R21 ;  /* 0x00000015ff15323e */ /* 0x000fe400000010ff */
[----:B------:R-:W-:Y:S02]  /*27c0*/  @P3 PRMT R49, R91, 0x7610, R49 ;  /* 0x000076105b313816 */ /* 0x000fe40000000031 */
[C---:B------:R-:W-:Y:S01]  /*27d0*/  SEL R62, R95.reuse, R62, P2 ;  /* 0x0000003e5f3e7207 */ /* 0x040fe20001000000 */
[----:B------:R-:W-:Y:S01]  /*27e0*/  @P3 FMUL.FTZ R95, R95, c[0x0][0x1ec] ;  /* 0x00007b005f5f3a20 */ /* 0x000fe20000410000 */
[----:B------:R-:W-:Y:S02]  /*27f0*/  @P3 LOP3.LUT P5, RZ, R107, 0xff, RZ, 0xc0, !PT ;  /* 0x000000ff6bff3812 */ /* 0x000fe400078ac0ff */
[----:B------:R-:W-:Y:S01]  /*2800*/  ISETP.NE.AND.EX P4, PT, RZ, c[0x0][0x25c], PT, P4 ;  /* 0x00009700ff007a0c */ /* 0x000fe20003f85340 */
[----:B------:R-:W-:Y:S01]  /*2810*/  @P3 FMUL.FTZ R95, R95, c[0x0][0x1e8] ;  /* 0x00007a005f5f3a20 */ /* 0x000fe20000410000 */
[----:B------:R-:W-:Y:S01]  /*2820*/  @P3 PRMT R49, R49, 0x5410, R21 ;  /* 0x0000541031313816 */ /* 0x000fe20000000015 */
[----:B------:R-:W-:Y:S01]  /*2830*/  @P3 FMUL.FTZ R21, R134, c[0x0][0x1ec] ;  /* 0x00007b0086153a20 */ /* 0x000fe20000410000 */
[----:B------:R-:W-:-:S02]  /*2840*/  @P3 LOP3.LUT P6, RZ, R107, 0xff00, RZ, 0xc0, !PT ;  /* 0x0000ff006bff3812 */ /* 0x000fc400078cc0ff */
[----:B------:R-:W-:Y:S01]  /*2850*/  @P3 FSEL R23, R23, RZ, P5 ;  /* 0x000000ff17173208 */ /* 0x000fe20002800000 */
[----:B------:R-:W-:Y:S01]  /*2860*/  @P3 FMUL.FTZ R21, R21, c[0x0][0x1e8] ;  /* 0x00007a0015153a20 */ /* 0x000fe20000410000 */
[C---:B------:R-:W-:Y:S02]  /*2870*/  @P3 LOP3.LUT P5, RZ, R107.reuse, 0xff0000, RZ, 0xc0, !PT ;  /* 0x00ff00006bff3812 */ /* 0x040fe400078ac0ff */
[----:B------:R-:W-:Y:S02]  /*2880*/  @P3 FSEL R90, R90, RZ, P6 ;  /* 0x000000ff5a5a3208 */ /* 0x000fe40003000000 */
[----:B------:R-:W-:Y:S02]  /*2890*/  @P3 LOP3.LUT P6, RZ, R107, 0xff000000, RZ, 0xc0, !PT ;  /* 0xff0000006bff3812 */ /* 0x000fe400078cc0ff */
[----:B------:R-:W-:Y:S02]  /*28a0*/  @P3 FSEL R95, R95, RZ, P5 ;  /* 0x000000ff5f5f3208 */ /* 0x000fe40002800000 */
[----:B------:R-:W-:-:S02]  /*28b0*/  @P3 F2FP.BF16.PACK_AB R23, RZ, R23 ;  /* 0x00000017ff17323e */ /* 0x000fc400000010ff */
[----:B------:R-:W-:Y:S02]  /*28c0*/  @P3 F2FP.BF16.PACK_AB R84, RZ, R84 ;  /* 0x00000054ff54323e */ /* 0x000fe400000010ff */
[----:B------:R-:W-:Y:S02]  /*28d0*/  @P3 FSEL R21, R21, RZ, P6 ;  /* 0x000000ff15153208 */ /* 0x000fe40003000000 */
[----:B------:R-:W-:Y:S02]  /*28e0*/  @P3 F2FP.BF16.PACK_AB R95, RZ, R95 ;  /* 0x0000005fff5f323e */ /* 0x000fe400000010ff */
[----:B------:R-:W-:Y:S01]  /*28f0*/  @P3 PRMT R50, R23, 0x7610, R50 ;  /* 0x0000761017323816 */ /* 0x000fe20000000032 */
[----:B------:R-:W-:Y:S01]  /*2900*/  @P4 IMAD.MOV.U32 R23, RZ, RZ, 0x20 ;  /* 0x00000020ff174424 */ /* 0x000fe200078e00ff */
[----:B------:R-:W-:Y:S01]  /*2910*/  SEL R80, R85, R80, P2 ;  /* 0x0000005055507207 */ /* 0x000fe20001000000 */
[----:B------:R-:W-:Y:S01]  /*2920*/  @P3 IMAD.MOV.U32 R85, RZ, RZ, 0x10 ;  /* 0x00000010ff553424 */ /* 0x000fe200078e00ff */
[----:B------:R-:W-:Y:S01]  /*2930*/  @P3 F2FP.BF16.PACK_AB R87, RZ, R87 ;  /* 0x00000057ff57323e */ /* 0x000fe200000010ff */
[----:B------:R-:W-:Y:S01]  /*2940*/  @P4 IMAD.WIDE.U32 R22, R22, R23, c[0x0][0x258] ;  /* 0x0000960016164625 */ /* 0x000fe200078e0017 */
[----:B------:R-:W-:-:S02]  /*2950*/  @P3 F2FP.BF16.PACK_AB R90, RZ, R90 ;  /* 0x0000005aff5a323e */ /* 0x000fc400000010ff */
[----:B------:R-:W-:Y:S01]  /*2960*/  @P3 PRMT R48, R84, 0x7610, R48 ;  /* 0x0000761054303816 */ /* 0x000fe20000000030 */
[----:B------:R-:W-:Y:S01]  /*2970*/  @P3 IMAD.WIDE.U32 R84, R88, R85, c[0x0][0x248] ;  /* 0x0000920058543625 */ /* 0x000fe200078e0055 */
[----:B------:R-:W-:Y:S02]  /*2980*/  @P3 F2FP.BF16.PACK_AB R21, RZ, R21 ;  /* 0x00000015ff15323e */ /* 0x000fe400000010ff */
[----:B------:R-:W-:Y:S02]  /*2990*/  @P3 PRMT R51, R95, 0x7610, R51 ;  /* 0x000076105f333816 */ /* 0x000fe40000000033 */
[----:B------:R-:W-:Y:S02]  /*29a0*/  SEL R81, R86, R81, P2 ;  /* 0x0000005156517207 */ /* 0x000fe40001000000 */
[----:B------:R-:W-:Y:S02]  /*29b0*/  SEL R82, R89, R82, P2 ;  /* 0x0000005259527207 */ /* 0x000fe40001000000 */
[----:B------:R-:W-:-:S02]  /*29c0*/  SEL R83, R92, R83, P2 ;  /* 0x000000535c537207 */ /* 0x000fc40001000000 */
[----:B------:R-:W-:Y:S02]  /*29d0*/  SEL R60, R93, R60, P2 ;  /* 0x0000003c5d3c7207 */ /* 0x000fe40001000000 */
[----:B------:R-:W-:Y:S01]  /*29e0*/  SEL R61, R120, R61, P2 ;  /* 0x0000003d783d7207 */ /* 0x000fe20001000000 */
[----:B------:R0:W-:Y:S01]  /*29f0*/  @P4 STG.E.128 [R22.64], R80 ;  /* 0x0000005016004986 */ /* 0x0001e2000c101d04 */
[----:B------:R-:W-:Y:S02]  /*2a00*/  SEL R63, R134, R63, P2 ;  /* 0x0000003f863f7207 */ /* 0x000fe40001000000 */
[----:B------:R-:W-:Y:S02]  /*2a10*/  @P3 PRMT R48, R48, 0x5410, R87 ;  /* 0x0000541030303816 */ /* 0x000fe40000000057 */
[----:B------:R-:W-:Y:S01]  /*2a20*/  @P3 PRMT R50, R50, 0x5410, R90 ;  /* 0x0000541032323816 */ /* 0x000fe2000000005a */
[----:B------:R0:W-:Y:S01]  /*2a30*/  @P4 STG.E.128 [R22.64+0x10], R60 ;  /* 0x0000103c16004986 */ /* 0x0001e2000c101d04 */
[----:B------:R-:W-:-:S05]  /*2a40*/  @P3 PRMT R51, R51, 0x5410, R21 ;  /* 0x0000541033333816 */ /* 0x000fca0000000015 */
[----:B------:R0:W-:Y:S02]  /*2a50*/  @P3 STG.E.128 [R84.64], R48 ;  /* 0x0000003054003986 */ /* 0x0001e4000c101d04 */
.L_x_2556:
[----:B------:R-:W-:Y:S05]  /*2a60*/  BSYNC B0 ;  /* 0x0000000000007941 */ /* 0x000fea0003800000 */
.L_x_2555:
[----:B------:R-:W-:Y:S02]  /*2a70*/  IADD3 R2, R2, c[0x0][0x160], RZ ;  /* 0x0000580002027a10 */ /* 0x000fe40007ffe0ff */
[----:B------:R-:W-:Y:S02]  /*2a80*/  LOP3.LUT P3, RZ, R13, 0xff, RZ, 0xc0, !PT ;  /* 0x000000ff0dff7812 */ /* 0x000fe4000786c0ff */
[----:B------:R-:W-:Y:S02]  /*2a90*/  ISETP.GE.AND P2, PT, R2, c[0x0][0x164], PT ;  /* 0x0000590002007a0c */ /* 0x000fe40003f46270 */
[----:B------:R-:W-:-:S11]  /*2aa0*/  SEL R13, RZ, 0x1, P3 ;  /* 0x00000001ff0d7807 */ /* 0x000fd60001800000 */
[----:B0----5:R-:W-:Y:S01]  /*2ab0*/  @P2 CALL.REL.NOINC `(.L_x_2527) ;  /* 0x0000001000002944 */ /* 0x021fe20003c00000 */
[----:B------:R-:W-:Y:S05]  /*2ac0*/  BRA `(.L_x_2573) ;  /* 0xffffd8c000007947 */ /* 0x000fea000383ffff */
.L_x_2527:
        /* <DEDUP_REMOVED lines=22> */
.L_x_2535:
[----:B0-----:R-:W-:Y:S01]  /*2c30*/  HFMA2.MMA R120, -RZ, RZ, 0, 9.5367431640625e-07 ;  /* 0x00000010ff787435 */ /* 0x001fe200000001ff */
[----:B------:R-:W-:Y:S01]  /*2c40*/  IMAD.MOV.U32 R89, RZ, RZ, R139 ;  /* 0x000000ffff597224 */ /* 0x000fe200078e008b */
[----:B------:R-:W-:Y:S01]  /*2c50*/  MOV R95, 0xffffffff ;  /* 0xffffffff005f7802 */ /* 0x000fe20000000f00 */
[----:B------:R-:W-:Y:S01]  /*2c60*/  IMAD.MOV.U32 R92, RZ, RZ, 0x1f ;  /* 0x0000001fff5c7424 */ /* 0x000fe200078e00ff */
[----:B-1----:R-:W-:-:S02]  /*2c70*/  MOV R84, 0x2c90 ;  /* 0x00002c9000547802 */ /* 0x002fc40000000f00 */
[----:B-----5:R-:W-:Y:S05]  /*2c80*/  CALL.REL.NOINC `($__internal_71_$__cuda_sm70_shflsync_down_p) ;  /* 0x0000045000007944 */ /* 0x020fea0003c00000 */
[----:B-1----:R-:W-:Y:S01]  /*2c90*/  IMAD.MOV.U32 R88, RZ, RZ, R120 ;  /* 0x000000ffff587224 */ /* 0x002fe200078e0078 */
[----:B0-----:R-:W-:Y:S05]  /*2ca0*/  BRA `(.L_x_2574) ;  /* 0xffffe5d000007947 */ /* 0x001fea000383ffff */
.L_x_2536:
[----:B------:R-:W-:Y:S01]  /*2cb0*/  HFMA2.MMA R92, -RZ, RZ, 0, 1.847743988037109375e-06 ;  /* 0x0000001fff5c7435 */ /* 0x000fe200000001ff */
[----:B------:R-:W-:Y:S01]  /*2cc0*/  MOV R89, R140 ;  /* 0x0000008c00597202 */ /* 0x000fe20000000f00 */
[----:B0-----:R-:W-:Y:S01]  /*2cd0*/  IMAD.MOV.U32 R120, RZ, RZ, 0x10 ;  /* 0x00000010ff787424 */ /* 0x001fe200078e00ff */
[----:B-1----:R-:W-:Y:S01]  /*2ce0*/  MOV R84, 0x2d10 ;  /* 0x00002d1000547802 */ /* 0x002fe20000000f00 */
[----:B------:R-:W-:-:S02]  /*2cf0*/  IMAD.MOV.U32 R95, RZ, RZ, -0x1 ;  /* 0xffffffffff5f7424 */ /* 0x000fc400078e00ff */
[----:B--23-5:R-:W-:Y:S05]  /*2d00*/  CALL.REL.NOINC `($__internal_71_$__cuda_sm70_shflsync_down_p) ;  /* 0x000003d000007944 */ /* 0x02cfea0003c00000 */
[----:B------:R-:W-:Y:S01]  /*2d10*/  FADD.FTZ R88, R88, R139 ;  /* 0x0000008b58587221 */ /* 0x000fe20000010000 */
[----:B0-----:R-:W-:Y:S01]  /*2d20*/  MOV R95, 0xffffffff ;  /* 0xffffffff005f7802 */ /* 0x001fe20000000f00 */
[----:B-1----:R-:W-:Y:S01]  /*2d30*/  FADD.FTZ R91, R140, R120 ;  /* 0x000000788c5b7221 */ /* 0x002fe20000010000 */
[----:B------:R-:W-:Y:S01]  /*2d40*/  MOV R120, 0x8 ;  /* 0x0000000800787802 */ /* 0x000fe20000000f00 */
[----:B------:R-:W-:Y:S01]  /*2d50*/  IMAD.MOV.U32 R92, RZ, RZ, 0x1f ;  /* 0x0000001fff5c7424 */ /* 0x000fe200078e00ff */
[----:B------:R-:W-:Y:S01]  /*2d60*/  MOV R84, 0x2d90 ;  /* 0x00002d9000547802 */ /* 0x000fe20000000f00 */
[----:B------:R-:W-:-:S02]  /*2d70*/  IMAD.MOV.U32 R89, RZ, RZ, R88 ;  /* 0x000000ffff597224 */ /* 0x000fc400078e0058 */
[----:B------:R-:W-:Y:S05]  /*2d80*/  CALL.REL.NOINC `($__internal_71_$__cuda_sm70_shflsync_down_p) ;  /* 0x0000035000007944 */ /* 0x000fea0003c00000 */
[----:B-1----:R-:W-:Y:S01]  /*2d90*/  MOV R87, R120 ;  /* 0x0000007800577202 */ /* 0x002fe20000000f00 */
[----:B------:R-:W-:Y:S01]  /*2da0*/  HFMA2.MMA R120, -RZ, RZ, 0, 4.76837158203125e-07 ;  /* 0x00000008ff787435 */ /* 0x000fe200000001ff */
[----:B0-----:R-:W-:Y:S01]  /*2db0*/  IMAD.MOV.U32 R89, RZ, RZ, R91 ;  /* 0x000000ffff597224 */ /* 0x001fe200078e005b */
[----:B------:R-:W-:Y:S01]  /*2dc0*/  MOV R95, 0xffffffff ;  /* 0xffffffff005f7802 */ /* 0x000fe20000000f00 */
[----:B------:R-:W-:Y:S01]  /*2dd0*/  IMAD.MOV.U32 R92, RZ, RZ, 0x1f ;  /* 0x0000001fff5c7424 */ /* 0x000fe200078e00ff */
[----:B------:R-:W-:-:S02]  /*2de0*/  MOV R84, 0x2e00 ;  /* 0x00002e0000547802 */ /* 0x000fc40000000f00 */
[----:B------:R-:W-:Y:S05]  /*2df0*/  CALL.REL.NOINC `($__internal_71_$__cuda_sm70_shflsync_down_p) ;  /* 0x000002e000007944 */ /* 0x000fea0003c00000 */
[----:B------:R-:W-:Y:S01]  /*2e00*/  FADD.FTZ R88, R87, R88 ;  /* 0x0000005857587221 */ /* 0x000fe20000010000 */
[----:B0-----:R-:W-:Y:S01]  /*2e10*/  HFMA2.MMA R92, -RZ, RZ, 0, 1.847743988037109375e-06 ;  /* 0x0000001fff5c7435 */ /* 0x001fe200000001ff */
[----:B-1----:R-:W-:Y:S01]  /*2e20*/  FADD.FTZ R91, R91, R120 ;  /* 0x000000785b5b7221 */ /* 0x002fe20000010000 */
[----:B------:R-:W-:Y:S01]  /*2e30*/  MOV R84, 0x2e80 ;  /* 0x00002e8000547802 */ /* 0x000fe20000000f00 */
[----:B------:R-:W-:Y:S01]  /*2e40*/  IMAD.MOV.U32 R120, RZ, RZ, 0x4 ;  /* 0x00000004ff787424 */ /* 0x000fe200078e00ff */
[----:B------:R-:W-:Y:S01]  /*2e50*/  MOV R89, R88 ;  /* 0x0000005800597202 */ /* 0x000fe20000000f00 */
[----:B------:R-:W-:-:S02]  /*2e60*/  IMAD.MOV.U32 R95, RZ, RZ, -0x1 ;  /* 0xffffffffff5f7424 */ /* 0x000fc400078e00ff */
[----:B------:R-:W-:Y:S05]  /*2e70*/  CALL.REL.NOINC `($__internal_71_$__cuda_sm70_shflsync_down_p) ;  /* 0x0000026000007944 */ /* 0x000fea0003c00000 */
[----:B0-----:R-:W-:Y:S01]  /*2e80*/  HFMA2.MMA R92, -RZ, RZ, 0, 1.847743988037109375e-06 ;  /* 0x0000001fff5c7435 */ /* 0x001fe200000001ff */
[----:B-1----:R-:W-:Y:S01]  /*2e90*/  IMAD.MOV.U32 R87, RZ, RZ, R120 ;  /* 0x000000ffff577224 */ /* 0x002fe200078e0078 */
[----:B------:R-:W-:Y:S01]  /*2ea0*/  MOV R89, R91 ;  /* 0x0000005b00597202 */ /* 0x000fe20000000f00 */
[----:B------:R-:W-:Y:S01]  /*2eb0*/  IMAD.MOV.U32 R120, RZ, RZ, 0x4 ;  /* 0x00000004ff787424 */ /* 0x000fe200078e00ff */
[----:B------:R-:W-:Y:S01]  /*2ec0*/  MOV R84, 0x2ef0 ;  /* 0x00002ef000547802 */ /* 0x000fe20000000f00 */
[----:B------:R-:W-:-:S02]  /*2ed0*/  IMAD.MOV.U32 R95, RZ, RZ, -0x1 ;  /* 0xffffffffff5f7424 */ /* 0x000fc400078e00ff */
[----:B------:R-:W-:Y:S05]  /*2ee0*/  CALL.REL.NOINC `($__internal_71_$__cuda_sm70_shflsync_down_p) ;  /* 0x000001f000007944 */ /* 0x000fea0003c00000 */
        /* <DEDUP_REMOVED lines=9> */
[----:B------:R-:W-:Y:S01]  /*2f80*/  HFMA2.MMA R120, -RZ, RZ, 0, 1.1920928955078125e-07 ;  /* 0x00000002ff787435 */ /* 0x000fe200000001ff */
        /* <DEDUP_REMOVED lines=20> */
[----:B01----:R-:W-:Y:S05]  /*30d0*/  BRA `(.L_x_2575) ;  /* 0xffffe2c000007947 */ /* 0x003fea000383ffff */
        .weak           $__internal_71_$__cuda_sm70_shflsync_down_p
        .type           $__internal_71_$__cuda_sm70_shflsync_down_p,@function
        .size           $__internal_71_$__cuda_sm70_shflsync_down_p,(.L_x_6873 - $__internal_71_$__cuda_sm70_shflsync_down_p)
$__internal_71_$__cuda_sm70_shflsync_down_p:
[----:B------:R-:W-:Y:S01]  /*30e0*/  MOV R85, 0x0 ;  /* 0x0000000000557802 */ /* 0x000fe20000000f00 */
[----:B------:R-:W-:Y:S04]  /*30f0*/  WARPSYNC R95 ;  /* 0x0000005f00007348 */ /* 0x000fe80003800000 */
[----:B------:R0:W1:Y:S01]  /*3100*/  SHFL.DOWN PT, R120, R89, R120, R92 ;  /* 0x0800007859787389 */ /* 0x00006200000e005c */
[----:B------:R-:W-:Y:S05]  /*3110*/  RET.REL.NODEC R84 `(_ZN10layer_norm13ln_bwd_kernelINS_13Kernel_traitsI13__nv_bfloat16S2_fS2_fjLj2048ELj1ELj1ELj4ELj16ENS_18Kernel_traits_baseILj2048ES2_S2_fS2_fjLj128EEEEELb1ELb0ELb1ELb0EEEvNS_9BwdParamsE) ;  /* 0xffffcee054007950 */ /* 0x000fea0003c3ffff */
.L_x_2576:
        /* <DEDUP_REMOVED lines=14> */
.L_x_6873:


//--------------------- .text._ZN10layer_norm22ln_bwd_finalize_kernelINS_22Kernel_traits_finalizeILj2048E13__nv_bfloat16S2_fS2_fjLb0ELj1024ELj4ENS_18Kernel_traits_baseILj2048ES2_S2_fS2_fjLj1024EEEEELb0ELb1EEEvNS_9BwdParamsE --------------------------
	.section	.text._ZN10layer_norm22ln_bwd_finalize_kernelINS_22Kernel_traits_finalizeILj2048E13__nv_bfloat16S2_fS2_fjLb0ELj1024ELj4ENS_18Kernel_traits_baseILj2048ES2_S2_fS2_fjLj1024EEEEELb0ELb1EEEvNS_9BwdParamsE,"ax",@progbits
	.sectioninfo	@"SHI_REGISTERS=32"
	.align	128
        .global         _ZN10layer_norm22ln_bwd_finalize_kernelINS_22Kernel_traits_finalizeILj2048E13__nv_bfloat16S2_fS2_fjLb0ELj1024ELj4ENS_18Kernel_traits_baseILj2048ES2_S2_fS2_fjLj1024EEEEELb0ELb1EEEvNS_9BwdParamsE
        .type           _ZN10layer_norm22ln_bwd_finalize_kernelINS_22Kernel_traits_finalizeILj2048E13__nv_bfloat16S2_fS2_fjLb0ELj1024ELj4ENS_18Kernel_traits_baseILj2048ES2_S2_fS2_fjLj1024EEEEELb0ELb1EEEvNS_9BwdParamsE,@function
        .size           _ZN10layer_norm22ln_bwd_finalize_kernelINS_22Kernel_traits_finalizeILj2048E13__nv_bfloat16S2_fS2_fjLb0ELj1024ELj4ENS_18Kernel_traits_baseILj2048ES2_S2_fS2_fjLj1024EEEEELb0ELb1EEEvNS_9BwdParamsE,(.L_x_6874 - _ZN10layer_norm22ln_bwd_finalize_kernelINS_22Kernel_traits_finalizeILj2048E13__nv_bfloat16S2_fS2_fjLb0ELj1024ELj4ENS_18Kernel_traits_baseILj2048ES2_S2_fS2_fjLj1024EEEEELb0ELb1EEEvNS_9BwdParamsE)
        .other          _ZN10layer_norm22ln_bwd_finalize_kernelINS_22Kernel_traits_finalizeILj2048E13__nv_bfloat16S2_fS2_fjLb0ELj1024ELj4ENS_18Kernel_traits_baseILj2048ES2_S2_fS2_fjLj1024EEEEELb0ELb1EEEvNS_9BwdParamsE,@"STO_CUDA_ENTRY STV_DEFAULT"
_ZN10layer_norm22ln_bwd_finalize_kernelINS_22Kernel_traits_finalizeILj2048E13__nv_bfloat16S2_fS2_fjLb0ELj1024ELj4ENS_18Kernel_traits_baseILj2048ES2_S2_fS2_fjLj1024EEEEELb0ELb1EEEvNS_9BwdParamsE:
.text._ZN10layer_norm22ln_bwd_finalize_kernelINS_22Kernel_traits_finalizeILj2048E13__nv_bfloat16S2_fS2_fjLb0ELj1024ELj4ENS_18Kernel_traits_baseILj2048ES2_S2_fS2_fjLj1024EEEEELb0ELb1EEEvNS_9BwdParamsE:
        /* <DEDUP_REMOVED lines=19> */
.L_x_2589:
        /* <DEDUP_REMOVED lines=27> */
.L_x_2581:
        /* <DEDUP_REMOVED lines=35> */
.L_x_2580:
[----:B------:R-:W-:Y:S05]  /*0510*/  BSYNC B1 ;  /* 0x0000000000017941 */ /* 0x000fea0003800000 */
.L_x_2579:
        /* <DEDUP_REMOVED lines=23> */
.L_x_2583:
[----:B------:R-:W-:Y:S05]  /*0690*/  BSYNC B1 ;  /* 0x0000000000017941 */ /* 0x000fea0003800000 */
.L_x_2582:
        /* <DEDUP_REMOVED lines=10> */
.L_x_2578:
[----:B------:R-:W-:Y:S05]  /*0740*/  BSYNC B0 ;  /* 0x0000000000007941 */ /* 0x000fea0003800000 */
.L_x_2577:
        /* <DEDUP_REMOVED lines=11> */
.L_x_2590:
        /* <DEDUP_REMOVED lines=18> */
.L_x_2591:
[----:B------:R-:W-:Y:S01]  /*0920*/  @!P1 SHF.R.U32.HI R2, RZ, 0x3, R0 ;  /* 0x00000003ff029819 */ /* 0x000fe20000011600 */
[----:B---3--:R-:W-:Y:S02]  /*0930*/  FADD.FTZ R5, R5, R10 ;  /* 0x0000000a05057221 */ /* 0x008fe40000010000 */
[----:B--2---:R-:W-:Y:S01]  /*0940*/  FADD.FTZ R7, R7, R4 ;  /* 0x0000000407077221 */ /* 0x004fe20000010000 */
[----:B------:R-:W-:-:S05]  /*0950*/  @!P1 LOP3.LUT R2, R2, 0x1ffffffc, RZ, 0xc0, !PT ;  /* 0x1ffffffc02029812 */ /* 0x000fca00078ec0ff */
[----:B------:R2:W-:Y:S04]  /*0960*/  @!P1 STS [R2+0x2000], R5 ;  /* 0x0020000502009388 */ /* 0x0005e80000000800 */
[----:B------:R2:W-:Y:S02]  /*0970*/  @!P1 STS [R2+0x2080], R7 ;  /* 0x0020800702009388 */ /* 0x0005e40000000800 */
.L_x_2584:
        /* <DEDUP_REMOVED lines=13> */
.L_x_2588:
[----:B------:R-:W-:Y:S05]  /*0a50*/  BSYNC B0 ;  /* 0x0000000000007941 */ /* 0x000fea0003800000 */
.L_x_2587:
[C---:B------:R-:W-:Y:S02]  /*0a60*/  ISETP.GT.U32.AND P1, PT, R18.reuse, -0x801, PT ;  /* 0xfffff7ff1200780c */ /* 0x040fe40003f24070 */
[----:B------:R-:W-:Y:S02]  /*0a70*/  IADD3 R18, R18, 0x800, RZ ;  /* 0x0000080012127810 */ /* 0x000fe40007ffe0ff */
[----:B------:R-:W-:-:S09]  /*0a80*/  IADD3 R19, R19, 0x400, RZ ;  /* 0x0000040013137810 */ /* 0x000fd20007ffe0ff */
[----:B012---:R-:W-:Y:S05]  /*0a90*/  @P1 BRA `(.L_x_2589) ;  /* 0xfffff69000001947 */ /* 0x007fea000383ffff */
[----:B------:R-:W-:Y:S05]  /*0aa0*/  EXIT ;  /* 0x000000000000794d */ /* 0x000fea0003800000 */
.L_x_2585:
[----:B--2---:R-:W-:Y:S01]  /*0ab0*/  IMAD.MOV.U32 R10, RZ, RZ, R4 ;  /* 0x000000ffff0a7224 */ /* 0x004fe200078e0004 */
[----:B------:R-:W-:Y:S01]  /*0ac0*/  MOV R9, 0x1 ;  /* 0x0000000100097802 */ /* 0x000fe20000000f00 */
[----:B------:R-:W-:Y:S01]  /*0ad0*/  IMAD.MOV.U32 R6, RZ, RZ, 0x1f ;  /* 0x0000001fff067424 */ /* 0x000fe200078e00ff */
[----:B------:R-:W-:Y:S02]  /*0ae0*/  MOV R11, 0xffffffff ;  /* 0xffffffff000b7802 */ /* 0x000fe40000000f00 */
[----:B------:R-:W-:Y:S02]  /*0af0*/  MOV R2, 0xb10 ;  /* 0x00000b1000027802 */ /* 0x000fe40000000f00 */
[----:B01----:R-:W-:Y:S05]  /*0b00*/  CALL.REL.NOINC `($__internal_72_$__cuda_sm70_shflsync_bfly_p) ;  /* 0x000003c000007944 */ /* 0x003fea0003c00000 */
[----:B-1----:R-:W-:Y:S01]  /*0b10*/  IMAD.MOV.U32 R3, RZ, RZ, R6 ;  /* 0x000000ffff037224 */ /* 0x002fe200078e0006 */
[----:B0-----:R-:W-:Y:S05]  /*0b20*/  BRA `(.L_x_2590) ;  /* 0xfffffcd000007947 */ /* 0x001fea000383ffff */
.L_x_2586:
[----:B------:R-:W-:Y:S01]  /*0b30*/  HFMA2.MMA R6, -RZ, RZ, 0, 1.847743988037109375e-06 ;  /* 0x0000001fff067435 */ /* 0x000fe200000001ff */
[----:B------:R-:W-:Y:S01]  /*0b40*/  MOV R10, R13 ;  /* 0x0000000d000a7202 */ /* 0x000fe20000000f00 */
[----:B------:R-:W-:Y:S01]  /*0b50*/  IMAD.MOV.U32 R9, RZ, RZ, 0x2 ;  /* 0x00000002ff097424 */ /* 0x000fe200078e00ff */
[----:B------:R-:W-:Y:S01]  /*0b60*/  MOV R2, 0xb90 ;  /* 0x00000b9000027802 */ /* 0x000fe20000000f00 */
[----:B------:R-:W-:-:S02]  /*0b70*/  IMAD.MOV.U32 R11, RZ, RZ, -0x1 ;  /* 0xffffffffff0b7424 */ /* 0x000fc400078e00ff */
[----:B012---:R-:W-:Y:S05]  /*0b80*/  CALL.REL.NOINC `($__internal_72_$__cuda_sm70_shflsync_bfly_p) ;  /* 0x0000034000007944 */ /* 0x007fea0003c00000 */
[----:B01----:R-:W-:Y:S01]  /*0b90*/  FADD.FTZ R10, R13, R6 ;  /* 0x000000060d0a7221 */ /* 0x003fe20000010000 */
[----:B------:R-:W-:Y:S01]  /*0ba0*/  HFMA2.MMA R6, -RZ, RZ, 0, 1.847743988037109375e-06 ;  /* 0x0000001fff067435 */ /* 0x000fe200000001ff */
[----:B------:R-:W-:Y:S01]  /*0bb0*/  MOV R9, 0x4 ;  /* 0x0000000400097802 */ /* 0x000fe20000000f00 */
[----:B------:R-:W-:Y:S01]  /*0bc0*/  IMAD.MOV.U32 R11, RZ, RZ, -0x1 ;  /* 0xffffffffff0b7424 */ /* 0x000fe200078e00ff */
[----:B------:R-:W-:-:S03]  /*0bd0*/  MOV R2, 0xbf0 ;  /* 0x00000bf000027802 */ /* 0x000fc60000000f00 */
[----:B------:R-:W-:Y:S05]  /*0be0*/  CALL.REL.NOINC `($__internal_72_$__cuda_sm70_shflsync_bfly_p) ;  /* 0x000002e000007944 */ /* 0x000fea0003c00000 */
[----:B01----:R-:W-:Y:S01]  /*0bf0*/  FADD.FTZ R10, R10, R6 ;  /* 0x000000060a0a7221 */ /* 0x003fe20000010000 */
[----:B------:R-:W-:Y:S01]  /*0c00*/  HFMA2.MMA R6, -RZ, RZ, 0, 1.847743988037109375e-06 ;  /* 0x0000001fff067435 */ /* 0x000fe200000001ff */
[----:B------:R-:W-:Y:S01]  /*0c10*/  MOV R9, 0x8 ;  /* 0x0000000800097802 */ /* 0x000fe20000000f00 */
[----:B------:R-:W-:Y:S01]  /*0c20*/  IMAD.MOV.U32 R11, RZ, RZ, -0x1 ;  /* 0xffffffffff0b7424 */ /* 0x000fe200078e00ff */
[----:B------:R-:W-:-:S03]  /*0c30*/  MOV R2, 0xc50 ;  /* 0x00000c5000027802 */ /* 0x000fc60000000f00 */
[----:B------:R-:W-:Y:S05]  /*0c40*/  CALL.REL.NOINC `($__internal_72_$__cuda_sm70_shflsync_bfly_p) ;  /* 0x0000028000007944 */ /* 0x000fea0003c00000 */
[----:B-1----:R-:W-:Y:S01]  /*0c50*/  FADD.FTZ R4, R10, R6 ;  /* 0x000000060a047221 */ /* 0x002fe20000010000 */
[----:B------:R-:W-:Y:S01]  /*0c60*/  HFMA2.MMA R6, -RZ, RZ, 0, 1.847743988037109375e-06 ;  /* 0x0000001fff067435 */ /* 0x000fe200000001ff */
[----:B0-----:R-:W-:Y:S01]  /*0c70*/  MOV R9, 0x10 ;  /* 0x0000001000097802 */ /* 0x001fe20000000f00 */
[----:B------:R-:W-:Y:S01]  /*0c80*/  IMAD.MOV.U32 R11, RZ, RZ, -0x1 ;  /* 0xffffffffff0b7424 */ /* 0x000fe200078e00ff */
[----:B------:R-:W-:-:S02]  /*0c90*/  MOV R2, 0xcc0 ;  /* 0x00000cc000027802 */ /* 0x000fc40000000f00 */
[----:B------:R-:W-:Y:S02]  /*0ca0*/  MOV R10, R4 ;  /* 0x00000004000a7202 */ /* 0x000fe40000000f00 */
[----:B------:R-:W-:Y:S05]  /*0cb0*/  CALL.REL.NOINC `($__internal_72_$__cuda_sm70_shflsync_bfly_p) ;  /* 0x0000021000007944 */ /* 0x000fea0003c00000 */
[----:B0-----:R-:W-:Y:S01]  /*0cc0*/  HFMA2.MMA R9, -RZ, RZ, 0, 5.9604644775390625e-08 ;  /* 0x00000001ff097435 */ /* 0x001fe200000001ff */
[----:B-1----:R-:W-:Y:S01]  /*0cd0*/  MOV R7, R6 ;  /* 0x0000000600077202 */ /* 0x002fe20000000f00 */
[----:B------:R-:W-:Y:S01]  /*0ce0*/  IMAD.MOV.U32 R10, RZ, RZ, R5 ;  /* 0x000000ffff0a7224 */ /* 0x000fe200078e0005 */
[----:B------:R-:W-:Y:S01]  /*0cf0*/  MOV R6, 0x1f ;  /* 0x0000001f00067802 */ /* 0x000fe20000000f00 */
[----:B------:R-:W-:Y:S01]  /*0d00*/  IMAD.MOV.U32 R11, RZ, RZ, -0x1 ;  /* 0xffffffffff0b7424 */ /* 0x000fe200078e00ff */
[----:B------:R-:W-:Y:S02]  /*0d10*/  MOV R2, 0xd30 ;  /* 0x00000d3000027802 */ /* 0x000fe40000000f00 */
[----:B------:R-:W-:Y:S05]  /*0d20*/  CALL.REL.NOINC `($__internal_72_$__cuda_sm70_shflsync_bfly_p) ;  /* 0x000001a000007944 */ /* 0x000fea0003c00000 */
[----:B0-----:R-:W-:Y:S01]  /*0d30*/  HFMA2.MMA R9, -RZ, RZ, 0, 1.1920928955078125e-07 ;  /* 0x00000002ff097435 */ /* 0x001fe200000001ff */
[----:B-1----:R-:W-:Y:S01]  /*0d40*/  FADD.FTZ R10, R5, R6 ;  /* 0x00000006050a7221 */ /* 0x002fe20000010000 */
[----:B------:R-:W-:Y:S01]  /*0d50*/  MOV R6, 0x1f ;  /* 0x0000001f00067802 */ /* 0x000fe20000000f00 */
[----:B------:R-:W-:Y:S01]  /*0d60*/  IMAD.MOV.U32 R11, RZ, RZ, -0x1 ;  /* 0xffffffffff0b7424 */ /* 0x000fe200078e00ff */
[----:B------:R-:W-:Y:S02]  /*0d70*/  MOV R2, 0xd90 ;  /* 0x00000d9000027802 */ /* 0x000fe40000000f00 */
[----:B------:R-:W-:Y:S05]  /*0d80*/  CALL.REL.NOINC `($__internal_72_$__cuda_sm70_shflsync_bfly_p) ;  /* 0x0000014000007944 */ /* 0x000fea0003c00000 */
[----:B0-----:R-:W-:Y:S01]  /*0d90*/  HFMA2.MMA R9, -RZ, RZ, 0, 2.384185791015625e-07 ;  /* 0x00000004ff097435 */ /* 0x001fe200000001ff */
[----:B-1----:R-:W-:Y:S01]  /*0da0*/  FADD.FTZ R10, R10, R6 ;  /* 0x000000060a0a7221 */ /* 0x002fe20000010000 */
[----:B------:R-:W-:Y:S01]  /*0db0*/  MOV R6, 0x1f ;  /* 0x0000001f00067802 */ /* 0x000fe20000000f00 */
[----:B------:R-:W-:Y:S01]  /*0dc0*/  IMAD.MOV.U32 R11, RZ, RZ, -0x1 ;  /* 0xffffffffff0b7424 */ /* 0x000fe200078e00ff */
[----:B------:R-:W-:-:S02]  /*0dd0*/  MOV R2, 0xdf0 ;  /* 0x00000df000027802 */ /* 0x000fc40000000f00 */
[----:B------:R-:W-:Y:S05]  /*0de0*/  CALL.REL.NOINC `($__internal_72_$__cuda_sm70_shflsync_bfly_p) ;  /* 0x000000e000007944 */ /* 0x000fea0003c00000 */
[----:B0-----:R-:W-:Y:S01]  /*0df0*/  HFMA2.MMA R9, -RZ, RZ, 0, 4.76837158203125e-07 ;  /* 0x00000008ff097435 */ /* 0x001fe200000001ff */
[----:B-1----:R-:W-:Y:S01]  /*0e00*/  FADD.FTZ R10, R10, R6 ;  /* 0x000000060a0a7221 */ /* 0x002fe20000010000 */
[----:B------:R-:W-:Y:S01]  /*0e10*/  MOV R6, 0x1f ;  /* 0x0000001f00067802 */ /* 0x000fe20000000f00 */
[----:B------:R-:W-:Y:S01]  /*0e20*/  IMAD.MOV.U32 R11, RZ, RZ, -0x1 ;  /* 0xffffffffff0b7424 */ /* 0x000fe200078e00ff */
[----:B------:R-:W-:-:S02]  /*0e30*/  MOV R2, 0xe50 ;  /* 0x00000e5000027802 */ /* 0x000fc40000000f00 */
[----:B------:R-:W-:Y:S05]  /*0e40*/  CALL.REL.NOINC `($__internal_72_$__cuda_sm70_shflsync_bfly_p) ;  /* 0x0000008000007944 */ /* 0x000fea0003c00000 */
[----:B0-----:R-:W-:Y:S01]  /*0e50*/  HFMA2.MMA R9, -RZ, RZ, 0, 9.5367431640625e-07 ;  /* 0x00000010ff097435 */ /* 0x001fe200000001ff */
[----:B-1----:R-:W-:Y:S01]  /*0e60*/  FADD.FTZ R10, R10, R6 ;  /* 0x000000060a0a7221 */ /* 0x002fe20000010000 */
[----:B------:R-:W-:Y:S01]  /*0e70*/  MOV R6, 0x1f ;  /* 0x0000001f00067802 */ /* 0x000fe20000000f00 */
[----:B------:R-:W-:Y:S01]  /*0e80*/  IMAD.MOV.U32 R11, RZ, RZ, -0x1 ;  /* 0xffffffffff0b7424 */ /* 0x000fe200078e00ff */
[----:B------:R-:W-:-:S02]  /*0e90*/  MOV R2, 0xeb0 ;  /* 0x00000eb000027802 */ /* 0x000fc40000000f00 */
[----:B------:R-:W-:Y:S05]  /*0ea0*/  CALL.REL.NOINC `($__internal_72_$__cuda_sm70_shflsync_bfly_p) ;  /* 0x0000002000007944 */ /* 0x000fea0003c00000 */
[----:B-1----:R-:W-:Y:S01]  /*0eb0*/  MOV R5, R6 ;  /* 0x0000000600057202 */ /* 0x002fe20000000f00 */
[----:B0-----:R-:W-:Y:S05]  /*0ec0*/  BRA `(.L_x_2591) ;  /* 0xfffffa5000007947 */ /* 0x001fea000383ffff */
        .weak           $__internal_72_$__cuda_sm70_shflsync_bfly_p
        .type           $__internal_72_$__cuda_sm70_shflsync_bfly_p,@function
        .size           $__internal_72_$__cuda_sm70_shflsync_bfly_p,(.L_x_6874 - $__internal_72_$__cuda_sm70_shflsync_bfly_p)
$__internal_72_$__cuda_sm70_shflsync_bfly_p:
[----:B------:R-:W-:Y:S01]  /*0ed0*/  HFMA2.MMA R3, -RZ, RZ, 0, 0 ;  /* 0x00000000ff037435 */ /* 0x000fe200000001ff */
[----:B------:R-:W-:Y:S04]  /*0ee0*/  WARPSYNC R11 ;  /* 0x0000000b00007348 */ /* 0x000fe80003800000 */
[----:B------:R0:W1:Y:S01]  /*0ef0*/  SHFL.BFLY PT, R6, R10, R9, R6 ;  /* 0x0c0000090a067389 */ /* 0x00006200000e0006 */
[----:B------:R-:W-:Y:S05]  /*0f00*/  RET.REL.NODEC R2 `(_ZN10layer_norm22ln_bwd_finalize_kernelINS_22Kernel_traits_finalizeILj2048E13__nv_bfloat16S2_fS2_fjLb0ELj1024ELj4ENS_18Kernel_traits_baseILj2048ES2_S2_fS2_fjLj1024EEEEELb0ELb1EEEvNS_9BwdParamsE) ;  /* 0xfffff0f002007950 */ /* 0x000fea0003c3ffff */
.L_x_2592:
        /* <DEDUP_REMOVED lines=15> */
.L_x_6874:


//--------------------- .text._ZN10layer_norm13ln_bwd_kernelINS_13Kernel_traitsI13__nv_bfloat16S2_fS2_fjLj2048ELj1ELj1ELj4ELj16ENS_18Kernel_traits_baseILj2048ES2_S2_fS2_fjLj128EEEEELb1ELb0ELb1ELb1EEEvNS_9BwdParamsE --------------------------
	.section	.text._ZN10layer_norm13ln_bwd_kernelINS_13Kernel_traitsI13__nv_bfloat16S2_fS2_fjLj2048ELj1ELj1ELj4ELj16ENS_18Kernel_traits_baseILj2048ES2_S2_fS2_fjLj128EEEEELb1ELb0ELb1ELb1EEEvNS_9BwdParamsE,"ax",@progbits
	.sectioninfo	@"SHI_REGISTERS=143"
	.align	128
        .global         _ZN10layer_norm13ln_bwd_kernelINS_13Kernel_traitsI13__nv_bfloat16S2_fS2_fjLj2048ELj1ELj1ELj4ELj16ENS_18Kernel_traits_baseILj2048ES2_S2_fS2_fjLj128EEEEELb1ELb0ELb1ELb1EEEvNS_9BwdParamsE
        .type           _ZN10layer_norm13ln_bwd_kernelINS_13Kernel_traitsI13__nv_bfloat16S2_fS2_fjLj2048ELj1ELj1ELj4ELj16ENS_18Kernel_traits_baseILj2048ES2_S2_fS2_fjLj128EEEEELb1ELb0ELb1ELb1EEEvNS_9BwdParamsE,@function
        .size           _ZN10layer_norm13ln_bwd_kernelINS_13Kernel_traitsI13__nv_bfloat16S2_fS2_fjLj2048ELj1ELj1ELj4ELj16ENS_18Kernel_traits_baseILj2048ES2_S2_fS2_fjLj128EEEEELb1ELb0ELb1ELb1EEEvNS_9BwdParamsE,(.L_x_6875 - _ZN10layer_norm13ln_bwd_kernelINS_13Kernel_traitsI13__nv_bfloat16S2_fS2_fjLj2048ELj1ELj1ELj4ELj16ENS_18Kernel_traits_baseILj2048ES2_S2_fS2_fjLj128EEEEELb1ELb0ELb1ELb1EEEvNS_9BwdParamsE)
        .other          _ZN10layer_norm13ln_bwd_kernelINS_13Kernel_traitsI13__nv_bfloat16S2_fS2_fjLj2048ELj1ELj1ELj4ELj16ENS_18Kernel_traits_baseILj2048ES2_S2_fS2_fjLj128EEEEELb1ELb0ELb1ELb1EEEvNS_9BwdParamsE,@"STO_CUDA_ENTRY STV_DEFAULT"
_ZN10layer_norm13ln_bwd_kernelINS_13Kernel_traitsI13__nv_bfloat16S2_fS2_fjLj2048ELj1ELj1ELj4ELj16ENS_18Kernel_traits_baseILj2048ES2_S2_fS2_fjLj128EEEEELb1ELb0ELb1ELb1EEEvNS_9BwdParamsE:
.text._ZN10layer_norm13ln_bwd_kernelINS_13Kernel_traitsI13__nv_bfloat16S2_fS2_fjLj2048ELj1ELj1ELj4ELj16ENS_18Kernel_traits_baseILj2048ES2_S2_fS2_fjLj128EEEEELb1ELb0ELb1ELb1EEEvNS_9BwdParamsE:
        /* <DEDUP_REMOVED lines=24> */
.L_x_2593:
[----:B------:R-:W-:-:S05]  /*0180*/  IMAD.SHL.U32 R0, R121, 0x10, RZ ;  /* 0x0000001079007824 */ /* 0x000fca00078e00ff */
        /* <DEDUP_REMOVED lines=39> */
.L_x_2632:
[----:B------:R-:W-:-:S10]  /*0400*/  HFMA2.MMA R101, -RZ, RZ, 0, 2.384185791015625e-07 ;  /* 0x00000004ff657435 */ /* 0x000fd400000001ff */
[----:B------:R-:W-:-:S06]  /*0410*/  IMAD.WIDE R94, R120, R101, c[0x0][0x1d8] ;  /* 0x00007600785e7625 */ /* 0x000fcc00078e0265 */
[----:B------:R0:W2:Y:S01]  /*0420*/  LDG.E R94, [R94.64] ;  /* 0x000000045e5e7981 */ /* 0x0000a2000c1e1900 */
[C---:B------:R-:W-:Y:S01]  /*0430*/  IMAD R92, R120.reuse, c[0x0][0x168], RZ ;  /* 0x00005a00785c7a24 */ /* 0x040fe200078e02ff */
[----:B------:R-:W-:Y:S01]  /*0440*/  LOP3.LUT R98, R121, 0x7f, RZ, 0xc0, !PT ;  /* 0x0000007f79627812 */ /* 0x000fe200078ec0ff */
[----:B------:R-:W-:-:S03]  /*0450*/  IMAD.WIDE R90, R120, R101, c[0x0][0x1a8] ;  /* 0x00006a00785a7625 */ /* 0x000fc600078e0265 */
[----:B------:R-:W-:Y:S01]  /*0460*/  SHF.R.S32.HI R93, RZ, 0x1f, R92 ;  /* 0x0000001fff5d7819 */ /* 0x000fe2000001145c */
[CC--:B------:R-:W-:Y:S01]  /*0470*/  IMAD.WIDE R88, R120.reuse, R101.reuse, c[0x0][0x1d0] ;  /* 0x0000740078587625 */ /* 0x0c0fe200078e0265 */
[----:B------:R-:W-:Y:S01]  /*0480*/  BSSY B0, `(.L_x_2595) ;  /* 0x00000ca000007945 */ /* 0x000fe20003800000 */
[----:B------:R1:W5:Y:S01]  /*0490*/  LDG.E R96, [R90.64] ;  /* 0x000000045a607981 */ /* 0x000362000c1e1900 */
[----:B------:R-:W-:Y:S01]  /*04a0*/  LEA.HI R99, R93, R92, RZ, 0x3 ;  /* 0x0000005c5d637211 */ /* 0x000fe200078f18ff */
[----:B0-----:R-:W-:Y:S02]  /*04b0*/  IMAD.MOV.U32 R95, RZ, RZ, 0x20 ;  /* 0x00000020ff5f7424 */ /* 0x001fe400078e00ff */
[----:B------:R0:W5:Y:S01]  /*04c0*/  LDG.E R127, [R88.64] ;  /* 0x00000004587f7981 */ /* 0x000162000c1e1900 */
[----:B------:R-:W-:Y:S01]  /*04d0*/  LEA.HI.SX32 R126, R99, R98, 0x1d ;  /* 0x00000062637e7211 */ /* 0x000fe200078feaff */
[C---:B------:R-:W-:Y:S01]  /*04e0*/  IMAD.WIDE R92, R120.reuse, R101, c[0x0][0x1a0] ;  /* 0x00006800785c7625 */ /* 0x040fe200078e0265 */
[----:B------:R-:W-:-:S02]  /*04f0*/  IADD3 R120, R120, c[0x0][0x160], RZ ;  /* 0x0000580078787a10 */ /* 0x000fc40007ffe0ff */
[----:B------:R-:W-:Y:S02]  /*0500*/  IADD3 R122, R126, 0x80, RZ ;  /* 0x000000807e7a7810 */ /* 0x000fe40007ffe0ff */
[----:B------:R-:W-:Y:S01]  /*0510*/  ISETP.GE.AND P0, PT, R120, c[0x0][0x164], PT ;  /* 0x0000590078007a0c */ /* 0x000fe20003f06270 */
[----:B0-----:R-:W-:-:S04]  /*0520*/  IMAD.WIDE.U32 R88, R126, R95, c[0x0][0x218] ;  /* 0x000086007e587625 */ /* 0x001fc800078e005f */
[----:B-1----:R-:W-:Y:S01]  /*0530*/  IMAD.WIDE.U32 R90, R122, R95, c[0x0][0x218] ;  /* 0x000086007a5a7625 */ /* 0x002fe200078e005f */
[----:B--2---:R-:W-:-:S13]  /*0540*/  ISETP.GT.AND P1, PT, R94, RZ, PT ;  /* 0x000000ff5e00720c */ /* 0x004fda0003f24270 */
[----:B------:R-:W-:Y:S05]  /*0550*/  @P1 BRA `(.L_x_2596) ;  /* 0x0000015000001947 */ /* 0x000fea0003800000 */
[----:B-----5:R-:W-:Y:S01]  /*0560*/  ISETP.GE.AND P3, PT, R127, 0x1, PT ;  /* 0x000000017f00780c */ /* 0x020fe20003f66270 */
        /* <DEDUP_REMOVED lines=8> */
[----:B------:R0:W5:Y:S03]  /*05f0*/  @P2 LDG.E.128 R36, [R88.64+0x10] ;  /* 0x0000100458242981 */ /* 0x000166000c1e1d00 */
[----:B------:R-:W-:Y:S01]  /*0600*/  @P3 LEA.HI R93, R93, R92, RZ, 0x3 ;  /* 0x0000005c5d5d3211 */ /* 0x000fe200078f18ff */
[----:B------:R0:W5:Y:S03]  /*0610*/  @P2 LDG.E.128 R32, [R90.64] ;  /* 0x000000045a202981 */ /* 0x000166000c1e1d00 */
[----:B------:R-:W-:Y:S01]  /*0620*/  @P3 LEA.HI.SX32 R100, R93, R98, 0x1d ;  /* 0x000000625d643211 */ /* 0x000fe200078feaff */
[----:B------:R0:W5:Y:S03]  /*0630*/  @P2 LDG.E.128 R28, [R90.64+0x10] ;  /* 0x000010045a1c2981 */ /* 0x000166000c1e1d00 */
[C---:B------:R-:W-:Y:S01]  /*0640*/  IADD3 R98, R100.reuse, 0x80, RZ ;  /* 0x0000008064627810 */ /* 0x040fe20007ffe0ff */
[----:B------:R-:W-:-:S04]  /*0650*/  IMAD.WIDE.U32 R100, R100, R99, c[0x0][0x190] ;  /* 0x0000640064647625 */ /* 0x000fc800078e0063 */
[----:B------:R-:W-:Y:S02]  /*0660*/  IMAD.WIDE.U32 R98, R98, R99, c[0x0][0x190] ;  /* 0x0000640062627625 */ /* 0x000fe400078e0063 */
[----:B------:R-:W5:Y:S04]  /*0670*/  LDG.E.64 R100, [R100.64] ;  /* 0x0000000464647981 */ /* 0x000f68000c1e1b00 */
[----:B------:R-:W5:Y:S01]  /*0680*/  LDG.E.64 R98, [R98.64] ;  /* 0x0000000462627981 */ /* 0x000f62000c1e1b00 */
[----:B------:R-:W-:Y:S01]  /*0690*/  CS2R R92, SRZ ;  /* 0x00000000005c7805 */ /* 0x000fe2000001ff00 */
[----:B------:R-:W-:Y:S05]  /*06a0*/  BRA `(.L_x_2597) ;  /* 0x00000a7000007947 */ /* 0x000fea0003800000 */
.L_x_2596:
[----:B------:R-:W-:Y:S01]  /*06b0*/  IADD3 R0, R94, -0x1, RZ ;  /* 0xffffffff5e007810 */ /* 0x000fe20007ffe0ff */
[----:B------:R0:W2:Y:S04]  /*06c0*/  LDG.E R92, [R92.64] ;  /* 0x000000045c5c7981 */ /* 0x0000a8000c1e1900 */
[----:B------:R-:W-:-:S05]  /*06d0*/  IMAD R0, R0, c[0x0][0x168], RZ ;  /* 0x00005a0000007a24 */ /* 0x000fca00078e02ff */
[----:B------:R-:W-:-:S04]  /*06e0*/  SHF.R.S32.HI R3, RZ, 0x1f, R0 ;  /* 0x0000001fff037819 */ /* 0x000fc80000011400 */
[----:B------:R-:W-:Y:S02]  /*06f0*/  LEA.HI R3, R3, R0, RZ, 0x3 ;  /* 0x0000000003037211 */ /* 0x000fe400078f18ff */
[----:B------:R-:W-:Y:S02]  /*0700*/  MOV R21, 0x10 ;  /* 0x0000001000157802 */ /* 0x000fe40000000f00 */
[----:B------:R-:W-:Y:S01]  /*0710*/  LEA.HI.SX32 R20, R3, R98, 0x1d ;  /* 0x0000006203147211 */ /* 0x000fe200078feaff */
[----:B------:R-:W-:-:S04]  /*0720*/  IMAD.WIDE.U32 R2, R126, R95, c[0x0][0x188] ;  /* 0x000062007e027625 */ /* 0x000fc800078e005f */
[C---:B------:R-:W-:Y:S01]  /*0730*/  IMAD.WIDE.U32 R8, R20.reuse, R21, c[0x0][0x208] ;  /* 0x0000820014087625 */ /* 0x040fe200078e0015 */
[----:B------:R-:W-:Y:S01]  /*0740*/  IADD3 R20, R20, 0x80, RZ ;  /* 0x0000008014147810 */ /* 0x000fe20007ffe0ff */
[----:B------:R-:W3:Y:S02]  /*0750*/  LDG.E.128 R4, [R2.64] ;  /* 0x0000000402047981 */ /* 0x000ee4000c1e1d00 */
[----:B------:R-:W-:Y:S02]  /*0760*/  IMAD.WIDE.U32 R94, R122, R95, c[0x0][0x188] ;  /* 0x000062007a5e7625 */ /* 0x000fe400078e005f */
[----:B------:R-:W4:Y:S02]  /*0770*/  LDG.E.128 R8, [R8.64] ;  /* 0x0000000408087981 */ /* 0x000f24000c1e1d00 */
[----:B------:R-:W-:Y:S02]  /*0780*/  IMAD.WIDE.U32 R20, R20, R21, c[0x0][0x208] ;  /* 0x0000820014147625 */ /* 0x000fe400078e0015 */
[----:B------:R-:W4:Y:S04]  /*0790*/  LDG.E.128 R16, [R94.64] ;  /* 0x000000045e107981 */ /* 0x000f28000c1e1d00 */
[----:B------:R-:W4:Y:S04]  /*07a0*/  LDG.E.128 R20, [R20.64] ;  /* 0x0000000414147981 */ /* 0x000f28000c1e1d00 */
[----:B------:R3:W4:Y:S04]  /*07b0*/  LDG.E.128 R12, [R2.64+0x10] ;  /* 0x00001004020c7981 */ /* 0x000728000c1e1d00 */
[----:B------:R1:W4:Y:S01]  /*07c0*/  LDG.E.128 R24, [R94.64+0x10] ;  /* 0x000010045e187981 */ /* 0x000322000c1e1d00 */
[----:B-----5:R-:W-:-:S13]  /*07d0*/  ISETP.GE.AND P3, PT, R127, 0x1, PT ;  /* 0x000000017f00780c */ /* 0x020fda0003f66270 */
[----:B------:R-:W-:-:S05]  /*07e0*/  @P3 IADD3 R0, R127, -0x1, RZ ;  /* 0xffffffff7f003810 */ /* 0x000fca0007ffe0ff */
[----:B------:R-:W-:-:S05]  /*07f0*/  @P3 IMAD R0, R0, c[0x0][0x168], RZ ;  /* 0x00005a0000003a24 */ /* 0x000fca00078e02ff */
[----:B0-----:R-:W-:Y:S01]  /*0800*/  @P3 SHF.R.S32.HI R93, RZ, 0x1f, R0 ;  /* 0x0000001fff5d3819 */ /* 0x001fe20000011400 */
[----:B------:R-:W-:-:S03]  /*0810*/  IMAD.MOV.U32 R100, RZ, RZ, RZ ;  /* 0x000000ffff647224 */ /* 0x000fc600078e00ff */
[----:B------:R-:W-:-:S04]  /*0820*/  @P3 LEA.HI R93, R93, R0, RZ, 0x3 ;  /* 0x000000005d5d3211 */ /* 0x000fc800078f18ff */
[----:B------:R-:W-:Y:S02]  /*0830*/  @P3 LEA.HI.SX32 R100, R93, R98, 0x1d ;  /* 0x000000625d643211 */ /* 0x000fe400078feaff */
[----:B------:R-:W-:Y:S02]  /*0840*/  MOV R99, 0x8 ;  /* 0x0000000800637802 */ /* 0x000fe40000000f00 */
        /* <DEDUP_REMOVED lines=13> */
[C---:B---3--:R-:W-:Y:S01]  /*0920*/  FADD.FTZ R3, -R0.reuse, R4 ;  /* 0x0000000400037221 */ /* 0x048fe20000010100 */
[----:B----4-:R-:W-:Y:S01]  /*0930*/  PRMT R93, RZ, 0x5410, R8 ;  /* 0x00005410ff5d7816 */ /* 0x010fe20000000008 */
[C---:B------:R-:W-:Y:S01]  /*0940*/  FADD.FTZ R17, -R0.reuse, R17 ;  /* 0x0000001100117221 */ /* 0x040fe20000010100 */
[----:B-1----:R-:W-:Y:S01]  /*0950*/  PRMT R94, RZ, 0x5410, R9 ;  /* 0x00005410ff5e7816 */ /* 0x002fe20000000009 */
[C---:B------:R-:W-:Y:S01]  /*0960*/  FADD.FTZ R5, -R0.reuse, R5 ;  /* 0x0000000500057221 */ /* 0x040fe20000010100 */
[----:B------:R-:W-:Y:S01]  /*0970*/  PRMT R124, RZ, 0x7610, R9 ;  /* 0x00007610ff7c7816 */ /* 0x000fe20000000009 */
[C---:B------:R-:W-:Y:S01]  /*0980*/  FADD.FTZ R95, -R0.reuse, R6 ;  /* 0x00000006005f7221 */ /* 0x040fe20000010100 */
[--C-:B------:R-:W-:Y:S01]  /*0990*/  PRMT R125, RZ, 0x5410, R10.reuse ;  /* 0x00005410ff7d7816 */ /* 0x100fe2000000000a */
[C---:B------:R-:W-:Y:S01]  /*09a0*/  FADD.FTZ R7, -R0.reuse, R7 ;  /* 0x0000000700077221 */ /* 0x040fe20000010100 */
[----:B------:R-:W-:Y:S01]  /*09b0*/  PRMT R129, RZ, 0x7610, R10 ;  /* 0x00007610ff817816 */ /* 0x000fe2000000000a */
[C---:B------:R-:W-:Y:S01]  /*09c0*/  FADD.FTZ R9, -R0.reuse, R12 ;  /* 0x0000000c00097221 */ /* 0x040fe20000010100 */
[----:B------:R-:W-:Y:S01]  /*09d0*/  PRMT R130, RZ, 0x5410, R11 ;  /* 0x00005410ff827816 */ /* 0x000fe2000000000b */
[C---:B------:R-:W-:Y:S01]  /*09e0*/  FADD.FTZ R13, -R0.reuse, R13 ;  /* 0x0000000d000d7221 */ /* 0x040fe20000010100 */
[----:B------:R-:W-:Y:S01]  /*09f0*/  PRMT R131, RZ, 0x7610, R11 ;  /* 0x00007610ff837816 */ /* 0x000fe2000000000b */
[C---:B------:R-:W-:Y:S01]  /*0a00*/  FADD.FTZ R11, -R0.reuse, R14 ;  /* 0x0000000e000b7221 */ /* 0x040fe20000010100 */
[----:B0-----:R-:W-:Y:S01]  /*0a10*/  PRMT R90, RZ, 0x5410, R21 ;  /* 0x00005410ff5a7816 */ /* 0x001fe20000000015 */
        /* <DEDUP_REMOVED lines=8> */
[----:B------:R-:W-:-:S02]  /*0aa0*/  FADD.FTZ R21, -R0, R24 ;  /* 0x0000001800157221 */ /* 0x000fc40000010100 */
[C---:B------:R-:W-:Y:S02]  /*0ab0*/  FADD.FTZ R25, -R0.reuse, R25 ;  /* 0x0000001900197221 */ /* 0x040fe40000010100 */
[C---:B------:R-:W-:Y:S02]  /*0ac0*/  FADD.FTZ R23, -R0.reuse, R26 ;  /* 0x0000001a00177221 */ /* 0x040fe40000010100 */
[----:B------:R-:W-:Y:S02]  /*0ad0*/  FADD.FTZ R91, -R0, R27 ;  /* 0x0000001b005b7221 */ /* 0x000fe40000010100 */
[C---:B------:R-:W-:Y:S02]  /*0ae0*/  FMUL.FTZ R10, R96.reuse, R17 ;  /* 0x00000011600a7220 */ /* 0x040fe40000410000 */
[C---:B------:R-:W-:Y:S02]  /*0af0*/  FMUL.FTZ R0, R96.reuse, R3 ;  /* 0x0000000360007220 */ /* 0x040fe40000410000 */
[----:B------:R-:W-:Y:S01]  /*0b00*/  FMUL.FTZ R17, R119, R93 ;  /* 0x0000005d77117220 */ /* 0x000fe20000410000 */
[--C-:B------:R-:W-:Y:S01]  /*0b10*/  PRMT R89, RZ, 0x5410, R22.reuse ;  /* 0x00005410ff597816 */ /* 0x100fe20000000016 */
[C---:B------:R-:W-:Y:S01]  /*0b20*/  FMUL.FTZ R12, R96.reuse, R19 ;  /* 0x00000013600c7220 */ /* 0x040fe20000410000 */
[----:B------:R-:W-:Y:S01]  /*0b30*/  PRMT R123, RZ, 0x7610, R22 ;  /* 0x00007610ff7b7816 */ /* 0x000fe20000000016 */
[----:B------:R-:W-:-:S02]  /*0b40*/  FMUL.FTZ R2, R96, R5 ;  /* 0x0000000560027220 */ /* 0x000fc40000410000 */
[----:B------:R-:W-:Y:S02]  /*0b50*/  FMUL.FTZ R19, R118, R92 ;  /* 0x0000005c76137220 */ /* 0x000fe40000410000 */
[----:B------:R-:W-:Y:S02]  /*0b60*/  FADD.FTZ R22, RZ, R17 ;  /* 0x00000011ff167221 */ /* 0x000fe40000010000 */
[----:B------:R-:W-:Y:S02]  /*0b70*/  FFMA.FTZ R24, R0, R17, RZ ;  /* 0x0000001100187223 */ /* 0x000fe400000100ff */
[C---:B------:R-:W-:Y:S02]  /*0b80*/  FMUL.FTZ R14, R96.reuse, R25 ;  /* 0x00000019600e7220 */ /* 0x040fe40000410000 */
[----:B------:R-:W-:Y:S02]  /*0b90*/  FMUL.FTZ R3, R96, R95 ;  /* 0x0000005f60037220 */ /* 0x000fe40000410000 */
[----:B------:R-:W-:-:S02]  /*0ba0*/  FMUL.FTZ R16, R117, R94 ;  /* 0x0000005e75107220 */ /* 0x000fc40000410000 */
[----:B------:R-:W-:Y:S02]  /*0bb0*/  FADD.FTZ R25, R22, R19 ;  /* 0x0000001316197221 */ /* 0x000fe40000010000 */
[----:B------:R-:W-:Y:S02]  /*0bc0*/  FFMA.FTZ R24, R2, R19, R24 ;  /* 0x0000001302187223 */ /* 0x000fe40000010018 */
[C---:B------:R-:W-:Y:S02]  /*0bd0*/  FMUL.FTZ R6, R96.reuse, R13 ;  /* 0x0000000d60067220 */ /* 0x040fe40000410000 */
[C---:B------:R-:W-:Y:S02]  /*0be0*/  FMUL.FTZ R13, R96.reuse, R21 ;  /* 0x00000015600d7220 */ /* 0x040fe40000410000 */
        /* <DEDUP_REMOVED lines=8> */
[C---:B------:R-:W-:Y:S02]  /*0c70*/  FMUL.FTZ R8, R96.reuse, R15 ;  /* 0x0000000f60087220 */ /* 0x040fe40000410000 */
[----:B------:R-:W-:Y:S02]  /*0c80*/  FMUL.FTZ R15, R96, R23 ;  /* 0x00000017600f7220 */ /* 0x000fe40000410000 */
[----:B------:R-:W-:Y:S02]  /*0c90*/  FMUL.FTZ R23, R114, R129 ;  /* 0x0000008172177220 */ /* 0x000fe40000410000 */
[----:B------:R-:W-:Y:S02]  /*0ca0*/  FADD.FTZ R26, R27, R18 ;  /* 0x000000121b1a7221 */ /* 0x000fe40000010000 */
[----:B------:R-:W-:Y:S01]  /*0cb0*/  FFMA.FTZ R24, R5, R18, R24 ;  /* 0x0000001205187223 */ /* 0x000fe20000010018 */
[----:B------:R-:W-:Y:S01]  /*0cc0*/  PRMT R132, RZ, 0x5410, R20 ;  /* 0x00005410ff847816 */ /* 0x000fe20000000014 */
[----:B------:R-:W-:Y:S01]  /*0cd0*/  FFMA.FTZ R44, R0, R93, R44 ;  /* 0x0000005d002c7223 */ /* 0x000fe2000001002c */
[----:B------:R-:W-:Y:S01]  /*0ce0*/  PRMT R134, RZ, 0x7610, R20 ;  /* 0x00007610ff867816 */ /* 0x000fe20000000014 */
[----:B------:R-:W-:-:S02]  /*0cf0*/  FADD.FTZ R64, R64, R93 ;  /* 0x0000005d40407221 */ /* 0x000fc40000010000 */
[----:B------:R-:W-:Y:S02]  /*0d00*/  FMUL.FTZ R7, R96, R11 ;  /* 0x0000000b60077220 */ /* 0x000fe40000410000 */
[----:B------:R-:W-:Y:S02]  /*0d10*/  FMUL.FTZ R20, R113, R130 ;  /* 0x0000008271147220 */ /* 0x000fe40000410000 */
        /* <DEDUP_REMOVED lines=10> */
[----:B------:R-:W-:Y:S02]  /*0dc0*/  FMUL.FTZ R24, R107, R90 ;  /* 0x0000005a6b187220 */ /* 0x000fe40000410000 */
        /* <DEDUP_REMOVED lines=9> */
[----:B------:R-:W-:Y:S02]  /*0e60*/  FFMA.FTZ R75, R12, R97, R75 ;  /* 0x000000610c4b7223 */ /* 0x000fe4000001004b */
[----:B------:R-:W-:-:S02]  /*0e70*/  FADD.FTZ R59, R59, R97 ;  /* 0x000000613b3b7221 */ /* 0x000fc40000010000 */
        /* <DEDUP_REMOVED lines=28> */
[----:B------:R-:W-:Y:S02]  /*1040*/  FFMA.FTZ R47, R4, R124, R47 ;  /* 0x0000007c042f7223 */ /* 0x000fe4000001002f */
[----:B------:R-:W-:-:S02]  /*1050*/  FADD.FTZ R67, R67, R124 ;  /* 0x0000007c43437221 */ /* 0x000fc40000010000 */
[----:B------:R-:W-:Y:S02]  /*1060*/  FADD.FTZ R60, R60, R125 ;  /* 0x0000007d3c3c7221 */ /* 0x000fe40000010000 */
[----:B------:R-:W-:Y:S02]  /*1070*/  FFMA.FTZ R48, R5, R125, R48 ;  /* 0x0000007d05307223 */ /* 0x000fe40000010030 */
[----:B------:R-:W-:Y:S02]  /*1080*/  FADD.FTZ R63, R63, R131 ;  /* 0x000000833f3f7221 */ /* 0x000fe40000010000 */
[----:B------:R-:W-:Y:S02]  /*1090*/  FFMA.FTZ R51, R8, R131, R51 ;  /* 0x0000008308337223 */ /* 0x000fe40000010033 */
[----:B------:R-:W-:Y:S02]  /*10a0*/  FFMA.FTZ R72, R9, R132, R72 ;  /* 0x0000008409487223 */ /* 0x000fe40000010048 */
[----:B------:R-:W-:-:S02]  /*10b0*/  FADD.FTZ R56, R56, R132 ;  /* 0x0000008438387221 */ /* 0x000fc40000010000 */
[----:B------:R-:W-:Y:S02]  /*10c0*/  FFMA.FTZ R73, R10, R134, R73 ;  /* 0x000000860a497223 */ /* 0x000fe40000010049 */
[----:B------:R-:W-:Y:S02]  /*10d0*/  FADD.FTZ R57, R57, R134 ;  /* 0x0000008639397221 */ /* 0x000fe40000010000 */
[----:B------:R-:W-:Y:S02]  /*10e0*/  FADD.FTZ R55, R55, R88 ;  /* 0x0000005837377221 */ /* 0x000fe40000010000 */
[----:B------:R-:W-:Y:S02]  /*10f0*/  FFMA.FTZ R71, R130, R88, R71 ;  /* 0x0000005882477223 */ /* 0x000fe40000010047 */
[----:B------:R-:W-:Y:S02]  /*1100*/  FADD.FTZ R92, R92, R129 ;  /* 0x000000815c5c7221 */ /* 0x000fe40000010000 */
[----:B------:R-:W-:-:S02]  /*1110*/  FFMA.FTZ R93, R130, R129, R90 ;  /* 0x00000081825d7223 */ /* 0x000fc4000001005a */
.L_x_2597:
[----:B0-----:R-:W-:Y:S05]  /*1120*/  BSYNC B0 ;  /* 0x0000000000007941 */ /* 0x001fea0003800000 */
.L_x_2595:
        /* <DEDUP_REMOVED lines=11> */
.L_x_2633:
        /* <DEDUP_REMOVED lines=18> */
.L_x_2634:
        /* <DEDUP_REMOVED lines=11> */
[----:B------:R-:W-:-:S02]  /*13b0*/  ISETP.GE.AND P2, PT, R127, 0x1, PT ;  /* 0x000000017f00780c */ /* 0x000fc40003f46270 */
[----:B------:R-:W-:-:S11]  /*13c0*/  @!P1 ISETP.NE.U32.AND P3, PT, RZ, c[0x0][0x218], PT ;  /* 0x00008600ff009a0c */ /* 0x000fd60003f65070 */
[----:B------:R-:W-:Y:S01]  /*13d0*/  @P2 LOP3.LUT P5, RZ, R135, 0xff, RZ, 0xc0, !PT ;  /* 0x000000ff87ff2812 */ /* 0x000fe200078ac0ff */
[----:B------:R-:W1:Y:S04]  /*13e0*/  LDS.128 R88, [R131.X8+0x2000] ;  /* 0x0020000083587984 */ /* 0x000e680000008c00 */
[----:B0-----:R-:W0:Y:S01]  /*13f0*/  LDS.128 R92, [R131.X8+0x2010] ;  /* 0x00201000835c7984 */ /* 0x001e220000008c00 */
[----:B-1----:R-:W-:Y:S02]  /*1400*/  FADD.FTZ R133, RZ, R88 ;  /* 0x00000058ff857221 */ /* 0x002fe40000010000 */
[----:B------:R-:W-:Y:S01]  /*1410*/  FADD.FTZ R88, RZ, R89 ;  /* 0x00000059ff587221 */ /* 0x000fe20000010000 */
[----:B------:R-:W-:Y:S01]  /*1420*/  @!P1 FSEL R89, R40, RZ, P6 ;  /* 0x000000ff28599208 */ /* 0x000fe20003000000 */
[----:B------:R-:W-:-:S02]  /*1430*/  FADD.FTZ R133, R90, R133 ;  /* 0x000000855a857221 */ /* 0x000fc40000010000 */
[----:B------:R-:W-:Y:S02]  /*1440*/  FADD.FTZ R88, R91, R88 ;  /* 0x000000585b587221 */ /* 0x000fe40000010000 */
[----:B0-----:R-:W-:Y:S02]  /*1450*/  FADD.FTZ R133, R133, R92 ;  /* 0x0000005c85857221 */ /* 0x001fe40000010000 */
[----:B------:R-:W-:Y:S02]  /*1460*/  FADD.FTZ R88, R88, R93 ;  /* 0x0000005d58587221 */ /* 0x000fe40000010000 */
[----:B------:R-:W-:Y:S02]  /*1470*/  FADD.FTZ R94, R94, R133 ;  /* 0x000000855e5e7221 */ /* 0x000fe40000010000 */
[----:B------:R-:W-:Y:S02]  /*1480*/  FADD.FTZ R88, R95, R88 ;  /* 0x000000585f587221 */ /* 0x000fe40000010000 */
[----:B------:R-:W-:-:S02]  /*1490*/  FMUL.FTZ R94, R94, c[0x0][0x1e0] ;  /* 0x000078005e5e7a20 */ /* 0x000fc40000410000 */
        /* <DEDUP_REMOVED lines=10> */
.L_x_2601:
[----:B------:R-:W-:Y:S05]  /*1540*/  BSYNC B0 ;  /* 0x0000000000007941 */ /* 0x000fea0003800000 */
.L_x_2600:
[----:B------:R-:W-:Y:S01]  /*1550*/  @P2 FMUL.FTZ R88, R89, c[0x0][0x1ec] ;  /* 0x00007b0059582a20 */ /* 0x000fe20000410000 */
[----:B------:R-:W-:Y:S01]  /*1560*/  @!P1 ISETP.NE.AND.EX P3, PT, RZ, c[0x0][0x21c], PT, P3 ;  /* 0x00008700ff009a0c */ /* 0x000fe20003f65330 */
[----:B------:R-:W-:Y:S01]  /*1570*/  BSSY B0, `(.L_x_2602) ;  /* 0x000000b000007945 */ /* 0x000fe20003800000 */
[----:B------:R-:W-:Y:S01]  /*1580*/  @!P1 ISETP.NE.U32.AND P6, PT, RZ, c[0x0][0x218], PT ;  /* 0x00008600ff009a0c */ /* 0x000fe20003fc5070 */
        /* <DEDUP_REMOVED lines=9> */
.L_x_2603:
[----:B------:R-:W-:Y:S05]  /*1620*/  BSYNC B0 ;  /* 0x0000000000007941 */ /* 0x000fea0003800000 */
.L_x_2602:
[----:B------:R-:W-:Y:S01]  /*1630*/  @P2 FMUL.FTZ R91, R90, c[0x0][0x1ec] ;  /* 0x00007b005a5b2a20 */ /* 0x000fe20000410000 */
[----:B------:R-:W-:Y:S01]  /*1640*/  @!P1 ISETP.NE.AND.EX P4, PT, RZ, c[0x0][0x21c], PT, P4 ;  /* 0x00008700ff009a0c */ /* 0x000fe20003f85340 */
[----:B------:R-:W-:Y:S01]  /*1650*/  BSSY B0, `(.L_x_2604) ;  /* 0x000000d000007945 */ /* 0x000fe20003800000 */
[----:B------:R-:W-:Y:S01]  /*1660*/  @P2 FSEL R88, R88, RZ, P5 ;  /* 0x000000ff58582208 */ /* 0x000fe20002800000 */
[----:B------:R-:W-:Y:S01]  /*1670*/  @P2 FMUL.FTZ R92, R91, c[0x0][0x1e8] ;  /* 0x00007a005b5c2a20 */ /* 0x000fe20000410000 */
[----:B------:R-:W-:Y:S02]  /*1680*/  @!P1 ISETP.NE.U32.AND P3, PT, RZ, c[0x0][0x218], PT ;  /* 0x00008600ff009a0c */ /* 0x000fe40003f65070 */
        /* <DEDUP_REMOVED lines=9> */
.L_x_2605:
[----:B------:R-:W-:Y:S05]  /*1720*/  BSYNC B0 ;  /* 0x0000000000007941 */ /* 0x000fea0003800000 */
.L_x_2604:
        /* <DEDUP_REMOVED lines=15> */
.L_x_2607:
[----:B------:R-:W-:Y:S05]  /*1820*/  BSYNC B0 ;  /* 0x0000000000007941 */ /* 0x000fea0003800000 */
.L_x_2606:
[----:B------:R-:W-:Y:S01]  /*1830*/  @P2 FSEL R131, R93, RZ, P5 ;  /* 0x000000ff5d832208 */ /* 0x000fe20002800000 */
[----:B------:R-:W-:Y:S01]  /*1840*/  @P2 FMUL.FTZ R93, R132, c[0x0][0x1ec] ;  /* 0x00007b00845d2a20 */ /* 0x000fe20000410000 */
[----:B------:R-:W-:Y:S01]  /*1850*/  @!P1 ISETP.NE.AND.EX P3, PT, RZ, c[0x0][0x21c], PT, P3 ;  /* 0x00008700ff009a0c */ /* 0x000fe20003f65330 */
[----:B------:R-:W-:Y:S01]  /*1860*/  BSSY B0, `(.L_x_2608) ;  /* 0x000000c000007945 */ /* 0x000fe20003800000 */
[----:B------:R-:W-:Y:S01]  /*1870*/  @!P1 ISETP.NE.U32.AND P6, PT, RZ, c[0x0][0x218], PT ;  /* 0x00008600ff009a0c */ /* 0x000fe20003fc5070 */
[----:B------:R-:W-:Y:S01]  /*1880*/  @P2 FMUL.FTZ R93, R93, c[0x0][0x1e8] ;  /* 0x00007a005d5d2a20 */ /* 0x000fe20000410000 */
        /* <DEDUP_REMOVED lines=9> */
.L_x_2609:
[----:B------:R-:W-:Y:S05]  /*1920*/  BSYNC B0 ;  /* 0x0000000000007941 */ /* 0x000fea0003800000 */
.L_x_2608:
[----:B------:R-:W-:Y:S01]  /*1930*/  @P2 FSEL R133, R93, RZ, P5 ;  /* 0x000000ff5d852208 */ /* 0x000fe20002800000 */
[----:B------:R-:W-:Y:S01]  /*1940*/  @P2 FMUL.FTZ R93, R95, c[0x0][0x1ec] ;  /* 0x00007b005f5d2a20 */ /* 0x000fe20000410000 */
[----:B------:R-:W-:Y:S01]  /*1950*/  @!P1 ISETP.NE.AND.EX P4, PT, RZ, c[0x0][0x21c], PT, P4 ;  /* 0x00008700ff009a0c */ /* 0x000fe20003f85340 */
[----:B------:R-:W-:Y:S01]  /*1960*/  BSSY B0, `(.L_x_2610) ;  /* 0x000000d000007945 */ /* 0x000fe20003800000 */
[----:B------:R-:W-:Y:S01]  /*1970*/  ISETP.NE.U32.AND P3, PT, RZ, c[0x0][0x258], PT ;  /* 0x00009600ff007a0c */ /* 0x000fe20003f65070 */
[----:B------:R-:W-:Y:S01]  /*1980*/  @P2 FMUL.FTZ R93, R93, c[0x0][0x1e8] ;  /* 0x00007a005d5d2a20 */ /* 0x000fe20000410000 */
[----:B------:R-:W-:Y:S02]  /*1990*/  @P2 LOP3.LUT P5, RZ, R101, 0xff, RZ, 0xc0, !PT ;  /* 0x000000ff65ff2812 */ /* 0x000fe400078ac0ff */
[----:B------:R-:W-:Y:S02]  /*19a0*/  @P2 IADD3 R136, R127, -0x1, RZ ;  /* 0xffffffff7f882810 */ /* 0x000fe40007ffe0ff */
        /* <DEDUP_REMOVED lines=8> */
.L_x_2611:
[----:B------:R-:W-:Y:S05]  /*1a30*/  BSYNC B0 ;  /* 0x0000000000007941 */ /* 0x000fea0003800000 */
.L_x_2610:
[----:B------:R-:W-:Y:S01]  /*1a40*/  @P2 FSEL R135, R93, RZ, P5 ;  /* 0x000000ff5d872208 */ /* 0x000fe20002800000 */
[----:B------:R-:W-:Y:S01]  /*1a50*/  @P2 FMUL.FTZ R93, R94, c[0x0][0x1ec] ;  /* 0x00007b005e5d2a20 */ /* 0x000fe20000410000 */
[----:B------:R-:W-:Y:S01]  /*1a60*/  @!P1 ISETP.NE.AND.EX P6, PT, RZ, c[0x0][0x21c], PT, P6 ;  /* 0x00008700ff009a0c */ /* 0x000fe20003fc5360 */
[----:B------:R-:W-:Y:S01]  /*1a70*/  BSSY B0, `(.L_x_2612) ;  /* 0x000000d000007945 */ /* 0x000fe20003800000 */
[C---:B------:R-:W-:Y:S01]  /*1a80*/  @P2 LOP3.LUT P4, RZ, R101.reuse, 0xff00, RZ, 0xc0, !PT ;  /* 0x0000ff0065ff2812 */ /* 0x040fe2000788c0ff */
[----:B------:R-:W-:Y:S01]  /*1a90*/  @P2 IMAD R137, R136, c[0x0][0x168], RZ ;  /* 0x00005a0088892a24 */ /* 0x000fe200078e02ff */
[----:B------:R-:W-:Y:S01]  /*1aa0*/  @P2 LOP3.LUT P5, RZ, R101, 0xff0000, RZ, 0xc0, !PT ;  /* 0x00ff000065ff2812 */ /* 0x000fe200078ac0ff */
        /* <DEDUP_REMOVED lines=9> */
.L_x_2613:
[----:B------:R-:W-:Y:S05]  /*1b40*/  BSYNC B0 ;  /* 0x0000000000007941 */ /* 0x000fea0003800000 */
.L_x_2612:
[----:B------:R-:W-:Y:S01]  /*1b50*/  @P2 FSEL R136, R93, RZ, P4 ;  /* 0x000000ff5d882208 */ /* 0x000fe20002000000 */
[----:B------:R-:W-:Y:S01]  /*1b60*/  @P2 FMUL.FTZ R93, R127, c[0x0][0x1ec] ;  /* 0x00007b007f5d2a20 */ /* 0x000fe20000410000 */
[----:B------:R-:W-:Y:S01]  /*1b70*/  @!P1 ISETP.NE.U32.AND P4, PT, RZ, c[0x0][0x218], PT ;  /* 0x00008600ff009a0c */ /* 0x000fe20003f85070 */
[----:B------:R-:W-:Y:S01]  /*1b80*/  BSSY B0, `(.L_x_2614) ;  /* 0x000000f000007945 */ /* 0x000fe20003800000 */
[----:B------:R-:W-:Y:S01]  /*1b90*/  @P2 SHF.R.S32.HI R100, RZ, 0x1f, R137 ;  /* 0x0000001fff642819 */ /* 0x000fe20000011489 */
[----:B------:R-:W-:Y:S01]  /*1ba0*/  @P2 FMUL.FTZ R93, R93, c[0x0][0x1e8] ;  /* 0x00007a005d5d2a20 */ /* 0x000fe20000410000 */
[----:B------:R-:W-:Y:S02]  /*1bb0*/  @!P1 ISETP.NE.AND.EX P4, PT, RZ, c[0x0][0x21c], PT, P4 ;  /* 0x00008700ff009a0c */ /* 0x000fe40003f85340 */
[----:B------:R-:W-:Y:S02]  /*1bc0*/  @P2 LOP3.LUT P6, RZ, R101, 0xff000000, RZ, 0xc0, !PT ;  /* 0xff00000065ff2812 */ /* 0x000fe400078cc0ff */
[----:B------:R-:W-:-:S02]  /*1bd0*/  ISETP.NE.AND.EX P3, PT, RZ, c[0x0][0x25c], PT, P3 ;  /* 0x00009700ff007a0c */ /* 0x000fc40003f65330 */
[----:B------:R-:W-:Y:S02]  /*1be0*/  @P2 LEA.HI R140, R100, R137, RZ, 0x3 ;  /* 0x00000089648c2211 */ /* 0x000fe400078f18ff */
        /* <DEDUP_REMOVED lines=8> */
.L_x_2615:
[----:B------:R-:W-:Y:S05]  /*1c70*/  BSYNC B0 ;  /* 0x0000000000007941 */ /* 0x000fea0003800000 */
.L_x_2614:
[----:B------:R-:W-:Y:S01]  /*1c80*/  HFMA2.MMA R100, -RZ, RZ, 0, 0 ;  /* 0x00000000ff647435 */ /* 0x000fe200000001ff */
[----:B------:R-:W-:Y:S01]  /*1c90*/  @P2 LOP3.LUT R101, R121, 0x7f, RZ, 0xc0, !PT ;  /* 0x0000007f79652812 */ /* 0x000fe200078ec0ff */
[----:B------:R-:W-:Y:S01]  /*1ca0*/  BSSY B0, `(.L_x_2616) ;  /* 0x000002c000007945 */ /* 0x000fe20003800000 */
[----:B------:R-:W-:Y:S02]  /*1cb0*/  ISETP.NE.U32.AND P4, PT, RZ, c[0x0][0x258], PT ;  /* 0x00009600ff007a0c */ /* 0x000fe40003f85070 */
[----:B------:R-:W-:Y:S01]  /*1cc0*/  @P2 FSEL R137, R93, RZ, P5 ;  /* 0x000000ff5d892208 */ /* 0x000fe20002800000 */
[----:B------:R-:W-:Y:S01]  /*1cd0*/  @P3 IMAD.MOV.U32 R93, RZ, RZ, 0x20 ;  /* 0x00000020ff5d3424 */ /* 0x000fe200078e00ff */
[----:B------:R-:W-:Y:S02]  /*1ce0*/  @P2 LEA.HI.SX32 R100, R140, R101, 0x1d ;  /* 0x000000658c642211 */ /* 0x000fe400078feaff */
[----:B------:R-:W-:Y:S02]  /*1cf0*/  @P2 F2FP.BF16.PACK_AB R101, RZ, R88 ;  /* 0x00000058ff65223e */ /* 0x000fe400000010ff */
[----:B------:R-:W-:-:S02]  /*1d00*/  ISETP.NE.AND.EX P4, PT, RZ, c[0x0][0x25c], PT, P4 ;  /* 0x00009700ff007a0c */ /* 0x000fc40003f85340 */
[----:B------:R-:W-:Y:S01]  /*1d10*/  @P2 PRMT R84, R101, 0x7610, R84 ;  /* 0x0000761065542816 */ /* 0x000fe20000000054 */
[----:B------:R-:W-:Y:S01]  /*1d20*/  @P2 FMUL.FTZ R101, R138, c[0x0][0x1ec] ;  /* 0x00007b008a652a20 */ /* 0x000fe20000410000 */
[----:B------:R-:W-:Y:S02]  /*1d30*/  @P2 LOP3.LUT P5, RZ, R134, 0xff, RZ, 0xc0, !PT ;  /* 0x000000ff86ff2812 */ /* 0x000fe400078ac0ff */
[----:B------:R-:W-:Y:S01]  /*1d40*/  @P2 F2FP.BF16.PACK_AB R134, RZ, R92 ;  /* 0x0000005cff86223e */ /* 0x000fe200000010ff */
[----:B------:R-:W-:Y:S01]  /*1d50*/  @P2 FMUL.FTZ R101, R101, c[0x0][0x1e8] ;  /* 0x00007a0065652a20 */ /* 0x000fe20000410000 */
[----:B------:R-:W-:Y:S01]  /*1d60*/  SEL R88, R89, R76, P4 ;  /* 0x0000004c59587207 */ /* 0x000fe20002000000 */
[----:B------:R-:W-:Y:S01]  /*1d70*/  @P3 IMAD.WIDE.U32 R92, R126, R93, c[0x0][0x258] ;  /* 0x000096007e5c3625 */ /* 0x000fe200078e005d */
[----:B------:R-:W-:Y:S02]  /*1d80*/  SEL R89, R90, R77, P4 ;  /* 0x0000004d5a597207 */ /* 0x000fe40002000000 */
[----:B------:R-:W-:-:S02]  /*1d90*/  @P2 FSEL R126, R101, RZ, P6 ;  /* 0x000000ff657e2208 */ /* 0x000fc40003000000 */
[----:B------:R-:W-:Y:S02]  /*1da0*/  @P2 F2FP.BF16.PACK_AB R131, RZ, R131 ;  /* 0x00000083ff83223e */ /* 0x000fe400000010ff */
[----:B------:R-:W-:Y:S02]  /*1db0*/  @P2 F2FP.BF16.PACK_AB R135, RZ, R135 ;  /* 0x00000087ff87223e */ /* 0x000fe400000010ff */
[----:B------:R-:W-:Y:S02]  /*1dc0*/  @!P1 ISETP.NE.U32.AND P6, PT, RZ, c[0x0][0x218], PT ;  /* 0x00008600ff009a0c */ /* 0x000fe40003fc5070 */
[----:B------:R-:W-:Y:S02]  /*1dd0*/  SEL R90, R91, R78, P4 ;  /* 0x0000004e5b5a7207 */ /* 0x000fe40002000000 */
[----:B------:R-:W-:Y:S02]  /*1de0*/  SEL R91, R132, R79, P4 ;  /* 0x0000004f845b7207 */ /* 0x000fe40002000000 */
[----:B------:R-:W-:-:S02]  /*1df0*/  @P2 F2FP.BF16.PACK_AB R133, RZ, R133 ;  /* 0x00000085ff85223e */ /* 0x000fc400000010ff */
[----:B------:R-:W-:Y:S01]  /*1e00*/  @P2 PRMT R85, R131, 0x7610, R85 ;  /* 0x0000761083552816 */ /* 0x000fe20000000055 */
[----:B------:R0:W-:Y:S01]  /*1e10*/  @P3 STG.E.128 [R92.64], R88 ;  /* 0x000000585c003986 */ /* 0x0001e2000c101d04 */
[----:B------:R-:W-:Y:S02]  /*1e20*/  @P2 F2FP.BF16.PACK_AB R136, RZ, R136 ;  /* 0x00000088ff88223e */ /* 0x000fe400000010ff */
[----:B------:R-:W-:Y:S02]  /*1e30*/  @P2 PRMT R86, R135, 0x7610, R86 ;  /* 0x0000761087562816 */ /* 0x000fe40000000056 */
[----:B------:R-:W-:Y:S02]  /*1e40*/  @!P1 ISETP.NE.AND.EX P6, PT, RZ, c[0x0][0x21c], PT, P6 ;  /* 0x00008700ff009a0c */ /* 0x000fe40003fc5360 */
[----:B------:R-:W-:Y:S02]  /*1e50*/  @P2 PRMT R84, R84, 0x5410, R134 ;  /* 0x0000541054542816 */ /* 0x000fe40000000086 */
[----:B------:R-:W-:-:S02]  /*1e60*/  @P2 PRMT R85, R85, 0x5410, R133 ;  /* 0x0000541055552816 */ /* 0x000fc40000000085 */
[----:B------:R-:W-:Y:S02]  /*1e70*/  @P2 PRMT R86, R86, 0x5410, R136 ;  /* 0x0000541056562816 */ /* 0x000fe40000000088 */
[----:B------:R-:W-:Y:S02]  /*1e80*/  @P2 F2FP.BF16.PACK_AB R137, RZ, R137 ;  /* 0x00000089ff89223e */ /* 0x000fe400000010ff */
[----:B------:R-:W-:Y:S02]  /*1e90*/  @P2 MOV R131, 0x10 ;  /* 0x0000001000832802 */ /* 0x000fe40000000f00 */
[----:B------:R-:W-:Y:S02]  /*1ea0*/  @!P1 FSEL R101, R32, RZ, P6 ;  /* 0x000000ff20659208 */ /* 0x000fe40003000000 */
[----:B0-----:R-:W-:Y:S02]  /*1eb0*/  SEL R88, R95, R80, P4 ;  /* 0x000000505f587207 */ /* 0x001fe40002000000 */
[----:B------:R-:W-:-:S02]  /*1ec0*/  SEL R89, R94, R81, P4 ;  /* 0x000000515e597207 */ /* 0x000fc40002000000 */
[----:B------:R-:W-:Y:S02]  /*1ed0*/  SEL R90, R127, R82, P4 ;  /* 0x000000527f5a7207 */ /* 0x000fe40002000000 */
[----:B------:R-:W-:Y:S01]  /*1ee0*/  SEL R91, R138, R83, P4 ;  /* 0x000000538a5b7207 */ /* 0x000fe20002000000 */
[----:B------:R-:W-:Y:S05]  /*1ef0*/  @!P1 BRA `(.L_x_2617) ;  /* 0x0000006000009947 */ /* 0x000fea0003800000 */
[----:B------:R-:W-:Y:S01]  /*1f00*/  ISETP.NE.U32.AND P6, PT, RZ, c[0x0][0x218], PT ;  /* 0x00008600ff007a0c */ /* 0x000fe20003fc5070 */
[----:B------:R-:W-:-:S03]  /*1f10*/  FFMA.FTZ R95, R9, R124, R125 ;  /* 0x0000007c095f7223 */ /* 0x000fc6000001007d */
[----:B------:R-:W-:Y:S01]  /*1f20*/  ISETP.NE.AND.EX P6, PT, RZ, c[0x0][0x21c], PT, P6 ;  /* 0x00008700ff007a0c */ /* 0x000fe20003fc5360 */
[----:B------:R-:W-:-:S04]  /*1f30*/  FADD.FTZ R95, R22, -R95 ;  /* 0x8000005f165f7221 */ /* 0x000fc80000010000 */
[----:B------:R-:W-:-:S08]  /*1f40*/  FMUL.FTZ R101, R96, R95 ;  /* 0x0000005f60657220 */ /* 0x000fd00000410000 */
[----:B------:R-:W-:Y:S02]  /*1f50*/  @P6 FADD.FTZ R101, R32, R101 ;  /* 0x0000006520656221 */ /* 0x000fe40000010000 */
.L_x_2617:
[----:B------:R-:W-:Y:S05]  /*1f60*/  BSYNC B0 ;  /* 0x0000000000007941 */ /* 0x000fea0003800000 */
.L_x_2616:
[----:B------:R-:W-:Y:S01]  /*1f70*/  @P2 F2FP.BF16.PACK_AB R126, RZ, R126 ;  /* 0x0000007eff7e223e */ /* 0x000fe200000010ff */
[----:B------:R-:W-:Y:S01]  /*1f80*/  @P2 IMAD.WIDE.U32 R94, R100, R131, c[0x0][0x248] ;  /* 0x00009200645e2625 */ /* 0x000fe200078e0083 */
[----:B------:R-:W-:Y:S01]  /*1f90*/  @P2 PRMT R87, R137, 0x7610, R87 ;  /* 0x0000761089572816 */ /* 0x000fe20000000057 */
[----:B------:R0:W-:Y:S01]  /*1fa0*/  @P3 STG.E.128 [R92.64+0x10], R88 ;  /* 0x000010585c003986 */ /* 0x0001e2000c101d04 */
[----:B------:R-:W-:Y:S01]  /*1fb0*/  @!P1 ISETP.NE.U32.AND P6, PT, RZ, c[0x0][0x218], PT ;  /* 0x00008600ff009a0c */ /* 0x000fe20003fc5070 */
[----:B------:R-:W-:Y:S01]  /*1fc0*/  @P2 FMUL.FTZ R127, R101, c[0x0][0x1ec] ;  /* 0x00007b00657f2a20 */ /* 0x000fe20000410000 */
[----:B------:R-:W-:Y:S01]  /*1fd0*/  @P2 PRMT R87, R87, 0x5410, R126 ;  /* 0x0000541057572816 */ /* 0x000fe2000000007e */
[----:B------:R-:W-:Y:S01]  /*1fe0*/  BSSY B0, `(.L_x_2618) ;  /* 0x0000014000007945 */ /* 0x000fe20003800000 */
[----:B------:R-:W-:Y:S01]  /*1ff0*/  @!P1 ISETP.NE.AND.EX P6, PT, RZ, c[0x0][0x21c], PT, P6 ;  /* 0x00008700ff009a0c */ /* 0x000fe20003fc5360 */
[----:B------:R-:W-:Y:S02]  /*2000*/  @P2 FMUL.FTZ R127, R127, c[0x0][0x1e8] ;  /* 0x00007a007f7f2a20 */ /* 0x000fe40000410000 */
[----:B------:R1:W-:Y:S01]  /*2010*/  @P2 STG.E.128 [R94.64], R84 ;  /* 0x000000545e002986 */ /* 0x0003e2000c101d04 */
[----:B------:R-:W-:-:S02]  /*2020*/  @!P1 FSEL R126, R33, RZ, P6 ;  /* 0x000000ff217e9208 */ /* 0x000fc40003000000 */
[----:B------:R-:W-:Y:S02]  /*2030*/  @P2 FSEL R127, R127, RZ, P5 ;  /* 0x000000ff7f7f2208 */ /* 0x000fe40002800000 */
[----:B------:R-:W-:Y:S02]  /*2040*/  @!P1 ISETP.NE.U32.AND P5, PT, RZ, c[0x0][0x218], PT ;  /* 0x00008600ff009a0c */ /* 0x000fe40003fa5070 */
[----:B------:R-:W-:Y:S02]  /*2050*/  @!P1 ISETP.NE.U32.AND P6, PT, RZ, c[0x0][0x218], PT ;  /* 0x00008600ff009a0c */ /* 0x000fe40003fc5070 */
[----:B------:R-:W-:Y:S02]  /*2060*/  @!P1 ISETP.NE.AND.EX P5, PT, RZ, c[0x0][0x21c], PT, P5 ;  /* 0x00008700ff009a0c */ /* 0x000fe40003fa5350 */
[----:B------:R-:W-:Y:S02]  /*2070*/  @!P1 ISETP.NE.AND.EX P6, PT, RZ, c[0x0][0x21c], PT, P6 ;  /* 0x00008700ff009a0c */ /* 0x000fe40003fc5360 */
[----:B0-----:R-:W-:-:S02]  /*2080*/  @!P1 FSEL R91, R34, RZ, P5 ;  /* 0x000000ff225b9208 */ /* 0x001fc40002800000 */
[----:B------:R-:W-:Y:S02]  /*2090*/  @P2 LOP3.LUT P5, RZ, R98, 0xff00, RZ, 0xc0, !PT ;  /* 0x0000ff0062ff2812 */ /* 0x000fe400078ac0ff */
[----:B------:R-:W-:Y:S01]  /*20a0*/  @!P1 FSEL R90, R35, RZ, P6 ;  /* 0x000000ff235a9208 */ /* 0x000fe20003000000 */
[----:B------:R-:W-:Y:S05]  /*20b0*/  @!P1 BRA `(.L_x_2619) ;  /* 0x0000006000009947 */ /* 0x000fea0003800000 */
[----:B-1----:R-:W-:Y:S01]  /*20c0*/  ISETP.NE.U32.AND P6, PT, RZ, c[0x0][0x218], PT ;  /* 0x00008600ff007a0c */ /* 0x002fe20003fc5070 */
[----:B------:R-:W-:-:S03]  /*20d0*/  FFMA.FTZ R88, R10, R124, R125 ;  /* 0x0000007c0a587223 */ /* 0x000fc6000001007d */
[----:B------:R-:W-:Y:S01]  /*20e0*/  ISETP.NE.AND.EX P6, PT, RZ, c[0x0][0x21c], PT, P6 ;  /* 0x00008700ff007a0c */ /* 0x000fe20003fc5360 */
[----:B------:R-:W-:-:S04]  /*20f0*/  FADD.FTZ R89, R27, -R88 ;  /* 0x800000581b597221 */ /* 0x000fc80000010000 */
[----:B------:R-:W-:-:S08]  /*2100*/  FMUL.FTZ R126, R96, R89 ;  /* 0x00000059607e7220 */ /* 0x000fd00000410000 */
[----:B------:R-:W-:Y:S02]  /*2110*/  @P6 FADD.FTZ R126, R33, R126 ;  /* 0x0000007e217e6221 */ /* 0x000fe40000010000 */
.L_x_2619:
[----:B-1----:R-:W-:Y:S05]  /*2120*/  BSYNC B0 ;  /* 0x0000000000007941 */ /* 0x002fea0003800000 */
.L_x_2618:
        /* <DEDUP_REMOVED lines=8> */
.L_x_2621:
[----:B------:R-:W-:Y:S05]  /*21b0*/  BSYNC B0 ;  /* 0x0000000000007941 */ /* 0x000fea0003800000 */
.L_x_2620:
[----:B------:R-:W-:Y:S01]  /*21c0*/  @P2 FMUL.FTZ R88, R126, c[0x0][0x1ec] ;  /* 0x00007b007e582a20 */ /* 0x000fe20000410000 */
[----:B------:R-:W-:Y:S01]  /*21d0*/  BSSY B0, `(.L_x_2622) ;  /* 0x000000e000007945 */ /* 0x000fe20003800000 */
[----:B------:R-:W-:Y:S01]  /*21e0*/  @P2 FMUL.FTZ R89, R91, c[0x0][0x1ec] ;  /* 0x00007b005b592a20 */ /* 0x000fe20000410000 */
[----:B------:R-:W-:Y:S01]  /*21f0*/  @P2 LOP3.LUT P6, RZ, R98, 0xff0000, RZ, 0xc0, !PT ;  /* 0x00ff000062ff2812 */ /* 0x000fe200078cc0ff */
[----:B------:R-:W-:Y:S02]  /*2200*/  @P2 FMUL.FTZ R88, R88, c[0x0][0x1e8] ;  /* 0x00007a0058582a20 */ /* 0x000fe40000410000 */
        /* <DEDUP_REMOVED lines=10> */
.L_x_2623:
[----:B------:R-:W-:Y:S05]  /*22b0*/  BSYNC B0 ;  /* 0x0000000000007941 */ /* 0x000fea0003800000 */
.L_x_2622:
[----:B------:R-:W-:Y:S01]  /*22c0*/  @P2 FMUL.FTZ R92, R90, c[0x0][0x1ec] ;  /* 0x00007b005a5c2a20 */ /* 0x000fe20000410000 */
[----:B------:R-:W-:Y:S01]  /*22d0*/  @P2 FSEL R89, R89, RZ, P6 ;  /* 0x000000ff59592208 */ /* 0x000fe20003000000 */
[----:B------:R-:W-:Y:S01]  /*22e0*/  BSSY B0, `(.L_x_2624) ;  /* 0x0000013000007945 */ /* 0x000fe20003800000 */
[----:B------:R-:W-:Y:S01]  /*22f0*/  @P2 LOP3.LUT P6, RZ, R98, 0xff000000, RZ, 0xc0, !PT ;  /* 0xff00000062ff2812 */ /* 0x000fe200078cc0ff */
[----:B------:R-:W-:Y:S01]  /*2300*/  @P2 FMUL.FTZ R92, R92, c[0x0][0x1e8] ;  /* 0x00007a005c5c2a20 */ /* 0x000fe20000410000 */
[----:B------:R-:W-:Y:S02]  /*2310*/  @P2 FSEL R88, R88, RZ, P5 ;  /* 0x000000ff58582208 */ /* 0x000fe40002800000 */
[----:B------:R-:W-:Y:S02]  /*2320*/  @!P1 ISETP.NE.U32.AND P5, PT, RZ, c[0x0][0x218], PT ;  /* 0x00008600ff009a0c */ /* 0x000fe40003fa5070 */
[----:B------:R-:W-:-:S02]  /*2330*/  @P2 FSEL R92, R92, RZ, P6 ;  /* 0x000000ff5c5c2208 */ /* 0x000fc40003000000 */
[----:B------:R-:W-:Y:S02]  /*2340*/  @!P1 ISETP.NE.U32.AND P6, PT, RZ, c[0x0][0x218], PT ;  /* 0x00008600ff009a0c */ /* 0x000fe40003fc5070 */
[----:B------:R-:W-:Y:S02]  /*2350*/  @!P1 ISETP.NE.AND.EX P5, PT, RZ, c[0x0][0x21c], PT, P5 ;  /* 0x00008700ff009a0c */ /* 0x000fe40003fa5350 */
[----:B------:R-:W-:Y:S02]  /*2360*/  @!P1 ISETP.NE.AND.EX P6, PT, RZ, c[0x0][0x21c], PT, P6 ;  /* 0x00008700ff009a0c */ /* 0x000fe40003fc5360 */
[----:B------:R-:W-:Y:S02]  /*2370*/  @!P1 FSEL R93, R28, RZ, P5 ;  /* 0x000000ff1c5d9208 */ /* 0x000fe40002800000 */
[----:B------:R-:W-:Y:S02]  /*2380*/  @!P1 ISETP.NE.U32.AND P5, PT, RZ, c[0x0][0x218], PT ;  /* 0x00008600ff009a0c */ /* 0x000fe40003fa5070 */
        /* <DEDUP_REMOVED lines=8> */
.L_x_2625:
[----:B------:R-:W-:Y:S05]  /*2410*/  BSYNC B0 ;  /* 0x0000000000007941 */ /* 0x000fea0003800000 */
.L_x_2624:
        /* <DEDUP_REMOVED lines=8> */
.L_x_2627:
[----:B------:R-:W-:Y:S05]  /*24a0*/  BSYNC B0 ;  /* 0x0000000000007941 */ /* 0x000fea0003800000 */
.L_x_2626:
[----:B------:R-:W-:Y:S01]  /*24b0*/  @P2 FMUL.FTZ R94, R93, c[0x0][0x1ec] ;  /* 0x00007b005d5e2a20 */ /* 0x000fe20000410000 */
[----:B------:R-:W-:Y:S01]  /*24c0*/  @!P1 ISETP.NE.AND.EX P5, PT, RZ, c[0x0][0x21c], PT, P5 ;  /* 0x00008700ff009a0c */ /* 0x000fe20003fa5350 */
[----:B------:R-:W-:Y:S01]  /*24d0*/  BSSY B0, `(.L_x_2628) ;  /* 0x000000d000007945 */ /* 0x000fe20003800000 */
[----:B------:R-:W-:Y:S01]  /*24e0*/  @P2 LOP3.LUT P6, RZ, R99, 0xff, RZ, 0xc0, !PT ;  /* 0x000000ff63ff2812 */ /* 0x000fe200078cc0ff */
[----:B------:R-:W-:Y:S01]  /*24f0*/  @P2 FMUL.FTZ R94, R94, c[0x0][0x1e8] ;  /* 0x00007a005e5e2a20 */ /* 0x000fe20000410000 */
[----:B------:R-:W-:Y:S01]  /*2500*/  @P2 F2FP.BF16.PACK_AB R127, RZ, R127 ;  /* 0x0000007fff7f223e */ /* 0x000fe200000010ff */
        /* <DEDUP_REMOVED lines=9> */
.L_x_2629:
[----:B------:R-:W-:Y:S05]  /*25a0*/  BSYNC B0 ;  /* 0x0000000000007941 */ /* 0x000fea0003800000 */
.L_x_2628:
[----:B------:R-:W-:Y:S01]  /*25b0*/  @P2 FMUL.FTZ R133, R131, c[0x0][0x1ec] ;  /* 0x00007b0083852a20 */ /* 0x000fe20000410000 */
[----:B------:R-:W-:Y:S01]  /*25c0*/  @P2 LOP3.LUT P5, RZ, R99, 0xff00, RZ, 0xc0, !PT ;  /* 0x0000ff0063ff2812 */ /* 0x000fe200078ac0ff */
[----:B------:R-:W-:Y:S01]  /*25d0*/  @P2 FMUL.FTZ R95, R95, c[0x0][0x1e8] ;  /* 0x00007a005f5f2a20 */ /* 0x000fe20000410000 */
[----:B------:R-:W-:Y:S01]  /*25e0*/  @P2 FSEL R94, R94, RZ, P6 ;  /* 0x000000ff5e5e2208 */ /* 0x000fe20003000000 */
[----:B------:R-:W-:Y:S01]  /*25f0*/  @P2 FMUL.FTZ R133, R133, c[0x0][0x1e8] ;  /* 0x00007a0085852a20 */ /* 0x000fe20000410000 */
[----:B------:R-:W-:Y:S01]  /*2600*/  @P2 LOP3.LUT P6, RZ, R99, 0xff0000, RZ, 0xc0, !PT ;  /* 0x00ff000063ff2812 */ /* 0x000fe200078cc0ff */
[----:B------:R-:W-:Y:S01]  /*2610*/  BSSY B0, `(.L_x_2630) ;  /* 0x0000021000007945 */ /* 0x000fe20003800000 */
[----:B------:R-:W-:Y:S02]  /*2620*/  @P2 FSEL R95, R95, RZ, P5 ;  /* 0x000000ff5f5f2208 */ /* 0x000fe40002800000 */
[----:B------:R-:W-:Y:S02]  /*2630*/  @P2 F2FP.BF16.PACK_AB R89, RZ, R89 ;  /* 0x00000059ff59223e */ /* 0x000fe400000010ff */
[----:B------:R-:W-:-:S02]  /*2640*/  @P2 FSEL R133, R133, RZ, P6 ;  /* 0x000000ff85852208 */ /* 0x000fc40003000000 */
[----:B------:R-:W-:Y:S02]  /*2650*/  @P2 F2FP.BF16.PACK_AB R94, RZ, R94 ;  /* 0x0000005eff5e223e */ /* 0x000fe400000010ff */
[----:B------:R-:W-:Y:S02]  /*2660*/  @!P1 ISETP.NE.U32.AND P5, PT, RZ, c[0x0][0x218], PT ;  /* 0x00008600ff009a0c */ /* 0x000fe40003fa5070 */
[----:B------:R-:W-:Y:S02]  /*2670*/  @P2 F2FP.BF16.PACK_AB R88, RZ, R88 ;  /* 0x00000058ff58223e */ /* 0x000fe400000010ff */
[----:B------:R-:W-:Y:S02]  /*2680*/  @P2 F2FP.BF16.PACK_AB R92, RZ, R92 ;  /* 0x0000005cff5c223e */ /* 0x000fe400000010ff */
[----:B------:R-:W-:Y:S02]  /*2690*/  @P2 F2FP.BF16.PACK_AB R95, RZ, R95 ;  /* 0x0000005fff5f223e */ /* 0x000fe400000010ff */
[----:B------:R-:W-:-:S02]  /*26a0*/  @P2 F2FP.BF16.PACK_AB R133, RZ, R133 ;  /* 0x00000085ff85223e */ /* 0x000fc400000010ff */
[----:B------:R-:W-:Y:S02]  /*26b0*/  @P2 PRMT R84, R127, 0x7610, R84 ;  /* 0x000076107f542816 */ /* 0x000fe40000000054 */
[----:B------:R-:W-:Y:S02]  /*26c0*/  @!P1 ISETP.NE.AND.EX P5, PT, RZ, c[0x0][0x21c], PT, P5 ;  /* 0x00008700ff009a0c */ /* 0x000fe40003fa5350 */
[----:B------:R-:W-:Y:S02]  /*26d0*/  @P2 PRMT R85, R89, 0x7610, R85 ;  /* 0x0000761059552816 */ /* 0x000fe40000000055 */
[----:B------:R-:W-:Y:S02]  /*26e0*/  @P2 PRMT R86, R94, 0x7610, R86 ;  /* 0x000076105e562816 */ /* 0x000fe40000000056 */
[----:B------:R-:W-:Y:S02]  /*26f0*/  SEL R79, R90, R79, P4 ;  /* 0x0000004f5a4f7207 */ /* 0x000fe40002000000 */
[----:B------:R-:W-:-:S02]  /*2700*/  SEL R76, R101, R76, P4 ;  /* 0x0000004c654c7207 */ /* 0x000fc40002000000 */
[----:B------:R-:W-:Y:S02]  /*2710*/  SEL R77, R126, R77, P4 ;  /* 0x0000004d7e4d7207 */ /* 0x000fe40002000000 */
[----:B------:R-:W-:Y:S02]  /*2720*/  SEL R78, R91, R78, P4 ;  /* 0x0000004e5b4e7207 */ /* 0x000fe40002000000 */
[----:B------:R-:W-:Y:S02]  /*2730*/  @P2 PRMT R84, R84, 0x5410, R88 ;  /* 0x0000541054542816 */ /* 0x000fe40000000058 */
[----:B------:R-:W-:Y:S02]  /*2740*/  SEL R80, R93, R80, P4 ;  /* 0x000000505d507207 */ /* 0x000fe40002000000 */
[----:B------:R-:W-:Y:S02]  /*2750*/  SEL R81, R132, R81, P4 ;  /* 0x0000005184517207 */ /* 0x000fe40002000000 */
[----:B------:R-:W-:-:S02]  /*2760*/  @P2 PRMT R85, R85, 0x5410, R92 ;  /* 0x0000541055552816 */ /* 0x000fc4000000005c */
        /* <DEDUP_REMOVED lines=11> */
.L_x_2631:
[----:B------:R-:W-:Y:S05]  /*2820*/  BSYNC B0 ;  /* 0x0000000000007941 */ /* 0x000fea0003800000 */
.L_x_2630:
[----:B------:R-:W-:Y:S01]  /*2830*/  @P2 FMUL.FTZ R88, R90, c[0x0][0x1ec] ;  /* 0x00007b005a582a20 */ /* 0x000fe20000410000 */
[----:B------:R-:W-:Y:S01]  /*2840*/  @P2 LOP3.LUT P1, RZ, R99, 0xff000000, RZ, 0xc0, !PT ;  /* 0xff00000063ff2812 */ /* 0x000fe2000782c0ff */
[----:B------:R-:W-:Y:S01]  /*2850*/  @P3 IMAD.MOV.U32 R89, RZ, RZ, 0x20 ;  /* 0x00000020ff593424 */ /* 0x000fe200078e00ff */
[----:B------:R-:W-:Y:S01]  /*2860*/  @P2 IADD3 R100, R100, 0x80, RZ ;  /* 0x0000008064642810 */ /* 0x000fe20007ffe0ff */
[----:B------:R-:W-:Y:S01]  /*2870*/  @P2 FMUL.FTZ R88, R88, c[0x0][0x1e8] ;  /* 0x00007a0058582a20 */ /* 0x000fe20000410000 */
[----:B------:R-:W-:Y:S02]  /*2880*/  @P2 MOV R93, 0x10 ;  /* 0x00000010005d2802 */ /* 0x000fe40000000f00 */
[----:B------:R-:W-:Y:S02]  /*2890*/  SEL R83, R90, R83, P4 ;  /* 0x000000535a537207 */ /* 0x000fe40002000000 */
[----:B------:R-:W-:Y:S01]  /*28a0*/  @P2 FSEL R91, R88, RZ, P1 ;  /* 0x000000ff585b2208 */ /* 0x000fe20000800000 */
[----:B------:R-:W-:Y:S01]  /*28b0*/  @P3 IMAD.WIDE.U32 R88, R122, R89, c[0x0][0x258] ;  /* 0x000096007a583625 */ /* 0x000fe200078e0059 */
[----:B------:R-:W-:-:S02]  /*28c0*/  LOP3.LUT P1, RZ, R110, 0xff, RZ, 0xc0, !PT ;  /* 0x000000ff6eff7812 */ /* 0x000fc4000782c0ff */
[----:B------:R-:W-:Y:S01]  /*28d0*/  @P2 F2FP.BF16.PACK_AB R92, RZ, R91 ;  /* 0x0000005bff5c223e */ /* 0x000fe200000010ff */
[----:B------:R-:W-:Y:S01]  /*28e0*/  @P2 IMAD.WIDE.U32 R90, R100, R93, c[0x0][0x248] ;  /* 0x00009200645a2625 */ /* 0x000fe200078e005d */
[----:B------:R0:W-:Y:S01]  /*28f0*/  @P3 STG.E.128 [R88.64], R76 ;  /* 0x0000004c58003986 */ /* 0x0001e2000c101d04 */
[----:B------:R-:W-:Y:S02]  /*2900*/  SEL R110, RZ, 0x1, P1 ;  /* 0x00000001ff6e7807 */ /* 0x000fe40000800000 */
[----:B------:R-:W-:Y:S01]  /*2910*/  @P2 PRMT R87, R87, 0x5410, R92 ;  /* 0x0000541057572816 */ /* 0x000fe2000000005c */
[----:B------:R0:W-:Y:S04]  /*2920*/  @P3 STG.E.128 [R88.64+0x10], R80 ;  /* 0x0000105058003986 */ /* 0x0001e8000c101d04 */
[----:B------:R0:W-:Y:S02]  /*2930*/  @P2 STG.E.128 [R90.64], R84 ;  /* 0x000000545a002986 */ /* 0x0001e4000c101d04 */
[----:B0-----:R-:W-:Y:S01]  /*2940*/  @P0 CALL.REL.NOINC `(.L_x_2594) ;  /* 0x0000001000000944 */ /* 0x001fe20003c00000 */
[----:B------:R-:W-:Y:S05]  /*2950*/  BRA `(.L_x_2632) ;  /* 0xffffdaa000007947 */ /* 0x000fea000383ffff */
.L_x_2594:
[----:B------:R-:W0:Y:S01]  /*2960*/  S2UR UR6, SR_CTAID.X ;  /* 0x00000000000679c3 */ /* 0x000e220000002500 */
[----:B------:R-:W-:Y:S01]  /*2970*/  IMAD.MOV.U32 R5, RZ, RZ, 0x20 ;  /* 0x00000020ff057424 */ /* 0x000fe200078e00ff */
[----:B0-----:R-:W-:-:S02]  /*2980*/  LEA.HI R0, R121, UR6, RZ, 0x19 ;  /* 0x0000000679007c11 */ /* 0x001fc4000f8fc8ff */
[----:B------:R-:W-:-:S03]  /*2990*/  LOP3.LUT R121, R121, 0x7f, RZ, 0xc0, !PT ;  /* 0x0000007f79797812 */ /* 0x000fc600078ec0ff */
        /* <DEDUP_REMOVED lines=13> */
.L_x_2598:
[----:B------:R-:W-:Y:S01]  /*2a70*/  HFMA2.MMA R132, -RZ, RZ, 0, 1.847743988037109375e-06 ;  /* 0x0000001fff847435 */ /* 0x000fe200000001ff */
[----:B------:R-:W-:Y:S01]  /*2a80*/  MOV R94, R92 ;  /* 0x0000005c005e7202 */ /* 0x000fe20000000f00 */
[----:B------:R-:W-:Y:S01]  /*2a90*/  IMAD.MOV.U32 R125, RZ, RZ, 0x10 ;  /* 0x00000010ff7d7424 */ /* 0x000fe200078e00ff */
[----:B------:R-:W-:Y:S01]  /*2aa0*/  MOV R88, 0x2ad0 ;  /* 0x00002ad000587802 */ /* 0x000fe20000000f00 */
[----:B------:R-:W-:-:S02]  /*2ab0*/  IMAD.MOV.U32 R133, RZ, RZ, -0x1 ;  /* 0xffffffffff857424 */ /* 0x000fc400078e00ff */
[----:B------:R-:W-:Y:S05]  /*2ac0*/  CALL.REL.NOINC `($__internal_73_$__cuda_sm70_shflsync_down_p) ;  /* 0x0000046000007944 */ /* 0x000fea0003c00000 */
[----:B-1----:R-:W-:Y:S01]  /*2ad0*/  MOV R91, R94 ;  /* 0x0000005e005b7202 */ /* 0x002fe20000000f00 */
[----:B0-----:R-:W-:Y:S05]  /*2ae0*/  BRA `(.L_x_2633) ;  /* 0xffffe6f000007947 */ /* 0x001fea000383ffff */
.L_x_2599:
[----:B------:R-:W-:Y:S01]  /*2af0*/  HFMA2.MMA R125, -RZ, RZ, 0, 9.5367431640625e-07 ;  /* 0x00000010ff7d7435 */ /* 0x000fe200000001ff */
[----:B------:R-:W-:Y:S01]  /*2b00*/  IMAD.MOV.U32 R94, RZ, RZ, R93 ;  /* 0x000000ffff5e7224 */ /* 0x000fe200078e005d */
[----:B------:R-:W-:Y:S01]  /*2b10*/  MOV R133, 0xffffffff ;  /* 0xffffffff00857802 */ /* 0x000fe20000000f00 */
[----:B------:R-:W-:Y:S01]  /*2b20*/  IMAD.MOV.U32 R132, RZ, RZ, 0x1f ;  /* 0x0000001fff847424 */ /* 0x000fe200078e00ff */
[----:B------:R-:W-:-:S02]  /*2b30*/  MOV R88, 0x2b50 ;  /* 0x00002b5000587802 */ /* 0x000fc40000000f00 */
[----:B01----:R-:W-:Y:S05]  /*2b40*/  CALL.REL.NOINC `($__internal_73_$__cuda_sm70_shflsync_down_p) ;  /* 0x000003e000007944 */ /* 0x003fea0003c00000 */
[----:B------:R-:W-:Y:S01]  /*2b50*/  FADD.FTZ R92, R91, R92 ;  /* 0x0000005c5b5c7221 */ /* 0x000fe20000010000 */
[----:B0-----:R-:W-:Y:S01]  /*2b60*/  HFMA2.MMA R132, -RZ, RZ, 0, 1.847743988037109375e-06 ;  /* 0x0000001fff847435 */ /* 0x001fe200000001ff */
[----:B-1----:R-:W-:Y:S01]  /*2b70*/  FADD.FTZ R93, R93, R94 ;  /* 0x0000005e5d5d7221 */ /* 0x002fe20000010000 */
[----:B------:R-:W-:Y:S01]  /*2b80*/  MOV R88, 0x2bd0 ;  /* 0x00002bd000587802 */ /* 0x000fe20000000f00 */
[----:B------:R-:W-:Y:S01]  /*2b90*/  IMAD.MOV.U32 R125, RZ, RZ, 0x8 ;  /* 0x00000008ff7d7424 */ /* 0x000fe200078e00ff */
[----:B------:R-:W-:Y:S01]  /*2ba0*/  MOV R94, R92 ;  /* 0x0000005c005e7202 */ /* 0x000fe20000000f00 */
[----:B------:R-:W-:-:S02]  /*2bb0*/  IMAD.MOV.U32 R133, RZ, RZ, -0x1 ;  /* 0xffffffffff857424 */ /* 0x000fc400078e00ff */
[----:B------:R-:W-:Y:S05]  /*2bc0*/  CALL.REL.NOINC `($__internal_73_$__cuda_sm70_shflsync_down_p) ;  /* 0x0000036000007944 */ /* 0x000fea0003c00000 */
[----:B0-----:R-:W-:Y:S01]  /*2bd0*/  HFMA2.MMA R132, -RZ, RZ, 0, 1.847743988037109375e-06 ;  /* 0x0000001fff847435 */ /* 0x001fe200000001ff */
[----:B-1----:R-:W-:Y:S01]  /*2be0*/  IMAD.MOV.U32 R91, RZ, RZ, R94 ;  /* 0x000000ffff5b7224 */ /* 0x002fe200078e005e */
[----:B------:R-:W-:Y:S01]  /*2bf0*/  MOV R94, R93 ;  /* 0x0000005d005e7202 */ /* 0x000fe20000000f00 */
[----:B------:R-:W-:Y:S01]  /*2c00*/  IMAD.MOV.U32 R125, RZ, RZ, 0x8 ;  /* 0x00000008ff7d7424 */ /* 0x000fe200078e00ff */
[----:B------:R-:W-:Y:S01]  /*2c10*/  MOV R88, 0x2c40 ;  /* 0x00002c4000587802 */ /* 0x000fe20000000f00 */
[----:B------:R-:W-:-:S02]  /*2c20*/  IMAD.MOV.U32 R133, RZ, RZ, -0x1 ;  /* 0xffffffffff857424 */ /* 0x000fc400078e00ff */
[----:B------:R-:W-:Y:S05]  /*2c30*/  CALL.REL.NOINC `($__internal_73_$__cuda_sm70_shflsync_down_p) ;  /* 0x000002f000007944 */ /* 0x000fea0003c00000 */
[----:B------:R-:W-:Y:S01]  /*2c40*/  FADD.FTZ R92, R91, R92 ;  /* 0x0000005c5b5c7221 */ /* 0x000fe20000010000 */
[----:B0-----:R-:W-:Y:S01]  /*2c50*/  MOV R125, 0x4 ;  /* 0x00000004007d7802 */ /* 0x001fe20000000f00 */
[----:B-1----:R-:W-:Y:S01]  /*2c60*/  FADD.FTZ R93, R93, R94 ;  /* 0x0000005e5d5d7221 */ /* 0x002fe20000010000 */
[----:B------:R-:W-:Y:S01]  /*2c70*/  MOV R133, 0xffffffff ;  /* 0xffffffff00857802 */ /* 0x000fe20000000f00 */
[----:B------:R-:W-:Y:S01]  /*2c80*/  IMAD.MOV.U32 R132, RZ, RZ, 0x1f ;  /* 0x0000001fff847424 */ /* 0x000fe200078e00ff */
[----:B------:R-:W-:Y:S01]  /*2c90*/  MOV R88, 0x2cc0 ;  /* 0x00002cc000587802 */ /* 0x000fe20000000f00 */
[----:B------:R-:W-:-:S02]  /*2ca0*/  IMAD.MOV.U32 R94, RZ, RZ, R92 ;  /* 0x000000ffff5e7224 */ /* 0x000fc400078e005c */
[----:B------:R-:W-:Y:S05]  /*2cb0*/  CALL.REL.NOINC `($__internal_73_$__cuda_sm70_shflsync_down_p) ;  /* 0x0000027000007944 */ /* 0x000fea0003c00000 */
[----:B0-----:R-:W-:Y:S01]  /*2cc0*/  HFMA2.MMA R125, -RZ, RZ, 0, 2.384185791015625e-07 ;  /* 0x00000004ff7d7435 */ /* 0x001fe200000001ff */
[----:B-1----:R-:W-:Y:S01]  /*2cd0*/  MOV R91, R94 ;  /* 0x0000005e005b7202 */ /* 0x002fe20000000f00 */
[----:B------:R-:W-:Y:S01]  /*2ce0*/  IMAD.MOV.U32 R94, RZ, RZ, R93 ;  /* 0x000000ffff5e7224 */ /* 0x000fe200078e005d */
[----:B------:R-:W-:Y:S01]  /*2cf0*/  MOV R133, 0xffffffff ;  /* 0xffffffff00857802 */ /* 0x000fe20000000f00 */
[----:B------:R-:W-:Y:S01]  /*2d00*/  IMAD.MOV.U32 R132, RZ, RZ, 0x1f ;  /* 0x0000001fff847424 */ /* 0x000fe200078e00ff */
[----:B------:R-:W-:-:S02]  /*2d10*/  MOV R88, 0x2d30 ;  /* 0x00002d3000587802 */ /* 0x000fc40000000f00 */
[----:B------:R-:W-:Y:S05]  /*2d20*/  CALL.REL.NOINC `($__internal_73_$__cuda_sm70_shflsync_down_p) ;  /* 0x0000020000007944 */ /* 0x000fea0003c00000 */
        /* <DEDUP_REMOVED lines=23> */
[----:B0-----:R-:W-:Y:S01]  /*2ea0*/  HFMA2.MMA R125, -RZ, RZ, 0, 5.9604644775390625e-08 ;  /* 0x00000001ff7d7435 */ /* 0x001fe200000001ff */
[----:B-1----:R-:W-:Y:S01]  /*2eb0*/  MOV R124, R94 ;  /* 0x0000005e007c7202 */ /* 0x002fe20000000f00 */
[----:B------:R-:W-:Y:S01]  /*2ec0*/  IMAD.MOV.U32 R94, RZ, RZ, R95 ;  /* 0x000000ffff5e7224 */ /* 0x000fe200078e005f */
[----:B------:R-:W-:Y:S01]  /*2ed0*/  MOV R133, 0xffffffff ;  /* 0xffffffff00857802 */ /* 0x000fe20000000f00 */
[----:B------:R-:W-:Y:S01]  /*2ee0*/  IMAD.MOV.U32 R132, RZ, RZ, 0x1f ;  /* 0x0000001fff847424 */ /* 0x000fe200078e00ff */
[----:B------:R-:W-:-:S02]  /*2ef0*/  MOV R88, 0x2f10 ;  /* 0x00002f1000587802 */ /* 0x000fc40000000f00 */
[----:B------:R-:W-:Y:S05]  /*2f00*/  CALL.REL.NOINC `($__internal_73_$__cuda_sm70_shflsync_down_p) ;  /* 0x0000002000007944 */ /* 0x000fea0003c00000 */
[----:B-1----:R-:W-:Y:S01]  /*2f10*/  IMAD.MOV.U32 R88, RZ, RZ, R94 ;  /* 0x000000ffff587224 */ /* 0x002fe200078e005e */
[----:B0-----:R-:W-:Y:S05]  /*2f20*/  BRA `(.L_x_2634) ;  /* 0xffffe3d000007947 */ /* 0x001fea000383ffff */
        .weak           $__internal_73_$__cuda_sm70_shflsync_down_p
        .type           $__internal_73_$__cuda_sm70_shflsync_down_p,@function
        .size           $__internal_73_$__cuda_sm70_shflsync_down_p,(.L_x_6875 - $__internal_73_$__cuda_sm70_shflsync_down_p)
$__internal_73_$__cuda_sm70_shflsync_down_p:
[----:B------:R-:W-:Y:S01]  /*2f30*/  HFMA2.MMA R89, -RZ, RZ, 0, 0 ;  /* 0x00000000ff597435 */ /* 0x000fe200000001ff */
[----:B------:R-:W-:Y:S04]  /*2f40*/  WARPSYNC R133 ;  /* 0x0000008500007348 */ /* 0x000fe80003800000 */
[----:B------:R0:W1:Y:S01]  /*2f50*/  SHFL.DOWN PT, R94, R94, R125, R132 ;  /* 0x0800007d5e5e7389 */ /* 0x00006200000e0084 */
[----:B------:R-:W-:Y:S05]  /*2f60*/  RET.REL.NODEC R88 `(_ZN10layer_norm13ln_bwd_kernelINS_13Kernel_traitsI13__nv_bfloat16S2_fS2_fjLj2048ELj1ELj1ELj4ELj16ENS_18Kernel_traits_baseILj2048ES2_S2_fS2_fjLj128EEEEELb1ELb0ELb1ELb1EEEvNS_9BwdParamsE) ;  /* 0xffffd09058007950 */ /* 0x000fea0003c3ffff */
.L_x_2635:
        /* <DEDUP_REMOVED lines=9> */
.L_x_6875:


//--------------------- .text._ZN10layer_norm13ln_bwd_kernelINS_13Kernel_traitsI13__nv_bfloat16S2_fS2_fjLj2048ELj1ELj1ELj4ELj16ENS_18Kernel_traits_baseILj2048ES2_S2_fS2_fjLj128EEEEELb1ELb1ELb0ELb0EEEvNS_9BwdParamsE --------------------------
	.section	.text._ZN10layer_norm13ln_bwd_kernelINS_13Kernel_traitsI13__nv_bfloat16S2_fS2_fjLj2048ELj1ELj1ELj4ELj16ENS_18Kernel_traits_baseILj2048ES2_S2_fS2_fjLj128EEEEELb1ELb1ELb0ELb0EEEvNS_9BwdParamsE,"ax",@progbits
	.sectioninfo	@"SHI_REGISTERS=167"
	.align	128
        .global         _ZN10layer_norm13ln_bwd_kernelINS_13Kernel_traitsI13__nv_bfloat16S2_fS2_fjLj2048ELj1ELj1ELj4ELj16ENS_18Kernel_traits_baseILj2048ES2_S2_fS2_fjLj128EEEEELb1ELb1ELb0ELb0EEEvNS_9BwdParamsE
        .type           _ZN10layer_norm13ln_bwd_kernelINS_13Kernel_traitsI13__nv_bfloat16S2_fS2_fjLj2048ELj1ELj1ELj4ELj16ENS_18Kernel_traits_baseILj2048ES2_S2_fS2_fjLj128EEEEELb1ELb1ELb0ELb0EEEvNS_9BwdParamsE,@function
        .size           _ZN10layer_norm13ln_bwd_kernelINS_13Kernel_traitsI13__nv_bfloat16S2_fS2_fjLj2048ELj1ELj1ELj4ELj16ENS_18Kernel_traits_baseILj2048ES2_S2_fS2_fjLj128EEEEELb1ELb1ELb0ELb0EEEvNS_9BwdParamsE,(.L_x_6876 - _ZN10layer_norm13ln_bwd_kernelINS_13Kernel_traitsI13__nv_bfloat16S2_fS2_fjLj2048ELj1ELj1ELj4ELj16ENS_18Kernel_traits_baseILj2048ES2_S2_fS2_fjLj128EEEEELb1ELb1ELb0ELb0EEEvNS_9BwdParamsE)
        .other          _ZN10layer_norm13ln_bwd_kernelINS_13Kernel_traitsI13__nv_bfloat16S2_fS2_fjLj2048ELj1ELj1ELj4ELj16ENS_18Kernel_traits_baseILj2048ES2_S2_fS2_fjLj128EEEEELb1ELb1ELb0ELb0EEEvNS_9BwdParamsE,@"STO_CUDA_ENTRY STV_DEFAULT"
_ZN10layer_norm13ln_bwd_kernelINS_13Kernel_traitsI13__nv_bfloat16S2_fS2_fjLj2048ELj1ELj1ELj4ELj16ENS_18Kernel_traits_baseILj2048ES2_S2_fS2_fjLj128EEEEELb1ELb1ELb0ELb0EEEvNS_9BwdParamsE:
.text._ZN10layer_norm13ln_bwd_kernelINS_13Kernel_traitsI13__nv_bfloat16S2_fS2_fjLj2048ELj1ELj1ELj4ELj16ENS_18Kernel_traits_baseILj2048ES2_S2_fS2_fjLj128EEEEELb1ELb1ELb0ELb0EEEvNS_9BwdParamsE:
        /* <DEDUP_REMOVED lines=85> */
.L_x_2647:
        /* <DEDUP_REMOVED lines=107> */
.L_x_2638:
[----:B0-----:R-:W-:Y:S05]  /*0c00*/  BSYNC B0 ;  /* 0x0000000000007941 */ /* 0x001fea0003800000 */
.L_x_2637:
[----:B------:R-:W-:Y:S01]  /*0c10*/  BSSY B0, `(.L_x_2639) ;  /* 0x0000052000007945 */ /* 0x000fe20003800000 */
[----:B------:R-:W-:Y:S05]  /*0c20*/  @!P3 BRA `(.L_x_2640) ;  /* 0x000005000000b947 */ /* 0x000fea0003800000 */
[C---:B------:R-:W-:Y:S02]  /*0c30*/  LEA R126, P0, R157.reuse, c[0x0][0x188], 0x5 ;  /* 0x000062009d7e7a11 */ /* 0x040fe400078028ff */
[----:B------:R-:W-:Y:S02]  /*0c40*/  MOV R100, 0x10 ;  /* 0x0000001000647802 */ /* 0x000fe40000000f00 */
[----:B------:R-:W-:-:S03]  /*0c50*/  LEA.HI.X R127, R157, c[0x0][0x18c], RZ, 0x5, P0 ;  /* 0x000063009d7f7a11 */ /* 0x000fc600000f2cff */
[C---:B------:R-:W-:Y:S02]  /*0c60*/  IMAD.WIDE.U32 R100, R157.reuse, R100, c[0x0][0x208] ;  /* 0x000082009d647625 */ /* 0x040fe400078e0064 */
[----:B------:R-:W2:Y:S04]  /*0c70*/  LDG.E.128 R92, [R126.64] ;  /* 0x000000047e5c7981 */ /* 0x000ea8000c1e1d00 */
[----:B------:R-:W3:Y:S04]  /*0c80*/  LDG.E.128 R100, [R100.64] ;  /* 0x0000000464647981 */ /* 0x000ee8000c1e1d00 */
[----:B------:R2:W4:Y:S01]  /*0c90*/  LDG.E.128 R96, [R126.64+0x10] ;  /* 0x000010047e607981 */ /* 0x000522000c1e1d00 */
        /* <DEDUP_REMOVED lines=9> */
[----:B--2---:R-:W-:Y:S01]  /*0d30*/  FADD.FTZ R126, -R155, R92 ;  /* 0x0000005c9b7e7221 */ /* 0x004fe20000010100 */
[----:B---3--:R-:W-:-:S03]  /*0d40*/  PRMT R135, RZ, 0x5410, R100 ;  /* 0x00005410ff877816 */ /* 0x008fc60000000064 */
[----:B-----5:R-:W-:Y:S01]  /*0d50*/  FMUL.FTZ R137, R123, R126 ;  /* 0x0000007e7b897220 */ /* 0x020fe20000410000 */
[----:B------:R-:W-:Y:S01]  /*0d60*/  PRMT R100, RZ, 0x7610, R100 ;  /* 0x00007610ff647816 */ /* 0x000fe20000000064 */
[----:B------:R-:W-:Y:S02]  /*0d70*/  FADD.FTZ R94, -R155, R94 ;  /* 0x0000005e9b5e7221 */ /* 0x000fe40000010100 */
[----:B------:R-:W-:Y:S02]  /*0d80*/  FADD.FTZ R40, R40, R135 ;  /* 0x0000008728287221 */ /* 0x000fe40000010000 */
[-C--:B------:R-:W-:Y:S02]  /*0d90*/  FFMA.FTZ R76, R137, R135.reuse, R76 ;  /* 0x00000087894c7223 */ /* 0x080fe4000001004c */
[----:B------:R-:W-:Y:S02]  /*0da0*/  FADD.FTZ R136, -R155, R93 ;  /* 0x0000005d9b887221 */ /* 0x000fe40000010100 */
        /* <DEDUP_REMOVED lines=22> */
[----:B------:R-:W-:Y:S02]  /*0f10*/  FADD.FTZ R98, -R155, R98 ;  /* 0x000000629b627221 */ /* 0x000fe40000010100 */
[----:B------:R-:W-:-:S02]  /*0f20*/  FADD.FTZ R84, R84, R128 ;  /* 0x0000008054547221 */ /* 0x000fc40000010000 */
[-C--:B------:R-:W-:Y:S02]  /*0f30*/  FFMA.FTZ R88, R129, R128.reuse, R88 ;  /* 0x0000008081587223 */ /* 0x080fe40000010058 */
[----:B------:R-:W-:Y:S02]  /*0f40*/  FADD.FTZ R92, -R155, R97 ;  /* 0x000000619b5c7221 */ /* 0x000fe40000010100 */
[----:B------:R-:W-:Y:S02]  /*0f50*/  FMUL.FTZ R128, R13, R128 ;  /* 0x000000800d807220 */ /* 0x000fe40000410000 */
[----:B------:R-:W-:Y:S02]  /*0f60*/  FADD.FTZ R93, R93, R130 ;  /* 0x000000825d5d7221 */ /* 0x000fe40000010000 */
[----:B------:R-:W-:Y:S01]  /*0f70*/  FFMA.FTZ R95, R132, R130, R95 ;  /* 0x00000082845f7223 */ /* 0x000fe2000001005f */
[----:B0-----:R-:W-:Y:S01]  /*0f80*/  PRMT R124, RZ, 0x5410, R103 ;  /* 0x00005410ff7c7816 */ /* 0x001fe20000000067 */
        /* <DEDUP_REMOVED lines=26> */
.L_x_2640:
[----:B------:R-:W-:Y:S05]  /*1130*/  BSYNC B0 ;  /* 0x0000000000007941 */ /* 0x000fea0003800000 */
.L_x_2639:
[----:B------:R-:W-:Y:S02]  /*1140*/  SHF.R.U32.HI R94, RZ, 0x5, R112 ;  /* 0x00000005ff5e7819 */ /* 0x000fe40000011670 */
[----:B------:R-:W-:-:S02]  /*1150*/  LOP3.LUT P0, RZ, R112, 0x1f, RZ, 0xc0, !PT ;  /* 0x0000001f70ff7812 */ /* 0x000fc4000780c0ff */
[----:B------:R-:W-:-:S04]  /*1160*/  LOP3.LUT R102, R94, 0x7fffffc, RZ, 0xc0, !PT ;  /* 0x07fffffc5e667812 */ /* 0x000fc800078ec0ff */
[----:B------:R-:W-:Y:S01]  /*1170*/  @!P1 IADD3 R102, R102, 0x4, RZ ;  /* 0x0000000466669810 */ /* 0x000fe20007ffe0ff */
[----:B------:R-:W-:Y:S05]  /*1180*/  BRA.DIV ~URZ, `(.L_x_2641) ;  /* 0x000015c27f007947 */ /* 0x000fea000b800000 */
[----:B------:R0:W1:Y:S02]  /*1190*/  SHFL.DOWN PT, R99, R162, 0x10, 0x1f ;  /* 0x0a001f00a2637f89 */ /* 0x00006400000e0000 */
.L_x_2650:
        /* <DEDUP_REMOVED lines=18> */
.L_x_2651:
[----:B------:R-:W-:Y:S01]  /*12c0*/  @!P0 LOP3.LUT R93, R94, 0x3, RZ, 0xc0, !PT ;  /* 0x000000035e5d8812 */ /* 0x000fe200078ec0ff */
[----:B-1-3--:R-:W-:Y:S01]  /*12d0*/  FADD.FTZ R100, R99, R100 ;  /* 0x0000006463647221 */ /* 0x00afe20000010000 */
[----:B------:R-:W-:Y:S01]  /*12e0*/  WARPSYNC 0xffffffff ;  /* 0xffffffff00007948 */ /* 0x000fe20003800000 */
[----:B--2---:R-:W-:Y:S01]  /*12f0*/  FADD.FTZ R101, R98, R101 ;  /* 0x0000006562657221 */ /* 0x004fe20000010000 */
[----:B------:R-:W-:Y:S01]  /*1300*/  @!P0 IADD3 R103, R102, R93, RZ ;  /* 0x0000005d66678210 */ /* 0x000fe20007ffe0ff */
[----:B------:R-:W-:Y:S04]  /*1310*/  BSSY B0, `(.L_x_2643) ;  /* 0x0000096000007945 */ /* 0x000fe80003800000 */
[----:B------:R-:W-:Y:S04]  /*1320*/  @!P0 STS.64 [R103.X8+0x2000], R100 ;  /* 0x0020006467008388 */ /* 0x000fe80000008a00 */
[----:B------:R-:W-:Y:S06]  /*1330*/  BAR.SYNC.DEFER_BLOCKING 0x0 ;  /* 0x0000000000007b1d */ /* 0x000fec0000010000 */
        /* <DEDUP_REMOVED lines=12> */
[----:B------:R-:W-:Y:S05]  /*1400*/  @!P2 BRA `(.L_x_2644) ;  /* 0x000008600000a947 */ /* 0x000fea0003800000 */
[----:B------:R-:W-:-:S10]  /*1410*/  HFMA2.MMA R96, -RZ, RZ, 0, 9.5367431640625e-07 ;  /* 0x00000010ff607435 */ /* 0x000fd400000001ff */
[----:B------:R-:W-:-:S06]  /*1420*/  IMAD.WIDE.U32 R92, R121, R96, c[0x0][0x170] ;  /* 0x00005c00795c7625 */ /* 0x000fcc00078e0060 */
[----:B------:R-:W2:Y:S01]  /*1430*/  LDG.E.128 R92, [R92.64] ;  /* 0x000000045c5c7981 */ /* 0x000ea2000c1e1d00 */
[----:B------:R-:W-:Y:S01]  /*1440*/  FSEL R100, R98, RZ, !P4 ;  /* 0x000000ff62647208 */ /* 0x000fe20006000000 */
[----:B------:R-:W-:Y:S01]  /*1450*/  HFMA2.MMA R101, -RZ, RZ, 0, 0 ;  /* 0x00000000ff657435 */ /* 0x000fe200000001ff */
[----:B------:R-:W-:Y:S01]  /*1460*/  ISETP.NE.U32.AND P0, PT, RZ, c[0x0][0x218], PT ;  /* 0x00008600ff007a0c */ /* 0x000fe20003f05070 */
[----:B0-----:R-:W-:Y:S01]  /*1470*/  HFMA2.MMA R162, -RZ, RZ, 0, 0 ;  /* 0x00000000ffa27435 */ /* 0x001fe200000001ff */
[----:B------:R-:W-:Y:S01]  /*1480*/  LOP3.LUT P5, RZ, R160, 0xff00, RZ, 0xc0, !PT ;  /* 0x0000ff00a0ff7812 */ /* 0x000fe200078ac0ff */
[-CC-:B------:R-:W-:Y:S01]  /*1490*/  FFMA.FTZ R97, R139, R99.reuse, R100.reuse ;  /* 0x000000638b617223 */ /* 0x180fe20000010064 */
[----:B------:R-:W-:Y:S01]  /*14a0*/  ISETP.NE.AND.EX P0, PT, RZ, c[0x0][0x21c], PT, P0 ;  /* 0x00008700ff007a0c */ /* 0x000fe20003f05300 */
[----:B------:R-:W-:Y:S02]  /*14b0*/  FFMA.FTZ R164, R152, R99, R100 ;  /* 0x0000006398a47223 */ /* 0x000fe40000010064 */
[----:B------:R-:W-:Y:S01]  /*14c0*/  FADD.FTZ R102, R156, -R97 ;  /* 0x800000619c667221 */ /* 0x000fe20000010000 */
[----:B------:R-:W-:Y:S01]  /*14d0*/  MOV R97, R160 ;  /* 0x000000a000617202 */ /* 0x000fe20000000f00 */
[----:B------:R-:W-:-:S02]  /*14e0*/  FADD.FTZ R164, R151, -R164 ;  /* 0x800000a497a47221 */ /* 0x000fc40000010000 */
[----:B-----5:R-:W-:Y:S01]  /*14f0*/  FMUL.FTZ R103, R123, R102 ;  /* 0x000000667b677220 */ /* 0x020fe20000410000 */
[----:B------:R-:W-:-:S05]  /*1500*/  LOP3.LUT P1, RZ, R97, 0xff, RZ, 0xc0, !PT ;  /* 0x000000ff61ff7812 */ /* 0x000fca000782c0ff */
[----:B------:R-:W-:-:S04]  /*1510*/  @P0 FADD.FTZ R103, R68, R103 ;  /* 0x0000006744670221 */ /* 0x000fc80000010000 */
[----:B------:R-:W-:-:S04]  /*1520*/  FMUL.FTZ R97, R103, R122 ;  /* 0x0000007a67617220 */ /* 0x000fc80000410000 */
[----:B------:R-:W-:Y:S01]  /*1530*/  FMUL.FTZ R155, R97, c[0x0][0x1e8] ;  /* 0x00007a00619b7a20 */ /* 0x000fe20000410000 */
[----:B------:R-:W-:-:S03]  /*1540*/  MOV R97, RZ ;  /* 0x000000ff00617202 */ /* 0x000fc60000000f00 */
[----:B------:R-:W-:Y:S01]  /*1550*/  @P1 FMUL.FTZ R97, R9, R155 ;  /* 0x0000009b09611220 */ /* 0x000fe20000410000 */
[--C-:B--2---:R-:W-:Y:S02]  /*1560*/  @P1 PRMT R102, RZ, 0x5410, R92.reuse ;  /* 0x00005410ff661816 */ /* 0x104fe4000000005c */
[----:B------:R-:W-:-:S03]  /*1570*/  @P5 PRMT R92, RZ, 0x7610, R92 ;  /* 0x00007610ff5c5816 */ /* 0x000fc6000000005c */
[----:B------:R-:W-:Y:S01]  /*1580*/  @P1 FMUL.FTZ R101, R155, R102 ;  /* 0x000000669b651220 */ /* 0x000fe20000410000 */
[----:B------:R-:W-:Y:S01]  /*1590*/  ISETP.NE.U32.AND P1, PT, RZ, c[0x0][0x258], PT ;  /* 0x00009600ff007a0c */ /* 0x000fe20003f25070 */
[----:B------:R-:W-:Y:S02]  /*15a0*/  FFMA.FTZ R102, R154, R99, R100 ;  /* 0x000000639a667223 */ /* 0x000fe40000010064 */
[----:B------:R-:W-:Y:S01]  /*15b0*/  FADD.FTZ R52, R52, R101 ;  /* 0x0000006534347221 */ /* 0x000fe20000010000 */
[----:B------:R-:W-:Y:S01]  /*15c0*/  ISETP.NE.AND.EX P1, PT, RZ, c[0x0][0x25c], PT, P1 ;  /* 0x00009700ff007a0c */ /* 0x000fe20003f25310 */
[----:B------:R-:W-:Y:S01]  /*15d0*/  FADD.FTZ R102, R153, -R102 ;  /* 0x8000006699667221 */ /* 0x000fe20000010000 */
[----:B------:R-:W-:Y:S02]  /*15e0*/  HFMA2.MMA R101, -RZ, RZ, 0, 0 ;  /* 0x00000000ff657435 */ /* 0x000fe400000001ff */
[----:B------:R-:W-:Y:S01]  /*15f0*/  SEL R80, R103, R80, P1 ;  /* 0x0000005067507207 */ /* 0x000fe20000800000 */
[----:B------:R-:W-:-:S04]  /*1600*/  FMUL.FTZ R102, R123, R102 ;  /* 0x000000667b667220 */ /* 0x000fc80000410000 */
[----:B------:R-:W-:-:S04]  /*1610*/  @P0 FADD.FTZ R102, R69, R102 ;  /* 0x0000006645660221 */ /* 0x000fc80000010000 */
[C---:B------:R-:W-:Y:S01]  /*1620*/  FMUL.FTZ R103, R102.reuse, R122 ;  /* 0x0000007a66677220 */ /* 0x040fe20000410000 */
[----:B------:R-:W-:-:S03]  /*1630*/  SEL R81, R102, R81, P1 ;  /* 0x0000005166517207 */ /* 0x000fc60000800000 */
[----:B------:R-:W-:-:S04]  /*1640*/  FMUL.FTZ R103, R103, c[0x0][0x1e8] ;  /* 0x00007a0067677a20 */ /* 0x000fc80000410000 */
[----:B------:R-:W-:Y:S01]  /*1650*/  @P5 FMUL.FTZ R162, R103, R92 ;  /* 0x0000005c67a25220 */ /* 0x000fe20000410000 */
[----:B------:R-:W-:Y:S01]  /*1660*/  MOV R92, RZ ;  /* 0x000000ff005c7202 */ /* 0x000fe20000000f00 */
[----:B------:R-:W-:Y:S01]  /*1670*/  @P5 FMUL.FTZ R92, R8, R103 ;  /* 0x00000067085c5220 */ /* 0x000fe20000410000 */
[----:B------:R-:W-:Y:S01]  /*1680*/  LOP3.LUT P5, RZ, R160, 0xff0000, RZ, 0xc0, !PT ;  /* 0x00ff0000a0ff7812 */ /* 0x000fe200078ac0ff */
[----:B------:R-:W-:Y:S02]  /*1690*/  FMUL.FTZ R103, R123, R164 ;  /* 0x000000a47b677220 */ /* 0x000fe40000410000 */
[----:B------:R-:W-:Y:S01]  /*16a0*/  FFMA.FTZ R164, R150, R99, R100 ;  /* 0x0000006396a47223 */ /* 0x000fe20000010064 */
[----:B------:R-:W-:Y:S01]  /*16b0*/  F2FP.BF16.PACK_AB R92, R92, R97 ;  /* 0x000000615c5c723e */ /* 0x000fe200000010ff */
[----:B------:R-:W-:Y:S02]  /*16c0*/  @P0 FADD.FTZ R103, R70, R103 ;  /* 0x0000006746670221 */ /* 0x000fe40000010000 */
[----:B------:R-:W-:-:S02]  /*16d0*/  FADD.FTZ R164, R149, -R164 ;  /* 0x800000a495a47221 */ /* 0x000fc40000010000 */
[----:B------:R-:W-:Y:S01]  /*16e0*/  FADD.FTZ R53, R53, R162 ;  /* 0x000000a235357221 */ /* 0x000fe20000010000 */
[C---:B------:R-:W-:Y:S01]  /*16f0*/  SEL R82, R103.reuse, R82, P1 ;  /* 0x0000005267527207 */ /* 0x040fe20000800000 */
[----:B------:R-:W-:Y:S01]  /*1700*/  FMUL.FTZ R103, R103, R122 ;  /* 0x0000007a67677220 */ /* 0x000fe20000410000 */
[----:B------:R-:W-:Y:S01]  /*1710*/  HFMA2.MMA R162, -RZ, RZ, 0, 0 ;  /* 0x00000000ffa27435 */ /* 0x000fe200000001ff */
[----:B------:R-:W-:Y:S01]  /*1720*/  @P5 PRMT R102, RZ, 0x5410, R93 ;  /* 0x00005410ff665816 */ /* 0x000fe2000000005d */
[----:B------:R-:W-:Y:S02]  /*1730*/  FMUL.FTZ R164, R123, R164 ;  /* 0x000000a47ba47220 */ /* 0x000fe40000410000 */
[----:B------:R-:W-:Y:S02]  /*1740*/  FMUL.FTZ R103, R103, c[0x0][0x1e8] ;  /* 0x00007a0067677a20 */ /* 0x000fe40000410000 */
[----:B------:R-:W-:Y:S02]  /*1750*/  @P0 FADD.FTZ R164, R71, R164 ;  /* 0x000000a447a40221 */ /* 0x000fe40000010000 */
[----:B------:R-:W-:Y:S01]  /*1760*/  @P5 FMUL.FTZ R101, R103, R102 ;  /* 0x0000006667655220 */ /* 0x000fe20000410000 */
[----:B------:R-:W-:Y:S01]  /*1770*/  MOV R102, RZ ;  /* 0x000000ff00667202 */ /* 0x000fe20000000f00 */
[----:B------:R-:W-:Y:S01]  /*1780*/  @P5 FMUL.FTZ R102, R7, R103 ;  /* 0x0000006707665220 */ /* 0x000fe20000410000 */
[----:B------:R-:W-:Y:S01]  /*1790*/  LOP3.LUT P5, RZ, R160, 0xff000000, RZ, 0xc0, !PT ;  /* 0xff000000a0ff7812 */ /* 0x000fe200078ac0ff */
[----:B------:R-:W-:Y:S01]  /*17a0*/  FADD.FTZ R54, R54, R101 ;  /* 0x0000006536367221 */ /* 0x000fe20000010000 */
[C---:B------:R-:W-:Y:S01]  /*17b0*/  SEL R83, R164.reuse, R83, P1 ;  /* 0x00000053a4537207 */ /* 0x040fe20000800000 */
[----:B------:R-:W-:Y:S01]  /*17c0*/  FMUL.FTZ R164, R164, R122 ;  /* 0x0000007aa4a47220 */ /* 0x000fe20000410000 */
[----:B------:R-:W-:Y:S01]  /*17d0*/  HFMA2.MMA R101, -RZ, RZ, 0, 0 ;  /* 0x00000000ff657435 */ /* 0x000fe200000001ff */
[----:B------:R-:W-:-:S04]  /*17e0*/  IMAD.WIDE.U32 R96, R121, R96, c[0x0][0x248] ;  /* 0x0000920079607625 */ /* 0x000fc800078e0060 */
[----:B------:R-:W-:-:S04]  /*17f0*/  FMUL.FTZ R164, R164, c[0x0][0x1e8] ;  /* 0x00007a00a4a47a20 */ /* 0x000fc80000410000 */
[----:B------:R-:W-:-:S05]  /*1800*/  @P5 PRMT R93, RZ, 0x7610, R93 ;  /* 0x00007610ff5d5816 */ /* 0x000fca000000005d */
[----:B------:R-:W-:Y:S01]  /*1810*/  @P5 FMUL.FTZ R162, R164, R93 ;  /* 0x0000005da4a25220 */ /* 0x000fe20000410000 */
[----:B------:R-:W-:Y:S01]  /*1820*/  MOV R93, RZ ;  /* 0x000000ff005d7202 */ /* 0x000fe20000000f00 */
[----:B------:R-:W-:Y:S01]  /*1830*/  @P5 FMUL.FTZ R93, R6, R164 ;  /* 0x000000a4065d5220 */ /* 0x000fe20000410000 */
[----:B------:R-:W-:Y:S01]  /*1840*/  LOP3.LUT P5, RZ, R161, 0xff, RZ, 0xc0, !PT ;  /* 0x000000ffa1ff7812 */ /* 0x000fe200078ac0ff */
[----:B------:R-:W-:Y:S02]  /*1850*/  FFMA.FTZ R164, R148, R99, R100 ;  /* 0x0000006394a47223 */ /* 0x000fe40000010064 */
[----:B------:R-:W-:Y:S01]  /*1860*/  FADD.FTZ R55, R55, R162 ;  /* 0x000000a237377221 */ /* 0x000fe20000010000 */
[----:B------:R-:W-:Y:S01]  /*1870*/  F2FP.BF16.PACK_AB R93, R93, R102 ;  /* 0x000000665d5d723e */ /* 0x000fe200000010ff */
[----:B------:R-:W-:-:S04]  /*1880*/  FADD.FTZ R164, R147, -R164 ;  /* 0x800000a493a47221 */ /* 0x000fc80000010000 */
[----:B------:R-:W-:Y:S02]  /*1890*/  FMUL.FTZ R103, R123, R164 ;  /* 0x000000a47b677220 */ /* 0x000fe40000410000 */
[----:B------:R-:W-:Y:S02]  /*18a0*/  FFMA.FTZ R164, R144, R99, R100 ;  /* 0x0000006390a47223 */ /* 0x000fe40000010064 */
[----:B------:R-:W-:Y:S02]  /*18b0*/  @P0 FADD.FTZ R103, R72, R103 ;  /* 0x0000006748670221 */ /* 0x000fe40000010000 */
[----:B------:R-:W-:-:S03]  /*18c0*/  FADD.FTZ R164, R143, -R164 ;  /* 0x800000a48fa47221 */ /* 0x000fc60000010000 */
[C---:B------:R-:W-:Y:S01]  /*18d0*/  SEL R36, R103.reuse, R36, P1 ;  /* 0x0000002467247207 */ /* 0x040fe20000800000 */
[----:B------:R-:W-:-:S04]  /*18e0*/  FMUL.FTZ R103, R103, R122 ;  /* 0x0000007a67677220 */ /* 0x000fc80000410000 */
[----:B------:R-:W-:Y:S01]  /*18f0*/  FMUL.FTZ R162, R103, c[0x0][0x1e8] ;  /* 0x00007a0067a27a20 */ /* 0x000fe20000410000 */
[----:B------:R-:W-:-:S05]  /*1900*/  @P5 PRMT R103, RZ, 0x5410, R94 ;  /* 0x00005410ff675816 */ /* 0x000fca000000005e */
[----:B------:R-:W-:Y:S01]  /*1910*/  @P5 FMUL.FTZ R101, R162, R103 ;  /* 0x00000067a2655220 */ /* 0x000fe20000410000 */
[----:B------:R-:W-:Y:S01]  /*1920*/  MOV R103, RZ ;  /* 0x000000ff00677202 */ /* 0x000fe20000000f00 */
[----:B------:R-:W-:Y:S01]  /*1930*/  @P5 FMUL.FTZ R103, R5, R162 ;  /* 0x000000a205675220 */ /* 0x000fe20000410000 */
[----:B------:R-:W-:Y:S01]  /*1940*/  LOP3.LUT P5, RZ, R161, 0xff00, RZ, 0xc0, !PT ;  /* 0x0000ff00a1ff7812 */ /* 0x000fe200078ac0ff */
[-C--:B------:R-:W-:Y:S02]  /*1950*/  FFMA.FTZ R162, R146, R99.reuse, R100 ;  /* 0x0000006392a27223 */ /* 0x080fe40000010064 */
[----:B------:R-:W-:Y:S02]  /*1960*/  FADD.FTZ R56, R56, R101 ;  /* 0x0000006538387221 */ /* 0x000fe40000010000 */
[----:B------:R-:W-:Y:S02]  /*1970*/  FADD.FTZ R162, R145, -R162 ;  /* 0x800000a291a27221 */ /* 0x000fe40000010000 */
[----:B------:R-:W-:-:S02]  /*1980*/  FFMA.FTZ R100, R142, R99, R100 ;  /* 0x000000638e647223 */ /* 0x000fc40000010064 */
[----:B------:R-:W-:Y:S02]  /*1990*/  FMUL.FTZ R162, R123, R162 ;  /* 0x000000a27ba27220 */ /* 0x000fe40000410000 */
[----:B------:R-:W-:Y:S02]  /*19a0*/  FADD.FTZ R100, R141, -R100 ;  /* 0x800000648d647221 */ /* 0x000fe40000010000 */
[----:B------:R-:W-:Y:S01]  /*19b0*/  @P0 FADD.FTZ R162, R73, R162 ;  /* 0x000000a249a20221 */ /* 0x000fe20000010000 */
[----:B------:R-:W-:Y:S01]  /*19c0*/  @P5 PRMT R94, RZ, 0x7610, R94 ;  /* 0x00007610ff5e5816 */ /* 0x000fe2000000005e */
[----:B------:R-:W-:-:S03]  /*19d0*/  FMUL.FTZ R100, R123, R100 ;  /* 0x000000647b647220 */ /* 0x000fc60000410000 */
[C---:B------:R-:W-:Y:S01]  /*19e0*/  SEL R37, R162.reuse, R37, P1 ;  /* 0x00000025a2257207 */ /* 0x040fe20000800000 */
[-C--:B------:R-:W-:Y:S02]  /*19f0*/  FMUL.FTZ R162, R162, R122.reuse ;  /* 0x0000007aa2a27220 */ /* 0x080fe40000410000 */
[----:B------:R-:W-:Y:S02]  /*1a00*/  @P0 FADD.FTZ R100, R75, R100 ;  /* 0x000000644b640221 */ /* 0x000fe40000010000 */
[----:B------:R-:W-:Y:S01]  /*1a10*/  FMUL.FTZ R101, R162, c[0x0][0x1e8] ;  /* 0x00007a00a2657a20 */ /* 0x000fe20000410000 */
[----:B------:R-:W-:Y:S02]  /*1a20*/  HFMA2.MMA R162, -RZ, RZ, 0, 0 ;  /* 0x00000000ffa27435 */ /* 0x000fe400000001ff */
[C---:B------:R-:W-:Y:S01]  /*1a30*/  SEL R39, R100.reuse, R39, P1 ;  /* 0x0000002764277207 */ /* 0x040fe20000800000 */
[----:B------:R-:W-:-:S03]  /*1a40*/  FMUL.FTZ R100, R100, R122 ;  /* 0x0000007a64647220 */ /* 0x000fc60000410000 */
[----:B------:R-:W-:Y:S01]  /*1a50*/  @P5 FMUL.FTZ R162, R101, R94 ;  /* 0x0000005e65a25220 */ /* 0x000fe20000410000 */
[----:B------:R-:W-:Y:S01]  /*1a60*/  MOV R94, RZ ;  /* 0x000000ff005e7202 */ /* 0x000fe20000000f00 */
[----:B------:R-:W-:Y:S01]  /*1a70*/  @P5 FMUL.FTZ R94, R4, R101 ;  /* 0x00000065045e5220 */ /* 0x000fe20000410000 */
[----:B------:R-:W-:Y:S01]  /*1a80*/  LOP3.LUT P5, RZ, R161, 0xff0000, RZ, 0xc0, !PT ;  /* 0x00ff0000a1ff7812 */ /* 0x000fe200078ac0ff */
[----:B------:R-:W-:Y:S01]  /*1a90*/  FMUL.FTZ R101, R123, R164 ;  /* 0x000000a47b657220 */ /* 0x000fe20000410000 */
[----:B------:R-:W-:Y:S01]  /*1aa0*/  MOV R164, RZ ;  /* 0x000000ff00a47202 */ /* 0x000fe20000000f00 */
[----:B------:R-:W-:Y:S01]  /*1ab0*/  FADD.FTZ R57, R57, R162 ;  /* 0x000000a239397221 */ /* 0x000fe20000010000 */
[----:B------:R-:W-:Y:S01]  /*1ac0*/  F2FP.BF16.PACK_AB R94, R94, R103 ;  /* 0x000000675e5e723e */ /* 0x000fe200000010ff */
[----:B------:R-:W-:Y:S01]  /*1ad0*/  @P0 FADD.FTZ R101, R74, R101 ;  /* 0x000000654a650221 */ /* 0x000fe20000010000 */
[----:B------:R-:W-:Y:S01]  /*1ae0*/  ISETP.NE.U32.AND P0, PT, RZ, c[0x0][0x258], PT ;  /* 0x00009600ff007a0c */ /* 0x000fe20003f05070 */
[----:B------:R-:W-:-:S03]  /*1af0*/  FMUL.FTZ R100, R100, c[0x0][0x1e8] ;  /* 0x00007a0064647a20 */ /* 0x000fc60000410000 */
[C---:B------:R-:W-:Y:S01]  /*1b00*/  SEL R38, R101.reuse, R38, P1 ;  /* 0x0000002665267207 */ /* 0x040fe20000800000 */
[----:B------:R-:W-:Y:S01]  /*1b10*/  FMUL.FTZ R101, R101, R122 ;  /* 0x0000007a65657220 */ /* 0x000fe20000410000 */
[----:B------:R-:W-:Y:S02]  /*1b20*/  ISETP.NE.AND.EX P0, PT, RZ, c[0x0][0x25c], PT, P0 ;  /* 0x00009700ff007a0c */ /* 0x000fe40003f05300 */
[----:B------:R-:W-:Y:S01]  /*1b30*/  @P5 PRMT R155, RZ, 0x5410, R95 ;  /* 0x00005410ff9b5816 */ /* 0x000fe2000000005f */
[----:B------:R-:W-:Y:S01]  /*1b40*/  FMUL.FTZ R162, R101, c[0x0][0x1e8] ;  /* 0x00007a0065a27a20 */ /* 0x000fe20000410000 */
[----:B------:R-:W-:-:S06]  /*1b50*/  HFMA2.MMA R101, -RZ, RZ, 0, 0 ;  /* 0x00000000ff657435 */ /* 0x000fcc00000001ff */
[----:B------:R-:W-:Y:S01]  /*1b60*/  @P5 FMUL.FTZ R101, R162, R155 ;  /* 0x0000009ba2655220 */ /* 0x000fe20000410000 */
[----:B------:R-:W-:Y:S01]  /*1b70*/  MOV R155, RZ ;  /* 0x000000ff009b7202 */ /* 0x000fe20000000f00 */
[----:B------:R-:W-:Y:S01]  /*1b80*/  @P5 FMUL.FTZ R155, R3, R162 ;  /* 0x000000a2039b5220 */ /* 0x000fe20000410000 */
[----:B------:R-:W-:Y:S01]  /*1b90*/  LOP3.LUT P5, RZ, R161, 0xff000000, RZ, 0xc0, !PT ;  /* 0xff000000a1ff7812 */ /* 0x000fe200078ac0ff */
[----:B------:R-:W-:Y:S01]  /*1ba0*/  HFMA2.MMA R162, -RZ, RZ, 0, 0 ;  /* 0x00000000ffa27435 */ /* 0x000fe200000001ff */
[----:B------:R-:W-:-:S11]  /*1bb0*/  FADD.FTZ R58, R58, R101 ;  /* 0x000000653a3a7221 */ /* 0x000fd60000010000 */
[----:B------:R-:W-:Y:S01]  /*1bc0*/  @P5 PRMT R95, RZ, 0x7610, R95 ;  /* 0x00007610ff5f5816 */ /* 0x000fe2000000005f */
[----:B------:R-:W-:-:S04]  /*1bd0*/  @P5 FMUL.FTZ R164, R2, R100 ;  /* 0x0000006402a45220 */ /* 0x000fc80000410000 */
[----:B------:R-:W-:Y:S01]  /*1be0*/  @P5 FMUL.FTZ R162, R100, R95 ;  /* 0x0000005f64a25220 */ /* 0x000fe20000410000 */
[----:B------:R-:W-:Y:S02]  /*1bf0*/  @P0 MOV R100, 0x20 ;  /* 0x0000002000640802 */ /* 0x000fe40000000f00 */
[----:B------:R-:W-:Y:S01]  /*1c00*/  F2FP.BF16.PACK_AB R95, R164, R155 ;  /* 0x0000009ba45f723e */ /* 0x000fe200000010ff */
[----:B------:R-:W-:Y:S02]  /*1c10*/  FADD.FTZ R59, R59, R162 ;  /* 0x000000a23b3b7221 */ /* 0x000fe40000010000 */
[C---:B------:R-:W-:Y:S01]  /*1c20*/  @P0 IMAD.WIDE.U32 R100, R121.reuse, R100, c[0x0][0x258] ;  /* 0x0000960079640625 */ /* 0x040fe200078e0064 */
[----:B------:R-:W-:-:S04]  /*1c30*/  IADD3 R121, R121, 0x80, RZ ;  /* 0x0000008079797810 */ /* 0x000fc80007ffe0ff */
[----:B------:R0:W-:Y:S04]  /*1c40*/  @P0 STG.E.128 [R100.64], R80 ;  /* 0x0000005064000986 */ /* 0x0001e8000c101d04 */
[----:B------:R0:W-:Y:S04]  /*1c50*/  @P0 STG.E.128 [R100.64+0x10], R36 ;  /* 0x0000102464000986 */ /* 0x0001e8000c101d04 */
[----:B------:R0:W-:Y:S02]  /*1c60*/  STG.E.128 [R96.64], R92 ;  /* 0x0000005c60007986 */ /* 0x0001e4000c101d04 */
.L_x_2644:
[----:B------:R-:W-:Y:S05]  /*1c70*/  BSYNC B0 ;  /* 0x0000000000007941 */ /* 0x000fea0003800000 */
.L_x_2643:
[----:B------:R-:W-:Y:S01]  /*1c80*/  BSSY B0, `(.L_x_2645) ;  /* 0x0000087000007945 */ /* 0x000fe20003800000 */
[----:B------:R-:W-:Y:S05]  /*1c90*/  @!P3 BRA `(.L_x_2646) ;  /* 0x000008500000b947 */ /* 0x000fea0003800000 */
[----:B0-----:R-:W-:-:S10]  /*1ca0*/  HFMA2.MMA R92, -RZ, RZ, 0, 9.5367431640625e-07 ;  /* 0x00000010ff5c7435 */ /* 0x001fd400000001ff */
[----:B------:R-:W-:-:S06]  /*1cb0*/  IMAD.WIDE.U32 R92, R121, R92, c[0x0][0x170] ;  /* 0x00005c00795c7625 */ /* 0x000fcc00078e005c */
[----:B------:R-:W2:Y:S01]  /*1cc0*/  LDG.E.128 R92, [R92.64] ;  /* 0x000000045c5c7981 */ /* 0x000ea2000c1e1d00 */
[----:B------:R-:W-:Y:S01]  /*1cd0*/  FSEL R98, R98, RZ, !P4 ;  /* 0x000000ff62627208 */ /* 0x000fe20006000000 */
[----:B------:R-:W-:Y:S01]  /*1ce0*/  HFMA2.MMA R101, -RZ, RZ, 0, 0 ;  /* 0x00000000ff657435 */ /* 0x000fe200000001ff */
[----:B------:R-:W-:Y:S01]  /*1cf0*/  ISETP.NE.U32.AND P0, PT, RZ, c[0x0][0x218], PT ;  /* 0x00008600ff007a0c */ /* 0x000fe20003f05070 */
[----:B------:R-:W-:Y:S01]  /*1d00*/  HFMA2.MMA R157, -RZ, RZ, 0, 0 ;  /* 0x00000000ff9d7435 */ /* 0x000fe200000001ff */
[----:B------:R-:W-:Y:S01]  /*1d10*/  LOP3.LUT P4, RZ, R158, 0xff00, RZ, 0xc0, !PT ;  /* 0x0000ff009eff7812 */ /* 0x000fe2000788c0ff */
[-CC-:B------:R-:W-:Y:S01]  /*1d20*/  FFMA.FTZ R96, R137, R99.reuse, R98.reuse ;  /* 0x0000006389607223 */ /* 0x180fe20000010062 */
[----:B------:R-:W-:Y:S01]  /*1d30*/  ISETP.NE.AND.EX P0, PT, RZ, c[0x0][0x21c], PT, P0 ;  /* 0x00008700ff007a0c */ /* 0x000fe20003f05300 */
[----:B------:R-:W-:Y:S01]  /*1d40*/  FFMA.FTZ R163, R132, R99, R98 ;  /* 0x0000006384a37223 */ /* 0x000fe20000010062 */
[----:B------:R-:W-:Y:S01]  /*1d50*/  MOV R162, RZ ;  /* 0x000000ff00a27202 */ /* 0x000fe20000000f00 */
[----:B------:R-:W-:-:S04]  /*1d60*/  FADD.FTZ R96, R135, -R96 ;  /* 0x8000006087607221 */ /* 0x000fc80000010000 */
[----:B-----5:R-:W-:Y:S01]  /*1d70*/  FMUL.FTZ R97, R123, R96 ;  /* 0x000000607b617220 */ /* 0x020fe20000410000 */
[----:B------:R-:W-:-:S04]  /*1d80*/  MOV R96, R158 ;  /* 0x0000009e00607202 */ /* 0x000fc80000000f00 */
[----:B------:R-:W-:Y:S01]  /*1d90*/  LOP3.LUT P1, RZ, R96, 0xff, RZ, 0xc0, !PT ;  /* 0x000000ff60ff7812 */ /* 0x000fe2000782c0ff */
[----:B------:R-:W-:Y:S02]  /*1da0*/  FFMA.FTZ R96, R136, R99, R98 ;  /* 0x0000006388607223 */ /* 0x000fe40000010062 */
[----:B------:R-:W-:Y:S02]  /*1db0*/  @P0 FADD.FTZ R97, R24, R97 ;  /* 0x0000006118610221 */ /* 0x000fe40000010000 */
[----:B------:R-:W-:Y:S02]  /*1dc0*/  FADD.FTZ R100, R133, -R96 ;  /* 0x8000006085647221 */ /* 0x000fe40000010000 */
[----:B------:R-:W-:Y:S02]  /*1dd0*/  FMUL.FTZ R96, R97, R122 ;  /* 0x0000007a61607220 */ /* 0x000fe40000410000 */
[----:B------:R-:W-:Y:S02]  /*1de0*/  FMUL.FTZ R100, R123, R100 ;  /* 0x000000647b647220 */ /* 0x000fe40000410000 */
[----:B------:R-:W-:Y:S01]  /*1df0*/  FMUL.FTZ R103, R96, c[0x0][0x1e8] ;  /* 0x00007a0060677a20 */ /* 0x000fe20000410000 */
[----:B------:R-:W-:Y:S01]  /*1e00*/  MOV R96, RZ ;  /* 0x000000ff00607202 */ /* 0x000fe20000000f00 */
[----:B------:R-:W-:-:S02]  /*1e10*/  @P0 FADD.FTZ R100, R25, R100 ;  /* 0x0000006419640221 */ /* 0x000fc40000010000 */
[----:B------:R-:W-:Y:S01]  /*1e20*/  @P1 FMUL.FTZ R96, R0, R103 ;  /* 0x0000006700601220 */ /* 0x000fe20000410000 */
[--C-:B--2---:R-:W-:Y:S02]  /*1e30*/  @P1 PRMT R102, RZ, 0x5410, R92.reuse ;  /* 0x00005410ff661816 */ /* 0x104fe4000000005c */
[----:B------:R-:W-:-:S03]  /*1e40*/  @P4 PRMT R92, RZ, 0x7610, R92 ;  /* 0x00007610ff5c4816 */ /* 0x000fc6000000005c */
[----:B------:R-:W-:Y:S01]  /*1e50*/  @P1 FMUL.FTZ R101, R103, R102 ;  /* 0x0000006667651220 */ /* 0x000fe20000410000 */
[----:B------:R-:W-:Y:S01]  /*1e60*/  ISETP.NE.U32.AND P1, PT, RZ, c[0x0][0x258], PT ;  /* 0x00009600ff007a0c */ /* 0x000fe20003f25070 */
[----:B------:R-:W-:Y:S02]  /*1e70*/  FMUL.FTZ R102, R100, R122 ;  /* 0x0000007a64667220 */ /* 0x000fe40000410000 */
[----:B------:R-:W-:Y:S01]  /*1e80*/  FADD.FTZ R60, R60, R101 ;  /* 0x000000653c3c7221 */ /* 0x000fe20000010000 */
[----:B------:R-:W-:Y:S01]  /*1e90*/  ISETP.NE.AND.EX P1, PT, RZ, c[0x0][0x25c], PT, P1 ;  /* 0x00009700ff007a0c */ /* 0x000fe20003f25310 */
[----:B------:R-:W-:Y:S01]  /*1ea0*/  FMUL.FTZ R155, R102, c[0x0][0x1e8] ;  /* 0x00007a00669b7a20 */ /* 0x000fe20000410000 */
[----:B------:R-:W-:Y:S01]  /*1eb0*/  HFMA2.MMA R101, -RZ, RZ, 0, 0 ;  /* 0x00000000ff657435 */ /* 0x000fe200000001ff */
[----:B------:R-:W-:Y:S01]  /*1ec0*/  CS2R R102, SRZ ;  /* 0x0000000000667805 */ /* 0x000fe2000001ff00 */
[----:B------:R-:W-:Y:S01]  /*1ed0*/  SEL R81, R100, R81, P1 ;  /* 0x0000005164517207 */ /* 0x000fe20000800000 */
[----:B------:R-:W-:Y:S01]  /*1ee0*/  @P4 FMUL.FTZ R102, R155, R92 ;  /* 0x0000005c9b664220 */ /* 0x000fe20000410000 */
[----:B------:R-:W-:Y:S01]  /*1ef0*/  SEL R80, R97, R80, P1 ;  /* 0x0000005061507207 */ /* 0x000fe20000800000 */
[----:B------:R-:W-:Y:S01]  /*1f00*/  FFMA.FTZ R92, R134, R99, R98 ;  /* 0x00000063865c7223 */ /* 0x000fe20000010062 */
[----:B------:R-:W-:Y:S01]  /*1f10*/  MOV R97, RZ ;  /* 0x000000ff00617202 */ /* 0x000fe20000000f00 */
[----:B------:R-:W-:Y:S01]  /*1f20*/  @P4 FMUL.FTZ R103, R114, R155 ;  /* 0x0000009b72674220 */ /* 0x000fe20000410000 */
[----:B------:R-:W-:Y:S01]  /*1f30*/  LOP3.LUT P4, RZ, R158, 0xff0000, RZ, 0xc0, !PT ;  /* 0x00ff00009eff7812 */ /* 0x000fe2000788c0ff */
[----:B------:R-:W-:-:S02]  /*1f40*/  FADD.FTZ R92, R131, -R92 ;  /* 0x8000005c835c7221 */ /* 0x000fc40000010000 */
[----:B------:R-:W-:Y:S01]  /*1f50*/  FADD.FTZ R61, R61, R102 ;  /* 0x000000663d3d7221 */ /* 0x000fe20000010000 */
[----:B------:R-:W-:Y:S01]  /*1f60*/  HFMA2.MMA R102, -RZ, RZ, 0, 0 ;  /* 0x00000000ff667435 */ /* 0x000fe200000001ff */
[----:B------:R-:W-:Y:S01]  /*1f70*/  FMUL.FTZ R155, R123, R92 ;  /* 0x0000005c7b9b7220 */ /* 0x000fe20000410000 */
[----:B------:R-:W-:-:S03]  /*1f80*/  F2FP.BF16.PACK_AB R96, R103, R96 ;  /* 0x000000606760723e */ /* 0x000fc600000010ff */
[----:B------:R-:W-:-:S04]  /*1f90*/  @P0 FADD.FTZ R155, R26, R155 ;  /* 0x0000009b1a9b0221 */ /* 0x000fc80000010000 */
[C---:B------:R-:W-:Y:S01]  /*1fa0*/  FMUL.FTZ R92, R155.reuse, R122 ;  /* 0x0000007a9b5c7220 */ /* 0x040fe20000410000 */
[----:B------:R-:W-:Y:S02]  /*1fb0*/  SEL R82, R155, R82, P1 ;  /* 0x000000529b527207 */ /* 0x000fe40000800000 */
[----:B------:R-:W-:Y:S01]  /*1fc0*/  MOV R155, RZ ;  /* 0x000000ff009b7202 */ /* 0x000fe20000000f00 */
[----:B------:R-:W-:Y:S01]  /*1fd0*/  FMUL.FTZ R100, R92, c[0x0][0x1e8] ;  /* 0x00007a005c647a20 */ /* 0x000fe20000410000 */
[----:B------:R-:W-:-:S03]  /*1fe0*/  @P4 PRMT R92, RZ, 0x5410, R93 ;  /* 0x00005410ff5c4816 */ /* 0x000fc6000000005d */
[----:B------:R-:W-:Y:S02]  /*1ff0*/  @P4 FMUL.FTZ R97, R113, R100 ;  /* 0x0000006471614220 */ /* 0x000fe40000410000 */
[----:B------:R-:W-:Y:S01]  /*2000*/  @P4 FMUL.FTZ R157, R100, R92 ;  /* 0x0000005c649d4220 */ /* 0x000fe20000410000 */
[----:B------:R-:W-:Y:S01]  /*2010*/  LOP3.LUT P4, RZ, R158, 0xff000000, RZ, 0xc0, !PT ;  /* 0xff0000009eff7812 */ /* 0x000fe2000788c0ff */
[----:B------:R-:W-:Y:S02]  /*2020*/  FADD.FTZ R92, R130, -R163 ;  /* 0x800000a3825c7221 */ /* 0x000fe40000010000 */
[----:B------:R-:W-:Y:S02]  /*2030*/  FADD.FTZ R62, R62, R157 ;  /* 0x0000009d3e3e7221 */ /* 0x000fe40000010000 */
[----:B------:R-:W-:-:S04]  /*2040*/  FMUL.FTZ R92, R123, R92 ;  /* 0x0000005c7b5c7220 */ /* 0x000fc80000410000 */
[----:B------:R-:W-:-:S04]  /*2050*/  @P0 FADD.FTZ R92, R27, R92 ;  /* 0x0000005c1b5c0221 */ /* 0x000fc80000010000 */
[C---:B------:R-:W-:Y:S01]  /*2060*/  FMUL.FTZ R100, R92.reuse, R122 ;  /* 0x0000007a5c647220 */ /* 0x040fe20000410000 */
[----:B------:R-:W-:Y:S02]  /*2070*/  SEL R83, R92, R83, P1 ;  /* 0x000000535c537207 */ /* 0x000fe40000800000 */
[----:B------:R-:W-:Y:S01]  /*2080*/  @P4 PRMT R93, RZ, 0x7610, R93 ;  /* 0x00007610ff5d4816 */ /* 0x000fe2000000005d */
[----:B------:R-:W-:Y:S01]  /*2090*/  FMUL.FTZ R92, R100, c[0x0][0x1e8] ;  /* 0x00007a00645c7a20 */ /* 0x000fe20000410000 */
[----:B------:R-:W-:-:S03]  /*20a0*/  HFMA2.MMA R100, -RZ, RZ, 0, 0 ;  /* 0x00000000ff647435 */ /* 0x000fc600000001ff */
[----:B------:R-:W-:-:S03]  /*20b0*/  @P4 FMUL.FTZ R162, R117, R92 ;  /* 0x0000005c75a24220 */ /* 0x000fc60000410000 */
[----:B------:R-:W-:Y:S01]  /*20c0*/  @P4 FMUL.FTZ R100, R92, R93 ;  /* 0x0000005d5c644220 */ /* 0x000fe20000410000 */
[----:B------:R-:W-:Y:S01]  /*20d0*/  LOP3.LUT P4, RZ, R159, 0xff, RZ, 0xc0, !PT ;  /* 0x000000ff9fff7812 */ /* 0x000fe2000788c0ff */
[----:B------:R-:W-:Y:S01]  /*20e0*/  FFMA.FTZ R93, R129, R99, R98 ;  /* 0x00000063815d7223 */ /* 0x000fe20000010062 */
[----:B------:R-:W-:Y:S01]  /*20f0*/  F2FP.BF16.PACK_AB R97, R162, R97 ;  /* 0x00000061a261723e */ /* 0x000fe200000010ff */
[----:B------:R-:W-:Y:S02]  /*2100*/  FADD.FTZ R63, R63, R100 ;  /* 0x000000643f3f7221 */ /* 0x000fe40000010000 */
[----:B------:R-:W-:-:S04]  /*2110*/  FADD.FTZ R92, R128, -R93 ;  /* 0x8000005d805c7221 */ /* 0x000fc80000010000 */
[----:B------:R-:W-:-:S04]  /*2120*/  FMUL.FTZ R93, R123, R92 ;  /* 0x0000005c7b5d7220 */ /* 0x000fc80000410000 */
[----:B------:R-:W-:Y:S01]  /*2130*/  @P0 FADD.FTZ R93, R20, R93 ;  /* 0x0000005d145d0221 */ /* 0x000fe20000010000 */
[----:B------:R-:W-:-:S04]  /*2140*/  @P4 PRMT R92, RZ, 0x5410, R94 ;  /* 0x00005410ff5c4816 */ /* 0x000fc8000000005e */
[C---:B------:R-:W-:Y:S01]  /*2150*/  SEL R36, R93.reuse, R36, P1 ;  /* 0x000000245d247207 */ /* 0x040fe20000800000 */
[----:B------:R-:W-:-:S04]  /*2160*/  FMUL.FTZ R93, R93, R122 ;  /* 0x0000007a5d5d7220 */ /* 0x000fc80000410000 */
[----:B------:R-:W-:-:S04]  /*2170*/  FMUL.FTZ R93, R93, c[0x0][0x1e8] ;  /* 0x00007a005d5d7a20 */ /* 0x000fc80000410000 */
[----:B------:R-:W-:Y:S02]  /*2180*/  @P4 FMUL.FTZ R101, R93, R92 ;  /* 0x0000005c5d654220 */ /* 0x000fe40000410000 */
[----:B------:R-:W-:Y:S01]  /*2190*/  @P4 FMUL.FTZ R155, R116, R93 ;  /* 0x0000005d749b4220 */ /* 0x000fe20000410000 */
[----:B------:R-:W-:Y:S01]  /*21a0*/  LOP3.LUT P4, RZ, R159, 0xff00, RZ, 0xc0, !PT ;  /* 0x0000ff009fff7812 */ /* 0x000fe2000788c0ff */
[-CC-:B------:R-:W-:Y:S02]  /*21b0*/  FFMA.FTZ R93, R127, R99.reuse, R98.reuse ;  /* 0x000000637f5d7223 */ /* 0x180fe40000010062 */
[----:B------:R-:W-:Y:S02]  /*21c0*/  FADD.FTZ R64, R64, R101 ;  /* 0x0000006540407221 */ /* 0x000fe40000010000 */
[----:B------:R-:W-:Y:S02]  /*21d0*/  FADD.FTZ R92, R126, -R93 ;  /* 0x8000005d7e5c7221 */ /* 0x000fe40000010000 */
[----:B------:R-:W-:-:S02]  /*21e0*/  FFMA.FTZ R93, R125, R99, R98 ;  /* 0x000000637d5d7223 */ /* 0x000fc40000010062 */
[----:B------:R-:W-:Y:S02]  /*21f0*/  FMUL.FTZ R92, R123, R92 ;  /* 0x0000005c7b5c7220 */ /* 0x000fe40000410000 */
[----:B------:R-:W-:Y:S02]  /*2200*/  FFMA.FTZ R99, R140, R99, R98 ;  /* 0x000000638c637223 */ /* 0x000fe40000010062 */
[----:B------:R-:W-:Y:S01]  /*2210*/  @P0 FADD.FTZ R92, R21, R92 ;  /* 0x0000005c155c0221 */ /* 0x000fe20000010000 */
[----:B------:R-:W-:Y:S01]  /*2220*/  @P4 PRMT R94, RZ, 0x7610, R94 ;  /* 0x00007610ff5e4816 */ /* 0x000fe2000000005e */
[----:B------:R-:W-:-:S03]  /*2230*/  FADD.FTZ R98, R138, -R99 ;  /* 0x800000638a627221 */ /* 0x000fc60000010000 */
[C---:B------:R-:W-:Y:S01]  /*2240*/  SEL R37, R92.reuse, R37, P1 ;  /* 0x000000255c257207 */ /* 0x040fe20000800000 */
[----:B------:R-:W-:Y:S02]  /*2250*/  FMUL.FTZ R92, R92, R122 ;  /* 0x0000007a5c5c7220 */ /* 0x000fe40000410000 */
[----:B------:R-:W-:Y:S02]  /*2260*/  FMUL.FTZ R98, R123, R98 ;  /* 0x000000627b627220 */ /* 0x000fe40000410000 */
[----:B------:R-:W-:Y:S02]  /*2270*/  FMUL.FTZ R92, R92, c[0x0][0x1e8] ;  /* 0x00007a005c5c7a20 */ /* 0x000fe40000410000 */
[----:B------:R-:W-:Y:S02]  /*2280*/  @P0 FADD.FTZ R98, R23, R98 ;  /* 0x0000006217620221 */ /* 0x000fe40000010000 */
[----:B------:R-:W-:Y:S01]  /*2290*/  @P4 FMUL.FTZ R102, R92, R94 ;  /* 0x0000005e5c664220 */ /* 0x000fe20000410000 */
[----:B------:R-:W-:Y:S01]  /*22a0*/  MOV R94, RZ ;  /* 0x000000ff005e7202 */ /* 0x000fe20000000f00 */
[----:B------:R-:W-:Y:S01]  /*22b0*/  @P4 FMUL.FTZ R94, R119, R92 ;  /* 0x0000005c775e4220 */ /* 0x000fe20000410000 */
[----:B------:R-:W-:Y:S01]  /*22c0*/  ISETP.NE.U32.AND P4, PT, RZ, c[0x0][0x258], PT ;  /* 0x00009600ff007a0c */ /* 0x000fe20003f85070 */
[----:B------:R-:W-:Y:S01]  /*22d0*/  FADD.FTZ R92, R124, -R93 ;  /* 0x8000005d7c5c7221 */ /* 0x000fe20000010000 */
[C---:B------:R-:W-:Y:S01]  /*22e0*/  SEL R39, R98.reuse, R39, P1 ;  /* 0x0000002762277207 */ /* 0x040fe20000800000 */
[----:B------:R-:W-:Y:S01]  /*22f0*/  FMUL.FTZ R157, R98, R122 ;  /* 0x0000007a629d7220 */ /* 0x000fe20000410000 */
[----:B------:R-:W-:Y:S01]  /*2300*/  ISETP.NE.AND.EX P4, PT, RZ, c[0x0][0x25c], PT, P4 ;  /* 0x00009700ff007a0c */ /* 0x000fe20003f85340 */
[----:B------:R-:W-:Y:S01]  /*2310*/  FMUL.FTZ R99, R123, R92 ;  /* 0x0000005c7b637220 */ /* 0x000fe20000410000 */
[----:B------:R-:W-:Y:S01]  /*2320*/  HFMA2.MMA R123, -RZ, RZ, 0, 0 ;  /* 0x00000000ff7b7435 */ /* 0x000fe200000001ff */
[----:B------:R-:W-:Y:S01]  /*2330*/  FMUL.FTZ R157, R157, c[0x0][0x1e8] ;  /* 0x00007a009d9d7a20 */ /* 0x000fe20000410000 */
[----:B------:R-:W-:Y:S01]  /*2340*/  F2FP.BF16.PACK_AB R98, R94, R155 ;  /* 0x0000009b5e62723e */ /* 0x000fe200000010ff */
[----:B------:R-:W-:Y:S01]  /*2350*/  @P0 FADD.FTZ R99, R22, R99 ;  /* 0x0000006316630221 */ /* 0x000fe20000010000 */
[----:B------:R-:W-:Y:S01]  /*2360*/  MOV R94, RZ ;  /* 0x000000ff005e7202 */ /* 0x000fe20000000f00 */
[----:B------:R-:W-:-:S03]  /*2370*/  FADD.FTZ R65, R65, R102 ;  /* 0x0000006641417221 */ /* 0x000fc60000010000 */
[C---:B------:R-:W-:Y:S01]  /*2380*/  SEL R38, R99.reuse, R38, P1 ;  /* 0x0000002663267207 */ /* 0x040fe20000800000 */
[----:B------:R-:W-:Y:S01]  /*2390*/  FMUL.FTZ R99, R99, R122 ;  /* 0x0000007a63637220 */ /* 0x000fe20000410000 */
[----:B------:R-:W-:Y:S02]  /*23a0*/  LOP3.LUT P1, RZ, R159, 0xff000000, RZ, 0xc0, !PT ;  /* 0xff0000009fff7812 */ /* 0x000fe4000782c0ff */
[----:B------:R-:W-:Y:S01]  /*23b0*/  @P4 LEA R92, P0, R121, c[0x0][0x258], 0x5 ;  /* 0x00009600795c4a11 */ /* 0x000fe200078028ff */
[----:B------:R-:W-:Y:S01]  /*23c0*/  FMUL.FTZ R163, R99, c[0x0][0x1e8] ;  /* 0x00007a0063a37a20 */ /* 0x000fe20000410000 */
[----:B------:R-:W-:Y:S02]  /*23d0*/  MOV R99, RZ ;  /* 0x000000ff00637202 */ /* 0x000fe40000000f00 */
[----:B------:R-:W-:Y:S02]  /*23e0*/  @P4 LEA.HI.X R93, R121, c[0x0][0x25c], RZ, 0x5, P0 ;  /* 0x00009700795d4a11 */ /* 0x000fe400000f2cff */
[----:B------:R-:W-:-:S03]  /*23f0*/  LOP3.LUT P0, RZ, R159, 0xff0000, RZ, 0xc0, !PT ;  /* 0x00ff00009fff7812 */ /* 0x000fc6000780c0ff */
[----:B------:R-:W-:Y:S04]  /*2400*/  @P4 STG.E.128 [R92.64], R80 ;  /* 0x000000505c004986 */ /* 0x000fe8000c101d04 */
[----:B------:R0:W-:Y:S06]  /*2410*/  @P4 STG.E.128 [R92.64+0x10], R36 ;  /* 0x000010245c004986 */ /* 0x0001ec000c101d04 */
[----:B------:R-:W-:Y:S01]  /*2420*/  @P0 FMUL.FTZ R99, R118, R163 ;  /* 0x000000a376630220 */ /* 0x000fe20000410000 */
[----:B0-----:R-:W-:-:S05]  /*2430*/  @P0 PRMT R92, RZ, 0x5410, R95 ;  /* 0x00005410ff5c0816 */ /* 0x001fca000000005f */
[----:B------:R-:W-:Y:S01]  /*2440*/  @P0 FMUL.FTZ R123, R163, R92 ;  /* 0x0000005ca37b0220 */ /* 0x000fe20000410000 */
[----:B------:R-:W-:-:S03]  /*2450*/  HFMA2.MMA R92, -RZ, RZ, 0, 0 ;  /* 0x00000000ff5c7435 */ /* 0x000fc600000001ff */
[----:B------:R-:W-:-:S03]  /*2460*/  FADD.FTZ R66, R66, R123 ;  /* 0x0000007b42427221 */ /* 0x000fc60000010000 */
[----:B------:R-:W-:-:S05]  /*2470*/  @P1 FMUL.FTZ R92, R120, R157 ;  /* 0x0000009d785c1220 */ /* 0x000fca0000410000 */
[----:B------:R-:W-:Y:S02]  /*2480*/  F2FP.BF16.PACK_AB R99, R92, R99 ;  /* 0x000000635c63723e */ /* 0x000fe400000010ff */
[----:B------:R-:W-:-:S04]  /*2490*/  LEA R92, P0, R121, c[0x0][0x248], 0x4 ;  /* 0x00009200795c7a11 */ /* 0x000fc800078020ff */
[----:B------:R-:W-:-:S05]  /*24a0*/  LEA.HI.X R93, R121, c[0x0][0x24c], RZ, 0x4, P0 ;  /* 0x00009300795d7a11 */ /* 0x000fca00000f24ff */
[----:B------:R0:W-:Y:S02]  /*24b0*/  STG.E.128 [R92.64], R96 ;  /* 0x000000605c007986 */ /* 0x0001e4000c101d04 */
[----:B0-----:R-:W-:-:S05]  /*24c0*/  @P1 PRMT R92, RZ, 0x7610, R95 ;  /* 0x00007610ff5c1816 */ /* 0x001fca000000005f */
[----:B------:R-:W-:-:S04]  /*24d0*/  @P1 FMUL.FTZ R94, R157, R92 ;  /* 0x0000005c9d5e1220 */ /* 0x000fc80000410000 */
[----:B------:R-:W-:Y:S02]  /*24e0*/  FADD.FTZ R67, R67, R94 ;  /* 0x0000005e43437221 */ /* 0x000fe40000010000 */
.L_x_2646:
[----:B------:R-:W-:Y:S05]  /*24f0*/  BSYNC B0 ;  /* 0x0000000000007941 */ /* 0x000fea0003800000 */
.L_x_2645:
[----:B------:R-:W-:Y:S02]  /*2500*/  IADD3 R111, R111, c[0x0][0x160], RZ ;  /* 0x000058006f6f7a10 */ /* 0x000fe40007ffe0ff */
[----:B------:R-:W-:Y:S02]  /*2510*/  LOP3.LUT P1, RZ, R115, 0xff, RZ, 0xc0, !PT ;  /* 0x000000ff73ff7812 */ /* 0x000fe4000782c0ff */
[----:B------:R-:W-:Y:S02]  /*2520*/  ISETP.GE.AND P0, PT, R111, c[0x0][0x164], PT ;  /* 0x000059006f007a0c */ /* 0x000fe40003f06270 */
[----:B------:R-:W-:-:S11]  /*2530*/  SEL R115, RZ, 0x1, P1 ;  /* 0x00000001ff737807 */ /* 0x000fd60000800000 */
[----:B0----5:R-:W-:Y:S01]  /*2540*/  @P0 CALL.REL.NOINC `(.L_x_2636) ;  /* 0x0000001000000944 */ /* 0x021fe20003c00000 */
[----:B------:R-:W-:Y:S05]  /*2550*/  BRA `(.L_x_2647) ;  /* 0xffffdff000007947 */ /* 0x000fea000383ffff */
.L_x_2636:
        /* <DEDUP_REMOVED lines=18> */
.L_x_2649:
[----:B------:R-:W-:Y:S05]  /*2680*/  BSYNC B0 ;  /* 0x0000000000007941 */ /* 0x000fea0003800000 */
.L_x_2648:
        /* <DEDUP_REMOVED lines=12> */
.L_x_2641:
[----:B------:R-:W-:Y:S01]  /*2750*/  HFMA2.MMA R97, -RZ, RZ, 0, 9.5367431640625e-07 ;  /* 0x00000010ff617435 */ /* 0x000fe200000001ff */
[----:B------:R-:W-:-:S02]  /*2760*/  MOV R98, R162 ;  /* 0x000000a200627202 */ /* 0x000fc40000000f00 */
[----:B------:R-:W-:Y:S02]  /*2770*/  MOV R96, 0x1f ;  /* 0x0000001f00607802 */ /* 0x000fe40000000f00 */
[----:B------:R-:W-:Y:S02]  /*2780*/  MOV R95, 0xffffffff ;  /* 0xffffffff005f7802 */ /* 0x000fe40000000f00 */
[----:B------:R-:W-:Y:S02]  /*2790*/  MOV R92, 0x27b0 ;  /* 0x000027b0005c7802 */ /* 0x000fe40000000f00 */
[----:B-----5:R-:W-:Y:S05]  /*27a0*/  CALL.REL.NOINC `($__internal_74_$__cuda_sm70_shflsync_down_p) ;  /* 0x0000046000007944 */ /* 0x020fea0003c00000 */
[----:B-1----:R-:W-:Y:S01]  /*27b0*/  MOV R99, R95 ;  /* 0x0000005f00637202 */ /* 0x002fe20000000f00 */
[----:B0-----:R-:W-:Y:S05]  /*27c0*/  BRA `(.L_x_2650) ;  /* 0xffffe9d000007947 */ /* 0x001fea000383ffff */
.L_x_2642:
[----:B------:R-:W-:Y:S01]  /*27d0*/  HFMA2.MMA R97, -RZ, RZ, 0, 9.5367431640625e-07 ;  /* 0x00000010ff617435 */ /* 0x000fe200000001ff */
[----:B------:R-:W-:Y:S02]  /*27e0*/  MOV R98, R164 ;  /* 0x000000a400627202 */ /* 0x000fe40000000f00 */
[----:B------:R-:W-:Y:S02]  /*27f0*/  MOV R96, 0x1f ;  /* 0x0000001f00607802 */ /* 0x000fe40000000f00 */
[----:B------:R-:W-:-:S02]  /*2800*/  MOV R95, 0xffffffff ;  /* 0xffffffff005f7802 */ /* 0x000fc40000000f00 */
[----:B------:R-:W-:Y:S02]  /*2810*/  MOV R92, 0x2830 ;  /* 0x00002830005c7802 */ /* 0x000fe40000000f00 */
[----:B01---5:R-:W-:Y:S05]  /*2820*/  CALL.REL.NOINC `($__internal_74_$__cuda_sm70_shflsync_down_p) ;  /* 0x000003e000007944 */ /* 0x023fea0003c00000 */
[----:B------:R-:W-:Y:S01]  /*2830*/  FADD.FTZ R162, R99, R162 ;  /* 0x000000a263a27221 */ /* 0x000fe20000010000 */
[----:B0-----:R-:W-:Y:S01]  /*2840*/  HFMA2.MMA R97, -RZ, RZ, 0, 4.76837158203125e-07 ;  /* 0x00000008ff617435 */ /* 0x001fe200000001ff */
[----:B-1----:R-:W-:Y:S01]  /*2850*/  FADD.FTZ R164, R164, R95 ;  /* 0x0000005fa4a47221 */ /* 0x002fe20000010000 */
[----:B------:R-:W-:Y:S02]  /*2860*/  MOV R96, 0x1f ;  /* 0x0000001f00607802 */ /* 0x000fe40000000f00 */
[----:B------:R-:W-:Y:S02]  /*2870*/  MOV R95, 0xffffffff ;  /* 0xffffffff005f7802 */ /* 0x000fe40000000f00 */
[----:B------:R-:W-:Y:S02]  /*2880*/  MOV R98, R162 ;  /* 0x000000a200627202 */ /* 0x000fe40000000f00 */
[----:B------:R-:W-:Y:S02]  /*2890*/  MOV R92, 0x28b0 ;  /* 0x000028b0005c7802 */ /* 0x000fe40000000f00 */
[----:B------:R-:W-:Y:S05]  /*28a0*/  CALL.REL.NOINC `($__internal_74_$__cuda_sm70_shflsync_down_p) ;  /* 0x0000036000007944 */ /* 0x000fea0003c00000 */
[----:B0-----:R-:W-:Y:S01]  /*28b0*/  HFMA2.MMA R97, -RZ, RZ, 0, 4.76837158203125e-07 ;  /* 0x00000008ff617435 */ /* 0x001fe200000001ff */
[----:B-1----:R-:W-:-:S02]  /*28c0*/  MOV R99, R95 ;  /* 0x0000005f00637202 */ /* 0x002fc40000000f00 */
[----:B------:R-:W-:Y:S02]  /*28d0*/  MOV R98, R164 ;  /* 0x000000a400627202 */ /* 0x000fe40000000f00 */
[----:B------:R-:W-:Y:S02]  /*28e0*/  MOV R96, 0x1f ;  /* 0x0000001f00607802 */ /* 0x000fe40000000f00 */
[----:B------:R-:W-:Y:S02]  /*28f0*/  MOV R95, 0xffffffff ;  /* 0xffffffff005f7802 */ /* 0x000fe40000000f00 */
[----:B------:R-:W-:Y:S02]  /*2900*/  MOV R92, 0x2920 ;  /* 0x00002920005c7802 */ /* 0x000fe40000000f00 */
[----:B------:R-:W-:Y:S05]  /*2910*/  CALL.REL.NOINC `($__internal_74_$__cuda_sm70_shflsync_down_p) ;  /* 0x000002f000007944 */ /* 0x000fea0003c00000 */
[----:B------:R-:W-:Y:S01]  /*2920*/  FADD.FTZ R162, R99, R162 ;  /* 0x000000a263a27221 */ /* 0x000fe20000010000 */
[----:B0-----:R-:W-:Y:S01]  /*2930*/  HFMA2.MMA R97, -RZ, RZ, 0, 2.384185791015625e-07 ;  /* 0x00000004ff617435 */ /* 0x001fe200000001ff */
[----:B-1----:R-:W-:Y:S01]  /*2940*/  FADD.FTZ R164, R164, R95 ;  /* 0x0000005fa4a47221 */ /* 0x002fe20000010000 */
[----:B------:R-:W-:Y:S02]  /*2950*/  MOV R96, 0x1f ;  /* 0x0000001f00607802 */ /* 0x000fe40000000f00 */
[----:B------:R-:W-:-:S02]  /*2960*/  MOV R95, 0xffffffff ;  /* 0xffffffff005f7802 */ /* 0x000fc40000000f00 */
[----:B------:R-:W-:Y:S02]  /*2970*/  MOV R98, R162 ;  /* 0x000000a200627202 */ /* 0x000fe40000000f00 */
[----:B------:R-:W-:Y:S02]  /*2980*/  MOV R92, 0x29a0 ;  /* 0x000029a0005c7802 */ /* 0x000fe40000000f00 */
[----:B------:R-:W-:Y:S05]  /*2990*/  CALL.REL.NOINC `($__internal_74_$__cuda_sm70_shflsync_down_p) ;  /* 0x0000027000007944 */ /* 0x000fea0003c00000 */
[----:B0-----:R-:W-:Y:S01]  /*29a0*/  HFMA2.MMA R97, -RZ, RZ, 0, 2.384185791015625e-07 ;  /* 0x00000004ff617435 */ /* 0x001fe200000001ff */
[----:B-1----:R-:W-:Y:S02]  /*29b0*/  MOV R99, R95 ;  /* 0x0000005f00637202 */ /* 0x002fe40000000f00 */
[----:B------:R-:W-:Y:S02]  /*29c0*/  MOV R98, R164 ;  /* 0x000000a400627202 */ /* 0x000fe40000000f00 */
[----:B------:R-:W-:Y:S02]  /*29d0*/  MOV R96, 0x1f ;  /* 0x0000001f00607802 */ /* 0x000fe40000000f00 */
[----:B------:R-:W-:Y:S02]  /*29e0*/  MOV R95, 0xffffffff ;  /* 0xffffffff005f7802 */ /* 0x000fe40000000f00 */
[----:B------:R-:W-:-:S02]  /*29f0*/  MOV R92, 0x2a10 ;  /* 0x00002a10005c7802 */ /* 0x000fc40000000f00 */
[----:B------:R-:W-:Y:S05]  /*2a00*/  CALL.REL.NOINC `($__internal_74_$__cuda_sm70_shflsync_down_p) ;  /* 0x0000020000007944 */ /* 0x000fea0003c00000 */
[----:B------:R-:W-:Y:S01]  /*2a10*/  FADD.FTZ R100, R99, R162 ;  /* 0x000000a263647221 */ /* 0x000fe20000010000 */
[----:B0-----:R-:W-:Y:S01]  /*2a20*/  HFMA2.MMA R97, -RZ, RZ, 0, 1.1920928955078125e-07 ;  /* 0x00000002ff617435 */ /* 0x001fe200000001ff */
[----:B-1----:R-:W-:Y:S01]  /*2a30*/  FADD.FTZ R164, R164, R95 ;  /* 0x0000005fa4a47221 */ /* 0x002fe20000010000 */
[----:B------:R-:W-:-:S02]  /*2a40*/  MOV R96, 0x1f ;  /* 0x0000001f00607802 */ /* 0x000fc40000000f00 */
[----:B------:R-:W-:Y:S02]  /*2a50*/  MOV R95, 0xffffffff ;  /* 0xffffffff005f7802 */ /* 0x000fe40000000f00 */
[----:B------:R-:W-:Y:S02]  /*2a60*/  MOV R98, R100 ;  /* 0x0000006400627202 */ /* 0x000fe40000000f00 */
[----:B------:R-:W-:Y:S02]  /*2a70*/  MOV R92, 0x2a90 ;  /* 0x00002a90005c7802 */ /* 0x000fe40000000f00 */
[----:B------:R-:W-:Y:S05]  /*2a80*/  CALL.REL.NOINC `($__internal_74_$__cuda_sm70_shflsync_down_p) ;  /* 0x0000018000007944 */ /* 0x000fea0003c00000 */
[----:B0-----:R-:W-:Y:S01]  /*2a90*/  HFMA2.MMA R97, -RZ, RZ, 0, 1.1920928955078125e-07 ;  /* 0x00000002ff617435 */ /* 0x001fe200000001ff */
[----:B-1----:R-:W-:Y:S02]  /*2aa0*/  MOV R99, R95 ;  /* 0x0000005f00637202 */ /* 0x002fe40000000f00 */
[----:B------:R-:W-:Y:S02]  /*2ab0*/  MOV R98, R164 ;  /* 0x000000a400627202 */ /* 0x000fe40000000f00 */
[----:B------:R-:W-:Y:S02]  /*2ac0*/  MOV R96, 0x1f ;  /* 0x0000001f00607802 */ /* 0x000fe40000000f00 */
[----:B------:R-:W-:-:S02]  /*2ad0*/  MOV R95, 0xffffffff ;  /* 0xffffffff005f7802 */ /* 0x000fc40000000f00 */
[----:B------:R-:W-:Y:S02]  /*2ae0*/  MOV R92, 0x2b00 ;  /* 0x00002b00005c7802 */ /* 0x000fe40000000f00 */
[----:B------:R-:W-:Y:S05]  /*2af0*/  CALL.REL.NOINC `($__internal_74_$__cuda_sm70_shflsync_down_p) ;  /* 0x0000011000007944 */ /* 0x000fea0003c00000 */
[----:B------:R-:W-:Y:S01]  /*2b00*/  FADD.FTZ R100, R99, R100 ;  /* 0x0000006463647221 */ /* 0x000fe20000010000 */
[----:B0-----:R-:W-:Y:S01]  /*2b10*/  HFMA2.MMA R97, -RZ, RZ, 0, 5.9604644775390625e-08 ;  /* 0x00000001ff617435 */ /* 0x001fe200000001ff */
[----:B-1----:R-:W-:Y:S01]  /*2b20*/  FADD.FTZ R101, R164, R95 ;  /* 0x0000005fa4657221 */ /* 0x002fe20000010000 */
[----:B------:R-:W-:Y:S02]  /*2b30*/  MOV R96, 0x1f ;  /* 0x0000001f00607802 */ /* 0x000fe40000000f00 */
[----:B------:R-:W-:Y:S02]  /*2b40*/  MOV R95, 0xffffffff ;  /* 0xffffffff005f7802 */ /* 0x000fe40000000f00 */
[----:B------:R-:W-:Y:S02]  /*2b50*/  MOV R98, R100 ;  /* 0x0000006400627202 */ /* 0x000fe40000000f00 */
[----:B------:R-:W-:Y:S02]  /*2b60*/  MOV R92, 0x2b80 ;  /* 0x00002b80005c7802 */ /* 0x000fe40000000f00 */
[----:B------:R-:W-:Y:S05]  /*2b70*/  CALL.REL.NOINC `($__internal_74_$__cuda_sm70_shflsync_down_p) ;  /* 0x0000009000007944 */ /* 0x000fea0003c00000 */
[----:B0-----:R-:W-:Y:S01]  /*2b80*/  HFMA2.MMA R97, -RZ, RZ, 0, 5.9604644775390625e-08 ;  /* 0x00000001ff617435 */ /* 0x001fe200000001ff */
[----:B-1----:R-:W-:-:S02]  /*2b90*/  MOV R99, R95 ;  /* 0x0000005f00637202 */ /* 0x002fc40000000f00 */
[----:B------:R-:W-:Y:S02]  /*2ba0*/  MOV R98, R101 ;  /* 0x0000006500627202 */ /* 0x000fe40000000f00 */
[----:B------:R-:W-:Y:S02]  /*2bb0*/  MOV R96, 0x1f ;  /* 0x0000001f00607802 */ /* 0x000fe40000000f00 */
[----:B------:R-:W-:Y:S02]  /*2bc0*/  MOV R95, 0xffffffff ;  /* 0xffffffff005f7802 */ /* 0x000fe40000000f00 */
[----:B------:R-:W-:Y:S02]  /*2bd0*/  MOV R92, 0x2bf0 ;  /* 0x00002bf0005c7802 */ /* 0x000fe40000000f00 */
[----:B------:R-:W-:Y:S05]  /*2be0*/  CALL.REL.NOINC `($__internal_74_$__cuda_sm70_shflsync_down_p) ;  /* 0x0000002000007944 */ /* 0x000fea0003c00000 */
[----:B01----:R-:W-:Y:S01]  /*2bf0*/  MOV R98, R95 ;  /* 0x0000005f00627202 */ /* 0x003fe20000000f00 */
[----:B------:R-:W-:Y:S05]  /*2c00*/  BRA `(.L_x_2651) ;  /* 0xffffe6b000007947 */ /* 0x000fea000383ffff */
        .weak           $__internal_74_$__cuda_sm70_shflsync_down_p
        .type           $__internal_74_$__cuda_sm70_shflsync_down_p,@function
        .size           $__internal_74_$__cuda_sm70_shflsync_down_p,(.L_x_6876 - $__internal_74_$__cuda_sm70_shflsync_down_p)
$__internal_74_$__cuda_sm70_shflsync_down_p:
[----:B------:R-:W-:Y:S01]  /*2c10*/  HFMA2.MMA R93, -RZ, RZ, 0, 0 ;  /* 0x00000000ff5d7435 */ /* 0x000fe200000001ff */
[----:B------:R-:W-:Y:S04]  /*2c20*/  WARPSYNC R95 ;  /* 0x0000005f00007348 */ /* 0x000fe80003800000 */
[----:B------:R0:W1:Y:S01]  /*2c30*/  SHFL.DOWN PT, R95, R98, R97, R96 ;  /* 0x08000061625f7389 */ /* 0x00006200000e0060 */
[----:B------:R-:W-:Y:S05]  /*2c40*/  RET.REL.NODEC R92 `(_ZN10layer_norm13ln_bwd_kernelINS_13Kernel_traitsI13__nv_bfloat16S2_fS2_fjLj2048ELj1ELj1ELj4ELj16ENS_18Kernel_traits_baseILj2048ES2_S2_fS2_fjLj128EEEEELb1ELb1ELb0ELb0EEEvNS_9BwdParamsE) ;  /* 0xffffd3b05c007950 */ /* 0x000fea0003c3ffff */
.L_x_2652:
        /* <DEDUP_REMOVED lines=11> */
.L_x_6876:


//--------------------- .text._ZN10layer_norm13ln_bwd_kernelINS_13Kernel_traitsI13__nv_bfloat16S2_fS2_fjLj2048ELj1ELj1ELj4ELj16ENS_18Kernel_traits_baseILj2048ES2_S2_fS2_fjLj128EEEEELb1ELb1ELb0ELb1EEEvNS_9BwdParamsE --------------------------
	.section	.text._ZN10layer_norm13ln_bwd_kernelINS_13Kernel_traitsI13__nv_bfloat16S2_fS2_fjLj2048ELj1ELj1ELj4ELj16ENS_18Kernel_traits_baseILj2048ES2_S2_fS2_fjLj128EEEEELb1ELb1ELb0ELb1EEEvNS_9BwdParamsE,"ax",@progbits
	.sectioninfo	@"SHI_REGISTERS=164"
	.align	128
        .global         _ZN10layer_norm13ln_bwd_kernelINS_13Kernel_traitsI13__nv_bfloat16S2_fS2_fjLj2048ELj1ELj1ELj4ELj16ENS_18Kernel_traits_baseILj2048ES2_S2_fS2_fjLj128EEEEELb1ELb1ELb0ELb1EEEvNS_9BwdParamsE
        .type           _ZN10layer_norm13ln_bwd_kernelINS_13Kernel_traitsI13__nv_bfloat16S2_fS2_fjLj2048ELj1ELj1ELj4ELj16ENS_18Kernel_traits_baseILj2048ES2_S2_fS2_fjLj128EEEEELb1ELb1ELb0ELb1EEEvNS_9BwdParamsE,@function
        .size           _ZN10layer_norm13ln_bwd_kernelINS_13Kernel_traitsI13__nv_bfloat16S2_fS2_fjLj2048ELj1ELj1ELj4ELj16ENS_18Kernel_traits_baseILj2048ES2_S2_fS2_fjLj128EEEEELb1ELb1ELb0ELb1EEEvNS_9BwdParamsE,(.L_x_6877 - _ZN10layer_norm13ln_bwd_kernelINS_13Kernel_traitsI13__nv_bfloat16S2_fS2_fjLj2048ELj1ELj1ELj4ELj16ENS_18Kernel_traits_baseILj2048ES2_S2_fS2_fjLj128EEEEELb1ELb1ELb0ELb1EEEvNS_9BwdParamsE)
        .other          _ZN10layer_norm13ln_bwd_kernelINS_13Kernel_traitsI13__nv_bfloat16S2_fS2_fjLj2048ELj1ELj1ELj4ELj16ENS_18Kernel_traits_baseILj2048ES2_S2_fS2_fjLj128EEEEELb1ELb1ELb0ELb1EEEvNS_9BwdParamsE,@"STO_CUDA_ENTRY STV_DEFAULT"
_ZN10layer_norm13ln_bwd_kernelINS_13Kernel_traitsI13__nv_bfloat16S2_fS2_fjLj2048ELj1ELj1ELj4ELj16ENS_18Kernel_traits_baseILj2048ES2_S2_fS2_fjLj128EEEEELb1ELb1ELb0ELb1EEEvNS_9BwdParamsE:
.text._ZN10layer_norm13ln_bwd_kernelINS_13Kernel_traitsI13__nv_bfloat16S2_fS2_fjLj2048ELj1ELj1ELj4ELj16ENS_18Kernel_traits_baseILj2048ES2_S2_fS2_fjLj128EEEEELb1ELb1ELb0ELb1EEEvNS_9BwdParamsE:
        /* <DEDUP_REMOVED lines=10> */
[----:B------:R-:W-:Y:S02]  /*00a0*/  SHF.R.U32.HI R121, RZ, 0x7, R2 ;  /* 0x00000007ff797819 */ /* 0x000fe40000011602 */
[----:B------:R-:W-:Y:S02]  /*00b0*/  LOP3.LUT R0, R2, 0x7f, RZ, 0xc0, !PT ;  /* 0x0000007f02007812 */ /* 0x000fe400078ec0ff */
[----:B-1----:R-:W-:-:S02]  /*00c0*/  IADD3 R122, R121, UR6, RZ ;  /* 0x00000006797a7c10 */ /* 0x002fc4000fffe0ff */
[----:B------:R-:W-:Y:S02]  /*00d0*/  SHF.L.U32 R121, R121, 0x2, RZ ;  /* 0x0000000279797819 */ /* 0x000fe400000006ff */
        /* <DEDUP_REMOVED lines=24> */
[----:B------:R-:W-:Y:S01]  /*0260*/  CS2R R30, SRZ ;  /* 0x00000000001e7805 */ /* 0x000fe2000001ff00 */
[----:B------:R-:W-:Y:S01]  /*0270*/  CS2R R28, SRZ ;  /* 0x00000000001c7805 */ /* 0x000fe2000001ff00 */
[----:B------:R-:W-:Y:S05]  /*0280*/  BRA `(.L_x_2654) ;  /* 0x000025a000007947 */ /* 0x000fea0003800000 */
.L_x_2653:
[----:B0-----:R-:W-:-:S04]  /*0290*/  LEA R4, P0, R0, c[0x0][0x1b0], 0x4 ;  /* 0x00006c0000047a11 */ /* 0x001fc800078020ff */
[----:B------:R-:W-:-:S05]  /*02a0*/  IADD3.X R5, RZ, c[0x0][0x1b4], RZ, P0, !PT ;  /* 0x00006d00ff057a10 */ /* 0x000fca00007fe4ff */
[----:B------:R0:W2:Y:S04]  /*02b0*/  LDG.E.128 R8, [R4.64] ;  /* 0x0000000404087981 */ /* 0x0000a8000c1e1d00 */
[----:B------:R0:W3:Y:S01]  /*02c0*/  LDG.E.128 R36, [R4.64+0x800] ;  /* 0x0008000404247981 */ /* 0x0000e2000c1e1d00 */
[----:B------:R-:W-:Y:S01]  /*02d0*/  HFMA2.MMA R130, -RZ, RZ, 0, 5.9604644775390625e-08 ;  /* 0x00000001ff827435 */ /* 0x000fe200000001ff */
[----:B------:R-:W-:Y:S01]  /*02e0*/  IADD3 R112, R121, 0x4, RZ ;  /* 0x0000000479707810 */ /* 0x000fe20007ffe0ff */
[----:B------:R-:W-:Y:S01]  /*02f0*/  HFMA2.MMA R111, -RZ, RZ, 0, 0 ;  /* 0x00000000ff6f7435 */ /* 0x000fe200000001ff */
[----:B------:R-:W-:Y:S01]  /*0300*/  MOV R3, RZ ;  /* 0x000000ff00037202 */ /* 0x000fe20000000f00 */
[----:B------:R-:W-:Y:S01]  /*0310*/  CS2R R6, SRZ ;  /* 0x0000000000067805 */ /* 0x000fe2000001ff00 */
[----:B------:R-:W-:Y:S01]  /*0320*/  CS2R R12, SRZ ;  /* 0x00000000000c7805 */ /* 0x000fe2000001ff00 */
[----:B------:R-:W-:Y:S01]  /*0330*/  CS2R R14, SRZ ;  /* 0x00000000000e7805 */ /* 0x000fe2000001ff00 */
[----:B------:R-:W-:Y:S01]  /*0340*/  CS2R R16, SRZ ;  /* 0x0000000000107805 */ /* 0x000fe2000001ff00 */
[----:B------:R-:W-:Y:S01]  /*0350*/  CS2R R18, SRZ ;  /* 0x0000000000127805 */ /* 0x000fe2000001ff00 */
        /* <DEDUP_REMOVED lines=20> */
[--C-:B------:R-:W-:Y:S01]  /*04a0*/  PRMT R116, RZ, 0x5410, R10.reuse ;  /* 0x00005410ff747816 */ /* 0x100fe2000000000a */
[----:B------:R-:W-:Y:S01]  /*04b0*/  CS2R R8, SRZ ;  /* 0x0000000000087805 */ /* 0x000fe2000001ff00 */
[----:B------:R-:W-:Y:S02]  /*04c0*/  PRMT R115, RZ, 0x7610, R10 ;  /* 0x00007610ff737816 */ /* 0x000fe4000000000a */
[----:B------:R-:W-:-:S02]  /*04d0*/  PRMT R114, RZ, 0x5410, R11 ;  /* 0x00005410ff727816 */ /* 0x000fc4000000000b */
[----:B------:R-:W-:Y:S02]  /*04e0*/  PRMT R113, RZ, 0x7610, R11 ;  /* 0x00007610ff717816 */ /* 0x000fe4000000000b */
[----:B------:R-:W-:Y:S01]  /*04f0*/  CS2R R10, SRZ ;  /* 0x00000000000a7805 */ /* 0x000fe2000001ff00 */
        /* <DEDUP_REMOVED lines=8> */
.L_x_2658:
[----:B------:R-:W-:Y:S01]  /*0580*/  IMAD R60, R122, c[0x0][0x168], RZ ;  /* 0x00005a007a3c7a24 */ /* 0x000fe200078e02ff */
[----:B------:R-:W-:Y:S01]  /*0590*/  MOV R97, 0x4 ;  /* 0x0000000400617802 */ /* 0x000fe20000000f00 */
[----:B------:R-:W-:-:S03]  /*05a0*/  IMAD.MOV.U32 R76, RZ, RZ, 0x10 ;  /* 0x00000010ff4c7424 */ /* 0x000fc600078e00ff */
[----:B------:R-:W-:Y:S01]  /*05b0*/  SHF.R.S32.HI R61, RZ, 0x1f, R60 ;  /* 0x0000001fff3d7819 */ /* 0x000fe2000001143c */
[----:B------:R-:W-:-:S03]  /*05c0*/  IMAD.WIDE R80, R122, R97, c[0x0][0x1a0] ;  /* 0x000068007a507625 */ /* 0x000fc600078e0261 */
[----:B------:R-:W-:Y:S02]  /*05d0*/  LEA.HI R61, R61, R60, RZ, 0x3 ;  /* 0x0000003c3d3d7211 */ /* 0x000fe400078f18ff */
[----:B------:R0:W2:Y:S02]  /*05e0*/  LDG.E R140, [R80.64] ;  /* 0x00000004508c7981 */ /* 0x0000a4000c1e1900 */
[----:B------:R-:W-:-:S04]  /*05f0*/  LEA.HI.SX32 R133, R61, R0, 0x1d ;  /* 0x000000003d857211 */ /* 0x000fc800078feaff */
[C---:B------:R-:W-:Y:S02]  /*0600*/  LEA R134, P0, R133.reuse, c[0x0][0x188], 0x5 ;  /* 0x0000620085867a11 */ /* 0x040fe400078028ff */
[C---:B------:R-:W-:Y:S01]  /*0610*/  IADD3 R131, R133.reuse, 0x80, RZ ;  /* 0x0000008085837810 */ /* 0x040fe20007ffe0ff */
[C---:B------:R-:W-:Y:S01]  /*0620*/  IMAD.WIDE.U32 R64, R133.reuse, R76, c[0x0][0x208] ;  /* 0x0000820085407625 */ /* 0x040fe200078e004c */
[----:B------:R-:W-:Y:S02]  /*0630*/  LEA.HI.X R135, R133, c[0x0][0x18c], RZ, 0x5, P0 ;  /* 0x0000630085877a11 */ /* 0x000fe400000f2cff */
[C---:B------:R-:W-:Y:S01]  /*0640*/  LEA R102, P0, R131.reuse, c[0x0][0x188], 0x5 ;  /* 0x0000620083667a11 */ /* 0x040fe200078028ff */
[----:B------:R-:W-:Y:S02]  /*0650*/  IMAD.WIDE R96, R122, R97, c[0x0][0x1a8] ;  /* 0x00006a007a607625 */ /* 0x000fe400078e0261 */
[----:B------:R1:W3:Y:S01]  /*0660*/  LDG.E.128 R60, [R134.64] ;  /* 0x00000004863c7981 */ /* 0x0002e2000c1e1d00 */
[----:B------:R-:W-:-:S03]  /*0670*/  LEA.HI.X R103, R131, c[0x0][0x18c], RZ, 0x5, P0 ;  /* 0x0000630083677a11 */ /* 0x000fc600000f2cff */
[----:B------:R-:W4:Y:S04]  /*0680*/  LDG.E.128 R64, [R64.64] ;  /* 0x0000000440407981 */ /* 0x000f28000c1e1d00 */
[----:B------:R1:W4:Y:S04]  /*0690*/  LDG.E.128 R68, [R134.64+0x10] ;  /* 0x0000100486447981 */ /* 0x000328000c1e1d00 */
[----:B------:R1:W4:Y:S04]  /*06a0*/  LDG.E.128 R72, [R102.64] ;  /* 0x0000000466487981 */ /* 0x000328000c1e1d00 */
[----:B------:R1:W4:Y:S01]  /*06b0*/  LDG.E R132, [R96.64] ;  /* 0x0000000460847981 */ /* 0x000322000c1e1900 */
[----:B------:R-:W-:-:S03]  /*06c0*/  IMAD.WIDE.U32 R76, R131, R76, c[0x0][0x208] ;  /* 0x00008200834c7625 */ /* 0x000fc600078e004c */
[----:B0-----:R0:W4:Y:S04]  /*06d0*/  LDG.E.128 R80, [R102.64+0x10] ;  /* 0x0000100466507981 */ /* 0x001128000c1e1d00 */
[----:B------:R-:W4:Y:S01]  /*06e0*/  LDG.E.128 R76, [R76.64] ;  /* 0x000000044c4c7981 */ /* 0x000f22000c1e1d00 */
[----:B------:R-:W-:Y:S02]  /*06f0*/  ISETP.NE.U32.AND P0, PT, RZ, c[0x0][0x1c0], PT ;  /* 0x00007000ff007a0c */ /* 0x000fe40003f05070 */
[----:B------:R-:W-:Y:S02]  /*0700*/  ISETP.NE.U32.AND P1, PT, RZ, c[0x0][0x218], PT ;  /* 0x00008600ff007a0c */ /* 0x000fe40003f25070 */
[----:B------:R-:W-:Y:S02]  /*0710*/  ISETP.NE.AND.EX P0, PT, RZ, c[0x0][0x1c4], PT, P0 ;  /* 0x00007100ff007a0c */ /* 0x000fe40003f05300 */
[----:B------:R-:W-:-:S02]  /*0720*/  ISETP.NE.AND.EX P1, PT, RZ, c[0x0][0x21c], PT, P1 ;  /* 0x00008700ff007a0c */ /* 0x000fc40003f25310 */
[----:B-1----:R-:W-:-:S09]  /*0730*/  SHF.R.S32.HI R135, RZ, 0x1f, R122 ;  /* 0x0000001fff877819 */ /* 0x002fd2000001147a */
[----:B------:R-:W-:-:S04]  /*0740*/  @P0 LEA R138, P2, R122, c[0x0][0x1c0], 0x1 ;  /* 0x000070007a8a0a11 */ /* 0x000fc800078408ff */
[----:B------:R-:W-:Y:S02]  /*0750*/  @P0 LEA.HI.X R139, R122, c[0x0][0x1c4], R135, 0x1, P2 ;  /* 0x000071007a8b0a11 */ /* 0x000fe400010f0c87 */
[----:B------:R-:W-:Y:S02]  /*0760*/  @P1 LEA R136, P2, R133, c[0x0][0x218], 0x5 ;  /* 0x0000860085881a11 */ /* 0x000fe400078428ff */
[----:B------:R-:W-:Y:S01]  /*0770*/  LEA R96, P4, R131, c[0x0][0x190], 0x3 ;  /* 0x0000640083607a11 */ /* 0x000fe200078818ff */
[----:B------:R2:W4:Y:S01]  /*0780*/  @P0 LDG.E.U16 R141, [R138.64] ;  /* 0x000000048a8d0981 */ /* 0x000522000c1e1500 */
[C---:B------:R-:W-:Y:S02]  /*0790*/  @P1 LEA.HI.X R137, R133.reuse, c[0x0][0x21c], RZ, 0x5, P2 ;  /* 0x0000870085891a11 */ /* 0x040fe400010f2cff */
[----:B0-----:R-:W-:Y:S02]  /*07a0*/  LEA R102, P2, R133, c[0x0][0x190], 0x3 ;  /* 0x0000640085667a11 */ /* 0x001fe400078418ff */
[----:B------:R-:W-:Y:S01]  /*07b0*/  LEA.HI.X R97, R131, c[0x0][0x194], RZ, 0x3, P4 ;  /* 0x0000650083617a11 */ /* 0x000fe200020f1cff */
[----:B------:R-:W-:Y:S01]  /*07c0*/  ULDC.U8 UR6, c[0x0][0x1f0] ;  /* 0x00007c0000067ab9 */ /* 0x000fe20000000000 */
[----:B------:R-:W-:Y:S01]  /*07d0*/  LEA.HI.X R103, R133, c[0x0][0x194], RZ, 0x3, P2 ;  /* 0x0000650085677a11 */ /* 0x000fe200010f1cff */
[----:B-----5:R4:W5:Y:S04]  /*07e0*/  @P1 LDG.E.128 R36, [R136.64] ;  /* 0x0000000488241981 */ /* 0x020968000c1e1d00 */
[----:B------:R-:W5:Y:S04]  /*07f0*/  LDG.E.64 R96, [R96.64] ;  /* 0x0000000460607981 */ /* 0x000f68000c1e1b00 */
[----:B------:R-:W5:Y:S01]  /*0800*/  LDG.E.64 R102, [R102.64] ;  /* 0x0000000466667981 */ /* 0x000f62000c1e1b00 */
[----:B------:R-:W-:-:S03]  /*0810*/  @P1 LEA R134, P3, R131, c[0x0][0x218], 0x5 ;  /* 0x0000860083861a11 */ /* 0x000fc600078628ff */
[----:B------:R4:W5:Y:S01]  /*0820*/  @P1 LDG.E.128 R40, [R136.64+0x10] ;  /* 0x0000100488281981 */ /* 0x000962000c1e1d00 */
[----:B------:R-:W-:-:S05]  /*0830*/  @P1 LEA.HI.X R135, R131, c[0x0][0x21c], RZ, 0x5, P3 ;  /* 0x0000870083871a11 */ /* 0x000fca00018f2cff */
[----:B------:R0:W5:Y:S04]  /*0840*/  @P1 LDG.E.128 R44, [R134.64] ;  /* 0x00000004862c1981 */ /* 0x000168000c1e1d00 */
[----:B------:R0:W5:Y:S01]  /*0850*/  @P1 LDG.E.128 R48, [R134.64+0x10] ;  /* 0x0000100486301981 */ /* 0x000162000c1e1d00 */
[----:B------:R-:W-:Y:S02]  /*0860*/  ISETP.NE.AND P1, PT, RZ, UR6, PT ;  /* 0x00000006ff007c0c */ /* 0x000fe4000bf25270 */
[----:B------:R-:W-:-:S04]  /*0870*/  LOP3.LUT P2, RZ, R130, 0xff, RZ, 0xc0, !PT ;  /* 0x000000ff82ff7812 */ /* 0x000fc8000784c0ff */
[----:B------:R-:W-:Y:S02]  /*0880*/  SEL R159, R112, R121, !P2 ;  /* 0x00000079709f7207 */ /* 0x000fe40005000000 */
[----:B--2---:R-:W-:-:S05]  /*0890*/  FSEL R139, R140, RZ, !P1 ;  /* 0x000000ff8c8b7208 */ /* 0x004fca0004800000 */
[C---:B---3--:R-:W-:Y:S02]  /*08a0*/  FADD.FTZ R145, -R139.reuse, R60 ;  /* 0x0000003c8b917221 */ /* 0x048fe40000010100 */
[C---:B------:R-:W-:Y:S01]  /*08b0*/  FADD.FTZ R143, -R139.reuse, R61 ;  /* 0x0000003d8b8f7221 */ /* 0x040fe20000010100 */
[----:B----4-:R-:W-:Y:S02]  /*08c0*/  PRMT R136, RZ, 0x5410, R64 ;  /* 0x00005410ff887816 */ /* 0x010fe40000000040 */
[----:B------:R-:W-:Y:S01]  /*08d0*/  PRMT R152, RZ, 0x5410, R66 ;  /* 0x00005410ff987816 */ /* 0x000fe20000000042 */
[C---:B------:R-:W-:Y:S01]  /*08e0*/  FADD.FTZ R153, -R139.reuse, R69 ;  /* 0x000000458b997221 */ /* 0x040fe20000010100 */
[----:B------:R-:W-:Y:S01]  /*08f0*/  PRMT R146, RZ, 0x7610, R64 ;  /* 0x00007610ff927816 */ /* 0x000fe20000000040 */
[C---:B------:R-:W-:Y:S01]  /*0900*/  FADD.FTZ R147, -R139.reuse, R62 ;  /* 0x0000003e8b937221 */ /* 0x040fe20000010100 */
[----:B------:R-:W-:Y:S01]  /*0910*/  PRMT R66, RZ, 0x7610, R66 ;  /* 0x00007610ff427816 */ /* 0x000fe20000000042 */
[C---:B------:R-:W-:Y:S01]  /*0920*/  FADD.FTZ R69, -R139.reuse, R72 ;  /* 0x000000488b457221 */ /* 0x040fe20000010100 */
[----:B------:R-:W-:Y:S01]  /*0930*/  PRMT R148, RZ, 0x5410, R65 ;  /* 0x00005410ff947816 */ /* 0x000fe20000000041 */
[----:B------:R-:W-:-:S02]  /*0940*/  FADD.FTZ R149, -R139, R63 ;  /* 0x0000003f8b957221 */ /* 0x000fc40000010100 */
[C---:B------:R-:W-:Y:S02]  /*0950*/  FMUL.FTZ R144, R132.reuse, R145 ;  /* 0x0000009184907220 */ /* 0x040fe40000410000 */
[C---:B------:R-:W-:Y:S02]  /*0960*/  FMUL.FTZ R143, R132.reuse, R143 ;  /* 0x0000008f848f7220 */ /* 0x040fe40000410000 */
[----:B------:R-:W-:Y:S02]  /*0970*/  FMUL.FTZ R153, R132, R153 ;  /* 0x0000009984997220 */ /* 0x000fe40000410000 */
[----:B------:R-:W-:Y:S02]  /*0980*/  FMUL.FTZ R145, R120, R136 ;  /* 0x0000008878917220 */ /* 0x000fe40000410000 */
[----:B------:R-:W-:Y:S02]  /*0990*/  FADD.FTZ R63, -R139, R74 ;  /* 0x0000004a8b3f7221 */ /* 0x000fe40000010100 */
[----:B------:R-:W-:-:S02]  /*09a0*/  FADD.FTZ R107, R146, R107 ;  /* 0x0000006b926b7221 */ /* 0x000fc40000010000 */
[----:B------:R-:W-:Y:S02]  /*09b0*/  FMUL.FTZ R147, R132, R147 ;  /* 0x0000009384937220 */ /* 0x000fe40000410000 */
        /* <DEDUP_REMOVED lines=8> */
[----:B------:R-:W-:Y:S01]  /*0a40*/  PRMT R150, RZ, 0x7610, R65 ;  /* 0x00007610ff967816 */ /* 0x000fe20000000041 */
[----:B------:R-:W-:Y:S02]  /*0a50*/  FADD.FTZ R151, -R139, R68 ;  /* 0x000000448b977221 */ /* 0x000fe40000010100 */
[----:B------:R-:W-:Y:S02]  /*0a60*/  FADD.FTZ R105, R148, R105 ;  /* 0x0000006994697221 */ /* 0x000fe40000010000 */
[----:B------:R-:W-:-:S02]  /*0a70*/  FMUL.FTZ R149, R132, R149 ;  /* 0x0000009584957220 */ /* 0x000fc40000410000 */
[-C--:B------:R-:W-:Y:S02]  /*0a80*/  FFMA.FTZ R106, R147, R148.reuse, R106 ;  /* 0x00000094936a7223 */ /* 0x080fe4000001006a */
        /* <DEDUP_REMOVED lines=21> */
[----:B------:R-:W-:Y:S02]  /*0be0*/  FADD.FTZ R61, -R139, R75 ;  /* 0x0000004b8b3d7221 */ /* 0x000fe40000010100 */
[----:B------:R-:W-:Y:S02]  /*0bf0*/  FADD.FTZ R93, R156, R93 ;  /* 0x0000005d9c5d7221 */ /* 0x000fe40000010000 */
[----:B------:R-:W-:Y:S02]  /*0c00*/  FMUL.FTZ R157, R132, R157 ;  /* 0x0000009d849d7220 */ /* 0x000fe40000410000 */
[----:B------:R-:W-:-:S02]  /*0c10*/  FFMA.FTZ R94, R155, R156, R94 ;  /* 0x0000009c9b5e7223 */ /* 0x000fc4000001005e */
[----:B------:R-:W-:Y:S02]  /*0c20*/  FMUL.FTZ R156, R114, R156 ;  /* 0x0000009c729c7220 */ /* 0x000fe40000410000 */
[----:B------:R-:W-:Y:S02]  /*0c30*/  FADD.FTZ R69, R69, R154 ;  /* 0x0000009a45457221 */ /* 0x000fe40000010000 */
[----:B------:R-:W-:Y:S01]  /*0c40*/  FFMA.FTZ R66, R153, R154, R66 ;  /* 0x0000009a99427223 */ /* 0x000fe20000010042 */
[----:B------:R-:W-:Y:S01]  /*0c50*/  PRMT R75, RZ, 0x5410, R76 ;  /* 0x00005410ff4b7816 */ /* 0x000fe2000000004c */
[C---:B0-----:R-:W-:Y:S01]  /*0c60*/  FADD.FTZ R135, -R139.reuse, R81 ;  /* 0x000000518b877221 */ /* 0x041fe20000010100 */
[----:B------:R-:W-:Y:S01]  /*0c70*/  PRMT R62, RZ, 0x7610, R77 ;  /* 0x00007610ff3e7816 */ /* 0x000fe2000000004d */
[----:B------:R-:W-:Y:S02]  /*0c80*/  FADD.FTZ R67, -R139, R80 ;  /* 0x000000508b437221 */ /* 0x000fe40000010100 */
[----:B------:R-:W-:-:S02]  /*0c90*/  FADD.FTZ R91, R158, R91 ;  /* 0x0000005b9e5b7221 */ /* 0x000fc40000010000 */
[-C--:B------:R-:W-:Y:S02]  /*0ca0*/  FFMA.FTZ R92, R157, R158.reuse, R92 ;  /* 0x0000009e9d5c7223 */ /* 0x080fe4000001005c */
[----:B------:R-:W-:Y:S02]  /*0cb0*/  FMUL.FTZ R81, R132, R61 ;  /* 0x0000003d84517220 */ /* 0x000fe40000410000 */
[----:B------:R-:W-:Y:S02]  /*0cc0*/  FMUL.FTZ R158, R113, R158 ;  /* 0x0000009e719e7220 */ /* 0x000fe40000410000 */
[----:B------:R-:W-:Y:S02]  /*0cd0*/  FADD.FTZ R69, R69, R156 ;  /* 0x0000009c45457221 */ /* 0x000fe40000010000 */
        /* <DEDUP_REMOVED lines=22> */
[----:B------:R-:W-:Y:S01]  /*0e40*/  FFMA.FTZ R60, R74, R75, R66 ;  /* 0x0000004b4a3c7223 */ /* 0x000fe20000010042 */
[----:B------:R-:W-:Y:S01]  /*0e50*/  PRMT R134, RZ, 0x7610, R78 ;  /* 0x00007610ff867816 */ /* 0x000fe2000000004e */
[----:B------:R-:W-:Y:S01]  /*0e60*/  FMUL.FTZ R78, R132, R63 ;  /* 0x0000003f844e7220 */ /* 0x000fe20000410000 */
[--C-:B------:R-:W-:Y:S01]  /*0e70*/  PRMT R137, RZ, 0x5410, R79.reuse ;  /* 0x00005410ff897816 */ /* 0x100fe2000000004f */
[----:B------:R-:W-:Y:S01]  /*0e80*/  FADD.FTZ R62, R61, R76 ;  /* 0x0000004c3d3e7221 */ /* 0x000fe20000010000 */
[----:B------:R-:W-:Y:S01]  /*0e90*/  PRMT R138, RZ, 0x7610, R79 ;  /* 0x00007610ff8a7816 */ /* 0x000fe2000000004f */
[----:B------:R-:W-:-:S02]  /*0ea0*/  FMUL.FTZ R79, R123, R64 ;  /* 0x000000407b4f7220 */ /* 0x000fc40000410000 */
[----:B------:R-:W-:Y:S02]  /*0eb0*/  FFMA.FTZ R60, R77, R76, R60 ;  /* 0x0000004c4d3c7223 */ /* 0x000fe4000001003c */
[----:B------:R-:W-:Y:S02]  /*0ec0*/  FADD.FTZ R61, R62, R79 ;  /* 0x0000004f3e3d7221 */ /* 0x000fe40000010000 */
[----:B------:R-:W-:Y:S02]  /*0ed0*/  FFMA.FTZ R60, R78, R79, R60 ;  /* 0x0000004f4e3c7223 */ /* 0x000fe4000001003c */
        /* <DEDUP_REMOVED lines=22> */
[----:B------:R-:W-:Y:S01]  /*1040*/  MOV R140, 0x3f800000 ;  /* 0x3f800000008c7802 */ /* 0x000fe20000000f00 */
[----:B------:R-:W-:Y:S01]  /*1050*/  FADD.FTZ R26, R71, R26 ;  /* 0x0000001a471a7221 */ /* 0x000fe20000010000 */
[----:B------:R-:W-:Y:S01]  /*1060*/  LOP3.LUT P1, RZ, R2, 0x1f, RZ, 0xc0, !PT ;  /* 0x0000001f02ff7812 */ /* 0x000fe2000782c0ff */
[----:B------:R-:W-:Y:S01]  /*1070*/  FFMA.FTZ R90, R77, R71, R90 ;  /* 0x000000474d5a7223 */ /* 0x000fe2000001005a */
[----:B------:R-:W-:Y:S01]  /*1080*/  @P0 PRMT R140, RZ, 0x5410, R141 ;  /* 0x00005410ff8c0816 */ /* 0x000fe2000000008d */
[----:B------:R-:W-:Y:S02]  /*1090*/  FADD.FTZ R23, R64, R23 ;  /* 0x0000001740177221 */ /* 0x000fe40000010000 */
[----:B------:R-:W-:Y:S02]  /*10a0*/  FFMA.FTZ R87, R78, R64, R87 ;  /* 0x000000404e577223 */ /* 0x000fe40000010057 */
[----:B------:R-:W-:-:S02]  /*10b0*/  FADD.FTZ R65, R61, R138 ;  /* 0x0000008a3d417221 */ /* 0x000fc40000010000 */
[----:B------:R-:W-:Y:S01]  /*10c0*/  FFMA.FTZ R67, R139, R138, R60 ;  /* 0x0000008a8b437223 */ /* 0x000fe2000001003c */
[----:B------:R-:W-:Y:S05]  /*10d0*/  BRA.DIV ~URZ, `(.L_x_2655) ;  /* 0x000018a27f007947 */ /* 0x000fea000b800000 */
[----:B------:R0:W1:Y:S02]  /*10e0*/  SHFL.DOWN PT, R62, R65, 0x10, 0x1f ;  /* 0x0a001f00413e7f89 */ /* 0x00006400000e0000 */
.L_x_2659:
        /* <DEDUP_REMOVED lines=18> */
.L_x_2660:
[----:B------:R-:W-:Y:S01]  /*1210*/  @!P1 SHF.R.U32.HI R61, RZ, 0x5, R2 ;  /* 0x00000005ff3d9819 */ /* 0x000fe20000011602 */
[----:B-1----:R-:W-:Y:S01]  /*1220*/  FADD.FTZ R73, R60, R67 ;  /* 0x000000433c497221 */ /* 0x002fe20000010000 */
[----:B------:R-:W-:Y:S01]  /*1230*/  SHF.L.U32 R141, R133, 0x4, RZ ;  /* 0x00000004858d7819 */ /* 0x000fe200000006ff */
[----:B--2---:R-:W-:Y:S01]  /*1240*/  FADD.FTZ R72, R72, R65 ;  /* 0x0000004148487221 */ /* 0x004fe20000010000 */
[----:B------:R-:W-:Y:S01]  /*1250*/  @!P1 LOP3.LUT R62, R61, 0x3, RZ, 0xc0, !PT ;  /* 0x000000033d3e9812 */ /* 0x000fe200078ec0ff */
[----:B------:R-:W-:Y:S01]  /*1260*/  ULDC.U8 UR6, c[0x0][0x1f0] ;  /* 0x00007c0000067ab9 */ /* 0x000fe20000000000 */
[----:B------:R-:W-:Y:S02]  /*1270*/  SHF.R.U32.HI R142, RZ, 0x1c, R133 ;  /* 0x0000001cff8e7819 */ /* 0x000fe40000011685 */
[----:B------:R-:W-:Y:S02]  /*1280*/  IADD3 R60, P0, R141, c[0x0][0x170], RZ ;  /* 0x00005c008d3c7a10 */ /* 0x000fe40007f1e0ff */
[----:B------:R-:W-:-:S02]  /*1290*/  @!P1 IADD3 R160, R159, R62, RZ ;  /* 0x0000003e9fa09210 */ /* 0x000fc40007ffe0ff */
[----:B------:R-:W-:Y:S02]  /*12a0*/  IADD3.X R61, R142, c[0x0][0x174], RZ, P0, !PT ;  /* 0x00005d008e3d7a10 */ /* 0x000fe400007fe4ff */
[----:B------:R-:W-:Y:S01]  /*12b0*/  ISETP.NE.AND P0, PT, RZ, UR6, PT ;  /* 0x00000006ff007c0c */ /* 0x000fe2000bf05270 */
[----:B------:R-:W-:Y:S01]  /*12c0*/  @!P1 STS.64 [R160.X8+0x2000], R72 ;  /* 0x00200048a0009388 */ /* 0x000fe20000008a00 */
[----:B------:R-:W-:Y:S03]  /*12d0*/  WARPSYNC 0xffffffff ;  /* 0xffffffff00007948 */ /* 0x000fe60003800000 */
[----:B------:R-:W-:Y:S06]  /*12e0*/  BAR.SYNC.DEFER_BLOCKING 0x0 ;  /* 0x0000000000007b1d */ /* 0x000fec0000010000 */
[----:B------:R-:W2:Y:S01]  /*12f0*/  LDG.E.128 R60, [R60.64] ;  /* 0x000000043c3c7981 */ /* 0x000ea2000c1e1d00 */
[----:B------:R-:W-:-:S02]  /*1300*/  ISETP.NE.U32.AND P1, PT, RZ, c[0x0][0x218], PT ;  /* 0x00008600ff007a0c */ /* 0x000fc40003f25070 */
[----:B------:R-:W-:Y:S01]  /*1310*/  ISETP.NE.U32.AND P2, PT, RZ, c[0x0][0x258], PT ;  /* 0x00009600ff007a0c */ /* 0x000fe20003f45070 */
[----:B0-----:R-:W0:Y:S01]  /*1320*/  LDS.128 R64, [R159.X8+0x2000] ;  /* 0x002000009f407984 */ /* 0x001e220000008c00 */
[----:B------:R-:W-:Y:S02]  /*1330*/  ISETP.NE.AND.EX P1, PT, RZ, c[0x0][0x21c], PT, P1 ;  /* 0x00008700ff007a0c */ /* 0x000fe40003f25310 */
[----:B------:R-:W-:Y:S01]  /*1340*/  ISETP.NE.AND.EX P2, PT, RZ, c[0x0][0x25c], PT, P2 ;  /* 0x00009700ff007a0c */ /* 0x000fe20003f45320 */
[----:B------:R-:W1:Y:S01]  /*1350*/  LDS.128 R68, [R159.X8+0x2010] ;  /* 0x002010009f447984 */ /* 0x000e620000008c00 */
[----:B-----5:R-:W-:Y:S02]  /*1360*/  LOP3.LUT P5, RZ, R102, 0xff000000, RZ, 0xc0, !PT ;  /* 0xff00000066ff7812 */ /* 0x020fe400078ac0ff */
[----:B------:R-:W-:Y:S01]  /*1370*/  LOP3.LUT P6, RZ, R103, 0xff, RZ, 0xc0, !PT ;  /* 0x000000ff67ff7812 */ /* 0x000fe200078cc0ff */
        /* <DEDUP_REMOVED lines=10> */
[----:B------:R-:W-:Y:S02]  /*1420*/  MOV R64, R102 ;  /* 0x0000006600407202 */ /* 0x000fe40000000f00 */
[----:B------:R-:W-:Y:S01]  /*1430*/  FSEL R72, R70, RZ, !P0 ;  /* 0x000000ff46487208 */ /* 0x000fe20004000000 */
[----:B------:R-:W-:Y:S01]  /*1440*/  HFMA2.MMA R70, -RZ, RZ, 0, 0 ;  /* 0x00000000ff467435 */ /* 0x000fe200000001ff */
[----:B------:R-:W-:Y:S02]  /*1450*/  ISETP.NE.U32.AND P0, PT, RZ, c[0x0][0x258], PT ;  /* 0x00009600ff007a0c */ /* 0x000fe40003f05070 */
[----:B------:R-:W-:Y:S01]  /*1460*/  LOP3.LUT P3, RZ, R64, 0xff, RZ, 0xc0, !PT ;  /* 0x000000ff40ff7812 */ /* 0x000fe2000786c0ff */
[-CC-:B------:R-:W-:Y:S01]  /*1470*/  FFMA.FTZ R144, R144, R73.reuse, R72.reuse ;  /* 0x0000004990907223 */ /* 0x180fe20000010048 */
[----:B------:R-:W-:Y:S01]  /*1480*/  ISETP.NE.AND.EX P0, PT, RZ, c[0x0][0x25c], PT, P0 ;  /* 0x00009700ff007a0c */ /* 0x000fe20003f05300 */
[----:B------:R-:W-:-:S02]  /*1490*/  FFMA.FTZ R143, R143, R73, R72 ;  /* 0x000000498f8f7223 */ /* 0x000fc40000010048 */
[----:B------:R-:W-:Y:S01]  /*14a0*/  FADD.FTZ R145, R145, -R144 ;  /* 0x8000009091917221 */ /* 0x000fe20000010000 */
[----:B------:R-:W-:Y:S01]  /*14b0*/  MOV R144, RZ ;  /* 0x000000ff00907202 */ /* 0x000fe20000000f00 */
[-CC-:B------:R-:W-:Y:S02]  /*14c0*/  FFMA.FTZ R147, R147, R73.reuse, R72.reuse ;  /* 0x0000004993937223 */ /* 0x180fe40000010048 */
[-CC-:B------:R-:W-:Y:S02]  /*14d0*/  FFMA.FTZ R149, R149, R73.reuse, R72.reuse ;  /* 0x0000004995957223 */ /* 0x180fe40000010048 */
[----:B------:R-:W-:Y:S02]  /*14e0*/  FFMA.FTZ R151, R151, R73, R72 ;  /* 0x0000004997977223 */ /* 0x000fe40000010048 */
[----:B------:R-:W-:Y:S01]  /*14f0*/  FADD.FTZ R143, R146, -R143 ;  /* 0x8000008f928f7221 */ /* 0x000fe20000010000 */
[----:B------:R-:W-:Y:S01]  /*1500*/  @P3 PRMT R71, RZ, 0x5410, R32 ;  /* 0x00005410ff473816 */ /* 0x000fe20000000020 */
[----:B------:R-:W-:Y:S01]  /*1510*/  FADD.FTZ R147, R148, -R147 ;  /* 0x8000009394937221 */ /* 0x000fe20000010000 */
[----:B------:R-:W-:Y:S01]  /*1520*/  @P0 LEA R68, P4, R133, c[0x0][0x258], 0x5 ;  /* 0x0000960085440a11 */ /* 0x000fe200078828ff */
[----:B------:R-:W-:-:S02]  /*1530*/  FADD.FTZ R65, R150, -R149 ;  /* 0x8000009596417221 */ /* 0x000fc40000010000 */
[----:B------:R-:W-:Y:S01]  /*1540*/  FMUL.FTZ R145, R132, R145 ;  /* 0x0000009184917220 */ /* 0x000fe20000410000 */
[----:B------:R-:W-:Y:S01]  /*1550*/  @P0 LEA.HI.X R69, R133, c[0x0][0x25c], RZ, 0x5, P4 ;  /* 0x0000970085450a11 */ /* 0x000fe200020f2cff */
[----:B------:R-:W-:Y:S01]  /*1560*/  FADD.FTZ R149, R152, -R151 ;  /* 0x8000009798957221 */ /* 0x000fe20000010000 */
[----:B------:R-:W-:Y:S01]  /*1570*/  LOP3.LUT P4, RZ, R102, 0xff0000, RZ, 0xc0, !PT ;  /* 0x00ff000066ff7812 */ /* 0x000fe2000788c0ff */
[C---:B------:R-:W-:Y:S02]  /*1580*/  FMUL.FTZ R150, R132.reuse, R143 ;  /* 0x0000008f84967220 */ /* 0x040fe40000410000 */
[C---:B------:R-:W-:Y:S02]  /*1590*/  FMUL.FTZ R133, R132.reuse, R147 ;  /* 0x0000009384857220 */ /* 0x040fe40000410000 */
[----:B------:R-:W-:Y:S02]  /*15a0*/  FMUL.FTZ R152, R132, R65 ;  /* 0x0000004184987220 */ /* 0x000fe40000410000 */
[----:B------:R-:W-:-:S02]  /*15b0*/  @P1 FADD.FTZ R145, R36, R145 ;  /* 0x0000009124911221 */ /* 0x000fc40000010000 */
[----:B------:R-:W-:Y:S02]  /*15c0*/  @P1 FADD.FTZ R150, R37, R150 ;  /* 0x0000009625961221 */ /* 0x000fe40000010000 */
[----:B------:R-:W-:Y:S01]  /*15d0*/  @P1 FADD.FTZ R133, R38, R133 ;  /* 0x0000008526851221 */ /* 0x000fe20000010000 */
[----:B------:R-:W-:Y:S01]  /*15e0*/  SEL R64, R145, R52, P2 ;  /* 0x0000003491407207 */ /* 0x000fe20001000000 */
[----:B------:R-:W-:Y:S01]  /*15f0*/  @P1 FADD.FTZ R152, R39, R152 ;  /* 0x0000009827981221 */ /* 0x000fe20000010000 */
[----:B------:R-:W-:Y:S01]  /*1600*/  SEL R65, R150, R53, P2 ;  /* 0x0000003596417207 */ /* 0x000fe20001000000 */
[----:B------:R-:W-:Y:S01]  /*1610*/  FMUL.FTZ R67, R145, R140 ;  /* 0x0000008c91437220 */ /* 0x000fe20000410000 */
[----:B------:R-:W-:Y:S01]  /*1620*/  SEL R66, R133, R54, P2 ;  /* 0x0000003685427207 */ /* 0x000fe20001000000 */
[--C-:B------:R-:W-:Y:S02]  /*1630*/  FFMA.FTZ R153, R153, R73, R72.reuse ;  /* 0x0000004999997223 */ /* 0x100fe40000010048 */
[----:B------:R-:W-:Y:S01]  /*1640*/  FMUL.FTZ R143, R67, c[0x0][0x1e8] ;  /* 0x00007a00438f7a20 */ /* 0x000fe20000410000 */
[----:B------:R-:W-:Y:S01]  /*1650*/  SEL R67, R152, R55, P2 ;  /* 0x0000003798437207 */ /* 0x000fe20001000000 */
[----:B------:R-:W-:-:S02]  /*1660*/  FFMA.FTZ R155, R155, R73, R72 ;  /* 0x000000499b9b7223 */ /* 0x000fc40000010048 */
[----:B------:R-:W-:Y:S02]  /*1670*/  FFMA.FTZ R157, R157, R73, R72 ;  /* 0x000000499d9d7223 */ /* 0x000fe40000010048 */
[----:B------:R0:W-:Y:S01]  /*1680*/  @P0 STG.E.128 [R68.64], R64 ;  /* 0x0000004044000986 */ /* 0x0001e2000c101d04 */
[----:B------:R-:W-:Y:S02]  /*1690*/  FADD.FTZ R153, R154, -R153 ;  /* 0x800000999a997221 */ /* 0x000fe40000010000 */
[----:B------:R-:W-:Y:S02]  /*16a0*/  FADD.FTZ R155, R156, -R155 ;  /* 0x8000009b9c9b7221 */ /* 0x000fe40000010000 */
[----:B------:R-:W-:Y:S02]  /*16b0*/  FADD.FTZ R157, R158, -R157 ;  /* 0x8000009d9e9d7221 */ /* 0x000fe40000010000 */
[----:B------:R-:W-:Y:S01]  /*16c0*/  @P3 FMUL.FTZ R70, R143, R71 ;  /* 0x000000478f463220 */ /* 0x000fe20000410000 */
[----:B------:R-:W-:Y:S01]  /*16d0*/  HFMA2.MMA R71, -RZ, RZ, 0, 0 ;  /* 0x00000000ff477435 */ /* 0x000fe200000001ff */
[----:B------:R-:W-:-:S02]  /*16e0*/  FMUL.FTZ R149, R132, R149 ;  /* 0x0000009584957220 */ /* 0x000fc40000410000 */
[C---:B------:R-:W-:Y:S02]  /*16f0*/  FMUL.FTZ R148, R132.reuse, R153 ;  /* 0x0000009984947220 */ /* 0x040fe40000410000 */
[C---:B------:R-:W-:Y:S02]  /*1700*/  FMUL.FTZ R147, R132.reuse, R155 ;  /* 0x0000009b84937220 */ /* 0x040fe40000410000 */
[----:B------:R-:W-:Y:S02]  /*1710*/  FMUL.FTZ R146, R132, R157 ;  /* 0x0000009d84927220 */ /* 0x000fe40000410000 */
[----:B------:R-:W-:Y:S02]  /*1720*/  @P1 FADD.FTZ R149, R40, R149 ;  /* 0x0000009528951221 */ /* 0x000fe40000010000 */
[----:B------:R-:W-:Y:S02]  /*1730*/  @P1 FADD.FTZ R148, R41, R148 ;  /* 0x0000009429941221 */ /* 0x000fe40000010000 */
[----:B------:R-:W-:-:S02]  /*1740*/  @P1 FADD.FTZ R147, R42, R147 ;  /* 0x000000932a931221 */ /* 0x000fc40000010000 */
[----:B------:R-:W-:Y:S01]  /*1750*/  @P1 FADD.FTZ R146, R43, R146 ;  /* 0x000000922b921221 */ /* 0x000fe20000010000 */
[----:B0-----:R-:W-:Y:S01]  /*1760*/  SEL R65, R148, R57, P2 ;  /* 0x0000003994417207 */ /* 0x001fe20001000000 */
[----:B------:R-:W-:Y:S01]  /*1770*/  FMUL.FTZ R150, R150, R140 ;  /* 0x0000008c96967220 */ /* 0x000fe20000410000 */
[----:B------:R-:W-:Y:S01]  /*1780*/  SEL R66, R147, R58, P2 ;  /* 0x0000003a93427207 */ /* 0x000fe20001000000 */
[-C--:B------:R-:W-:Y:S01]  /*1790*/  FMUL.FTZ R133, R133, R140.reuse ;  /* 0x0000008c85857220 */ /* 0x080fe20000410000 */
[----:B------:R-:W-:Y:S01]  /*17a0*/  SEL R67, R146, R59, P2 ;  /* 0x0000003b92437207 */ /* 0x000fe20001000000 */
[----:B------:R-:W-:Y:S02]  /*17b0*/  FMUL.FTZ R145, R150, c[0x0][0x1e8] ;  /* 0x00007a0096917a20 */ /* 0x000fe40000410000 */
[----:B------:R-:W-:Y:S01]  /*17c0*/  FMUL.FTZ R153, R133, c[0x0][0x1e8] ;  /* 0x00007a0085997a20 */ /* 0x000fe20000410000 */
[----:B------:R-:W-:Y:S01]  /*17d0*/  CS2R R150, SRZ ;  /* 0x0000000000967805 */ /* 0x000fe2000001ff00 */
[----:B------:R-:W-:Y:S01]  /*17e0*/  FMUL.FTZ R152, R152, R140 ;  /* 0x0000008c98987220 */ /* 0x000fe20000410000 */
[----:B------:R-:W-:-:S03]  /*17f0*/  HFMA2.MMA R133, -RZ, RZ, 0, 0 ;  /* 0x00000000ff857435 */ /* 0x000fc600000001ff */
[----:B------:R-:W-:Y:S01]  /*1800*/  FMUL.FTZ R152, R152, c[0x0][0x1e8] ;  /* 0x00007a0098987a20 */ /* 0x000fe20000410000 */
[----:B--2---:R-:W-:-:S05]  /*1810*/  @P3 PRMT R64, RZ, 0x5410, R60 ;  /* 0x00005410ff403816 */ /* 0x004fca000000003c */
[----:B------:R-:W-:Y:S01]  /*1820*/  @P3 FMUL.FTZ R144, R143, R64 ;  /* 0x000000408f903220 */ /* 0x000fe20000410000 */
[----:B------:R-:W-:Y:S02]  /*1830*/  LOP3.LUT P3, RZ, R102, 0xff00, RZ, 0xc0, !PT ;  /* 0x0000ff0066ff7812 */ /* 0x000fe4000786c0ff */
[C---:B------:R-:W-:Y:S01]  /*1840*/  SEL R64, R149.reuse, R56, P2 ;  /* 0x0000003895407207 */ /* 0x040fe20001000000 */
[----:B------:R-:W-:Y:S01]  /*1850*/  FMUL.FTZ R149, R149, R140 ;  /* 0x0000008c95957220 */ /* 0x000fe20000410000 */
[----:B------:R-:W-:-:S03]  /*1860*/  MOV R143, RZ ;  /* 0x000000ff008f7202 */ /* 0x000fc60000000f00 */
[----:B------:R0:W-:Y:S06]  /*1870*/  @P0 STG.E.128 [R68.64+0x10], R64 ;  /* 0x0000104044000986 */ /* 0x0001ec000c101d04 */
[----:B------:R-:W-:Y:S02]  /*1880*/  @P3 PRMT R60, RZ, 0x7610, R60 ;  /* 0x00007610ff3c3816 */ /* 0x000fe4000000003c */
[----:B------:R-:W-:-:S03]  /*1890*/  @P3 PRMT R102, RZ, 0x7610, R32 ;  /* 0x00007610ff663816 */ /* 0x000fc60000000020 */
[C---:B------:R-:W-:Y:S01]  /*18a0*/  @P3 FMUL.FTZ R143, R145.reuse, R60 ;  /* 0x0000003c918f3220 */ /* 0x040fe20000410000 */
[--C-:B------:R-:W-:Y:S01]  /*18b0*/  @P4 PRMT R60, RZ, 0x5410, R61.reuse ;  /* 0x00005410ff3c4816 */ /* 0x100fe2000000003d */
[----:B------:R-:W-:Y:S01]  /*18c0*/  @P3 FMUL.FTZ R71, R145, R102 ;  /* 0x0000006691473220 */ /* 0x000fe20000410000 */
[----:B------:R-:W-:Y:S01]  /*18d0*/  @P5 PRMT R61, RZ, 0x7610, R61 ;  /* 0x00007610ff3d5816 */ /* 0x000fe2000000003d */
[----:B------:R-:W-:Y:S01]  /*18e0*/  IMAD.MOV.U32 R102, RZ, RZ, RZ ;  /* 0x000000ffff667224 */ /* 0x000fe200078e00ff */
[----:B------:R-:W-:Y:S01]  /*18f0*/  SHF.L.U32 R145, R131, 0x4, RZ ;  /* 0x0000000483917819 */ /* 0x000fe200000006ff */
[----:B------:R-:W-:Y:S01]  /*1900*/  @P4 FMUL.FTZ R102, R153, R60 ;  /* 0x0000003c99664220 */ /* 0x000fe20000410000 */
[--C-:B0-----:R-:W-:Y:S01]  /*1910*/  @P4 PRMT R64, RZ, 0x5410, R33.reuse ;  /* 0x00005410ff404816 */ /* 0x101fe20000000021 */
[----:B------:R-:W-:Y:S01]  /*1920*/  @P5 FMUL.FTZ R133, R152, R61 ;  /* 0x0000003d98855220 */ /* 0x000fe20000410000 */
[----:B------:R-:W-:Y:S01]  /*1930*/  IADD3 R60, P3, R141, c[0x0][0x248], RZ ;  /* 0x000092008d3c7a10 */ /* 0x000fe20007f7e0ff */
[----:B------:R-:W-:Y:S01]  /*1940*/  FMUL.FTZ R141, R147, R140 ;  /* 0x0000008c938d7220 */ /* 0x000fe20000410000 */
[----:B------:R-:W-:Y:S01]  /*1950*/  @P6 PRMT R67, RZ, 0x5410, R34 ;  /* 0x00005410ff436816 */ /* 0x000fe20000000022 */
[----:B------:R-:W-:Y:S01]  /*1960*/  @P4 FMUL.FTZ R150, R153, R64 ;  /* 0x0000004099964220 */ /* 0x000fe20000410000 */
[----:B------:R-:W-:Y:S01]  /*1970*/  @P5 PRMT R64, RZ, 0x7610, R33 ;  /* 0x00007610ff405816 */ /* 0x000fe20000000021 */
[----:B------:R-:W-:Y:S01]  /*1980*/  FMUL.FTZ R141, R141, c[0x0][0x1e8] ;  /* 0x00007a008d8d7a20 */ /* 0x000fe20000410000 */
[----:B------:R-:W-:Y:S01]  /*1990*/  IADD3.X R61, R142, c[0x0][0x24c], RZ, P3, !PT ;  /* 0x000093008e3d7a10 */ /* 0x000fe20001ffe4ff */
[----:B------:R-:W-:Y:S01]  /*19a0*/  FMUL.FTZ R142, R148, R140 ;  /* 0x0000008c948e7220 */ /* 0x000fe20000410000 */
[C---:B------:R-:W-:Y:S01]  /*19b0*/  LOP3.LUT P3, RZ, R103.reuse, 0xff0000, RZ, 0xc0, !PT ;  /* 0x00ff000067ff7812 */ /* 0x040fe2000786c0ff */
[----:B------:R-:W-:Y:S01]  /*19c0*/  @P5 FMUL.FTZ R151, R152, R64 ;  /* 0x0000004098975220 */ /* 0x000fe20000410000 */
[----:B------:R-:W-:Y:S01]  /*19d0*/  LOP3.LUT P5, RZ, R103, 0xff00, RZ, 0xc0, !PT ;  /* 0x0000ff0067ff7812 */ /* 0x000fe200078ac0ff */
[----:B------:R-:W-:Y:S01]  /*19e0*/  FMUL.FTZ R148, R149, c[0x0][0x1e8] ;  /* 0x00007a0095947a20 */ /* 0x000fe20000410000 */
[----:B------:R-:W-:Y:S01]  /*19f0*/  SHF.R.U32.HI R152, RZ, 0x1c, R131 ;  /* 0x0000001cff987819 */ /* 0x000fe20000011683 */
[----:B------:R-:W-:Y:S01]  /*1a00*/  HFMA2.MMA R149, -RZ, RZ, 0, 0 ;  /* 0x00000000ff957435 */ /* 0x000fe200000001ff */
[----:B------:R-:W-:Y:S01]  /*1a10*/  IADD3 R64, P4, R145, c[0x0][0x170], RZ ;  /* 0x00005c0091407a10 */ /* 0x000fe20007f9e0ff */
[----:B------:R-:W-:Y:S01]  /*1a20*/  FMUL.FTZ R142, R142, c[0x0][0x1e8] ;  /* 0x00007a008e8e7a20 */ /* 0x000fe20000410000 */
[----:B------:R-:W-:Y:S01]  /*1a30*/  MOV R66, RZ ;  /* 0x000000ff00427202 */ /* 0x000fe20000000f00 */
[----:B------:R-:W-:Y:S01]  /*1a40*/  @P6 FMUL.FTZ R66, R148, R67 ;  /* 0x0000004394426220 */ /* 0x000fe20000410000 */
[----:B------:R-:W-:-:S02]  /*1a50*/  IADD3.X R65, R152, c[0x0][0x174], RZ, P4, !PT ;  /* 0x00005d0098417a10 */ /* 0x000fc400027fe4ff */
[----:B------:R-:W-:Y:S01]  /*1a60*/  LOP3.LUT P4, RZ, R103, 0xff000000, RZ, 0xc0, !PT ;  /* 0xff00000067ff7812 */ /* 0x000fe2000788c0ff */
[----:B------:R-:W-:Y:S01]  /*1a70*/  FMUL.FTZ R103, R146, R140 ;  /* 0x0000008c92677220 */ /* 0x000fe20000410000 */
[----:B------:R-:W-:Y:S01]  /*1a80*/  @P3 PRMT R68, RZ, 0x5410, R35 ;  /* 0x00005410ff443816 */ /* 0x000fe20000000023 */
[----:B------:R-:W-:Y:S01]  /*1a90*/  HFMA2.MMA R146, -RZ, RZ, 0, 0 ;  /* 0x00000000ff927435 */ /* 0x000fe200000001ff */
[----:B------:R-:W-:Y:S01]  /*1aa0*/  @P5 PRMT R67, RZ, 0x7610, R34 ;  /* 0x00007610ff435816 */ /* 0x000fe20000000022 */
[----:B------:R-:W-:Y:S01]  /*1ab0*/  FMUL.FTZ R103, R103, c[0x0][0x1e8] ;  /* 0x00007a0067677a20 */ /* 0x000fe20000410000 */
[----:B------:R-:W-:-:S03]  /*1ac0*/  F2FP.BF16.PACK_AB R69, R151, R150 ;  /* 0x000000969745723e */ /* 0x000fc600000010ff */
[----:B------:R-:W-:Y:S01]  /*1ad0*/  @P5 FMUL.FTZ R149, R142, R67 ;  /* 0x000000438e955220 */ /* 0x000fe20000410000 */
[----:B------:R-:W-:Y:S01]  /*1ae0*/  MOV R67, RZ ;  /* 0x000000ff00437202 */ /* 0x000fe20000000f00 */
[----:B------:R-:W-:Y:S02]  /*1af0*/  @P3 FMUL.FTZ R67, R141, R68 ;  /* 0x000000448d433220 */ /* 0x000fe40000410000 */
[----:B------:R-:W-:-:S05]  /*1b00*/  @P4 PRMT R68, RZ, 0x7610, R35 ;  /* 0x00007610ff444816 */ /* 0x000fca0000000023 */
[----:B------:R-:W-:Y:S01]  /*1b10*/  @P4 FMUL.FTZ R146, R103, R68 ;  /* 0x0000004467924220 */ /* 0x000fe20000410000 */
[----:B------:R-:W-:Y:S02]  /*1b20*/  F2FP.BF16.PACK_AB R68, R71, R70 ;  /* 0x000000464744723e */ /* 0x000fe400000010ff */
[----:B------:R-:W-:Y:S02]  /*1b30*/  F2FP.BF16.PACK_AB R70, R149, R66 ;  /* 0x000000429546723e */ /* 0x000fe400000010ff */
[----:B------:R-:W-:-:S05]  /*1b40*/  F2FP.BF16.PACK_AB R71, R146, R67 ;  /* 0x000000439247723e */ /* 0x000fca00000010ff */
[----:B------:R0:W-:Y:S04]  /*1b50*/  STG.E.128 [R60.64], R68 ;  /* 0x000000443c007986 */ /* 0x0001e8000c101d04 */
[----:B------:R-:W2:Y:S01]  /*1b60*/  LDG.E.128 R64, [R64.64] ;  /* 0x0000000440407981 */ /* 0x000ea2000c1e1d00 */
[----:B------:R-:W-:Y:S01]  /*1b70*/  MOV R146, RZ ;  /* 0x000000ff00927202 */ /* 0x000fe20000000f00 */
[-CC-:B------:R-:W-:Y:S01]  /*1b80*/  FFMA.FTZ R74, R74, R73.reuse, R72.reuse ;  /* 0x000000494a4a7223 */ /* 0x180fe20000010048 */
[----:B------:R-:W-:Y:S01]  /*1b90*/  MOV R147, R96 ;  /* 0x0000006000937202 */ /* 0x000fe20000000f00 */
[----:B------:R-:W-:Y:S01]  /*1ba0*/  FFMA.FTZ R77, R77, R73, R72 ;  /* 0x000000494d4d7223 */ /* 0x000fe20000010048 */
[----:B------:R-:W-:Y:S01]  /*1bb0*/  IADD3 R122, R122, c[0x0][0x160], RZ ;  /* 0x000058007a7a7a10 */ /* 0x000fe20007ffe0ff */
[----:B------:R-:W-:-:S02]  /*1bc0*/  FADD.FTZ R75, R75, -R74 ;  /* 0x8000004a4b4b7221 */ /* 0x000fc40000010000 */
[----:B------:R-:W-:Y:S02]  /*1bd0*/  FADD.FTZ R77, R76, -R77 ;  /* 0x8000004d4c4d7221 */ /* 0x000fe40000010000 */
[-CC-:B------:R-:W-:Y:S02]  /*1be0*/  FFMA.FTZ R78, R78, R73.reuse, R72.reuse ;  /* 0x000000494e4e7223 */ /* 0x180fe40000010048 */
[-C--:B------:R-:W-:Y:S01]  /*1bf0*/  FFMA.FTZ R81, R81, R73.reuse, R72 ;  /* 0x0000004951517223 */ /* 0x080fe20000010048 */
[----:B0-----:R-:W-:Y:S01]  /*1c00*/  @P6 PRMT R61, RZ, 0x5410, R62 ;  /* 0x00005410ff3d6816 */ /* 0x001fe2000000003e */
[----:B------:R-:W-:Y:S01]  /*1c10*/  HFMA2.MMA R71, -RZ, RZ, 0, 0 ;  /* 0x00000000ff477435 */ /* 0x000fe200000001ff */
[-CC-:B------:R-:W-:Y:S01]  /*1c20*/  FFMA.FTZ R82, R82, R73.reuse, R72.reuse ;  /* 0x0000004952527223 */ /* 0x180fe20000010048 */
[----:B------:R-:W-:Y:S01]  /*1c30*/  @P4 PRMT R68, RZ, 0x7610, R63 ;  /* 0x00007610ff444816 */ /* 0x000fe2000000003f */
[----:B------:R-:W-:Y:S02]  /*1c40*/  FFMA.FTZ R135, R135, R73, R72 ;  /* 0x0000004987877223 */ /* 0x000fe40000010048 */
[----:B------:R-:W-:Y:S01]  /*1c50*/  @P6 FMUL.FTZ R146, R148, R61 ;  /* 0x0000003d94926220 */ /* 0x000fe20000410000 */
[----:B------:R-:W-:Y:S01]  /*1c60*/  @P5 PRMT R61, RZ, 0x7610, R62 ;  /* 0x00007610ff3d5816 */ /* 0x000fe2000000003e */
[-CC-:B------:R-:W-:Y:S01]  /*1c70*/  FFMA.FTZ R136, R136, R73.reuse, R72.reuse ;  /* 0x0000004988887223 */ /* 0x180fe20000010048 */
[----:B------:R-:W-:Y:S01]  /*1c80*/  LOP3.LUT P6, RZ, R147, 0xff, RZ, 0xc0, !PT ;  /* 0x000000ff93ff7812 */ /* 0x000fe200078cc0ff */
[----:B------:R-:W-:-:S02]  /*1c90*/  FFMA.FTZ R73, R139, R73, R72 ;  /* 0x000000498b497223 */ /* 0x000fc40000010048 */
[----:B------:R-:W-:Y:S01]  /*1ca0*/  @P5 FMUL.FTZ R71, R142, R61 ;  /* 0x0000003d8e475220 */ /* 0x000fe20000410000 */
[----:B------:R-:W-:Y:S01]  /*1cb0*/  LOP3.LUT P5, RZ, R96, 0xff00, RZ, 0xc0, !PT ;  /* 0x0000ff0060ff7812 */ /* 0x000fe200078ac0ff */
[C---:B------:R-:W-:Y:S02]  /*1cc0*/  FMUL.FTZ R61, R132.reuse, R75 ;  /* 0x0000004b843d7220 */ /* 0x040fe40000410000 */
[----:B------:R-:W-:Y:S01]  /*1cd0*/  FMUL.FTZ R70, R132, R77 ;  /* 0x0000004d84467220 */ /* 0x000fe20000410000 */
[----:B------:R-:W-:Y:S01]  /*1ce0*/  HFMA2.MMA R77, -RZ, RZ, 0, 0 ;  /* 0x00000000ff4d7435 */ /* 0x000fe200000001ff */
[----:B------:R-:W-:Y:S02]  /*1cf0*/  @P1 FADD.FTZ R61, R44, R61 ;  /* 0x0000003d2c3d1221 */ /* 0x000fe40000010000 */
[----:B------:R-:W-:Y:S02]  /*1d00*/  FADD.FTZ R79, R79, -R78 ;  /* 0x8000004e4f4f7221 */ /* 0x000fe40000010000 */
[C---:B------:R-:W-:Y:S01]  /*1d10*/  FMUL.FTZ R60, R61.reuse, R140 ;  /* 0x0000008c3d3c7220 */ /* 0x040fe20000410000 */
[----:B------:R-:W-:Y:S01]  /*1d20*/  SEL R52, R61, R52, P2 ;  /* 0x000000343d347207 */ /* 0x000fe20001000000 */
[----:B------:R-:W-:-:S02]  /*1d30*/  FADD.FTZ R81, R80, -R81 ;  /* 0x8000005150517221 */ /* 0x000fc40000010000 */
[----:B------:R-:W-:Y:S02]  /*1d40*/  FADD.FTZ R83, R83, -R82 ;  /* 0x8000005253537221 */ /* 0x000fe40000010000 */
[----:B------:R-:W-:Y:S02]  /*1d50*/  FADD.FTZ R135, R134, -R135 ;  /* 0x8000008786877221 */ /* 0x000fe40000010000 */
[----:B------:R-:W-:Y:S02]  /*1d60*/  FADD.FTZ R137, R137, -R136 ;  /* 0x8000008889897221 */ /* 0x000fe40000010000 */
[----:B------:R-:W-:Y:S02]  /*1d70*/  FADD.FTZ R73, R138, -R73 ;  /* 0x800000498a497221 */ /* 0x000fe40000010000 */
[----:B------:R-:W-:Y:S02]  /*1d80*/  @P1 FADD.FTZ R70, R45, R70 ;  /* 0x000000462d461221 */ /* 0x000fe40000010000 */
[----:B------:R-:W-:Y:S01]  /*1d90*/  FMUL.FTZ R69, R60, c[0x0][0x1e8] ;  /* 0x00007a003c457a20 */ /* 0x000fe20000410000 */
[----:B------:R-:W-:Y:S01]  /*1da0*/  @P6 PRMT R60, RZ, 0x5410, R28 ;  /* 0x00005410ff3c6816 */ /* 0x000fe2000000001c */
[----:B------:R-:W-:Y:S01]  /*1db0*/  FMUL.FTZ R79, R132, R79 ;  /* 0x0000004f844f7220 */ /* 0x000fe20000410000 */
[----:B------:R-:W-:Y:S01]  /*1dc0*/  SEL R53, R70, R53, P2 ;  /* 0x0000003546357207 */ /* 0x000fe20001000000 */
[----:B------:R-:W-:-:S02]  /*1dd0*/  FMUL.FTZ R74, R132, R81 ;  /* 0x00000051844a7220 */ /* 0x000fc40000410000 */
[C---:B------:R-:W-:Y:S02]  /*1de0*/  FMUL.FTZ R83, R132.reuse, R83 ;  /* 0x0000005384537220 */ /* 0x040fe40000410000 */
[C---:B------:R-:W-:Y:S02]  /*1df0*/  FMUL.FTZ R76, R132.reuse, R135 ;  /* 0x00000087844c7220 */ /* 0x040fe40000410000 */
[C---:B------:R-:W-:Y:S02]  /*1e00*/  FMUL.FTZ R137, R132.reuse, R137 ;  /* 0x0000008984897220 */ /* 0x040fe40000410000 */
[----:B------:R-:W-:Y:S02]  /*1e10*/  FMUL.FTZ R132, R132, R73 ;  /* 0x0000004984847220 */ /* 0x000fe40000410000 */
[----:B------:R-:W-:Y:S01]  /*1e20*/  CS2R R72, SRZ ;  /* 0x0000000000487805 */ /* 0x000fe2000001ff00 */
[----:B------:R-:W-:Y:S01]  /*1e30*/  FMUL.FTZ R62, R70, R140 ;  /* 0x0000008c463e7220 */ /* 0x000fe20000410000 */
[----:B------:R-:W-:Y:S01]  /*1e40*/  MOV R70, RZ ;  /* 0x000000ff00467202 */ /* 0x000fe20000000f00 */
[----:B------:R-:W-:Y:S01]  /*1e50*/  @P6 FMUL.FTZ R72, R69, R60 ;  /* 0x0000003c45486220 */ /* 0x000fe20000410000 */
[----:B------:R-:W-:Y:S01]  /*1e60*/  @P5 PRMT R60, RZ, 0x7610, R28 ;  /* 0x00007610ff3c5816 */ /* 0x000fe2000000001c */
[----:B------:R-:W-:Y:S01]  /*1e70*/  FMUL.FTZ R81, R62, c[0x0][0x1e8] ;  /* 0x00007a003e517a20 */ /* 0x000fe20000410000 */
[----:B------:R-:W-:Y:S01]  /*1e80*/  MOV R62, RZ ;  /* 0x000000ff003e7202 */ /* 0x000fe20000000f00 */
[----:B------:R-:W-:-:S02]  /*1e90*/  IMAD.MOV.U32 R75, RZ, RZ, RZ ;  /* 0x000000ffff4b7224 */ /* 0x000fc400078e00ff */
[----:B------:R-:W-:Y:S01]  /*1ea0*/  @P5 FMUL.FTZ R75, R81, R60 ;  /* 0x0000003c514b5220 */ /* 0x000fe20000410000 */
[----:B------:R-:W-:Y:S01]  /*1eb0*/  @P3 PRMT R60, RZ, 0x5410, R63 ;  /* 0x00005410ff3c3816 */ /* 0x000fe2000000003f */
[----:B------:R-:W-:Y:S02]  /*1ec0*/  @P1 FADD.FTZ R79, R46, R79 ;  /* 0x0000004f2e4f1221 */ /* 0x000fe40000010000 */
[----:B------:R-:W-:Y:S02]  /*1ed0*/  @P1 FADD.FTZ R74, R47, R74 ;  /* 0x0000004a2f4a1221 */ /* 0x000fe40000010000 */
[----:B------:R-:W-:Y:S01]  /*1ee0*/  @P3 FMUL.FTZ R62, R141, R60 ;  /* 0x0000003c8d3e3220 */ /* 0x000fe20000410000 */
[----:B------:R-:W-:Y:S01]  /*1ef0*/  @P0 LEA R60, P3, R131, c[0x0][0x258], 0x5 ;  /* 0x00009600833c0a11 */ /* 0x000fe200078628ff */
[----:B------:R-:W-:Y:S01]  /*1f00*/  @P1 FADD.FTZ R83, R48, R83 ;  /* 0x0000005330531221 */ /* 0x000fe20000010000 */
[----:B------:R-:W-:Y:S01]  /*1f10*/  SEL R54, R79, R54, P2 ;  /* 0x000000364f367207 */ /* 0x000fe20001000000 */
[----:B------:R-:W-:Y:S01]  /*1f20*/  @P1 FADD.FTZ R76, R49, R76 ;  /* 0x0000004c314c1221 */ /* 0x000fe20000010000 */
[----:B------:R-:W-:Y:S01]  /*1f30*/  @P0 LEA.HI.X R61, R131, c[0x0][0x25c], RZ, 0x5, P3 ;  /* 0x00009700833d0a11 */ /* 0x000fe200018f2cff */
[----:B------:R-:W-:Y:S01]  /*1f40*/  @P1 FADD.FTZ R137, R50, R137 ;  /* 0x0000008932891221 */ /* 0x000fe20000010000 */
[----:B------:R-:W-:Y:S01]  /*1f50*/  SEL R55, R74, R55, P2 ;  /* 0x000000374a377207 */ /* 0x000fe20001000000 */
[----:B------:R-:W-:Y:S01]  /*1f60*/  @P1 FADD.FTZ R132, R51, R132 ;  /* 0x0000008433841221 */ /* 0x000fe20000010000 */
[----:B------:R-:W-:Y:S01]  /*1f70*/  LOP3.LUT P1, RZ, R96, 0xff0000, RZ, 0xc0, !PT ;  /* 0x00ff000060ff7812 */ /* 0x000fe2000782c0ff */
[----:B------:R-:W-:Y:S01]  /*1f80*/  FMUL.FTZ R79, R79, R140 ;  /* 0x0000008c4f4f7220 */ /* 0x000fe20000410000 */
[----:B------:R-:W-:Y:S01]  /*1f90*/  SEL R56, R83, R56, P2 ;  /* 0x0000003853387207 */ /* 0x000fe20001000000 */
[----:B------:R-:W-:Y:S01]  /*1fa0*/  @P0 STG.E.128 [R60.64], R52 ;  /* 0x000000343c000986 */ /* 0x000fe2000c101d04 */
[----:B------:R-:W-:Y:S01]  /*1fb0*/  SEL R57, R76, R57, P2 ;  /* 0x000000394c397207 */ /* 0x000fe20001000000 */
[----:B------:R-:W-:Y:S01]  /*1fc0*/  FMUL.FTZ R80, R79, c[0x0][0x1e8] ;  /* 0x00007a004f507a20 */ /* 0x000fe20000410000 */
[----:B------:R-:W-:Y:S01]  /*1fd0*/  SEL R58, R137, R58, P2 ;  /* 0x0000003a893a7207 */ /* 0x000fe20001000000 */
[----:B------:R-:W-:Y:S01]  /*1fe0*/  FMUL.FTZ R74, R74, R140 ;  /* 0x0000008c4a4a7220 */ /* 0x000fe20000410000 */
[----:B------:R-:W-:Y:S01]  /*1ff0*/  SEL R59, R132, R59, P2 ;  /* 0x0000003b843b7207 */ /* 0x000fe20001000000 */
[----:B------:R-:W-:Y:S01]  /*2000*/  @P4 FMUL.FTZ R77, R103, R68 ;  /* 0x00000044674d4220 */ /* 0x000fe20000410000 */
[----:B------:R-:W-:Y:S01]  /*2010*/  LOP3.LUT P2, RZ, R96, 0xff000000, RZ, 0xc0, !PT ;  /* 0xff00000060ff7812 */ /* 0x000fe2000784c0ff */
[-C--:B------:R-:W-:Y:S01]  /*2020*/  FMUL.FTZ R83, R83, R140.reuse ;  /* 0x0000008c53537220 */ /* 0x080fe20000410000 */
[C---:B------:R-:W-:Y:S01]  /*2030*/  LOP3.LUT P3, RZ, R97.reuse, 0xff, RZ, 0xc0, !PT ;  /* 0x000000ff61ff7812 */ /* 0x040fe2000786c0ff */
[----:B------:R0:W-:Y:S01]  /*2040*/  @P0 STG.E.128 [R60.64+0x10], R56 ;  /* 0x000010383c000986 */ /* 0x0001e2000c101d04 */
[----:B------:R-:W-:Y:S01]  /*2050*/  LOP3.LUT P4, RZ, R97, 0xff00, RZ, 0xc0, !PT ;  /* 0x0000ff0061ff7812 */ /* 0x000fe2000788c0ff */
[----:B------:R-:W-:Y:S01]  /*2060*/  FMUL.FTZ R83, R83, c[0x0][0x1e8] ;  /* 0x00007a0053537a20 */ /* 0x000fe20000410000 */
[----:B------:R-:W-:Y:S01]  /*2070*/  MOV R79, RZ ;  /* 0x000000ff004f7202 */ /* 0x000fe20000000f00 */
[-C--:B------:R-:W-:Y:S01]  /*2080*/  FMUL.FTZ R76, R76, R140.reuse ;  /* 0x0000008c4c4c7220 */ /* 0x080fe20000410000 */
[----:B------:R-:W-:Y:S01]  /*2090*/  IADD3 R68, P0, R145, c[0x0][0x248], RZ ;  /* 0x0000920091447a10 */ /* 0x000fe20007f1e0ff */
[----:B------:R-:W-:-:S02]  /*20a0*/  FMUL.FTZ R137, R137, R140 ;  /* 0x0000008c89897220 */ /* 0x000fc40000410000 */
[----:B------:R-:W-:Y:S01]  /*20b0*/  FMUL.FTZ R82, R76, c[0x0][0x1e8] ;  /* 0x00007a004c527a20 */ /* 0x000fe20000410000 */
[----:B------:R-:W-:Y:S01]  /*20c0*/  MOV R76, RZ ;  /* 0x000000ff004c7202 */ /* 0x000fe20000000f00 */
[----:B------:R-:W-:Y:S02]  /*20d0*/  FMUL.FTZ R137, R137, c[0x0][0x1e8] ;  /* 0x00007a0089897a20 */ /* 0x000fe40000410000 */
[----:B------:R-:W-:Y:S01]  /*20e0*/  @P3 PRMT R63, RZ, 0x5410, R30 ;  /* 0x00005410ff3f3816 */ /* 0x000fe2000000001e */
[----:B------:R-:W-:Y:S02]  /*20f0*/  FMUL.FTZ R132, R132, R140 ;  /* 0x0000008c84847220 */ /* 0x000fe40000410000 */
[----:B------:R-:W-:Y:S02]  /*2100*/  FADD.FTZ R11, R62, R11 ;  /* 0x0000000b3e0b7221 */ /* 0x000fe40000010000 */
[----:B------:R-:W-:Y:S01]  /*2110*/  FADD.FTZ R14, R71, R14 ;  /* 0x0000000e470e7221 */ /* 0x000fe20000010000 */
[----:B0-----:R-:W-:Y:S01]  /*2120*/  HFMA2.MMA R61, -RZ, RZ, 0, 0 ;  /* 0x00000000ff3d7435 */ /* 0x001fe200000001ff */
[----:B------:R-:W-:-:S02]  /*2130*/  FADD.FTZ R12, R77, R12 ;  /* 0x0000000c4d0c7221 */ /* 0x000fc40000010000 */
[----:B------:R-:W-:Y:S02]  /*2140*/  FADD.FTZ R17, R144, R17 ;  /* 0x0000001190117221 */ /* 0x000fe40000010000 */
[----:B------:R-:W-:Y:S02]  /*2150*/  FADD.FTZ R18, R143, R18 ;  /* 0x000000128f127221 */ /* 0x000fe40000010000 */
[----:B------:R-:W-:Y:S02]  /*2160*/  FADD.FTZ R15, R102, R15 ;  /* 0x0000000f660f7221 */ /* 0x000fe40000010000 */
[----:B------:R-:W-:Y:S02]  /*2170*/  FADD.FTZ R16, R133, R16 ;  /* 0x0000001085107221 */ /* 0x000fe40000010000 */
[----:B------:R-:W-:Y:S01]  /*2180*/  FADD.FTZ R13, R146, R13 ;  /* 0x0000000d920d7221 */ /* 0x000fe20000010000 */
[--C-:B--2---:R-:W-:Y:S02]  /*2190*/  @P6 PRMT R60, RZ, 0x5410, R64.reuse ;  /* 0x00005410ff3c6816 */ /* 0x104fe40000000040 */
[----:B------:R-:W-:-:S02]  /*21a0*/  @P5 PRMT R64, RZ, 0x7610, R64 ;  /* 0x00007610ff405816 */ /* 0x000fc40000000040 */
[----:B------:R-:W-:Y:S01]  /*21b0*/  @P1 PRMT R71, RZ, 0x5410, R65 ;  /* 0x00005410ff471816 */ /* 0x000fe20000000041 */
[----:B------:R-:W-:Y:S01]  /*21c0*/  @P6 FMUL.FTZ R70, R69, R60 ;  /* 0x0000003c45466220 */ /* 0x000fe20000410000 */
[--C-:B------:R-:W-:Y:S01]  /*21d0*/  @P1 PRMT R60, RZ, 0x5410, R29.reuse ;  /* 0x00005410ff3c1816 */ /* 0x100fe2000000001d */
[----:B------:R-:W-:Y:S01]  /*21e0*/  @P5 FMUL.FTZ R73, R81, R64 ;  /* 0x0000004051495220 */ /* 0x000fe20000410000 */
[----:B------:R-:W-:Y:S01]  /*21f0*/  MOV R64, RZ ;  /* 0x000000ff00407202 */ /* 0x000fe20000000f00 */
[----:B------:R-:W-:Y:S01]  /*2200*/  FMUL.FTZ R81, R74, c[0x0][0x1e8] ;  /* 0x00007a004a517a20 */ /* 0x000fe20000410000 */
[C---:B------:R-:W-:Y:S01]  /*2210*/  LOP3.LUT P5, RZ, R97.reuse, 0xff0000, RZ, 0xc0, !PT ;  /* 0x00ff000061ff7812 */ /* 0x040fe200078ac0ff */
[----:B------:R-:W-:Y:S01]  /*2220*/  @P1 FMUL.FTZ R61, R80, R60 ;  /* 0x0000003c503d1220 */ /* 0x000fe20000410000 */
[----:B------:R-:W-:Y:S01]  /*2230*/  @P2 PRMT R60, RZ, 0x7610, R29 ;  /* 0x00007610ff3c2816 */ /* 0x000fe2000000001d */
[----:B------:R-:W-:Y:S01]  /*2240*/  FADD.FTZ R9, R70, R9 ;  /* 0x0000000946097221 */ /* 0x000fe20000010000 */
[----:B------:R-:W-:Y:S01]  /*2250*/  LOP3.LUT P6, RZ, R97, 0xff000000, RZ, 0xc0, !PT ;  /* 0xff00000061ff7812 */ /* 0x000fe200078cc0ff */
[----:B------:R-:W-:Y:S01]  /*2260*/  FMUL.FTZ R97, R132, c[0x0][0x1e8] ;  /* 0x00007a0084617a20 */ /* 0x000fe20000410000 */
[----:B------:R-:W-:Y:S01]  /*2270*/  IADD3.X R69, R152, c[0x0][0x24c], RZ, P0, !PT ;  /* 0x0000930098457a10 */ /* 0x000fe200007fe4ff */
[----:B------:R-:W-:Y:S01]  /*2280*/  @P2 FMUL.FTZ R64, R81, R60 ;  /* 0x0000003c51402220 */ /* 0x000fe20000410000 */
[----:B------:R-:W-:Y:S01]  /*2290*/  HFMA2.MMA R60, -RZ, RZ, 0, 0 ;  /* 0x00000000ff3c7435 */ /* 0x000fe200000001ff */
[----:B------:R-:W-:Y:S01]  /*22a0*/  LOP3.LUT P0, RZ, R130, 0xff, RZ, 0xc0, !PT ;  /* 0x000000ff82ff7812 */ /* 0x000fe2000780c0ff */
[----:B------:R-:W-:-:S02]  /*22b0*/  FADD.FTZ R10, R73, R10 ;  /* 0x0000000a490a7221 */ /* 0x000fc40000010000 */
[----:B------:R-:W-:Y:S01]  /*22c0*/  F2FP.BF16.PACK_AB R61, R64, R61 ;  /* 0x0000003d403d723e */ /* 0x000fe200000010ff */
[----:B------:R-:W-:Y:S01]  /*22d0*/  IMAD.MOV.U32 R64, RZ, RZ, RZ ;  /* 0x000000ffff407224 */ /* 0x000fe200078e00ff */
[----:B------:R-:W-:Y:S01]  /*22e0*/  @P5 PRMT R74, RZ, 0x5410, R31 ;  /* 0x00005410ff4a5816 */ /* 0x000fe2000000001f */
[----:B------:R-:W-:Y:S01]  /*22f0*/  @P3 FMUL.FTZ R60, R83, R63 ;  /* 0x0000003f533c3220 */ /* 0x000fe20000410000 */
[----:B------:R-:W-:Y:S01]  /*2300*/  @P4 PRMT R63, RZ, 0x7610, R30 ;  /* 0x00007610ff3f4816 */ /* 0x000fe2000000001e */
[----:B------:R-:W-:Y:S01]  /*2310*/  @P1 FMUL.FTZ R64, R80, R71 ;  /* 0x0000004750401220 */ /* 0x000fe20000410000 */
[----:B------:R-:W-:Y:S01]  /*2320*/  ISETP.GE.AND P1, PT, R122, c[0x0][0x164], PT ;  /* 0x000059007a007a0c */ /* 0x000fe20003f26270 */
[----:B------:R-:W-:Y:S01]  /*2330*/  HFMA2.MMA R71, -RZ, RZ, 0, 0 ;  /* 0x00000000ff477435 */ /* 0x000fe200000001ff */
[--C-:B------:R-:W-:Y:S01]  /*2340*/  @P5 PRMT R77, RZ, 0x5410, R67.reuse ;  /* 0x00005410ff4d5816 */ /* 0x100fe20000000043 */
[----:B------:R-:W-:Y:S01]  /*2350*/  @P4 FMUL.FTZ R79, R82, R63 ;  /* 0x0000003f524f4220 */ /* 0x000fe20000410000 */
[----:B------:R-:W-:Y:S01]  /*2360*/  HFMA2.MMA R63, -RZ, RZ, 0, 0 ;  /* 0x00000000ff3f7435 */ /* 0x000fe200000001ff */
[----:B------:R-:W-:Y:S01]  /*2370*/  @P6 PRMT R78, RZ, 0x7610, R67 ;  /* 0x00007610ff4e6816 */ /* 0x000fe20000000043 */
[----:B------:R-:W-:Y:S01]  /*2380*/  FADD.FTZ R7, R64, R7 ;  /* 0x0000000740077221 */ /* 0x000fe20000010000 */
[----:B------:R-:W-:-:S02]  /*2390*/  SEL R130, RZ, 0x1, P0 ;  /* 0x00000001ff827807 */ /* 0x000fc40000000000 */
[----:B------:R-:W-:Y:S01]  /*23a0*/  F2FP.BF16.PACK_AB R62, R79, R60 ;  /* 0x0000003c4f3e723e */ /* 0x000fe200000010ff */
[----:B------:R-:W-:Y:S01]  /*23b0*/  @P5 FMUL.FTZ R63, R137, R74 ;  /* 0x0000004a893f5220 */ /* 0x000fe20000410000 */
[----:B------:R-:W-:Y:S01]  /*23c0*/  @P6 PRMT R74, RZ, 0x7610, R31 ;  /* 0x00007610ff4a6816 */ /* 0x000fe2000000001f */
[----:B------:R-:W-:Y:S01]  /*23d0*/  @P6 FMUL.FTZ R71, R97, R78 ;  /* 0x0000004e61476220 */ /* 0x000fe20000410000 */
[----:B------:R-:W-:Y:S02]  /*23e0*/  F2FP.BF16.PACK_AB R60, R75, R72 ;  /* 0x000000484b3c723e */ /* 0x000fe400000010ff */
[----:B------:R-:W-:Y:S01]  /*23f0*/  @P2 PRMT R72, RZ, 0x7610, R65 ;  /* 0x00007610ff482816 */ /* 0x000fe20000000041 */
[----:B------:R-:W-:Y:S01]  /*2400*/  @P6 FMUL.FTZ R76, R97, R74 ;  /* 0x0000004a614c6220 */ /* 0x000fe20000410000 */
[----:B------:R-:W-:Y:S01]  /*2410*/  HFMA2.MMA R65, -RZ, RZ, 0, 0 ;  /* 0x00000000ff417435 */ /* 0x000fe200000001ff */
[----:B------:R-:W-:Y:S01]  /*2420*/  @P3 PRMT R74, RZ, 0x5410, R66 ;  /* 0x00005410ff4a3816 */ /* 0x000fe20000000042 */
[----:B------:R-:W-:Y:S01]  /*2430*/  FADD.FTZ R4, R71, R4 ;  /* 0x0000000447047221 */ /* 0x000fe20000010000 */
[----:B------:R-:W-:-:S02]  /*2440*/  @P4 PRMT R75, RZ, 0x7610, R66 ;  /* 0x00007610ff4b4816 */ /* 0x000fc40000000042 */
[----:B------:R-:W-:Y:S01]  /*2450*/  F2FP.BF16.PACK_AB R63, R76, R63 ;  /* 0x0000003f4c3f723e */ /* 0x000fe200000010ff */
[----:B------:R-:W-:Y:S01]  /*2460*/  CS2R R66, SRZ ;  /* 0x0000000000427805 */ /* 0x000fe2000001ff00 */
[----:B------:R-:W-:Y:S01]  /*2470*/  MOV R76, RZ ;  /* 0x000000ff004c7202 */ /* 0x000fe20000000f00 */
[----:B------:R-:W-:Y:S02]  /*2480*/  @P2 FMUL.FTZ R65, R81, R72 ;  /* 0x0000004851412220 */ /* 0x000fe40000410000 */
[----:B------:R0:W-:Y:S01]  /*2490*/  STG.E.128 [R68.64], R60 ;  /* 0x0000003c44007986 */ /* 0x0001e2000c101d04 */
[----:B------:R-:W-:Y:S02]  /*24a0*/  @P3 FMUL.FTZ R66, R83, R74 ;  /* 0x0000004a53423220 */ /* 0x000fe40000410000 */
[----:B------:R-:W-:Y:S02]  /*24b0*/  @P4 FMUL.FTZ R67, R82, R75 ;  /* 0x0000004b52434220 */ /* 0x000fe40000410000 */
[----:B------:R-:W-:-:S02]  /*24c0*/  @P5 FMUL.FTZ R76, R137, R77 ;  /* 0x0000004d894c5220 */ /* 0x000fc40000410000 */
[----:B------:R-:W-:Y:S02]  /*24d0*/  FADD.FTZ R8, R65, R8 ;  /* 0x0000000841087221 */ /* 0x000fe40000010000 */
[----:B------:R-:W-:Y:S02]  /*24e0*/  FADD.FTZ R5, R66, R5 ;  /* 0x0000000542057221 */ /* 0x000fe40000010000 */
[----:B------:R-:W-:Y:S02]  /*24f0*/  FADD.FTZ R6, R67, R6 ;  /* 0x0000000643067221 */ /* 0x000fe40000010000 */
[----:B------:R-:W-:Y:S01]  /*2500*/  FADD.FTZ R3, R76, R3 ;  /* 0x000000034c037221 */ /* 0x000fe20000010000 */
[----:B0-----:R-:W-:Y:S01]  /*2510*/  @P1 CALL.REL.NOINC `(.L_x_2657) ;  /* 0x0000001000001944 */ /* 0x001fe20003c00000 */
[----:B------:R-:W-:Y:S05]  /*2520*/  BRA `(.L_x_2658) ;  /* 0xffffe05000007947 */ /* 0x000fea000383ffff */
.L_x_2657:
[----:B------:R-:W-:Y:S01]  /*2530*/  MOV R50, R23 ;  /* 0x0000001700327202 */ /* 0x000fe20000000f00 */
[----:B------:R-:W-:Y:S01]  /*2540*/  IMAD.MOV.U32 R31, RZ, RZ, R104 ;  /* 0x000000ffff1f7224 */ /* 0x000fe200078e0068 */
[----:B------:R-:W-:Y:S01]  /*2550*/  MOV R52, R21 ;  /* 0x0000001500347202 */ /* 0x000fe20000000f00 */
[----:B------:R-:W-:Y:S01]  /*2560*/  IMAD.MOV.U32 R44, RZ, RZ, R89 ;  /* 0x000000ffff2c7224 */ /* 0x000fe200078e0059 */
[----:B------:R-:W-:-:S02]  /*2570*/  MOV R53, R22 ;  /* 0x0000001600357202 */ /* 0x000fc40000000f00 */
[----:B------:R-:W-:Y:S02]  /*2580*/  MOV R54, R19 ;  /* 0x0000001300367202 */ /* 0x000fe40000000f00 */
[----:B------:R-:W-:Y:S02]  /*2590*/  MOV R55, R20 ;  /* 0x0000001400377202 */ /* 0x000fe40000000f00 */
[----:B------:R-:W-:Y:S01]  /*25a0*/  MOV R23, R16 ;  /* 0x0000001000177202 */ /* 0x000fe20000000f00 */
[----:B------:R-:W-:Y:S01]  /*25b0*/  IMAD.MOV.U32 R16, RZ, RZ, R13 ;  /* 0x000000ffff107224 */ /* 0x000fe200078e000d */
[----:B------:R-:W-:Y:S02]  /*25c0*/  MOV R49, R26 ;  /* 0x0000001a00317202 */ /* 0x000fe40000000f00 */
[----:B------:R-:W-:Y:S02]  /*25d0*/  MOV R20, R17 ;  /* 0x0000001100147202 */ /* 0x000fe40000000f00 */
        /* <DEDUP_REMOVED lines=37> */
.L_x_2654:
        /* <DEDUP_REMOVED lines=21> */
.L_x_2655:
[----:B------:R-:W-:Y:S01]  /*2980*/  HFMA2.MMA R64, -RZ, RZ, 0, 9.5367431640625e-07 ;  /* 0x00000010ff407435 */ /* 0x000fe200000001ff */
[----:B------:R-:W-:-:S02]  /*2990*/  MOV R63, R65 ;  /* 0x00000041003f7202 */ /* 0x000fc40000000f00 */
[----:B------:R-:W-:Y:S02]  /*29a0*/  MOV R66, 0x1f ;  /* 0x0000001f00427802 */ /* 0x000fe40000000f00 */
[----:B------:R-:W-:Y:S02]  /*29b0*/  MOV R69, 0xffffffff ;  /* 0xffffffff00457802 */ /* 0x000fe40000000f00 */
[----:B------:R-:W-:Y:S02]  /*29c0*/  MOV R60, 0x29e0 ;  /* 0x000029e0003c7802 */ /* 0x000fe40000000f00 */
[----:B-----5:R-:W-:Y:S05]  /*29d0*/  CALL.REL.NOINC `($__internal_75_$__cuda_sm70_shflsync_down_p) ;  /* 0x0000046000007944 */ /* 0x020fea0003c00000 */
[----:B-1----:R-:W-:Y:S01]  /*29e0*/  MOV R62, R63 ;  /* 0x0000003f003e7202 */ /* 0x002fe20000000f00 */
[----:B0-----:R-:W-:Y:S05]  /*29f0*/  BRA `(.L_x_2659) ;  /* 0xffffe6f000007947 */ /* 0x001fea000383ffff */
.L_x_2656:
[----:B------:R-:W-:Y:S01]  /*2a00*/  HFMA2.MMA R64, -RZ, RZ, 0, 9.5367431640625e-07 ;  /* 0x00000010ff407435 */ /* 0x000fe200000001ff */
[----:B------:R-:W-:Y:S01]  /*2a10*/  MOV R63, R67 ;  /* 0x00000043003f7202 */ /* 0x000fe20000000f00 */
[----:B------:R-:W-:Y:S01]  /*2a20*/  IMAD.MOV.U32 R66, RZ, RZ, 0x1f ;  /* 0x0000001fff427424 */ /* 0x000fe200078e00ff */
[----:B------:R-:W-:Y:S02]  /*2a30*/  MOV R69, 0xffffffff ;  /* 0xffffffff00457802 */ /* 0x000fe40000000f00 */
[----:B------:R-:W-:-:S02]  /*2a40*/  MOV R60, 0x2a60 ;  /* 0x00002a60003c7802 */ /* 0x000fc40000000f00 */
[----:B01---5:R-:W-:Y:S05]  /*2a50*/  CALL.REL.NOINC `($__internal_75_$__cuda_sm70_shflsync_down_p) ;  /* 0x000003e000007944 */ /* 0x023fea0003c00000 */
[----:B------:R-:W-:Y:S01]  /*2a60*/  FADD.FTZ R65, R65, R62 ;  /* 0x0000003e41417221 */ /* 0x000fe20000010000 */
[----:B0-----:R-:W-:Y:S01]  /*2a70*/  HFMA2.MMA R64, -RZ, RZ, 0, 4.76837158203125e-07 ;  /* 0x00000008ff407435 */ /* 0x001fe200000001ff */
[----:B-1----:R-:W-:Y:S01]  /*2a80*/  FADD.FTZ R68, R67, R63 ;  /* 0x0000003f43447221 */ /* 0x002fe20000010000 */
[----:B------:R-:W-:-:S02]  /*2a90*/  MOV R66, 0x1f ;  /* 0x0000001f00427802 */ /* 0x000fc40000000f00 */
[----:B------:R-:W-:Y:S02]  /*2aa0*/  MOV R69, 0xffffffff ;  /* 0xffffffff00457802 */ /* 0x000fe40000000f00 */
[----:B------:R-:W-:Y:S02]  /*2ab0*/  MOV R63, R65 ;  /* 0x00000041003f7202 */ /* 0x000fe40000000f00 */
[----:B------:R-:W-:Y:S02]  /*2ac0*/  MOV R60, 0x2ae0 ;  /* 0x00002ae0003c7802 */ /* 0x000fe40000000f00 */
[----:B------:R-:W-:Y:S05]  /*2ad0*/  CALL.REL.NOINC `($__internal_75_$__cuda_sm70_shflsync_down_p) ;  /* 0x0000036000007944 */ /* 0x000fea0003c00000 */
[----:B0-----:R-:W-:Y:S01]  /*2ae0*/  HFMA2.MMA R64, -RZ, RZ, 0, 4.76837158203125e-07 ;  /* 0x00000008ff407435 */ /* 0x001fe200000001ff */
[----:B-1----:R-:W-:Y:S01]  /*2af0*/  MOV R62, R63 ;  /* 0x0000003f003e7202 */ /* 0x002fe20000000f00 */
[----:B------:R-:W-:Y:S01]  /*2b00*/  IMAD.MOV.U32 R69, RZ, RZ, -0x1 ;  /* 0xffffffffff457424 */ /* 0x000fe200078e00ff */
[----:B------:R-:W-:Y:S02]  /*2b10*/  MOV R63, R68 ;  /* 0x00000044003f7202 */ /* 0x000fe40000000f00 */
[----:B------:R-:W-:Y:S02]  /*2b20*/  MOV R66, 0x1f ;  /* 0x0000001f00427802 */ /* 0x000fe40000000f00 */
[----:B------:R-:W-:-:S02]  /*2b30*/  MOV R60, 0x2b50 ;  /* 0x00002b50003c7802 */ /* 0x000fc40000000f00 */
[----:B------:R-:W-:Y:S05]  /*2b40*/  CALL.REL.NOINC `($__internal_75_$__cuda_sm70_shflsync_down_p) ;  /* 0x000002f000007944 */ /* 0x000fea0003c00000 */
[----:B------:R-:W-:Y:S01]  /*2b50*/  FADD.FTZ R65, R62, R65 ;  /* 0x000000413e417221 */ /* 0x000fe20000010000 */
[----:B0-----:R-:W-:Y:S01]  /*2b60*/  HFMA2.MMA R64, -RZ, RZ, 0, 2.384185791015625e-07 ;  /* 0x00000004ff407435 */ /* 0x001fe200000001ff */
[----:B-1----:R-:W-:Y:S01]  /*2b70*/  FADD.FTZ R68, R68, R63 ;  /* 0x0000003f44447221 */ /* 0x002fe20000010000 */
[----:B------:R-:W-:-:S02]  /*2b80*/  MOV R66, 0x1f ;  /* 0x0000001f00427802 */ /* 0x000fc40000000f00 */
[----:B------:R-:W-:Y:S02]  /*2b90*/  MOV R69, 0xffffffff ;  /* 0xffffffff00457802 */ /* 0x000fe40000000f00 */
[----:B------:R-:W-:Y:S02]  /*2ba0*/  MOV R63, R65 ;  /* 0x00000041003f7202 */ /* 0x000fe40000000f00 */
[----:B------:R-:W-:Y:S02]  /*2bb0*/  MOV R60, 0x2bd0 ;  /* 0x00002bd0003c7802 */ /* 0x000fe40000000f00 */
[----:B------:R-:W-:Y:S05]  /*2bc0*/  CALL.REL.NOINC `($__internal_75_$__cuda_sm70_shflsync_down_p) ;  /* 0x0000027000007944 */ /* 0x000fea0003c00000 */
[----:B0-----:R-:W-:Y:S01]  /*2bd0*/  HFMA2.MMA R64, -RZ, RZ, 0, 2.384185791015625e-07 ;  /* 0x00000004ff407435 */ /* 0x001fe200000001ff */
[----:B-1----:R-:W-:Y:S02]  /*2be0*/  MOV R62, R63 ;  /* 0x0000003f003e7202 */ /* 0x002fe40000000f00 */
[----:B------:R-:W-:Y:S02]  /*2bf0*/  MOV R63, R68 ;  /* 0x00000044003f7202 */ /* 0x000fe40000000f00 */
[----:B------:R-:W-:Y:S02]  /*2c00*/  MOV R66, 0x1f ;  /* 0x0000001f00427802 */ /* 0x000fe40000000f00 */
[----:B------:R-:W-:-:S02]  /*2c10*/  MOV R69, 0xffffffff ;  /* 0xffffffff00457802 */ /* 0x000fc40000000f00 */
[----:B------:R-:W-:Y:S02]  /*2c20*/  MOV R60, 0x2c40 ;  /* 0x00002c40003c7802 */ /* 0x000fe40000000f00 */
[----:B------:R-:W-:Y:S05]  /*2c30*/  CALL.REL.NOINC `($__internal_75_$__cuda_sm70_shflsync_down_p) ;  /* 0x0000020000007944 */ /* 0x000fea0003c00000 */
[----:B------:R-:W-:Y:S01]  /*2c40*/  FADD.FTZ R65, R62, R65 ;  /* 0x000000413e417221 */ /* 0x000fe20000010000 */
[----:B0-----:R-:W-:Y:S01]  /*2c50*/  HFMA2.MMA R66, -RZ, RZ, 0, 1.847743988037109375e-06 ;  /* 0x0000001fff427435 */ /* 0x001fe200000001ff */
[----:B-1----:R-:W-:Y:S01]  /*2c60*/  FADD.FTZ R68, R68, R63 ;  /* 0x0000003f44447221 */ /* 0x002fe20000010000 */
[----:B------:R-:W-:Y:S01]  /*2c70*/  MOV R69, 0xffffffff ;  /* 0xffffffff00457802 */ /* 0x000fe20000000f00 */
[----:B------:R-:W-:Y:S01]  /*2c80*/  IMAD.MOV.U32 R64, RZ, RZ, 0x2 ;  /* 0x00000002ff407424 */ /* 0x000fe200078e00ff */
[----:B------:R-:W-:Y:S02]  /*2c90*/  MOV R63, R65 ;  /* 0x00000041003f7202 */ /* 0x000fe40000000f00 */
[----:B------:R-:W-:Y:S02]  /*2ca0*/  MOV R60, 0x2cc0 ;  /* 0x00002cc0003c7802 */ /* 0x000fe40000000f00 */
[----:B------:R-:W-:Y:S05]  /*2cb0*/  CALL.REL.NOINC `($__internal_75_$__cuda_sm70_shflsync_down_p) ;  /* 0x0000018000007944 */ /* 0x000fea0003c00000 */
[----:B0-----:R-:W-:Y:S01]  /*2cc0*/  HFMA2.MMA R64, -RZ, RZ, 0, 1.1920928955078125e-07 ;  /* 0x00000002ff407435 */ /* 0x001fe200000001ff */
[----:B-1----:R-:W-:Y:S02]  /*2cd0*/  MOV R62, R63 ;  /* 0x0000003f003e7202 */ /* 0x002fe40000000f00 */
[----:B------:R-:W-:-:S02]  /*2ce0*/  MOV R63, R68 ;  /* 0x00000044003f7202 */ /* 0x000fc40000000f00 */
[----:B------:R-:W-:Y:S02]  /*2cf0*/  MOV R66, 0x1f ;  /* 0x0000001f00427802 */ /* 0x000fe40000000f00 */
[----:B------:R-:W-:Y:S02]  /*2d00*/  MOV R69, 0xffffffff ;  /* 0xffffffff00457802 */ /* 0x000fe40000000f00 */
[----:B------:R-:W-:Y:S02]  /*2d10*/  MOV R60, 0x2d30 ;  /* 0x00002d30003c7802 */ /* 0x000fe40000000f00 */
[----:B------:R-:W-:Y:S05]  /*2d20*/  CALL.REL.NOINC `($__internal_75_$__cuda_sm70_shflsync_down_p) ;  /* 0x0000011000007944 */ /* 0x000fea0003c00000 */
[----:B------:R-:W-:Y:S01]  /*2d30*/  FADD.FTZ R65, R62, R65 ;  /* 0x000000413e417221 */ /* 0x000fe20000010000 */
[----:B0-----:R-:W-:Y:S01]  /*2d40*/  HFMA2.MMA R64, -RZ, RZ, 0, 5.9604644775390625e-08 ;  /* 0x00000001ff407435 */ /* 0x001fe200000001ff */
[----:B-1----:R-:W-:Y:S01]  /*2d50*/  FADD.FTZ R67, R68, R63 ;  /* 0x0000003f44437221 */ /* 0x002fe20000010000 */
[----:B------:R-:W-:Y:S01]  /*2d60*/  MOV R69, 0xffffffff ;  /* 0xffffffff00457802 */ /* 0x000fe20000000f00 */
[----:B------:R-:W-:Y:S01]  /*2d70*/  IMAD.MOV.U32 R66, RZ, RZ, 0x1f ;  /* 0x0000001fff427424 */ /* 0x000fe200078e00ff */
[----:B------:R-:W-:Y:S02]  /*2d80*/  MOV R63, R65 ;  /* 0x00000041003f7202 */ /* 0x000fe40000000f00 */
[----:B------:R-:W-:-:S02]  /*2d90*/  MOV R60, 0x2db0 ;  /* 0x00002db0003c7802 */ /* 0x000fc40000000f00 */
[----:B------:R-:W-:Y:S05]  /*2da0*/  CALL.REL.NOINC `($__internal_75_$__cuda_sm70_shflsync_down_p) ;  /* 0x0000009000007944 */ /* 0x000fea0003c00000 */
[----:B0-----:R-:W-:Y:S01]  /*2db0*/  HFMA2.MMA R64, -RZ, RZ, 0, 5.9604644775390625e-08 ;  /* 0x00000001ff407435 */ /* 0x001fe200000001ff */
[----:B-1----:R-:W-:-:S02]  /*2dc0*/  MOV R72, R63 ;  /* 0x0000003f00487202 */ /* 0x002fc40000000f00 */
[----:B------:R-:W-:Y:S02]  /*2dd0*/  MOV R63, R67 ;  /* 0x00000043003f7202 */ /* 0x000fe40000000f00 */
[----:B------:R-:W-:Y:S02]  /*2de0*/  MOV R66, 0x1f ;  /* 0x0000001f00427802 */ /* 0x000fe40000000f00 */
[----:B------:R-:W-:Y:S02]  /*2df0*/  MOV R69, 0xffffffff ;  /* 0xffffffff00457802 */ /* 0x000fe40000000f00 */
[----:B------:R-:W-:Y:S02]  /*2e00*/  MOV R60, 0x2e20 ;  /* 0x00002e20003c7802 */ /* 0x000fe40000000f00 */
[----:B------:R-:W-:Y:S05]  /*2e10*/  CALL.REL.NOINC `($__internal_75_$__cuda_sm70_shflsync_down_p) ;  /* 0x0000002000007944 */ /* 0x000fea0003c00000 */
[----:B-1----:R-:W-:Y:S01]  /*2e20*/  MOV R60, R63 ;  /* 0x0000003f003c7202 */ /* 0x002fe20000000f00 */
[----:B0-----:R-:W-:Y:S05]  /*2e30*/  BRA `(.L_x_2660) ;  /* 0xffffe3d000007947 */ /* 0x001fea000383ffff */
        .weak           $__internal_75_$__cuda_sm70_shflsync_down_p
        .type           $__internal_75_$__cuda_sm70_shflsync_down_p,@function
        .size           $__internal_75_$__cuda_sm70_shflsync_down_p,(.L_x_6877 - $__internal_75_$__cuda_sm70_shflsync_down_p)
$__internal_75_$__cuda_sm70_shflsync_down_p:
[----:B------:R-:W-:Y:S01]  /*2e40*/  HFMA2.MMA R61, -RZ, RZ, 0, 0 ;  /* 0x00000000ff3d7435 */ /* 0x000fe200000001ff */
[----:B------:R-:W-:Y:S04]  /*2e50*/  WARPSYNC R69 ;  /* 0x0000004500007348 */ /* 0x000fe80003800000 */
[----:B------:R0:W1:Y:S01]  /*2e60*/  SHFL.DOWN PT, R63, R63, R64, R66 ;  /* 0x080000403f3f7389 */ /* 0x00006200000e0042 */
[----:B------:R-:W-:Y:S05]  /*2e70*/  RET.REL.NODEC R60 `(_ZN10layer_norm13ln_bwd_kernelINS_13Kernel_traitsI13__nv_bfloat16S2_fS2_fjLj2048ELj1ELj1ELj4ELj16ENS_18Kernel_traits_baseILj2048ES2_S2_fS2_fjLj128EEEEELb1ELb1ELb0ELb1EEEvNS_9BwdParamsE) ;  /* 0xffffd1803c007950 */ /* 0x000fea0003c3ffff */
.L_x_2661:
        /* <DEDUP_REMOVED lines=16> */
.L_x_6877:


//--------------------- .text._ZN10layer_norm22ln_bwd_finalize_kernelINS_22Kernel_traits_finalizeILj2048E13__nv_bfloat16S2_fS2_fjLb1ELj1024ELj4ENS_18Kernel_traits_baseILj2048ES2_S2_fS2_fjLj1024EEEEELb1ELb0EEEvNS_9BwdParamsE --------------------------
	.section	.text._ZN10layer_norm22ln_bwd_finalize_kernelINS_22Kernel_traits_finalizeILj2048E13__nv_bfloat16S2_fS2_fjLb1ELj1024ELj4ENS_18Kernel_traits_baseILj2048ES2_S2_fS2_fjLj1024EEEEELb1ELb0EEEvNS_9BwdParamsE,"ax",@progbits
	.sectioninfo	@"SHI_REGISTERS=32"
	.align	128
        .global         _ZN10layer_norm22ln_bwd_finalize_kernelINS_22Kernel_traits_finalizeILj2048E13__nv_bfloat16S2_fS2_fjLb1ELj1024ELj4ENS_18Kernel_traits_baseILj2048ES2_S2_fS2_fjLj1024EEEEELb1ELb0EEEvNS_9BwdParamsE
        .type           _ZN10layer_norm22ln_bwd_finalize_kernelINS_22Kernel_traits_finalizeILj2048E13__nv_bfloat16S2_fS2_fjLb1ELj1024ELj4ENS_18Kernel_traits_baseILj2048ES2_S2_fS2_fjLj1024EEEEELb1ELb0EEEvNS_9BwdParamsE,@function
        .size           _ZN10layer_norm22ln_bwd_finalize_kernelINS_22Kernel_traits_finalizeILj2048E13__nv_bfloat16S2_fS2_fjLb1ELj1024ELj4ENS_18Kernel_traits_baseILj2048ES2_S2_fS2_fjLj1024EEEEELb1ELb0EEEvNS_9BwdParamsE,(.L_x_6878 - _ZN10layer_norm22ln_bwd_finalize_kernelINS_22Kernel_traits_finalizeILj2048E13__nv_bfloat16S2_fS2_fjLb1ELj1024ELj4ENS_18Kernel_traits_baseILj2048ES2_S2_fS2_fjLj1024EEEEELb1ELb0EEEvNS_9BwdParamsE)
        .other          _ZN10layer_norm22ln_bwd_finalize_kernelINS_22Kernel_traits_finalizeILj2048E13__nv_bfloat16S2_fS2_fjLb1ELj1024ELj4ENS_18Kernel_traits_baseILj2048ES2_S2_fS2_fjLj1024EEEEELb1ELb0EEEvNS_9BwdParamsE,@"STO_CUDA_ENTRY STV_DEFAULT"
_ZN10layer_norm22ln_bwd_finalize_kernelINS_22Kernel_traits_finalizeILj2048E13__nv_bfloat16S2_fS2_fjLb1ELj1024ELj4ENS_18Kernel_traits_baseILj2048ES2_S2_fS2_fjLj1024EEEEELb1ELb0EEEvNS_9BwdParamsE:
.text._ZN10layer_norm22ln_bwd_finalize_kernelINS_22Kernel_traits_finalizeILj2048E13__nv_bfloat16S2_fS2_fjLb1ELj1024ELj4ENS_18Kernel_traits_baseILj2048ES2_S2_fS2_fjLj1024EEEEELb1ELb0EEEvNS_9BwdParamsE:
        /* <DEDUP_REMOVED lines=19> */
.L_x_2675:
        /* <DEDUP_REMOVED lines=33> */
.L_x_2666:
        /* <DEDUP_REMOVED lines=47> */
.L_x_2665:
[----:B------:R-:W-:Y:S05]  /*0630*/  BSYNC B1 ;  /* 0x0000000000017941 */ /* 0x000fea0003800000 */
.L_x_2664:
        /* <DEDUP_REMOVED lines=29> */
.L_x_2668:
[----:B------:R-:W-:Y:S05]  /*0810*/  BSYNC B1 ;  /* 0x0000000000017941 */ /* 0x000fea0003800000 */
.L_x_2667:
        /* <DEDUP_REMOVED lines=14> */
.L_x_2669:
[----:B------:R-:W-:Y:S05]  /*0900*/  BSYNC B1 ;  /* 0x0000000000017941 */ /* 0x000fea0003800000 */
.L_x_2663:
[----:B------:R-:W-:Y:S05]  /*0910*/  BSYNC B0 ;  /* 0x0000000000007941 */ /* 0x000fea0003800000 */
.L_x_2662:
        /* <DEDUP_REMOVED lines=12> */
.L_x_2676:
        /* <DEDUP_REMOVED lines=27> */
.L_x_2677:
        /* <DEDUP_REMOVED lines=9> */
.L_x_2670:
        /* <DEDUP_REMOVED lines=21> */
.L_x_2674:
[----:B------:R-:W-:Y:S05]  /*0d70*/  BSYNC B0 ;  /* 0x0000000000007941 */ /* 0x000fea0003800000 */
.L_x_2673:
[C---:B------:R-:W-:Y:S02]  /*0d80*/  ISETP.GT.U32.AND P1, PT, R4.reuse, -0x801, PT ;  /* 0xfffff7ff0400780c */ /* 0x040fe40003f24070 */
[----:B------:R-:W-:-:S02]  /*0d90*/  IADD3 R4, R4, 0x800, RZ ;  /* 0x0000080004047810 */ /* 0x000fc40007ffe0ff */
[----:B------:R-:W-:-:S09]  /*0da0*/  IADD3 R5, R5, 0x400, RZ ;  /* 0x0000040005057810 */ /* 0x000fd20007ffe0ff */
[----:B01----:R-:W-:Y:S05]  /*0db0*/  @P1 BRA `(.L_x_2675) ;  /* 0xfffff37000001947 */ /* 0x003fea000383ffff */
[----:B------:R-:W-:Y:S05]  /*0dc0*/  EXIT ;  /* 0x000000000000794d */ /* 0x000fea0003800000 */
.L_x_2671:
[----:B------:R-:W-:Y:S01]  /*0dd0*/  HFMA2.MMA R17, -RZ, RZ, 0, 5.9604644775390625e-08 ;  /* 0x00000001ff117435 */ /* 0x000fe200000001ff */
[----:B---3--:R-:W-:Y:S01]  /*0de0*/  MOV R18, R10 ;  /* 0x0000000a00127202 */ /* 0x008fe20000000f00 */
[----:B------:R-:W-:Y:S01]  /*0df0*/  IMAD.MOV.U32 R14, RZ, RZ, 0x1f ;  /* 0x0000001fff0e7424 */ /* 0x000fe200078e00ff */
[----:B------:R-:W-:Y:S02]  /*0e00*/  MOV R19, 0xffffffff ;  /* 0xffffffff00137802 */ /* 0x000fe40000000f00 */
[----:B------:R-:W-:Y:S02]  /*0e10*/  MOV R8, 0xe30 ;  /* 0x00000e3000087802 */ /* 0x000fe40000000f00 */
[----:B012---:R-:W-:Y:S05]  /*0e20*/  CALL.REL.NOINC `($__internal_76_$__cuda_sm70_shflsync_bfly_p) ;  /* 0x0000059000007944 */ /* 0x007fea0003c00000 */
[----:B01----:R-:W-:Y:S05]  /*0e30*/  BRA `(.L_x_2676) ;  /* 0xfffffba000007947 */ /* 0x003fea000383ffff */
.L_x_2672:
[----:B------:R-:W-:Y:S01]  /*0e40*/  HFMA2.MMA R17, -RZ, RZ, 0, 1.1920928955078125e-07 ;  /* 0x00000002ff117435 */ /* 0x000fe200000001ff */
[----:B------:R-:W-:Y:S01]  /*0e50*/  IMAD.MOV.U32 R14, RZ, RZ, 0x1f ;  /* 0x0000001fff0e7424 */ /* 0x000fe200078e00ff */
[----:B------:R-:W-:Y:S02]  /*0e60*/  MOV R19, 0xffffffff ;  /* 0xffffffff00137802 */ /* 0x000fe40000000f00 */
[----:B------:R-:W-:Y:S02]  /*0e70*/  MOV R8, 0xe90 ;  /* 0x00000e9000087802 */ /* 0x000fe40000000f00 */
[----:B0123--:R-:W-:Y:S05]  /*0e80*/  CALL.REL.NOINC `($__internal_76_$__cuda_sm70_shflsync_bfly_p) ;  /* 0x0000053000007944 */ /* 0x00ffea0003c00000 */
[----:B0-----:R-:W-:Y:S01]  /*0e90*/  HFMA2.MMA R17, -RZ, RZ, 0, 2.384185791015625e-07 ;  /* 0x00000004ff117435 */ /* 0x001fe200000001ff */
[----:B-1----:R-:W-:Y:S01]  /*0ea0*/  FADD.FTZ R18, R18, R14 ;  /* 0x0000000e12127221 */ /* 0x002fe20000010000 */
[----:B------:R-:W-:Y:S01]  /*0eb0*/  MOV R19, 0xffffffff ;  /* 0xffffffff00137802 */ /* 0x000fe20000000f00 */
[----:B------:R-:W-:Y:S01]  /*0ec0*/  IMAD.MOV.U32 R14, RZ, RZ, 0x1f ;  /* 0x0000001fff0e7424 */ /* 0x000fe200078e00ff */
[----:B------:R-:W-:-:S02]  /*0ed0*/  MOV R8, 0xef0 ;  /* 0x00000ef000087802 */ /* 0x000fc40000000f00 */
[----:B------:R-:W-:Y:S05]  /*0ee0*/  CALL.REL.NOINC `($__internal_76_$__cuda_sm70_shflsync_bfly_p) ;  /* 0x000004d000007944 */ /* 0x000fea0003c00000 */
[----:B0-----:R-:W-:Y:S01]  /*0ef0*/  HFMA2.MMA R17, -RZ, RZ, 0, 4.76837158203125e-07 ;  /* 0x00000008ff117435 */ /* 0x001fe200000001ff */
[----:B-1----:R-:W-:Y:S01]  /*0f00*/  FADD.FTZ R18, R18, R14 ;  /* 0x0000000e12127221 */ /* 0x002fe20000010000 */
[----:B------:R-:W-:Y:S01]  /*0f10*/  MOV R19, 0xffffffff ;  /* 0xffffffff00137802 */ /* 0x000fe20000000f00 */
[----:B------:R-:W-:Y:S01]  /*0f20*/  IMAD.MOV.U32 R14, RZ, RZ, 0x1f ;  /* 0x0000001fff0e7424 */ /* 0x000fe200078e00ff */
[----:B------:R-:W-:-:S02]  /*0f30*/  MOV R8, 0xf50 ;  /* 0x00000f5000087802 */ /* 0x000fc40000000f00 */
[----:B------:R-:W-:Y:S05]  /*0f40*/  CALL.REL.NOINC `($__internal_76_$__cuda_sm70_shflsync_bfly_p) ;  /* 0x0000047000007944 */ /* 0x000fea0003c00000 */
[----:B-1----:R-:W-:Y:S01]  /*0f50*/  FADD.FTZ R10, R18, R14 ;  /* 0x0000000e120a7221 */ /* 0x002fe20000010000 */
[----:B0-----:R-:W-:Y:S01]  /*0f60*/  HFMA2.MMA R17, -RZ, RZ, 0, 9.5367431640625e-07 ;  /* 0x00000010ff117435 */ /* 0x001fe200000001ff */
[----:B------:R-:W-:Y:S01]  /*0f70*/  IMAD.MOV.U32 R14, RZ, RZ, 0x1f ;  /* 0x0000001fff0e7424 */ /* 0x000fe200078e00ff */
[----:B------:R-:W-:-:S02]  /*0f80*/  MOV R19, 0xffffffff ;  /* 0xffffffff00137802 */ /* 0x000fc40000000f00 */
[----:B------:R-:W-:Y:S02]  /*0f90*/  MOV R18, R10 ;  /* 0x0000000a00127202 */ /* 0x000fe40000000f00 */
[----:B------:R-:W-:Y:S02]  /*0fa0*/  MOV R8, 0xfc0 ;  /* 0x00000fc000087802 */ /* 0x000fe40000000f00 */
[----:B------:R-:W-:Y:S05]  /*0fb0*/  CALL.REL.NOINC `($__internal_76_$__cuda_sm70_shflsync_bfly_p) ;  /* 0x0000040000007944 */ /* 0x000fea0003c00000 */
[----:B0-----:R-:W-:Y:S01]  /*0fc0*/  HFMA2.MMA R17, -RZ, RZ, 0, 5.9604644775390625e-08 ;  /* 0x00000001ff117435 */ /* 0x001fe200000001ff */
[----:B-1----:R-:W-:Y:S01]  /*0fd0*/  IMAD.MOV.U32 R13, RZ, RZ, R14 ;  /* 0x000000ffff0d7224 */ /* 0x002fe200078e000e */
[----:B------:R-:W-:Y:S01]  /*0fe0*/  MOV R18, R15 ;  /* 0x0000000f00127202 */ /* 0x000fe20000000f00 */
[----:B------:R-:W-:Y:S01]  /*0ff0*/  IMAD.MOV.U32 R14, RZ, RZ, 0x1f ;  /* 0x0000001fff0e7424 */ /* 0x000fe200078e00ff */
[----:B------:R-:W-:Y:S02]  /*1000*/  MOV R19, 0xffffffff ;  /* 0xffffffff00137802 */ /* 0x000fe40000000f00 */
[----:B------:R-:W-:Y:S02]  /*1010*/  MOV R8, 0x1030 ;  /* 0x0000103000087802 */ /* 0x000fe40000000f00 */
[----:B------:R-:W-:Y:S05]  /*1020*/  CALL.REL.NOINC `($__internal_76_$__cuda_sm70_shflsync_bfly_p) ;  /* 0x0000039000007944 */ /* 0x000fea0003c00000 */
[----:B0-----:R-:W-:Y:S01]  /*1030*/  HFMA2.MMA R17, -RZ, RZ, 0, 1.1920928955078125e-07 ;  /* 0x00000002ff117435 */ /* 0x001fe200000001ff */
[----:B-1----:R-:W-:Y:S01]  /*1040*/  FADD.FTZ R18, R15, R14 ;  /* 0x0000000e0f127221 */ /* 0x002fe20000010000 */
[----:B------:R-:W-:Y:S01]  /*1050*/  MOV R19, 0xffffffff ;  /* 0xffffffff00137802 */ /* 0x000fe20000000f00 */
[----:B------:R-:W-:Y:S01]  /*1060*/  IMAD.MOV.U32 R14, RZ, RZ, 0x1f ;  /* 0x0000001fff0e7424 */ /* 0x000fe200078e00ff */
[----:B------:R-:W-:-:S02]  /*1070*/  MOV R8, 0x1090 ;  /* 0x0000109000087802 */ /* 0x000fc40000000f00 */
[----:B------:R-:W-:Y:S05]  /*1080*/  CALL.REL.NOINC `($__internal_76_$__cuda_sm70_shflsync_bfly_p) ;  /* 0x0000033000007944 */ /* 0x000fea0003c00000 */
        /* <DEDUP_REMOVED lines=35> */
[----:B------:R-:W-:Y:S01]  /*12c0*/  IMAD.MOV.U32 R19, RZ, RZ, -0x1 ;  /* 0xffffffffff137424 */ /* 0x000fe200078e00ff */
[----:B------:R-:W-:-:S02]  /*12d0*/  MOV R8, 0x12f0 ;  /* 0x000012f000087802 */ /* 0x000fc40000000f00 */
[----:B------:R-:W-:Y:S05]  /*12e0*/  CALL.REL.NOINC `($__internal_76_$__cuda_sm70_shflsync_bfly_p) ;  /* 0x000000d000007944 */ /* 0x000fea0003c00000 */
[----:B0-----:R-:W-:Y:S01]  /*12f0*/  HFMA2.MMA R17, -RZ, RZ, 0, 4.76837158203125e-07 ;  /* 0x00000008ff117435 */ /* 0x001fe200000001ff */
[----:B-1----:R-:W-:Y:S01]  /*1300*/  FADD.FTZ R18, R18, R14 ;  /* 0x0000000e12127221 */ /* 0x002fe20000010000 */
[----:B------:R-:W-:-:S02]  /*1310*/  MOV R14, 0x1f ;  /* 0x0000001f000e7802 */ /* 0x000fc40000000f00 */
[----:B------:R-:W-:Y:S02]  /*1320*/  MOV R19, 0xffffffff ;  /* 0xffffffff00137802 */ /* 0x000fe40000000f00 */
[----:B------:R-:W-:Y:S02]  /*1330*/  MOV R8, 0x1350 ;  /* 0x0000135000087802 */ /* 0x000fe40000000f00 */
[----:B------:R-:W-:Y:S05]  /*1340*/  CALL.REL.NOINC `($__internal_76_$__cuda_sm70_shflsync_bfly_p) ;  /* 0x0000007000007944 */ /* 0x000fea0003c00000 */
[----:B01----:R-:W-:Y:S01]  /*1350*/  FADD.FTZ R18, R18, R14 ;  /* 0x0000000e12127221 */ /* 0x003fe20000010000 */
[----:B------:R-:W-:Y:S01]  /*1360*/  HFMA2.MMA R14, -RZ, RZ, 0, 1.847743988037109375e-06 ;  /* 0x0000001fff0e7435 */ /* 0x000fe200000001ff */
[----:B------:R-:W-:Y:S01]  /*1370*/  IMAD.MOV.U32 R17, RZ, RZ, 0x10 ;  /* 0x00000010ff117424 */ /* 0x000fe200078e00ff */
[----:B------:R-:W-:Y:S02]  /*1380*/  MOV R19, 0xffffffff ;  /* 0xffffffff00137802 */ /* 0x000fe40000000f00 */
[----:B------:R-:W-:Y:S02]  /*1390*/  MOV R8, 0x13b0 ;  /* 0x000013b000087802 */ /* 0x000fe40000000f00 */
[----:B------:R-:W-:Y:S05]  /*13a0*/  CALL.REL.NOINC `($__internal_76_$__cuda_sm70_shflsync_bfly_p) ;  /* 0x0000001000007944 */ /* 0x000fea0003c00000 */
[----:B01----:R-:W-:Y:S05]  /*13b0*/  BRA `(.L_x_2677) ;  /* 0xfffff7d000007947 */ /* 0x003fea000383ffff */
        .weak           $__internal_76_$__cuda_sm70_shflsync_bfly_p
        .type           $__internal_76_$__cuda_sm70_shflsync_bfly_p,@function
        .size           $__internal_76_$__cuda_sm70_shflsync_bfly_p,(.L_x_6878 - $__internal_76_$__cuda_sm70_shflsync_bfly_p)
$__internal_76_$__cuda_sm70_shflsync_bfly_p:
[----:B------:R-:W-:Y:S01]  /*13c0*/  HFMA2.MMA R9, -RZ, RZ, 0, 0 ;  /* 0x00000000ff097435 */ /* 0x000fe200000001ff */
[----:B------:R-:W-:Y:S04]  /*13d0*/  WARPSYNC R19 ;  /* 0x0000001300007348 */ /* 0x000fe80003800000 */
[----:B------:R0:W1:Y:S01]  /*13e0*/  SHFL.BFLY PT, R14, R18, R17, R14 ;  /* 0x0c000011120e7389 */ /* 0x00006200000e000e */
[----:B------:R-:W-:Y:S05]  /*13f0*/  RET.REL.NODEC R8 `(_ZN10layer_norm22ln_bwd_finalize_kernelINS_22Kernel_traits_finalizeILj2048E13__nv_bfloat16S2_fS2_fjLb1ELj1024ELj4ENS_18Kernel_traits_baseILj2048ES2_S2_fS2_fjLj1024EEEEELb1ELb0EEEvNS_9BwdParamsE) ;  /* 0xffffec0008007950 */ /* 0x000fea0003c3ffff */
.L_x_2678:
        /* <DEDUP_REMOVED lines=16> */
.L_x_6878:


//--------------------- .text._ZN10layer_norm13ln_bwd_kernelINS_13Kernel_traitsI13__nv_bfloat16S2_fS2_fjLj2048ELj1ELj1ELj4ELj16ENS_18Kernel_traits_baseILj2048ES2_S2_fS2_fjLj128EEEEELb1ELb1ELb1ELb0EEEvNS_9BwdParamsE --------------------------
	.section	.text._ZN10layer_norm13ln_bwd_kernelINS_13Kernel_traitsI13__nv_bfloat16S2_fS2_fjLj2048ELj1ELj1ELj4ELj16ENS_18Kernel_traits_baseILj2048ES2_S2_fS2_fjLj128EEEEELb1ELb1ELb1ELb0EEEvNS_9BwdParamsE,"ax",@progbits
	.sectioninfo	@"SHI_REGISTERS=168"
	.align	128
        .global         _ZN10layer_norm13ln_bwd_kernelINS_13Kernel_traitsI13__nv_bfloat16S2_fS2_fjLj2048ELj1ELj1ELj4ELj16ENS_18Kernel_traits_baseILj2048ES2_S2_fS2_fjLj128EEEEELb1ELb1ELb1ELb0EEEvNS_9BwdParamsE
        .type           _ZN10layer_norm13ln_bwd_kernelINS_13Kernel_traitsI13__nv_bfloat16S2_fS2_fjLj2048ELj1ELj1ELj4ELj16ENS_18Kernel_traits_baseILj2048ES2_S2_fS2_fjLj128EEEEELb1ELb1ELb1ELb0EEEvNS_9BwdParamsE,@function
        .size           _ZN10layer_norm13ln_bwd_kernelINS_13Kernel_traitsI13__nv_bfloat16S2_fS2_fjLj2048ELj1ELj1ELj4ELj16ENS_18Kernel_traits_baseILj2048ES2_S2_fS2_fjLj128EEEEELb1ELb1ELb1ELb0EEEvNS_9BwdParamsE,(.L_x_6879 - _ZN10layer_norm13ln_bwd_kernelINS_13Kernel_traitsI13__nv_bfloat16S2_fS2_fjLj2048ELj1ELj1ELj4ELj16ENS_18Kernel_traits_baseILj2048ES2_S2_fS2_fjLj128EEEEELb1ELb1ELb1ELb0EEEvNS_9BwdParamsE)
        .other          _ZN10layer_norm13ln_bwd_kernelINS_13Kernel_traitsI13__nv_bfloat16S2_fS2_fjLj2048ELj1ELj1ELj4ELj16ENS_18Kernel_traits_baseILj2048ES2_S2_fS2_fjLj128EEEEELb1ELb1ELb1ELb0EEEvNS_9BwdParamsE,@"STO_CUDA_ENTRY STV_DEFAULT"
_ZN10layer_norm13ln_bwd_kernelINS_13Kernel_traitsI13__nv_bfloat16S2_fS2_fjLj2048ELj1ELj1ELj4ELj16ENS_18Kernel_traits_baseILj2048ES2_S2_fS2_fjLj128EEEEELb1ELb1ELb1ELb0EEEvNS_9BwdParamsE:
.text._ZN10layer_norm13ln_bwd_kernelINS_13Kernel_traitsI13__nv_bfloat16S2_fS2_fjLj2048ELj1ELj1ELj4ELj16ENS_18Kernel_traits_baseILj2048ES2_S2_fS2_fjLj128EEEEELb1ELb1ELb1ELb0EEEvNS_9BwdParamsE:
        /* <DEDUP_REMOVED lines=20> */
[----:B------:R-:W1:Y:S01]  /*0140*/  S2UR UR6, SR_CTAID.X ;  /* 0x00000000000679c3 */ /* 0x000e620000002500 */
[----:B------:R1:W5:Y:S04]  /*0150*/  @P3 LDG.E.128 R144, [R6.64] ;  /* 0x0000000406903981 */ /* 0x000368000c1e1d00 */
[----:B------:R0:W5:Y:S01]  /*0160*/  @P3 LDG.E.128 R8, [R16.64] ;  /* 0x0000000410083981 */ /* 0x000162000c1e1d00 */
        /* <DEDUP_REMOVED lines=29> */
[--C-:B-----5:R-:W-:Y:S01]  /*0340*/  PRMT R153, RZ, 0x5410, R145.reuse ;  /* 0x00005410ff997816 */ /* 0x120fe20000000091 */
[----:B------:R-:W-:Y:S01]  /*0350*/  IMAD.MOV.U32 R81, RZ, RZ, RZ ;  /* 0x000000ffff517224 */ /* 0x000fe200078e00ff */
        /* <DEDUP_REMOVED lines=30> */
[----:B0-----:R-:W-:-:S02]  /*0540*/  PRMT R2, RZ, 0x7610, R11 ;  /* 0x00007610ff027816 */ /* 0x001fc4000000000b */
.L_x_2761:
[----:B------:R-:W-:-:S05]  /*0550*/  MOV R102, 0x4 ;  /* 0x0000000400667802 */ /* 0x000fca0000000f00 */
[----:B------:R-:W-:-:S05]  /*0560*/  IMAD.WIDE R100, R6, R102, c[0x0][0x1d8] ;  /* 0x0000760006647625 */ /* 0x000fca00078e0266 */
[----:B------:R0:W2:Y:S04]  /*0570*/  LDG.E R103, [R100.64] ;  /* 0x0000000464677981 */ /* 0x0000a8000c1e1900 */
[----:B------:R-:W1:Y:S01]  /*0580*/  S2R R137, SR_TID.X ;  /* 0x0000000000897919 */ /* 0x000e620000002100 */
[----:B------:R-:W-:-:S05]  /*0590*/  IMAD R7, R6, c[0x0][0x168], RZ ;  /* 0x00005a0006077a24 */ /* 0x000fca00078e02ff */
[----:B------:R-:W-:Y:S01]  /*05a0*/  SHF.R.S32.HI R138, RZ, 0x1f, R7 ;  /* 0x0000001fff8a7819 */ /* 0x000fe20000011407 */
[----:B0-----:R-:W-:-:S03]  /*05b0*/  IMAD.WIDE R100, R6, R102, c[0x0][0x1a8] ;  /* 0x00006a0006647625 */ /* 0x001fc600078e0266 */
[----:B------:R-:W-:Y:S02]  /*05c0*/  LEA.HI R7, R138, R7, RZ, 0x3 ;  /* 0x000000078a077211 */ /* 0x000fe400078f18ff */
[----:B------:R0:W5:Y:S01]  /*05d0*/  LDG.E R0, [R100.64] ;  /* 0x0000000464007981 */ /* 0x000162000c1e1900 */
[----:B------:R-:W-:Y:S01]  /*05e0*/  IMAD.MOV.U32 R165, RZ, RZ, 0x20 ;  /* 0x00000020ffa57424 */ /* 0x000fe200078e00ff */
[----:B------:R-:W-:Y:S01]  /*05f0*/  BSSY B0, `(.L_x_2680) ;  /* 0x00000de000007945 */ /* 0x000fe20003800000 */
[----:B0-----:R-:W-:Y:S01]  /*0600*/  IMAD.WIDE R100, R6, R102, c[0x0][0x1d0] ;  /* 0x0000740006647625 */ /* 0x001fe200078e0266 */
[----:B-1----:R-:W-:-:S04]  /*0610*/  LOP3.LUT R138, R137, 0x7f, RZ, 0xc0, !PT ;  /* 0x0000007f898a7812 */ /* 0x002fc800078ec0ff */
[----:B------:R0:W5:Y:S01]  /*0620*/  LDG.E R116, [R100.64] ;  /* 0x0000000464747981 */ /* 0x000162000c1e1900 */
[----:B------:R-:W-:-:S05]  /*0630*/  LEA.HI.SX32 R7, R7, R138, 0x1d ;  /* 0x0000008a07077211 */ /* 0x000fca00078feaff */
[----:B0-----:R-:W-:Y:S01]  /*0640*/  IMAD.WIDE.U32 R100, R7, R165, c[0x0][0x218] ;  /* 0x0000860007647625 */ /* 0x001fe200078e00a5 */
[----:B--2---:R-:W-:-:S13]  /*0650*/  ISETP.GT.AND P2, PT, R103, RZ, PT ;  /* 0x000000ff6700720c */ /* 0x004fda0003f44270 */
[----:B------:R-:W-:Y:S05]  /*0660*/  @P2 BRA `(.L_x_2681) ;  /* 0x0000021000002947 */ /* 0x000fea0003800000 */
[----:B-----5:R-:W-:Y:S01]  /*0670*/  ISETP.GE.AND P0, PT, R116, 0x1, PT ;  /* 0x000000017400780c */ /* 0x020fe20003f06270 */
        /* <DEDUP_REMOVED lines=14> */
[----:B------:R0:W5:Y:S04]  /*0760*/  @P0 LDG.E.128 R28, [R100.64+0x10] ;  /* 0x00001004641c0981 */ /* 0x000168000c1e1d00 */
[----:B------:R-:W5:Y:S01]  /*0770*/  LDG.E.64 R120, [R120.64] ;  /* 0x0000000478787981 */ /* 0x000f62000c1e1b00 */
[----:B------:R-:W-:Y:S02]  /*0780*/  IADD3 R102, R102, 0x80, RZ ;  /* 0x0000008066667810 */ /* 0x000fe40007ffe0ff */
[----:B------:R-:W-:-:S02]  /*0790*/  IADD3 R138, R7, 0x80, RZ ;  /* 0x00000080078a7810 */ /* 0x000fc40007ffe0ff */
.L_x_2683:
[----:B------:R-:W-:Y:S05]  /*07a0*/  BSYNC B1 ;  /* 0x0000000000017941 */ /* 0x000fea0003800000 */
.L_x_2682:
[----:B------:R-:W-:Y:S01]  /*07b0*/  IMAD.MOV.U32 R140, RZ, RZ, RZ ;  /* 0x000000ffff8c7224 */ /* 0x000fe200078e00ff */
[----:B------:R-:W-:Y:S01]  /*07c0*/  MOV R142, RZ ;  /* 0x000000ff008e7202 */ /* 0x000fe20000000f00 */
[----:B------:R-:W-:Y:S05]  /*07d0*/  @!P3 BRA `(.L_x_2684) ;  /* 0x00000bf00000b947 */ /* 0x000fea0003800000 */
[----:B------:R-:W-:-:S04]  /*07e0*/  ISETP.NE.U32.AND P0, PT, RZ, c[0x0][0x218], PT ;  /* 0x00008600ff007a0c */ /* 0x000fc80003f05070 */
[----:B------:R-:W-:Y:S01]  /*07f0*/  ISETP.NE.AND.EX P0, PT, RZ, c[0x0][0x21c], PT, P0 ;  /* 0x00008700ff007a0c */ /* 0x000fe20003f05300 */
[----:B------:R-:W-:-:S04]  /*0800*/  IMAD.MOV.U32 R119, RZ, RZ, 0x8 ;  /* 0x00000008ff777424 */ /* 0x000fc800078e00ff */
[----:B------:R-:W-:-:S06]  /*0810*/  IMAD.WIDE.U32 R118, R102, R119, c[0x0][0x190] ;  /* 0x0000640066767625 */ /* 0x000fcc00078e0077 */
[----:B------:R-:W5:Y:S02]  /*0820*/  LDG.E.64 R118, [R118.64] ;  /* 0x0000000476767981 */ /* 0x000f64000c1e1b00 */
[----:B0-----:R-:W-:-:S05]  /*0830*/  @P0 IMAD.WIDE.U32 R100, R138, R165, c[0x0][0x218] ;  /* 0x000086008a640625 */ /* 0x001fca00078e00a5 */
[----:B------:R0:W5:Y:S04]  /*0840*/  @P0 LDG.E.128 R24, [R100.64] ;  /* 0x0000000464180981 */ /* 0x000168000c1e1d00 */
[----:B------:R0:W5:Y:S01]  /*0850*/  @P0 LDG.E.128 R20, [R100.64+0x10] ;  /* 0x0000100464140981 */ /* 0x000162000c1e1d00 */
[----:B------:R-:W-:Y:S01]  /*0860*/  HFMA2.MMA R142, -RZ, RZ, 0, 0 ;  /* 0x00000000ff8e7435 */ /* 0x000fe200000001ff */
[----:B------:R-:W-:Y:S05]  /*0870*/  BRA `(.L_x_2684) ;  /* 0x00000b5000007947 */ /* 0x000fea0003800000 */
.L_x_2681:
[----:B------:R-:W-:Y:S02]  /*0880*/  IADD3 R103, R103, -0x1, RZ ;  /* 0xffffffff67677810 */ /* 0x000fe40007ffe0ff */
[----:B-----5:R-:W-:-:S03]  /*0890*/  ISETP.GE.AND P0, PT, R116, 0x1, PT ;  /* 0x000000017400780c */ /* 0x020fc60003f06270 */
[----:B------:R-:W-:-:S05]  /*08a0*/  IMAD R103, R103, c[0x0][0x168], RZ ;  /* 0x00005a0067677a24 */ /* 0x000fca00078e02ff */
[----:B------:R-:W-:-:S04]  /*08b0*/  SHF.R.S32.HI R140, RZ, 0x1f, R103 ;  /* 0x0000001fff8c7819 */ /* 0x000fc80000011467 */
[----:B------:R-:W-:Y:S02]  /*08c0*/  LEA.HI R103, R140, R103, RZ, 0x3 ;  /* 0x000000678c677211 */ /* 0x000fe400078f18ff */
[----:B------:R-:W-:Y:S02]  /*08d0*/  @P0 IADD3 R137, R116, -0x1, RZ ;  /* 0xffffffff74890810 */ /* 0x000fe40007ffe0ff */
[----:B------:R-:W-:Y:S01]  /*08e0*/  LEA.HI.SX32 R144, R103, R138, 0x1d ;  /* 0x0000008a67907211 */ /* 0x000fe200078feaff */
[----:B------:R-:W-:-:S04]  /*08f0*/  IMAD.WIDE R102, R6, R102, c[0x0][0x1a0] ;  /* 0x0000680006667625 */ /* 0x000fc800078e0266 */
[----:B------:R-:W-:Y:S02]  /*0900*/  @P0 IMAD R137, R137, c[0x0][0x168], RZ ;  /* 0x00005a0089890a24 */ /* 0x000fe400078e02ff */
[----:B------:R-:W2:Y:S03]  /*0910*/  LDG.E R102, [R102.64] ;  /* 0x0000000466667981 */ /* 0x000ea6000c1e1900 */
[----:B------:R-:W-:-:S04]  /*0920*/  @P0 SHF.R.S32.HI R140, RZ, 0x1f, R137 ;  /* 0x0000001fff8c0819 */ /* 0x000fc80000011489 */
[----:B------:R-:W-:Y:S01]  /*0930*/  @P0 LEA.HI R140, R140, R137, RZ, 0x3 ;  /* 0x000000898c8c0211 */ /* 0x000fe200078f18ff */
[----:B------:R-:W-:Y:S01]  /*0940*/  IMAD.MOV.U32 R137, RZ, RZ, RZ ;  /* 0x000000ffff897224 */ /* 0x000fe200078e00ff */
[----:B------:R-:W-:Y:S02]  /*0950*/  BSSY B1, `(.L_x_2685) ;  /* 0x0000058000017945 */ /* 0x000fe40003800000 */
[----:B------:R-:W-:Y:S02]  /*0960*/  @P0 LEA.HI.SX32 R137, R140, R138, 0x1d ;  /* 0x0000008a8c890211 */ /* 0x000fe400078feaff */
[----:B------:R-:W-:Y:S01]  /*0970*/  ISETP.NE.AND P0, PT, R164, RZ, PT ;  /* 0x000000ffa400720c */ /* 0x000fe20003f05270 */
[----:B------:R-:W-:Y:S01]  /*0980*/  IMAD.MOV.U32 R142, RZ, RZ, RZ ;  /* 0x000000ffff8e7224 */ /* 0x000fe200078e00ff */
[----:B------:R-:W-:Y:S02]  /*0990*/  MOV R140, RZ ;  /* 0x000000ff008c7202 */ /* 0x000fe40000000f00 */
[----:B------:R-:W-:-:S02]  /*09a0*/  MOV R150, R7 ;  /* 0x0000000700967202 */ /* 0x000fc40000000f00 */
[----:B--2---:R-:W-:Y:S01]  /*09b0*/  FSEL R138, R102, RZ, !P0 ;  /* 0x000000ff668a7208 */ /* 0x004fe20004000000 */
[----:B------:R-:W-:Y:S05]  /*09c0*/  @!P4 BRA `(.L_x_2686) ;  /* 0x000005000000c947 */ /* 0x000fea0003800000 */
[----:B------:R-:W-:Y:S02]  /*09d0*/  IMAD.MOV.U32 R13, RZ, RZ, 0x10 ;  /* 0x00000010ff0d7424 */ /* 0x000fe400078e00ff */
[----:B------:R-:W-:-:S04]  /*09e0*/  IMAD.WIDE.U32 R16, R7, R165, c[0x0][0x188] ;  /* 0x0000620007107625 */ /* 0x000fc800078e00a5 */
[----:B------:R-:W-:Y:S01]  /*09f0*/  IMAD.WIDE.U32 R12, R144, R13, c[0x0][0x208] ;  /* 0x00008200900c7625 */ /* 0x000fe200078e000d */
[----:B------:R0:W2:Y:S05]  /*0a00*/  LDG.E.128 R8, [R16.64] ;  /* 0x0000000410087981 */ /* 0x0000aa000c1e1d00 */
[----:B------:R-:W3:Y:S04]  /*0a10*/  LDG.E.128 R12, [R12.64] ;  /* 0x000000040c0c7981 */ /* 0x000ee8000c1e1d00 */
[----:B0-----:R-:W4:Y:S01]  /*0a20*/  LDG.E.128 R16, [R16.64+0x10] ;  /* 0x0000100410107981 */ /* 0x001f22000c1e1d00 */
[----:B------:R-:W-:Y:S01]  /*0a30*/  HFMA2.MMA R120, -RZ, RZ, 0, 4.76837158203125e-07 ;  /* 0x00000008ff787435 */ /* 0x000fe200000001ff */
[----:B------:R-:W-:-:S04]  /*0a40*/  ISETP.NE.U32.AND P0, PT, RZ, c[0x0][0x218], PT ;  /* 0x00008600ff007a0c */ /* 0x000fc80003f05070 */
[----:B------:R-:W-:-:S05]  /*0a50*/  ISETP.NE.AND.EX P0, PT, RZ, c[0x0][0x21c], PT, P0 ;  /* 0x00008700ff007a0c */ /* 0x000fca0003f05300 */
[----:B------:R-:W-:-:S06]  /*0a60*/  IMAD.WIDE.U32 R120, R137, R120, c[0x0][0x190] ;  /* 0x0000640089787625 */ /* 0x000fcc00078e0078 */
[----:B------:R-:W5:Y:S04]  /*0a70*/  LDG.E.64 R120, [R120.64] ;  /* 0x0000000478787981 */ /* 0x000f68000c1e1b00 */
[----:B------:R0:W5:Y:S04]  /*0a80*/  @P0 LDG.E.128 R32, [R100.64] ;  /* 0x0000000464200981 */ /* 0x000168000c1e1d00 */
[----:B------:R0:W5:Y:S01]  /*0a90*/  @P0 LDG.E.128 R28, [R100.64+0x10] ;  /* 0x00001004641c0981 */ /* 0x000162000c1e1d00 */
[----:B------:R-:W-:Y:S02]  /*0aa0*/  IADD3 R144, R144, 0x80, RZ ;  /* 0x0000008090907810 */ /* 0x000fe40007ffe0ff */
[----:B------:R-:W-:-:S02]  /*0ab0*/  IADD3 R137, R137, 0x80, RZ ;  /* 0x0000008089897810 */ /* 0x000fc40007ffe0ff */
[----:B------:R-:W-:Y:S01]  /*0ac0*/  IADD3 R150, R7, 0x80, RZ ;  /* 0x0000008007967810 */ /* 0x000fe20007ffe0ff */
[C---:B--2---:R-:W-:Y:S02]  /*0ad0*/  FADD.FTZ R8, -R138.reuse, R8 ;  /* 0x000000088a087221 */ /* 0x044fe40000010100 */
[C---:B------:R-:W-:Y:S01]  /*0ae0*/  FADD.FTZ R10, -R138.reuse, R10 ;  /* 0x0000000a8a0a7221 */ /* 0x040fe20000010100 */
[--C-:B---3--:R-:W-:Y:S01]  /*0af0*/  PRMT R102, RZ, 0x5410, R12.reuse ;  /* 0x00005410ff667816 */ /* 0x108fe2000000000c */
[C---:B------:R-:W-:Y:S01]  /*0b00*/  FADD.FTZ R9, -R138.reuse, R9 ;  /* 0x000000098a097221 */ /* 0x040fe20000010100 */
[----:B------:R-:W-:Y:S01]  /*0b10*/  PRMT R103, RZ, 0x7610, R12 ;  /* 0x00007610ff677816 */ /* 0x000fe2000000000c */
[C---:B------:R-:W-:Y:S01]  /*0b20*/  FADD.FTZ R11, -R138.reuse, R11 ;  /* 0x0000000b8a0b7221 */ /* 0x040fe20000010100 */
[----:B0-----:R-:W-:Y:S01]  /*0b30*/  PRMT R100, RZ, 0x5410, R13 ;  /* 0x00005410ff647816 */ /* 0x001fe2000000000d */
[----:B----4-:R-:W-:Y:S02]  /*0b40*/  FADD.FTZ R12, -R138, R16 ;  /* 0x000000108a0c7221 */ /* 0x010fe40000010100 */
[----:B------:R-:W-:-:S02]  /*0b50*/  FMUL.FTZ R8, R0, R8 ;  /* 0x0000000800087220 */ /* 0x000fc40000410000 */
[----:B------:R-:W-:Y:S01]  /*0b60*/  FMUL.FTZ R10, R0, R10 ;  /* 0x0000000a000a7220 */ /* 0x000fe20000410000 */
[--C-:B------:R-:W-:Y:S01]  /*0b70*/  PRMT R112, RZ, 0x5410, R14.reuse ;  /* 0x00005410ff707816 */ /* 0x100fe2000000000e */
[----:B------:R-:W-:Y:S01]  /*0b80*/  FMUL.FTZ R16, R163, R102 ;  /* 0x00000066a3107220 */ /* 0x000fe20000410000 */
[----:B------:R-:W-:Y:S01]  /*0b90*/  PRMT R113, RZ, 0x7610, R14 ;  /* 0x00007610ff717816 */ /* 0x000fe2000000000e */
[C---:B------:R-:W-:Y:S01]  /*0ba0*/  FADD.FTZ R14, -R138.reuse, R18 ;  /* 0x000000128a0e7221 */ /* 0x040fe20000010100 */
[----:B------:R-:W-:Y:S01]  /*0bb0*/  PRMT R101, RZ, 0x7610, R13 ;  /* 0x00007610ff657816 */ /* 0x000fe2000000000d */
[----:B------:R-:W-:Y:S02]  /*0bc0*/  FADD.FTZ R13, -R138, R17 ;  /* 0x000000118a0d7221 */ /* 0x000fe40000010100 */
[C---:B------:R-:W-:Y:S02]  /*0bd0*/  FMUL.FTZ R9, R0.reuse, R9 ;  /* 0x0000000900097220 */ /* 0x040fe40000410000 */
[----:B------:R-:W-:-:S02]  /*0be0*/  FMUL.FTZ R11, R0, R11 ;  /* 0x0000000b000b7220 */ /* 0x000fc40000410000 */
[----:B------:R-:W-:Y:S02]  /*0bf0*/  FFMA.FTZ R80, R8, R102, R80 ;  /* 0x0000006608507223 */ /* 0x000fe40000010050 */
[----:B------:R-:W-:Y:S02]  /*0c00*/  FADD.FTZ R64, R64, R102 ;  /* 0x0000006640407221 */ /* 0x000fe40000010000 */
[-C--:B------:R-:W-:Y:S02]  /*0c10*/  FFMA.FTZ R82, R10, R100.reuse, R82 ;  /* 0x000000640a527223 */ /* 0x080fe40000010052 */
[----:B------:R-:W-:Y:S02]  /*0c20*/  FADD.FTZ R66, R66, R100 ;  /* 0x0000006442427221 */ /* 0x000fe40000010000 */
[----:B------:R-:W-:Y:S01]  /*0c30*/  FMUL.FTZ R18, R161, R100 ;  /* 0x00000064a1127220 */ /* 0x000fe20000410000 */
[--C-:B------:R-:W-:Y:S01]  /*0c40*/  PRMT R114, RZ, 0x5410, R15.reuse ;  /* 0x00005410ff727816 */ /* 0x100fe2000000000f */
[----:B------:R-:W-:Y:S01]  /*0c50*/  FMUL.FTZ R17, R162, R103 ;  /* 0x00000067a2117220 */ /* 0x000fe20000410000 */
[----:B------:R-:W-:Y:S01]  /*0c60*/  PRMT R115, RZ, 0x7610, R15 ;  /* 0x00007610ff737816 */ /* 0x000fe2000000000f */
[----:B------:R-:W-:-:S02]  /*0c70*/  FADD.FTZ R100, RZ, R16 ;  /* 0x00000010ff647221 */ /* 0x000fc40000010000 */
[----:B------:R-:W-:Y:S02]  /*0c80*/  FFMA.FTZ R102, R8, R16, RZ ;  /* 0x0000001008667223 */ /* 0x000fe400000100ff */
[----:B------:R-:W-:Y:S02]  /*0c90*/  FADD.FTZ R15, -R138, R19 ;  /* 0x000000138a0f7221 */ /* 0x000fe40000010100 */
[----:B------:R-:W-:Y:S02]  /*0ca0*/  FFMA.FTZ R81, R9, R103, R81 ;  /* 0x0000006709517223 */ /* 0x000fe40000010051 */
[----:B------:R-:W-:Y:S02]  /*0cb0*/  FADD.FTZ R65, R65, R103 ;  /* 0x0000006741417221 */ /* 0x000fe40000010000 */
[----:B------:R-:W-:Y:S02]  /*0cc0*/  FFMA.FTZ R83, R11, R101, R83 ;  /* 0x000000650b537223 */ /* 0x000fe40000010053 */
[----:B------:R-:W-:-:S02]  /*0cd0*/  FADD.FTZ R67, R67, R101 ;  /* 0x0000006543437221 */ /* 0x000fc40000010000 */
[----:B------:R-:W-:Y:S02]  /*0ce0*/  FMUL.FTZ R19, R160, R101 ;  /* 0x00000065a0137220 */ /* 0x000fe40000410000 */
[----:B------:R-:W-:Y:S02]  /*0cf0*/  FADD.FTZ R101, R100, R17 ;  /* 0x0000001164657221 */ /* 0x000fe40000010000 */
[----:B------:R-:W-:Y:S02]  /*0d00*/  FFMA.FTZ R103, R9, R17, R102 ;  /* 0x0000001109677223 */ /* 0x000fe40000010066 */
[----:B------:R-:W-:Y:S02]  /*0d10*/  FMUL.FTZ R12, R0, R12 ;  /* 0x0000000c000c7220 */ /* 0x000fe40000410000 */
[----:B------:R-:W-:Y:S02]  /*0d20*/  FADD.FTZ R100, R101, R18 ;  /* 0x0000001265647221 */ /* 0x000fe40000010000 */
[----:B------:R-:W-:-:S02]  /*0d30*/  FFMA.FTZ R102, R10, R18, R103 ;  /* 0x000000120a667223 */ /* 0x000fc40000010067 */
[----:B------:R-:W-:Y:S02]  /*0d40*/  FMUL.FTZ R13, R0, R13 ;  /* 0x0000000d000d7220 */ /* 0x000fe40000410000 */
[----:B------:R-:W-:Y:S02]  /*0d50*/  FADD.FTZ R60, R60, R112 ;  /* 0x000000703c3c7221 */ /* 0x000fe40000010000 */
[-C--:B------:R-:W-:Y:S02]  /*0d60*/  FFMA.FTZ R76, R12, R112.reuse, R76 ;  /* 0x000000700c4c7223 */ /* 0x080fe4000001004c */
        /* <DEDUP_REMOVED lines=22> */
.L_x_2686:
[----:B------:R-:W-:Y:S05]  /*0ed0*/  BSYNC B1 ;  /* 0x0000000000017941 */ /* 0x000fea0003800000 */
.L_x_2685:
        /* <DEDUP_REMOVED lines=8> */
[----:B------:R-:W-:Y:S02]  /*0f60*/  ISETP.NE.AND.EX P0, PT, RZ, c[0x0][0x21c], PT, P0 ;  /* 0x00008700ff007a0c */ /* 0x000fe40003f05300 */
[----:B------:R-:W-:-:S11]  /*0f70*/  MOV R122, 0x8 ;  /* 0x00000008007a7802 */ /* 0x000fd60000000f00 */
[----:B------:R-:W-:-:S05]  /*0f80*/  @P0 IMAD.WIDE.U32 R118, R150, R165, c[0x0][0x218] ;  /* 0x0000860096760625 */ /* 0x000fca00078e00a5 */
[----:B------:R0:W5:Y:S04]  /*0f90*/  @P0 LDG.E.128 R24, [R118.64] ;  /* 0x0000000476180981 */ /* 0x000168000c1e1d00 */
[----:B------:R0:W5:Y:S02]  /*0fa0*/  @P0 LDG.E.128 R20, [R118.64+0x10] ;  /* 0x0000100476140981 */ /* 0x000164000c1e1d00 */
[----:B0-----:R-:W-:-:S06]  /*0fb0*/  IMAD.WIDE.U32 R118, R137, R122, c[0x0][0x190] ;  /* 0x0000640089767625 */ /* 0x001fcc00078e007a */
[----:B------:R-:W5:Y:S01]  /*0fc0*/  LDG.E.64 R118, [R118.64] ;  /* 0x0000000476767981 */ /* 0x000f62000c1e1b00 */
[C---:B--2---:R-:W-:Y:S02]  /*0fd0*/  FADD.FTZ R100, -R138.reuse, R100 ;  /* 0x000000648a647221 */ /* 0x044fe40000010100 */
[C---:B------:R-:W-:Y:S02]  /*0fe0*/  FADD.FTZ R101, -R138.reuse, R101 ;  /* 0x000000658a657221 */ /* 0x040fe40000010100 */
[C---:B------:R-:W-:Y:S02]  /*0ff0*/  FADD.FTZ R102, -R138.reuse, R102 ;  /* 0x000000668a667221 */ /* 0x040fe40000010100 */
[C---:B------:R-:W-:Y:S02]  /*1000*/  FADD.FTZ R103, -R138.reuse, R103 ;  /* 0x000000678a677221 */ /* 0x040fe40000010100 */
[C---:B----4-:R-:W-:Y:S02]  /*1010*/  FADD.FTZ R117, -R138.reuse, R104 ;  /* 0x000000688a757221 */ /* 0x050fe40000010100 */
[----:B------:R-:W-:-:S02]  /*1020*/  FADD.FTZ R122, -R138, R105 ;  /* 0x000000698a7a7221 */ /* 0x000fc40000010100 */
[C---:B------:R-:W-:Y:S02]  /*1030*/  FADD.FTZ R137, -R138.reuse, R106 ;  /* 0x0000006a8a897221 */ /* 0x040fe40000010100 */
[----:B------:R-:W-:Y:S01]  /*1040*/  FADD.FTZ R150, -R138, R107 ;  /* 0x0000006b8a967221 */ /* 0x000fe20000010100 */
[--C-:B---3--:R-:W-:Y:S02]  /*1050*/  PRMT R138, RZ, 0x5410, R108.reuse ;  /* 0x00005410ff8a7816 */ /* 0x108fe4000000006c */
[----:B------:R-:W-:Y:S01]  /*1060*/  PRMT R144, RZ, 0x7610, R108 ;  /* 0x00007610ff907816 */ /* 0x000fe2000000006c */
        /* <DEDUP_REMOVED lines=16> */
[----:B------:R-:W-:Y:S01]  /*1170*/  FFMA.FTZ R142, R105, R122, R142 ;  /* 0x0000007a698e7223 */ /* 0x000fe2000001008e */
[----:B------:R-:W-:Y:S01]  /*1180*/  PRMT R125, RZ, 0x5410, R110 ;  /* 0x00005410ff7d7816 */ /* 0x000fe2000000006e */
[----:B------:R-:W-:Y:S02]  /*1190*/  FFMA.FTZ R75, R107, R124, R75 ;  /* 0x0000007c6b4b7223 */ /* 0x000fe4000001004b */
[----:B------:R-:W-:-:S02]  /*11a0*/  FADD.FTZ R59, R59, R124 ;  /* 0x0000007c3b3b7221 */ /* 0x000fc40000010000 */
        /* <DEDUP_REMOVED lines=8> */
[----:B------:R-:W-:Y:S01]  /*1230*/  FFMA.FTZ R142, R107, R124, R142 ;  /* 0x0000007c6b8e7223 */ /* 0x000fe2000001008e */
[----:B------:R-:W-:Y:S01]  /*1240*/  PRMT R127, RZ, 0x5410, R111 ;  /* 0x00005410ff7f7816 */ /* 0x000fe2000000006f */
[----:B------:R-:W-:Y:S02]  /*1250*/  FMUL.FTZ R110, R0, R137 ;  /* 0x00000089006e7220 */ /* 0x000fe40000410000 */
        /* <DEDUP_REMOVED lines=23> */
.L_x_2684:
[----:B------:R-:W-:Y:S05]  /*13d0*/  BSYNC B0 ;  /* 0x0000000000007941 */ /* 0x000fea0003800000 */
.L_x_2680:
[----:B0-----:R-:W0:Y:S01]  /*13e0*/  S2R R100, SR_TID.X ;  /* 0x0000000000647919 */ /* 0x001e220000002100 */
[----:B------:R-:W-:Y:S02]  /*13f0*/  LOP3.LUT P1, RZ, R5, 0xff, RZ, 0xc0, !PT ;  /* 0x000000ff05ff7812 */ /* 0x000fe4000782c0ff */
[----:B0-----:R-:W-:Y:S02]  /*1400*/  SHF.R.U32.HI R138, RZ, 0x5, R100 ;  /* 0x00000005ff8a7819 */ /* 0x001fe40000011664 */
[----:B------:R-:W-:Y:S02]  /*1410*/  LOP3.LUT P0, RZ, R100, 0x1f, RZ, 0xc0, !PT ;  /* 0x0000001f64ff7812 */ /* 0x000fe4000780c0ff */
[----:B------:R-:W-:-:S07]  /*1420*/  LOP3.LUT R137, R138, 0x7fffffc, RZ, 0xc0, !PT ;  /* 0x07fffffc8a897812 */ /* 0x000fce00078ec0ff */
[----:B------:R-:W-:Y:S01]  /*1430*/  @!P1 IADD3 R137, R137, 0x4, RZ ;  /* 0x0000000489899810 */ /* 0x000fe20007ffe0ff */
[----:B------:R-:W-:Y:S05]  /*1440*/  BRA.DIV ~URZ, `(.L_x_2687) ;  /* 0x000024b27f007947 */ /* 0x000fea000b800000 */
[----:B------:R0:W1:Y:S02]  /*1450*/  SHFL.DOWN PT, R103, R140, 0x10, 0x1f ;  /* 0x0a001f008c677f89 */ /* 0x00006400000e0000 */
.L_x_2764:
[----:B------:R-:W-:Y:S05]  /*1460*/  BRA.DIV ~URZ, `(.L_x_2688) ;  /* 0x000025127f007947 */ /* 0x000fea000b800000 */
[----:B-1----:R-:W-:Y:S01]  /*1470*/  FADD.FTZ R165, R103, R140 ;  /* 0x0000008c67a57221 */ /* 0x002fe20000010000 */
[----:B------:R-:W1:Y:S04]  /*1480*/  SHFL.DOWN PT, R101, R142, 0x10, 0x1f ;  /* 0x0a001f008e657f89 */ /* 0x000e6800000e0000 */
[----:B------:R-:W2:Y:S01]  /*1490*/  SHFL.DOWN PT, R100, R165, 0x8, 0x1f ;  /* 0x09001f00a5647f89 */ /* 0x000ea200000e0000 */
[----:B-1----:R-:W-:Y:S02]  /*14a0*/  FADD.FTZ R101, R101, R142 ;  /* 0x0000008e65657221 */ /* 0x002fe40000010000 */
[----:B--2---:R-:W-:-:S03]  /*14b0*/  FADD.FTZ R102, R100, R165 ;  /* 0x000000a564667221 */ /* 0x004fc60000010000 */
[----:B------:R-:W1:Y:S04]  /*14c0*/  SHFL.DOWN PT, R100, R101, 0x8, 0x1f ;  /* 0x09001f0065647f89 */ /* 0x000e6800000e0000 */
[----:B------:R-:W2:Y:S01]  /*14d0*/  SHFL.DOWN PT, R103, R102, 0x4, 0x1f ;  /* 0x08801f0066677f89 */ /* 0x000ea200000e0000 */
[----:B-1----:R-:W-:Y:S02]  /*14e0*/  FADD.FTZ R100, R101, R100 ;  /* 0x0000006465647221 */ /* 0x002fe40000010000 */
[----:B--2---:R-:W-:-:S03]  /*14f0*/  FADD.FTZ R144, R102, R103 ;  /* 0x0000006766907221 */ /* 0x004fc60000010000 */
[----:B------:R-:W1:Y:S02]  /*1500*/  SHFL.DOWN PT, R103, R100, 0x4, 0x1f ;  /* 0x08801f0064677f89 */ /* 0x000e6400000e0000 */
[----:B-1----:R-:W-:Y:S02]  /*1510*/  FADD.FTZ R150, R100, R103 ;  /* 0x0000006764967221 */ /* 0x002fe40000010000 */
[----:B------:R-:W1:Y:S02]  /*1520*/  SHFL.DOWN PT, R103, R144, 0x2, 0x1f ;  /* 0x08401f0090677f89 */ /* 0x000e6400000e0000 */
[----:B01----:R-:W-:Y:S02]  /*1530*/  FADD.FTZ R140, R144, R103 ;  /* 0x00000067908c7221 */ /* 0x003fe40000010000 */
[----:B------:R-:W0:Y:S02]  /*1540*/  SHFL.DOWN PT, R103, R150, 0x2, 0x1f ;  /* 0x08401f0096677f89 */ /* 0x000e2400000e0000 */
[----:B0-----:R-:W-:-:S02]  /*1550*/  FADD.FTZ R142, R150, R103 ;  /* 0x00000067968e7221 */ /* 0x001fc40000010000 */
[----:B------:R0:W1:Y:S04]  /*1560*/  SHFL.DOWN PT, R103, R140, 0x1, 0x1f ;  /* 0x08201f008c677f89 */ /* 0x00006800000e0000 */
[----:B------:R0:W2:Y:S02]  /*1570*/  SHFL.DOWN PT, R101, R142, 0x1, 0x1f ;  /* 0x08201f008e657f89 */ /* 0x0000a400000e0000 */
.L_x_2765:
[----:B------:R-:W-:Y:S01]  /*1580*/  ISETP.GE.AND P1, PT, R116, 0x1, PT ;  /* 0x000000017400780c */ /* 0x000fe20003f26270 */
[----:B-1----:R-:W-:Y:S01]  /*1590*/  FADD.FTZ R100, R103, R140 ;  /* 0x0000008c67647221 */ /* 0x002fe20000010000 */
[----:B------:R-:W-:Y:S01]  /*15a0*/  @!P0 LOP3.LUT R138, R138, 0x3, RZ, 0xc0, !PT ;  /* 0x000000038a8a8812 */ /* 0x000fe200078ec0ff */
[----:B--2---:R-:W-:Y:S01]  /*15b0*/  FADD.FTZ R101, R101, R142 ;  /* 0x0000008e65657221 */ /* 0x004fe20000010000 */
[----:B------:R-:W1:Y:S01]  /*15c0*/  S2R R102, SR_TID.X ;  /* 0x0000000000667919 */ /* 0x000e620000002100 */
[----:B------:R-:W-:Y:S01]  /*15d0*/  WARPSYNC 0xffffffff ;  /* 0xffffffff00007948 */ /* 0x000fe20003800000 */
[----:B------:R-:W-:Y:S01]  /*15e0*/  BSSY B0, `(.L_x_2689) ;  /* 0x0000113000007945 */ /* 0x000fe20003800000 */
[----:B------:R-:W-:-:S05]  /*15f0*/  @!P0 IMAD.IADD R138, R137, 0x1, R138 ;  /* 0x00000001898a8824 */ /* 0x000fca00078e028a */
[----:B------:R-:W-:Y:S01]  /*1600*/  @!P0 STS.64 [R138.X8+0x2000], R100 ;  /* 0x002000648a008388 */ /* 0x000fe20000008a00 */
[----:B------:R-:W-:-:S05]  /*1610*/  @P1 IADD3 R116, R116, -0x1, RZ ;  /* 0xffffffff74741810 */ /* 0x000fca0007ffe0ff */
[----:B------:R-:W-:-:S05]  /*1620*/  @P1 IMAD R116, R116, c[0x0][0x168], RZ ;  /* 0x00005a0074741a24 */ /* 0x000fca00078e02ff */
[----:B------:R-:W-:-:S04]  /*1630*/  @P1 SHF.R.S32.HI R103, RZ, 0x1f, R116 ;  /* 0x0000001fff671819 */ /* 0x000fc80000011474 */
[----:B------:R-:W-:Y:S01]  /*1640*/  @P1 LEA.HI R103, R103, R116, RZ, 0x3 ;  /* 0x0000007467671211 */ /* 0x000fe200078f18ff */
[----:B------:R-:W-:Y:S01]  /*1650*/  HFMA2.MMA R116, -RZ, RZ, 0, 0 ;  /* 0x00000000ff747435 */ /* 0x000fe200000001ff */
[----:B-1----:R-:W-:-:S05]  /*1660*/  @P1 LOP3.LUT R102, R102, 0x7f, RZ, 0xc0, !PT ;  /* 0x0000007f66661812 */ /* 0x002fca00078ec0ff */
[----:B------:R-:W-:Y:S01]  /*1670*/  @P1 LEA.HI.SX32 R116, R103, R102, 0x1d ;  /* 0x0000006667741211 */ /* 0x000fe200078feaff */
[----:B------:R-:W-:Y:S06]  /*1680*/  BAR.SYNC.DEFER_BLOCKING 0x0 ;  /* 0x0000000000007b1d */ /* 0x000fec0000010000 */
[----:B------:R-:W1:Y:S02]  /*1690*/  LDS.128 R100, [R137.X8+0x2000] ;  /* 0x0020000089647984 */ /* 0x000e640000008c00 */
[----:B-1----:R-:W-:Y:S02]  /*16a0*/  FADD.FTZ R165, RZ, R100 ;  /* 0x00000064ffa57221 */ /* 0x002fe40000010000 */
[----:B------:R-:W-:-:S02]  /*16b0*/  FADD.FTZ R100, RZ, R101 ;  /* 0x00000065ff647221 */ /* 0x000fc40000010000 */
[----:B------:R-:W-:Y:S02]  /*16c0*/  FADD.FTZ R165, R102, R165 ;  /* 0x000000a566a57221 */ /* 0x000fe40000010000 */
[----:B------:R-:W-:Y:S02]  /*16d0*/  FADD.FTZ R138, R103, R100 ;  /* 0x00000064678a7221 */ /* 0x000fe40000010000 */
[----:B------:R-:W1:Y:S02]  /*16e0*/  LDS.128 R100, [R137.X8+0x2010] ;  /* 0x0020100089647984 */ /* 0x000e640000008c00 */
[----:B-1----:R-:W-:Y:S02]  /*16f0*/  FADD.FTZ R165, R165, R100 ;  /* 0x00000064a5a57221 */ /* 0x002fe40000010000 */
[----:B------:R-:W-:Y:S02]  /*1700*/  FADD.FTZ R138, R138, R101 ;  /* 0x000000658a8a7221 */ /* 0x000fe40000010000 */
[----:B------:R-:W-:-:S02]  /*1710*/  FADD.FTZ R102, R102, R165 ;  /* 0x000000a566667221 */ /* 0x000fc40000010000 */
[----:B------:R-:W-:Y:S02]  /*1720*/  FADD.FTZ R103, R103, R138 ;  /* 0x0000008a67677221 */ /* 0x000fe40000010000 */
[----:B------:R-:W-:Y:S02]  /*1730*/  FMUL.FTZ R102, R102, c[0x0][0x1e0] ;  /* 0x0000780066667a20 */ /* 0x000fe40000410000 */
[----:B------:R-:W-:Y:S01]  /*1740*/  FMUL.FTZ R103, R103, c[0x0][0x1e0] ;  /* 0x0000780067677a20 */ /* 0x000fe20000410000 */
[----:B------:R-:W-:Y:S05]  /*1750*/  @!P4 BRA `(.L_x_2690) ;  /* 0x00000fb00000c947 */ /* 0x000fea0003800000 */
[----:B------:R-:W-:Y:S01]  /*1760*/  @!P2 ISETP.NE.U32.AND P5, PT, RZ, c[0x0][0x218], PT ;  /* 0x00008600ff00aa0c */ /* 0x000fe20003fa5070 */
[----:B------:R-:W-:Y:S01]  /*1770*/  BSSY B1, `(.L_x_2691) ;  /* 0x0000007000017945 */ /* 0x000fe20003800000 */
[----:B------:R-:W-:Y:S02]  /*1780*/  @!P2 ISETP.NE.U32.AND P0, PT, RZ, c[0x0][0x218], PT ;  /* 0x00008600ff00aa0c */ /* 0x000fe40003f05070 */
[----:B------:R-:W-:Y:S01]  /*1790*/  @!P2 ISETP.NE.AND.EX P5, PT, RZ, c[0x0][0x21c], PT, P5 ;  /* 0x00008700ff00aa0c */ /* 0x000fe20003fa5350 */
[----:B------:R-:W-:Y:S07]  /*17a0*/  @!P1 BRA `(.L_x_2692) ;  /* 0x0000003000009947 */ /* 0x000fee0003800000 */
[----:B------:R-:W-:-:S04]  /*17b0*/  IMAD.MOV.U32 R85, RZ, RZ, 0x10 ;  /* 0x00000010ff557424 */ /* 0x000fc800078e00ff */
[----:B------:R-:W-:-:S06]  /*17c0*/  IMAD.WIDE.U32 R84, R116, R85, c[0x0][0x170] ;  /* 0x00005c0074547625 */ /* 0x000fcc00078e0055 */
[----:B------:R-:W5:Y:S02]  /*17d0*/  LDG.E.128 R84, [R84.64] ;  /* 0x0000000454547981 */ /* 0x000f64000c1e1d00 */
.L_x_2692:
[----:B------:R-:W-:Y:S05]  /*17e0*/  BSYNC B1 ;  /* 0x0000000000017941 */ /* 0x000fea0003800000 */
.L_x_2691:
[----:B------:R-:W-:Y:S01]  /*17f0*/  BSSY B1, `(.L_x_2693) ;  /* 0x000000b000017945 */ /* 0x000fe20003800000 */
[----:B-----5:R-:W-:Y:S01]  /*1800*/  @!P2 FSEL R101, R32, RZ, P5 ;  /* 0x000000ff2065a208 */ /* 0x020fe20002800000 */
        /* <DEDUP_REMOVED lines=9> */
.L_x_2694:
[----:B------:R-:W-:Y:S05]  /*18a0*/  BSYNC B1 ;  /* 0x0000000000017941 */ /* 0x000fea0003800000 */
.L_x_2693:
[----:B------:R-:W-:Y:S01]  /*18b0*/  ISETP.NE.U32.AND P6, PT, RZ, c[0x0][0x258], PT ;  /* 0x00009600ff007a0c */ /* 0x000fe20003fc5070 */
[----:B------:R-:W-:Y:S01]  /*18c0*/  BSSY B1, `(.L_x_2695) ;  /* 0x0000010000017945 */ /* 0x000fe20003800000 */
[----:B------:R-:W-:Y:S02]  /*18d0*/  @!P2 ISETP.NE.AND.EX P5, PT, RZ, c[0x0][0x21c], PT, P0 ;  /* 0x00008700ff00aa0c */ /* 0x000fe40003fa5300 */
[----:B------:R-:W-:-:S04]  /*18e0*/  ISETP.NE.AND.EX P0, PT, RZ, c[0x0][0x25c], PT, P6 ;  /* 0x00009700ff007a0c */ /* 0x000fc80003f05360 */
[----:B------:R-:W-:Y:S01]  /*18f0*/  SEL R88, R101, R88, P0 ;  /* 0x0000005865587207 */ /* 0x000fe20000000000 */
[----:B------:R-:W-:Y:S05]  /*1900*/  @!P1 BRA `(.L_x_2696) ;  /* 0x000000b000009947 */ /* 0x000fea0003800000 */
[----:B------:R-:W-:Y:S01]  /*1910*/  LOP3.LUT P6, RZ, R120, 0xff, RZ, 0xc0, !PT ;  /* 0x000000ff78ff7812 */ /* 0x000fe200078cc0ff */
[----:B------:R-:W-:-:S04]  /*1920*/  FMUL.FTZ R101, R101, c[0x0][0x1ec] ;  /* 0x00007b0065657a20 */ /* 0x000fc80000410000 */
[----:B------:R-:W-:Y:S01]  /*1930*/  FMUL.FTZ R137, R101, c[0x0][0x1e8] ;  /* 0x00007a0065897a20 */ /* 0x000fe20000410000 */
[----:B------:R-:W-:-:S07]  /*1940*/  MOV R101, RZ ;  /* 0x000000ff00657202 */ /* 0x000fce0000000f00 */
[----:B------:R-:W-:-:S05]  /*1950*/  @P6 PRMT R100, RZ, 0x5410, R84 ;  /* 0x00005410ff646816 */ /* 0x000fca0000000054 */
[----:B------:R-:W-:Y:S02]  /*1960*/  @P6 FMUL.FTZ R101, R137, R100 ;  /* 0x0000006489656220 */ /* 0x000fe40000410000 */
[----:B------:R-:W-:Y:S02]  /*1970*/  IMAD.MOV.U32 R100, RZ, RZ, RZ ;  /* 0x000000ffff647224 */ /* 0x000fe400078e00ff */
[----:B------:R-:W-:Y:S02]  /*1980*/  @P6 FMUL.FTZ R100, R146, R137 ;  /* 0x0000008992646220 */ /* 0x000fe40000410000 */
[----:B------:R-:W-:-:S03]  /*1990*/  FADD.FTZ R48, R48, R101 ;  /* 0x0000006530307221 */ /* 0x000fc60000010000 */
[----:B------:R-:W-:-:S04]  /*19a0*/  F2FP.BF16.PACK_AB R100, RZ, R100 ;  /* 0x00000064ff64723e */ /* 0x000fc800000010ff */
[----:B------:R-:W-:Y:S02]  /*19b0*/  PRMT R92, R100, 0x7610, R92 ;  /* 0x00007610645c7816 */ /* 0x000fe4000000005c */
.L_x_2696:
[----:B------:R-:W-:Y:S05]  /*19c0*/  BSYNC B1 ;  /* 0x0000000000017941 */ /* 0x000fea0003800000 */
.L_x_2695:
        /* <DEDUP_REMOVED lines=11> */
.L_x_2698:
[----:B------:R-:W-:Y:S05]  /*1a80*/  BSYNC B1 ;  /* 0x0000000000017941 */ /* 0x000fea0003800000 */
.L_x_2697:
[----:B------:R-:W-:Y:S01]  /*1a90*/  @!P2 ISETP.NE.U32.AND P5, PT, RZ, c[0x0][0x218], PT ;  /* 0x00008600ff00aa0c */ /* 0x000fe20003fa5070 */
[----:B------:R-:W-:Y:S01]  /*1aa0*/  BSSY B1, `(.L_x_2699) ;  /* 0x000000f000017945 */ /* 0x000fe20003800000 */
[----:B------:R-:W-:Y:S02]  /*1ab0*/  SEL R89, R100, R89, P0 ;  /* 0x0000005964597207 */ /* 0x000fe40000000000 */
[----:B------:R-:W-:Y:S01]  /*1ac0*/  @!P2 ISETP.NE.AND.EX P5, PT, RZ, c[0x0][0x21c], PT, P5 ;  /* 0x00008700ff00aa0c */ /* 0x000fe20003fa5350 */
[----:B------:R-:W-:Y:S07]  /*1ad0*/  @!P1 BRA `(.L_x_2700) ;  /* 0x000000b000009947 */ /* 0x000fee0003800000 */
[----:B------:R-:W-:Y:S01]  /*1ae0*/  LOP3.LUT P6, RZ, R120, 0xff00, RZ, 0xc0, !PT ;  /* 0x0000ff0078ff7812 */ /* 0x000fe200078cc0ff */
[----:B------:R-:W-:-:S04]  /*1af0*/  FMUL.FTZ R100, R100, c[0x0][0x1ec] ;  /* 0x00007b0064647a20 */ /* 0x000fc80000410000 */
[----:B------:R-:W-:Y:S01]  /*1b00*/  FMUL.FTZ R138, R100, c[0x0][0x1e8] ;  /* 0x00007a00648a7a20 */ /* 0x000fe20000410000 */
[----:B------:R-:W-:-:S07]  /*1b10*/  HFMA2.MMA R100, -RZ, RZ, 0, 0 ;  /* 0x00000000ff647435 */ /* 0x000fce00000001ff */
[----:B------:R-:W-:-:S05]  /*1b20*/  @P6 PRMT R101, RZ, 0x7610, R84 ;  /* 0x00007610ff656816 */ /* 0x000fca0000000054 */
[----:B------:R-:W-:-:S04]  /*1b30*/  @P6 FMUL.FTZ R100, R138, R101 ;  /* 0x000000658a646220 */ /* 0x000fc80000410000 */
[----:B------:R-:W-:Y:S02]  /*1b40*/  FADD.FTZ R49, R49, R100 ;  /* 0x0000006431317221 */ /* 0x000fe40000010000 */
[----:B------:R-:W-:Y:S02]  /*1b50*/  IMAD.MOV.U32 R100, RZ, RZ, RZ ;  /* 0x000000ffff647224 */ /* 0x000fe400078e00ff */
[----:B------:R-:W-:-:S05]  /*1b60*/  @P6 FMUL.FTZ R100, R145, R138 ;  /* 0x0000008a91646220 */ /* 0x000fca0000410000 */
[----:B------:R-:W-:-:S04]  /*1b70*/  F2FP.BF16.PACK_AB R100, RZ, R100 ;  /* 0x00000064ff64723e */ /* 0x000fc800000010ff */
[----:B------:R-:W-:Y:S02]  /*1b80*/  PRMT R92, R92, 0x5410, R100 ;  /* 0x000054105c5c7816 */ /* 0x000fe40000000064 */
.L_x_2700:
[----:B------:R-:W-:Y:S05]  /*1b90*/  BSYNC B1 ;  /* 0x0000000000017941 */ /* 0x000fea0003800000 */
.L_x_2699:
        /* <DEDUP_REMOVED lines=11> */
.L_x_2702:
[----:B------:R-:W-:Y:S05]  /*1c50*/  BSYNC B1 ;  /* 0x0000000000017941 */ /* 0x000fea0003800000 */
.L_x_2701:
        /* <DEDUP_REMOVED lines=16> */
.L_x_2704:
[----:B------:R-:W-:Y:S05]  /*1d60*/  BSYNC B1 ;  /* 0x0000000000017941 */ /* 0x000fea0003800000 */
.L_x_2703:
        /* <DEDUP_REMOVED lines=11> */
.L_x_2706:
[----:B------:R-:W-:Y:S05]  /*1e20*/  BSYNC B1 ;  /* 0x0000000000017941 */ /* 0x000fea0003800000 */
.L_x_2705:
        /* <DEDUP_REMOVED lines=16> */
.L_x_2708:
[----:B------:R-:W-:Y:S05]  /*1f30*/  BSYNC B1 ;  /* 0x0000000000017941 */ /* 0x000fea0003800000 */
.L_x_2707:
        /* <DEDUP_REMOVED lines=11> */
.L_x_2710:
[----:B------:R-:W-:Y:S05]  /*1ff0*/  BSYNC B1 ;  /* 0x0000000000017941 */ /* 0x000fea0003800000 */
.L_x_2709:
        /* <DEDUP_REMOVED lines=16> */
.L_x_2712:
[----:B------:R-:W-:Y:S05]  /*2100*/  BSYNC B1 ;  /* 0x0000000000017941 */ /* 0x000fea0003800000 */
.L_x_2711:
        /* <DEDUP_REMOVED lines=11> */
.L_x_2714:
[----:B------:R-:W-:Y:S05]  /*21c0*/  BSYNC B1 ;  /* 0x0000000000017941 */ /* 0x000fea0003800000 */
.L_x_2713:
        /* <DEDUP_REMOVED lines=16> */
.L_x_2716:
[----:B------:R-:W-:Y:S05]  /*22d0*/  BSYNC B1 ;  /* 0x0000000000017941 */ /* 0x000fea0003800000 */
.L_x_2715:
        /* <DEDUP_REMOVED lines=11> */
.L_x_2718:
[----:B------:R-:W-:Y:S05]  /*2390*/  BSYNC B1 ;  /* 0x0000000000017941 */ /* 0x000fea0003800000 */
.L_x_2717:
        /* <DEDUP_REMOVED lines=16> */
.L_x_2720:
[----:B------:R-:W-:Y:S05]  /*24a0*/  BSYNC B1 ;  /* 0x0000000000017941 */ /* 0x000fea0003800000 */
.L_x_2719:
        /* <DEDUP_REMOVED lines=11> */
.L_x_2722:
[----:B------:R-:W-:Y:S05]  /*2560*/  BSYNC B1 ;  /* 0x0000000000017941 */ /* 0x000fea0003800000 */
.L_x_2721:
[----:B------:R-:W-:Y:S01]  /*2570*/  ISETP.NE.U32.AND P5, PT, RZ, c[0x0][0x258], PT ;  /* 0x00009600ff007a0c */ /* 0x000fe20003fa5070 */
[----:B------:R-:W-:Y:S01]  /*2580*/  BSSY B1, `(.L_x_2723) ;  /* 0x0000013000017945 */ /* 0x000fe20003800000 */
[----:B------:R-:W-:Y:S02]  /*2590*/  SEL R99, R138, R99, P0 ;  /* 0x000000638a637207 */ /* 0x000fe40000000000 */
[----:B------:R-:W-:-:S13]  /*25a0*/  ISETP.NE.AND.EX P5, PT, RZ, c[0x0][0x25c], PT, P5 ;  /* 0x00009700ff007a0c */ /* 0x000fda0003fa5350 */
[----:B------:R-:W-:-:S05]  /*25b0*/  @P5 MOV R100, 0x20 ;  /* 0x0000002000645802 */ /* 0x000fca0000000f00 */
[----:B------:R-:W-:-:S05]  /*25c0*/  @P5 IMAD.WIDE.U32 R100, R7, R100, c[0x0][0x258] ;  /* 0x0000960007645625 */ /* 0x000fca00078e0064 */
[----:B------:R1:W-:Y:S04]  /*25d0*/  @P5 STG.E.128 [R100.64], R88 ;  /* 0x0000005864005986 */ /* 0x0003e8000c101d04 */
[----:B------:R1:W-:Y:S01]  /*25e0*/  @P5 STG.E.128 [R100.64+0x10], R96 ;  /* 0x0000106064005986 */ /* 0x0003e2000c101d04 */
[----:B------:R-:W-:Y:S05]  /*25f0*/  @!P1 BRA `(.L_x_2724) ;  /* 0x000000b000009947 */ /* 0x000fea0003800000 */
[----:B------:R-:W-:Y:S01]  /*2600*/  LOP3.LUT P0, RZ, R121, 0xff000000, RZ, 0xc0, !PT ;  /* 0xff00000079ff7812 */ /* 0x000fe2000780c0ff */
[----:B------:R-:W-:-:S04]  /*2610*/  FMUL.FTZ R138, R138, c[0x0][0x1ec] ;  /* 0x00007b008a8a7a20 */ /* 0x000fc80000410000 */
[----:B-1----:R-:W-:Y:S02]  /*2620*/  FMUL.FTZ R101, R138, c[0x0][0x1e8] ;  /* 0x00007a008a657a20 */ /* 0x002fe40000410000 */
[----:B------:R-:W-:-:S06]  /*2630*/  IMAD.MOV.U32 R138, RZ, RZ, RZ ;  /* 0x000000ffff8a7224 */ /* 0x000fcc00078e00ff */
[----:B------:R-:W-:-:S05]  /*2640*/  @P0 PRMT R100, RZ, 0x7610, R87 ;  /* 0x00007610ff640816 */ /* 0x000fca0000000057 */
[----:B------:R-:W-:Y:S01]  /*2650*/  @P0 FMUL.FTZ R138, R101, R100 ;  /* 0x00000064658a0220 */ /* 0x000fe20000410000 */
[----:B------:R-:W-:-:S03]  /*2660*/  HFMA2.MMA R100, -RZ, RZ, 0, 0 ;  /* 0x00000000ff647435 */ /* 0x000fc600000001ff */
[----:B------:R-:W-:-:S03]  /*2670*/  FADD.FTZ R47, R47, R138 ;  /* 0x0000008a2f2f7221 */ /* 0x000fc60000010000 */
[----:B------:R-:W-:-:S05]  /*2680*/  @P0 FMUL.FTZ R100, R134, R101 ;  /* 0x0000006586640220 */ /* 0x000fca0000410000 */
[----:B------:R-:W-:-:S04]  /*2690*/  F2FP.BF16.PACK_AB R100, RZ, R100 ;  /* 0x00000064ff64723e */ /* 0x000fc800000010ff */
[----:B------:R-:W-:Y:S02]  /*26a0*/  PRMT R95, R95, 0x5410, R100 ;  /* 0x000054105f5f7816 */ /* 0x000fe40000000064 */
.L_x_2724:
[----:B------:R-:W-:Y:S05]  /*26b0*/  BSYNC B1 ;  /* 0x0000000000017941 */ /* 0x000fea0003800000 */
.L_x_2723:
[----:B-1----:R-:W-:Y:S01]  /*26c0*/  @P1 IMAD.MOV.U32 R101, RZ, RZ, 0x10 ;  /* 0x00000010ff651424 */ /* 0x002fe200078e00ff */
[----:B------:R-:W-:-:S03]  /*26d0*/  IADD3 R7, R7, 0x80, RZ ;  /* 0x0000008007077810 */ /* 0x000fc60007ffe0ff */
[C---:B------:R-:W-:Y:S01]  /*26e0*/  @P1 IMAD.WIDE.U32 R100, R116.reuse, R101, c[0x0][0x248] ;  /* 0x0000920074641625 */ /* 0x040fe200078e0065 */
[----:B------:R-:W-:-:S04]  /*26f0*/  IADD3 R116, R116, 0x80, RZ ;  /* 0x0000008074747810 */ /* 0x000fc80007ffe0ff */
[----:B------:R1:W-:Y:S03]  /*2700*/  @P1 STG.E.128 [R100.64], R92 ;  /* 0x0000005c64001986 */ /* 0x0003e6000c101d04 */
.L_x_2690:
[----:B------:R-:W-:Y:S05]  /*2710*/  BSYNC B0 ;  /* 0x0000000000007941 */ /* 0x000fea0003800000 */
.L_x_2689:
[----:B------:R-:W-:Y:S01]  /*2720*/  BSSY B0, `(.L_x_2725) ;  /* 0x00000f7000007945 */ /* 0x000fe20003800000 */
[----:B------:R-:W-:Y:S05]  /*2730*/  @!P3 BRA `(.L_x_2726) ;  /* 0x00000f500000b947 */ /* 0x000fea0003800000 */
[----:B------:R-:W-:Y:S01]  /*2740*/  @!P2 ISETP.NE.U32.AND P5, PT, RZ, c[0x0][0x218], PT ;  /* 0x00008600ff00aa0c */ /* 0x000fe20003fa5070 */
[----:B------:R-:W-:Y:S01]  /*2750*/  BSSY B1, `(.L_x_2727) ;  /* 0x0000007000017945 */ /* 0x000fe20003800000 */
[----:B------:R-:W-:Y:S02]  /*2760*/  @!P2 ISETP.NE.U32.AND P0, PT, RZ, c[0x0][0x218], PT ;  /* 0x00008600ff00aa0c */ /* 0x000fe40003f05070 */
[----:B------:R-:W-:Y:S01]  /*2770*/  @!P2 ISETP.NE.AND.EX P5, PT, RZ, c[0x0][0x21c], PT, P5 ;  /* 0x00008700ff00aa0c */ /* 0x000fe20003fa5350 */
[----:B------:R-:W-:Y:S07]  /*2780*/  @!P1 BRA `(.L_x_2728) ;  /* 0x0000003000009947 */ /* 0x000fee0003800000 */
[----:B------:R-:W-:-:S05]  /*2790*/  MOV R85, 0x10 ;  /* 0x0000001000557802 */ /* 0x000fca0000000f00 */
[----:B------:R-:W-:-:S06]  /*27a0*/  IMAD.WIDE.U32 R84, R116, R85, c[0x0][0x170] ;  /* 0x00005c0074547625 */ /* 0x000fcc00078e0055 */
[----:B------:R-:W5:Y:S02]  /*27b0*/  LDG.E.128 R84, [R84.64] ;  /* 0x0000000454547981 */ /* 0x000f64000c1e1d00 */
.L_x_2728:
[----:B------:R-:W-:Y:S05]  /*27c0*/  BSYNC B1 ;  /* 0x0000000000017941 */ /* 0x000fea0003800000 */
.L_x_2727:
[----:B------:R-:W-:Y:S01]  /*27d0*/  BSSY B1, `(.L_x_2729) ;  /* 0x000000b000017945 */ /* 0x000fe20003800000 */
[----:B-1---5:R-:W-:Y:S01]  /*27e0*/  @!P2 FSEL R101, R24, RZ, P5 ;  /* 0x000000ff1865a208 */ /* 0x022fe20002800000 */
        /* <DEDUP_REMOVED lines=9> */
.L_x_2730:
[----:B------:R-:W-:Y:S05]  /*2880*/  BSYNC B1 ;  /* 0x0000000000017941 */ /* 0x000fea0003800000 */
.L_x_2729:
        /* <DEDUP_REMOVED lines=8> */
[----:B------:R-:W-:Y:S02]  /*2910*/  FMUL.FTZ R138, R101, c[0x0][0x1e8] ;  /* 0x00007a00658a7a20 */ /* 0x000fe40000410000 */
[----:B------:R-:W-:-:S06]  /*2920*/  CS2R R100, SRZ ;  /* 0x0000000000647805 */ /* 0x000fcc000001ff00 */
[----:B------:R-:W-:Y:S01]  /*2930*/  @P6 PRMT R137, RZ, 0x5410, R84 ;  /* 0x00005410ff896816 */ /* 0x000fe20000000054 */
[----:B------:R-:W-:-:S04]  /*2940*/  @P6 FMUL.FTZ R100, R133, R138 ;  /* 0x0000008a85646220 */ /* 0x000fc80000410000 */
[----:B------:R-:W-:Y:S01]  /*2950*/  @P6 FMUL.FTZ R101, R137, R138 ;  /* 0x0000008a89656220 */ /* 0x000fe20000410000 */
[----:B------:R-:W-:-:S03]  /*2960*/  F2FP.BF16.PACK_AB R100, RZ, R100 ;  /* 0x00000064ff64723e */ /* 0x000fc600000010ff */
[----:B------:R-:W-:Y:S01]  /*2970*/  FADD.FTZ R40, R40, R101 ;  /* 0x0000006528287221 */ /* 0x000fe20000010000 */
[----:B------:R-:W-:Y:S02]  /*2980*/  PRMT R92, R100, 0x7610, R92 ;  /* 0x00007610645c7816 */ /* 0x000fe4000000005c */
.L_x_2732:
[----:B------:R-:W-:Y:S05]  /*2990*/  BSYNC B1 ;  /* 0x0000000000017941 */ /* 0x000fea0003800000 */
.L_x_2731:
        /* <DEDUP_REMOVED lines=11> */
.L_x_2734:
[----:B------:R-:W-:Y:S05]  /*2a50*/  BSYNC B1 ;  /* 0x0000000000017941 */ /* 0x000fea0003800000 */
.L_x_2733:
[----:B------:R-:W-:Y:S01]  /*2a60*/  @!P2 ISETP.NE.U32.AND P5, PT, RZ, c[0x0][0x218], PT ;  /* 0x00008600ff00aa0c */ /* 0x000fe20003fa5070 */
[----:B------:R-:W-:Y:S01]  /*2a70*/  BSSY B1, `(.L_x_2735) ;  /* 0x000000f000017945 */ /* 0x000fe20003800000 */
[----:B------:R-:W-:Y:S02]  /*2a80*/  SEL R89, R100, R89, P0 ;  /* 0x0000005964597207 */ /* 0x000fe40000000000 */
[----:B------:R-:W-:Y:S01]  /*2a90*/  @!P2 ISETP.NE.AND.EX P5, PT, RZ, c[0x0][0x21c], PT, P5 ;  /* 0x00008700ff00aa0c */ /* 0x000fe20003fa5350 */
[----:B------:R-:W-:Y:S07]  /*2aa0*/  @!P1 BRA `(.L_x_2736) ;  /* 0x000000b000009947 */ /* 0x000fee0003800000 */
[----:B------:R-:W-:Y:S01]  /*2ab0*/  LOP3.LUT P6, RZ, R118, 0xff00, RZ, 0xc0, !PT ;  /* 0x0000ff0076ff7812 */ /* 0x000fe200078cc0ff */
[----:B------:R-:W-:Y:S02]  /*2ac0*/  FMUL.FTZ R100, R100, c[0x0][0x1ec] ;  /* 0x00007b0064647a20 */ /* 0x000fe40000410000 */
[----:B------:R-:W-:Y:S02]  /*2ad0*/  IMAD.MOV.U32 R138, RZ, RZ, RZ ;  /* 0x000000ffff8a7224 */ /* 0x000fe400078e00ff */
[----:B------:R-:W-:-:S08]  /*2ae0*/  FMUL.FTZ R101, R100, c[0x0][0x1e8] ;  /* 0x00007a0064657a20 */ /* 0x000fd00000410000 */
[----:B------:R-:W-:-:S05]  /*2af0*/  @P6 PRMT R100, RZ, 0x7610, R84 ;  /* 0x00007610ff646816 */ /* 0x000fca0000000054 */
[----:B------:R-:W-:Y:S01]  /*2b00*/  @P6 FMUL.FTZ R138, R100, R101 ;  /* 0x00000065648a6220 */ /* 0x000fe20000410000 */
[----:B------:R-:W-:-:S03]  /*2b10*/  HFMA2.MMA R100, -RZ, RZ, 0, 0 ;  /* 0x00000000ff647435 */ /* 0x000fc600000001ff */
[----:B------:R-:W-:-:S03]  /*2b20*/  FADD.FTZ R41, R41, R138 ;  /* 0x0000008a29297221 */ /* 0x000fc60000010000 */
[----:B------:R-:W-:-:S05]  /*2b30*/  @P6 FMUL.FTZ R100, R132, R101 ;  /* 0x0000006584646220 */ /* 0x000fca0000410000 */
[----:B------:R-:W-:-:S04]  /*2b40*/  F2FP.BF16.PACK_AB R100, RZ, R100 ;  /* 0x00000064ff64723e */ /* 0x000fc800000010ff */
[----:B------:R-:W-:Y:S02]  /*2b50*/  PRMT R92, R92, 0x5410, R100 ;  /* 0x000054105c5c7816 */ /* 0x000fe40000000064 */
.L_x_2736:
[----:B------:R-:W-:Y:S05]  /*2b60*/  BSYNC B1 ;  /* 0x0000000000017941 */ /* 0x000fea0003800000 */
.L_x_2735:
        /* <DEDUP_REMOVED lines=11> */
.L_x_2738:
[----:B------:R-:W-:Y:S05]  /*2c20*/  BSYNC B1 ;  /* 0x0000000000017941 */ /* 0x000fea0003800000 */
.L_x_2737:
[----:B------:R-:W-:Y:S01]  /*2c30*/  @!P2 ISETP.NE.U32.AND P5, PT, RZ, c[0x0][0x218], PT ;  /* 0x00008600ff00aa0c */ /* 0x000fe20003fa5070 */
[----:B------:R-:W-:Y:S01]  /*2c40*/  BSSY B1, `(.L_x_2739) ;  /* 0x000000e000017945 */ /* 0x000fe20003800000 */
[----:B------:R-:W-:Y:S02]  /*2c50*/  SEL R90, R101, R90, P0 ;  /* 0x0000005a655a7207 */ /* 0x000fe40000000000 */
[----:B------:R-:W-:Y:S01]  /*2c60*/  @!P2 ISETP.NE.AND.EX P5, PT, RZ, c[0x0][0x21c], PT, P5 ;  /* 0x00008700ff00aa0c */ /* 0x000fe20003fa5350 */
[----:B------:R-:W-:Y:S07]  /*2c70*/  @!P1 BRA `(.L_x_2740) ;  /* 0x000000a000009947 */ /* 0x000fee0003800000 */
        /* <DEDUP_REMOVED lines=10> */
.L_x_2740:
[----:B------:R-:W-:Y:S05]  /*2d20*/  BSYNC B1 ;  /* 0x0000000000017941 */ /* 0x000fea0003800000 */
.L_x_2739:
        /* <DEDUP_REMOVED lines=11> */
.L_x_2742:
[----:B------:R-:W-:Y:S05]  /*2de0*/  BSYNC B1 ;  /* 0x0000000000017941 */ /* 0x000fea0003800000 */
.L_x_2741:
        /* <DEDUP_REMOVED lines=10> */
[-C--:B------:R-:W-:Y:S01]  /*2e90*/  @P6 FMUL.FTZ R138, R100, R101.reuse ;  /* 0x00000065648a6220 */ /* 0x080fe20000410000 */
[----:B------:R-:W-:Y:S01]  /*2ea0*/  MOV R100, RZ ;  /* 0x000000ff00647202 */ /* 0x000fe20000000f00 */
[----:B------:R-:W-:Y:S02]  /*2eb0*/  @P6 FMUL.FTZ R100, R130, R101 ;  /* 0x0000006582646220 */ /* 0x000fe40000410000 */
[----:B------:R-:W-:-:S03]  /*2ec0*/  FADD.FTZ R43, R43, R138 ;  /* 0x0000008a2b2b7221 */ /* 0x000fc60000010000 */
[----:B------:R-:W-:-:S04]  /*2ed0*/  F2FP.BF16.PACK_AB R100, RZ, R100 ;  /* 0x00000064ff64723e */ /* 0x000fc800000010ff */
[----:B------:R-:W-:Y:S02]  /*2ee0*/  PRMT R93, R93, 0x5410, R100 ;  /* 0x000054105d5d7816 */ /* 0x000fe40000000064 */
.L_x_2744:
[----:B------:R-:W-:Y:S05]  /*2ef0*/  BSYNC B1 ;  /* 0x0000000000017941 */ /* 0x000fea0003800000 */
.L_x_2743:
        /* <DEDUP_REMOVED lines=11> */
.L_x_2746:
[----:B------:R-:W-:Y:S05]  /*2fb0*/  BSYNC B1 ;  /* 0x0000000000017941 */ /* 0x000fea0003800000 */
.L_x_2745:
        /* <DEDUP_REMOVED lines=15> */
.L_x_2748:
[----:B------:R-:W-:Y:S05]  /*30b0*/  BSYNC B1 ;  /* 0x0000000000017941 */ /* 0x000fea0003800000 */
.L_x_2747:
        /* <DEDUP_REMOVED lines=11> */
.L_x_2750:
[----:B------:R-:W-:Y:S05]  /*3170*/  BSYNC B1 ;  /* 0x0000000000017941 */ /* 0x000fea0003800000 */
.L_x_2749:
        /* <DEDUP_REMOVED lines=16> */
.L_x_2752:
[----:B------:R-:W-:Y:S05]  /*3280*/  BSYNC B1 ;  /* 0x0000000000017941 */ /* 0x000fea0003800000 */
.L_x_2751:
        /* <DEDUP_REMOVED lines=11> */
.L_x_2754:
[----:B------:R-:W-:Y:S05]  /*3340*/  BSYNC B1 ;  /* 0x0000000000017941 */ /* 0x000fea0003800000 */
.L_x_2753:
[----:B------:R-:W-:Y:S01]  /*3350*/  BSSY B1, `(.L_x_2755) ;  /* 0x000000d000017945 */ /* 0x000fe20003800000 */
        /* <DEDUP_REMOVED lines=12> */
.L_x_2756:
[----:B------:R-:W-:Y:S05]  /*3420*/  BSYNC B1 ;  /* 0x0000000000017941 */ /* 0x000fea0003800000 */
.L_x_2755:
[----:B------:R-:W-:Y:S01]  /*3430*/  @!P2 ISETP.NE.U32.AND P6, PT, RZ, c[0x0][0x218], PT ;  /* 0x00008600ff00aa0c */ /* 0x000fe20003fc5070 */
[----:B------:R-:W-:Y:S01]  /*3440*/  BSSY B1, `(.L_x_2757) ;  /* 0x000000e000017945 */ /* 0x000fe20003800000 */
[----:B------:R-:W-:Y:S02]  /*3450*/  ISETP.NE.U32.AND P5, PT, RZ, c[0x0][0x258], PT ;  /* 0x00009600ff007a0c */ /* 0x000fe40003fa5070 */
[----:B------:R-:W-:Y:S02]  /*3460*/  @!P2 ISETP.NE.AND.EX P6, PT, RZ, c[0x0][0x21c], PT, P6 ;  /* 0x00008700ff00aa0c */ /* 0x000fe40003fc5360 */
[----:B------:R-:W-:Y:S02]  /*3470*/  ISETP.NE.AND.EX P5, PT, RZ, c[0x0][0x25c], PT, P5 ;  /* 0x00009700ff007a0c */ /* 0x000fe40003fa5350 */
        /* <DEDUP_REMOVED lines=10> */
.L_x_2758:
[----:B------:R-:W-:Y:S05]  /*3520*/  BSYNC B1 ;  /* 0x0000000000017941 */ /* 0x000fea0003800000 */
.L_x_2757:
[----:B------:R-:W-:Y:S01]  /*3530*/  @P5 IMAD.MOV.U32 R100, RZ, RZ, 0x20 ;  /* 0x00000020ff645424 */ /* 0x000fe200078e00ff */
[----:B------:R-:W-:Y:S01]  /*3540*/  SEL R99, R138, R99, P0 ;  /* 0x000000638a637207 */ /* 0x000fe20000000000 */
[----:B------:R-:W-:Y:S02]  /*3550*/  BSSY B1, `(.L_x_2759) ;  /* 0x0000012000017945 */ /* 0x000fe40003800000 */
[----:B------:R-:W-:Y:S01]  /*3560*/  @P5 IMAD.WIDE.U32 R100, R7, R100, c[0x0][0x258] ;  /* 0x0000960007645625 */ /* 0x000fe200078e0064 */
[----:B------:R-:W-:-:S04]  /*3570*/  @P1 MOV R7, 0x10 ;  /* 0x0000001000071802 */ /* 0x000fc80000000f00 */
[----:B------:R-:W-:Y:S04]  /*3580*/  @P5 STG.E.128 [R100.64], R88 ;  /* 0x0000005864005986 */ /* 0x000fe8000c101d04 */
[----:B------:R1:W-:Y:S02]  /*3590*/  @P5 STG.E.128 [R100.64+0x10], R96 ;  /* 0x0000106064005986 */ /* 0x0003e4000c101d04 */
[----:B-1----:R-:W-:Y:S01]  /*35a0*/  @P1 IMAD.WIDE.U32 R100, R116, R7, c[0x0][0x248] ;  /* 0x0000920074641625 */ /* 0x002fe200078e0007 */
[----:B------:R-:W-:Y:S05]  /*35b0*/  @!P1 BRA `(.L_x_2760) ;  /* 0x000000b000009947 */ /* 0x000fea0003800000 */
[----:B------:R-:W-:Y:S01]  /*35c0*/  LOP3.LUT P0, RZ, R119, 0xff000000, RZ, 0xc0, !PT ;  /* 0xff00000077ff7812 */ /* 0x000fe2000780c0ff */
[----:B------:R-:W-:Y:S01]  /*35d0*/  FMUL.FTZ R138, R138, c[0x0][0x1ec] ;  /* 0x00007b008a8a7a20 */ /* 0x000fe20000410000 */
[----:B------:R-:W-:Y:S01]  /*35e0*/  HFMA2.MMA R0, -RZ, RZ, 0, 0 ;  /* 0x00000000ff007435 */ /* 0x000fe200000001ff */
[----:B------:R-:W-:-:S02]  /*35f0*/  IMAD.MOV.U32 R102, RZ, RZ, RZ ;  /* 0x000000ffff667224 */ /* 0x000fc400078e00ff */
[----:B------:R-:W-:-:S08]  /*3600*/  FMUL.FTZ R7, R138, c[0x0][0x1e8] ;  /* 0x00007a008a077a20 */ /* 0x000fd00000410000 */
[----:B------:R-:W-:Y:S01]  /*3610*/  @P0 PRMT R116, RZ, 0x7610, R87 ;  /* 0x00007610ff740816 */ /* 0x000fe20000000057 */
[----:B------:R-:W-:-:S04]  /*3620*/  @P0 FMUL.FTZ R0, R2, R7 ;  /* 0x0000000702000220 */ /* 0x000fc80000410000 */
[----:B------:R-:W-:Y:S01]  /*3630*/  @P0 FMUL.FTZ R102, R116, R7 ;  /* 0x0000000774660220 */ /* 0x000fe20000410000 */
[----:B------:R-:W-:-:S03]  /*3640*/  F2FP.BF16.PACK_AB R0, RZ, R0 ;  /* 0x00000000ff00723e */ /* 0x000fc600000010ff */
[----:B------:R-:W-:Y:S01]  /*3650*/  FADD.FTZ R39, R39, R102 ;  /* 0x0000006627277221 */ /* 0x000fe20000010000 */
[----:B------:R-:W-:Y:S02]  /*3660*/  PRMT R95, R95, 0x5410, R0 ;  /* 0x000054105f5f7816 */ /* 0x000fe40000000000 */
.L_x_2760:
[----:B------:R-:W-:Y:S05]  /*3670*/  BSYNC B1 ;  /* 0x0000000000017941 */ /* 0x000fea0003800000 */
.L_x_2759:
[----:B------:R1:W-:Y:S02]  /*3680*/  @P1 STG.E.128 [R100.64], R92 ;  /* 0x0000005c64001986 */ /* 0x0003e4000c101d04 */
.L_x_2726:
[----:B------:R-:W-:Y:S05]  /*3690*/  BSYNC B0 ;  /* 0x0000000000007941 */ /* 0x000fea0003800000 */
.L_x_2725:
[----:B------:R-:W-:Y:S02]  /*36a0*/  IADD3 R6, R6, c[0x0][0x160], RZ ;  /* 0x0000580006067a10 */ /* 0x000fe40007ffe0ff */
[----:B------:R-:W-:Y:S02]  /*36b0*/  LOP3.LUT P1, RZ, R5, 0xff, RZ, 0xc0, !PT ;  /* 0x000000ff05ff7812 */ /* 0x000fe4000782c0ff */
[----:B------:R-:W-:Y:S02]  /*36c0*/  ISETP.GE.AND P0, PT, R6, c[0x0][0x164], PT ;  /* 0x0000590006007a0c */ /* 0x000fe40003f06270 */
[----:B------:R-:W-:-:S11]  /*36d0*/  SEL R5, RZ, 0x1, P1 ;  /* 0x00000001ff057807 */ /* 0x000fd60000800000 */
[----:B01---5:R-:W-:Y:S01]  /*36e0*/  @P0 CALL.REL.NOINC `(.L_x_2679) ;  /* 0x0000001000000944 */ /* 0x023fe20003c00000 */
[----:B------:R-:W-:Y:S05]  /*36f0*/  BRA `(.L_x_2761) ;  /* 0xffffce5000007947 */ /* 0x000fea000383ffff */
.L_x_2679:
[----:B0-----:R-:W0:Y:S01]  /*3700*/  S2R R7, SR_TID.X ;  /* 0x0000000000077919 */ /* 0x001e220000002100 */
[----:B------:R-:W1:Y:S01]  /*3710*/  S2UR UR6, SR_CTAID.X ;  /* 0x00000000000679c3 */ /* 0x000e620000002500 */
[----:B------:R-:W-:Y:S01]  /*3720*/  BSSY B0, `(.L_x_2762) ;  /* 0x0000011000007945 */ /* 0x000fe20003800000 */
[C---:B0-----:R-:W-:Y:S02]  /*3730*/  LOP3.LUT R3, R7.reuse, 0x7f, RZ, 0xc0, !PT ;  /* 0x0000007f07037812 */ /* 0x041fe400078ec0ff */
[----:B-1----:R-:W-:-:S05]  /*3740*/  LEA.HI R0, R7, UR6, RZ, 0x19 ;  /* 0x0000000607007c11 */ /* 0x002fca000f8fc8ff */
        /* <DEDUP_REMOVED lines=14> */
.L_x_2763:
[----:B------:R-:W-:Y:S05]  /*3830*/  BSYNC B0 ;  /* 0x0000000000007941 */ /* 0x000fea0003800000 */
.L_x_2762:
        /* <DEDUP_REMOVED lines=12> */
.L_x_2687:
[----:B------:R-:W-:Y:S01]  /*3900*/  HFMA2.MMA R102, -RZ, RZ, 0, 9.5367431640625e-07 ;  /* 0x00000010ff667435 */ /* 0x000fe200000001ff */
[----:B------:R-:W-:Y:S01]  /*3910*/  IMAD.MOV.U32 R101, RZ, RZ, R140 ;  /* 0x000000ffff657224 */ /* 0x000fe200078e008c */
[----:B------:R-:W-:Y:S01]  /*3920*/  MOV R144, 0xffffffff ;  /* 0xffffffff00907802 */ /* 0x000fe20000000f00 */
[----:B------:R-:W-:Y:S01]  /*3930*/  IMAD.MOV.U32 R165, RZ, RZ, 0x1f ;  /* 0x0000001fffa57424 */ /* 0x000fe200078e00ff */
[----:B------:R-:W-:-:S02]  /*3940*/  MOV R100, 0x3960 ;  /* 0x0000396000647802 */ /* 0x000fc40000000f00 */
[----:B-----5:R-:W-:Y:S05]  /*3950*/  CALL.REL.NOINC `($__internal_77_$__cuda_sm70_shflsync_down_p) ;  /* 0x0000046000007944 */ /* 0x020fea0003c00000 */
[----:B-1----:R-:W-:Y:S01]  /*3960*/  IMAD.MOV.U32 R103, RZ, RZ, R102 ;  /* 0x000000ffff677224 */ /* 0x002fe200078e0066 */
[----:B------:R-:W-:Y:S05]  /*3970*/  BRA `(.L_x_2764) ;  /* 0xffffdae000007947 */ /* 0x000fea000383ffff */
.L_x_2688:
[----:B------:R-:W-:Y:S01]  /*3980*/  HFMA2.MMA R165, -RZ, RZ, 0, 1.847743988037109375e-06 ;  /* 0x0000001fffa57435 */ /* 0x000fe200000001ff */
[----:B------:R-:W-:Y:S01]  /*3990*/  MOV R101, R142 ;  /* 0x0000008e00657202 */ /* 0x000fe20000000f00 */
[----:B------:R-:W-:Y:S01]  /*39a0*/  IMAD.MOV.U32 R102, RZ, RZ, 0x10 ;  /* 0x00000010ff667424 */ /* 0x000fe200078e00ff */
[----:B------:R-:W-:Y:S01]  /*39b0*/  MOV R100, 0x39e0 ;  /* 0x000039e000647802 */ /* 0x000fe20000000f00 */
[----:B------:R-:W-:-:S02]  /*39c0*/  IMAD.MOV.U32 R144, RZ, RZ, -0x1 ;  /* 0xffffffffff907424 */ /* 0x000fc400078e00ff */
[----:B01---5:R-:W-:Y:S05]  /*39d0*/  CALL.REL.NOINC `($__internal_77_$__cuda_sm70_shflsync_down_p) ;  /* 0x000003e000007944 */ /* 0x023fea0003c00000 */
[----:B------:R-:W-:Y:S01]  /*39e0*/  FADD.FTZ R140, R103, R140 ;  /* 0x0000008c678c7221 */ /* 0x000fe20000010000 */
[----:B------:R-:W-:Y:S01]  /*39f0*/  MOV R144, 0xffffffff ;  /* 0xffffffff00907802 */ /* 0x000fe20000000f00 */
[----:B-1----:R-:W-:Y:S01]  /*3a00*/  FADD.FTZ R142, R142, R102 ;  /* 0x000000668e8e7221 */ /* 0x002fe20000010000 */
[----:B------:R-:W-:Y:S01]  /*3a10*/  MOV R102, 0x8 ;  /* 0x0000000800667802 */ /* 0x000fe20000000f00 */
[----:B------:R-:W-:Y:S01]  /*3a20*/  IMAD.MOV.U32 R165, RZ, RZ, 0x1f ;  /* 0x0000001fffa57424 */ /* 0x000fe200078e00ff */
[----:B------:R-:W-:Y:S01]  /*3a30*/  MOV R100, 0x3a60 ;  /* 0x00003a6000647802 */ /* 0x000fe20000000f00 */
[----:B------:R-:W-:-:S02]  /*3a40*/  IMAD.MOV.U32 R101, RZ, RZ, R140 ;  /* 0x000000ffff657224 */ /* 0x000fc400078e008c */
[----:B------:R-:W-:Y:S05]  /*3a50*/  CALL.REL.NOINC `($__internal_77_$__cuda_sm70_shflsync_down_p) ;  /* 0x0000036000007944 */ /* 0x000fea0003c00000 */
[----:B-1----:R-:W-:Y:S01]  /*3a60*/  MOV R103, R102 ;  /* 0x0000006600677202 */ /* 0x002fe20000000f00 */
[----:B------:R-:W-:Y:S01]  /*3a70*/  HFMA2.MMA R102, -RZ, RZ, 0, 4.76837158203125e-07 ;  /* 0x00000008ff667435 */ /* 0x000fe200000001ff */
[----:B------:R-:W-:Y:S01]  /*3a80*/  IMAD.MOV.U32 R101, RZ, RZ, R142 ;  /* 0x000000ffff657224 */ /* 0x000fe200078e008e */
[----:B------:R-:W-:Y:S01]  /*3a90*/  MOV R144, 0xffffffff ;  /* 0xffffffff00907802 */ /* 0x000fe20000000f00 */
[----:B------:R-:W-:Y:S01]  /*3aa0*/  IMAD.MOV.U32 R165, RZ, RZ, 0x1f ;  /* 0x0000001fffa57424 */ /* 0x000fe200078e00ff */
[----:B------:R-:W-:-:S02]  /*3ab0*/  MOV R100, 0x3ad0 ;  /* 0x00003ad000647802 */ /* 0x000fc40000000f00 */
[----:B------:R-:W-:Y:S05]  /*3ac0*/  CALL.REL.NOINC `($__internal_77_$__cuda_sm70_shflsync_down_p) ;  /* 0x000002f000007944 */ /* 0x000fea0003c00000 */
[----:B------:R-:W-:Y:S01]  /*3ad0*/  FADD.FTZ R140, R103, R140 ;  /* 0x0000008c678c7221 */ /* 0x000fe20000010000 */
[----:B------:R-:W-:Y:S01]  /*3ae0*/  HFMA2.MMA R165, -RZ, RZ, 0, 1.847743988037109375e-06 ;  /* 0x0000001fffa57435 */ /* 0x000fe200000001ff */
[----:B-1----:R-:W-:Y:S01]  /*3af0*/  FADD.FTZ R142, R142, R102 ;  /* 0x000000668e8e7221 */ /* 0x002fe20000010000 */
[----:B------:R-:W-:Y:S01]  /*3b00*/  MOV R100, 0x3b50 ;  /* 0x00003b5000647802 */ /* 0x000fe20000000f00 */
[----:B------:R-:W-:Y:S01]  /*3b10*/  IMAD.MOV.U32 R102, RZ, RZ, 0x4 ;  /* 0x00000004ff667424 */ /* 0x000fe200078e00ff */
[----:B------:R-:W-:Y:S01]  /*3b20*/  MOV R101, R140 ;  /* 0x0000008c00657202 */ /* 0x000fe20000000f00 */
[----:B------:R-:W-:-:S02]  /*3b30*/  IMAD.MOV.U32 R144, RZ, RZ, -0x1 ;  /* 0xffffffffff907424 */ /* 0x000fc400078e00ff */
[----:B------:R-:W-:Y:S05]  /*3b40*/  CALL.REL.NOINC `($__internal_77_$__cuda_sm70_shflsync_down_p) ;  /* 0x0000027000007944 */ /* 0x000fea0003c00000 */
[----:B------:R-:W-:Y:S01]  /*3b50*/  HFMA2.MMA R165, -RZ, RZ, 0, 1.847743988037109375e-06 ;  /* 0x0000001fffa57435 */ /* 0x000fe200000001ff */
[----:B-1----:R-:W-:Y:S01]  /*3b60*/  IMAD.MOV.U32 R103, RZ, RZ, R102 ;  /* 0x000000ffff677224 */ /* 0x002fe200078e0066 */
[----:B------:R-:W-:Y:S01]  /*3b70*/  MOV R101, R142 ;  /* 0x0000008e00657202 */ /* 0x000fe20000000f00 */
[----:B------:R-:W-:Y:S01]  /*3b80*/  IMAD.MOV.U32 R102, RZ, RZ, 0x4 ;  /* 0x00000004ff667424 */ /* 0x000fe200078e00ff */
[----:B------:R-:W-:Y:S01]  /*3b90*/  MOV R100, 0x3bc0 ;  /* 0x00003bc000647802 */ /* 0x000fe20000000f00 */
[----:B------:R-:W-:-:S02]  /*3ba0*/  IMAD.MOV.U32 R144, RZ, RZ, -0x1 ;  /* 0xffffffffff907424 */ /* 0x000fc400078e00ff */
[----:B------:R-:W-:Y:S05]  /*3bb0*/  CALL.REL.NOINC `($__internal_77_$__cuda_sm70_shflsync_down_p) ;  /* 0x0000020000007944 */ /* 0x000fea0003c00000 */
        /* <DEDUP_REMOVED lines=9> */
[----:B------:R-:W-:Y:S01]  /*3c50*/  HFMA2.MMA R102, -RZ, RZ, 0, 1.1920928955078125e-07 ;  /* 0x00000002ff667435 */ /* 0x000fe200000001ff */
        /* <DEDUP_REMOVED lines=20> */
[----:B-1----:R-:W-:Y:S01]  /*3da0*/  MOV R101, R102 ;  /* 0x0000006600657202 */ /* 0x002fe20000000f00 */
[----:B------:R-:W-:Y:S05]  /*3db0*/  BRA `(.L_x_2765) ;  /* 0xffffd7c000007947 */ /* 0x000fea000383ffff */
        .weak           $__internal_77_$__cuda_sm70_shflsync_down_p
        .type           $__internal_77_$__cuda_sm70_shflsync_down_p,@function
        .size           $__internal_77_$__cuda_sm70_shflsync_down_p,(.L_x_6879 - $__internal_77_$__cuda_sm70_shflsync_down_p)
$__internal_77_$__cuda_sm70_shflsync_down_p:
[----:B------:R-:W-:Y:S04]  /*3dc0*/  WARPSYNC R144 ;  /* 0x0000009000007348 */ /* 0x000fe80003800000 */
[----:B------:R0:W1:Y:S02]  /*3dd0*/  SHFL.DOWN PT, R102, R101, R102, R165 ;  /* 0x0800006665667389 */ /* 0x00006400000e00a5 */
[----:B0-----:R-:W-:-:S04]  /*3de0*/  IMAD.MOV.U32 R101, RZ, RZ, 0x0 ;  /* 0x00000000ff657424 */ /* 0x001fc800078e00ff */
[----:B------:R-:W-:Y:S05]  /*3df0*/  RET.REL.NODEC R100 `(_ZN10layer_norm13ln_bwd_kernelINS_13Kernel_traitsI13__nv_bfloat16S2_fS2_fjLj2048ELj1ELj1ELj4ELj16ENS_18Kernel_traits_baseILj2048ES2_S2_fS2_fjLj128EEEEELb1ELb1ELb1ELb0EEEvNS_9BwdParamsE) ;  /* 0xffffc20064007950 */ /* 0x000fea0003c3ffff */
.L_x_2766:
        /* <DEDUP_REMOVED lines=16> */
.L_x_6879:


//--------------------- .text._ZN10layer_norm22ln_bwd_finalize_kernelINS_22Kernel_traits_finalizeILj2048E13__nv_bfloat16S2_fS2_fjLb1ELj1024ELj4ENS_18Kernel_traits_baseILj2048ES2_S2_fS2_fjLj1024EEEEELb1ELb1EEEvNS_9BwdParamsE --------------------------
	.section	.text._ZN10layer_norm22ln_bwd_finalize_kernelINS_22Kernel_traits_finalizeILj2048E13__nv_bfloat16S2_fS2_fjLb1ELj1024ELj4ENS_18Kernel_traits_baseILj2048ES2_S2_fS2_fjLj1024EEEEELb1ELb1EEEvNS_9BwdParamsE,"ax",@progbits
	.sectioninfo	@"SHI_REGISTERS=32"
	.align	128
        .global         _ZN10layer_norm22ln_bwd_finalize_kernelINS_22Kernel_traits_finalizeILj2048E13__nv_bfloat16S2_fS2_fjLb1ELj1024ELj4ENS_18Kernel_traits_baseILj2048ES2_S2_fS2_fjLj1024EEEEELb1ELb1EEEvNS_9BwdParamsE
        .type           _ZN10layer_norm22ln_bwd_finalize_kernelINS_22Kernel_traits_finalizeILj2048E13__nv_bfloat16S2_fS2_fjLb1ELj1024ELj4ENS_18Kernel_traits_baseILj2048ES2_S2_fS2_fjLj1024EEEEELb1ELb1EEEvNS_9BwdParamsE,@function
        .size           _ZN10layer_norm22ln_bwd_finalize_kernelINS_22Kernel_traits_finalizeILj2048E13__nv_bfloat16S2_fS2_fjLb1ELj1024ELj4ENS_18Kernel_traits_baseILj2048ES2_S2_fS2_fjLj1024EEEEELb1ELb1EEEvNS_9BwdParamsE,(.L_x_6880 - _ZN10layer_norm22ln_bwd_finalize_kernelINS_22Kernel_traits_finalizeILj2048E13__nv_bfloat16S2_fS2_fjLb1ELj1024ELj4ENS_18Kernel_traits_baseILj2048ES2_S2_fS2_fjLj1024EEEEELb1ELb1EEEvNS_9BwdParamsE)
        .other          _ZN10layer_norm22ln_bwd_finalize_kernelINS_22Kernel_traits_finalizeILj2048E13__nv_bfloat16S2_fS2_fjLb1ELj1024ELj4ENS_18Kernel_traits_baseILj2048ES2_S2_fS2_fjLj1024EEEEELb1ELb1EEEvNS_9BwdParamsE,@"STO_CUDA_ENTRY STV_DEFAULT"
_ZN10layer_norm22ln_bwd_finalize_kernelINS_22Kernel_traits_finalizeILj2048E13__nv_bfloat16S2_fS2_fjLb1ELj1024ELj4ENS_18Kernel_traits_baseILj2048ES2_S2_fS2_fjLj1024EEEEELb1ELb1EEEvNS_9BwdParamsE:
.text._ZN10layer_norm22ln_bwd_finalize_kernelINS_22Kernel_traits_finalizeILj2048E13__nv_bfloat16S2_fS2_fjLb1ELj1024ELj4ENS_18Kernel_traits_baseILj2048ES2_S2_fS2_fjLj1024EEEEELb1ELb1EEEvNS_9BwdParamsE:
        /* <DEDUP_REMOVED lines=19> */
.L_x_2779:
        /* <DEDUP_REMOVED lines=32> */
.L_x_2771:
        /* <DEDUP_REMOVED lines=47> */
.L_x_2770:
[----:B------:R-:W-:Y:S05]  /*0620*/  BSYNC B1 ;  /* 0x0000000000017941 */ /* 0x000fea0003800000 */
.L_x_2769:
        /* <DEDUP_REMOVED lines=29> */
.L_x_2773:
[----:B------:R-:W-:Y:S05]  /*0800*/  BSYNC B1 ;  /* 0x0000000000017941 */ /* 0x000fea0003800000 */
.L_x_2772:
        /* <DEDUP_REMOVED lines=13> */
.L_x_2768:
[----:B------:R-:W-:Y:S05]  /*08e0*/  BSYNC B0 ;  /* 0x0000000000007941 */ /* 0x000fea0003800000 */
.L_x_2767:
        /* <DEDUP_REMOVED lines=12> */
.L_x_2780:
        /* <DEDUP_REMOVED lines=27> */
.L_x_2781:
        /* <DEDUP_REMOVED lines=9> */
.L_x_2774:
        /* <DEDUP_REMOVED lines=19> */
.L_x_2778:
[----:B------:R-:W-:Y:S05]  /*0d20*/  BSYNC B0 ;  /* 0x0000000000007941 */ /* 0x000fea0003800000 */
.L_x_2777:
[C---:B------:R-:W-:Y:S02]  /*0d30*/  ISETP.GT.U32.AND P1, PT, R4.reuse, -0x801, PT ;  /* 0xfffff7ff0400780c */ /* 0x040fe40003f24070 */
[----:B------:R-:W-:-:S02]  /*0d40*/  IADD3 R4, R4, 0x800, RZ ;  /* 0x0000080004047810 */ /* 0x000fc40007ffe0ff */
[----:B------:R-:W-:-:S09]  /*0d50*/  IADD3 R5, R5, 0x400, RZ ;  /* 0x0000040005057810 */ /* 0x000fd20007ffe0ff */
[----:B012---:R-:W-:Y:S05]  /*0d60*/  @P1 BRA `(.L_x_2779) ;  /* 0xfffff3c000001947 */ /* 0x007fea000383ffff */
[----:B------:R-:W-:Y:S05]  /*0d70*/  EXIT ;  /* 0x000000000000794d */ /* 0x000fea0003800000 */
.L_x_2775:
[----:B------:R-:W-:Y:S01]  /*0d80*/  HFMA2.MMA R14, -RZ, RZ, 0, 1.847743988037109375e-06 ;  /* 0x0000001fff0e7435 */ /* 0x000fe200000001ff */
[----:B---3--:R-:W-:Y:S01]  /*0d90*/  IMAD.MOV.U32 R18, RZ, RZ, R10 ;  /* 0x000000ffff127224 */ /* 0x008fe200078e000a */
[----:B------:R-:W-:Y:S01]  /*0da0*/  MOV R17, 0x1 ;  /* 0x0000000100117802 */ /* 0x000fe20000000f00 */
[----:B------:R-:W-:Y:S01]  /*0db0*/  IMAD.MOV.U32 R19, RZ, RZ, -0x1 ;  /* 0xffffffffff137424 */ /* 0x000fe200078e00ff */
[----:B------:R-:W-:Y:S02]  /*0dc0*/  MOV R8, 0xde0 ;  /* 0x00000de000087802 */ /* 0x000fe40000000f00 */
[----:B012---:R-:W-:Y:S05]  /*0dd0*/  CALL.REL.NOINC `($__internal_78_$__cuda_sm70_shflsync_bfly_p) ;  /* 0x0000059000007944 */ /* 0x007fea0003c00000 */
[----:B01----:R-:W-:Y:S05]  /*0de0*/  BRA `(.L_x_2780) ;  /* 0xfffffbc000007947 */ /* 0x003fea000383ffff */
.L_x_2776:
[----:B------:R-:W-:Y:S01]  /*0df0*/  HFMA2.MMA R14, -RZ, RZ, 0, 1.847743988037109375e-06 ;  /* 0x0000001fff0e7435 */ /* 0x000fe200000001ff */
[----:B------:R-:W-:Y:S01]  /*0e00*/  MOV R17, 0x2 ;  /* 0x0000000200117802 */ /* 0x000fe20000000f00 */
[----:B------:R-:W-:Y:S01]  /*0e10*/  IMAD.MOV.U32 R19, RZ, RZ, -0x1 ;  /* 0xffffffffff137424 */ /* 0x000fe200078e00ff */
[----:B------:R-:W-:-:S03]  /*0e20*/  MOV R8, 0xe40 ;  /* 0x00000e4000087802 */ /* 0x000fc60000000f00 */
[----:B0123--:R-:W-:Y:S05]  /*0e30*/  CALL.REL.NOINC `($__internal_78_$__cuda_sm70_shflsync_bfly_p) ;  /* 0x0000053000007944 */ /* 0x00ffea0003c00000 */
[----:B01----:R-:W-:Y:S01]  /*0e40*/  FADD.FTZ R18, R18, R14 ;  /* 0x0000000e12127221 */ /* 0x003fe20000010000 */
[----:B------:R-:W-:Y:S01]  /*0e50*/  HFMA2.MMA R14, -RZ, RZ, 0, 1.847743988037109375e-06 ;  /* 0x0000001fff0e7435 */ /* 0x000fe200000001ff */
[----:B------:R-:W-:Y:S01]  /*0e60*/  MOV R17, 0x4 ;  /* 0x0000000400117802 */ /* 0x000fe20000000f00 */
[----:B------:R-:W-:Y:S01]  /*0e70*/  IMAD.MOV.U32 R19, RZ, RZ, -0x1 ;  /* 0xffffffffff137424 */ /* 0x000fe200078e00ff */
[----:B------:R-:W-:-:S03]  /*0e80*/  MOV R8, 0xea0 ;  /* 0x00000ea000087802 */ /* 0x000fc60000000f00 */
[----:B------:R-:W-:Y:S05]  /*0e90*/  CALL.REL.NOINC `($__internal_78_$__cuda_sm70_shflsync_bfly_p) ;  /* 0x000004d000007944 */ /* 0x000fea0003c00000 */
[----:B01----:R-:W-:Y:S01]  /*0ea0*/  FADD.FTZ R18, R18, R14 ;  /* 0x0000000e12127221 */ /* 0x003fe20000010000 */
[----:B------:R-:W-:Y:S01]  /*0eb0*/  HFMA2.MMA R14, -RZ, RZ, 0, 1.847743988037109375e-06 ;  /* 0x0000001fff0e7435 */ /* 0x000fe200000001ff */
[----:B------:R-:W-:Y:S01]  /*0ec0*/  MOV R17, 0x8 ;  /* 0x0000000800117802 */ /* 0x000fe20000000f00 */
[----:B------:R-:W-:Y:S01]  /*0ed0*/  IMAD.MOV.U32 R19, RZ, RZ, -0x1 ;  /* 0xffffffffff137424 */ /* 0x000fe200078e00ff */
[----:B------:R-:W-:-:S03]  /*0ee0*/  MOV R8, 0xf00 ;  /* 0x00000f0000087802 */ /* 0x000fc60000000f00 */
[----:B------:R-:W-:Y:S05]  /*0ef0*/  CALL.REL.NOINC `($__internal_78_$__cuda_sm70_shflsync_bfly_p) ;  /* 0x0000047000007944 */ /* 0x000fea0003c00000 */
[----:B-1----:R-:W-:Y:S01]  /*0f00*/  FADD.FTZ R10, R18, R14 ;  /* 0x0000000e120a7221 */ /* 0x002fe20000010000 */
[----:B------:R-:W-:Y:S01]  /*0f10*/  HFMA2.MMA R14, -RZ, RZ, 0, 1.847743988037109375e-06 ;  /* 0x0000001fff0e7435 */ /* 0x000fe200000001ff */
[----:B0-----:R-:W-:Y:S01]  /*0f20*/  MOV R17, 0x10 ;  /* 0x0000001000117802 */ /* 0x001fe20000000f00 */
[----:B------:R-:W-:Y:S01]  /*0f30*/  IMAD.MOV.U32 R19, RZ, RZ, -0x1 ;  /* 0xffffffffff137424 */ /* 0x000fe200078e00ff */
[----:B------:R-:W-:-:S02]  /*0f40*/  MOV R8, 0xf70 ;  /* 0x00000f7000087802 */ /* 0x000fc40000000f00 */
[----:B------:R-:W-:Y:S02]  /*0f50*/  MOV R18, R10 ;  /* 0x0000000a00127202 */ /* 0x000fe40000000f00 */
[----:B------:R-:W-:Y:S05]  /*0f60*/  CALL.REL.NOINC `($__internal_78_$__cuda_sm70_shflsync_bfly_p) ;  /* 0x0000040000007944 */ /* 0x000fea0003c00000 */
[----:B0-----:R-:W-:Y:S01]  /*0f70*/  HFMA2.MMA R17, -RZ, RZ, 0, 5.9604644775390625e-08 ;  /* 0x00000001ff117435 */ /* 0x001fe200000001ff */
[----:B-1----:R-:W-:Y:S01]  /*0f80*/  MOV R13, R14 ;  /* 0x0000000e000d7202 */ /* 0x002fe20000000f00 */
[----:B------:R-:W-:Y:S01]  /*0f90*/  IMAD.MOV.U32 R18, RZ, RZ, R15 ;  /* 0x000000ffff127224 */ /* 0x000fe200078e000f */
[----:B------:R-:W-:Y:S01]  /*0fa0*/  MOV R14, 0x1f ;  /* 0x0000001f000e7802 */ /* 0x000fe20000000f00 */
[----:B------:R-:W-:Y:S01]  /*0fb0*/  IMAD.MOV.U32 R19, RZ, RZ, -0x1 ;  /* 0xffffffffff137424 */ /* 0x000fe200078e00ff */
[----:B------:R-:W-:Y:S02]  /*0fc0*/  MOV R8, 0xfe0 ;  /* 0x00000fe000087802 */ /* 0x000fe40000000f00 */
[----:B------:R-:W-:Y:S05]  /*0fd0*/  CALL.REL.NOINC `($__internal_78_$__cuda_sm70_shflsync_bfly_p) ;  /* 0x0000039000007944 */ /* 0x000fea0003c00000 */
[----:B0-----:R-:W-:Y:S01]  /*0fe0*/  HFMA2.MMA R17, -RZ, RZ, 0, 1.1920928955078125e-07 ;  /* 0x00000002ff117435 */ /* 0x001fe200000001ff */
[----:B-1----:R-:W-:Y:S01]  /*0ff0*/  FADD.FTZ R18, R15, R14 ;  /* 0x0000000e0f127221 */ /* 0x002fe20000010000 */
[----:B------:R-:W-:Y:S01]  /*1000*/  MOV R14, 0x1f ;  /* 0x0000001f000e7802 */ /* 0x000fe20000000f00 */
[----:B------:R-:W-:Y:S01]  /*1010*/  IMAD.MOV.U32 R19, RZ, RZ, -0x1 ;  /* 0xffffffffff137424 */ /* 0x000fe200078e00ff */
[----:B------:R-:W-:Y:S02]  /*1020*/  MOV R8, 0x1040 ;  /* 0x0000104000087802 */ /* 0x000fe40000000f00 */
[----:B------:R-:W-:Y:S05]  /*1030*/  CALL.REL.NOINC `($__internal_78_$__cuda_sm70_shflsync_bfly_p) ;  /* 0x0000033000007944 */ /* 0x000fea0003c00000 */
[----:B0-----:R-:W-:Y:S01]  /*1040*/  HFMA2.MMA R17, -RZ, RZ, 0, 2.384185791015625e-07 ;  /* 0x00000004ff117435 */ /* 0x001fe200000001ff */
[----:B-1----:R-:W-:Y:S01]  /*1050*/  FADD.FTZ R18, R18, R14 ;  /* 0x0000000e12127221 */ /* 0x002fe20000010000 */
[----:B------:R-:W-:Y:S01]  /*1060*/  MOV R14, 0x1f ;  /* 0x0000001f000e7802 */ /* 0x000fe20000000f00 */
[----:B------:R-:W-:Y:S01]  /*1070*/  IMAD.MOV.U32 R19, RZ, RZ, -0x1 ;  /* 0xffffffffff137424 */ /* 0x000fe200078e00ff */
[----:B------:R-:W-:-:S02]  /*1080*/  MOV R8, 0x10a0 ;  /* 0x000010a000087802 */ /* 0x000fc40000000f00 */
[----:B------:R-:W-:Y:S05]  /*1090*/  CALL.REL.NOINC `($__internal_78_$__cuda_sm70_shflsync_bfly_p) ;  /* 0x000002d000007944 */ /* 0x000fea0003c00000 */
[----:B0-----:R-:W-:Y:S01]  /*10a0*/  HFMA2.MMA R17, -RZ, RZ, 0, 4.76837158203125e-07 ;  /* 0x00000008ff117435 */ /* 0x001fe200000001ff */
[----:B-1----:R-:W-:Y:S01]  /*10b0*/  FADD.FTZ R18, R18, R14 ;  /* 0x0000000e12127221 */ /* 0x002fe20000010000 */
[----:B------:R-:W-:Y:S01]  /*10c0*/  MOV R14, 0x1f ;  /* 0x0000001f000e7802 */ /* 0x000fe20000000f00 */
[----:B------:R-:W-:Y:S01]  /*10d0*/  IMAD.MOV.U32 R19, RZ, RZ, -0x1 ;  /* 0xffffffffff137424 */ /* 0x000fe200078e00ff */
[----:B------:R-:W-:-:S02]  /*10e0*/  MOV R8, 0x1100 ;  /* 0x0000110000087802 */ /* 0x000fc40000000f00 */
[----:B------:R-:W-:Y:S05]  /*10f0*/  CALL.REL.NOINC `($__internal_78_$__cuda_sm70_shflsync_bfly_p) ;  /* 0x0000027000007944 */ /* 0x000fea0003c00000 */
[----:B-1----:R-:W-:Y:S01]  /*1100*/  FADD.FTZ R12, R18, R14 ;  /* 0x0000000e120c7221 */ /* 0x002fe20000010000 */
[----:B0-----:R-:W-:Y:S01]  /*1110*/  HFMA2.MMA R17, -RZ, RZ, 0, 9.5367431640625e-07 ;  /* 0x00000010ff117435 */ /* 0x001fe200000001ff */
[----:B------:R-:W-:Y:S01]  /*1120*/  MOV R14, 0x1f ;  /* 0x0000001f000e7802 */ /* 0x000fe20000000f00 */
[----:B------:R-:W-:Y:S01]  /*1130*/  IMAD.MOV.U32 R19, RZ, RZ, -0x1 ;  /* 0xffffffffff137424 */ /* 0x000fe200078e00ff */
[----:B------:R-:W-:-:S02]  /*1140*/  MOV R8, 0x1170 ;  /* 0x0000117000087802 */ /* 0x000fc40000000f00 */
[----:B------:R-:W-:Y:S02]  /*1150*/  MOV R18, R12 ;  /* 0x0000000c00127202 */ /* 0x000fe40000000f00 */
[----:B------:R-:W-:Y:S05]  /*1160*/  CALL.REL.NOINC `($__internal_78_$__cuda_sm70_shflsync_bfly_p) ;  /* 0x0000020000007944 */ /* 0x000fea0003c00000 */
[----:B-1----:R-:W-:Y:S01]  /*1170*/  MOV R15, R14 ;  /* 0x0000000e000f7202 */ /* 0x002fe20000000f00 */
[----:B------:R-:W-:Y:S01]  /*1180*/  HFMA2.MMA R14, -RZ, RZ, 0, 1.847743988037109375e-06 ;  /* 0x0000001fff0e7435 */ /* 0x000fe200000001ff */
[----:B0-----:R-:W-:Y:S01]  /*1190*/  MOV R18, R11 ;  /* 0x0000000b00127202 */ /* 0x001fe20000000f00 */
[----:B------:R-:W-:Y:S01]  /*11a0*/  IMAD.MOV.U32 R17, RZ, RZ, 0x1 ;  /* 0x00000001ff117424 */ /* 0x000fe200078e00ff */
[----:B------:R-:W-:Y:S02]  /*11b0*/  MOV R19, 0xffffffff ;  /* 0xffffffff00137802 */ /* 0x000fe40000000f00 */
[----:B------:R-:W-:Y:S02]  /*11c0*/  MOV R8, 0x11e0 ;  /* 0x000011e000087802 */ /* 0x000fe40000000f00 */
[----:B------:R-:W-:Y:S05]  /*11d0*/  CALL.REL.NOINC `($__internal_78_$__cuda_sm70_shflsync_bfly_p) ;  /* 0x0000019000007944 */ /* 0x000fea0003c00000 */
[----:B0-----:R-:W-:Y:S01]  /*11e0*/  HFMA2.MMA R17, -RZ, RZ, 0, 1.1920928955078125e-07 ;  /* 0x00000002ff117435 */ /* 0x001fe200000001ff */
[----:B-1----:R-:W-:Y:S01]  /*11f0*/  FADD.FTZ R18, R11, R14 ;  /* 0x0000000e0b127221 */ /* 0x002fe20000010000 */
[----:B------:R-:W-:Y:S01]  /*1200*/  MOV R19, 0xffffffff ;  /* 0xffffffff00137802 */ /* 0x000fe20000000f00 */
[----:B------:R-:W-:Y:S01]  /*1210*/  IMAD.MOV.U32 R14, RZ, RZ, 0x1f ;  /* 0x0000001fff0e7424 */ /* 0x000fe200078e00ff */
[----:B------:R-:W-:-:S02]  /*1220*/  MOV R8, 0x1240 ;  /* 0x0000124000087802 */ /* 0x000fc40000000f00 */
        /* <DEDUP_REMOVED lines=9> */
[----:B------:R-:W-:-:S02]  /*12c0*/  MOV R14, 0x1f ;  /* 0x0000001f000e7802 */ /* 0x000fc40000000f00 */
[----:B------:R-:W-:Y:S02]  /*12d0*/  MOV R19, 0xffffffff ;  /* 0xffffffff00137802 */ /* 0x000fe40000000f00 */
[----:B------:R-:W-:Y:S02]  /*12e0*/  MOV R8, 0x1300 ;  /* 0x0000130000087802 */ /* 0x000fe40000000f00 */
[----:B------:R-:W-:Y:S05]  /*12f0*/  CALL.REL.NOINC `($__internal_78_$__cuda_sm70_shflsync_bfly_p) ;  /* 0x0000007000007944 */ /* 0x000fea0003c00000 */
[----:B01----:R-:W-:Y:S01]  /*1300*/  FADD.FTZ R18, R18, R14 ;  /* 0x0000000e12127221 */ /* 0x003fe20000010000 */
[----:B------:R-:W-:Y:S01]  /*1310*/  HFMA2.MMA R14, -RZ, RZ, 0, 1.847743988037109375e-06 ;  /* 0x0000001fff0e7435 */ /* 0x000fe200000001ff */
[----:B------:R-:W-:Y:S01]  /*1320*/  IMAD.MOV.U32 R17, RZ, RZ, 0x10 ;  /* 0x00000010ff117424 */ /* 0x000fe200078e00ff */
[----:B------:R-:W-:Y:S02]  /*1330*/  MOV R19, 0xffffffff ;  /* 0xffffffff00137802 */ /* 0x000fe40000000f00 */
[----:B------:R-:W-:Y:S02]  /*1340*/  MOV R8, 0x1360 ;  /* 0x0000136000087802 */ /* 0x000fe40000000f00 */
[----:B------:R-:W-:Y:S05]  /*1350*/  CALL.REL.NOINC `($__internal_78_$__cuda_sm70_shflsync_bfly_p) ;  /* 0x0000001000007944 */ /* 0x000fea0003c00000 */
[----:B01----:R-:W-:Y:S05]  /*1360*/  BRA `(.L_x_2781) ;  /* 0xfffff7f000007947 */ /* 0x003fea000383ffff */
        .weak           $__internal_78_$__cuda_sm70_shflsync_bfly_p
        .type           $__internal_78_$__cuda_sm70_shflsync_bfly_p,@function
        .size           $__internal_78_$__cuda_sm70_shflsync_bfly_p,(.L_x_6880 - $__internal_78_$__cuda_sm70_shflsync_bfly_p)
$__internal_78_$__cuda_sm70_shflsync_bfly_p:
[----:B------:R-:W-:Y:S01]  /*1370*/  HFMA2.MMA R9, -RZ, RZ, 0, 0 ;  /* 0x00000000ff097435 */ /* 0x000fe200000001ff */
[----:B------:R-:W-:Y:S04]  /*1380*/  WARPSYNC R19 ;  /* 0x0000001300007348 */ /* 0x000fe80003800000 */
[----:B------:R0:W1:Y:S01]  /*1390*/  SHFL.BFLY PT, R14, R18, R17, R14 ;  /* 0x0c000011120e7389 */ /* 0x00006200000e000e */
[----:B------:R-:W-:Y:S05]  /*13a0*/  RET.REL.NODEC R8 `(_ZN10layer_norm22ln_bwd_finalize_kernelINS_22Kernel_traits_finalizeILj2048E13__nv_bfloat16S2_fS2_fjLb1ELj1024ELj4ENS_18Kernel_traits_baseILj2048ES2_S2_fS2_fjLj1024EEEEELb1ELb1EEEvNS_9BwdParamsE) ;  /* 0xffffec5008007950 */ /* 0x000fea0003c3ffff */
.L_x_2782:
        /* <DEDUP_REMOVED lines=13> */
.L_x_6880:


//--------------------- .text._ZN10layer_norm13ln_bwd_kernelINS_13Kernel_traitsI13__nv_bfloat16S2_fS2_fjLj2048ELj1ELj1ELj4ELj16ENS_18Kernel_traits_baseILj2048ES2_S2_fS2_fjLj128EEEEELb1ELb1ELb1ELb1EEEvNS_9BwdParamsE --------------------------
	.section	.text._ZN10layer_norm13ln_bwd_kernelINS_13Kernel_traitsI13__nv_bfloat16S2_fS2_fjLj2048ELj1ELj1ELj4ELj16ENS_18Kernel_traits_baseILj2048ES2_S2_fS2_fjLj128EEEEELb1ELb1ELb1ELb1EEEvNS_9BwdParamsE,"ax",@progbits
	.sectioninfo	@"SHI_REGISTERS=168"
	.align	128
        .global         _ZN10layer_norm13ln_bwd_kernelINS_13Kernel_traitsI13__nv_bfloat16S2_fS2_fjLj2048ELj1ELj1ELj4ELj16ENS_18Kernel_traits_baseILj2048ES2_S2_fS2_fjLj128EEEEELb1ELb1ELb1ELb1EEEvNS_9BwdParamsE
        .type           _ZN10layer_norm13ln_bwd_kernelINS_13Kernel_traitsI13__nv_bfloat16S2_fS2_fjLj2048ELj1ELj1ELj4ELj16ENS_18Kernel_traits_baseILj2048ES2_S2_fS2_fjLj128EEEEELb1ELb1ELb1ELb1EEEvNS_9BwdParamsE,@function
        .size           _ZN10layer_norm13ln_bwd_kernelINS_13Kernel_traitsI13__nv_bfloat16S2_fS2_fjLj2048ELj1ELj1ELj4ELj16ENS_18Kernel_traits_baseILj2048ES2_S2_fS2_fjLj128EEEEELb1ELb1ELb1ELb1EEEvNS_9BwdParamsE,(.L_x_6881 - _ZN10layer_norm13ln_bwd_kernelINS_13Kernel_traitsI13__nv_bfloat16S2_fS2_fjLj2048ELj1ELj1ELj4ELj16ENS_18Kernel_traits_baseILj2048ES2_S2_fS2_fjLj128EEEEELb1ELb1ELb1ELb1EEEvNS_9BwdParamsE)
        .other          _ZN10layer_norm13ln_bwd_kernelINS_13Kernel_traitsI13__nv_bfloat16S2_fS2_fjLj2048ELj1ELj1ELj4ELj16ENS_18Kernel_traits_baseILj2048ES2_S2_fS2_fjLj128EEEEELb1ELb1ELb1ELb1EEEvNS_9BwdParamsE,@"STO_CUDA_ENTRY STV_DEFAULT"
_ZN10layer_norm13ln_bwd_kernelINS_13Kernel_traitsI13__nv_bfloat16S2_fS2_fjLj2048ELj1ELj1ELj4ELj16ENS_18Kernel_traits_baseILj2048ES2_S2_fS2_fjLj128EEEEELb1ELb1ELb1ELb1EEEvNS_9BwdParamsE:
.text._ZN10layer_norm13ln_bwd_kernelINS_13Kernel_traitsI13__nv_bfloat16S2_fS2_fjLj2048ELj1ELj1ELj4ELj16ENS_18Kernel_traits_baseILj2048ES2_S2_fS2_fjLj128EEEEELb1ELb1ELb1ELb1EEEvNS_9BwdParamsE:
        /* <DEDUP_REMOVED lines=39> */
.L_x_2783:
        /* <DEDUP_REMOVED lines=46> */
.L_x_2856:
        /* <DEDUP_REMOVED lines=24> */
[----:B------:R-:W-:-:S03]  /*06d0*/  HFMA2.MMA R131, -RZ, RZ, 0, 4.76837158203125e-07 ;  /* 0x00000008ff837435 */ /* 0x000fc600000001ff */
        /* <DEDUP_REMOVED lines=18> */
.L_x_2786:
[----:B0-----:R-:W-:Y:S01]  /*0800*/  IADD3 R104, R108, -0x1, RZ ;  /* 0xffffffff6c687810 */ /* 0x001fe20007ffe0ff */
[----:B------:R0:W2:Y:S04]  /*0810*/  LDG.E R139, [R124.64] ;  /* 0x000000047c8b7981 */ /* 0x0000a8000c1e1900 */
[----:B------:R-:W-:-:S05]  /*0820*/  IMAD R104, R104, c[0x0][0x168], RZ ;  /* 0x00005a0068687a24 */ /* 0x000fca00078e02ff */
[----:B------:R-:W-:-:S04]  /*0830*/  SHF.R.S32.HI R105, RZ, 0x1f, R104 ;  /* 0x0000001fff697819 */ /* 0x000fc80000011468 */
[----:B------:R-:W-:Y:S01]  /*0840*/  LEA.HI R104, R105, R104, RZ, 0x3 ;  /* 0x0000006869687211 */ /* 0x000fe200078f18ff */
[----:B------:R-:W-:-:S03]  /*0850*/  IMAD.MOV.U32 R121, RZ, RZ, 0x10 ;  /* 0x00000010ff797424 */ /* 0x000fc600078e00ff */
[----:B------:R-:W-:Y:S01]  /*0860*/  LEA.HI.SX32 R120, R104, R135, 0x1d ;  /* 0x0000008768787211 */ /* 0x000fe200078feaff */
[----:B------:R-:W-:-:S04]  /*0870*/  IMAD.WIDE.U32 R140, R137, R130, c[0x0][0x188] ;  /* 0x00006200898c7625 */ /* 0x000fc800078e0082 */
[CC--:B------:R-:W-:Y:S01]  /*0880*/  IMAD.WIDE.U32 R108, R120.reuse, R121.reuse, c[0x0][0x208] ;  /* 0x00008200786c7625 */ /* 0x0c0fe200078e0079 */
[----:B------:R-:W-:Y:S01]  /*0890*/  IADD3 R120, R120, 0x80, RZ ;  /* 0x0000008078787810 */ /* 0x000fe20007ffe0ff */
[----:B------:R1:W3:Y:S02]  /*08a0*/  LDG.E.128 R104, [R140.64] ;  /* 0x000000048c687981 */ /* 0x0002e4000c1e1d00 */
[----:B------:R-:W-:Y:S02]  /*08b0*/  IMAD.WIDE.U32 R130, R0, R130, c[0x0][0x188] ;  /* 0x0000620000827625 */ /* 0x000fe400078e0082 */
[----:B------:R-:W4:Y:S02]  /*08c0*/  LDG.E.128 R108, [R108.64] ;  /* 0x000000046c6c7981 */ /* 0x000f24000c1e1d00 */
[----:B------:R-:W-:Y:S02]  /*08d0*/  IMAD.WIDE.U32 R120, R120, R121, c[0x0][0x208] ;  /* 0x0000820078787625 */ /* 0x000fe400078e0079 */
[----:B------:R0:W4:Y:S04]  /*08e0*/  LDG.E.128 R116, [R130.64] ;  /* 0x0000000482747981 */ /* 0x000128000c1e1d00 */
[----:B------:R1:W4:Y:S04]  /*08f0*/  LDG.E.128 R112, [R140.64+0x10] ;  /* 0x000010048c707981 */ /* 0x000328000c1e1d00 */
[----:B------:R-:W4:Y:S04]  /*0900*/  LDG.E.128 R120, [R120.64] ;  /* 0x0000000478787981 */ /* 0x000f28000c1e1d00 */
[----:B0-----:R0:W4:Y:S01]  /*0910*/  LDG.E.128 R124, [R130.64+0x10] ;  /* 0x00001004827c7981 */ /* 0x001122000c1e1d00 */
[----:B-----5:R-:W-:Y:S01]  /*0920*/  ISETP.GE.AND P1, PT, R138, 0x1, PT ;  /* 0x000000018a00780c */ /* 0x020fe20003f26270 */
[----:B------:R-:W-:-:S12]  /*0930*/  HFMA2.MMA R158, -RZ, RZ, 0, 0 ;  /* 0x00000000ff9e7435 */ /* 0x000fd800000001ff */
[----:B------:R-:W-:-:S05]  /*0940*/  @P1 IADD3 R142, R138, -0x1, RZ ;  /* 0xffffffff8a8e1810 */ /* 0x000fca0007ffe0ff */
[----:B------:R-:W-:-:S05]  /*0950*/  @P1 IMAD R142, R142, c[0x0][0x168], RZ ;  /* 0x00005a008e8e1a24 */ /* 0x000fca00078e02ff */
[----:B------:R-:W-:-:S04]  /*0960*/  @P1 SHF.R.S32.HI R143, RZ, 0x1f, R142 ;  /* 0x0000001fff8f1819 */ /* 0x000fc8000001148e */
[----:B------:R-:W-:-:S04]  /*0970*/  @P1 LEA.HI R142, R143, R142, RZ, 0x3 ;  /* 0x0000008e8f8e1211 */ /* 0x000fc800078f18ff */
[----:B------:R-:W-:Y:S01]  /*0980*/  @P1 LEA.HI.SX32 R158, R142, R135, 0x1d ;  /* 0x000000878e9e1211 */ /* 0x000fe200078feaff */
[----:B-1----:R-:W-:-:S03]  /*0990*/  IMAD.MOV.U32 R141, RZ, RZ, 0x8 ;  /* 0x00000008ff8d7424 */ /* 0x002fc600078e00ff */
[C---:B0-----:R-:W-:Y:S01]  /*09a0*/  IADD3 R130, R158.reuse, 0x80, RZ ;  /* 0x000000809e827810 */ /* 0x041fe20007ffe0ff */
        /* <DEDUP_REMOVED lines=13> */
[C---:B------:R-:W-:Y:S02]  /*0a80*/  FADD.FTZ R155, -R139.reuse, R104 ;  /* 0x000000688b9b7221 */ /* 0x040fe40000010100 */
[C---:B------:R-:W-:Y:S01]  /*0a90*/  FADD.FTZ R153, -R139.reuse, R107 ;  /* 0x0000006b8b997221 */ /* 0x040fe20000010100 */
[----:B----4-:R-:W-:Y:S01]  /*0aa0*/  PRMT R141, RZ, 0x5410, R108 ;  /* 0x00005410ff8d7816 */ /* 0x010fe2000000006c */
[C---:B------:R-:W-:Y:S01]  /*0ab0*/  FADD.FTZ R142, -R139.reuse, R117 ;  /* 0x000000758b8e7221 */ /* 0x040fe20000010100 */
[--C-:B------:R-:W-:Y:S01]  /*0ac0*/  PRMT R143, RZ, 0x5410, R109.reuse ;  /* 0x00005410ff8f7816 */ /* 0x100fe2000000006d */
[C---:B------:R-:W-:Y:S02]  /*0ad0*/  FADD.FTZ R144, -R139.reuse, R118 ;  /* 0x000000768b907221 */ /* 0x040fe40000010100 */
[C---:B------:R-:W-:Y:S01]  /*0ae0*/  FADD.FTZ R157, -R139.reuse, R112 ;  /* 0x000000708b9d7221 */ /* 0x040fe20000010100 */
[----:B------:R-:W-:Y:S01]  /*0af0*/  PRMT R106, RZ, 0x7610, R109 ;  /* 0x00007610ff6a7816 */ /* 0x000fe2000000006d */
[C---:B------:R-:W-:Y:S01]  /*0b00*/  FADD.FTZ R165, -R139.reuse, R115 ;  /* 0x000000738ba57221 */ /* 0x040fe20000010100 */
[----:B------:R-:W-:Y:S01]  /*0b10*/  PRMT R108, RZ, 0x7610, R108 ;  /* 0x00007610ff6c7816 */ /* 0x000fe2000000006c */
[C---:B-1----:R-:W-:Y:S01]  /*0b20*/  FADD.FTZ R161, -R139.reuse, R113 ;  /* 0x000000718ba17221 */ /* 0x042fe20000010100 */
[----:B------:R-:W-:Y:S01]  /*0b30*/  PRMT R149, RZ, 0x5410, R120 ;  /* 0x00005410ff957816 */ /* 0x000fe20000000078 */
[C---:B0-----:R-:W-:Y:S01]  /*0b40*/  FADD.FTZ R163, -R139.reuse, R114 ;  /* 0x000000728ba37221 */ /* 0x041fe20000010100 */
[----:B------:R-:W-:Y:S01]  /*0b50*/  PRMT R152, RZ, 0x7610, R120 ;  /* 0x00007610ff987816 */ /* 0x000fe20000000078 */
[C---:B------:R-:W-:Y:S01]  /*0b60*/  FMUL.FTZ R115, R2.reuse, R147 ;  /* 0x0000009302737220 */ /* 0x040fe20000410000 */
[----:B------:R-:W-:Y:S01]  /*0b70*/  PRMT R107, RZ, 0x5410, R110 ;  /* 0x00005410ff6b7816 */ /* 0x000fe2000000006e */
[----:B------:R-:W-:Y:S01]  /*0b80*/  FADD.FTZ R146, -R139, R119 ;  /* 0x000000778b927221 */ /* 0x000fe20000010100 */
[--C-:B------:R-:W-:Y:S01]  /*0b90*/  PRMT R109, RZ, 0x5410, R123.reuse ;  /* 0x00005410ff6d7816 */ /* 0x100fe2000000007b */
[C---:B------:R-:W-:Y:S01]  /*0ba0*/  FMUL.FTZ R113, R2.reuse, R155 ;  /* 0x0000009b02717220 */ /* 0x040fe20000410000 */
[----:B------:R-:W-:Y:S01]  /*0bb0*/  PRMT R160, RZ, 0x7610, R123 ;  /* 0x00007610ffa07816 */ /* 0x000fe2000000007b */
[----:B------:R-:W-:-:S02]  /*0bc0*/  FMUL.FTZ R114, R2, R153 ;  /* 0x0000009902727220 */ /* 0x000fc40000410000 */
[C---:B------:R-:W-:Y:S01]  /*0bd0*/  FMUL.FTZ R120, R2.reuse, R142 ;  /* 0x0000008e02787220 */ /* 0x040fe20000410000 */
[----:B------:R-:W-:Y:S01]  /*0be0*/  PRMT R104, RZ, 0x7610, R111 ;  /* 0x00007610ff687816 */ /* 0x000fe2000000006f */
[C---:B------:R-:W-:Y:S01]  /*0bf0*/  FADD.FTZ R145, -R139.reuse, R105 ;  /* 0x000000698b917221 */ /* 0x040fe20000010100 */
[----:B------:R-:W-:Y:S01]  /*0c00*/  PRMT R105, RZ, 0x5410, R111 ;  /* 0x00005410ff697816 */ /* 0x000fe2000000006f */
[----:B------:R-:W-:Y:S02]  /*0c10*/  FMUL.FTZ R117, R2, R157 ;  /* 0x0000009d02757220 */ /* 0x000fe40000410000 */
[----:B------:R-:W-:Y:S01]  /*0c20*/  FMUL.FTZ R142, R134, R141 ;  /* 0x0000008d868e7220 */ /* 0x000fe20000410000 */
[--C-:B------:R-:W-:Y:S01]  /*0c30*/  PRMT R111, RZ, 0x5410, R122.reuse ;  /* 0x00005410ff6f7816 */ /* 0x100fe2000000007a */
[----:B------:R-:W-:Y:S01]  /*0c40*/  FMUL.FTZ R123, R2, R144 ;  /* 0x00000090027b7220 */ /* 0x000fe20000410000 */
[----:B------:R-:W-:Y:S01]  /*0c50*/  PRMT R156, RZ, 0x7610, R122 ;  /* 0x00007610ff9c7816 */ /* 0x000fe2000000007a */
[----:B------:R-:W-:-:S02]  /*0c60*/  FADD.FTZ R148, -R139, R126 ;  /* 0x0000007e8b947221 */ /* 0x000fc40000010100 */
[-C--:B------:R-:W-:Y:S02]  /*0c70*/  FFMA.FTZ R18, R115, R143.reuse, R18 ;  /* 0x0000008f73127223 */ /* 0x080fe40000010012 */
[----:B------:R-:W-:Y:S02]  /*0c80*/  FADD.FTZ R62, R62, R143 ;  /* 0x0000008f3e3e7221 */ /* 0x000fe40000010000 */
[----:B------:R-:W-:Y:S02]  /*0c90*/  FMUL.FTZ R144, R132, R143 ;  /* 0x0000008f84907220 */ /* 0x000fe40000410000 */
[C---:B------:R-:W-:Y:S02]  /*0ca0*/  FMUL.FTZ R119, R2.reuse, R163 ;  /* 0x000000a302777220 */ /* 0x040fe40000410000 */
[----:B------:R-:W-:Y:S02]  /*0cb0*/  FMUL.FTZ R122, R2, R146 ;  /* 0x00000092027a7220 */ /* 0x000fe40000410000 */
[----:B------:R-:W-:-:S02]  /*0cc0*/  FFMA.FTZ R16, R113, R141, R16 ;  /* 0x0000008d71107223 */ /* 0x000fc40000010010 */
[----:B------:R-:W-:Y:S02]  /*0cd0*/  FADD.FTZ R60, R60, R141 ;  /* 0x0000008d3c3c7221 */ /* 0x000fe40000010000 */
[-C--:B------:R-:W-:Y:S02]  /*0ce0*/  FFMA.FTZ R19, R114, R106.reuse, R19 ;  /* 0x0000006a72137223 */ /* 0x080fe40000010013 */
[----:B------:R-:W-:Y:S02]  /*0cf0*/  FADD.FTZ R63, R63, R106 ;  /* 0x0000006a3f3f7221 */ /* 0x000fe40000010000 */
[----:B------:R-:W-:Y:S02]  /*0d00*/  FMUL.FTZ R143, R129, R106 ;  /* 0x0000006a818f7220 */ /* 0x000fe40000410000 */
[----:B------:R-:W-:Y:S02]  /*0d10*/  FMUL.FTZ R141, R133, R108 ;  /* 0x0000006c858d7220 */ /* 0x000fe40000410000 */
[----:B------:R-:W-:-:S02]  /*0d20*/  FADD.FTZ R56, R56, R107 ;  /* 0x0000006b38387221 */ /* 0x000fc40000010000 */
[-C--:B------:R-:W-:Y:S02]  /*0d30*/  FFMA.FTZ R20, R117, R107.reuse, R20 ;  /* 0x0000006b75147223 */ /* 0x080fe40000010014 */
[----:B------:R-:W-:Y:S02]  /*0d40*/  FMUL.FTZ R146, R128, R107 ;  /* 0x0000006b80927220 */ /* 0x000fe40000410000 */
[----:B------:R-:W-:Y:S02]  /*0d50*/  FADD.FTZ R106, RZ, R142 ;  /* 0x0000008eff6a7221 */ /* 0x000fe40000010000 */
[C---:B------:R-:W-:Y:S02]  /*0d60*/  FADD.FTZ R140, -R139.reuse, R116 ;  /* 0x000000748b8c7221 */ /* 0x040fe40000010100 */
[C---:B------:R-:W-:Y:S02]  /*0d70*/  FADD.FTZ R124, -R139.reuse, R124 ;  /* 0x0000007c8b7c7221 */ /* 0x040fe40000010100 */
[----:B------:R-:W-:-:S02]  /*0d80*/  FADD.FTZ R125, -R139, R125 ;  /* 0x0000007d8b7d7221 */ /* 0x000fc40000010100 */
[----:B------:R-:W-:Y:S02]  /*0d90*/  FADD.FTZ R150, -R139, R127 ;  /* 0x0000007f8b967221 */ /* 0x000fe40000010100 */
[C---:B------:R-:W-:Y:S02]  /*0da0*/  FMUL.FTZ R112, R2.reuse, R145 ;  /* 0x0000009102707220 */ /* 0x040fe40000410000 */
[----:B------:R-:W-:Y:S02]  /*0db0*/  FFMA.FTZ R107, R113, R142, RZ ;  /* 0x0000008e716b7223 */ /* 0x000fe400000100ff */
[C---:B------:R-:W-:Y:S02]  /*0dc0*/  FMUL.FTZ R139, R2.reuse, R148 ;  /* 0x00000094028b7220 */ /* 0x040fe40000410000 */
[----:B------:R-:W-:Y:S02]  /*0dd0*/  FMUL.FTZ R118, R2, R165 ;  /* 0x000000a502767220 */ /* 0x000fe40000410000 */
        /* <DEDUP_REMOVED lines=13> */
[----:B------:R-:W-:-:S02]  /*0eb0*/  FMUL.FTZ R145, R15, R110 ;  /* 0x0000006e0f917220 */ /* 0x000fc40000410000 */
[----:B------:R-:W-:Y:S02]  /*0ec0*/  FADD.FTZ R104, R105, R146 ;  /* 0x0000009269687221 */ /* 0x000fe40000010000 */
[----:B------:R-:W-:Y:S02]  /*0ed0*/  FMUL.FTZ R116, R2, R161 ;  /* 0x000000a102747220 */ /* 0x000fe40000410000 */
[----:B------:R-:W-:Y:S02]  /*0ee0*/  FFMA.FTZ R107, R117, R146, R107 ;  /* 0x00000092756b7223 */ /* 0x000fe4000001006b */
[----:B------:R-:W-:Y:S02]  /*0ef0*/  FADD.FTZ R105, R104, R145 ;  /* 0x0000009168697221 */ /* 0x000fe40000010000 */
[----:B------:R-:W-:Y:S01]  /*0f00*/  FFMA.FTZ R107, R116, R145, R107 ;  /* 0x00000091746b7223 */ /* 0x000fe2000001006b */
[--C-:B------:R-:W-:Y:S01]  /*0f10*/  PRMT R151, RZ, 0x5410, R121.reuse ;  /* 0x00005410ff977816 */ /* 0x100fe20000000079 */
[----:B------:R-:W-:Y:S01]  /*0f20*/  FADD.FTZ R104, R105, R148 ;  /* 0x0000009469687221 */ /* 0x000fe20000010000 */
[----:B------:R-:W-:Y:S01]  /*0f30*/  PRMT R154, RZ, 0x7610, R121 ;  /* 0x00007610ff9a7816 */ /* 0x000fe20000000079 */
        /* <DEDUP_REMOVED lines=8> */
[----:B------:R-:W-:Y:S02]  /*0fc0*/  FADD.FTZ R104, R105, R150 ;  /* 0x0000009669687221 */ /* 0x000fe40000010000 */
[----:B------:R-:W-:Y:S02]  /*0fd0*/  FMUL.FTZ R149, R9, R152 ;  /* 0x0000009809957220 */ /* 0x000fe40000410000 */
[----:B------:R-:W-:Y:S02]  /*0fe0*/  FFMA.FTZ R105, R121, R150, R107 ;  /* 0x0000009679697223 */ /* 0x000fe4000001006b */
        /* <DEDUP_REMOVED lines=40> */
.L_x_2787:
[----:B0-----:R-:W-:Y:S05]  /*1270*/  BSYNC B0 ;  /* 0x0000000000007941 */ /* 0x001fea0003800000 */
.L_x_2785:
[----:B------:R-:W0:Y:S01]  /*1280*/  S2R R106, SR_TID.X ;  /* 0x00000000006a7919 */ /* 0x000e220000002100 */
[----:B------:R-:W-:Y:S01]  /*1290*/  LOP3.LUT P1, RZ, R11, 0xff, RZ, 0xc0, !PT ;  /* 0x000000ff0bff7812 */ /* 0x000fe2000782c0ff */
[----:B-----5:R-:W-:Y:S01]  /*12a0*/  IMAD.MOV.U32 R105, RZ, RZ, R130 ;  /* 0x000000ffff697224 */ /* 0x020fe200078e0082 */
[----:B------:R-:W-:-:S04]  /*12b0*/  MOV R104, R158 ;  /* 0x0000009e00687202 */ /* 0x000fc80000000f00 */
[----:B------:R-:W-:Y:S02]  /*12c0*/  PRMT R160, R104, 0x7610, R160 ;  /* 0x0000761068a07816 */ /* 0x000fe400000000a0 */
[----:B------:R-:W-:Y:S02]  /*12d0*/  PRMT R157, R105, 0x7610, R157 ;  /* 0x00007610699d7816 */ /* 0x000fe4000000009d */
[----:B0-----:R-:W-:Y:S02]  /*12e0*/  LOP3.LUT P0, RZ, R106, 0x1f, RZ, 0xc0, !PT ;  /* 0x0000001f6aff7812 */ /* 0x001fe4000780c0ff */
[----:B------:R-:W-:-:S04]  /*12f0*/  SHF.R.U32.HI R106, RZ, 0x5, R106 ;  /* 0x00000005ff6a7819 */ /* 0x000fc8000001166a */
[----:B------:R-:W-:-:S04]  /*1300*/  LOP3.LUT R161, R106, 0x7fffffc, RZ, 0xc0, !PT ;  /* 0x07fffffc6aa17812 */ /* 0x000fc800078ec0ff */
[----:B------:R-:W-:Y:S01]  /*1310*/  @!P1 IADD3 R161, R161, 0x4, RZ ;  /* 0x00000004a1a19810 */ /* 0x000fe20007ffe0ff */
[----:B------:R-:W-:Y:S05]  /*1320*/  BRA.DIV ~URZ, `(.L_x_2788) ;  /* 0x000024227f007947 */ /* 0x000fea000b800000 */
[----:B------:R0:W1:Y:S02]  /*1330*/  SHFL.DOWN PT, R125, R124, 0x10, 0x1f ;  /* 0x0a001f007c7d7f89 */ /* 0x00006400000e0000 */
.L_x_2857:
        /* <DEDUP_REMOVED lines=18> */
.L_x_2858:
[----:B------:R-:W-:Y:S01]  /*1460*/  @!P0 LOP3.LUT R106, R106, 0x3, RZ, 0xc0, !PT ;  /* 0x000000036a6a8812 */ /* 0x000fe200078ec0ff */
[----:B01----:R-:W-:Y:S01]  /*1470*/  FADD.FTZ R124, R107, R124 ;  /* 0x0000007c6b7c7221 */ /* 0x003fe20000010000 */
[----:B------:R-:W-:Y:S01]  /*1480*/  WARPSYNC 0xffffffff ;  /* 0xffffffff00007948 */ /* 0x000fe20003800000 */
[----:B--2---:R-:W-:Y:S01]  /*1490*/  FADD.FTZ R125, R104, R125 ;  /* 0x0000007d687d7221 */ /* 0x004fe20000010000 */
[----:B------:R-:W-:Y:S02]  /*14a0*/  @!P0 IADD3 R162, R161, R106, RZ ;  /* 0x0000006aa1a28210 */ /* 0x000fe40007ffe0ff */
[----:B------:R-:W-:-:S03]  /*14b0*/  ISETP.GE.AND P3, PT, R138, 0x1, PT ;  /* 0x000000018a00780c */ /* 0x000fc60003f66270 */
[----:B------:R0:W-:Y:S04]  /*14c0*/  @!P0 STS.64 [R162.X8+0x2000], R124 ;  /* 0x0020007ca2008388 */ /* 0x0001e80000008a00 */
[----:B------:R-:W-:Y:S06]  /*14d0*/  BAR.SYNC.DEFER_BLOCKING 0x0 ;  /* 0x0000000000007b1d */ /* 0x000fec0000010000 */
[----:B------:R-:W-:Y:S01]  /*14e0*/  @P3 IADD3 R138, R138, -0x1, RZ ;  /* 0xffffffff8a8a3810 */ /* 0x000fe20007ffe0ff */
[----:B0-----:R-:W-:-:S04]  /*14f0*/  IMAD.MOV.U32 R124, RZ, RZ, RZ ;  /* 0x000000ffff7c7224 */ /* 0x001fc800078e00ff */
        /* <DEDUP_REMOVED lines=10> */
[----:B------:R-:W-:Y:S01]  /*15a0*/  @P3 MOV R105, 0x10 ;  /* 0x0000001000693802 */ /* 0x000fe20000000f00 */
[----:B------:R-:W-:Y:S01]  /*15b0*/  FADD.FTZ R106, R104, R109 ;  /* 0x0000006d686a7221 */ /* 0x000fe20000010000 */
[----:B------:R-:W-:-:S05]  /*15c0*/  @P3 LEA.HI.SX32 R124, R138, R135, 0x1d ;  /* 0x000000878a7c3211 */ /* 0x000fca00078feaff */
[----:B------:R-:W-:-:S05]  /*15d0*/  @P3 IMAD.WIDE.U32 R104, R124, R105, c[0x0][0x170] ;  /* 0x00005c007c683625 */ /* 0x000fca00078e0069 */
[----:B------:R0:W5:Y:S01]  /*15e0*/  @P3 LDG.E.128 R88, [R104.64] ;  /* 0x0000000468583981 */ /* 0x000162000c1e1d00 */
[----:B------:R-:W-:Y:S01]  /*15f0*/  @!P4 ISETP.NE.U32.AND P1, PT, RZ, c[0x0][0x218], PT ;  /* 0x00008600ff00ca0c */ /* 0x000fe20003f25070 */
[----:B------:R-:W-:Y:S01]  /*1600*/  FADD.FTZ R110, R110, R163 ;  /* 0x000000a36e6e7221 */ /* 0x000fe20000010000 */
[----:B------:R-:W-:Y:S01]  /*1610*/  BSSY B0, `(.L_x_2790) ;  /* 0x0000011000007945 */ /* 0x000fe20003800000 */
[----:B------:R-:W-:Y:S01]  /*1620*/  FADD.FTZ R106, R111, R106 ;  /* 0x0000006a6f6a7221 */ /* 0x000fe20000010000 */
[----:B------:R-:W-:Y:S01]  /*1630*/  @!P4 ISETP.NE.AND.EX P1, PT, RZ, c[0x0][0x21c], PT, P1 ;  /* 0x00008700ff00ca0c */ /* 0x000fe20003f25310 */
[----:B------:R-:W-:Y:S01]  /*1640*/  FMUL.FTZ R125, R110, c[0x0][0x1e0] ;  /* 0x000078006e7d7a20 */ /* 0x000fe20000410000 */
[----:B------:R-:W-:Y:S01]  /*1650*/  @!P4 ISETP.NE.U32.AND P0, PT, RZ, c[0x0][0x218], PT ;  /* 0x00008600ff00ca0c */ /* 0x000fe20003f05070 */
[----:B------:R-:W-:Y:S01]  /*1660*/  FMUL.FTZ R138, R106, c[0x0][0x1e0] ;  /* 0x000078006a8a7a20 */ /* 0x000fe20000410000 */
[----:B------:R-:W-:Y:S02]  /*1670*/  @!P4 ISETP.NE.U32.AND P2, PT, RZ, c[0x0][0x218], PT ;  /* 0x00008600ff00ca0c */ /* 0x000fe40003f45070 */
        /* <DEDUP_REMOVED lines=10> */
.L_x_2791:
[----:B0-----:R-:W-:Y:S05]  /*1720*/  BSYNC B0 ;  /* 0x0000000000007941 */ /* 0x001fea0003800000 */
.L_x_2790:
[----:B------:R-:W-:Y:S01]  /*1730*/  BSSY B0, `(.L_x_2792) ;  /* 0x0000010000007945 */ /* 0x000fe20003800000 */
[----:B------:R-:W-:Y:S02]  /*1740*/  ISETP.NE.U32.AND P1, PT, RZ, c[0x0][0x258], PT ;  /* 0x00009600ff007a0c */ /* 0x000fe40003f25070 */
[----:B------:R-:W-:Y:S01]  /*1750*/  @!P4 ISETP.NE.AND.EX P0, PT, RZ, c[0x0][0x21c], PT, P0 ;  /* 0x00008700ff00ca0c */ /* 0x000fe20003f05300 */
[----:B------:R-:W-:Y:S07]  /*1760*/  @!P3 BRA `(.L_x_2793) ;  /* 0x000000c00000b947 */ /* 0x000fee0003800000 */
[----:B------:R-:W-:Y:S01]  /*1770*/  LOP3.LUT P6, RZ, R160, 0xff, RZ, 0xc0, !PT ;  /* 0x000000ffa0ff7812 */ /* 0x000fe200078cc0ff */
[----:B------:R-:W-:Y:S02]  /*1780*/  FMUL.FTZ R104, R107, c[0x0][0x1ec] ;  /* 0x00007b006b687a20 */ /* 0x000fe40000410000 */
[----:B------:R-:W-:Y:S02]  /*1790*/  IMAD.MOV.U32 R105, RZ, RZ, RZ ;  /* 0x000000ffff697224 */ /* 0x000fe400078e00ff */
[----:B------:R-:W-:-:S08]  /*17a0*/  FMUL.FTZ R109, R104, c[0x0][0x1e8] ;  /* 0x00007a00686d7a20 */ /* 0x000fd00000410000 */
[----:B-----5:R-:W-:Y:S02]  /*17b0*/  @P6 PRMT R104, RZ, 0x5410, R88 ;  /* 0x00005410ff686816 */ /* 0x020fe40000000058 */
[----:B------:R-:W-:-:S03]  /*17c0*/  @P6 PRMT R106, RZ, 0x5410, R68 ;  /* 0x00005410ff6a6816 */ /* 0x000fc60000000044 */
[----:B------:R-:W-:Y:S01]  /*17d0*/  @P6 FMUL.FTZ R105, R109, R104 ;  /* 0x000000686d696220 */ /* 0x000fe20000410000 */
[----:B------:R-:W-:-:S03]  /*17e0*/  HFMA2.MMA R104, -RZ, RZ, 0, 0 ;  /* 0x00000000ff687435 */ /* 0x000fc600000001ff */
[----:B------:R-:W-:-:S03]  /*17f0*/  FADD.FTZ R44, R44, R105 ;  /* 0x000000692c2c7221 */ /* 0x000fc60000010000 */
[----:B------:R-:W-:-:S05]  /*1800*/  @P6 FMUL.FTZ R104, R109, R106 ;  /* 0x0000006a6d686220 */ /* 0x000fca0000410000 */
[----:B------:R-:W-:-:S04]  /*1810*/  F2FP.BF16.PACK_AB R104, RZ, R104 ;  /* 0x00000068ff68723e */ /* 0x000fc800000010ff */
[----:B------:R-:W-:Y:S02]  /*1820*/  PRMT R96, R104, 0x7610, R96 ;  /* 0x0000761068607816 */ /* 0x000fe40000000060 */
.L_x_2793:
[----:B------:R-:W-:Y:S05]  /*1830*/  BSYNC B0 ;  /* 0x0000000000007941 */ /* 0x000fea0003800000 */
.L_x_2792:
        /* <DEDUP_REMOVED lines=11> */
.L_x_2795:
[----:B------:R-:W-:Y:S05]  /*18f0*/  BSYNC B0 ;  /* 0x0000000000007941 */ /* 0x000fea0003800000 */
.L_x_2794:
[----:B------:R-:W-:Y:S01]  /*1900*/  BSSY B0, `(.L_x_2796) ;  /* 0x0000011000007945 */ /* 0x000fe20003800000 */
[----:B------:R-:W-:Y:S02]  /*1910*/  @!P4 ISETP.NE.U32.AND P0, PT, RZ, c[0x0][0x218], PT ;  /* 0x00008600ff00ca0c */ /* 0x000fe40003f05070 */
[----:B------:R-:W-:Y:S02]  /*1920*/  @!P4 ISETP.NE.AND.EX P2, PT, RZ, c[0x0][0x21c], PT, P2 ;  /* 0x00008700ff00ca0c */ /* 0x000fe40003f45320 */
[----:B------:R-:W-:Y:S01]  /*1930*/  ISETP.NE.AND.EX P1, PT, RZ, c[0x0][0x25c], PT, P1 ;  /* 0x00009700ff007a0c */ /* 0x000fe20003f25310 */
[----:B------:R-:W-:Y:S07]  /*1940*/  @!P3 BRA `(.L_x_2797) ;  /* 0x000000c00000b947 */ /* 0x000fee0003800000 */
[----:B------:R-:W-:Y:S01]  /*1950*/  LOP3.LUT P6, RZ, R158, 0xff00, RZ, 0xc0, !PT ;  /* 0x0000ff009eff7812 */ /* 0x000fe200078cc0ff */
[----:B------:R-:W-:Y:S02]  /*1960*/  FMUL.FTZ R104, R106, c[0x0][0x1ec] ;  /* 0x00007b006a687a20 */ /* 0x000fe40000410000 */
[----:B------:R-:W-:Y:S02]  /*1970*/  IMAD.MOV.U32 R108, RZ, RZ, RZ ;  /* 0x000000ffff6c7224 */ /* 0x000fe400078e00ff */
[----:B------:R-:W-:-:S08]  /*1980*/  FMUL.FTZ R109, R104, c[0x0][0x1e8] ;  /* 0x00007a00686d7a20 */ /* 0x000fd00000410000 */
[----:B-----5:R-:W-:Y:S02]  /*1990*/  @P6 PRMT R104, RZ, 0x7610, R88 ;  /* 0x00007610ff686816 */ /* 0x020fe40000000058 */
[----:B------:R-:W-:-:S03]  /*19a0*/  @P6 PRMT R105, RZ, 0x7610, R68 ;  /* 0x00007610ff696816 */ /* 0x000fc60000000044 */
[C---:B------:R-:W-:Y:S01]  /*19b0*/  @P6 FMUL.FTZ R108, R109.reuse, R104 ;  /* 0x000000686d6c6220 */ /* 0x040fe20000410000 */
[----:B------:R-:W-:Y:S01]  /*19c0*/  MOV R104, RZ ;  /* 0x000000ff00687202 */ /* 0x000fe20000000f00 */
[----:B------:R-:W-:Y:S02]  /*19d0*/  @P6 FMUL.FTZ R104, R109, R105 ;  /* 0x000000696d686220 */ /* 0x000fe40000410000 */
[----:B------:R-:W-:-:S03]  /*19e0*/  FADD.FTZ R45, R45, R108 ;  /* 0x0000006c2d2d7221 */ /* 0x000fc60000010000 */
[----:B------:R-:W-:-:S04]  /*19f0*/  F2FP.BF16.PACK_AB R104, RZ, R104 ;  /* 0x00000068ff68723e */ /* 0x000fc800000010ff */
[----:B------:R-:W-:Y:S02]  /*1a00*/  PRMT R96, R96, 0x5410, R104 ;  /* 0x0000541060607816 */ /* 0x000fe40000000068 */
.L_x_2797:
[----:B------:R-:W-:Y:S05]  /*1a10*/  BSYNC B0 ;  /* 0x0000000000007941 */ /* 0x000fea0003800000 */
.L_x_2796:
        /* <DEDUP_REMOVED lines=11> */
.L_x_2799:
[----:B------:R-:W-:Y:S05]  /*1ad0*/  BSYNC B0 ;  /* 0x0000000000007941 */ /* 0x000fea0003800000 */
.L_x_2798:
[----:B------:R-:W-:Y:S01]  /*1ae0*/  ISETP.NE.U32.AND P6, PT, RZ, c[0x0][0x258], PT ;  /* 0x00009600ff007a0c */ /* 0x000fe20003fc5070 */
[----:B------:R-:W-:Y:S01]  /*1af0*/  @P1 IMAD.MOV.U32 R108, RZ, RZ, 0x20 ;  /* 0x00000020ff6c1424 */ /* 0x000fe200078e00ff */
[----:B------:R-:W-:Y:S01]  /*1b00*/  @!P4 ISETP.NE.AND.EX P2, PT, RZ, c[0x0][0x21c], PT, P0 ;  /* 0x00008700ff00ca0c */ /* 0x000fe20003f45300 */
[----:B------:R-:W-:Y:S01]  /*1b10*/  BSSY B0, `(.L_x_2800) ;  /* 0x0000012000007945 */ /* 0x000fe20003800000 */
[----:B------:R-:W-:Y:S01]  /*1b20*/  ISETP.NE.AND.EX P0, PT, RZ, c[0x0][0x25c], PT, P6 ;  /* 0x00009700ff007a0c */ /* 0x000fe20003f05360 */
[----:B------:R-:W-:-:S03]  /*1b30*/  @P1 IMAD.WIDE.U32 R108, R137, R108, c[0x0][0x258] ;  /* 0x00009600896c1625 */ /* 0x000fc600078e006c */
[----:B------:R-:W-:Y:S02]  /*1b40*/  SEL R104, R107, R92, P0 ;  /* 0x0000005c6b687207 */ /* 0x000fe40000000000 */
[----:B------:R-:W-:Y:S01]  /*1b50*/  SEL R105, R106, R93, P0 ;  /* 0x0000005d6a697207 */ /* 0x000fe20000000000 */
[----:B------:R-:W-:Y:S05]  /*1b60*/  @!P3 BRA `(.L_x_2801) ;  /* 0x000000c00000b947 */ /* 0x000fea0003800000 */
[----:B------:R-:W-:Y:S01]  /*1b70*/  LOP3.LUT P6, RZ, R158, 0xff0000, RZ, 0xc0, !PT ;  /* 0x00ff00009eff7812 */ /* 0x000fe200078cc0ff */
[----:B------:R-:W-:Y:S01]  /*1b80*/  FMUL.FTZ R106, R111, c[0x0][0x1ec] ;  /* 0x00007b006f6a7a20 */ /* 0x000fe20000410000 */
[----:B------:R-:W-:-:S03]  /*1b90*/  HFMA2.MMA R107, -RZ, RZ, 0, 0 ;  /* 0x00000000ff6b7435 */ /* 0x000fc600000001ff */
[----:B------:R-:W-:-:S08]  /*1ba0*/  FMUL.FTZ R137, R106, c[0x0][0x1e8] ;  /* 0x00007a006a897a20 */ /* 0x000fd00000410000 */
[----:B-----5:R-:W-:Y:S02]  /*1bb0*/  @P6 PRMT R106, RZ, 0x5410, R89 ;  /* 0x00005410ff6a6816 */ /* 0x020fe40000000059 */
[----:B------:R-:W-:-:S03]  /*1bc0*/  @P6 PRMT R110, RZ, 0x5410, R69 ;  /* 0x00005410ff6e6816 */ /* 0x000fc60000000045 */
[C---:B------:R-:W-:Y:S02]  /*1bd0*/  @P6 FMUL.FTZ R107, R137.reuse, R106 ;  /* 0x0000006a896b6220 */ /* 0x040fe40000410000 */
[----:B------:R-:W-:Y:S02]  /*1be0*/  IMAD.MOV.U32 R106, RZ, RZ, RZ ;  /* 0x000000ffff6a7224 */ /* 0x000fe400078e00ff */
[----:B------:R-:W-:Y:S02]  /*1bf0*/  @P6 FMUL.FTZ R106, R137, R110 ;  /* 0x0000006e896a6220 */ /* 0x000fe40000410000 */
[----:B------:R-:W-:-:S03]  /*1c00*/  FADD.FTZ R46, R46, R107 ;  /* 0x0000006b2e2e7221 */ /* 0x000fc60000010000 */
[----:B------:R-:W-:-:S04]  /*1c10*/  F2FP.BF16.PACK_AB R106, RZ, R106 ;  /* 0x0000006aff6a723e */ /* 0x000fc800000010ff */
[----:B------:R-:W-:Y:S02]  /*1c20*/  PRMT R97, R106, 0x7610, R97 ;  /* 0x000076106a617816 */ /* 0x000fe40000000061 */
.L_x_2801:
[----:B------:R-:W-:Y:S05]  /*1c30*/  BSYNC B0 ;  /* 0x0000000000007941 */ /* 0x000fea0003800000 */
.L_x_2800:
[----:B------:R-:W-:Y:S01]  /*1c40*/  BSSY B0, `(.L_x_2802) ;  /* 0x000000c000007945 */ /* 0x000fe20003800000 */
        /* <DEDUP_REMOVED lines=11> */
.L_x_2803:
[----:B------:R-:W-:Y:S05]  /*1d00*/  BSYNC B0 ;  /* 0x0000000000007941 */ /* 0x000fea0003800000 */
.L_x_2802:
[----:B------:R-:W-:Y:S01]  /*1d10*/  BSSY B0, `(.L_x_2804) ;  /* 0x000000e000007945 */ /* 0x000fe20003800000 */
[----:B------:R-:W-:Y:S05]  /*1d20*/  @!P3 BRA `(.L_x_2805) ;  /* 0x000000c00000b947 */ /* 0x000fea0003800000 */
[----:B------:R-:W-:Y:S01]  /*1d30*/  LOP3.LUT P2, RZ, R158, 0xff000000, RZ, 0xc0, !PT ;  /* 0xff0000009eff7812 */ /* 0x000fe2000784c0ff */
[----:B------:R-:W-:Y:S01]  /*1d40*/  FMUL.FTZ R107, R110, c[0x0][0x1ec] ;  /* 0x00007b006e6b7a20 */ /* 0x000fe20000410000 */
[----:B------:R-:W-:-:S03]  /*1d50*/  MOV R160, RZ ;  /* 0x000000ff00a07202 */ /* 0x000fc60000000f00 */
        /* <DEDUP_REMOVED lines=9> */
.L_x_2805:
[----:B------:R-:W-:Y:S05]  /*1df0*/  BSYNC B0 ;  /* 0x0000000000007941 */ /* 0x000fea0003800000 */
.L_x_2804:
[----:B------:R-:W-:Y:S01]  /*1e00*/  SEL R107, R110, R95, P0 ;  /* 0x0000005f6e6b7207 */ /* 0x000fe20000000000 */
[----:B------:R-:W-:Y:S01]  /*1e10*/  BSSY B0, `(.L_x_2806) ;  /* 0x000000e000007945 */ /* 0x000fe20003800000 */
[----:B------:R-:W-:-:S03]  /*1e20*/  @!P4 ISETP.NE.U32.AND P2, PT, RZ, c[0x0][0x218], PT ;  /* 0x00008600ff00ca0c */ /* 0x000fc60003f45070 */
[----:B------:R0:W-:Y:S01]  /*1e30*/  @P1 STG.E.128 [R108.64], R104 ;  /* 0x000000686c001986 */ /* 0x0001e2000c101d04 */
[----:B------:R-:W-:-:S04]  /*1e40*/  @!P4 ISETP.NE.AND.EX P2, PT, RZ, c[0x0][0x21c], PT, P2 ;  /* 0x00008700ff00ca0c */ /* 0x000fc80003f45320 */
[----:B------:R-:W-:Y:S01]  /*1e50*/  @!P4 FSEL R111, R76, RZ, P2 ;  /* 0x000000ff4c6fc208 */ /* 0x000fe20001000000 */
[----:B------:R-:W-:Y:S05]  /*1e60*/  @!P4 BRA `(.L_x_2807) ;  /* 0x000000800000c947 */ /* 0x000fea0003800000 */
[----:B------:R-:W-:Y:S02]  /*1e70*/  ISETP.NE.AND P6, PT, R12, RZ, PT ;  /* 0x000000ff0c00720c */ /* 0x000fe40003fc5270 */
[----:B------:R-:W-:Y:S02]  /*1e80*/  ISETP.NE.U32.AND P2, PT, RZ, c[0x0][0x218], PT ;  /* 0x00008600ff007a0c */ /* 0x000fe40003f45070 */
[----:B0-----:R-:W-:Y:S02]  /*1e90*/  FSEL R105, R125, RZ, !P6 ;  /* 0x000000ff7d697208 */ /* 0x001fe40007000000 */
[----:B------:R-:W-:-:S03]  /*1ea0*/  ISETP.NE.AND.EX P2, PT, RZ, c[0x0][0x21c], PT, P2 ;  /* 0x00008700ff007a0c */ /* 0x000fc60003f45320 */
[----:B------:R-:W-:-:S04]  /*1eb0*/  FFMA.FTZ R105, R117, R138, R105 ;  /* 0x0000008a75697223 */ /* 0x000fc80000010069 */
[----:B------:R-:W-:-:S04]  /*1ec0*/  FADD.FTZ R105, R146, -R105 ;  /* 0x8000006992697221 */ /* 0x000fc80000010000 */
[----:B------:R-:W-:-:S04]  /*1ed0*/  FMUL.FTZ R111, R2, R105 ;  /* 0x00000069026f7220 */ /* 0x000fc80000410000 */
[----:B------:R-:W-:Y:S02]  /*1ee0*/  @P2 FADD.FTZ R111, R76, R111 ;  /* 0x0000006f4c6f2221 */ /* 0x000fe40000010000 */
.L_x_2807:
[----:B------:R-:W-:Y:S05]  /*1ef0*/  BSYNC B0 ;  /* 0x0000000000007941 */ /* 0x000fea0003800000 */
.L_x_2806:
[----:B------:R-:W-:Y:S01]  /*1f00*/  @!P4 ISETP.NE.U32.AND P2, PT, RZ, c[0x0][0x218], PT ;  /* 0x00008600ff00ca0c */ /* 0x000fe20003f45070 */
[----:B------:R-:W-:Y:S03]  /*1f10*/  BSSY B0, `(.L_x_2808) ;  /* 0x000000f000007945 */ /* 0x000fe60003800000 */
[----:B------:R-:W-:Y:S01]  /*1f20*/  @!P4 ISETP.NE.AND.EX P2, PT, RZ, c[0x0][0x21c], PT, P2 ;  /* 0x00008700ff00ca0c */ /* 0x000fe20003f45320 */
[----:B------:R-:W-:Y:S07]  /*1f30*/  @!P3 BRA `(.L_x_2809) ;  /* 0x000000c00000b947 */ /* 0x000fee0003800000 */
[----:B------:R-:W-:Y:S01]  /*1f40*/  LOP3.LUT P6, RZ, R159, 0xff, RZ, 0xc0, !PT ;  /* 0x000000ff9fff7812 */ /* 0x000fe200078cc0ff */
[----:B0-----:R-:W-:Y:S01]  /*1f50*/  FMUL.FTZ R104, R111, c[0x0][0x1ec] ;  /* 0x00007b006f687a20 */ /* 0x001fe20000410000 */
        /* <DEDUP_REMOVED lines=10> */
.L_x_2809:
[----:B------:R-:W-:Y:S05]  /*2000*/  BSYNC B0 ;  /* 0x0000000000007941 */ /* 0x000fea0003800000 */
.L_x_2808:
[----:B------:R-:W-:Y:S01]  /*2010*/  BSSY B0, `(.L_x_2810) ;  /* 0x000000b000007945 */ /* 0x000fe20003800000 */
[----:B0-----:R-:W-:Y:S01]  /*2020*/  @!P4 FSEL R106, R77, RZ, P2 ;  /* 0x000000ff4d6ac208 */ /* 0x001fe20001000000 */
        /* <DEDUP_REMOVED lines=9> */
.L_x_2811:
[----:B------:R-:W-:Y:S05]  /*20c0*/  BSYNC B0 ;  /* 0x0000000000007941 */ /* 0x000fea0003800000 */
.L_x_2810:
[----:B------:R-:W-:Y:S01]  /*20d0*/  @!P4 ISETP.NE.U32.AND P2, PT, RZ, c[0x0][0x218], PT ;  /* 0x00008600ff00ca0c */ /* 0x000fe20003f45070 */
[----:B------:R-:W-:Y:S03]  /*20e0*/  BSSY B0, `(.L_x_2812) ;  /* 0x000000f000007945 */ /* 0x000fe60003800000 */
[----:B------:R-:W-:Y:S01]  /*20f0*/  @!P4 ISETP.NE.AND.EX P2, PT, RZ, c[0x0][0x21c], PT, P2 ;  /* 0x00008700ff00ca0c */ /* 0x000fe20003f45320 */
[----:B------:R-:W-:Y:S07]  /*2100*/  @!P3 BRA `(.L_x_2813) ;  /* 0x000000c00000b947 */ /* 0x000fee0003800000 */
        /* <DEDUP_REMOVED lines=12> */
.L_x_2813:
[----:B------:R-:W-:Y:S05]  /*21d0*/  BSYNC B0 ;  /* 0x0000000000007941 */ /* 0x000fea0003800000 */
.L_x_2812:
        /* <DEDUP_REMOVED lines=11> */
.L_x_2815:
[----:B------:R-:W-:Y:S05]  /*2290*/  BSYNC B0 ;  /* 0x0000000000007941 */ /* 0x000fea0003800000 */
.L_x_2814:
[----:B------:R-:W-:Y:S01]  /*22a0*/  @!P4 ISETP.NE.U32.AND P2, PT, RZ, c[0x0][0x218], PT ;  /* 0x00008600ff00ca0c */ /* 0x000fe20003f45070 */
[----:B------:R-:W-:Y:S03]  /*22b0*/  BSSY B0, `(.L_x_2816) ;  /* 0x000000f000007945 */ /* 0x000fe60003800000 */
[----:B------:R-:W-:Y:S01]  /*22c0*/  @!P4 ISETP.NE.AND.EX P2, PT, RZ, c[0x0][0x21c], PT, P2 ;  /* 0x00008700ff00ca0c */ /* 0x000fe20003f45320 */
[----:B------:R-:W-:Y:S07]  /*22d0*/  @!P3 BRA `(.L_x_2817) ;  /* 0x000000c00000b947 */ /* 0x000fee0003800000 */
        /* <DEDUP_REMOVED lines=12> */
.L_x_2817:
[----:B------:R-:W-:Y:S05]  /*23a0*/  BSYNC B0 ;  /* 0x0000000000007941 */ /* 0x000fea0003800000 */
.L_x_2816:
        /* <DEDUP_REMOVED lines=11> */
.L_x_2819:
[----:B------:R-:W-:Y:S05]  /*2460*/  BSYNC B0 ;  /* 0x0000000000007941 */ /* 0x000fea0003800000 */
.L_x_2818:
        /* <DEDUP_REMOVED lines=14> */
.L_x_2821:
[----:B------:R-:W-:Y:S05]  /*2550*/  BSYNC B0 ;  /* 0x0000000000007941 */ /* 0x000fea0003800000 */
.L_x_2820:
[----:B------:R-:W-:Y:S01]  /*2560*/  SEL R104, R111, R100, P0 ;  /* 0x000000646f687207 */ /* 0x000fe20000000000 */
[----:B------:R-:W-:Y:S01]  /*2570*/  BSSY B0, `(.L_x_2822) ;  /* 0x0000010000007945 */ /* 0x000fe20003800000 */
[----:B------:R-:W-:Y:S02]  /*2580*/  @P3 MOV R111, 0x10 ;  /* 0x00000010006f3802 */ /* 0x000fe40000000f00 */
[----:B------:R-:W-:Y:S02]  /*2590*/  SEL R105, R106, R101, P0 ;  /* 0x000000656a697207 */ /* 0x000fe40000000000 */
[----:B------:R-:W-:Y:S02]  /*25a0*/  SEL R106, R107, R102, P0 ;  /* 0x000000666b6a7207 */ /* 0x000fe40000000000 */
[----:B------:R-:W-:Y:S01]  /*25b0*/  SEL R107, R110, R103, P0 ;  /* 0x000000676e6b7207 */ /* 0x000fe20000000000 */
[----:B------:R-:W-:Y:S01]  /*25c0*/  @P3 IMAD.WIDE.U32 R110, R124, R111, c[0x0][0x248] ;  /* 0x000092007c6e3625 */ /* 0x000fe200078e006f */
[----:B------:R-:W-:-:S02]  /*25d0*/  @!P4 ISETP.NE.U32.AND P2, PT, RZ, c[0x0][0x218], PT ;  /* 0x00008600ff00ca0c */ /* 0x000fc40003f45070 */
[----:B------:R-:W-:Y:S01]  /*25e0*/  IADD3 R124, R124, 0x80, RZ ;  /* 0x000000807c7c7810 */ /* 0x000fe20007ffe0ff */
[----:B------:R0:W-:Y:S01]  /*25f0*/  @P1 STG.E.128 [R108.64+0x10], R104 ;  /* 0x000010686c001986 */ /* 0x0001e2000c101d04 */
[----:B------:R-:W-:-:S03]  /*2600*/  @!P4 ISETP.NE.AND.EX P2, PT, RZ, c[0x0][0x21c], PT, P2 ;  /* 0x00008700ff00ca0c */ /* 0x000fc60003f45320 */
[----:B------:R0:W-:Y:S01]  /*2610*/  @P3 STG.E.128 [R110.64], R96 ;  /* 0x000000606e003986 */ /* 0x0001e2000c101d04 */
[----:B------:R-:W-:Y:S01]  /*2620*/  @!P4 FSEL R137, R80, RZ, P2 ;  /* 0x000000ff5089c208 */ /* 0x000fe20001000000 */
[----:B------:R-:W-:Y:S05]  /*2630*/  @!P3 BRA `(.L_x_2823) ;  /* 0x000000300000b947 */ /* 0x000fea0003800000 */
[----:B-----5:R-:W-:-:S04]  /*2640*/  IMAD.MOV.U32 R89, RZ, RZ, 0x10 ;  /* 0x00000010ff597424 */ /* 0x020fc800078e00ff */
[----:B------:R-:W-:-:S06]  /*2650*/  IMAD.WIDE.U32 R88, R124, R89, c[0x0][0x170] ;  /* 0x00005c007c587625 */ /* 0x000fcc00078e0059 */
[----:B------:R-:W5:Y:S02]  /*2660*/  LDG.E.128 R88, [R88.64] ;  /* 0x0000000458587981 */ /* 0x000f64000c1e1d00 */
.L_x_2823:
[----:B------:R-:W-:Y:S05]  /*2670*/  BSYNC B0 ;  /* 0x0000000000007941 */ /* 0x000fea0003800000 */
.L_x_2822:
[----:B------:R-:W-:Y:S01]  /*2680*/  BSSY B0, `(.L_x_2824) ;  /* 0x000000a000007945 */ /* 0x000fe20003800000 */
        /* <DEDUP_REMOVED lines=9> */
.L_x_2825:
[----:B------:R-:W-:Y:S05]  /*2720*/  BSYNC B0 ;  /* 0x0000000000007941 */ /* 0x000fea0003800000 */
.L_x_2824:
        /* <DEDUP_REMOVED lines=10> */
[----:B------:R-:W-:Y:S02]  /*27d0*/  @P6 FMUL.FTZ R105, R104, R107 ;  /* 0x0000006b68696220 */ /* 0x000fe40000410000 */
[----:B------:R-:W-:Y:S02]  /*27e0*/  IMAD.MOV.U32 R104, RZ, RZ, RZ ;  /* 0x000000ffff687224 */ /* 0x000fe400078e00ff */
[----:B------:R-:W-:Y:S02]  /*27f0*/  @P6 FMUL.FTZ R104, R107, R106 ;  /* 0x0000006a6b686220 */ /* 0x000fe40000410000 */
[----:B------:R-:W-:-:S03]  /*2800*/  FADD.FTZ R36, R36, R105 ;  /* 0x0000006924247221 */ /* 0x000fc60000010000 */
[----:B------:R-:W-:-:S04]  /*2810*/  F2FP.BF16.PACK_AB R104, RZ, R104 ;  /* 0x00000068ff68723e */ /* 0x000fc800000010ff */
[----:B------:R-:W-:Y:S02]  /*2820*/  PRMT R96, R104, 0x7610, R96 ;  /* 0x0000761068607816 */ /* 0x000fe40000000060 */
.L_x_2827:
[----:B------:R-:W-:Y:S05]  /*2830*/  BSYNC B0 ;  /* 0x0000000000007941 */ /* 0x000fea0003800000 */
.L_x_2826:
        /* <DEDUP_REMOVED lines=11> */
.L_x_2829:
[----:B------:R-:W-:Y:S05]  /*28f0*/  BSYNC B0 ;  /* 0x0000000000007941 */ /* 0x000fea0003800000 */
.L_x_2828:
        /* <DEDUP_REMOVED lines=16> */
.L_x_2831:
[----:B------:R-:W-:Y:S05]  /*2a00*/  BSYNC B0 ;  /* 0x0000000000007941 */ /* 0x000fea0003800000 */
.L_x_2830:
        /* <DEDUP_REMOVED lines=11> */
.L_x_2833:
[----:B------:R-:W-:Y:S05]  /*2ac0*/  BSYNC B0 ;  /* 0x0000000000007941 */ /* 0x000fea0003800000 */
.L_x_2832:
        /* <DEDUP_REMOVED lines=16> */
.L_x_2835:
[----:B------:R-:W-:Y:S05]  /*2bd0*/  BSYNC B0 ;  /* 0x0000000000007941 */ /* 0x000fea0003800000 */
.L_x_2834:
        /* <DEDUP_REMOVED lines=11> */
.L_x_2837:
[----:B------:R-:W-:Y:S05]  /*2c90*/  BSYNC B0 ;  /* 0x0000000000007941 */ /* 0x000fea0003800000 */
.L_x_2836:
        /* <DEDUP_REMOVED lines=16> */
.L_x_2839:
[----:B------:R-:W-:Y:S05]  /*2da0*/  BSYNC B0 ;  /* 0x0000000000007941 */ /* 0x000fea0003800000 */
.L_x_2838:
        /* <DEDUP_REMOVED lines=11> */
.L_x_2841:
[----:B------:R-:W-:Y:S05]  /*2e60*/  BSYNC B0 ;  /* 0x0000000000007941 */ /* 0x000fea0003800000 */
.L_x_2840:
        /* <DEDUP_REMOVED lines=16> */
.L_x_2843:
[----:B------:R-:W-:Y:S05]  /*2f70*/  BSYNC B0 ;  /* 0x0000000000007941 */ /* 0x000fea0003800000 */
.L_x_2842:
        /* <DEDUP_REMOVED lines=11> */
.L_x_2845:
[----:B------:R-:W-:Y:S05]  /*3030*/  BSYNC B0 ;  /* 0x0000000000007941 */ /* 0x000fea0003800000 */
.L_x_2844:
        /* <DEDUP_REMOVED lines=16> */
.L_x_2847:
[----:B------:R-:W-:Y:S05]  /*3140*/  BSYNC B0 ;  /* 0x0000000000007941 */ /* 0x000fea0003800000 */
.L_x_2846:
        /* <DEDUP_REMOVED lines=11> */
.L_x_2849:
[----:B------:R-:W-:Y:S05]  /*3200*/  BSYNC B0 ;  /* 0x0000000000007941 */ /* 0x000fea0003800000 */
.L_x_2848:
[----:B------:R-:W-:Y:S01]  /*3210*/  @!P4 ISETP.NE.U32.AND P2, PT, RZ, c[0x0][0x218], PT ;  /* 0x00008600ff00ca0c */ /* 0x000fe20003f45070 */
[----:B------:R-:W-:Y:S03]  /*3220*/  BSSY B0, `(.L_x_2850) ;  /* 0x000000e000007945 */ /* 0x000fe60003800000 */
[----:B------:R-:W-:Y:S01]  /*3230*/  @!P4 ISETP.NE.AND.EX P2, PT, RZ, c[0x0][0x21c], PT, P2 ;  /* 0x00008700ff00ca0c */ /* 0x000fe20003f45320 */
[----:B------:R-:W-:Y:S07]  /*3240*/  @!P3 BRA `(.L_x_2851) ;  /* 0x000000b00000b947 */ /* 0x000fee0003800000 */
[----:B------:R-:W-:Y:S01]  /*3250*/  LOP3.LUT P6, RZ, R131, 0xff0000, RZ, 0xc0, !PT ;  /* 0x00ff000083ff7812 */ /* 0x000fe200078cc0ff */
[----:B------:R-:W-:-:S04]  /*3260*/  FMUL.FTZ R110, R109, c[0x0][0x1ec] ;  /* 0x00007b006d6e7a20 */ /* 0x000fc80000410000 */
[----:B------:R-:W-:Y:S02]  /*3270*/  FMUL.FTZ R158, R110, c[0x0][0x1e8] ;  /* 0x00007a006e9e7a20 */ /* 0x000fe40000410000 */
[----:B------:R-:W-:-:S06]  /*3280*/  CS2R R110, SRZ ;  /* 0x00000000006e7805 */ /* 0x000fcc000001ff00 */
[----:B-----5:R-:W-:-:S05]  /*3290*/  @P6 PRMT R157, RZ, 0x5410, R91 ;  /* 0x00005410ff9d6816 */ /* 0x020fca000000005b */
[----:B------:R-:W-:Y:S01]  /*32a0*/  @P6 FMUL.FTZ R111, R157, R158 ;  /* 0x0000009e9d6f6220 */ /* 0x000fe20000410000 */
[----:B------:R-:W-:-:S03]  /*32b0*/  @P6 PRMT R157, RZ, 0x5410, R67 ;  /* 0x00005410ff9d6816 */ /* 0x000fc60000000043 */
[----:B------:R-:W-:Y:S02]  /*32c0*/  FADD.FTZ R34, R34, R111 ;  /* 0x0000006f22227221 */ /* 0x000fe40000010000 */
[----:B------:R-:W-:-:S05]  /*32d0*/  @P6 FMUL.FTZ R110, R158, R157 ;  /* 0x0000009d9e6e6220 */ /* 0x000fca0000410000 */
[----:B------:R-:W-:-:S04]  /*32e0*/  F2FP.BF16.PACK_AB R110, RZ, R110 ;  /* 0x0000006eff6e723e */ /* 0x000fc800000010ff */
[----:B------:R-:W-:Y:S02]  /*32f0*/  PRMT R99, R110, 0x7610, R99 ;  /* 0x000076106e637816 */ /* 0x000fe40000000063 */
.L_x_2851:
[----:B------:R-:W-:Y:S05]  /*3300*/  BSYNC B0 ;  /* 0x0000000000007941 */ /* 0x000fea0003800000 */
.L_x_2850:
[----:B------:R-:W-:Y:S01]  /*3310*/  BSSY B0, `(.L_x_2852) ;  /* 0x000000b000007945 */ /* 0x000fe20003800000 */
        /* <DEDUP_REMOVED lines=10> */
.L_x_2853:
[----:B------:R-:W-:Y:S05]  /*33c0*/  BSYNC B0 ;  /* 0x0000000000007941 */ /* 0x000fea0003800000 */
.L_x_2852:
[----:B------:R-:W-:Y:S01]  /*33d0*/  BSSY B0, `(.L_x_2854) ;  /* 0x0000016000007945 */ /* 0x000fe20003800000 */
[----:B------:R-:W-:Y:S02]  /*33e0*/  SEL R92, R137, R92, P0 ;  /* 0x0000005c895c7207 */ /* 0x000fe40000000000 */
[----:B------:R-:W-:Y:S02]  /*33f0*/  SEL R93, R104, R93, P0 ;  /* 0x0000005d685d7207 */ /* 0x000fe40000000000 */
[----:B------:R-:W-:Y:S02]  /*3400*/  SEL R94, R105, R94, P0 ;  /* 0x0000005e695e7207 */ /* 0x000fe40000000000 */
[----:B------:R-:W-:Y:S02]  /*3410*/  SEL R95, R106, R95, P0 ;  /* 0x0000005f6a5f7207 */ /* 0x000fe40000000000 */
[----:B------:R-:W-:Y:S02]  /*3420*/  SEL R100, R107, R100, P0 ;  /* 0x000000646b647207 */ /* 0x000fe40000000000 */
[----:B------:R-:W-:-:S02]  /*3430*/  SEL R101, R108, R101, P0 ;  /* 0x000000656c657207 */ /* 0x000fc40000000000 */
[----:B------:R-:W-:Y:S02]  /*3440*/  SEL R102, R109, R102, P0 ;  /* 0x000000666d667207 */ /* 0x000fe40000000000 */
[----:B------:R-:W-:Y:S01]  /*3450*/  SEL R103, R110, R103, P0 ;  /* 0x000000676e677207 */ /* 0x000fe20000000000 */
        /* <DEDUP_REMOVED lines=13> */
.L_x_2855:
[----:B------:R-:W-:Y:S05]  /*3530*/  BSYNC B0 ;  /* 0x0000000000007941 */ /* 0x000fea0003800000 */
.L_x_2854:
[----:B------:R-:W-:Y:S01]  /*3540*/  @P1 MOV R107, 0x20 ;  /* 0x00000020006b1802 */ /* 0x000fe20000000f00 */
[----:B------:R-:W-:Y:S01]  /*3550*/  @P3 IMAD.MOV.U32 R105, RZ, RZ, 0x10 ;  /* 0x00000010ff693424 */ /* 0x000fe200078e00ff */
[----:B------:R-:W-:-:S03]  /*3560*/  LOP3.LUT P0, RZ, R11, 0xff, RZ, 0xc0, !PT ;  /* 0x000000ff0bff7812 */ /* 0x000fc6000780c0ff */
[----:B------:R-:W-:Y:S01]  /*3570*/  @P1 IMAD.WIDE.U32 R106, R0, R107, c[0x0][0x258] ;  /* 0x00009600006a1625 */ /* 0x000fe200078e006b */
[----:B------:R-:W-:-:S03]  /*3580*/  SEL R11, RZ, 0x1, P0 ;  /* 0x00000001ff0b7807 */ /* 0x000fc60000000000 */
[----:B------:R-:W-:Y:S01]  /*3590*/  @P3 IMAD.WIDE.U32 R104, R124, R105, c[0x0][0x248] ;  /* 0x000092007c683625 */ /* 0x000fe200078e0069 */
[----:B------:R0:W-:Y:S04]  /*35a0*/  @P1 STG.E.128 [R106.64], R92 ;  /* 0x0000005c6a001986 */ /* 0x0001e8000c101d04 */
[----:B------:R0:W-:Y:S04]  /*35b0*/  @P1 STG.E.128 [R106.64+0x10], R100 ;  /* 0x000010646a001986 */ /* 0x0001e8000c101d04 */
[----:B------:R0:W-:Y:S02]  /*35c0*/  @P3 STG.E.128 [R104.64], R96 ;  /* 0x0000006068003986 */ /* 0x0001e4000c101d04 */
[----:B0----5:R-:W-:Y:S01]  /*35d0*/  @P5 CALL.REL.NOINC `(.L_x_2784) ;  /* 0x0000001000005944 */ /* 0x021fe20003c00000 */
[----:B------:R-:W-:Y:S05]  /*35e0*/  BRA `(.L_x_2856) ;  /* 0xffffcf6000007947 */ /* 0x000fea000383ffff */
.L_x_2784:
        /* <DEDUP_REMOVED lines=22> */
.L_x_2788:
[----:B------:R-:W-:Y:S01]  /*3750*/  IMAD.MOV.U32 R111, RZ, RZ, R124 ;  /* 0x000000ffff6f7224 */ /* 0x000fe200078e007c */
[----:B------:R-:W-:Y:S01]  /*3760*/  MOV R110, 0x10 ;  /* 0x00000010006e7802 */ /* 0x000fe20000000f00 */
[----:B------:R-:W-:Y:S01]  /*3770*/  IMAD.MOV.U32 R109, RZ, RZ, 0x1f ;  /* 0x0000001fff6d7424 */ /* 0x000fe200078e00ff */
[----:B------:R-:W-:-:S02]  /*3780*/  MOV R108, 0xffffffff ;  /* 0xffffffff006c7802 */ /* 0x000fc40000000f00 */
[----:B------:R-:W-:Y:S02]  /*3790*/  MOV R104, 0x37b0 ;  /* 0x000037b000687802 */ /* 0x000fe40000000f00 */
[----:B------:R-:W-:Y:S05]  /*37a0*/  CALL.REL.NOINC `($__internal_79_$__cuda_sm70_shflsync_down_p) ;  /* 0x0000046000007944 */ /* 0x000fea0003c00000 */
[----:B-1----:R-:W-:Y:S01]  /*37b0*/  IMAD.MOV.U32 R125, RZ, RZ, R108 ;  /* 0x000000ffff7d7224 */ /* 0x002fe200078e006c */
[----:B0-----:R-:W-:Y:S05]  /*37c0*/  BRA `(.L_x_2857) ;  /* 0xffffdb7000007947 */ /* 0x001fea000383ffff */
.L_x_2789:
[----:B------:R-:W-:Y:S01]  /*37d0*/  HFMA2.MMA R109, -RZ, RZ, 0, 1.847743988037109375e-06 ;  /* 0x0000001fff6d7435 */ /* 0x000fe200000001ff */
[----:B------:R-:W-:Y:S01]  /*37e0*/  MOV R111, R107 ;  /* 0x0000006b006f7202 */ /* 0x000fe20000000f00 */
[----:B------:R-:W-:Y:S01]  /*37f0*/  IMAD.MOV.U32 R110, RZ, RZ, 0x10 ;  /* 0x00000010ff6e7424 */ /* 0x000fe200078e00ff */
[----:B------:R-:W-:Y:S01]  /*3800*/  MOV R104, 0x3830 ;  /* 0x0000383000687802 */ /* 0x000fe20000000f00 */
[----:B------:R-:W-:Y:S02]  /*3810*/  IMAD.MOV.U32 R108, RZ, RZ, -0x1 ;  /* 0xffffffffff6c7424 */ /* 0x000fe400078e00ff */
[----:B01----:R-:W-:Y:S05]  /*3820*/  CALL.REL.NOINC `($__internal_79_$__cuda_sm70_shflsync_down_p) ;  /* 0x000003e000007944 */ /* 0x003fea0003c00000 */
[----:B------:R-:W-:Y:S01]  /*3830*/  FADD.FTZ R124, R125, R124 ;  /* 0x0000007c7d7c7221 */ /* 0x000fe20000010000 */
[----:B0-----:R-:W-:Y:S01]  /*3840*/  MOV R110, 0x8 ;  /* 0x00000008006e7802 */ /* 0x001fe20000000f00 */
[----:B-1----:R-:W-:Y:S01]  /*3850*/  FADD.FTZ R107, R107, R108 ;  /* 0x0000006c6b6b7221 */ /* 0x002fe20000010000 */
[----:B------:R-:W-:Y:S01]  /*3860*/  MOV R108, 0xffffffff ;  /* 0xffffffff006c7802 */ /* 0x000fe20000000f00 */
[----:B------:R-:W-:Y:S01]  /*3870*/  IMAD.MOV.U32 R109, RZ, RZ, 0x1f ;  /* 0x0000001fff6d7424 */ /* 0x000fe200078e00ff */
[----:B------:R-:W-:Y:S01]  /*3880*/  MOV R104, 0x38b0 ;  /* 0x000038b000687802 */ /* 0x000fe20000000f00 */
[----:B------:R-:W-:-:S02]  /*3890*/  IMAD.MOV.U32 R111, RZ, RZ, R124 ;  /* 0x000000ffff6f7224 */ /* 0x000fc400078e007c */
[----:B------:R-:W-:Y:S05]  /*38a0*/  CALL.REL.NOINC `($__internal_79_$__cuda_sm70_shflsync_down_p) ;  /* 0x0000036000007944 */ /* 0x000fea0003c00000 */
[----:B0-----:R-:W-:Y:S01]  /*38b0*/  HFMA2.MMA R110, -RZ, RZ, 0, 4.76837158203125e-07 ;  /* 0x00000008ff6e7435 */ /* 0x001fe200000001ff */
[----:B-1----:R-:W-:Y:S01]  /*38c0*/  MOV R125, R108 ;  /* 0x0000006c007d7202 */ /* 0x002fe20000000f00 */
[----:B------:R-:W-:Y:S01]  /*38d0*/  IMAD.MOV.U32 R111, RZ, RZ, R107 ;  /* 0x000000ffff6f7224 */ /* 0x000fe200078e006b */
[----:B------:R-:W-:Y:S01]  /*38e0*/  MOV R108, 0xffffffff ;  /* 0xffffffff006c7802 */ /* 0x000fe20000000f00 */
[----:B------:R-:W-:Y:S01]  /*38f0*/  IMAD.MOV.U32 R109, RZ, RZ, 0x1f ;  /* 0x0000001fff6d7424 */ /* 0x000fe200078e00ff */
[----:B------:R-:W-:-:S02]  /*3900*/  MOV R104, 0x3920 ;  /* 0x0000392000687802 */ /* 0x000fc40000000f00 */
[----:B------:R-:W-:Y:S05]  /*3910*/  CALL.REL.NOINC `($__internal_79_$__cuda_sm70_shflsync_down_p) ;  /* 0x000002f000007944 */ /* 0x000fea0003c00000 */
[----:B------:R-:W-:Y:S01]  /*3920*/  FADD.FTZ R124, R125, R124 ;  /* 0x0000007c7d7c7221 */ /* 0x000fe20000010000 */
[----:B0-----:R-:W-:Y:S01]  /*3930*/  HFMA2.MMA R109, -RZ, RZ, 0, 1.847743988037109375e-06 ;  /* 0x0000001fff6d7435 */ /* 0x001fe200000001ff */
[----:B-1----:R-:W-:Y:S01]  /*3940*/  FADD.FTZ R107, R107, R108 ;  /* 0x0000006c6b6b7221 */ /* 0x002fe20000010000 */
[----:B------:R-:W-:Y:S01]  /*3950*/  MOV R104, 0x39a0 ;  /* 0x000039a000687802 */ /* 0x000fe20000000f00 */
[----:B------:R-:W-:Y:S01]  /*3960*/  IMAD.MOV.U32 R110, RZ, RZ, 0x4 ;  /* 0x00000004ff6e7424 */ /* 0x000fe200078e00ff */
[----:B------:R-:W-:Y:S01]  /*3970*/  MOV R111, R124 ;  /* 0x0000007c006f7202 */ /* 0x000fe20000000f00 */
[----:B------:R-:W-:-:S02]  /*3980*/  IMAD.MOV.U32 R108, RZ, RZ, -0x1 ;  /* 0xffffffffff6c7424 */ /* 0x000fc400078e00ff */
[----:B------:R-:W-:Y:S05]  /*3990*/  CALL.REL.NOINC `($__internal_79_$__cuda_sm70_shflsync_down_p) ;  /* 0x0000027000007944 */ /* 0x000fea0003c00000 */
[----:B0-----:R-:W-:Y:S01]  /*39a0*/  HFMA2.MMA R109, -RZ, RZ, 0, 1.847743988037109375e-06 ;  /* 0x0000001fff6d7435 */ /* 0x001fe200000001ff */
[----:B-1----:R-:W-:Y:S01]  /*39b0*/  IMAD.MOV.U32 R125, RZ, RZ, R108 ;  /* 0x000000ffff7d7224 */ /* 0x002fe200078e006c */
[----:B------:R-:W-:Y:S01]  /*39c0*/  MOV R111, R107 ;  /* 0x0000006b006f7202 */ /* 0x000fe20000000f00 */
[----:B------:R-:W-:Y:S01]  /*39d0*/  IMAD.MOV.U32 R110, RZ, RZ, 0x4 ;  /* 0x00000004ff6e7424 */ /* 0x000fe200078e00ff */
[----:B------:R-:W-:Y:S01]  /*39e0*/  MOV R104, 0x3a10 ;  /* 0x00003a1000687802 */ /* 0x000fe20000000f00 */
[----:B------:R-:W-:-:S02]  /*39f0*/  IMAD.MOV.U32 R108, RZ, RZ, -0x1 ;  /* 0xffffffffff6c7424 */ /* 0x000fc400078e00ff */
[----:B------:R-:W-:Y:S05]  /*3a00*/  CALL.REL.NOINC `($__internal_79_$__cuda_sm70_shflsync_down_p) ;  /* 0x0000020000007944 */ /* 0x000fea0003c00000 */
        /* <DEDUP_REMOVED lines=8> */
[----:B0-----:R-:W-:Y:S01]  /*3a90*/  HFMA2.MMA R110, -RZ, RZ, 0, 1.1920928955078125e-07 ;  /* 0x00000002ff6e7435 */ /* 0x001fe200000001ff */
[----:B-1----:R-:W-:Y:S01]  /*3aa0*/  MOV R125, R108 ;  /* 0x0000006c007d7202 */ /* 0x002fe20000000f00 */
[----:B------:R-:W-:Y:S01]  /*3ab0*/  IMAD.MOV.U32 R111, RZ, RZ, R107 ;  /* 0x000000ffff6f7224 */ /* 0x000fe200078e006b */
[----:B------:R-:W-:Y:S01]  /*3ac0*/  MOV R109, 0x1f ;  /* 0x0000001f006d7802 */ /* 0x000fe20000000f00 */
[----:B------:R-:W-:Y:S01]  /*3ad0*/  IMAD.MOV.U32 R108, RZ, RZ, -0x1 ;  /* 0xffffffffff6c7424 */ /* 0x000fe200078e00ff */
[----:B------:R-:W-:-:S02]  /*3ae0*/  MOV R104, 0x3b00 ;  /* 0x00003b0000687802 */ /* 0x000fc40000000f00 */
[----:B------:R-:W-:Y:S05]  /*3af0*/  CALL.REL.NOINC `($__internal_79_$__cuda_sm70_shflsync_down_p) ;  /* 0x0000011000007944 */ /* 0x000fea0003c00000 */
[----:B------:R-:W-:Y:S01]  /*3b00*/  FADD.FTZ R124, R125, R124 ;  /* 0x0000007c7d7c7221 */ /* 0x000fe20000010000 */
[----:B0-----:R-:W-:Y:S01]  /*3b10*/  HFMA2.MMA R110, -RZ, RZ, 0, 5.9604644775390625e-08 ;  /* 0x00000001ff6e7435 */ /* 0x001fe200000001ff */
[----:B-1----:R-:W-:Y:S01]  /*3b20*/  FADD.FTZ R125, R107, R108 ;  /* 0x0000006c6b7d7221 */ /* 0x002fe20000010000 */
[----:B------:R-:W-:Y:S01]  /*3b30*/  MOV R109, 0x1f ;  /* 0x0000001f006d7802 */ /* 0x000fe20000000f00 */
[----:B------:R-:W-:Y:S01]  /*3b40*/  IMAD.MOV.U32 R108, RZ, RZ, -0x1 ;  /* 0xffffffffff6c7424 */ /* 0x000fe200078e00ff */
[----:B------:R-:W-:-:S02]  /*3b50*/  MOV R111, R124 ;  /* 0x0000007c006f7202 */ /* 0x000fc40000000f00 */
[----:B------:R-:W-:Y:S02]  /*3b60*/  MOV R104, 0x3b80 ;  /* 0x00003b8000687802 */ /* 0x000fe40000000f00 */
[----:B------:R-:W-:Y:S05]  /*3b70*/  CALL.REL.NOINC `($__internal_79_$__cuda_sm70_shflsync_down_p) ;  /* 0x0000009000007944 */ /* 0x000fea0003c00000 */
[----:B0-----:R-:W-:Y:S01]  /*3b80*/  HFMA2.MMA R110, -RZ, RZ, 0, 5.9604644775390625e-08 ;  /* 0x00000001ff6e7435 */ /* 0x001fe200000001ff */
[----:B-1----:R-:W-:Y:S01]  /*3b90*/  MOV R107, R108 ;  /* 0x0000006c006b7202 */ /* 0x002fe20000000f00 */
[----:B------:R-:W-:Y:S01]  /*3ba0*/  IMAD.MOV.U32 R111, RZ, RZ, R125 ;  /* 0x000000ffff6f7224 */ /* 0x000fe200078e007d */
[----:B------:R-:W-:Y:S01]  /*3bb0*/  MOV R109, 0x1f ;  /* 0x0000001f006d7802 */ /* 0x000fe20000000f00 */
[----:B------:R-:W-:Y:S01]  /*3bc0*/  IMAD.MOV.U32 R108, RZ, RZ, -0x1 ;  /* 0xffffffffff6c7424 */ /* 0x000fe200078e00ff */
[----:B------:R-:W-:Y:S02]  /*3bd0*/  MOV R104, 0x3bf0 ;  /* 0x00003bf000687802 */ /* 0x000fe40000000f00 */
[----:B------:R-:W-:Y:S05]  /*3be0*/  CALL.REL.NOINC `($__internal_79_$__cuda_sm70_shflsync_down_p) ;  /* 0x0000002000007944 */ /* 0x000fea0003c00000 */
[----:B-1----:R-:W-:Y:S01]  /*3bf0*/  MOV R104, R108 ;  /* 0x0000006c00687202 */ /* 0x002fe20000000f00 */
[----:B0-----:R-:W-:Y:S05]  /*3c00*/  BRA `(.L_x_2858) ;  /* 0xffffd85000007947 */ /* 0x001fea000383ffff */
        .weak           $__internal_79_$__cuda_sm70_shflsync_down_p
        .type           $__internal_79_$__cuda_sm70_shflsync_down_p,@function
        .size           $__internal_79_$__cuda_sm70_shflsync_down_p,(.L_x_6881 - $__internal_79_$__cuda_sm70_shflsync_down_p)
$__internal_79_$__cuda_sm70_shflsync_down_p:
[----:B------:R-:W-:Y:S01]  /*3c10*/  HFMA2.MMA R105, -RZ, RZ, 0, 0 ;  /* 0x00000000ff697435 */ /* 0x000fe200000001ff */
[----:B------:R-:W-:Y:S04]  /*3c20*/  WARPSYNC R108 ;  /* 0x0000006c00007348 */ /* 0x000fe80003800000 */
[----:B------:R0:W1:Y:S01]  /*3c30*/  SHFL.DOWN PT, R108, R111, R110, R109 ;  /* 0x0800006e6f6c7389 */ /* 0x00006200000e006d */
[----:B------:R-:W-:Y:S05]  /*3c40*/  RET.REL.NODEC R104 `(_ZN10layer_norm13ln_bwd_kernelINS_13Kernel_traitsI13__nv_bfloat16S2_fS2_fjLj2048ELj1ELj1ELj4ELj16ENS_18Kernel_traits_baseILj2048ES2_S2_fS2_fjLj128EEEEELb1ELb1ELb1ELb1EEEvNS_9BwdParamsE) ;  /* 0xffffc3b068007950 */ /* 0x000fea0003c3ffff */
.L_x_2859:
        /* <DEDUP_REMOVED lines=11> */
.L_x_6881:


//--------------------- .text._ZN10layer_norm13ln_bwd_kernelINS_13Kernel_traitsIf13__nv_bfloat16fS2_fjLj2048ELj1ELj1ELj4ELj16ENS_18Kernel_traits_baseILj2048EfS2_fS2_fjLj128EEEEELb0ELb0ELb0ELb0EEEvNS_9BwdParamsE --------------------------
	.section	.text._ZN10layer_norm13ln_bwd_kernelINS_13Kernel_traitsIf13__nv_bfloat16fS2_fjLj2048ELj1ELj1ELj4ELj16ENS_18Kernel_traits_baseILj2048EfS2_fS2_fjLj128EEEEELb0ELb0ELb0ELb0EEEvNS_9BwdParamsE,"ax",@progbits
	.sectioninfo	@"SHI_REGISTERS=128"
	.align	128
        .global         _ZN10layer_norm13ln_bwd_kernelINS_13Kernel_traitsIf13__nv_bfloat16fS2_fjLj2048ELj1ELj1ELj4ELj16ENS_18Kernel_traits_baseILj2048EfS2_fS2_fjLj128EEEEELb0ELb0ELb0ELb0EEEvNS_9BwdParamsE
        .type           _ZN10layer_norm13ln_bwd_kernelINS_13Kernel_traitsIf13__nv_bfloat16fS2_fjLj2048ELj1ELj1ELj4ELj16ENS_18Kernel_traits_baseILj2048EfS2_fS2_fjLj128EEEEELb0ELb0ELb0ELb0EEEvNS_9BwdParamsE,@function
        .size           _ZN10layer_norm13ln_bwd_kernelINS_13Kernel_traitsIf13__nv_bfloat16fS2_fjLj2048ELj1ELj1ELj4ELj16ENS_18Kernel_traits_baseILj2048EfS2_fS2_fjLj128EEEEELb0ELb0ELb0ELb0EEEvNS_9BwdParamsE,(.L_x_6882 - _ZN10layer_norm13ln_bwd_kernelINS_13Kernel_traitsIf13__nv_bfloat16fS2_fjLj2048ELj1ELj1ELj4ELj16ENS_18Kernel_traits_baseILj2048EfS2_fS2_fjLj128EEEEELb0ELb0ELb0ELb0EEEvNS_9BwdParamsE)
        .other          _ZN10layer_norm13ln_bwd_kernelINS_13Kernel_traitsIf13__nv_bfloat16fS2_fjLj2048ELj1ELj1ELj4ELj16ENS_18Kernel_traits_baseILj2048EfS2_fS2_fjLj128EEEEELb0ELb0ELb0ELb0EEEvNS_9BwdParamsE,@"STO_CUDA_ENTRY STV_DEFAULT"
_ZN10layer_norm13ln_bwd_kernelINS_13Kernel_traitsIf13__nv_bfloat16fS2_fjLj2048ELj1ELj1ELj4ELj16ENS_18Kernel_traits_baseILj2048EfS2_fS2_fjLj128EEEEELb0ELb0ELb0ELb0EEEvNS_9BwdParamsE:
.text._ZN10layer_norm13ln_bwd_kernelINS_13Kernel_traitsIf13__nv_bfloat16fS2_fjLj2048ELj1ELj1ELj4ELj16ENS_18Kernel_traits_baseILj2048EfS2_fS2_fjLj128EEEEELb0ELb0ELb0ELb0EEEvNS_9BwdParamsE:
        /* <DEDUP_REMOVED lines=16> */
[----:B------:R-:W-:-:S03]  /*0100*/  @P3 IMAD.WIDE.U32 R6, R6, R7, c[0x0][0x1b0] ;  /* 0x00006c0006063625 */ /* 0x000fc600078e0007 */
[----:B------:R0:W5:Y:S04]  /*0110*/  @P2 LDG.E.128 R68, [R2.64+0x10] ;  /* 0x0000100402442981 */ /* 0x000168000c1e1d00 */
[----:B------:R0:W5:Y:S04]  /*0120*/  @P3 LDG.E.128 R64, [R6.64] ;  /* 0x0000000406403981 */ /* 0x000168000c1e1d00 */
[----:B------:R0:W5:Y:S01]  /*0130*/  @P3 LDG.E.128 R60, [R6.64+0x10] ;  /* 0x00001004063c3981 */ /* 0x000162000c1e1d00 */
        /* <DEDUP_REMOVED lines=22> */
[----:B------:R-:W-:-:S06]  /*02a0*/  MOV R57, RZ ;  /* 0x000000ff00397202 */ /* 0x000fcc0000000f00 */
.L_x_2871:
[----:B------:R-:W-:Y:S02]  /*02b0*/  ISETP.NE.U32.AND P0, PT, RZ, c[0x0][0x1c0], PT ;  /* 0x00007000ff007a0c */ /* 0x000fe40003f05070 */
[----:B------:R-:W-:Y:S02]  /*02c0*/  MOV R89, 0x4 ;  /* 0x0000000400597802 */ /* 0x000fe40000000f00 */
[----:B------:R-:W-:Y:S02]  /*02d0*/  ISETP.NE.AND.EX P0, PT, RZ, c[0x0][0x1c4], PT, P0 ;  /* 0x00007100ff007a0c */ /* 0x000fe40003f05300 */
[----:B------:R-:W-:Y:S01]  /*02e0*/  SHF.R.S32.HI R85, RZ, 0x1f, R4 ;  /* 0x0000001fff557819 */ /* 0x000fe20000011404 */
[----:B------:R-:W-:-:S10]  /*02f0*/  IMAD.WIDE R86, R4, R89, c[0x0][0x1a0] ;  /* 0x0000680004567625 */ /* 0x000fd400078e0259 */
[C---:B------:R-:W-:Y:S01]  /*0300*/  @P0 LEA R84, P1, R4.reuse, c[0x0][0x1c0], 0x1 ;  /* 0x0000700004540a11 */ /* 0x040fe200078208ff */
[C---:B------:R-:W-:Y:S01]  /*0310*/  IMAD.WIDE R88, R4.reuse, R89, c[0x0][0x1a8] ;  /* 0x00006a0004587625 */ /* 0x040fe200078e0259 */
[----:B------:R-:W2:Y:S02]  /*0320*/  LDG.E R86, [R86.64] ;  /* 0x0000000456567981 */ /* 0x000ea4000c1e1900 */
[C---:B------:R-:W-:Y:S02]  /*0330*/  @P0 LEA.HI.X R85, R4.reuse, c[0x0][0x1c4], R85, 0x1, P1 ;  /* 0x0000710004550a11 */ /* 0x040fe400008f0c55 */
[----:B-----5:R1:W5:Y:S04]  /*0340*/  LDG.E R104, [R88.64] ;  /* 0x0000000458687981 */ /* 0x020368000c1e1900 */
[----:B------:R-:W3:Y:S01]  /*0350*/  @P0 LDG.E.U16 R84, [R84.64] ;  /* 0x0000000454540981 */ /* 0x000ee2000c1e1500 */
[----:B------:R-:W-:-:S05]  /*0360*/  IMAD R0, R4, c[0x0][0x168], RZ ;  /* 0x00005a0004007a24 */ /* 0x000fca00078e02ff */
[----:B------:R-:W-:-:S04]  /*0370*/  SHF.R.S32.HI R91, RZ, 0x1f, R0 ;  /* 0x0000001fff5b7819 */ /* 0x000fc80000011400 */
[----:B------:R-:W-:Y:S02]  /*0380*/  LEA.HI R0, R91, R0, RZ, 0x3 ;  /* 0x000000005b007211 */ /* 0x000fe400078f18ff */
[----:B------:R-:W-:Y:S01]  /*0390*/  LOP3.LUT R91, R5, 0x7f, RZ, 0xc0, !PT ;  /* 0x0000007f055b7812 */ /* 0x000fe200078ec0ff */
[----:B------:R-:W-:Y:S01]  /*03a0*/  BSSY B0, `(.L_x_2861) ;  /* 0x0000059000007945 */ /* 0x000fe20003800000 */
[----:B0-----:R-:W-:Y:S02]  /*03b0*/  ISETP.NE.AND P4, PT, R3, RZ, PT ;  /* 0x000000ff0300720c */ /* 0x001fe40003f85270 */
[----:B------:R-:W-:Y:S02]  /*03c0*/  LEA.HI.SX32 R0, R0, R91, 0x1d ;  /* 0x0000005b00007211 */ /* 0x000fe400078feaff */
[----:B------:R-:W-:Y:S02]  /*03d0*/  MOV R106, 0x3f800000 ;  /* 0x3f800000006a7802 */ /* 0x000fe40000000f00 */
[----:B------:R-:W-:-:S02]  /*03e0*/  LOP3.LUT P1, RZ, R2, 0xff, RZ, 0xc0, !PT ;  /* 0x000000ff02ff7812 */ /* 0x000fc4000782c0ff */
[----:B------:R-:W-:Y:S02]  /*03f0*/  MOV R124, RZ ;  /* 0x000000ff007c7202 */ /* 0x000fe40000000f00 */
[----:B------:R-:W-:Y:S02]  /*0400*/  MOV R95, RZ ;  /* 0x000000ff005f7202 */ /* 0x000fe40000000f00 */
[----:B------:R-:W-:Y:S02]  /*0410*/  MOV R94, R0 ;  /* 0x00000000005e7202 */ /* 0x000fe40000000f00 */
[----:B--2---:R-:W-:Y:S02]  /*0420*/  FSEL R121, R86, RZ, !P4 ;  /* 0x000000ff56797208 */ /* 0x004fe40006000000 */
[----:B---3--:R-:W-:Y:S01]  /*0430*/  @P0 PRMT R106, RZ, 0x5410, R84 ;  /* 0x00005410ff6a0816 */ /* 0x008fe20000000054 */
[----:B------:R-:W-:Y:S05]  /*0440*/  @!P2 BRA `(.L_x_2862) ;  /* 0x000004e00000a947 */ /* 0x000fea0003800000 */
[----:B-1----:R-:W-:Y:S01]  /*0450*/  HFMA2.MMA R89, -RZ, RZ, 0, 9.5367431640625e-07 ;  /* 0x00000010ff597435 */ /* 0x002fe200000001ff */
[----:B------:R-:W-:-:S04]  /*0460*/  LEA R112, P0, R0, c[0x0][0x188], 0x5 ;  /* 0x0000620000707a11 */ /* 0x000fc800078028ff */
[----:B------:R-:W-:-:S05]  /*0470*/  LEA.HI.X R113, R0, c[0x0][0x18c], RZ, 0x5, P0 ;  /* 0x0000630000717a11 */ /* 0x000fca00000f2cff */
[----:B------:R-:W-:Y:S01]  /*0480*/  IMAD.WIDE.U32 R88, R0, R89, c[0x0][0x208] ;  /* 0x0000820000587625 */ /* 0x000fe200078e0059 */
[----:B------:R-:W2:Y:S04]  /*0490*/  LDG.E.128 R84, [R112.64] ;  /* 0x0000000470547981 */ /* 0x000ea8000c1e1d00 */
[----:B------:R-:W3:Y:S04]  /*04a0*/  LDG.E.128 R92, [R112.64+0x10] ;  /* 0x00001004705c7981 */ /* 0x000ee8000c1e1d00 */
[----:B------:R-:W4:Y:S01]  /*04b0*/  LDG.E.128 R88, [R88.64] ;  /* 0x0000000458587981 */ /* 0x000f22000c1e1d00 */
        /* <DEDUP_REMOVED lines=8> */
[C---:B------:R-:W-:Y:S02]  /*0540*/  FADD.FTZ R107, -R121.reuse, R84 ;  /* 0x00000054796b7221 */ /* 0x040fe40000010100 */
[C---:B------:R-:W-:Y:S01]  /*0550*/  FADD.FTZ R117, -R121.reuse, R86 ;  /* 0x0000005679757221 */ /* 0x040fe20000010100 */
[--C-:B----4-:R-:W-:Y:S01]  /*0560*/  PRMT R111, RZ, 0x5410, R88.reuse ;  /* 0x00005410ff6f7816 */ /* 0x110fe20000000058 */
[----:B---3--:R-:W-:Y:S01]  /*0570*/  FADD.FTZ R87, -R121, R93 ;  /* 0x0000005d79577221 */ /* 0x008fe20000010100 */
[----:B------:R-:W-:Y:S01]  /*0580*/  PRMT R88, RZ, 0x7610, R88 ;  /* 0x00007610ff587816 */ /* 0x000fe20000000058 */
[C---:B-----5:R-:W-:Y:S01]  /*0590*/  FMUL.FTZ R120, R104.reuse, R115 ;  /* 0x0000007368787220 */ /* 0x060fe20000410000 */
[----:B------:R-:W-:Y:S01]  /*05a0*/  PRMT R86, RZ, 0x7610, R89 ;  /* 0x00007610ff567816 */ /* 0x000fe20000000059 */
[----:B------:R-:W-:-:S02]  /*05b0*/  FMUL.FTZ R116, R104, R125 ;  /* 0x0000007d68747220 */ /* 0x000fc40000410000 */
[----:B------:R-:W-:Y:S02]  /*05c0*/  FMUL.FTZ R93, R104, R107 ;  /* 0x0000006b685d7220 */ /* 0x000fe40000410000 */
[----:B------:R-:W-:Y:S01]  /*05d0*/  FMUL.FTZ R122, R72, R111 ;  /* 0x0000006f487a7220 */ /* 0x000fe20000410000 */
[----:B------:R-:W-:Y:S01]  /*05e0*/  PRMT R123, RZ, 0x5410, R89 ;  /* 0x00005410ff7b7816 */ /* 0x000fe20000000059 */
[----:B------:R-:W-:Y:S02]  /*05f0*/  FADD.FTZ R41, R41, R88 ;  /* 0x0000005829297221 */ /* 0x000fe40000010000 */
[-C--:B------:R-:W-:Y:S02]  /*0600*/  FFMA.FTZ R57, R120, R88.reuse, R57 ;  /* 0x0000005878397223 */ /* 0x080fe40000010039 */
[----:B------:R-:W-:Y:S02]  /*0610*/  FMUL.FTZ R119, R73, R88 ;  /* 0x0000005849777220 */ /* 0x000fe40000410000 */
        /* <DEDUP_REMOVED lines=9> */
[----:B------:R-:W-:Y:S01]  /*06b0*/  FFMA.FTZ R88, R120, R119, R88 ;  /* 0x0000007778587223 */ /* 0x000fe20000010058 */
[----:B------:R-:W-:Y:S01]  /*06c0*/  PRMT R113, RZ, 0x5410, R90 ;  /* 0x00005410ff717816 */ /* 0x000fe2000000005a */
        /* <DEDUP_REMOVED lines=28> */
[----:B------:R-:W-:Y:S01]  /*0890*/  FFMA.FTZ R88, R110, R109, R88 ;  /* 0x0000006d6e587223 */ /* 0x000fe20000010058 */
[----:B------:R-:W-:Y:S01]  /*08a0*/  IADD3 R94, R0, 0x80, RZ ;  /* 0x00000080005e7810 */ /* 0x000fe20007ffe0ff */
        /* <DEDUP_REMOVED lines=8> */
.L_x_2862:
[----:B-1----:R-:W-:Y:S05]  /*0930*/  BSYNC B0 ;  /* 0x0000000000007941 */ /* 0x002fea0003800000 */
.L_x_2861:
[----:B------:R-:W-:Y:S01]  /*0940*/  BSSY B0, `(.L_x_2863) ;  /* 0x000004f000007945 */ /* 0x000fe20003800000 */
[----:B------:R-:W-:Y:S05]  /*0950*/  @!P3 BRA `(.L_x_2864) ;  /* 0x000004d00000b947 */ /* 0x000fea0003800000 */
[----:B------:R-:W-:Y:S02]  /*0960*/  MOV R9, 0x10 ;  /* 0x0000001000097802 */ /* 0x000fe40000000f00 */
[----:B------:R-:W-:-:S03]  /*0970*/  LEA R96, P0, R94, c[0x0][0x188], 0x5 ;  /* 0x000062005e607a11 */ /* 0x000fc600078028ff */
[C---:B------:R-:W-:Y:S01]  /*0980*/  IMAD.WIDE.U32 R8, R94.reuse, R9, c[0x0][0x208] ;  /* 0x000082005e087625 */ /* 0x040fe200078e0009 */
[----:B------:R-:W-:-:S05]  /*0990*/  LEA.HI.X R97, R94, c[0x0][0x18c], RZ, 0x5, P0 ;  /* 0x000063005e617a11 */ /* 0x000fca00000f2cff */
[----:B------:R-:W2:Y:S04]  /*09a0*/  LDG.E.128 R8, [R8.64] ;  /* 0x0000000408087981 */ /* 0x000ea8000c1e1d00 */
[----:B------:R2:W3:Y:S04]  /*09b0*/  LDG.E.128 R84, [R96.64] ;  /* 0x0000000460547981 */ /* 0x0004e8000c1e1d00 */
[----:B------:R2:W4:Y:S01]  /*09c0*/  LDG.E.128 R88, [R96.64+0x10] ;  /* 0x0000100460587981 */ /* 0x000522000c1e1d00 */
[----:B------:R-:W-:-:S04]  /*09d0*/  ISETP.NE.U32.AND P0, PT, RZ, c[0x0][0x218], PT ;  /* 0x00008600ff007a0c */ /* 0x000fc80003f05070 */
[----:B------:R-:W-:-:S13]  /*09e0*/  ISETP.NE.AND.EX P0, PT, RZ, c[0x0][0x21c], PT, P0 ;  /* 0x00008700ff007a0c */ /* 0x000fda0003f05300 */
[----:B------:R-:W-:-:S04]  /*09f0*/  @P0 LEA R6, P4, R94, c[0x0][0x218], 0x5 ;  /* 0x000086005e060a11 */ /* 0x000fc800078828ff */
[----:B------:R-:W-:-:S05]  /*0a00*/  @P0 LEA.HI.X R7, R94, c[0x0][0x21c], RZ, 0x5, P4 ;  /* 0x000087005e070a11 */ /* 0x000fca00020f2cff */
[----:B------:R0:W5:Y:S04]  /*0a10*/  @P0 LDG.E.128 R16, [R6.64] ;  /* 0x0000000406100981 */ /* 0x000168000c1e1d00 */
[----:B------:R0:W5:Y:S01]  /*0a20*/  @P0 LDG.E.128 R12, [R6.64+0x10] ;  /* 0x00001004060c0981 */ /* 0x000162000c1e1d00 */
[----:B--2---:R-:W-:Y:S01]  /*0a30*/  PRMT R97, RZ, 0x5410, R8 ;  /* 0x00005410ff617816 */ /* 0x004fe20000000008 */
[C---:B---3--:R-:W-:Y:S02]  /*0a40*/  FADD.FTZ R99, -R121.reuse, R84 ;  /* 0x0000005479637221 */ /* 0x048fe40000010100 */
[C---:B------:R-:W-:Y:S02]  /*0a50*/  FADD.FTZ R103, -R121.reuse, R85 ;  /* 0x0000005579677221 */ /* 0x040fe40000010100 */
[C---:B------:R-:W-:Y:S01]  /*0a60*/  FADD.FTZ R123, -R121.reuse, R86 ;  /* 0x00000056797b7221 */ /* 0x040fe20000010100 */
[----:B------:R-:W-:Y:S01]  /*0a70*/  PRMT R86, RZ, 0x7610, R8 ;  /* 0x00007610ff567816 */ /* 0x000fe20000000008 */
[----:B------:R-:W-:-:S02]  /*0a80*/  FADD.FTZ R87, -R121, R87 ;  /* 0x0000005779577221 */ /* 0x000fc40000010100 */
[C---:B----4-:R-:W-:Y:S01]  /*0a90*/  FADD.FTZ R101, -R121.reuse, R88 ;  /* 0x0000005879657221 */ /* 0x050fe20000010100 */
[----:B------:R-:W-:Y:S01]  /*0aa0*/  PRMT R88, RZ, 0x7610, R9 ;  /* 0x00007610ff587816 */ /* 0x000fe20000000009 */
[C---:B------:R-:W-:Y:S02]  /*0ab0*/  FADD.FTZ R89, -R121.reuse, R89 ;  /* 0x0000005979597221 */ /* 0x040fe40000010100 */
[C---:B------:R-:W-:Y:S02]  /*0ac0*/  FADD.FTZ R105, -R121.reuse, R90 ;  /* 0x0000005a79697221 */ /* 0x040fe40000010100 */
[----:B------:R-:W-:Y:S01]  /*0ad0*/  FADD.FTZ R91, -R121, R91 ;  /* 0x0000005b795b7221 */ /* 0x000fe20000010100 */
[----:B------:R-:W-:Y:S01]  /*0ae0*/  PRMT R121, RZ, 0x5410, R9 ;  /* 0x00005410ff797816 */ /* 0x000fe20000000009 */
[----:B------:R-:W-:Y:S01]  /*0af0*/  FMUL.FTZ R9, R64, R97 ;  /* 0x0000006140097220 */ /* 0x000fe20000410000 */
[--C-:B------:R-:W-:Y:S01]  /*0b00*/  PRMT R125, RZ, 0x5410, R10.reuse ;  /* 0x00005410ff7d7816 */ /* 0x100fe2000000000a */
[C---:B0----5:R-:W-:Y:S01]  /*0b10*/  FMUL.FTZ R6, R104.reuse, R99 ;  /* 0x0000006368067220 */ /* 0x061fe20000410000 */
[----:B------:R-:W-:Y:S01]  /*0b20*/  PRMT R84, RZ, 0x7610, R10 ;  /* 0x00007610ff547816 */ /* 0x000fe2000000000a */
        /* <DEDUP_REMOVED lines=9> */
[----:B------:R-:W-:Y:S02]  /*0bc0*/  FMUL.FTZ R97, R66, R121 ;  /* 0x0000007942617220 */ /* 0x000fe40000410000 */
[----:B------:R-:W-:Y:S02]  /*0bd0*/  FADD.FTZ R86, R87, R10 ;  /* 0x0000000a57567221 */ /* 0x000fe40000010000 */
[----:B------:R-:W-:Y:S02]  /*0be0*/  FMUL.FTZ R8, R104, R123 ;  /* 0x0000007b68087220 */ /* 0x000fe40000410000 */
[----:B------:R-:W-:-:S02]  /*0bf0*/  FFMA.FTZ R95, R7, R10, R95 ;  /* 0x0000000a075f7223 */ /* 0x000fc4000001005f */
[----:B------:R-:W-:Y:S02]  /*0c00*/  FMUL.FTZ R99, R67, R88 ;  /* 0x0000005843637220 */ /* 0x000fe40000410000 */
[----:B------:R-:W-:Y:S02]  /*0c10*/  FADD.FTZ R86, R86, R97 ;  /* 0x0000006156567221 */ /* 0x000fe40000010000 */
[----:B------:R-:W-:Y:S02]  /*0c20*/  FFMA.FTZ R95, R8, R97, R95 ;  /* 0x00000061085f7223 */ /* 0x000fe4000001005f */
[----:B------:R-:W-:Y:S02]  /*0c30*/  FMUL.FTZ R100, R104, R89 ;  /* 0x0000005968647220 */ /* 0x000fe40000410000 */
[----:B------:R-:W-:Y:S02]  /*0c40*/  FMUL.FTZ R98, R60, R125 ;  /* 0x0000007d3c627220 */ /* 0x000fe40000410000 */
[----:B------:R-:W-:Y:S01]  /*0c50*/  FADD.FTZ R87, R86, R99 ;  /* 0x0000006356577221 */ /* 0x000fe20000010000 */
[----:B------:R-:W-:Y:S01]  /*0c60*/  PRMT R85, RZ, 0x5410, R11 ;  /* 0x00005410ff557816 */ /* 0x000fe2000000000b */
[----:B------:R-:W-:-:S02]  /*0c70*/  FMUL.FTZ R101, R104, R101 ;  /* 0x0000006568657220 */ /* 0x000fc40000410000 */
        /* <DEDUP_REMOVED lines=10> */
[----:B------:R-:W-:Y:S01]  /*0d20*/  FADD.FTZ R85, R84, R103 ;  /* 0x0000006754557221 */ /* 0x000fe20000010000 */
[----:B------:R-:W-:Y:S01]  /*0d30*/  PRMT R84, RZ, 0x7610, R11 ;  /* 0x00007610ff547816 */ /* 0x000fe2000000000b */
[----:B------:R-:W-:-:S02]  /*0d40*/  FFMA.FTZ R95, R100, R103, R95 ;  /* 0x00000067645f7223 */ /* 0x000fc4000001005f */
[----:B------:R-:W-:Y:S02]  /*0d50*/  FMUL.FTZ R108, R104, R91 ;  /* 0x0000005b686c7220 */ /* 0x000fe40000410000 */
[----:B------:R-:W-:Y:S02]  /*0d60*/  FADD.FTZ R124, R85, R102 ;  /* 0x00000066557c7221 */ /* 0x000fe40000010000 */
[----:B------:R-:W-:Y:S02]  /*0d70*/  FMUL.FTZ R11, R63, R84 ;  /* 0x000000543f0b7220 */ /* 0x000fe40000410000 */
        /* <DEDUP_REMOVED lines=11> */
.L_x_2864:
[----:B------:R-:W-:Y:S05]  /*0e30*/  BSYNC B0 ;  /* 0x0000000000007941 */ /* 0x000fea0003800000 */
.L_x_2863:
[----:B------:R-:W-:Y:S02]  /*0e40*/  SHF.R.U32.HI R86, RZ, 0x5, R5 ;  /* 0x00000005ff567819 */ /* 0x000fe40000011605 */
[----:B------:R-:W-:Y:S02]  /*0e50*/  LOP3.LUT P0, RZ, R5, 0x1f, RZ, 0xc0, !PT ;  /* 0x0000001f05ff7812 */ /* 0x000fe4000780c0ff */
[----:B------:R-:W-:-:S04]  /*0e60*/  LOP3.LUT R121, R86, 0x7fffffc, RZ, 0xc0, !PT ;  /* 0x07fffffc56797812 */ /* 0x000fc800078ec0ff */
[----:B------:R-:W-:Y:S01]  /*0e70*/  @!P1 IADD3 R121, R121, 0x4, RZ ;  /* 0x0000000479799810 */ /* 0x000fe20007ffe0ff */
[----:B------:R-:W-:Y:S05]  /*0e80*/  BRA.DIV ~URZ, `(.L_x_2865) ;  /* 0x00000c927f007947 */ /* 0x000fea000b800000 */
[----:B------:R0:W1:Y:S02]  /*0e90*/  SHFL.DOWN PT, R87, R124, 0x10, 0x1f ;  /* 0x0a001f007c577f89 */ /* 0x00006400000e0000 */
.L_x_2872:
        /* <DEDUP_REMOVED lines=10> */
[----:B-1----:R-:W-:Y:S02]  /*0f40*/  FADD.FTZ R90, R85, R90 ;  /* 0x0000005a555a7221 */ /* 0x002fe40000010000 */
[----:B--2---:R-:W-:-:S03]  /*0f50*/  FADD.FTZ R89, R88, R87 ;  /* 0x0000005758597221 */ /* 0x004fc60000010000 */
[----:B------:R-:W1:Y:S04]  /*0f60*/  SHFL.DOWN PT, R87, R90, 0x2, 0x1f ;  /* 0x08401f005a577f89 */ /* 0x000e6800000e0000 */
[----:B0-----:R-:W0:Y:S01]  /*0f70*/  SHFL.DOWN PT, R124, R89, 0x2, 0x1f ;  /* 0x08401f00597c7f89 */ /* 0x001e2200000e0000 */
[----:B-1----:R-:W-:Y:S02]  /*0f80*/  FADD.FTZ R94, R90, R87 ;  /* 0x000000575a5e7221 */ /* 0x002fe40000010000 */
[----:B0-----:R-:W-:-:S03]  /*0f90*/  FADD.FTZ R95, R89, R124 ;  /* 0x0000007c595f7221 */ /* 0x001fc60000010000 */
[----:B------:R0:W1:Y:S04]  /*0fa0*/  SHFL.DOWN PT, R87, R94, 0x1, 0x1f ;  /* 0x08201f005e577f89 */ /* 0x00006800000e0000 */
[----:B------:R0:W2:Y:S02]  /*0fb0*/  SHFL.DOWN PT, R84, R95, 0x1, 0x1f ;  /* 0x08201f005f547f89 */ /* 0x0000a400000e0000 */
.L_x_2873:
[----:B------:R-:W-:Y:S01]  /*0fc0*/  @!P0 LOP3.LUT R86, R86, 0x3, RZ, 0xc0, !PT ;  /* 0x0000000356568812 */ /* 0x000fe200078ec0ff */
[----:B01----:R-:W-:Y:S01]  /*0fd0*/  FADD.FTZ R94, R87, R94 ;  /* 0x0000005e575e7221 */ /* 0x003fe20000010000 */
[----:B------:R-:W-:Y:S01]  /*0fe0*/  WARPSYNC 0xffffffff ;  /* 0xffffffff00007948 */ /* 0x000fe20003800000 */
[----:B--2---:R-:W-:Y:S01]  /*0ff0*/  FADD.FTZ R95, R84, R95 ;  /* 0x0000005f545f7221 */ /* 0x004fe20000010000 */
        /* <DEDUP_REMOVED lines=19> */
[-CC-:B------:R-:W-:Y:S01]  /*1130*/  FFMA.FTZ R84, R120, R91.reuse, R90.reuse ;  /* 0x0000005b78547223 */ /* 0x180fe2000001005a */
[----:B------:R-:W-:Y:S01]  /*1140*/  ISETP.NE.U32.AND P0, PT, RZ, c[0x0][0x218], PT ;  /* 0x00008600ff007a0c */ /* 0x000fe20003f05070 */
[-C--:B------:R-:W-:Y:S01]  /*1150*/  FFMA.FTZ R86, R116, R91.reuse, R90 ;  /* 0x0000005b74567223 */ /* 0x080fe2000001005a */
[----:B------:R-:W-:Y:S01]  /*1160*/  ISETP.NE.U32.AND P1, PT, RZ, c[0x0][0x258], PT ;  /* 0x00009600ff007a0c */ /* 0x000fe20003f25070 */
[----:B------:R-:W-:Y:S01]  /*1170*/  FADD.FTZ R85, R119, -R84 ;  /* 0x8000005477557221 */ /* 0x000fe20000010000 */
[----:B------:R-:W-:Y:S01]  /*1180*/  ISETP.NE.AND.EX P0, PT, RZ, c[0x0][0x21c], PT, P0 ;  /* 0x00008700ff007a0c */ /* 0x000fe20003f05300 */
[-CC-:B------:R-:W-:Y:S01]  /*1190*/  FFMA.FTZ R84, R118, R91.reuse, R90.reuse ;  /* 0x0000005b76547223 */ /* 0x180fe2000001005a */
[----:B------:R-:W-:Y:S01]  /*11a0*/  ISETP.NE.AND.EX P1, PT, RZ, c[0x0][0x25c], PT, P1 ;  /* 0x00009700ff007a0c */ /* 0x000fe20003f25310 */
[----:B------:R-:W-:Y:S02]  /*11b0*/  FFMA.FTZ R88, R114, R91, R90 ;  /* 0x0000005b72587223 */ /* 0x000fe4000001005a */
[----:B------:R-:W-:-:S02]  /*11c0*/  FADD.FTZ R89, R115, -R86 ;  /* 0x8000005673597221 */ /* 0x000fc40000010000 */
[----:B------:R-:W-:Y:S02]  /*11d0*/  FADD.FTZ R125, R117, -R84 ;  /* 0x80000054757d7221 */ /* 0x000fe40000010000 */
[----:B------:R-:W-:Y:S02]  /*11e0*/  FADD.FTZ R86, R113, -R88 ;  /* 0x8000005871567221 */ /* 0x000fe40000010000 */
[-CC-:B------:R-:W-:Y:S02]  /*11f0*/  FFMA.FTZ R95, R93, R91.reuse, R90.reuse ;  /* 0x0000005b5d5f7223 */ /* 0x180fe4000001005a */
[-CC-:B------:R-:W-:Y:S02]  /*1200*/  FFMA.FTZ R84, R112, R91.reuse, R90.reuse ;  /* 0x0000005b70547223 */ /* 0x180fe4000001005a */
[-CC-:B------:R-:W-:Y:S02]  /*1210*/  FFMA.FTZ R88, R110, R91.reuse, R90.reuse ;  /* 0x0000005b6e587223 */ /* 0x180fe4000001005a */
[----:B------:R-:W-:-:S02]  /*1220*/  FFMA.FTZ R87, R107, R91, R90 ;  /* 0x0000005b6b577223 */ /* 0x000fc4000001005a */
[----:B------:R-:W-:Y:S02]  /*1230*/  FADD.FTZ R95, R122, -R95 ;  /* 0x8000005f7a5f7221 */ /* 0x000fe40000010000 */
[----:B------:R-:W-:Y:S02]  /*1240*/  FADD.FTZ R123, R111, -R84 ;  /* 0x800000546f7b7221 */ /* 0x000fe40000010000 */
[----:B------:R-:W-:Y:S02]  /*1250*/  FADD.FTZ R121, R109, -R88 ;  /* 0x800000586d797221 */ /* 0x000fe40000010000 */
[----:B------:R-:W-:Y:S02]  /*1260*/  FADD.FTZ R87, R92, -R87 ;  /* 0x800000575c577221 */ /* 0x000fe40000010000 */
[C---:B-----5:R-:W-:Y:S02]  /*1270*/  FMUL.FTZ R84, R104.reuse, R85 ;  /* 0x0000005568547220 */ /* 0x060fe40000410000 */
[----:B------:R-:W-:-:S02]  /*1280*/  FMUL.FTZ R88, R104, R89 ;  /* 0x0000005968587220 */ /* 0x000fc40000410000 */
[C---:B------:R-:W-:Y:S02]  /*1290*/  FMUL.FTZ R95, R104.reuse, R95 ;  /* 0x0000005f685f7220 */ /* 0x040fe40000410000 */
[C---:B------:R-:W-:Y:S02]  /*12a0*/  FMUL.FTZ R85, R104.reuse, R125 ;  /* 0x0000007d68557220 */ /* 0x040fe40000410000 */
[C---:B------:R-:W-:Y:S02]  /*12b0*/  FMUL.FTZ R89, R104.reuse, R86 ;  /* 0x0000005668597220 */ /* 0x040fe40000410000 */
[C---:B------:R-:W-:Y:S02]  /*12c0*/  FMUL.FTZ R94, R104.reuse, R123 ;  /* 0x0000007b685e7220 */ /* 0x040fe40000410000 */
[C---:B------:R-:W-:Y:S02]  /*12d0*/  FMUL.FTZ R121, R104.reuse, R121 ;  /* 0x0000007968797220 */ /* 0x040fe40000410000 */
[----:B------:R-:W-:Y:S01]  /*12e0*/  FMUL.FTZ R124, R104, R87 ;  /* 0x00000057687c7220 */ /* 0x000fe20000410000 */
[----:B------:R-:W-:Y:S01]  /*12f0*/  @P1 MOV R87, 0x20 ;  /* 0x0000002000571802 */ /* 0x000fe20000000f00 */
        /* <DEDUP_REMOVED lines=24> */
[-C--:B------:R-:W-:Y:S01]  /*1480*/  FMUL.FTZ R84, R84, R106.reuse ;  /* 0x0000006a54547220 */ /* 0x080fe20000410000 */
[----:B------:R-:W-:Y:S01]  /*1490*/  F2FP.BF16.PACK_AB R85, R88, R85 ;  /* 0x000000555855723e */ /* 0x000fe200000010ff */
[----:B------:R-:W-:-:S02]  /*14a0*/  FMUL.FTZ R121, R121, R106 ;  /* 0x0000006a79797220 */ /* 0x000fc40000410000 */
[----:B------:R-:W-:Y:S01]  /*14b0*/  FMUL.FTZ R124, R124, R106 ;  /* 0x0000006a7c7c7220 */ /* 0x000fe20000410000 */
[----:B------:R-:W-:Y:S02]  /*14c0*/  F2FP.BF16.PACK_AB R84, R84, R95 ;  /* 0x0000005f5454723e */ /* 0x000fe400000010ff */
[----:B0-----:R-:W-:Y:S01]  /*14d0*/  F2FP.BF16.PACK_AB R86, R94, R89 ;  /* 0x000000595e56723e */ /* 0x001fe200000010ff */
[----:B------:R-:W-:Y:S01]  /*14e0*/  HFMA2.MMA R89, -RZ, RZ, 0, 9.5367431640625e-07 ;  /* 0x00000010ff597435 */ /* 0x000fe200000001ff */
[----:B------:R-:W-:-:S09]  /*14f0*/  F2FP.BF16.PACK_AB R87, R124, R121 ;  /* 0x000000797c57723e */ /* 0x000fd200000010ff */
[C---:B------:R-:W-:Y:S01]  /*1500*/  IMAD.WIDE.U32 R88, R0.reuse, R89, c[0x0][0x248] ;  /* 0x0000920000587625 */ /* 0x040fe200078e0059 */
[----:B------:R-:W-:-:S04]  /*1510*/  IADD3 R0, R0, 0x80, RZ ;  /* 0x0000008000007810 */ /* 0x000fc80007ffe0ff */
[----:B------:R0:W-:Y:S03]  /*1520*/  STG.E.128 [R88.64], R84 ;  /* 0x0000005458007986 */ /* 0x0001e6000c101d04 */
.L_x_2868:
[----:B------:R-:W-:Y:S05]  /*1530*/  BSYNC B0 ;  /* 0x0000000000007941 */ /* 0x000fea0003800000 */
.L_x_2867:
        /* <DEDUP_REMOVED lines=26> */
[C---:B------:R-:W-:Y:S01]  /*16e0*/  FMUL.FTZ R123, R104.reuse, R87 ;  /* 0x00000057687b7220 */ /* 0x040fe20000410000 */
[----:B------:R-:W-:Y:S01]  /*16f0*/  @P1 MOV R87, 0x20 ;  /* 0x0000002000571802 */ /* 0x000fe20000000f00 */
[C---:B------:R-:W-:Y:S01]  /*1700*/  FMUL.FTZ R90, R104.reuse, R89 ;  /* 0x00000059685a7220 */ /* 0x040fe20000410000 */
[----:B------:R-:W-:Y:S01]  /*1710*/  HFMA2.MMA R89, -RZ, RZ, 0, 9.5367431640625e-07 ;  /* 0x00000010ff597435 */ /* 0x000fe200000001ff */
        /* <DEDUP_REMOVED lines=20> */
[----:B------:R-:W-:-:S03]  /*1860*/  @P1 IMAD.WIDE.U32 R86, R0, R87, c[0x0][0x258] ;  /* 0x0000960000561625 */ /* 0x000fc600078e0057 */
[----:B------:R-:W-:Y:S01]  /*1870*/  F2FP.BF16.PACK_AB R84, R84, R85 ;  /* 0x000000555454723e */ /* 0x000fe200000010ff */
[-C--:B------:R-:W-:Y:S01]  /*1880*/  FMUL.FTZ R121, R121, R106.reuse ;  /* 0x0000006a79797220 */ /* 0x080fe20000410000 */
[----:B------:R-:W-:Y:S01]  /*1890*/  @P1 STG.E.128 [R86.64], R76 ;  /* 0x0000004c56001986 */ /* 0x000fe2000c101d04 */
[-C--:B------:R-:W-:Y:S02]  /*18a0*/  FMUL.FTZ R88, R88, R106.reuse ;  /* 0x0000006a58587220 */ /* 0x080fe40000410000 */
[-C--:B------:R-:W-:Y:S01]  /*18b0*/  FMUL.FTZ R123, R123, R106.reuse ;  /* 0x0000006a7b7b7220 */ /* 0x080fe20000410000 */
[----:B------:R0:W-:Y:S01]  /*18c0*/  @P1 STG.E.128 [R86.64+0x10], R80 ;  /* 0x0000105056001986 */ /* 0x0001e2000c101d04 */
[-C--:B------:R-:W-:Y:S01]  /*18d0*/  FMUL.FTZ R90, R90, R106.reuse ;  /* 0x0000006a5a5a7220 */ /* 0x080fe20000410000 */
[----:B------:R-:W-:Y:S01]  /*18e0*/  F2FP.BF16.PACK_AB R85, R88, R121 ;  /* 0x000000795855723e */ /* 0x000fe200000010ff */
[-C--:B------:R-:W-:Y:S02]  /*18f0*/  FMUL.FTZ R91, R91, R106.reuse ;  /* 0x0000006a5b5b7220 */ /* 0x080fe40000410000 */
[----:B------:R-:W-:-:S02]  /*1900*/  FMUL.FTZ R104, R104, R106 ;  /* 0x0000006a68687220 */ /* 0x000fc40000410000 */
[----:B------:R-:W-:Y:S01]  /*1910*/  IMAD.WIDE.U32 R88, R0, R89, c[0x0][0x248] ;  /* 0x0000920000587625 */ /* 0x000fe200078e0059 */
[----:B0-----:R-:W-:Y:S02]  /*1920*/  F2FP.BF16.PACK_AB R86, R90, R123 ;  /* 0x0000007b5a56723e */ /* 0x001fe400000010ff */
[----:B------:R-:W-:-:S05]  /*1930*/  F2FP.BF16.PACK_AB R87, R104, R91 ;  /* 0x0000005b6857723e */ /* 0x000fca00000010ff */
[----:B------:R0:W-:Y:S02]  /*1940*/  STG.E.128 [R88.64], R84 ;  /* 0x0000005458007986 */ /* 0x0001e4000c101d04 */
.L_x_2870:
[----:B------:R-:W-:Y:S05]  /*1950*/  BSYNC B0 ;  /* 0x0000000000007941 */ /* 0x000fea0003800000 */
.L_x_2869:
[----:B------:R-:W-:Y:S02]  /*1960*/  IADD3 R4, R4, c[0x0][0x160], RZ ;  /* 0x0000580004047a10 */ /* 0x000fe40007ffe0ff */
[----:B------:R-:W-:Y:S02]  /*1970*/  LOP3.LUT P1, RZ, R2, 0xff, RZ, 0xc0, !PT ;  /* 0x000000ff02ff7812 */ /* 0x000fe4000782c0ff */
[----:B------:R-:W-:Y:S02]  /*1980*/  ISETP.GE.AND P0, PT, R4, c[0x0][0x164], PT ;  /* 0x0000590004007a0c */ /* 0x000fe40003f06270 */
[----:B------:R-:W-:-:S11]  /*1990*/  SEL R2, RZ, 0x1, P1 ;  /* 0x00000001ff027807 */ /* 0x000fd60000800000 */
[----:B0----5:R-:W-:Y:S01]  /*19a0*/  @P0 CALL.REL.NOINC `(.L_x_2860) ;  /* 0x0000001000000944 */ /* 0x021fe20003c00000 */
[----:B------:R-:W-:Y:S05]  /*19b0*/  BRA `(.L_x_2871) ;  /* 0xffffe8f000007947 */ /* 0x000fea000383ffff */
.L_x_2860:
        /* <DEDUP_REMOVED lines=22> */
.L_x_2865:
[----:B------:R-:W-:Y:S01]  /*1b20*/  HFMA2.MMA R90, -RZ, RZ, 0, 9.5367431640625e-07 ;  /* 0x00000010ff5a7435 */ /* 0x000fe200000001ff */
[----:B------:R-:W-:-:S02]  /*1b30*/  MOV R91, R124 ;  /* 0x0000007c005b7202 */ /* 0x000fc40000000f00 */
[----:B------:R-:W-:Y:S02]  /*1b40*/  MOV R89, 0x1f ;  /* 0x0000001f00597802 */ /* 0x000fe40000000f00 */
[----:B------:R-:W-:Y:S02]  /*1b50*/  MOV R88, 0xffffffff ;  /* 0xffffffff00587802 */ /* 0x000fe40000000f00 */
[----:B------:R-:W-:Y:S02]  /*1b60*/  MOV R84, 0x1b80 ;  /* 0x00001b8000547802 */ /* 0x000fe40000000f00 */
[----:B-----5:R-:W-:Y:S05]  /*1b70*/  CALL.REL.NOINC `($__internal_80_$__cuda_sm70_shflsync_down_p) ;  /* 0x0000046000007944 */ /* 0x020fea0003c00000 */
[----:B-1----:R-:W-:Y:S01]  /*1b80*/  MOV R87, R90 ;  /* 0x0000005a00577202 */ /* 0x002fe20000000f00 */
[----:B0-----:R-:W-:Y:S05]  /*1b90*/  BRA `(.L_x_2872) ;  /* 0xfffff30000007947 */ /* 0x001fea000383ffff */
.L_x_2866:
[----:B------:R-:W-:Y:S01]  /*1ba0*/  HFMA2.MMA R90, -RZ, RZ, 0, 9.5367431640625e-07 ;  /* 0x00000010ff5a7435 */ /* 0x000fe200000001ff */
[----:B------:R-:W-:Y:S02]  /*1bb0*/  MOV R91, R95 ;  /* 0x0000005f005b7202 */ /* 0x000fe40000000f00 */
[----:B------:R-:W-:Y:S02]  /*1bc0*/  MOV R89, 0x1f ;  /* 0x0000001f00597802 */ /* 0x000fe40000000f00 */
[----:B------:R-:W-:-:S02]  /*1bd0*/  MOV R88, 0xffffffff ;  /* 0xffffffff00587802 */ /* 0x000fc40000000f00 */
[----:B------:R-:W-:Y:S02]  /*1be0*/  MOV R84, 0x1c00 ;  /* 0x00001c0000547802 */ /* 0x000fe40000000f00 */
[----:B01---5:R-:W-:Y:S05]  /*1bf0*/  CALL.REL.NOINC `($__internal_80_$__cuda_sm70_shflsync_down_p) ;  /* 0x000003e000007944 */ /* 0x023fea0003c00000 */
[----:B------:R-:W-:Y:S01]  /*1c00*/  FADD.FTZ R124, R87, R124 ;  /* 0x0000007c577c7221 */ /* 0x000fe20000010000 */
[----:B0-----:R-:W-:Y:S01]  /*1c10*/  MOV R89, 0x1f ;  /* 0x0000001f00597802 */ /* 0x001fe20000000f00 */
[----:B-1----:R-:W-:Y:S01]  /*1c20*/  FADD.FTZ R95, R95, R90 ;  /* 0x0000005a5f5f7221 */ /* 0x002fe20000010000 */
[----:B------:R-:W-:Y:S01]  /*1c30*/  HFMA2.MMA R90, -RZ, RZ, 0, 4.76837158203125e-07 ;  /* 0x00000008ff5a7435 */ /* 0x000fe200000001ff */
[----:B------:R-:W-:Y:S02]  /*1c40*/  MOV R88, 0xffffffff ;  /* 0xffffffff00587802 */ /* 0x000fe40000000f00 */
[----:B------:R-:W-:Y:S02]  /*1c50*/  MOV R91, R124 ;  /* 0x0000007c005b7202 */ /* 0x000fe40000000f00 */
[----:B------:R-:W-:Y:S02]  /*1c60*/  MOV R84, 0x1c80 ;  /* 0x00001c8000547802 */ /* 0x000fe40000000f00 */
[----:B------:R-:W-:Y:S05]  /*1c70*/  CALL.REL.NOINC `($__internal_80_$__cuda_sm70_shflsync_down_p) ;  /* 0x0000036000007944 */ /* 0x000fea0003c00000 */
[----:B-1----:R-:W-:Y:S01]  /*1c80*/  MOV R87, R90 ;  /* 0x0000005a00577202 */ /* 0x002fe20000000f00 */
[----:B------:R-:W-:Y:S01]  /*1c90*/  HFMA2.MMA R90, -RZ, RZ, 0, 4.76837158203125e-07 ;  /* 0x00000008ff5a7435 */ /* 0x000fe200000001ff */
[----:B0-----:R-:W-:-:S02]  /*1ca0*/  MOV R91, R95 ;  /* 0x0000005f005b7202 */ /* 0x001fc40000000f00 */
[----:B------:R-:W-:Y:S02]  /*1cb0*/  MOV R89, 0x1f ;  /* 0x0000001f00597802 */ /* 0x000fe40000000f00 */
[----:B------:R-:W-:Y:S02]  /*1cc0*/  MOV R88, 0xffffffff ;  /* 0xffffffff00587802 */ /* 0x000fe40000000f00 */
[----:B------:R-:W-:Y:S02]  /*1cd0*/  MOV R84, 0x1cf0 ;  /* 0x00001cf000547802 */ /* 0x000fe40000000f00 */
[----:B------:R-:W-:Y:S05]  /*1ce0*/  CALL.REL.NOINC `($__internal_80_$__cuda_sm70_shflsync_down_p) ;  /* 0x000002f000007944 */ /* 0x000fea0003c00000 */
[----:B------:R-:W-:Y:S01]  /*1cf0*/  FADD.FTZ R124, R87, R124 ;  /* 0x0000007c577c7221 */ /* 0x000fe20000010000 */
[----:B0-----:R-:W-:Y:S01]  /*1d00*/  MOV R89, 0x1f ;  /* 0x0000001f00597802 */ /* 0x001fe20000000f00 */
[----:B-1----:R-:W-:Y:S01]  /*1d10*/  FADD.FTZ R95, R95, R90 ;  /* 0x0000005a5f5f7221 */ /* 0x002fe20000010000 */
[----:B------:R-:W-:Y:S01]  /*1d20*/  HFMA2.MMA R90, -RZ, RZ, 0, 2.384185791015625e-07 ;  /* 0x00000004ff5a7435 */ /* 0x000fe200000001ff */
[----:B------:R-:W-:Y:S02]  /*1d30*/  MOV R88, 0xffffffff ;  /* 0xffffffff00587802 */ /* 0x000fe40000000f00 */
[----:B------:R-:W-:-:S02]  /*1d40*/  MOV R91, R124 ;  /* 0x0000007c005b7202 */ /* 0x000fc40000000f00 */
[----:B------:R-:W-:Y:S02]  /*1d50*/  MOV R84, 0x1d70 ;  /* 0x00001d7000547802 */ /* 0x000fe40000000f00 */
[----:B------:R-:W-:Y:S05]  /*1d60*/  CALL.REL.NOINC `($__internal_80_$__cuda_sm70_shflsync_down_p) ;  /* 0x0000027000007944 */ /* 0x000fea0003c00000 */
[----:B-1----:R-:W-:Y:S01]  /*1d70*/  MOV R87, R90 ;  /* 0x0000005a00577202 */ /* 0x002fe20000000f00 */
[----:B------:R-:W-:Y:S01]  /*1d80*/  HFMA2.MMA R90, -RZ, RZ, 0, 2.384185791015625e-07 ;  /* 0x00000004ff5a7435 */ /* 0x000fe200000001ff */
[----:B0-----:R-:W-:Y:S02]  /*1d90*/  MOV R91, R95 ;  /* 0x0000005f005b7202 */ /* 0x001fe40000000f00 */
[----:B------:R-:W-:Y:S02]  /*1da0*/  MOV R89, 0x1f ;  /* 0x0000001f00597802 */ /* 0x000fe40000000f00 */
[----:B------:R-:W-:Y:S02]  /*1db0*/  MOV R88, 0xffffffff ;  /* 0xffffffff00587802 */ /* 0x000fe40000000f00 */
[----:B------:R-:W-:Y:S02]  /*1dc0*/  MOV R84, 0x1de0 ;  /* 0x00001de000547802 */ /* 0x000fe40000000f00 */
[----:B------:R-:W-:Y:S05]  /*1dd0*/  CALL.REL.NOINC `($__internal_80_$__cuda_sm70_shflsync_down_p) ;  /* 0x0000020000007944 */ /* 0x000fea0003c00000 */
[----:B------:R-:W-:Y:S01]  /*1de0*/  FADD.FTZ R124, R87, R124 ;  /* 0x0000007c577c7221 */ /* 0x000fe20000010000 */
[----:B0-----:R-:W-:Y:S01]  /*1df0*/  MOV R89, 0x1f ;  /* 0x0000001f00597802 */ /* 0x001fe20000000f00 */
[----:B-1----:R-:W-:Y:S01]  /*1e00*/  FADD.FTZ R95, R95, R90 ;  /* 0x0000005a5f5f7221 */ /* 0x002fe20000010000 */
[----:B------:R-:W-:Y:S01]  /*1e10*/  HFMA2.MMA R90, -RZ, RZ, 0, 1.1920928955078125e-07 ;  /* 0x00000002ff5a7435 */ /* 0x000fe200000001ff */
[----:B------:R-:W-:-:S02]  /*1e20*/  MOV R88, 0xffffffff ;  /* 0xffffffff00587802 */ /* 0x000fc40000000f00 */
[----:B------:R-:W-:Y:S02]  /*1e30*/  MOV R91, R124 ;  /* 0x0000007c005b7202 */ /* 0x000fe40000000f00 */
[----:B------:R-:W-:Y:S02]  /*1e40*/  MOV R84, 0x1e60 ;  /* 0x00001e6000547802 */ /* 0x000fe40000000f00 */
[----:B------:R-:W-:Y:S05]  /*1e50*/  CALL.REL.NOINC `($__internal_80_$__cuda_sm70_shflsync_down_p) ;  /* 0x0000018000007944 */ /* 0x000fea0003c00000 */
[----:B-1----:R-:W-:Y:S01]  /*1e60*/  MOV R87, R90 ;  /* 0x0000005a00577202 */ /* 0x002fe20000000f00 */
[----:B------:R-:W-:Y:S01]  /*1e70*/  HFMA2.MMA R90, -RZ, RZ, 0, 1.1920928955078125e-07 ;  /* 0x00000002ff5a7435 */ /* 0x000fe200000001ff */
[----:B0-----:R-:W-:Y:S02]  /*1e80*/  MOV R91, R95 ;  /* 0x0000005f005b7202 */ /* 0x001fe40000000f00 */
[----:B------:R-:W-:Y:S02]  /*1e90*/  MOV R89, 0x1f ;  /* 0x0000001f00597802 */ /* 0x000fe40000000f00 */
[----:B------:R-:W-:Y:S02]  /*1ea0*/  MOV R88, 0xffffffff ;  /* 0xffffffff00587802 */ /* 0x000fe40000000f00 */
[----:B------:R-:W-:-:S02]  /*1eb0*/  MOV R84, 0x1ed0 ;  /* 0x00001ed000547802 */ /* 0x000fc40000000f00 */
[----:B------:R-:W-:Y:S05]  /*1ec0*/  CALL.REL.NOINC `($__internal_80_$__cuda_sm70_shflsync_down_p) ;  /* 0x0000011000007944 */ /* 0x000fea0003c00000 */
[----:B------:R-:W-:Y:S01]  /*1ed0*/  FADD.FTZ R94, R87, R124 ;  /* 0x0000007c575e7221 */ /* 0x000fe20000010000 */
[----:B0-----:R-:W-:Y:S01]  /*1ee0*/  MOV R89, 0x1f ;  /* 0x0000001f00597802 */ /* 0x001fe20000000f00 */
[----:B-1----:R-:W-:Y:S01]  /*1ef0*/  FADD.FTZ R95, R95, R90 ;  /* 0x0000005a5f5f7221 */ /* 0x002fe20000010000 */
[----:B------:R-:W-:Y:S01]  /*1f00*/  HFMA2.MMA R90, -RZ, RZ, 0, 5.9604644775390625e-08 ;  /* 0x00000001ff5a7435 */ /* 0x000fe200000001ff */
[----:B------:R-:W-:-:S02]  /*1f10*/  MOV R88, 0xffffffff ;  /* 0xffffffff00587802 */ /* 0x000fc40000000f00 */
[----:B------:R-:W-:Y:S02]  /*1f20*/  MOV R91, R94 ;  /* 0x0000005e005b7202 */ /* 0x000fe40000000f00 */
[----:B------:R-:W-:Y:S02]  /*1f30*/  MOV R84, 0x1f50 ;  /* 0x00001f5000547802 */ /* 0x000fe40000000f00 */
[----:B------:R-:W-:Y:S05]  /*1f40*/  CALL.REL.NOINC `($__internal_80_$__cuda_sm70_shflsync_down_p) ;  /* 0x0000009000007944 */ /* 0x000fea0003c00000 */
[----:B-1----:R-:W-:Y:S01]  /*1f50*/  MOV R87, R90 ;  /* 0x0000005a00577202 */ /* 0x002fe20000000f00 */
[----:B------:R-:W-:Y:S01]  /*1f60*/  HFMA2.MMA R90, -RZ, RZ, 0, 5.9604644775390625e-08 ;  /* 0x00000001ff5a7435 */ /* 0x000fe200000001ff */
[----:B0-----:R-:W-:Y:S02]  /*1f70*/  MOV R91, R95 ;  /* 0x0000005f005b7202 */ /* 0x001fe40000000f00 */
[----:B------:R-:W-:Y:S02]  /*1f80*/  MOV R89, 0x1f ;  /* 0x0000001f00597802 */ /* 0x000fe40000000f00 */
[----:B------:R-:W-:Y:S02]  /*1f90*/  MOV R88, 0xffffffff ;  /* 0xffffffff00587802 */ /* 0x000fe40000000f00 */
[----:B------:R-:W-:-:S02]  /*1fa0*/  MOV R84, 0x1fc0 ;  /* 0x00001fc000547802 */ /* 0x000fc40000000f00 */
[----:B------:R-:W-:Y:S05]  /*1fb0*/  CALL.REL.NOINC `($__internal_80_$__cuda_sm70_shflsync_down_p) ;  /* 0x0000002000007944 */ /* 0x000fea0003c00000 */
[----:B-1----:R-:W-:Y:S01]  /*1fc0*/  MOV R84, R90 ;  /* 0x0000005a00547202 */ /* 0x002fe20000000f00 */
[----:B0-----:R-:W-:Y:S05]  /*1fd0*/  BRA `(.L_x_2873) ;  /* 0xffffefe000007947 */ /* 0x001fea000383ffff */
        .weak           $__internal_80_$__cuda_sm70_shflsync_down_p
        .type           $__internal_80_$__cuda_sm70_shflsync_down_p,@function
        .size           $__internal_80_$__cuda_sm70_shflsync_down_p,(.L_x_6882 - $__internal_80_$__cuda_sm70_shflsync_down_p)
$__internal_80_$__cuda_sm70_shflsync_down_p:
[----:B------:R-:W-:Y:S01]  /*1fe0*/  HFMA2.MMA R85, -RZ, RZ, 0, 0 ;  /* 0x00000000ff557435 */ /* 0x000fe200000001ff */
[----:B------:R-:W-:Y:S04]  /*1ff0*/  WARPSYNC R88 ;  /* 0x0000005800007348 */ /* 0x000fe80003800000 */
[----:B------:R0:W1:Y:S01]  /*2000*/  SHFL.DOWN PT, R90, R91, R90, R89 ;  /* 0x0800005a5b5a7389 */ /* 0x00006200000e0059 */
[----:B------:R-:W-:Y:S05]  /*2010*/  RET.REL.NODEC R84 `(_ZN10layer_norm13ln_bwd_kernelINS_13Kernel_traitsIf13__nv_bfloat16fS2_fjLj2048ELj1ELj1ELj4ELj16ENS_18Kernel_traits_baseILj2048EfS2_fS2_fjLj128EEEEELb0ELb0ELb0ELb0EEEvNS_9BwdParamsE) ;  /* 0xffffdfe054007950 */ /* 0x000fea0003c3ffff */
.L_x_2874:
        /* <DEDUP_REMOVED lines=14> */
.L_x_6882:


//--------------------- .text._ZN10layer_norm13ln_bwd_kernelINS_13Kernel_traitsIf13__nv_bfloat16fS2_fjLj2048ELj1ELj1ELj4ELj16ENS_18Kernel_traits_baseILj2048EfS2_fS2_fjLj128EEEEELb0ELb0ELb0ELb1EEEvNS_9BwdParamsE --------------------------
	.section	.text._ZN10layer_norm13ln_bwd_kernelINS_13Kernel_traitsIf13__nv_bfloat16fS2_fjLj2048ELj1ELj1ELj4ELj16ENS_18Kernel_traits_baseILj2048EfS2_fS2_fjLj128EEEEELb0ELb0ELb0ELb1EEEvNS_9BwdParamsE,"ax",@progbits
	.sectioninfo	@"SHI_REGISTERS=128"
	.align	128
        .global         _ZN10layer_norm13ln_bwd_kernelINS_13Kernel_traitsIf13__nv_bfloat16fS2_fjLj2048ELj1ELj1ELj4ELj16ENS_18Kernel_traits_baseILj2048EfS2_fS2_fjLj128EEEEELb0ELb0ELb0ELb1EEEvNS_9BwdParamsE
        .type           _ZN10layer_norm13ln_bwd_kernelINS_13Kernel_traitsIf13__nv_bfloat16fS2_fjLj2048ELj1ELj1ELj4ELj16ENS_18Kernel_traits_baseILj2048EfS2_fS2_fjLj128EEEEELb0ELb0ELb0ELb1EEEvNS_9BwdParamsE,@function
        .size           _ZN10layer_norm13ln_bwd_kernelINS_13Kernel_traitsIf13__nv_bfloat16fS2_fjLj2048ELj1ELj1ELj4ELj16ENS_18Kernel_traits_baseILj2048EfS2_fS2_fjLj128EEEEELb0ELb0ELb0ELb1EEEvNS_9BwdParamsE,(.L_x_6883 - _ZN10layer_norm13ln_bwd_kernelINS_13Kernel_traitsIf13__nv_bfloat16fS2_fjLj2048ELj1ELj1ELj4ELj16ENS_18Kernel_traits_baseILj2048EfS2_fS2_fjLj128EEEEELb0ELb0ELb0ELb1EEEvNS_9BwdParamsE)
        .other          _ZN10layer_norm13ln_bwd_kernelINS_13Kernel_traitsIf13__nv_bfloat16fS2_fjLj2048ELj1ELj1ELj4ELj16ENS_18Kernel_traits_baseILj2048EfS2_fS2_fjLj128EEEEELb0ELb0ELb0ELb1EEEvNS_9BwdParamsE,@"STO_CUDA_ENTRY STV_DEFAULT"
_ZN10layer_norm13ln_bwd_kernelINS_13Kernel_traitsIf13__nv_bfloat16fS2_fjLj2048ELj1ELj1ELj4ELj16ENS_18Kernel_traits_baseILj2048EfS2_fS2_fjLj128EEEEELb0ELb0ELb0ELb1EEEvNS_9BwdParamsE:
.text._ZN10layer_norm13ln_bwd_kernelINS_13Kernel_traitsIf13__nv_bfloat16fS2_fjLj2048ELj1ELj1ELj4ELj16ENS_18Kernel_traits_baseILj2048EfS2_fS2_fjLj128EEEEELb0ELb0ELb0ELb1EEEvNS_9BwdParamsE:
        /* <DEDUP_REMOVED lines=25> */
.L_x_2875:
[----:B------:R-:W-:Y:S02]  /*0190*/  HFMA2.MMA R2, -RZ, RZ, 0, 1.9073486328125e-06 ;  /* 0x00000020ff027435 */ /* 0x000fe400000001ff */
[----:B------:R-:W-:-:S02]  /*01a0*/  HFMA2.MMA R88, -RZ, RZ, 0, 0 ;  /* 0x00000000ff587435 */ /* 0x000fc400000001ff */
[----:B------:R-:W-:-:S06]  /*01b0*/  HFMA2.MMA R0, -RZ, RZ, 0, 0 ;  /* 0x00000000ff007435 */ /* 0x000fcc00000001ff */
[----:B------:R-:W-:Y:S01]  /*01c0*/  IMAD.WIDE.U32 R2, R89, R2, c[0x0][0x1b0] ;  /* 0x00006c0059027625 */ /* 0x000fe200078e0002 */
[----:B------:R-:W-:Y:S01]  /*01d0*/  MOV R104, 0x1 ;  /* 0x0000000100687802 */ /* 0x000fe20000000f00 */
        /* <DEDUP_REMOVED lines=9> */
[----:B------:R-:W-:Y:S01]  /*0270*/  MOV R91, RZ ;  /* 0x000000ff005b7202 */ /* 0x000fe20000000f00 */
        /* <DEDUP_REMOVED lines=8> */
[----:B------:R-:W-:Y:S01]  /*0300*/  MOV R98, RZ ;  /* 0x000000ff00627202 */ /* 0x000fe20000000f00 */
[----:B0-----:R-:W-:-:S02]  /*0310*/  CS2R R2, SRZ ;  /* 0x0000000000027805 */ /* 0x001fc4000001ff00 */
.L_x_2880:
[----:B------:R-:W-:Y:S01]  /*0320*/  ISETP.NE.U32.AND P0, PT, RZ, c[0x0][0x1c0], PT ;  /* 0x00007000ff007a0c */ /* 0x000fe20003f05070 */
[----:B------:R-:W-:Y:S01]  /*0330*/  IMAD R56, R99, c[0x0][0x168], RZ ;  /* 0x00005a0063387a24 */ /* 0x000fe200078e02ff */
[----:B------:R-:W-:-:S02]  /*0340*/  MOV R102, 0x4 ;  /* 0x0000000400667802 */ /* 0x000fc40000000f00 */
[----:B------:R-:W-:Y:S02]  /*0350*/  ISETP.NE.AND.EX P0, PT, RZ, c[0x0][0x1c4], PT, P0 ;  /* 0x00007100ff007a0c */ /* 0x000fe40003f05300 */
[----:B------:R-:W-:Y:S01]  /*0360*/  SHF.R.S32.HI R57, RZ, 0x1f, R56 ;  /* 0x0000001fff397819 */ /* 0x000fe20000011438 */
[----:B------:R-:W-:Y:S01]  /*0370*/  IMAD.WIDE R68, R99, R102, c[0x0][0x1a0] ;  /* 0x0000680063447625 */ /* 0x000fe200078e0266 */
[----:B------:R-:W-:Y:S02]  /*0380*/  MOV R110, 0x20 ;  /* 0x00000020006e7802 */ /* 0x000fe40000000f00 */
[----:B------:R-:W-:Y:S02]  /*0390*/  LEA.HI R56, R57, R56, RZ, 0x3 ;  /* 0x0000003839387211 */ /* 0x000fe400078f18ff */
[----:B------:R-:W-:Y:S01]  /*03a0*/  MOV R72, 0x10 ;  /* 0x0000001000487802 */ /* 0x000fe20000000f00 */
[----:B------:R0:W2:Y:S01]  /*03b0*/  LDG.E R105, [R68.64] ;  /* 0x0000000444697981 */ /* 0x0000a2000c1e1900 */
[----:B------:R-:W-:-:S02]  /*03c0*/  LEA.HI.SX32 R101, R56, R89, 0x1d ;  /* 0x0000005938657211 */ /* 0x000fc400078feaff */
[----:B------:R-:W-:Y:S02]  /*03d0*/  SHF.R.S32.HI R58, RZ, 0x1f, R99 ;  /* 0x0000001fff3a7819 */ /* 0x000fe40000011463 */
[----:B------:R-:W-:Y:S01]  /*03e0*/  @P0 LEA R76, P1, R99, c[0x0][0x1c0], 0x1 ;  /* 0x00007000634c0a11 */ /* 0x000fe200078208ff */
[C---:B------:R-:W-:Y:S01]  /*03f0*/  IMAD.WIDE.U32 R112, R101.reuse, R110, c[0x0][0x188] ;  /* 0x0000620065707625 */ /* 0x040fe200078e006e */
[----:B------:R-:W-:Y:S02]  /*0400*/  IADD3 R100, R101, 0x80, RZ ;  /* 0x0000008065647810 */ /* 0x000fe40007ffe0ff */
[----:B------:R-:W-:Y:S01]  /*0410*/  @P0 LEA.HI.X R77, R99, c[0x0][0x1c4], R58, 0x1, P1 ;  /* 0x00007100634d0a11 */ /* 0x000fe200008f0c3a */
[-C--:B------:R-:W-:Y:S01]  /*0420*/  IMAD.WIDE.U32 R60, R101, R72.reuse, c[0x0][0x208] ;  /* 0x00008200653c7625 */ /* 0x080fe200078e0048 */
[----:B------:R-:W3:Y:S03]  /*0430*/  LDG.E.128 R56, [R112.64] ;  /* 0x0000000470387981 */ /* 0x000ee6000c1e1d00 */
[C---:B------:R-:W-:Y:S01]  /*0440*/  IMAD.WIDE.U32 R72, R100.reuse, R72, c[0x0][0x208] ;  /* 0x0000820064487625 */ /* 0x040fe200078e0048 */
[----:B------:R1:W4:Y:S03]  /*0450*/  @P0 LDG.E.U16 R114, [R76.64] ;  /* 0x000000044c720981 */ /* 0x000326000c1e1500 */
[----:B------:R-:W-:Y:S01]  /*0460*/  IMAD.WIDE R102, R99, R102, c[0x0][0x1a8] ;  /* 0x00006a0063667625 */ /* 0x000fe200078e0266 */
[----:B------:R-:W4:Y:S03]  /*0470*/  LDG.E.128 R60, [R60.64] ;  /* 0x000000043c3c7981 */ /* 0x000f26000c1e1d00 */
[----:B------:R-:W-:Y:S01]  /*0480*/  IMAD.WIDE.U32 R106, R100, R110, c[0x0][0x188] ;  /* 0x00006200646a7625 */ /* 0x000fe200078e006e */
[----:B------:R-:W4:Y:S04]  /*0490*/  LDG.E.128 R64, [R112.64+0x10] ;  /* 0x0000100470407981 */ /* 0x000f28000c1e1d00 */
[----:B------:R-:W4:Y:S04]  /*04a0*/  LDG.E.128 R72, [R72.64] ;  /* 0x0000000448487981 */ /* 0x000f28000c1e1d00 */
[----:B------:R0:W4:Y:S04]  /*04b0*/  LDG.E R103, [R102.64] ;  /* 0x0000000466677981 */ /* 0x000128000c1e1900 */
[----:B-1----:R3:W4:Y:S04]  /*04c0*/  LDG.E.128 R76, [R106.64+0x10] ;  /* 0x000010046a4c7981 */ /* 0x002728000c1e1d00 */
[----:B0-----:R3:W4:Y:S01]  /*04d0*/  LDG.E.128 R68, [R106.64] ;  /* 0x000000046a447981 */ /* 0x001722000c1e1d00 */
[----:B------:R-:W-:-:S04]  /*04e0*/  ISETP.NE.U32.AND P1, PT, RZ, c[0x0][0x218], PT ;  /* 0x00008600ff007a0c */ /* 0x000fc80003f25070 */
[----:B------:R-:W-:Y:S01]  /*04f0*/  ISETP.NE.AND.EX P1, PT, RZ, c[0x0][0x21c], PT, P1 ;  /* 0x00008700ff007a0c */ /* 0x000fe20003f25310 */
[----:B------:R-:W-:-:S12]  /*0500*/  ULDC.U8 UR6, c[0x0][0x1f0] ;  /* 0x00007c0000067ab9 */ /* 0x000fd80000000000 */
[----:B------:R-:W-:-:S04]  /*0510*/  @P1 IMAD.WIDE.U32 R108, R101, R110, c[0x0][0x218] ;  /* 0x00008600656c1625 */ /* 0x000fc800078e006e */
[----:B------:R-:W-:Y:S01]  /*0520*/  @P1 IMAD.WIDE.U32 R110, R100, R110, c[0x0][0x218] ;  /* 0x00008600646e1625 */ /* 0x000fe200078e006e */
[----:B-----5:R0:W5:Y:S04]  /*0530*/  @P1 LDG.E.128 R32, [R108.64] ;  /* 0x000000046c201981 */ /* 0x020168000c1e1d00 */
[----:B------:R0:W5:Y:S04]  /*0540*/  @P1 LDG.E.128 R36, [R108.64+0x10] ;  /* 0x000010046c241981 */ /* 0x000168000c1e1d00 */
[----:B------:R1:W5:Y:S04]  /*0550*/  @P1 LDG.E.128 R40, [R110.64] ;  /* 0x000000046e281981 */ /* 0x000368000c1e1d00 */
[----:B------:R1:W5:Y:S01]  /*0560*/  @P1 LDG.E.128 R44, [R110.64+0x10] ;  /* 0x000010046e2c1981 */ /* 0x000362000c1e1d00 */
[----:B------:R-:W-:-:S02]  /*0570*/  ISETP.NE.AND P1, PT, RZ, UR6, PT ;  /* 0x00000006ff007c0c */ /* 0x000fc4000bf25270 */
[----:B------:R-:W-:Y:S02]  /*0580*/  MOV R102, 0x3f800000 ;  /* 0x3f80000000667802 */ /* 0x000fe40000000f00 */
[----:B--2---:R-:W-:-:S05]  /*0590*/  FSEL R105, R105, RZ, !P1 ;  /* 0x000000ff69697208 */ /* 0x004fca0004800000 */
[C---:B---3--:R-:W-:Y:S02]  /*05a0*/  FADD.FTZ R106, -R105.reuse, R57 ;  /* 0x00000039696a7221 */ /* 0x048fe40000010100 */
[C---:B------:R-:W-:Y:S01]  /*05b0*/  FADD.FTZ R56, -R105.reuse, R56 ;  /* 0x0000003869387221 */ /* 0x040fe20000010100 */
[----:B----4-:R-:W-:Y:S02]  /*05c0*/  @P0 PRMT R102, RZ, 0x5410, R114 ;  /* 0x00005410ff660816 */ /* 0x010fe40000000072 */
[--C-:B------:R-:W-:Y:S02]  /*05d0*/  PRMT R57, RZ, 0x5410, R60.reuse ;  /* 0x00005410ff397816 */ /* 0x100fe4000000003c */
[----:B------:R-:W-:Y:S01]  /*05e0*/  PRMT R60, RZ, 0x7610, R60 ;  /* 0x00007610ff3c7816 */ /* 0x000fe2000000003c */
[----:B------:R-:W-:Y:S01]  /*05f0*/  FADD.FTZ R114, -R105, R65 ;  /* 0x0000004169727221 */ /* 0x000fe20000010100 */
[--C-:B0-----:R-:W-:Y:S02]  /*0600*/  PRMT R109, RZ, 0x5410, R74.reuse ;  /* 0x00005410ff6d7816 */ /* 0x101fe4000000004a */
[----:B------:R-:W-:Y:S01]  /*0610*/  PRMT R124, RZ, 0x7610, R74 ;  /* 0x00007610ff7c7816 */ /* 0x000fe2000000004a */
[----:B------:R-:W-:-:S02]  /*0620*/  FMUL.FTZ R74, R28, R57 ;  /* 0x000000391c4a7220 */ /* 0x000fc40000410000 */
[----:B------:R-:W-:Y:S02]  /*0630*/  FMUL.FTZ R65, R103, R56 ;  /* 0x0000003867417220 */ /* 0x000fe40000410000 */
[C---:B------:R-:W-:Y:S01]  /*0640*/  FADD.FTZ R108, -R105.reuse, R59 ;  /* 0x0000003b696c7221 */ /* 0x040fe20000010100 */
[----:B------:R-:W-:Y:S01]  /*0650*/  PRMT R59, RZ, 0x5410, R61 ;  /* 0x00005410ff3b7816 */ /* 0x000fe2000000003d */
[C---:B------:R-:W-:Y:S02]  /*0660*/  FADD.FTZ R116, -R105.reuse, R67 ;  /* 0x0000004369747221 */ /* 0x040fe40000010100 */
[----:B------:R-:W-:Y:S02]  /*0670*/  FADD.FTZ R113, -R105, R76 ;  /* 0x0000004c69717221 */ /* 0x000fe40000010100 */
[----:B------:R-:W-:Y:S02]  /*0680*/  FADD.FTZ R97, R57, R97 ;  /* 0x0000006139617221 */ /* 0x000fe40000010000 */
[----:B------:R-:W-:-:S02]  /*0690*/  FFMA.FTZ R98, R65, R57, R98 ;  /* 0x0000003941627223 */ /* 0x000fc40000010062 */
[----:B------:R-:W-:Y:S02]  /*06a0*/  FADD.FTZ R58, -R105, R58 ;  /* 0x0000003a693a7221 */ /* 0x000fe40000010100 */
[----:B------:R-:W-:Y:S02]  /*06b0*/  FMUL.FTZ R67, R103, R106 ;  /* 0x0000006a67437220 */ /* 0x000fe40000410000 */
        /* <DEDUP_REMOVED lines=23> */
[C---:B------:R-:W-:Y:S02]  /*0830*/  FADD.FTZ R68, -R105.reuse, R68 ;  /* 0x0000004469447221 */ /* 0x040fe40000010100 */
[C---:B------:R-:W-:Y:S02]  /*0840*/  FADD.FTZ R70, -R105.reuse, R70 ;  /* 0x0000004669467221 */ /* 0x040fe40000010100 */
        /* <DEDUP_REMOVED lines=89> */
.L_x_2881:
        /* <DEDUP_REMOVED lines=18> */
.L_x_2882:
        /* <DEDUP_REMOVED lines=16> */
[----:B------:R-:W-:Y:S01]  /*1000*/  @!P1 STS.64 [R104.X8+0x2000], R68 ;  /* 0x0020004468009388 */ /* 0x000fe20000008a00 */
[----:B------:R-:W-:-:S03]  /*1010*/  @!P2 IADD3 R56, R56, 0x4, RZ ;  /* 0x000000043838a810 */ /* 0x000fc60007ffe0ff */
[----:B------:R-:W-:Y:S01]  /*1020*/  BAR.SYNC.DEFER_BLOCKING 0x0 ;  /* 0x0000000000007b1d */ /* 0x000fe20000010000 */
[----:B------:R-:W-:Y:S02]  /*1030*/  SHF.L.U32 R109, R56, 0x3, RZ ;  /* 0x00000003386d7819 */ /* 0x000fe400000006ff */
[----:B------:R-:W-:-:S04]  /*1040*/  ISETP.NE.U32.AND P1, PT, RZ, c[0x0][0x218], PT ;  /* 0x00008600ff007a0c */ /* 0x000fc80003f25070 */
[----:B------:R-:W-:Y:S01]  /*1050*/  ISETP.NE.AND.EX P1, PT, RZ, c[0x0][0x21c], PT, P1 ;  /* 0x00008700ff007a0c */ /* 0x000fe20003f25310 */
[----:B------:R-:W0:Y:S04]  /*1060*/  LDS.128 R56, [R109+0x2000] ;  /* 0x002000006d387984 */ /* 0x000e280000000c00 */
[----:B------:R-:W1:Y:S01]  /*1070*/  LDS.128 R60, [R109+0x2010] ;  /* 0x002010006d3c7984 */ /* 0x000e620000000c00 */
        /* <DEDUP_REMOVED lines=20> */
[-CC-:B------:R-:W-:Y:S01]  /*11c0*/  FFMA.FTZ R66, R66, R57.reuse, R56.reuse ;  /* 0x0000003942427223 */ /* 0x180fe20000010038 */
[----:B------:R-:W-:Y:S01]  /*11d0*/  @P0 MOV R68, 0x20 ;  /* 0x0000002000440802 */ /* 0x000fe20000000f00 */
        /* <DEDUP_REMOVED lines=18> */
[----:B------:R-:W-:Y:S02]  /*1300*/  FADD.FTZ R60, R125, -R70 ;  /* 0x800000467d3c7221 */ /* 0x000fe40000010000 */
        /* <DEDUP_REMOVED lines=10> */
[----:B------:R-:W-:Y:S01]  /*13b0*/  FMUL.FTZ R75, R103, R60 ;  /* 0x0000003c674b7220 */ /* 0x000fe20000410000 */
[----:B------:R-:W-:Y:S01]  /*13c0*/  SEL R60, R57, R48, P3 ;  /* 0x00000030393c7207 */ /* 0x000fe20001800000 */
[----:B------:R-:W-:Y:S01]  /*13d0*/  FMUL.FTZ R71, R103, R64 ;  /* 0x0000004067477220 */ /* 0x000fe20000410000 */
[----:B------:R-:W-:Y:S01]  /*13e0*/  SEL R62, R59, R50, P3 ;  /* 0x000000323b3e7207 */ /* 0x000fe20001800000 */
[----:B------:R-:W-:Y:S01]  /*13f0*/  FMUL.FTZ R66, R103, R106 ;  /* 0x0000006a67427220 */ /* 0x000fe20000410000 */
[----:B------:R-:W-:Y:S01]  /*1400*/  SEL R63, R110, R51, P3 ;  /* 0x000000336e3f7207 */ /* 0x000fe20001800000 */
[----:B------:R-:W-:-:S02]  /*1410*/  FMUL.FTZ R56, R57, R102 ;  /* 0x0000006639387220 */ /* 0x000fc40000410000 */
[C---:B------:R-:W-:Y:S02]  /*1420*/  FMUL.FTZ R67, R103.reuse, R58 ;  /* 0x0000003a67437220 */ /* 0x040fe40000410000 */
[----:B------:R-:W-:Y:S02]  /*1430*/  FMUL.FTZ R70, R103, R116 ;  /* 0x0000007467467220 */ /* 0x000fe40000410000 */
[----:B------:R-:W-:Y:S02]  /*1440*/  FMUL.FTZ R57, R76, R102 ;  /* 0x000000664c397220 */ /* 0x000fe40000410000 */
[----:B------:R-:W-:Y:S02]  /*1450*/  FADD.FTZ R108, R121, -R108 ;  /* 0x8000006c796c7221 */ /* 0x000fe40000010000 */
[----:B------:R-:W-:Y:S01]  /*1460*/  FADD.FTZ R118, R123, -R118 ;  /* 0x800000767b767221 */ /* 0x000fe20000010000 */
[----:B------:R-:W-:Y:S01]  /*1470*/  F2FP.BF16.PACK_AB R56, R57, R56 ;  /* 0x000000383938723e */ /* 0x000fe200000010ff */
[----:B------:R-:W-:-:S04]  /*1480*/  @P0 IMAD.WIDE.U32 R68, R101, R68, c[0x0][0x258] ;  /* 0x0000960065440625 */ /* 0x000fc800078e0044 */
[----:B------:R-:W-:Y:S01]  /*1490*/  @P1 FADD.FTZ R71, R36, R71 ;  /* 0x0000004724471221 */ /* 0x000fe20000010000 */
[----:B------:R0:W-:Y:S01]  /*14a0*/  @P0 STG.E.128 [R68.64], R60 ;  /* 0x0000003c44000986 */ /* 0x0001e2000c101d04 */
[----:B------:R-:W-:Y:S02]  /*14b0*/  @P1 FADD.FTZ R66, R37, R66 ;  /* 0x0000004225421221 */ /* 0x000fe40000010000 */
[----:B------:R-:W-:Y:S02]  /*14c0*/  FADD.FTZ R72, R72, -R113 ;  /* 0x8000007148487221 */ /* 0x000fe40000010000 */
[----:B------:R-:W-:Y:S02]  /*14d0*/  FADD.FTZ R124, R124, -R77 ;  /* 0x8000004d7c7c7221 */ /* 0x000fe40000010000 */
[----:B------:R-:W-:Y:S02]  /*14e0*/  @P1 FADD.FTZ R67, R38, R67 ;  /* 0x0000004326431221 */ /* 0x000fe40000010000 */
[----:B------:R-:W-:-:S02]  /*14f0*/  @P1 FADD.FTZ R70, R39, R70 ;  /* 0x0000004627461221 */ /* 0x000fc40000010000 */
[C---:B------:R-:W-:Y:S02]  /*1500*/  FMUL.FTZ R65, R103.reuse, R108 ;  /* 0x0000006c67417220 */ /* 0x040fe40000410000 */
[----:B------:R-:W-:Y:S02]  /*1510*/  FMUL.FTZ R118, R103, R118 ;  /* 0x0000007667767220 */ /* 0x000fe40000410000 */
[-C--:B------:R-:W-:Y:S02]  /*1520*/  FMUL.FTZ R57, R59, R102.reuse ;  /* 0x000000663b397220 */ /* 0x080fe40000410000 */
[-C--:B------:R-:W-:Y:S02]  /*1530*/  FMUL.FTZ R58, R71, R102.reuse ;  /* 0x00000066473a7220 */ /* 0x080fe40000410000 */
[----:B------:R-:W-:Y:S02]  /*1540*/  FMUL.FTZ R59, R66, R102 ;  /* 0x00000066423b7220 */ /* 0x000fe40000410000 */
[----:B------:R-:W-:-:S02]  /*1550*/  FMUL.FTZ R122, R103, R122 ;  /* 0x0000007a677a7220 */ /* 0x000fc40000410000 */
[----:B------:R-:W-:Y:S01]  /*1560*/  FMUL.FTZ R77, R103, R72 ;  /* 0x00000048674d7220 */ /* 0x000fe20000410000 */
[----:B------:R-:W-:Y:S01]  /*1570*/  F2FP.BF16.PACK_AB R58, R59, R58 ;  /* 0x0000003a3b3a723e */ /* 0x000fe200000010ff */
[----:B------:R-:W-:Y:S02]  /*1580*/  FMUL.FTZ R124, R103, R124 ;  /* 0x0000007c677c7220 */ /* 0x000fe40000410000 */
        /* <DEDUP_REMOVED lines=16> */
[C---:B------:R-:W-:Y:S02]  /*1690*/  FMUL.FTZ R73, R103.reuse, R112 ;  /* 0x0000007067497220 */ /* 0x040fe40000410000 */
[----:B------:R-:W-:Y:S01]  /*16a0*/  FMUL.FTZ R72, R103, R104 ;  /* 0x0000006867487220 */ /* 0x000fe20000410000 */
[----:B------:R-:W-:Y:S01]  /*16b0*/  F2FP.BF16.PACK_AB R64, R61, R64 ;  /* 0x000000403d40723e */ /* 0x000fe200000010ff */
[-C--:B------:R-:W-:Y:S01]  /*16c0*/  FMUL.FTZ R65, R75, R102.reuse ;  /* 0x000000664b417220 */ /* 0x080fe20000410000 */
[-C--:B------:R-:W-:Y:S01]  /*16d0*/  SEL R61, R66, R53.reuse, P3 ;  /* 0x00000035423d7207 */ /* 0x080fe20001800000 */
[-C--:B------:R-:W-:Y:S01]  /*16e0*/  FMUL.FTZ R60, R122, R102.reuse ;  /* 0x000000667a3c7220 */ /* 0x080fe20000410000 */
[----:B------:R-:W-:Y:S01]  /*16f0*/  @P0 MOV R75, 0x20 ;  /* 0x00000020004b0802 */ /* 0x000fe20000000f00 */
[-C--:B------:R-:W-:Y:S01]  /*1700*/  FMUL.FTZ R62, R77, R102.reuse ;  /* 0x000000664d3e7220 */ /* 0x080fe20000410000 */
[C---:B------:R-:W-:Y:S01]  /*1710*/  SEL R53, R124.reuse, R53, P3 ;  /* 0x000000357c357207 */ /* 0x040fe20001800000 */
        /* <DEDUP_REMOVED lines=19> */
[----:B------:R-:W-:Y:S01]  /*1850*/  F2FP.BF16.PACK_AB R67, R102, R67 ;  /* 0x000000436643723e */ /* 0x000fe200000010ff */
[----:B------:R-:W-:Y:S01]  /*1860*/  IMAD.WIDE.U32 R72, R74, R77, c[0x0][0x248] ;  /* 0x000092004a487625 */ /* 0x000fe200078e004d */
[----:B------:R-:W-:Y:S01]  /*1870*/  SEL R104, RZ, 0x1, P2 ;  /* 0x00000001ff687807 */ /* 0x000fe20001000000 */
[----:B------:R0:W-:Y:S04]  /*1880*/  STG.E.128 [R70.64], R56 ;  /* 0x0000003846007986 */ /* 0x0001e8000c101d04 */
[----:B------:R0:W-:Y:S04]  /*1890*/  @P0 STG.E.128 [R100.64], R48 ;  /* 0x0000003064000986 */ /* 0x0001e8000c101d04 */
[----:B------:R0:W-:Y:S01]  /*18a0*/  @P0 STG.E.128 [R100.64+0x10], R52 ;  /* 0x0000103464000986 */ /* 0x0001e2000c101d04 */
[----:B------:R-:W-:-:S03]  /*18b0*/  ISETP.GE.AND P0, PT, R99, c[0x0][0x164], PT ;  /* 0x0000590063007a0c */ /* 0x000fc60003f06270 */
[----:B------:R0:W-:Y:S10]  /*18c0*/  STG.E.128 [R72.64], R64 ;  /* 0x0000004048007986 */ /* 0x0001f4000c101d04 */
[----:B0-----:R-:W-:Y:S01]  /*18d0*/  @P0 CALL.REL.NOINC `(.L_x_2879) ;  /* 0x0000001000000944 */ /* 0x001fe20003c00000 */
[----:B------:R-:W-:Y:S05]  /*18e0*/  BRA `(.L_x_2880) ;  /* 0xffffea3000007947 */ /* 0x000fea000383ffff */
.L_x_2879:
        /* <DEDUP_REMOVED lines=26> */
.L_x_2876:
        /* <DEDUP_REMOVED lines=16> */
.L_x_2877:
[----:B------:R-:W-:Y:S01]  /*1b90*/  HFMA2.MMA R61, -RZ, RZ, 0, 9.5367431640625e-07 ;  /* 0x00000010ff3d7435 */ /* 0x000fe200000001ff */
[----:B------:R-:W-:-:S02]  /*1ba0*/  MOV R62, R63 ;  /* 0x0000003f003e7202 */ /* 0x000fc40000000f00 */
[----:B------:R-:W-:Y:S02]  /*1bb0*/  MOV R60, 0x1f ;  /* 0x0000001f003c7802 */ /* 0x000fe40000000f00 */
[----:B------:R-:W-:Y:S02]  /*1bc0*/  MOV R59, 0xffffffff ;  /* 0xffffffff003b7802 */ /* 0x000fe40000000f00 */
[----:B------:R-:W-:Y:S02]  /*1bd0*/  MOV R56, 0x1bf0 ;  /* 0x00001bf000387802 */ /* 0x000fe40000000f00 */
[----:B-----5:R-:W-:Y:S05]  /*1be0*/  CALL.REL.NOINC `($__internal_81_$__cuda_sm70_shflsync_down_p) ;  /* 0x0000046000007944 */ /* 0x020fea0003c00000 */
[----:B-1----:R-:W-:Y:S01]  /*1bf0*/  MOV R68, R59 ;  /* 0x0000003b00447202 */ /* 0x002fe20000000f00 */
[----:B0-----:R-:W-:Y:S05]  /*1c00*/  BRA `(.L_x_2881) ;  /* 0xfffff1d000007947 */ /* 0x001fea000383ffff */
.L_x_2878:
[----:B------:R-:W-:Y:S01]  /*1c10*/  HFMA2.MMA R61, -RZ, RZ, 0, 9.5367431640625e-07 ;  /* 0x00000010ff3d7435 */ /* 0x000fe200000001ff */
[----:B------:R-:W-:Y:S02]  /*1c20*/  MOV R62, R58 ;  /* 0x0000003a003e7202 */ /* 0x000fe40000000f00 */
[----:B------:R-:W-:Y:S02]  /*1c30*/  MOV R60, 0x1f ;  /* 0x0000001f003c7802 */ /* 0x000fe40000000f00 */
[----:B------:R-:W-:-:S02]  /*1c40*/  MOV R59, 0xffffffff ;  /* 0xffffffff003b7802 */ /* 0x000fc40000000f00 */
[----:B------:R-:W-:Y:S02]  /*1c50*/  MOV R56, 0x1c70 ;  /* 0x00001c7000387802 */ /* 0x000fe40000000f00 */
[----:B01---5:R-:W-:Y:S05]  /*1c60*/  CALL.REL.NOINC `($__internal_81_$__cuda_sm70_shflsync_down_p) ;  /* 0x000003e000007944 */ /* 0x023fea0003c00000 */
[----:B------:R-:W-:Y:S01]  /*1c70*/  FADD.FTZ R63, R63, R68 ;  /* 0x000000443f3f7221 */ /* 0x000fe20000010000 */
[----:B0-----:R-:W-:Y:S01]  /*1c80*/  HFMA2.MMA R61, -RZ, RZ, 0, 4.76837158203125e-07 ;  /* 0x00000008ff3d7435 */ /* 0x001fe200000001ff */
[----:B-1----:R-:W-:Y:S01]  /*1c90*/  FADD.FTZ R58, R58, R59 ;  /* 0x0000003b3a3a7221 */ /* 0x002fe20000010000 */
[----:B------:R-:W-:Y:S02]  /*1ca0*/  MOV R60, 0x1f ;  /* 0x0000001f003c7802 */ /* 0x000fe40000000f00 */
[----:B------:R-:W-:Y:S02]  /*1cb0*/  MOV R59, 0xffffffff ;  /* 0xffffffff003b7802 */ /* 0x000fe40000000f00 */
[----:B------:R-:W-:Y:S02]  /*1cc0*/  MOV R62, R63 ;  /* 0x0000003f003e7202 */ /* 0x000fe40000000f00 */
[----:B------:R-:W-:Y:S02]  /*1cd0*/  MOV R56, 0x1cf0 ;  /* 0x00001cf000387802 */ /* 0x000fe40000000f00 */
[----:B------:R-:W-:Y:S05]  /*1ce0*/  CALL.REL.NOINC `($__internal_81_$__cuda_sm70_shflsync_down_p) ;  /* 0x0000036000007944 */ /* 0x000fea0003c00000 */
[----:B0-----:R-:W-:Y:S01]  /*1cf0*/  HFMA2.MMA R61, -RZ, RZ, 0, 4.76837158203125e-07 ;  /* 0x00000008ff3d7435 */ /* 0x001fe200000001ff */
[----:B-1----:R-:W-:-:S02]  /*1d00*/  MOV R68, R59 ;  /* 0x0000003b00447202 */ /* 0x002fc40000000f00 */
[----:B------:R-:W-:Y:S02]  /*1d10*/  MOV R62, R58 ;  /* 0x0000003a003e7202 */ /* 0x000fe40000000f00 */
[----:B------:R-:W-:Y:S02]  /*1d20*/  MOV R60, 0x1f ;  /* 0x0000001f003c7802 */ /* 0x000fe40000000f00 */
[----:B------:R-:W-:Y:S02]  /*1d30*/  MOV R59, 0xffffffff ;  /* 0xffffffff003b7802 */ /* 0x000fe40000000f00 */
[----:B------:R-:W-:Y:S02]  /*1d40*/  MOV R56, 0x1d60 ;  /* 0x00001d6000387802 */ /* 0x000fe40000000f00 */
[----:B------:R-:W-:Y:S05]  /*1d50*/  CALL.REL.NOINC `($__internal_81_$__cuda_sm70_shflsync_down_p) ;  /* 0x000002f000007944 */ /* 0x000fea0003c00000 */
[----:B------:R-:W-:Y:S01]  /*1d60*/  FADD.FTZ R63, R68, R63 ;  /* 0x0000003f443f7221 */ /* 0x000fe20000010000 */
[----:B0-----:R-:W-:Y:S01]  /*1d70*/  HFMA2.MMA R61, -RZ, RZ, 0, 2.384185791015625e-07 ;  /* 0x00000004ff3d7435 */ /* 0x001fe200000001ff */
[----:B-1----:R-:W-:Y:S01]  /*1d80*/  FADD.FTZ R58, R58, R59 ;  /* 0x0000003b3a3a7221 */ /* 0x002fe20000010000 */
[----:B------:R-:W-:Y:S02]  /*1d90*/  MOV R60, 0x1f ;  /* 0x0000001f003c7802 */ /* 0x000fe40000000f00 */
[----:B------:R-:W-:-:S02]  /*1da0*/  MOV R59, 0xffffffff ;  /* 0xffffffff003b7802 */ /* 0x000fc40000000f00 */
[----:B------:R-:W-:Y:S02]  /*1db0*/  MOV R62, R63 ;  /* 0x0000003f003e7202 */ /* 0x000fe40000000f00 */
[----:B------:R-:W-:Y:S02]  /*1dc0*/  MOV R56, 0x1de0 ;  /* 0x00001de000387802 */ /* 0x000fe40000000f00 */
[----:B------:R-:W-:Y:S05]  /*1dd0*/  CALL.REL.NOINC `($__internal_81_$__cuda_sm70_shflsync_down_p) ;  /* 0x0000027000007944 */ /* 0x000fea0003c00000 */
[----:B0-----:R-:W-:Y:S01]  /*1de0*/  HFMA2.MMA R61, -RZ, RZ, 0, 2.384185791015625e-07 ;  /* 0x00000004ff3d7435 */ /* 0x001fe200000001ff */
[----:B-1----:R-:W-:Y:S02]  /*1df0*/  MOV R68, R59 ;  /* 0x0000003b00447202 */ /* 0x002fe40000000f00 */
[----:B------:R-:W-:Y:S02]  /*1e00*/  MOV R62, R58 ;  /* 0x0000003a003e7202 */ /* 0x000fe40000000f00 */
[----:B------:R-:W-:Y:S02]  /*1e10*/  MOV R60, 0x1f ;  /* 0x0000001f003c7802 */ /* 0x000fe40000000f00 */
[----:B------:R-:W-:Y:S02]  /*1e20*/  MOV R59, 0xffffffff ;  /* 0xffffffff003b7802 */ /* 0x000fe40000000f00 */
[----:B------:R-:W-:-:S02]  /*1e30*/  MOV R56, 0x1e50 ;  /* 0x00001e5000387802 */ /* 0x000fc40000000f00 */
[----:B------:R-:W-:Y:S05]  /*1e40*/  CALL.REL.NOINC `($__internal_81_$__cuda_sm70_shflsync_down_p) ;  /* 0x0000020000007944 */ /* 0x000fea0003c00000 */
[----:B------:R-:W-:Y:S01]  /*1e50*/  FADD.FTZ R63, R68, R63 ;  /* 0x0000003f443f7221 */ /* 0x000fe20000010000 */
[----:B0-----:R-:W-:Y:S01]  /*1e60*/  HFMA2.MMA R61, -RZ, RZ, 0, 1.1920928955078125e-07 ;  /* 0x00000002ff3d7435 */ /* 0x001fe200000001ff */
[----:B-1----:R-:W-:Y:S01]  /*1e70*/  FADD.FTZ R58, R58, R59 ;  /* 0x0000003b3a3a7221 */ /* 0x002fe20000010000 */
[----:B------:R-:W-:-:S02]  /*1e80*/  MOV R60, 0x1f ;  /* 0x0000001f003c7802 */ /* 0x000fc40000000f00 */
[----:B------:R-:W-:Y:S02]  /*1e90*/  MOV R59, 0xffffffff ;  /* 0xffffffff003b7802 */ /* 0x000fe40000000f00 */
[----:B------:R-:W-:Y:S02]  /*1ea0*/  MOV R62, R63 ;  /* 0x0000003f003e7202 */ /* 0x000fe40000000f00 */
[----:B------:R-:W-:Y:S02]  /*1eb0*/  MOV R56, 0x1ed0 ;  /* 0x00001ed000387802 */ /* 0x000fe40000000f00 */
[----:B------:R-:W-:Y:S05]  /*1ec0*/  CALL.REL.NOINC `($__internal_81_$__cuda_sm70_shflsync_down_p) ;  /* 0x0000018000007944 */ /* 0x000fea0003c00000 */
[----:B0-----:R-:W-:Y:S01]  /*1ed0*/  HFMA2.MMA R61, -RZ, RZ, 0, 1.1920928955078125e-07 ;  /* 0x00000002ff3d7435 */ /* 0x001fe200000001ff */
[----:B-1----:R-:W-:Y:S02]  /*1ee0*/  MOV R68, R59 ;  /* 0x0000003b00447202 */ /* 0x002fe40000000f00 */
[----:B------:R-:W-:Y:S02]  /*1ef0*/  MOV R62, R58 ;  /* 0x0000003a003e7202 */ /* 0x000fe40000000f00 */
[----:B------:R-:W-:Y:S02]  /*1f00*/  MOV R60, 0x1f ;  /* 0x0000001f003c7802 */ /* 0x000fe40000000f00 */
[----:B------:R-:W-:-:S02]  /*1f10*/  MOV R59, 0xffffffff ;  /* 0xffffffff003b7802 */ /* 0x000fc40000000f00 */
[----:B------:R-:W-:Y:S02]  /*1f20*/  MOV R56, 0x1f40 ;  /* 0x00001f4000387802 */ /* 0x000fe40000000f00 */
[----:B------:R-:W-:Y:S05]  /*1f30*/  CALL.REL.NOINC `($__internal_81_$__cuda_sm70_shflsync_down_p) ;  /* 0x0000011000007944 */ /* 0x000fea0003c00000 */
[----:B------:R-:W-:Y:S01]  /*1f40*/  FADD.FTZ R68, R68, R63 ;  /* 0x0000003f44447221 */ /* 0x000fe20000010000 */
[----:B0-----:R-:W-:Y:S01]  /*1f50*/  HFMA2.MMA R61, -RZ, RZ, 0, 5.9604644775390625e-08 ;  /* 0x00000001ff3d7435 */ /* 0x001fe200000001ff */
[----:B-1----:R-:W-:Y:S01]  /*1f60*/  FADD.FTZ R69, R58, R59 ;  /* 0x0000003b3a457221 */ /* 0x002fe20000010000 */
[----:B------:R-:W-:Y:S02]  /*1f70*/  MOV R60, 0x1f ;  /* 0x0000001f003c7802 */ /* 0x000fe40000000f00 */
[----:B------:R-:W-:Y:S02]  /*1f80*/  MOV R59, 0xffffffff ;  /* 0xffffffff003b7802 */ /* 0x000fe40000000f00 */
[----:B------:R-:W-:Y:S02]  /*1f90*/  MOV R62, R68 ;  /* 0x00000044003e7202 */ /* 0x000fe40000000f00 */
[----:B------:R-:W-:Y:S02]  /*1fa0*/  MOV R56, 0x1fc0 ;  /* 0x00001fc000387802 */ /* 0x000fe40000000f00 */
[----:B------:R-:W-:Y:S05]  /*1fb0*/  CALL.REL.NOINC `($__internal_81_$__cuda_sm70_shflsync_down_p) ;  /* 0x0000009000007944 */ /* 0x000fea0003c00000 */
[----:B0-----:R-:W-:Y:S01]  /*1fc0*/  HFMA2.MMA R61, -RZ, RZ, 0, 5.9604644775390625e-08 ;  /* 0x00000001ff3d7435 */ /* 0x001fe200000001ff */
[----:B-1----:R-:W-:-:S02]  /*1fd0*/  MOV R63, R59 ;  /* 0x0000003b003f7202 */ /* 0x002fc40000000f00 */
[----:B------:R-:W-:Y:S02]  /*1fe0*/  MOV R62, R69 ;  /* 0x00000045003e7202 */ /* 0x000fe40000000f00 */
[----:B------:R-:W-:Y:S02]  /*1ff0*/  MOV R60, 0x1f ;  /* 0x0000001f003c7802 */ /* 0x000fe40000000f00 */
[----:B------:R-:W-:Y:S02]  /*2000*/  MOV R59, 0xffffffff ;  /* 0xffffffff003b7802 */ /* 0x000fe40000000f00 */
[----:B------:R-:W-:Y:S02]  /*2010*/  MOV R56, 0x2030 ;  /* 0x0000203000387802 */ /* 0x000fe40000000f00 */
[----:B------:R-:W-:Y:S05]  /*2020*/  CALL.REL.NOINC `($__internal_81_$__cuda_sm70_shflsync_down_p) ;  /* 0x0000002000007944 */ /* 0x000fea0003c00000 */
[----:B-1----:R-:W-:Y:S01]  /*2030*/  MOV R58, R59 ;  /* 0x0000003b003a7202 */ /* 0x002fe20000000f00 */
[----:B0-----:R-:W-:Y:S05]  /*2040*/  BRA `(.L_x_2882) ;  /* 0xffffeeb000007947 */ /* 0x001fea000383ffff */
        .weak           $__internal_81_$__cuda_sm70_shflsync_down_p
        .type           $__internal_81_$__cuda_sm70_shflsync_down_p,@function
        .size           $__internal_81_$__cuda_sm70_shflsync_down_p,(.L_x_6883 - $__internal_81_$__cuda_sm70_shflsync_down_p)
$__internal_81_$__cuda_sm70_shflsync_down_p:
[----:B------:R-:W-:Y:S01]  /*2050*/  HFMA2.MMA R57, -RZ, RZ, 0, 0 ;  /* 0x00000000ff397435 */ /* 0x000fe200000001ff */
[----:B------:R-:W-:Y:S04]  /*2060*/  WARPSYNC R59 ;  /* 0x0000003b00007348 */ /* 0x000fe80003800000 */
[----:B------:R0:W1:Y:S01]  /*2070*/  SHFL.DOWN PT, R59, R62, R61, R60 ;  /* 0x0800003d3e3b7389 */ /* 0x00006200000e003c */
[----:B------:R-:W-:Y:S05]  /*2080*/  RET.REL.NODEC R56 `(_ZN10layer_norm13ln_bwd_kernelINS_13Kernel_traitsIf13__nv_bfloat16fS2_fjLj2048ELj1ELj1ELj4ELj16ENS_18Kernel_traits_baseILj2048EfS2_fS2_fjLj128EEEEELb0ELb0ELb0ELb1EEEvNS_9BwdParamsE) ;  /* 0xffffdf7038007950 */ /* 0x000fea0003c3ffff */
.L_x_2883:
        /* <DEDUP_REMOVED lines=15> */
.L_x_6883:


//--------------------- .text._ZN10layer_norm13ln_bwd_kernelINS_13Kernel_traitsIf13__nv_bfloat16fS2_fjLj2048ELj1ELj1ELj4ELj16ENS_18Kernel_traits_baseILj2048EfS2_fS2_fjLj128EEEEELb0ELb0ELb1ELb0EEEvNS_9BwdParamsE --------------------------
	.section	.text._ZN10layer_norm13ln_bwd_kernelINS_13Kernel_traitsIf13__nv_bfloat16fS2_fjLj2048ELj1ELj1ELj4ELj16ENS_18Kernel_traits_baseILj2048EfS2_fS2_fjLj128EEEEELb0ELb0ELb1ELb0EEEvNS_9BwdParamsE,"ax",@progbits
	.sectioninfo	@"SHI_REGISTERS=139"
	.align	128
        .global         _ZN10layer_norm13ln_bwd_kernelINS_13Kernel_traitsIf13__nv_bfloat16fS2_fjLj2048ELj1ELj1ELj4ELj16ENS_18Kernel_traits_baseILj2048EfS2_fS2_fjLj128EEEEELb0ELb0ELb1ELb0EEEvNS_9BwdParamsE
        .type           _ZN10layer_norm13ln_bwd_kernelINS_13Kernel_traitsIf13__nv_bfloat16fS2_fjLj2048ELj1ELj1ELj4ELj16ENS_18Kernel_traits_baseILj2048EfS2_fS2_fjLj128EEEEELb0ELb0ELb1ELb0EEEvNS_9BwdParamsE,@function
        .size           _ZN10layer_norm13ln_bwd_kernelINS_13Kernel_traitsIf13__nv_bfloat16fS2_fjLj2048ELj1ELj1ELj4ELj16ENS_18Kernel_traits_baseILj2048EfS2_fS2_fjLj128EEEEELb0ELb0ELb1ELb0EEEvNS_9BwdParamsE,(.L_x_6884 - _ZN10layer_norm13ln_bwd_kernelINS_13Kernel_traitsIf13__nv_bfloat16fS2_fjLj2048ELj1ELj1ELj4ELj16ENS_18Kernel_traits_baseILj2048EfS2_fS2_fjLj128EEEEELb0ELb0ELb1ELb0EEEvNS_9BwdParamsE)
        .other          _ZN10layer_norm13ln_bwd_kernelINS_13Kernel_traitsIf13__nv_bfloat16fS2_fjLj2048ELj1ELj1ELj4ELj16ENS_18Kernel_traits_baseILj2048EfS2_fS2_fjLj128EEEEELb0ELb0ELb1ELb0EEEvNS_9BwdParamsE,@"STO_CUDA_ENTRY STV_DEFAULT"
_ZN10layer_norm13ln_bwd_kernelINS_13Kernel_traitsIf13__nv_bfloat16fS2_fjLj2048ELj1ELj1ELj4ELj16ENS_18Kernel_traits_baseILj2048EfS2_fS2_fjLj128EEEEELb0ELb0ELb1ELb0EEEvNS_9BwdParamsE:
.text._ZN10layer_norm13ln_bwd_kernelINS_13Kernel_traitsIf13__nv_bfloat16fS2_fjLj2048ELj1ELj1ELj4ELj16ENS_18Kernel_traits_baseILj2048EfS2_fS2_fjLj128EEEEELb0ELb0ELb1ELb0EEEvNS_9BwdParamsE:
        /* <DEDUP_REMOVED lines=42> */
[----:B------:R-:W-:-:S06]  /*02a0*/  IMAD.MOV.U32 R49, RZ, RZ, RZ ;  /* 0x000000ffff317224 */ /* 0x000fcc00078e00ff */
.L_x_2931:
        /* <DEDUP_REMOVED lines=23> */
[----:B------:R1:W5:Y:S04]  /*0420*/  LDG.E.128 R16, [R2.64] ;  /* 0x0000000402107981 */ /* 0x000368000c1e1d00 */
[----:B------:R1:W5:Y:S02]  /*0430*/  LDG.E.128 R12, [R2.64+0x10] ;  /* 0x00001004020c7981 */ /* 0x000364000c1e1d00 */
.L_x_2889:
[----:B------:R-:W-:Y:S02]  /*0440*/  IADD3 R80, R96, 0x80, RZ ;  /* 0x0000008060507810 */ /* 0x000fe40007ffe0ff */
.L_x_2888:
[----:B------:R-:W-:Y:S05]  /*0450*/  BSYNC B1 ;  /* 0x0000000000017941 */ /* 0x000fea0003800000 */
.L_x_2887:
[----:B------:R-:W-:Y:S01]  /*0460*/  ISETP.NE.U32.AND P0, PT, RZ, c[0x0][0x218], PT ;  /* 0x00008600ff007a0c */ /* 0x000fe20003f05070 */
[----:B------:R-:W-:Y:S01]  /*0470*/  HFMA2.MMA R134, -RZ, RZ, 0, 0 ;  /* 0x00000000ff867435 */ /* 0x000fe200000001ff */
[----:B------:R-:W-:Y:S02]  /*0480*/  MOV R133, RZ ;  /* 0x000000ff00857202 */ /* 0x000fe40000000f00 */
[----:B------:R-:W-:-:S04]  /*0490*/  ISETP.NE.AND.EX P0, PT, RZ, c[0x0][0x21c], PT, P0 ;  /* 0x00008700ff007a0c */ /* 0x000fc80003f05300 */
[----:B------:R-:W-:-:S13]  /*04a0*/  ISETP.LT.U32.OR P0, PT, R94, 0x100, !P0 ;  /* 0x000001005e00780c */ /* 0x000fda0004701470 */
[----:B------:R-:W-:Y:S05]  /*04b0*/  @P0 BRA `(.L_x_2890) ;  /* 0x00000ab000000947 */ /* 0x000fea0003800000 */
[----:B-1----:R-:W-:-:S05]  /*04c0*/  IMAD.WIDE.U32 R2, R80, R131, c[0x0][0x218] ;  /* 0x0000860050027625 */ /* 0x002fca00078e0083 */
[----:B------:R1:W5:Y:S04]  /*04d0*/  LDG.E.128 R8, [R2.64] ;  /* 0x0000000402087981 */ /* 0x000368000c1e1d00 */
[----:B------:R1:W5:Y:S01]  /*04e0*/  LDG.E.128 R4, [R2.64+0x10] ;  /* 0x0000100402047981 */ /* 0x000362000c1e1d00 */
[----:B------:R-:W-:Y:S05]  /*04f0*/  BRA `(.L_x_2890) ;  /* 0x00000a7000007947 */ /* 0x000fea0003800000 */
.L_x_2886:
        /* <DEDUP_REMOVED lines=28> */
[C---:B-----5:R-:W-:Y:S01]  /*06c0*/  FMUL.FTZ R97, R0.reuse, R97 ;  /* 0x0000006100617220 */ /* 0x060fe20000410000 */
[--C-:B----4-:R-:W-:Y:S01]  /*06d0*/  PRMT R3, RZ, 0x5410, R84.reuse ;  /* 0x00005410ff037816 */ /* 0x110fe20000000054 */
[----:B------:R-:W-:Y:S01]  /*06e0*/  FMUL.FTZ R100, R0, R103 ;  /* 0x0000006700647220 */ /* 0x000fe20000410000 */
[----:B------:R-:W-:Y:S01]  /*06f0*/  PRMT R2, RZ, 0x7610, R85 ;  /* 0x00007610ff027816 */ /* 0x000fe20000000055 */
[----:B------:R-:W-:Y:S01]  /*0700*/  FADD.FTZ R81, -R130, R81 ;  /* 0x0000005182517221 */ /* 0x000fe20000010100 */
[----:B------:R-:W-:Y:S01]  /*0710*/  PRMT R84, RZ, 0x7610, R84 ;  /* 0x00007610ff547816 */ /* 0x000fe20000000054 */
[-C--:B------:R-:W-:Y:S01]  /*0720*/  FMUL.FTZ R106, R64, R3.reuse ;  /* 0x00000003406a7220 */ /* 0x080fe20000410000 */
[----:B------:R-:W-:Y:S01]  /*0730*/  PRMT R83, RZ, 0x5410, R85 ;  /* 0x00005410ff537816 */ /* 0x000fe20000000055 */
[----:B------:R-:W-:Y:S02]  /*0740*/  FFMA.FTZ R48, R97, R3, R48 ;  /* 0x0000000361307223 */ /* 0x000fe40000010030 */
[----:B------:R-:W-:-:S02]  /*0750*/  FADD.FTZ R32, R32, R3 ;  /* 0x0000000320207221 */ /* 0x000fc40000010000 */
[-C--:B------:R-:W-:Y:S02]  /*0760*/  FFMA.FTZ R51, R100, R2.reuse, R51 ;  /* 0x0000000264337223 */ /* 0x080fe40000010033 */
[----:B------:R-:W-:Y:S02]  /*0770*/  FADD.FTZ R35, R35, R2 ;  /* 0x0000000223237221 */ /* 0x000fe40000010000 */
[----:B------:R-:W-:Y:S02]  /*0780*/  FMUL.FTZ R107, R67, R2 ;  /* 0x00000002436b7220 */ /* 0x000fe40000410000 */
[----:B------:R-:W-:Y:S02]  /*0790*/  FADD.FTZ R101, -R130, R82 ;  /* 0x0000005282657221 */ /* 0x000fe40000010100 */
[----:B0-----:R-:W-:Y:S02]  /*07a0*/  FMUL.FTZ R98, R0, R81 ;  /* 0x0000005100627220 */ /* 0x001fe40000410000 */
[----:B------:R-:W-:-:S02]  /*07b0*/  FMUL.FTZ R105, R65, R84 ;  /* 0x0000005441697220 */ /* 0x000fc40000410000 */
[----:B------:R-:W-:Y:S02]  /*07c0*/  FADD.FTZ R2, RZ, R106 ;  /* 0x0000006aff027221 */ /* 0x000fe40000010000 */
[----:B------:R-:W-:Y:S02]  /*07d0*/  FFMA.FTZ R3, R97, R106, RZ ;  /* 0x0000006a61037223 */ /* 0x000fe400000100ff */
[----:B------:R-:W-:Y:S02]  /*07e0*/  FMUL.FTZ R99, R0, R101 ;  /* 0x0000006500637220 */ /* 0x000fe40000410000 */
[----:B------:R-:W-:Y:S02]  /*07f0*/  FMUL.FTZ R108, R66, R83 ;  /* 0x00000053426c7220 */ /* 0x000fe40000410000 */
[----:B------:R-:W-:Y:S02]  /*0800*/  FADD.FTZ R81, R2, R105 ;  /* 0x0000006902517221 */ /* 0x000fe40000010000 */
[----:B------:R-:W-:Y:S01]  /*0810*/  FFMA.FTZ R3, R98, R105, R3 ;  /* 0x0000006962037223 */ /* 0x000fe20000010003 */
[----:B------:R-:W-:Y:S01]  /*0820*/  PRMT R109, RZ, 0x5410, R86 ;  /* 0x00005410ff6d7816 */ /* 0x000fe20000000056 */
[----:B---3--:R-:W-:-:S02]  /*0830*/  FADD.FTZ R85, -R130, R88 ;  /* 0x0000005882557221 */ /* 0x008fc40000010100 */
[----:B------:R-:W-:Y:S02]  /*0840*/  FADD.FTZ R2, R81, R108 ;  /* 0x0000006c51027221 */ /* 0x000fe40000010000 */
[----:B------:R-:W-:Y:S01]  /*0850*/  FFMA.FTZ R3, R99, R108, R3 ;  /* 0x0000006c63037223 */ /* 0x000fe20000010003 */
[----:B------:R-:W-:Y:S01]  /*0860*/  PRMT R86, RZ, 0x7610, R86 ;  /* 0x00007610ff567816 */ /* 0x000fe20000000056 */
[----:B------:R-:W-:Y:S02]  /*0870*/  FMUL.FTZ R101, R0, R85 ;  /* 0x0000005500657220 */ /* 0x000fe40000410000 */
[----:B------:R-:W-:Y:S02]  /*0880*/  FADD.FTZ R89, -R130, R89 ;  /* 0x0000005982597221 */ /* 0x000fe40000010100 */
[----:B------:R-:W-:Y:S02]  /*0890*/  FMUL.FTZ R110, R60, R109 ;  /* 0x0000006d3c6e7220 */ /* 0x000fe40000410000 */
[----:B------:R-:W-:-:S02]  /*08a0*/  FADD.FTZ R81, R2, R107 ;  /* 0x0000006b02517221 */ /* 0x000fc40000010000 */
[----:B------:R-:W-:Y:S01]  /*08b0*/  FFMA.FTZ R3, R100, R107, R3 ;  /* 0x0000006b64037223 */ /* 0x000fe20000010003 */
[----:B------:R-:W-:Y:S01]  /*08c0*/  PRMT R111, RZ, 0x5410, R87 ;  /* 0x00005410ff6f7816 */ /* 0x000fe20000000057 */
[----:B------:R-:W-:Y:S01]  /*08d0*/  FADD.FTZ R28, R28, R109 ;  /* 0x0000006d1c1c7221 */ /* 0x000fe20000010000 */
[----:B------:R-:W-:Y:S01]  /*08e0*/  PRMT R80, RZ, 0x7610, R87 ;  /* 0x00007610ff507816 */ /* 0x000fe20000000057 */
[----:B------:R-:W-:Y:S02]  /*08f0*/  FADD.FTZ R87, -R130, R90 ;  /* 0x0000005a82577221 */ /* 0x000fe40000010100 */
[----:B------:R-:W-:Y:S02]  /*0900*/  FFMA.FTZ R44, R101, R109, R44 ;  /* 0x0000006d652c7223 */ /* 0x000fe4000001002c */
[----:B------:R-:W-:Y:S02]  /*0910*/  FMUL.FTZ R102, R0, R89 ;  /* 0x0000005900667220 */ /* 0x000fe40000410000 */
[----:B------:R-:W-:-:S02]  /*0920*/  FMUL.FTZ R109, R61, R86 ;  /* 0x000000563d6d7220 */ /* 0x000fc40000410000 */
[----:B------:R-:W-:Y:S02]  /*0930*/  FADD.FTZ R2, R81, R110 ;  /* 0x0000006e51027221 */ /* 0x000fe40000010000 */
[----:B------:R-:W-:Y:S02]  /*0940*/  FFMA.FTZ R3, R101, R110, R3 ;  /* 0x0000006e65037223 */ /* 0x000fe40000010003 */
[----:B------:R-:W-:Y:S02]  /*0950*/  FMUL.FTZ R103, R0, R87 ;  /* 0x0000005700677220 */ /* 0x000fe40000410000 */
[----:B------:R-:W-:Y:S02]  /*0960*/  FADD.FTZ R91, -R130, R91 ;  /* 0x0000005b825b7221 */ /* 0x000fe40000010100 */
        /* <DEDUP_REMOVED lines=19> */
.L_x_2892:
[----:B------:R-:W-:Y:S05]  /*0aa0*/  BSYNC B1 ;  /* 0x0000000000017941 */ /* 0x000fea0003800000 */
.L_x_2891:
[----:B------:R-:W-:Y:S05]  /*0ab0*/  @!P4 BRA `(.L_x_2890) ;  /* 0x000004b00000c947 */ /* 0x000fea0003800000 */
[----:B------:R-:W-:Y:S01]  /*0ac0*/  HFMA2.MMA R85, -RZ, RZ, 0, 9.5367431640625e-07 ;  /* 0x00000010ff557435 */ /* 0x000fe200000001ff */
[----:B------:R-:W-:-:S05]  /*0ad0*/  IMAD.WIDE.U32 R114, R136, R131, c[0x0][0x188] ;  /* 0x0000620088727625 */ /* 0x000fca00078e0083 */
[----:B------:R-:W2:Y:S04]  /*0ae0*/  LDG.E.128 R80, [R114.64] ;  /* 0x0000000472507981 */ /* 0x000ea8000c1e1d00 */
[----:B------:R-:W-:Y:S01]  /*0af0*/  IMAD.WIDE.U32 R84, R132, R85, c[0x0][0x208] ;  /* 0x0000820084547625 */ /* 0x000fe200078e0055 */
[----:B------:R0:W3:Y:S05]  /*0b00*/  LDG.E.128 R88, [R114.64+0x10] ;  /* 0x0000100472587981 */ /* 0x0000ea000c1e1d00 */
[----:B------:R-:W4:Y:S01]  /*0b10*/  LDG.E.128 R84, [R84.64] ;  /* 0x0000000454547981 */ /* 0x000f22000c1e1d00 */
[----:B------:R-:W-:-:S04]  /*0b20*/  ISETP.NE.U32.AND P0, PT, RZ, c[0x0][0x218], PT ;  /* 0x00008600ff007a0c */ /* 0x000fc80003f05070 */
[----:B------:R-:W-:-:S13]  /*0b30*/  ISETP.NE.AND.EX P0, PT, RZ, c[0x0][0x21c], PT, P0 ;  /* 0x00008700ff007a0c */ /* 0x000fda0003f05300 */
[----:B------:R-:W-:-:S05]  /*0b40*/  @P0 IMAD.WIDE.U32 R2, R136, R131, c[0x0][0x218] ;  /* 0x0000860088020625 */ /* 0x000fca00078e0083 */
[----:B------:R4:W5:Y:S04]  /*0b50*/  @P0 LDG.E.128 R8, [R2.64] ;  /* 0x0000000402080981 */ /* 0x000968000c1e1d00 */
[----:B------:R4:W5:Y:S01]  /*0b60*/  @P0 LDG.E.128 R4, [R2.64+0x10] ;  /* 0x0000100402040981 */ /* 0x000962000c1e1d00 */
[C---:B--2---:R-:W-:Y:S02]  /*0b70*/  FADD.FTZ R113, -R130.reuse, R80 ;  /* 0x0000005082717221 */ /* 0x044fe40000010100 */
[----:B------:R-:W-:Y:S02]  /*0b80*/  FADD.FTZ R81, -R130, R81 ;  /* 0x0000005182517221 */ /* 0x000fe40000010100 */
[----:B-----5:R-:W-:Y:S01]  /*0b90*/  FMUL.FTZ R113, R0, R113 ;  /* 0x0000007100717220 */ /* 0x020fe20000410000 */
[----:B----4-:R-:W-:-:S02]  /*0ba0*/  PRMT R3, RZ, 0x5410, R84 ;  /* 0x00005410ff037816 */ /* 0x010fc40000000054 */
[----:B------:R-:W-:Y:S01]  /*0bb0*/  PRMT R84, RZ, 0x7610, R84 ;  /* 0x00007610ff547816 */ /* 0x000fe20000000054 */
[----:B------:R-:W-:Y:S02]  /*0bc0*/  FADD.FTZ R119, -R130, R83 ;  /* 0x0000005382777221 */ /* 0x000fe40000010100 */
[----:B------:R-:W-:Y:S01]  /*0bd0*/  FMUL.FTZ R120, R56, R3 ;  /* 0x0000000338787220 */ /* 0x000fe20000410000 */
[----:B------:R-:W-:Y:S01]  /*0be0*/  PRMT R83, RZ, 0x5410, R85 ;  /* 0x00005410ff537816 */ /* 0x000fe20000000055 */
[----:B------:R-:W-:Y:S02]  /*0bf0*/  FADD.FTZ R117, -R130, R82 ;  /* 0x0000005282757221 */ /* 0x000fe40000010100 */
[----:B0-----:R-:W-:Y:S02]  /*0c00*/  FMUL.FTZ R114, R0, R81 ;  /* 0x0000005100727220 */ /* 0x001fe40000410000 */
[----:B------:R-:W-:Y:S02]  /*0c10*/  FMUL.FTZ R121, R57, R84 ;  /* 0x0000005439797220 */ /* 0x000fe40000410000 */
[----:B------:R-:W-:-:S02]  /*0c20*/  FADD.FTZ R2, R133, R120 ;  /* 0x0000007885027221 */ /* 0x000fc40000010000 */
[C---:B------:R-:W-:Y:S01]  /*0c30*/  FFMA.FTZ R134, R113.reuse, R120, R134 ;  /* 0x0000007871867223 */ /* 0x040fe20000010086 */
[----:B------:R-:W-:Y:S01]  /*0c40*/  PRMT R80, RZ, 0x7610, R85 ;  /* 0x00007610ff507816 */ /* 0x000fe20000000055 */
[----:B------:R-:W-:Y:S02]  /*0c50*/  FFMA.FTZ R40, R113, R3, R40 ;  /* 0x0000000371287223 */ /* 0x000fe40000010028 */
[----:B------:R-:W-:Y:S02]  /*0c60*/  FADD.FTZ R24, R24, R3 ;  /* 0x0000000318187221 */ /* 0x000fe40000010000 */
[----:B------:R-:W-:Y:S02]  /*0c70*/  FMUL.FTZ R115, R0, R117 ;  /* 0x0000007500737220 */ /* 0x000fe40000410000 */
[----:B------:R-:W-:Y:S02]  /*0c80*/  FMUL.FTZ R122, R58, R83 ;  /* 0x000000533a7a7220 */ /* 0x000fe40000410000 */
[----:B------:R-:W-:-:S02]  /*0c90*/  FADD.FTZ R3, R2, R121 ;  /* 0x0000007902037221 */ /* 0x000fc40000010000 */
[----:B------:R-:W-:Y:S01]  /*0ca0*/  FFMA.FTZ R134, R114, R121, R134 ;  /* 0x0000007972867223 */ /* 0x000fe20000010086 */
[----:B------:R-:W-:Y:S01]  /*0cb0*/  PRMT R125, RZ, 0x5410, R86 ;  /* 0x00005410ff7d7816 */ /* 0x000fe20000000056 */
[----:B---3--:R-:W-:Y:S02]  /*0cc0*/  FADD.FTZ R85, -R130, R88 ;  /* 0x0000005882557221 */ /* 0x008fe40000010100 */
[C---:B------:R-:W-:Y:S02]  /*0cd0*/  FMUL.FTZ R116, R0.reuse, R119 ;  /* 0x0000007700747220 */ /* 0x040fe40000410000 */
[----:B------:R-:W-:Y:S02]  /*0ce0*/  FMUL.FTZ R123, R59, R80 ;  /* 0x000000503b7b7220 */ /* 0x000fe40000410000 */
[----:B------:R-:W-:Y:S02]  /*0cf0*/  FADD.FTZ R2, R3, R122 ;  /* 0x0000007a03027221 */ /* 0x000fe40000010000 */
[----:B------:R-:W-:Y:S01]  /*0d00*/  FFMA.FTZ R134, R115, R122, R134 ;  /* 0x0000007a73867223 */ /* 0x000fe20000010086 */
[----:B------:R-:W-:Y:S01]  /*0d10*/  PRMT R86, RZ, 0x7610, R86 ;  /* 0x00007610ff567816 */ /* 0x000fe20000000056 */
[----:B------:R-:W-:-:S02]  /*0d20*/  FMUL.FTZ R117, R0, R85 ;  /* 0x0000005500757220 */ /* 0x000fc40000410000 */
[----:B------:R-:W-:Y:S02]  /*0d30*/  FADD.FTZ R89, -R130, R89 ;  /* 0x0000005982597221 */ /* 0x000fe40000010100 */
[----:B------:R-:W-:Y:S02]  /*0d40*/  FMUL.FTZ R124, R52, R125 ;  /* 0x0000007d347c7220 */ /* 0x000fe40000410000 */
[----:B------:R-:W-:Y:S02]  /*0d50*/  FADD.FTZ R3, R2, R123 ;  /* 0x0000007b02037221 */ /* 0x000fe40000010000 */
[----:B------:R-:W-:Y:S01]  /*0d60*/  FFMA.FTZ R134, R116, R123, R134 ;  /* 0x0000007b74867223 */ /* 0x000fe20000010086 */
[----:B------:R-:W-:Y:S01]  /*0d70*/  PRMT R127, RZ, 0x5410, R87 ;  /* 0x00005410ff7f7816 */ /* 0x000fe20000000057 */
[----:B------:R-:W-:Y:S01]  /*0d80*/  FADD.FTZ R20, R20, R125 ;  /* 0x0000007d14147221 */ /* 0x000fe20000010000 */
[----:B------:R-:W-:Y:S01]  /*0d90*/  PRMT R82, RZ, 0x7610, R87 ;  /* 0x00007610ff527816 */ /* 0x000fe20000000057 */
[----:B------:R-:W-:-:S02]  /*0da0*/  FADD.FTZ R87, -R130, R90 ;  /* 0x0000005a82577221 */ /* 0x000fc40000010100 */
[----:B------:R-:W-:Y:S02]  /*0db0*/  FFMA.FTZ R36, R117, R125, R36 ;  /* 0x0000007d75247223 */ /* 0x000fe40000010024 */
[C---:B------:R-:W-:Y:S02]  /*0dc0*/  FMUL.FTZ R118, R0.reuse, R89 ;  /* 0x0000005900767220 */ /* 0x040fe40000410000 */
[----:B------:R-:W-:Y:S02]  /*0dd0*/  FMUL.FTZ R125, R53, R86 ;  /* 0x00000056357d7220 */ /* 0x000fe40000410000 */
[----:B------:R-:W-:Y:S02]  /*0de0*/  FADD.FTZ R2, R3, R124 ;  /* 0x0000007c03027221 */ /* 0x000fe40000010000 */
[----:B------:R-:W-:Y:S02]  /*0df0*/  FFMA.FTZ R134, R117, R124, R134 ;  /* 0x0000007c75867223 */ /* 0x000fe40000010086 */
[----:B------:R-:W-:-:S02]  /*0e00*/  FMUL.FTZ R119, R0, R87 ;  /* 0x0000005700777220 */ /* 0x000fc40000410000 */
        /* <DEDUP_REMOVED lines=22> */
.L_x_2890:
[----:B------:R-:W-:Y:S05]  /*0f70*/  BSYNC B0 ;  /* 0x0000000000007941 */ /* 0x000fea0003800000 */
.L_x_2885:
[----:B------:R-:W-:Y:S02]  /*0f80*/  LOP3.LUT P1, RZ, R92, 0xff, RZ, 0xc0, !PT ;  /* 0x000000ff5cff7812 */ /* 0x000fe4000782c0ff */
[----:B------:R-:W-:Y:S02]  /*0f90*/  SHF.R.U32.HI R80, RZ, 0x5, R95 ;  /* 0x00000005ff507819 */ /* 0x000fe4000001165f */
[----:B------:R-:W-:-:S02]  /*0fa0*/  LOP3.LUT P0, RZ, R95, 0x1f, RZ, 0xc0, !PT ;  /* 0x0000001f5fff7812 */ /* 0x000fc4000780c0ff */
[----:B------:R-:W-:-:S07]  /*0fb0*/  LOP3.LUT R88, R80, 0x7fffffc, RZ, 0xc0, !PT ;  /* 0x07fffffc50587812 */ /* 0x000fce00078ec0ff */
[----:B------:R-:W-:Y:S01]  /*0fc0*/  @!P1 IADD3 R88, R88, 0x4, RZ ;  /* 0x0000000458589810 */ /* 0x000fe20007ffe0ff */
[----:B------:R-:W-:Y:S05]  /*0fd0*/  BRA.DIV ~URZ, `(.L_x_2893) ;  /* 0x000016a27f007947 */ /* 0x000fea000b800000 */
[----:B------:R2:W3:Y:S02]  /*0fe0*/  SHFL.DOWN PT, R82, R133, 0x10, 0x1f ;  /* 0x0a001f0085527f89 */ /* 0x0004e400000e0000 */
.L_x_2932:
        /* <DEDUP_REMOVED lines=18> */
.L_x_2933:
[----:B------:R-:W-:Y:S01]  /*1110*/  @!P0 LOP3.LUT R81, R80, 0x3, RZ, 0xc0, !PT ;  /* 0x0000000350518812 */ /* 0x000fe200078ec0ff */
[----:B---3--:R-:W-:Y:S01]  /*1120*/  FADD.FTZ R2, R85, R84 ;  /* 0x0000005455027221 */ /* 0x008fe20000010000 */
[----:B------:R-:W-:Y:S01]  /*1130*/  WARPSYNC 0xffffffff ;  /* 0xffffffff00007948 */ /* 0x000fe20003800000 */
[----:B-1----:R-:W-:Y:S01]  /*1140*/  FADD.FTZ R3, R3, R86 ;  /* 0x0000005603037221 */ /* 0x002fe20000010000 */
[----:B------:R-:W-:Y:S01]  /*1150*/  @!P0 IADD3 R89, R88, R81, RZ ;  /* 0x0000005158598210 */ /* 0x000fe20007ffe0ff */
[----:B------:R-:W-:Y:S01]  /*1160*/  BSSY B0, `(.L_x_2895) ;  /* 0x00000a7000007945 */ /* 0x000fe20003800000 */
[----:B-----5:R-:W-:-:S03]  /*1170*/  ISETP.GE.AND P6, PT, R129, 0x1, PT ;  /* 0x000000018100780c */ /* 0x020fc60003fc6270 */
[----:B------:R1:W-:Y:S04]  /*1180*/  @!P0 STS.64 [R89.X8+0x2000], R2 ;  /* 0x0020000259008388 */ /* 0x0003e80000008a00 */
[----:B------:R-:W-:Y:S01]  /*1190*/  BAR.SYNC.DEFER_BLOCKING 0x0 ;  /* 0x0000000000007b1d */ /* 0x000fe20000010000 */
[----:B0-----:R-:W-:-:S05]  /*11a0*/  ISETP.NE.AND P0, PT, R135, RZ, PT ;  /* 0x000000ff8700720c */ /* 0x001fca0003f05270 */
[----:B------:R-:W-:Y:S02]  /*11b0*/  @P6 IADD3 R129, R129, -0x1, RZ ;  /* 0xffffffff81816810 */ /* 0x000fe40007ffe0ff */
[----:B-1----:R-:W-:-:S03]  /*11c0*/  @P6 LOP3.LUT R3, R95, 0x7f, RZ, 0xc0, !PT ;  /* 0x0000007f5f036812 */ /* 0x002fc600078ec0ff */
[----:B------:R-:W-:-:S05]  /*11d0*/  @P6 IMAD R129, R129, c[0x0][0x168], RZ ;  /* 0x00005a0081816a24 */ /* 0x000fca00078e02ff */
[----:B------:R-:W-:-:S04]  /*11e0*/  @P6 SHF.R.S32.HI R2, RZ, 0x1f, R129 ;  /* 0x0000001fff026819 */ /* 0x000fc80000011481 */
[----:B------:R-:W-:Y:S01]  /*11f0*/  @P6 LEA.HI R2, R2, R129, RZ, 0x3 ;  /* 0x0000008102026211 */ /* 0x000fe200078f18ff */
[----:B------:R-:W0:Y:S04]  /*1200*/  LDS.128 R80, [R88.X8+0x2000] ;  /* 0x0020000058507984 */ /* 0x000e280000008c00 */
[----:B--2---:R-:W1:Y:S01]  /*1210*/  LDS.128 R84, [R88.X8+0x2010] ;  /* 0x0020100058547984 */ /* 0x004e620000008c00 */
        /* <DEDUP_REMOVED lines=39> */
.L_x_2898:
[----:B------:R-:W-:Y:S05]  /*1490*/  BSYNC B1 ;  /* 0x0000000000017941 */ /* 0x000fea0003800000 */
.L_x_2897:
        /* <DEDUP_REMOVED lines=8> */
.L_x_2900:
[----:B------:R-:W-:Y:S05]  /*1520*/  BSYNC B1 ;  /* 0x0000000000017941 */ /* 0x000fea0003800000 */
.L_x_2899:
        /* <DEDUP_REMOVED lines=8> */
.L_x_2902:
[----:B------:R-:W-:Y:S05]  /*15b0*/  BSYNC B1 ;  /* 0x0000000000017941 */ /* 0x000fea0003800000 */
.L_x_2901:
        /* <DEDUP_REMOVED lines=8> */
.L_x_2904:
[----:B------:R-:W-:Y:S05]  /*1640*/  BSYNC B1 ;  /* 0x0000000000017941 */ /* 0x000fea0003800000 */
.L_x_2903:
        /* <DEDUP_REMOVED lines=8> */
.L_x_2906:
[----:B------:R-:W-:Y:S05]  /*16d0*/  BSYNC B1 ;  /* 0x0000000000017941 */ /* 0x000fea0003800000 */
.L_x_2905:
        /* <DEDUP_REMOVED lines=21> */
.L_x_2908:
[----:B------:R-:W-:Y:S05]  /*1830*/  BSYNC B1 ;  /* 0x0000000000017941 */ /* 0x000fea0003800000 */
.L_x_2907:
        /* <DEDUP_REMOVED lines=10> */
.L_x_2910:
[----:B------:R-:W-:Y:S05]  /*18e0*/  BSYNC B1 ;  /* 0x0000000000017941 */ /* 0x000fea0003800000 */
.L_x_2909:
        /* <DEDUP_REMOVED lines=31> */
.L_x_2912:
[----:B------:R-:W-:Y:S05]  /*1ae0*/  BSYNC B1 ;  /* 0x0000000000017941 */ /* 0x000fea0003800000 */
.L_x_2911:
[----:B------:R-:W-:Y:S01]  /*1af0*/  @P6 FMUL.FTZ R81, R80, c[0x0][0x1ec] ;  /* 0x00007b0050516a20 */ /* 0x000fe20000410000 */
[----:B------:R-:W-:Y:S01]  /*1b00*/  @P6 MOV R87, 0x10 ;  /* 0x0000001000576802 */ /* 0x000fe20000000f00 */
[----:B------:R-:W-:Y:S01]  /*1b10*/  @P0 IMAD.WIDE.U32 R2, R96, R85, c[0x0][0x258] ;  /* 0x0000960060020625 */ /* 0x000fe200078e0055 */
[----:B------:R-:W-:Y:S02]  /*1b20*/  @P6 PRMT R79, R131, 0x7610, R79 ;  /* 0x00007610834f6816 */ /* 0x000fe4000000004f */
[----:B------:R-:W-:Y:S02]  /*1b30*/  @P6 F2FP.BF16.PACK_AB R85, RZ, R81 ;  /* 0x00000051ff55623e */ /* 0x000fe400000010ff */
[----:B------:R-:W-:Y:S01]  /*1b40*/  SEL R75, R80, R75, P2 ;  /* 0x0000004b504b7207 */ /* 0x000fe20001000000 */
[----:B------:R-:W-:Y:S01]  /*1b50*/  @P6 IMAD.WIDE.U32 R80, R82, R87, c[0x0][0x248] ;  /* 0x0000920052506625 */ /* 0x000fe200078e0057 */
[----:B------:R-:W-:Y:S01]  /*1b60*/  @P6 PRMT R78, R78, 0x5410, R91 ;  /* 0x000054104e4e6816 */ /* 0x000fe2000000005b */
[----:B------:R0:W-:Y:S01]  /*1b70*/  @P0 STG.E.128 [R2.64], R68 ;  /* 0x0000004402000986 */ /* 0x0001e2000c101d04 */
[----:B------:R-:W-:-:S02]  /*1b80*/  @P6 PRMT R79, R79, 0x5410, R85 ;  /* 0x000054104f4f6816 */ /* 0x000fc40000000055 */
[----:B------:R-:W-:Y:S01]  /*1b90*/  IADD3 R96, R96, 0x80, RZ ;  /* 0x0000008060607810 */ /* 0x000fe20007ffe0ff */
[----:B------:R0:W-:Y:S01]  /*1ba0*/  @P0 STG.E.128 [R2.64+0x10], R72 ;  /* 0x0000104802000986 */ /* 0x0001e2000c101d04 */
[----:B------:R-:W-:-:S03]  /*1bb0*/  IADD3 R82, R82, 0x80, RZ ;  /* 0x0000008052527810 */ /* 0x000fc60007ffe0ff */
[----:B------:R0:W-:Y:S04]  /*1bc0*/  @P6 STG.E.128 [R80.64], R76 ;  /* 0x0000004c50006986 */ /* 0x0001e8000c101d04 */
.L_x_2896:
[----:B------:R-:W-:Y:S05]  /*1bd0*/  BSYNC B0 ;  /* 0x0000000000007941 */ /* 0x000fea0003800000 */
.L_x_2895:
[----:B------:R-:W-:Y:S01]  /*1be0*/  BSSY B0, `(.L_x_2913) ;  /* 0x000008d000007945 */ /* 0x000fe20003800000 */
[----:B------:R-:W-:Y:S05]  /*1bf0*/  @!P4 BRA `(.L_x_2914) ;  /* 0x000008b00000c947 */ /* 0x000fea0003800000 */
[----:B------:R-:W-:Y:S01]  /*1c00*/  @!P5 ISETP.NE.U32.AND P0, PT, RZ, c[0x0][0x218], PT ;  /* 0x00008600ff00da0c */ /* 0x000fe20003f05070 */
[----:B------:R-:W-:Y:S01]  /*1c10*/  BSSY B1, `(.L_x_2915) ;  /* 0x000001d000017945 */ /* 0x000fe20003800000 */
[----:B------:R-:W-:Y:S02]  /*1c20*/  @!P5 ISETP.NE.U32.AND P1, PT, RZ, c[0x0][0x218], PT ;  /* 0x00008600ff00da0c */ /* 0x000fe40003f25070 */
[----:B------:R-:W-:Y:S02]  /*1c30*/  @!P5 ISETP.NE.AND.EX P0, PT, RZ, c[0x0][0x21c], PT, P0 ;  /* 0x00008700ff00da0c */ /* 0x000fe40003f05300 */
[----:B------:R-:W-:Y:S02]  /*1c40*/  @!P5 ISETP.NE.AND.EX P1, PT, RZ, c[0x0][0x21c], PT, P1 ;  /* 0x00008700ff00da0c */ /* 0x000fe40003f25310 */
[----:B0-----:R-:W-:Y:S02]  /*1c50*/  @!P5 FSEL R80, R9, RZ, P0 ;  /* 0x000000ff0950d208 */ /* 0x001fe40000000000 */
[----:B------:R-:W-:-:S02]  /*1c60*/  @!P5 ISETP.NE.U32.AND P0, PT, RZ, c[0x0][0x218], PT ;  /* 0x00008600ff00da0c */ /* 0x000fc40003f05070 */
[----:B------:R-:W-:Y:S02]  /*1c70*/  @!P5 FSEL R3, R8, RZ, P1 ;  /* 0x000000ff0803d208 */ /* 0x000fe40000800000 */
[----:B------:R-:W-:Y:S02]  /*1c80*/  @!P5 ISETP.NE.U32.AND P2, PT, RZ, c[0x0][0x218], PT ;  /* 0x00008600ff00da0c */ /* 0x000fe40003f45070 */
[----:B------:R-:W-:Y:S02]  /*1c90*/  @!P5 ISETP.NE.U32.AND P1, PT, RZ, c[0x0][0x218], PT ;  /* 0x00008600ff00da0c */ /* 0x000fe40003f25070 */
[----:B------:R-:W-:Y:S02]  /*1ca0*/  @!P5 ISETP.NE.AND.EX P0, PT, RZ, c[0x0][0x21c], PT, P0 ;  /* 0x00008700ff00da0c */ /* 0x000fe40003f05300 */
[----:B------:R-:W-:Y:S02]  /*1cb0*/  @!P5 ISETP.NE.AND.EX P2, PT, RZ, c[0x0][0x21c], PT, P2 ;  /* 0x00008700ff00da0c */ /* 0x000fe40003f45320 */
[----:B------:R-:W-:-:S02]  /*1cc0*/  @!P5 ISETP.NE.AND.EX P1, PT, RZ, c[0x0][0x21c], PT, P1 ;  /* 0x00008700ff00da0c */ /* 0x000fc40003f25310 */
[----:B------:R-:W-:Y:S02]  /*1cd0*/  @!P5 FSEL R129, R6, RZ, P0 ;  /* 0x000000ff0681d208 */ /* 0x000fe40000000000 */
[----:B------:R-:W-:Y:S02]  /*1ce0*/  @!P5 ISETP.NE.U32.AND P0, PT, RZ, c[0x0][0x218], PT ;  /* 0x00008600ff00da0c */ /* 0x000fe40003f05070 */
[----:B------:R-:W-:Y:S02]  /*1cf0*/  @!P5 FSEL R85, R10, RZ, P2 ;  /* 0x000000ff0a55d208 */ /* 0x000fe40001000000 */
[----:B------:R-:W-:Y:S02]  /*1d00*/  @!P5 FSEL R90, R5, RZ, P1 ;  /* 0x000000ff055ad208 */ /* 0x000fe40000800000 */
[----:B------:R-:W-:Y:S02]  /*1d10*/  @!P5 ISETP.NE.U32.AND P2, PT, RZ, c[0x0][0x218], PT ;  /* 0x00008600ff00da0c */ /* 0x000fe40003f45070 */
[----:B------:R-:W-:-:S02]  /*1d20*/  @!P5 ISETP.NE.U32.AND P1, PT, RZ, c[0x0][0x218], PT ;  /* 0x00008600ff00da0c */ /* 0x000fc40003f25070 */
[----:B------:R-:W-:Y:S02]  /*1d30*/  @!P5 ISETP.NE.AND.EX P0, PT, RZ, c[0x0][0x21c], PT, P0 ;  /* 0x00008700ff00da0c */ /* 0x000fe40003f05300 */
[----:B------:R-:W-:Y:S02]  /*1d40*/  @!P5 ISETP.NE.AND.EX P2, PT, RZ, c[0x0][0x21c], PT, P2 ;  /* 0x00008700ff00da0c */ /* 0x000fe40003f45320 */
        /* <DEDUP_REMOVED lines=9> */
.L_x_2916:
[----:B------:R-:W-:Y:S05]  /*1de0*/  BSYNC B1 ;  /* 0x0000000000017941 */ /* 0x000fea0003800000 */
.L_x_2915:
        /* <DEDUP_REMOVED lines=9> */
.L_x_2918:
[----:B------:R-:W-:Y:S05]  /*1e80*/  BSYNC B1 ;  /* 0x0000000000017941 */ /* 0x000fea0003800000 */
.L_x_2917:
        /* <DEDUP_REMOVED lines=9> */
.L_x_2920:
[----:B------:R-:W-:Y:S05]  /*1f20*/  BSYNC B1 ;  /* 0x0000000000017941 */ /* 0x000fea0003800000 */
.L_x_2919:
        /* <DEDUP_REMOVED lines=10> */
.L_x_2922:
[----:B------:R-:W-:Y:S05]  /*1fd0*/  BSYNC B1 ;  /* 0x0000000000017941 */ /* 0x000fea0003800000 */
.L_x_2921:
        /* <DEDUP_REMOVED lines=10> */
.L_x_2924:
[----:B------:R-:W-:Y:S05]  /*2080*/  BSYNC B1 ;  /* 0x0000000000017941 */ /* 0x000fea0003800000 */
.L_x_2923:
        /* <DEDUP_REMOVED lines=8> */
.L_x_2926:
[----:B------:R-:W-:Y:S05]  /*2110*/  BSYNC B1 ;  /* 0x0000000000017941 */ /* 0x000fea0003800000 */
.L_x_2925:
        /* <DEDUP_REMOVED lines=8> */
.L_x_2928:
[----:B------:R-:W-:Y:S05]  /*21a0*/  BSYNC B1 ;  /* 0x0000000000017941 */ /* 0x000fea0003800000 */
.L_x_2927:
        /* <DEDUP_REMOVED lines=8> */
.L_x_2930:
[----:B------:R-:W-:Y:S05]  /*2230*/  BSYNC B1 ;  /* 0x0000000000017941 */ /* 0x000fea0003800000 */
.L_x_2929:
[----:B------:R-:W-:Y:S01]  /*2240*/  ISETP.NE.U32.AND P1, PT, RZ, c[0x0][0x258], PT ;  /* 0x00009600ff007a0c */ /* 0x000fe20003f25070 */
[----:B------:R-:W-:Y:S01]  /*2250*/  @P6 FMUL.FTZ R0, R89, c[0x0][0x1ec] ;  /* 0x00007b0059006a20 */ /* 0x000fe20000410000 */
[----:B------:R-:W-:Y:S01]  /*2260*/  @P6 F2FP.BF16.PACK_AB R2, RZ, R2 ;  /* 0x00000002ff02623e */ /* 0x000fe200000010ff */
[----:B------:R-:W-:Y:S01]  /*2270*/  @P6 FMUL.FTZ R84, R129, c[0x0][0x1ec] ;  /* 0x00007b0081546a20 */ /* 0x000fe20000410000 */
[----:B------:R-:W-:Y:S01]  /*2280*/  ISETP.NE.AND.EX P1, PT, RZ, c[0x0][0x25c], PT, P1 ;  /* 0x00009700ff007a0c */ /* 0x000fe20003f25310 */
[----:B------:R-:W-:Y:S01]  /*2290*/  @P6 FMUL.FTZ R83, R90, c[0x0][0x1ec] ;  /* 0x00007b005a536a20 */ /* 0x000fe20000410000 */
[----:B------:R-:W-:Y:S02]  /*22a0*/  ISETP.NE.U32.AND P0, PT, RZ, c[0x0][0x258], PT ;  /* 0x00009600ff007a0c */ /* 0x000fe40003f05070 */
[----:B------:R-:W-:Y:S02]  /*22b0*/  @P6 F2FP.BF16.PACK_AB R0, RZ, R0 ;  /* 0x00000000ff00623e */ /* 0x000fe400000010ff */
[----:B------:R-:W-:-:S02]  /*22c0*/  @P6 F2FP.BF16.PACK_AB R81, RZ, R81 ;  /* 0x00000051ff51623e */ /* 0x000fc400000010ff */
[----:B------:R-:W-:Y:S02]  /*22d0*/  ISETP.NE.AND.EX P0, PT, RZ, c[0x0][0x25c], PT, P0 ;  /* 0x00009700ff007a0c */ /* 0x000fe40003f05300 */
[----:B------:R-:W-:Y:S02]  /*22e0*/  @P6 PRMT R76, R2, 0x7610, R76 ;  /* 0x00007610024c6816 */ /* 0x000fe4000000004c */
[----:B------:R-:W-:Y:S01]  /*22f0*/  @P6 PRMT R78, R0, 0x7610, R78 ;  /* 0x00007610004e6816 */ /* 0x000fe2000000004e */
[----:B------:R-:W-:Y:S01]  /*2300*/  @P6 FMUL.FTZ R0, R130, c[0x0][0x1ec] ;  /* 0x00007b0082006a20 */ /* 0x000fe20000410000 */
[----:B------:R-:W-:Y:S02]  /*2310*/  @P6 F2FP.BF16.PACK_AB R86, RZ, R86 ;  /* 0x00000056ff56623e */ /* 0x000fe400000010ff */
[----:B------:R-:W-:Y:S02]  /*2320*/  @P6 F2FP.BF16.PACK_AB R84, RZ, R84 ;  /* 0x00000054ff54623e */ /* 0x000fe400000010ff */
[----:B------:R-:W-:Y:S01]  /*2330*/  SEL R68, R3, R68, P0 ;  /* 0x0000004403447207 */ /* 0x000fe20000000000 */
[----:B------:R-:W-:Y:S01]  /*2340*/  @P1 IMAD.MOV.U32 R3, RZ, RZ, 0x20 ;  /* 0x00000020ff031424 */ /* 0x000fe200078e00ff */
[----:B------:R-:W-:-:S02]  /*2350*/  @P6 PRMT R76, R76, 0x5410, R81 ;  /* 0x000054104c4c6816 */ /* 0x000fc40000000051 */
[----:B------:R-:W-:Y:S01]  /*2360*/  @P6 F2FP.BF16.PACK_AB R83, RZ, R83 ;  /* 0x00000053ff53623e */ /* 0x000fe200000010ff */
[----:B------:R-:W-:Y:S01]  /*2370*/  @P1 IMAD.WIDE.U32 R2, R96, R3, c[0x0][0x258] ;  /* 0x0000960060021625 */ /* 0x000fe200078e0003 */
[----:B------:R-:W-:Y:S02]  /*2380*/  @P6 MOV R81, 0x10 ;  /* 0x0000001000516802 */ /* 0x000fe40000000f00 */
[----:B------:R-:W-:Y:S02]  /*2390*/  @P6 F2FP.BF16.PACK_AB R87, RZ, R87 ;  /* 0x00000057ff57623e */ /* 0x000fe400000010ff */
[----:B------:R-:W-:Y:S02]  /*23a0*/  @P6 PRMT R77, R86, 0x7610, R77 ;  /* 0x00007610564d6816 */ /* 0x000fe4000000004d */
[----:B------:R-:W-:Y:S02]  /*23b0*/  @P6 F2FP.BF16.PACK_AB R0, RZ, R0 ;  /* 0x00000000ff00623e */ /* 0x000fe400000010ff */
[----:B------:R-:W-:-:S02]  /*23c0*/  @P6 PRMT R79, R84, 0x7610, R79 ;  /* 0x00007610544f6816 */ /* 0x000fc4000000004f */
[----:B------:R-:W-:Y:S02]  /*23d0*/  SEL R69, R80, R69, P0 ;  /* 0x0000004550457207 */ /* 0x000fe40000000000 */
[----:B------:R-:W-:Y:S02]  /*23e0*/  SEL R70, R85, R70, P0 ;  /* 0x0000004655467207 */ /* 0x000fe40000000000 */
[----:B------:R-:W-:Y:S02]  /*23f0*/  SEL R71, R88, R71, P0 ;  /* 0x0000004758477207 */ /* 0x000fe40000000000 */
[----:B------:R-:W-:Y:S02]  /*2400*/  SEL R72, R89, R72, P0 ;  /* 0x0000004859487207 */ /* 0x000fe40000000000 */
[----:B------:R-:W-:Y:S01]  /*2410*/  SEL R73, R90, R73, P0 ;  /* 0x000000495a497207 */ /* 0x000fe20000000000 */
[----:B------:R0:W-:Y:S01]  /*2420*/  @P1 STG.E.128 [R2.64], R68 ;  /* 0x0000004402001986 */ /* 0x0001e2000c101d04 */
[----:B------:R-:W-:-:S02]  /*2430*/  SEL R74, R129, R74, P0 ;  /* 0x0000004a814a7207 */ /* 0x000fc40000000000 */
[----:B------:R-:W-:Y:S01]  /*2440*/  @P6 PRMT R78, R78, 0x5410, R83 ;  /* 0x000054104e4e6816 */ /* 0x000fe20000000053 */
[----:B------:R-:W-:Y:S01]  /*2450*/  @P6 IMAD.WIDE.U32 R82, R82, R81, c[0x0][0x248] ;  /* 0x0000920052526625 */ /* 0x000fe200078e0051 */
[----:B------:R-:W-:Y:S02]  /*2460*/  SEL R75, R130, R75, P0 ;  /* 0x0000004b824b7207 */ /* 0x000fe40000000000 */
[----:B------:R-:W-:Y:S02]  /*2470*/  @P6 PRMT R77, R77, 0x5410, R87 ;  /* 0x000054104d4d6816 */ /* 0x000fe40000000057 */
[----:B------:R-:W-:Y:S01]  /*2480*/  @P6 PRMT R79, R79, 0x5410, R0 ;  /* 0x000054104f4f6816 */ /* 0x000fe20000000000 */
[----:B------:R0:W-:Y:S04]  /*2490*/  @P1 STG.E.128 [R2.64+0x10], R72 ;  /* 0x0000104802001986 */ /* 0x0001e8000c101d04 */
[----:B------:R0:W-:Y:S02]  /*24a0*/  @P6 STG.E.128 [R82.64], R76 ;  /* 0x0000004c52006986 */ /* 0x0001e4000c101d04 */
.L_x_2914:
[----:B------:R-:W-:Y:S05]  /*24b0*/  BSYNC B0 ;  /* 0x0000000000007941 */ /* 0x000fea0003800000 */
.L_x_2913:
[----:B------:R-:W-:Y:S02]  /*24c0*/  IADD3 R93, R93, c[0x0][0x160], RZ ;  /* 0x000058005d5d7a10 */ /* 0x000fe40007ffe0ff */
[----:B------:R-:W-:-:S02]  /*24d0*/  LOP3.LUT P1, RZ, R92, 0xff, RZ, 0xc0, !PT ;  /* 0x000000ff5cff7812 */ /* 0x000fc4000782c0ff */
[----:B------:R-:W-:Y:S02]  /*24e0*/  ISETP.GE.AND P0, PT, R93, c[0x0][0x164], PT ;  /* 0x000059005d007a0c */ /* 0x000fe40003f06270 */
[----:B------:R-:W-:-:S11]  /*24f0*/  SEL R92, RZ, 0x1, P1 ;  /* 0x00000001ff5c7807 */ /* 0x000fd60000800000 */
[----:B0-----:R-:W-:Y:S01]  /*2500*/  @P0 CALL.REL.NOINC `(.L_x_2884) ;  /* 0x0000001000000944 */ /* 0x001fe20003c00000 */
[----:B------:R-:W-:Y:S05]  /*2510*/  BRA `(.L_x_2931) ;  /* 0xffffdd9000007947 */ /* 0x000fea000383ffff */
.L_x_2884:
        /* <DEDUP_REMOVED lines=22> */
.L_x_2893:
[----:B------:R-:W-:Y:S01]  /*2680*/  HFMA2.MMA R90, -RZ, RZ, 0, 9.5367431640625e-07 ;  /* 0x00000010ff5a7435 */ /* 0x000fe200000001ff */
[----:B------:R-:W-:Y:S01]  /*2690*/  MOV R83, R133 ;  /* 0x0000008500537202 */ /* 0x000fe20000000f00 */
[----:B------:R-:W-:Y:S01]  /*26a0*/  IMAD.MOV.U32 R87, RZ, RZ, 0x1f ;  /* 0x0000001fff577424 */ /* 0x000fe200078e00ff */
[----:B------:R-:W-:-:S02]  /*26b0*/  MOV R130, 0xffffffff ;  /* 0xffffffff00827802 */ /* 0x000fc40000000f00 */
[----:B-1----:R-:W-:Y:S02]  /*26c0*/  MOV R2, 0x26e0 ;  /* 0x000026e000027802 */ /* 0x002fe40000000f00 */
[----:B0----5:R-:W-:Y:S05]  /*26d0*/  CALL.REL.NOINC `($__internal_82_$__cuda_sm70_shflsync_down_p) ;  /* 0x0000046000007944 */ /* 0x021fea0003c00000 */
[----:B-1----:R-:W-:Y:S01]  /*26e0*/  MOV R82, R83 ;  /* 0x0000005300527202 */ /* 0x002fe20000000f00 */
[----:B0-----:R-:W-:Y:S05]  /*26f0*/  BRA `(.L_x_2932) ;  /* 0xffffe8f000007947 */ /* 0x001fea000383ffff */
.L_x_2894:
[----:B------:R-:W-:Y:S01]  /*2700*/  HFMA2.MMA R90, -RZ, RZ, 0, 9.5367431640625e-07 ;  /* 0x00000010ff5a7435 */ /* 0x000fe200000001ff */
[----:B------:R-:W-:Y:S01]  /*2710*/  IMAD.MOV.U32 R83, RZ, RZ, R134 ;  /* 0x000000ffff537224 */ /* 0x000fe200078e0086 */
[----:B------:R-:W-:Y:S01]  /*2720*/  MOV R87, 0x1f ;  /* 0x0000001f00577802 */ /* 0x000fe20000000f00 */
[----:B------:R-:W-:Y:S01]  /*2730*/  IMAD.MOV.U32 R130, RZ, RZ, -0x1 ;  /* 0xffffffffff827424 */ /* 0x000fe200078e00ff */
[----:B-1----:R-:W-:Y:S02]  /*2740*/  MOV R2, 0x2760 ;  /* 0x0000276000027802 */ /* 0x002fe40000000f00 */
[----:B0-23-5:R-:W-:Y:S05]  /*2750*/  CALL.REL.NOINC `($__internal_82_$__cuda_sm70_shflsync_down_p) ;  /* 0x000003e000007944 */ /* 0x02dfea0003c00000 */
[----:B------:R-:W-:Y:S01]  /*2760*/  FADD.FTZ R82, R82, R133 ;  /* 0x0000008552527221 */ /* 0x000fe20000010000 */
[----:B0-----:R-:W-:Y:S01]  /*2770*/  HFMA2.MMA R90, -RZ, RZ, 0, 4.76837158203125e-07 ;  /* 0x00000008ff5a7435 */ /* 0x001fe200000001ff */
[----:B-1----:R-:W-:Y:S01]  /*2780*/  FADD.FTZ R134, R134, R83 ;  /* 0x0000005386867221 */ /* 0x002fe20000010000 */
[----:B------:R-:W-:Y:S01]  /*2790*/  MOV R87, 0x1f ;  /* 0x0000001f00577802 */ /* 0x000fe20000000f00 */
[----:B------:R-:W-:Y:S01]  /*27a0*/  IMAD.MOV.U32 R130, RZ, RZ, -0x1 ;  /* 0xffffffffff827424 */ /* 0x000fe200078e00ff */
[----:B------:R-:W-:-:S02]  /*27b0*/  MOV R83, R82 ;  /* 0x0000005200537202 */ /* 0x000fc40000000f00 */
[----:B------:R-:W-:Y:S02]  /*27c0*/  MOV R2, 0x27e0 ;  /* 0x000027e000027802 */ /* 0x000fe40000000f00 */
[----:B------:R-:W-:Y:S05]  /*27d0*/  CALL.REL.NOINC `($__internal_82_$__cuda_sm70_shflsync_down_p) ;  /* 0x0000036000007944 */ /* 0x000fea0003c00000 */
[----:B0-----:R-:W-:Y:S01]  /*27e0*/  HFMA2.MMA R90, -RZ, RZ, 0, 4.76837158203125e-07 ;  /* 0x00000008ff5a7435 */ /* 0x001fe200000001ff */
[----:B-1----:R-:W-:Y:S01]  /*27f0*/  MOV R81, R83 ;  /* 0x0000005300517202 */ /* 0x002fe20000000f00 */
[----:B------:R-:W-:Y:S01]  /*2800*/  IMAD.MOV.U32 R83, RZ, RZ, R134 ;  /* 0x000000ffff537224 */ /* 0x000fe200078e0086 */
[----:B------:R-:W-:Y:S01]  /*2810*/  MOV R87, 0x1f ;  /* 0x0000001f00577802 */ /* 0x000fe20000000f00 */
[----:B------:R-:W-:Y:S01]  /*2820*/  IMAD.MOV.U32 R130, RZ, RZ, -0x1 ;  /* 0xffffffffff827424 */ /* 0x000fe200078e00ff */
[----:B------:R-:W-:Y:S02]  /*2830*/  MOV R2, 0x2850 ;  /* 0x0000285000027802 */ /* 0x000fe40000000f00 */
[----:B------:R-:W-:Y:S05]  /*2840*/  CALL.REL.NOINC `($__internal_82_$__cuda_sm70_shflsync_down_p) ;  /* 0x000002f000007944 */ /* 0x000fea0003c00000 */
[----:B------:R-:W-:Y:S01]  /*2850*/  FADD.FTZ R82, R81, R82 ;  /* 0x0000005251527221 */ /* 0x000fe20000010000 */
[----:B0-----:R-:W-:Y:S01]  /*2860*/  HFMA2.MMA R90, -RZ, RZ, 0, 2.384185791015625e-07 ;  /* 0x00000004ff5a7435 */ /* 0x001fe200000001ff */
[----:B-1----:R-:W-:Y:S01]  /*2870*/  FADD.FTZ R134, R134, R83 ;  /* 0x0000005386867221 */ /* 0x002fe20000010000 */
[----:B------:R-:W-:Y:S01]  /*2880*/  MOV R87, 0x1f ;  /* 0x0000001f00577802 */ /* 0x000fe20000000f00 */
[----:B------:R-:W-:Y:S01]  /*2890*/  IMAD.MOV.U32 R130, RZ, RZ, -0x1 ;  /* 0xffffffffff827424 */ /* 0x000fe200078e00ff */
[----:B------:R-:W-:-:S02]  /*28a0*/  MOV R83, R82 ;  /* 0x0000005200537202 */ /* 0x000fc40000000f00 */
[----:B------:R-:W-:Y:S02]  /*28b0*/  MOV R2, 0x28d0 ;  /* 0x000028d000027802 */ /* 0x000fe40000000f00 */
[----:B------:R-:W-:Y:S05]  /*28c0*/  CALL.REL.NOINC `($__internal_82_$__cuda_sm70_shflsync_down_p) ;  /* 0x0000027000007944 */ /* 0x000fea0003c00000 */
[----:B0-----:R-:W-:Y:S01]  /*28d0*/  HFMA2.MMA R90, -RZ, RZ, 0, 2.384185791015625e-07 ;  /* 0x00000004ff5a7435 */ /* 0x001fe200000001ff */
[----:B-1----:R-:W-:Y:S01]  /*28e0*/  MOV R81, R83 ;  /* 0x0000005300517202 */ /* 0x002fe20000000f00 */
[----:B------:R-:W-:Y:S01]  /*28f0*/  IMAD.MOV.U32 R83, RZ, RZ, R134 ;  /* 0x000000ffff537224 */ /* 0x000fe200078e0086 */
[----:B------:R-:W-:Y:S01]  /*2900*/  MOV R87, 0x1f ;  /* 0x0000001f00577802 */ /* 0x000fe20000000f00 */
[----:B------:R-:W-:Y:S01]  /*2910*/  IMAD.MOV.U32 R130, RZ, RZ, -0x1 ;  /* 0xffffffffff827424 */ /* 0x000fe200078e00ff */
[----:B------:R-:W-:Y:S02]  /*2920*/  MOV R2, 0x2940 ;  /* 0x0000294000027802 */ /* 0x000fe40000000f00 */
[----:B------:R-:W-:Y:S05]  /*2930*/  CALL.REL.NOINC `($__internal_82_$__cuda_sm70_shflsync_down_p) ;  /* 0x0000020000007944 */ /* 0x000fea0003c00000 */
[----:B------:R-:W-:Y:S01]  /*2940*/  FADD.FTZ R82, R81, R82 ;  /* 0x0000005251527221 */ /* 0x000fe20000010000 */
[----:B0-----:R-:W-:Y:S01]  /*2950*/  HFMA2.MMA R90, -RZ, RZ, 0, 1.1920928955078125e-07 ;  /* 0x00000002ff5a7435 */ /* 0x001fe200000001ff */
[----:B-1----:R-:W-:Y:S01]  /*2960*/  FADD.FTZ R86, R134, R83 ;  /* 0x0000005386567221 */ /* 0x002fe20000010000 */
[----:B------:R-:W-:Y:S01]  /*2970*/  MOV R87, 0x1f ;  /* 0x0000001f00577802 */ /* 0x000fe20000000f00 */
[----:B------:R-:W-:Y:S01]  /*2980*/  IMAD.MOV.U32 R130, RZ, RZ, -0x1 ;  /* 0xffffffffff827424 */ /* 0x000fe200078e00ff */
[----:B------:R-:W-:-:S02]  /*2990*/  MOV R83, R82 ;  /* 0x0000005200537202 */ /* 0x000fc40000000f00 */
[----:B------:R-:W-:Y:S02]  /*29a0*/  MOV R2, 0x29c0 ;  /* 0x000029c000027802 */ /* 0x000fe40000000f00 */
[----:B------:R-:W-:Y:S05]  /*29b0*/  CALL.REL.NOINC `($__internal_82_$__cuda_sm70_shflsync_down_p) ;  /* 0x0000018000007944 */ /* 0x000fea0003c00000 */
[----:B0-----:R-:W-:Y:S01]  /*29c0*/  HFMA2.MMA R90, -RZ, RZ, 0, 1.1920928955078125e-07 ;  /* 0x00000002ff5a7435 */ /* 0x001fe200000001ff */
[----:B-1----:R-:W-:Y:S01]  /*29d0*/  MOV R81, R83 ;  /* 0x0000005300517202 */ /* 0x002fe20000000f00 */
[----:B------:R-:W-:Y:S01]  /*29e0*/  IMAD.MOV.U32 R83, RZ, RZ, R86 ;  /* 0x000000ffff537224 */ /* 0x000fe200078e0056 */
[----:B------:R-:W-:Y:S01]  /*29f0*/  MOV R87, 0x1f ;  /* 0x0000001f00577802 */ /* 0x000fe20000000f00 */
[----:B------:R-:W-:Y:S01]  /*2a00*/  IMAD.MOV.U32 R130, RZ, RZ, -0x1 ;  /* 0xffffffffff827424 */ /* 0x000fe200078e00ff */
[----:B------:R-:W-:Y:S02]  /*2a10*/  MOV R2, 0x2a30 ;  /* 0x00002a3000027802 */ /* 0x000fe40000000f00 */
[----:B------:R-:W-:Y:S05]  /*2a20*/  CALL.REL.NOINC `($__internal_82_$__cuda_sm70_shflsync_down_p) ;  /* 0x0000011000007944 */ /* 0x000fea0003c00000 */
[----:B------:R-:W-:Y:S01]  /*2a30*/  FADD.FTZ R84, R81, R82 ;  /* 0x0000005251547221 */ /* 0x000fe20000010000 */
[----:B0-----:R-:W-:Y:S01]  /*2a40*/  HFMA2.MMA R90, -RZ, RZ, 0, 5.9604644775390625e-08 ;  /* 0x00000001ff5a7435 */ /* 0x001fe200000001ff */
[----:B-1----:R-:W-:Y:S01]  /*2a50*/  FADD.FTZ R86, R86, R83 ;  /* 0x0000005356567221 */ /* 0x002fe20000010000 */
[----:B------:R-:W-:Y:S01]  /*2a60*/  MOV R87, 0x1f ;  /* 0x0000001f00577802 */ /* 0x000fe20000000f00 */
[----:B------:R-:W-:Y:S01]  /*2a70*/  IMAD.MOV.U32 R83, RZ, RZ, R84 ;  /* 0x000000ffff537224 */ /* 0x000fe200078e0054 */
[----:B------:R-:W-:-:S02]  /*2a80*/  MOV R130, 0xffffffff ;  /* 0xffffffff00827802 */ /* 0x000fc40000000f00 */
[----:B------:R-:W-:Y:S02]  /*2a90*/  MOV R2, 0x2ab0 ;  /* 0x00002ab000027802 */ /* 0x000fe40000000f00 */
[----:B------:R-:W-:Y:S05]  /*2aa0*/  CALL.REL.NOINC `($__internal_82_$__cuda_sm70_shflsync_down_p) ;  /* 0x0000009000007944 */ /* 0x000fea0003c00000 */
[----:B0-----:R-:W-:Y:S01]  /*2ab0*/  HFMA2.MMA R90, -RZ, RZ, 0, 5.9604644775390625e-08 ;  /* 0x00000001ff5a7435 */ /* 0x001fe200000001ff */
[----:B-1----:R-:W-:Y:S01]  /*2ac0*/  MOV R85, R83 ;  /* 0x0000005300557202 */ /* 0x002fe20000000f00 */
[----:B------:R-:W-:Y:S01]  /*2ad0*/  IMAD.MOV.U32 R87, RZ, RZ, 0x1f ;  /* 0x0000001fff577424 */ /* 0x000fe200078e00ff */
[----:B------:R-:W-:Y:S02]  /*2ae0*/  MOV R83, R86 ;  /* 0x0000005600537202 */ /* 0x000fe40000000f00 */
[----:B------:R-:W-:Y:S02]  /*2af0*/  MOV R130, 0xffffffff ;  /* 0xffffffff00827802 */ /* 0x000fe40000000f00 */
[----:B------:R-:W-:Y:S02]  /*2b00*/  MOV R2, 0x2b20 ;  /* 0x00002b2000027802 */ /* 0x000fe40000000f00 */
[----:B------:R-:W-:Y:S05]  /*2b10*/  CALL.REL.NOINC `($__internal_82_$__cuda_sm70_shflsync_down_p) ;  /* 0x0000002000007944 */ /* 0x000fea0003c00000 */
[----:B-1----:R-:W-:Y:S01]  /*2b20*/  MOV R3, R83 ;  /* 0x0000005300037202 */ /* 0x002fe20000000f00 */
[----:B0-----:R-:W-:Y:S05]  /*2b30*/  BRA `(.L_x_2933) ;  /* 0xffffe5d000007947 */ /* 0x001fea000383ffff */
        .weak           $__internal_82_$__cuda_sm70_shflsync_down_p
        .type           $__internal_82_$__cuda_sm70_shflsync_down_p,@function
        .size           $__internal_82_$__cuda_sm70_shflsync_down_p,(.L_x_6884 - $__internal_82_$__cuda_sm70_shflsync_down_p)
$__internal_82_$__cuda_sm70_shflsync_down_p:
[----:B------:R-:W-:Y:S01]  /*2b40*/  HFMA2.MMA R3, -RZ, RZ, 0, 0 ;  /* 0x00000000ff037435 */ /* 0x000fe200000001ff */
[----:B------:R-:W-:Y:S04]  /*2b50*/  WARPSYNC R130 ;  /* 0x0000008200007348 */ /* 0x000fe80003800000 */
[----:B------:R0:W1:Y:S01]  /*2b60*/  SHFL.DOWN PT, R83, R83, R90, R87 ;  /* 0x0800005a53537389 */ /* 0x00006200000e0057 */
[----:B------:R-:W-:Y:S05]  /*2b70*/  RET.REL.NODEC R2 `(_ZN10layer_norm13ln_bwd_kernelINS_13Kernel_traitsIf13__nv_bfloat16fS2_fjLj2048ELj1ELj1ELj4ELj16ENS_18Kernel_traits_baseILj2048EfS2_fS2_fjLj128EEEEELb0ELb0ELb1ELb0EEEvNS_9BwdParamsE) ;  /* 0xffffd48002007950 */ /* 0x000fea0003c3ffff */
.L_x_2934:
        /* <DEDUP_REMOVED lines=16> */
.L_x_6884:


//--------------------- .text._ZN10layer_norm13ln_bwd_kernelINS_13Kernel_traitsIf13__nv_bfloat16fS2_fjLj2048ELj1ELj1ELj4ELj16ENS_18Kernel_traits_baseILj2048EfS2_fS2_fjLj128EEEEELb0ELb0ELb1ELb1EEEvNS_9BwdParamsE --------------------------
	.section	.text._ZN10layer_norm13ln_bwd_kernelINS_13Kernel_traitsIf13__nv_bfloat16fS2_fjLj2048ELj1ELj1ELj4ELj16ENS_18Kernel_traits_baseILj2048EfS2_fS2_fjLj128EEEEELb0ELb0ELb1ELb1EEEvNS_9BwdParamsE,"ax",@progbits
	.sectioninfo	@"SHI_REGISTERS=139"
	.align	128
        .global         _ZN10layer_norm13ln_bwd_kernelINS_13Kernel_traitsIf13__nv_bfloat16fS2_fjLj2048ELj1ELj1ELj4ELj16ENS_18Kernel_traits_baseILj2048EfS2_fS2_fjLj128EEEEELb0ELb0ELb1ELb1EEEvNS_9BwdParamsE
        .type           _ZN10layer_norm13ln_bwd_kernelINS_13Kernel_traitsIf13__nv_bfloat16fS2_fjLj2048ELj1ELj1ELj4ELj16ENS_18Kernel_traits_baseILj2048EfS2_fS2_fjLj128EEEEELb0ELb0ELb1ELb1EEEvNS_9BwdParamsE,@function
        .size           _ZN10layer_norm13ln_bwd_kernelINS_13Kernel_traitsIf13__nv_bfloat16fS2_fjLj2048ELj1ELj1ELj4ELj16ENS_18Kernel_traits_baseILj2048EfS2_fS2_fjLj128EEEEELb0ELb0ELb1ELb1EEEvNS_9BwdParamsE,(.L_x_6885 - _ZN10layer_norm13ln_bwd_kernelINS_13Kernel_traitsIf13__nv_bfloat16fS2_fjLj2048ELj1ELj1ELj4ELj16ENS_18Kernel_traits_baseILj2048EfS2_fS2_fjLj128EEEEELb0ELb0ELb1ELb1EEEvNS_9BwdParamsE)
        .other          _ZN10layer_norm13ln_bwd_kernelINS_13Kernel_traitsIf13__nv_bfloat16fS2_fjLj2048ELj1ELj1ELj4ELj16ENS_18Kernel_traits_baseILj2048EfS2_fS2_fjLj128EEEEELb0ELb0ELb1ELb1EEEvNS_9BwdParamsE,@"STO_CUDA_ENTRY STV_DEFAULT"
_ZN10layer_norm13ln_bwd_kernelINS_13Kernel_traitsIf13__nv_bfloat16fS2_fjLj2048ELj1ELj1ELj4ELj16ENS_18Kernel_traits_baseILj2048EfS2_fS2_fjLj128EEEEELb0ELb0ELb1ELb1EEEvNS_9BwdParamsE:
.text._ZN10layer_norm13ln_bwd_kernelINS_13Kernel_traitsIf13__nv_bfloat16fS2_fjLj2048ELj1ELj1ELj4ELj16ENS_18Kernel_traits_baseILj2048EfS2_fS2_fjLj128EEEEELb0ELb0ELb1ELb1EEEvNS_9BwdParamsE:
        /* <DEDUP_REMOVED lines=24> */
.L_x_2935:
[----:B------:R-:W-:-:S04]  /*0180*/  SHF.L.U32 R2, R0, 0x5, RZ ;  /* 0x0000000500027819 */ /* 0x000fc800000006ff */
        /* <DEDUP_REMOVED lines=25> */
.L_x_2974:
        /* <DEDUP_REMOVED lines=15> */
[----:B0-----:R-:W-:-:S04]  /*0410*/  IMAD.WIDE.U32 R2, R94, R127, c[0x0][0x218] ;  /* 0x000086005e027625 */ /* 0x001fc800078e007f */
[----:B----4-:R-:W-:Y:S01]  /*0420*/  IMAD.WIDE.U32 R80, R92, R127, c[0x0][0x218] ;  /* 0x000086005c507625 */ /* 0x010fe200078e007f */
[----:B--2---:R-:W-:-:S13]  /*0430*/  ISETP.GT.AND P5, PT, R86, RZ, PT ;  /* 0x000000ff5600720c */ /* 0x004fda0003fa4270 */
[----:B------:R-:W-:Y:S05]  /*0440*/  @P5 BRA `(.L_x_2938) ;  /* 0x000000a000005947 */ /* 0x000fea0003800000 */
[----:B---3--:R-:W-:Y:S01]  /*0450*/  ISETP.NE.U32.AND P0, PT, RZ, c[0x0][0x218], PT ;  /* 0x00008600ff007a0c */ /* 0x008fe20003f05070 */
        /* <DEDUP_REMOVED lines=9> */
.L_x_2938:
[----:B---3--:R-:W-:-:S05]  /*04f0*/  IADD3 R82, R86, -0x1, RZ ;  /* 0xffffffff56527810 */ /* 0x008fca0007ffe0ff */
[----:B------:R-:W-:Y:S02]  /*0500*/  IMAD R85, R82, c[0x0][0x168], RZ ;  /* 0x00005a0052557a24 */ /* 0x000fe400078e02ff */
[----:B------:R-:W-:Y:S01]  /*0510*/  IMAD.WIDE R82, R88, R87, c[0x0][0x1a0] ;  /* 0x0000680058527625 */ /* 0x000fe200078e0257 */
[----:B------:R-:W-:Y:S02]  /*0520*/  HFMA2.MMA R87, -RZ, RZ, 0, 9.5367431640625e-07 ;  /* 0x00000010ff577435 */ /* 0x000fe400000001ff */
[----:B------:R-:W-:Y:S01]  /*0530*/  SHF.R.S32.HI R86, RZ, 0x1f, R85 ;  /* 0x0000001fff567819 */ /* 0x000fe20000011455 */
[----:B------:R-:W-:Y:S02]  /*0540*/  IMAD.WIDE.U32 R116, R94, R127, c[0x0][0x188] ;  /* 0x000062005e747625 */ /* 0x000fe400078e007f */
[----:B------:R-:W2:Y:S01]  /*0550*/  LDG.E R82, [R82.64] ;  /* 0x0000000452527981 */ /* 0x000ea2000c1e1900 */
[----:B------:R-:W-:Y:S01]  /*0560*/  LEA.HI R85, R86, R85, RZ, 0x3 ;  /* 0x0000005556557211 */ /* 0x000fe200078f18ff */
[----:B------:R-:W-:-:S02]  /*0570*/  IMAD.WIDE.U32 R118, R92, R127, c[0x0][0x188] ;  /* 0x000062005c767625 */ /* 0x000fc400078e007f */
[----:B------:R-:W3:Y:S01]  /*0580*/  LDG.E.128 R100, [R116.64] ;  /* 0x0000000474647981 */ /* 0x000ee2000c1e1d00 */
[----:B------:R-:W-:-:S03]  /*0590*/  LEA.HI.SX32 R84, R85, R84, 0x1d ;  /* 0x0000005455547211 */ /* 0x000fc600078feaff */
[----:B------:R-:W4:Y:S02]  /*05a0*/  LDG.E.128 R108, [R118.64] ;  /* 0x00000004766c7981 */ /* 0x000f24000c1e1d00 */
[CC--:B------:R-:W-:Y:S01]  /*05b0*/  IMAD.WIDE.U32 R104, R84.reuse, R87.reuse, c[0x0][0x208] ;  /* 0x0000820054687625 */ /* 0x0c0fe200078e0057 */
[----:B------:R-:W-:Y:S01]  /*05c0*/  IADD3 R84, R84, 0x80, RZ ;  /* 0x0000008054547810 */ /* 0x000fe20007ffe0ff */
[----:B------:R0:W4:Y:S04]  /*05d0*/  LDG.E.128 R112, [R116.64+0x10] ;  /* 0x0000100474707981 */ /* 0x000128000c1e1d00 */
[----:B------:R-:W-:Y:S01]  /*05e0*/  IMAD.WIDE.U32 R84, R84, R87, c[0x0][0x208] ;  /* 0x0000820054547625 */ /* 0x000fe200078e0057 */
[----:B------:R-:W4:Y:S04]  /*05f0*/  LDG.E.128 R104, [R104.64] ;  /* 0x0000000468687981 */ /* 0x000f28000c1e1d00 */
[----:B------:R1:W4:Y:S04]  /*0600*/  LDG.E.128 R96, [R118.64+0x10] ;  /* 0x0000100476607981 */ /* 0x000328000c1e1d00 */
[----:B------:R-:W4:Y:S01]  /*0610*/  LDG.E.128 R84, [R84.64] ;  /* 0x0000000454547981 */ /* 0x000f22000c1e1d00 */
[----:B------:R-:W-:-:S04]  /*0620*/  ISETP.NE.U32.AND P0, PT, RZ, c[0x0][0x218], PT ;  /* 0x00008600ff007a0c */ /* 0x000fc80003f05070 */
[----:B------:R-:W-:-:S13]  /*0630*/  ISETP.NE.AND.EX P0, PT, RZ, c[0x0][0x21c], PT, P0 ;  /* 0x00008700ff007a0c */ /* 0x000fda0003f05300 */
[----:B------:R0:W5:Y:S04]  /*0640*/  @P0 LDG.E.128 R16, [R2.64] ;  /* 0x0000000402100981 */ /* 0x000168000c1e1d00 */
[----:B------:R0:W5:Y:S04]  /*0650*/  @P0 LDG.E.128 R12, [R2.64+0x10] ;  /* 0x00001004020c0981 */ /* 0x000168000c1e1d00 */
[----:B------:R0:W5:Y:S04]  /*0660*/  @P0 LDG.E.128 R8, [R80.64] ;  /* 0x0000000450080981 */ /* 0x000168000c1e1d00 */
[----:B------:R0:W5:Y:S01]  /*0670*/  @P0 LDG.E.128 R4, [R80.64+0x10] ;  /* 0x0000100450040981 */ /* 0x000162000c1e1d00 */
[----:B-1----:R-:W-:-:S04]  /*0680*/  ISETP.NE.AND P0, PT, R89, RZ, PT ;  /* 0x000000ff5900720c */ /* 0x002fc80003f05270 */
[----:B--2---:R-:W-:-:S05]  /*0690*/  FSEL R95, R82, RZ, !P0 ;  /* 0x000000ff525f7208 */ /* 0x004fca0004000000 */
[C---:B---3--:R-:W-:Y:S02]  /*06a0*/  FADD.FTZ R100, -R95.reuse, R100 ;  /* 0x000000645f647221 */ /* 0x048fe40000010100 */
[C---:B----4-:R-:W-:Y:S02]  /*06b0*/  FADD.FTZ R110, -R95.reuse, R110 ;  /* 0x0000006e5f6e7221 */ /* 0x050fe40000010100 */
[C---:B0-----:R-:W-:Y:S02]  /*06c0*/  FADD.FTZ R116, -R95.reuse, R101 ;  /* 0x000000655f747221 */ /* 0x041fe40000010100 */
[C---:B------:R-:W-:Y:S02]  /*06d0*/  FADD.FTZ R102, -R95.reuse, R102 ;  /* 0x000000665f667221 */ /* 0x040fe40000010100 */
[C---:B------:R-:W-:Y:S01]  /*06e0*/  FADD.FTZ R120, -R95.reuse, R103 ;  /* 0x000000675f787221 */ /* 0x040fe20000010100 */
[----:B------:R-:W-:Y:S01]  /*06f0*/  PRMT R83, RZ, 0x5410, R104 ;  /* 0x00005410ff537816 */ /* 0x000fe20000000068 */
        /* <DEDUP_REMOVED lines=18> */
[C---:B-----5:R-:W-:Y:S02]  /*0820*/  FMUL.FTZ R95, R91.reuse, R100 ;  /* 0x000000645b5f7220 */ /* 0x060fe40000410000 */
[----:B------:R-:W-:Y:S02]  /*0830*/  FMUL.FTZ R105, R91, R110 ;  /* 0x0000006e5b697220 */ /* 0x000fe40000410000 */
[-C--:B------:R-:W-:Y:S01]  /*0840*/  FMUL.FTZ R110, R32, R83.reuse ;  /* 0x00000053206e7220 */ /* 0x080fe20000410000 */
[--C-:B------:R-:W-:Y:S01]  /*0850*/  PRMT R121, RZ, 0x5410, R107.reuse ;  /* 0x00005410ff797816 */ /* 0x100fe2000000006b */
[----:B------:R-:W-:Y:S01]  /*0860*/  FFMA.FTZ R36, R95, R83, R36 ;  /* 0x000000535f247223 */ /* 0x000fe20000010024 */
[----:B------:R-:W-:Y:S01]  /*0870*/  PRMT R126, RZ, 0x7610, R107 ;  /* 0x00007610ff7e7816 */ /* 0x000fe2000000006b */
[----:B------:R-:W-:-:S02]  /*0880*/  FMUL.FTZ R107, R91, R84 ;  /* 0x000000545b6b7220 */ /* 0x000fc40000410000 */
[----:B------:R-:W-:Y:S02]  /*0890*/  FADD.FTZ R64, R64, R83 ;  /* 0x0000005340407221 */ /* 0x000fe40000010000 */
[----:B------:R-:W-:Y:S02]  /*08a0*/  FMUL.FTZ R96, R91, R116 ;  /* 0x000000745b607220 */ /* 0x000fe40000410000 */
[----:B------:R-:W-:Y:S02]  /*08b0*/  FMUL.FTZ R111, R33, R118 ;  /* 0x00000076216f7220 */ /* 0x000fe40000410000 */
[----:B------:R-:W-:Y:S02]  /*08c0*/  FADD.FTZ R84, RZ, R110 ;  /* 0x0000006eff547221 */ /* 0x000fe40000010000 */
[----:B------:R-:W-:Y:S01]  /*08d0*/  FFMA.FTZ R83, R95, R110, RZ ;  /* 0x0000006e5f537223 */ /* 0x000fe200000100ff */
[--C-:B------:R-:W-:Y:S01]  /*08e0*/  PRMT R125, RZ, 0x5410, R85.reuse ;  /* 0x00005410ff7d7816 */ /* 0x100fe20000000055 */
[C---:B------:R-:W-:Y:S01]  /*08f0*/  FMUL.FTZ R99, R91.reuse, R112 ;  /* 0x000000705b637220 */ /* 0x040fe20000410000 */
        /* <DEDUP_REMOVED lines=18> */
[----:B------:R-:W-:Y:S02]  /*0a20*/  FADD.FTZ R85, R84, R115 ;  /* 0x0000007354557221 */ /* 0x000fe40000010000 */
[----:B------:R-:W-:-:S02]  /*0a30*/  FFMA.FTZ R83, R100, R115, R83 ;  /* 0x0000007364537223 */ /* 0x000fc40000010053 */
[----:B------:R-:W-:Y:S02]  /*0a40*/  FFMA.FTZ R38, R97, R117, R38 ;  /* 0x0000007561267223 */ /* 0x000fe40000010026 */
[----:B------:R-:W-:Y:S02]  /*0a50*/  FADD.FTZ R66, R66, R117 ;  /* 0x0000007542427221 */ /* 0x000fe40000010000 */
[----:B------:R-:W-:Y:S02]  /*0a60*/  FMUL.FTZ R102, R91, R106 ;  /* 0x0000006a5b667220 */ /* 0x000fe40000410000 */
        /* <DEDUP_REMOVED lines=18> */
[----:B------:R-:W-:Y:S01]  /*0b90*/  FFMA.FTZ R83, R104, R119, R83 ;  /* 0x0000007768537223 */ /* 0x000fe20000010053 */
[----:B------:R-:W-:Y:S01]  /*0ba0*/  PRMT R81, RZ, 0x5410, R86 ;  /* 0x00005410ff517816 */ /* 0x000fe20000000056 */
[----:B------:R-:W-:Y:S02]  /*0bb0*/  FADD.FTZ R62, R62, R121 ;  /* 0x000000793e3e7221 */ /* 0x000fe40000010000 */
[----:B------:R-:W-:-:S02]  /*0bc0*/  FFMA.FTZ R42, R101, R121, R42 ;  /* 0x00000079652a7223 */ /* 0x000fc4000001002a */
[-C--:B------:R-:W-:Y:S02]  /*0bd0*/  FFMA.FTZ R47, R106, R82.reuse, R47 ;  /* 0x000000526a2f7223 */ /* 0x080fe4000001002f */
[----:B------:R-:W-:Y:S02]  /*0be0*/  FADD.FTZ R59, R59, R82 ;  /* 0x000000523b3b7221 */ /* 0x000fe40000010000 */
[----:B------:R-:W-:Y:S02]  /*0bf0*/  FMUL.FTZ R121, R27, R82 ;  /* 0x000000521b797220 */ /* 0x000fe40000410000 */
[----:B------:R-:W-:Y:S02]  /*0c00*/  FADD.FTZ R82, R85, R120 ;  /* 0x0000007855527221 */ /* 0x000fe40000010000 */
[----:B------:R-:W-:Y:S01]  /*0c10*/  FFMA.FTZ R83, R105, R120, R83 ;  /* 0x0000007869537223 */ /* 0x000fe20000010053 */
[----:B------:R-:W-:Y:S01]  /*0c20*/  PRMT R86, RZ, 0x7610, R86 ;  /* 0x00007610ff567816 */ /* 0x000fe20000000056 */
[----:B------:R-:W-:-:S02]  /*0c30*/  FFMA.FTZ R39, R98, R122, R39 ;  /* 0x0000007a62277223 */ /* 0x000fc40000010027 */
[----:B------:R-:W-:Y:S02]  /*0c40*/  FADD.FTZ R67, R67, R122 ;  /* 0x0000007a43437221 */ /* 0x000fe40000010000 */
[----:B------:R-:W-:Y:S02]  /*0c50*/  FADD.FTZ R52, R52, R81 ;  /* 0x0000005134347221 */ /* 0x000fe40000010000 */
[-C--:B------:R-:W-:Y:S02]  /*0c60*/  FFMA.FTZ R48, R107, R81.reuse, R48 ;  /* 0x000000516b307223 */ /* 0x080fe40000010030 */
[----:B------:R-:W-:Y:S02]  /*0c70*/  FMUL.FTZ R122, R20, R81 ;  /* 0x00000051147a7220 */ /* 0x000fe40000410000 */
[----:B------:R-:W-:Y:S02]  /*0c80*/  FADD.FTZ R81, R82, R121 ;  /* 0x0000007952517221 */ /* 0x000fe40000010000 */
[----:B------:R-:W-:Y:S01]  /*0c90*/  FFMA.FTZ R83, R106, R121, R83 ;  /* 0x000000796a537223 */ /* 0x000fe20000010053 */
[----:B------:R-:W-:Y:S01]  /*0ca0*/  PRMT R3, RZ, 0x5410, R87 ;  /* 0x00005410ff037816 */ /* 0x000fe20000000057 */
[----:B------:R-:W-:-:S02]  /*0cb0*/  FMUL.FTZ R109, R91, R136 ;  /* 0x000000885b6d7220 */ /* 0x000fc40000410000 */
[----:B------:R-:W-:Y:S02]  /*0cc0*/  FFMA.FTZ R44, R103, R123, R44 ;  /* 0x0000007b672c7223 */ /* 0x000fe4000001002c */
[----:B------:R-:W-:Y:S02]  /*0cd0*/  FADD.FTZ R56, R56, R123 ;  /* 0x0000007b38387221 */ /* 0x000fe40000010000 */
[----:B------:R-:W-:Y:S02]  /*0ce0*/  FMUL.FTZ R108, R91, R134 ;  /* 0x000000865b6c7220 */ /* 0x000fe40000410000 */
[----:B------:R-:W-:Y:S02]  /*0cf0*/  FMUL.FTZ R123, R21, R86 ;  /* 0x00000056157b7220 */ /* 0x000fe40000410000 */
[----:B------:R-:W-:Y:S02]  /*0d00*/  FADD.FTZ R82, R81, R122 ;  /* 0x0000007a51527221 */ /* 0x000fe40000010000 */
[----:B------:R-:W-:Y:S01]  /*0d10*/  FFMA.FTZ R83, R107, R122, R83 ;  /* 0x0000007a6b537223 */ /* 0x000fe20000010053 */
        /* <DEDUP_REMOVED lines=24> */
.L_x_2939:
[----:B------:R-:W-:Y:S05]  /*0ea0*/  BSYNC B0 ;  /* 0x0000000000007941 */ /* 0x000fea0003800000 */
.L_x_2937:
[----:B------:R-:W-:Y:S02]  /*0eb0*/  LOP3.LUT P1, RZ, R90, 0xff, RZ, 0xc0, !PT ;  /* 0x000000ff5aff7812 */ /* 0x000fe4000782c0ff */
[----:B0-----:R-:W-:Y:S02]  /*0ec0*/  SHF.R.U32.HI R80, RZ, 0x5, R0 ;  /* 0x00000005ff507819 */ /* 0x001fe40000011600 */
[----:B------:R-:W-:-:S02]  /*0ed0*/  LOP3.LUT P0, RZ, R0, 0x1f, RZ, 0xc0, !PT ;  /* 0x0000001f00ff7812 */ /* 0x000fc4000780c0ff */
[----:B------:R-:W-:-:S07]  /*0ee0*/  LOP3.LUT R127, R80, 0x7fffffc, RZ, 0xc0, !PT ;  /* 0x07fffffc507f7812 */ /* 0x000fce00078ec0ff */
[----:B------:R-:W-:Y:S01]  /*0ef0*/  @!P1 IADD3 R127, R127, 0x4, RZ ;  /* 0x000000047f7f9810 */ /* 0x000fe20007ffe0ff */
[----:B------:R-:W-:Y:S05]  /*0f00*/  BRA.DIV ~URZ, `(.L_x_2940) ;  /* 0x000015a27f007947 */ /* 0x000fea000b800000 */
[----:B------:R0:W2:Y:S02]  /*0f10*/  SHFL.DOWN PT, R81, R82, 0x10, 0x1f ;  /* 0x0a001f0052517f89 */ /* 0x0000a400000e0000 */
.L_x_2975:
[----:B------:R-:W-:Y:S05]  /*0f20*/  BRA.DIV ~URZ, `(.L_x_2941) ;  /* 0x000016027f007947 */ /* 0x000fea000b800000 */
[----:B------:R-:W3:Y:S01]  /*0f30*/  SHFL.DOWN PT, R2, R83, 0x10, 0x1f ;  /* 0x0a001f0053027f89 */ /* 0x000ee200000e0000 */
[----:B--2---:R-:W-:-:S05]  /*0f40*/  FADD.FTZ R86, R81, R82 ;  /* 0x0000005251567221 */ /* 0x004fca0000010000 */
[----:B------:R-:W2:Y:S01]  /*0f50*/  SHFL.DOWN PT, R3, R86, 0x8, 0x1f ;  /* 0x09001f0056037f89 */ /* 0x000ea200000e0000 */
[----:B---3--:R-:W-:-:S05]  /*0f60*/  FADD.FTZ R2, R2, R83 ;  /* 0x0000005302027221 */ /* 0x008fca0000010000 */
[----:B------:R-:W3:Y:S01]  /*0f70*/  SHFL.DOWN PT, R81, R2, 0x8, 0x1f ;  /* 0x09001f0002517f89 */ /* 0x000ee200000e0000 */
[----:B--2---:R-:W-:-:S05]  /*0f80*/  FADD.FTZ R3, R3, R86 ;  /* 0x0000005603037221 */ /* 0x004fca0000010000 */
[----:B0-----:R-:W0:Y:S01]  /*0f90*/  SHFL.DOWN PT, R82, R3, 0x4, 0x1f ;  /* 0x08801f0003527f89 */ /* 0x001e2200000e0000 */
[----:B---3--:R-:W-:-:S05]  /*0fa0*/  FADD.FTZ R81, R2, R81 ;  /* 0x0000005102517221 */ /* 0x008fca0000010000 */
        /* <DEDUP_REMOVED lines=9> */
.L_x_2976:
[----:B------:R-:W-:Y:S01]  /*1040*/  @!P0 LOP3.LUT R80, R80, 0x3, RZ, 0xc0, !PT ;  /* 0x0000000350508812 */ /* 0x000fe200078ec0ff */
[----:B--2---:R-:W-:Y:S01]  /*1050*/  FADD.FTZ R3, R128, R85 ;  /* 0x0000005580037221 */ /* 0x004fe20000010000 */
[----:B------:R-:W-:Y:S01]  /*1060*/  WARPSYNC 0xffffffff ;  /* 0xffffffff00007948 */ /* 0x000fe20003800000 */
[----:B---3--:R-:W-:Y:S01]  /*1070*/  FADD.FTZ R2, R86, R83 ;  /* 0x0000005356027221 */ /* 0x008fe20000010000 */
[----:B------:R-:W-:Y:S01]  /*1080*/  @!P0 IADD3 R128, R127, R80, RZ ;  /* 0x000000507f808210 */ /* 0x000fe20007ffe0ff */
[----:B------:R-:W-:Y:S01]  /*1090*/  BSSY B0, `(.L_x_2942) ;  /* 0x0000021000007945 */ /* 0x000fe20003800000 */
[----:B------:R-:W-:Y:S02]  /*10a0*/  @!P5 ISETP.NE.U32.AND P4, PT, RZ, c[0x0][0x218], PT ;  /* 0x00008600ff00da0c */ /* 0x000fe40003f85070 */
[----:B-1----:R-:W-:Y:S01]  /*10b0*/  ISETP.NE.AND P3, PT, R89, RZ, PT ;  /* 0x000000ff5900720c */ /* 0x002fe20003f65270 */
[----:B------:R-:W-:Y:S04]  /*10c0*/  @!P0 STS.64 [R128.X8+0x2000], R2 ;  /* 0x0020000280008388 */ /* 0x000fe80000008a00 */
[----:B------:R-:W-:Y:S01]  /*10d0*/  BAR.SYNC.DEFER_BLOCKING 0x0 ;  /* 0x0000000000007b1d */ /* 0x000fe20000010000 */
[----:B------:R-:W-:-:S02]  /*10e0*/  ISETP.NE.U32.AND P0, PT, RZ, c[0x0][0x258], PT ;  /* 0x00009600ff007a0c */ /* 0x000fc40003f05070 */
[----:B------:R-:W-:Y:S02]  /*10f0*/  @!P5 ISETP.NE.AND.EX P4, PT, RZ, c[0x0][0x21c], PT, P4 ;  /* 0x00008700ff00da0c */ /* 0x000fe40003f85340 */
        /* <DEDUP_REMOVED lines=26> */
.L_x_2943:
[----:B------:R-:W-:Y:S05]  /*12a0*/  BSYNC B0 ;  /* 0x0000000000007941 */ /* 0x000fea0003800000 */
.L_x_2942:
        /* <DEDUP_REMOVED lines=19> */
.L_x_2945:
[----:B------:R-:W-:Y:S05]  /*13e0*/  BSYNC B0 ;  /* 0x0000000000007941 */ /* 0x000fea0003800000 */
.L_x_2944:
        /* <DEDUP_REMOVED lines=10> */
.L_x_2947:
[----:B------:R-:W-:Y:S05]  /*1490*/  BSYNC B0 ;  /* 0x0000000000007941 */ /* 0x000fea0003800000 */
.L_x_2946:
        /* <DEDUP_REMOVED lines=10> */
.L_x_2949:
[----:B------:R-:W-:Y:S05]  /*1540*/  BSYNC B0 ;  /* 0x0000000000007941 */ /* 0x000fea0003800000 */
.L_x_2948:
[----:B------:R-:W-:Y:S01]  /*1550*/  @P6 SHF.R.S32.HI R84, RZ, 0x1f, R93 ;  /* 0x0000001fff546819 */ /* 0x000fe2000001145d */
[----:B------:R-:W-:Y:S01]  /*1560*/  @P6 FMUL.FTZ R85, R85, c[0x0][0x1ec] ;  /* 0x00007b0055556a20 */ /* 0x000fe20000410000 */
[----:B------:R-:W-:Y:S01]  /*1570*/  @!P5 ISETP.NE.U32.AND P2, PT, RZ, c[0x0][0x218], PT ;  /* 0x00008600ff00da0c */ /* 0x000fe20003f45070 */
[----:B------:R-:W-:Y:S01]  /*1580*/  @P6 FMUL.FTZ R94, R94, c[0x0][0x1ec] ;  /* 0x00007b005e5e6a20 */ /* 0x000fe20000410000 */
[----:B------:R-:W-:Y:S01]  /*1590*/  @P6 LEA.HI R84, R84, R93, RZ, 0x3 ;  /* 0x0000005d54546211 */ /* 0x000fe200078f18ff */
[----:B------:R-:W-:Y:S01]  /*15a0*/  HFMA2.MMA R93, -RZ, RZ, 0, 0 ;  /* 0x00000000ff5d7435 */ /* 0x000fe200000001ff */
[----:B------:R-:W-:Y:S01]  /*15b0*/  SEL R83, R128, R71, P1 ;  /* 0x0000004780537207 */ /* 0x000fe20000800000 */
        /* <DEDUP_REMOVED lines=20> */
.L_x_2951:
[----:B------:R-:W-:Y:S05]  /*1700*/  BSYNC B0 ;  /* 0x0000000000007941 */ /* 0x000fea0003800000 */
.L_x_2950:
        /* <DEDUP_REMOVED lines=18> */
.L_x_2953:
[----:B------:R-:W-:Y:S05]  /*1830*/  BSYNC B0 ;  /* 0x0000000000007941 */ /* 0x000fea0003800000 */
.L_x_2952:
        /* <DEDUP_REMOVED lines=10> */
.L_x_2955:
[----:B------:R-:W-:Y:S05]  /*18e0*/  BSYNC B0 ;  /* 0x0000000000007941 */ /* 0x000fea0003800000 */
.L_x_2954:
        /* <DEDUP_REMOVED lines=16> */
.L_x_2957:
[----:B------:R-:W-:Y:S05]  /*19f0*/  BSYNC B0 ;  /* 0x0000000000007941 */ /* 0x000fea0003800000 */
.L_x_2956:
[----:B------:R-:W-:Y:S01]  /*1a00*/  @P6 FMUL.FTZ R127, R128, c[0x0][0x1ec] ;  /* 0x00007b00807f6a20 */ /* 0x000fe20000410000 */
[----:B------:R-:W-:Y:S01]  /*1a10*/  @!P5 ISETP.NE.U32.AND P3, PT, RZ, c[0x0][0x218], PT ;  /* 0x00008600ff00da0c */ /* 0x000fe20003f65070 */
[----:B------:R-:W-:Y:S01]  /*1a20*/  BSSY B0, `(.L_x_2958) ;  /* 0x0000020000007945 */ /* 0x000fe20003800000 */
[----:B------:R-:W-:Y:S02]  /*1a30*/  @P6 PRMT R79, R94, 0x7610, R79 ;  /* 0x000076105e4f6816 */ /* 0x000fe4000000004f */
[----:B------:R-:W-:Y:S02]  /*1a40*/  @P6 F2FP.BF16.PACK_AB R127, RZ, R127 ;  /* 0x0000007fff7f623e */ /* 0x000fe400000010ff */
[----:B------:R-:W-:Y:S02]  /*1a50*/  @!P5 ISETP.NE.AND.EX P3, PT, RZ, c[0x0][0x21c], PT, P3 ;  /* 0x00008700ff00da0c */ /* 0x000fe40003f65330 */
[----:B------:R-:W-:Y:S02]  /*1a60*/  @P6 PRMT R79, R79, 0x5410, R127 ;  /* 0x000054104f4f6816 */ /* 0x000fe4000000007f */
[----:B------:R-:W-:-:S02]  /*1a70*/  SEL R80, R81, R72, P1 ;  /* 0x0000004851507207 */ /* 0x000fc40000800000 */
[----:B------:R-:W-:Y:S02]  /*1a80*/  @!P5 ISETP.NE.U32.AND P4, PT, RZ, c[0x0][0x218], PT ;  /* 0x00008600ff00da0c */ /* 0x000fe40003f85070 */
[----:B------:R-:W-:Y:S02]  /*1a90*/  @!P5 ISETP.NE.U32.AND P2, PT, RZ, c[0x0][0x218], PT ;  /* 0x00008600ff00da0c */ /* 0x000fe40003f45070 */
[----:B------:R-:W-:Y:S02]  /*1aa0*/  @!P5 FSEL R127, R8, RZ, P3 ;  /* 0x000000ff087fd208 */ /* 0x000fe40001800000 */
[----:B------:R-:W-:Y:S02]  /*1ab0*/  SEL R81, R82, R73, P1 ;  /* 0x0000004952517207 */ /* 0x000fe40000800000 */
[----:B------:R-:W-:Y:S02]  /*1ac0*/  @!P5 ISETP.NE.U32.AND P3, PT, RZ, c[0x0][0x218], PT ;  /* 0x00008600ff00da0c */ /* 0x000fe40003f65070 */
[----:B------:R-:W-:-:S02]  /*1ad0*/  SEL R82, R85, R74, P1 ;  /* 0x0000004a55527207 */ /* 0x000fc40000800000 */
[----:B------:R-:W-:Y:S02]  /*1ae0*/  SEL R83, R128, R75, P1 ;  /* 0x0000004b80537207 */ /* 0x000fe40000800000 */
[----:B------:R-:W-:Y:S01]  /*1af0*/  @P6 PRMT R78, R78, 0x5410, R84 ;  /* 0x000054104e4e6816 */ /* 0x000fe20000000054 */
[----:B------:R-:W-:Y:S01]  /*1b00*/  @P6 IMAD.WIDE.U32 R84, R93, R130, c[0x0][0x248] ;  /* 0x000092005d546625 */ /* 0x000fe200078e0082 */
[----:B------:R-:W-:Y:S01]  /*1b10*/  @!P5 ISETP.NE.AND.EX P4, PT, RZ, c[0x0][0x21c], PT, P4 ;  /* 0x00008700ff00da0c */ /* 0x000fe20003f85340 */
[----:B------:R0:W-:Y:S01]  /*1b20*/  @P0 STG.E.128 [R2.64+0x10], R80 ;  /* 0x0000105002000986 */ /* 0x0001e2000c101d04 */
[----:B------:R-:W-:Y:S02]  /*1b30*/  @!P5 ISETP.NE.AND.EX P2, PT, RZ, c[0x0][0x21c], PT, P2 ;  /* 0x00008700ff00da0c */ /* 0x000fe40003f45320 */
[----:B------:R-:W-:Y:S01]  /*1b40*/  @!P5 ISETP.NE.AND.EX P3, PT, RZ, c[0x0][0x21c], PT, P3 ;  /* 0x00008700ff00da0c */ /* 0x000fe20003f65330 */
[----:B------:R1:W-:Y:S01]  /*1b50*/  @P6 STG.E.128 [R84.64], R76 ;  /* 0x0000004c54006986 */ /* 0x0003e2000c101d04 */
        /* <DEDUP_REMOVED lines=12> */
.L_x_2959:
[----:B------:R-:W-:Y:S05]  /*1c20*/  BSYNC B0 ;  /* 0x0000000000007941 */ /* 0x000fea0003800000 */
.L_x_2958:
        /* <DEDUP_REMOVED lines=8> */
.L_x_2961:
[----:B------:R-:W-:Y:S05]  /*1cb0*/  BSYNC B0 ;  /* 0x0000000000007941 */ /* 0x000fea0003800000 */
.L_x_2960:
        /* <DEDUP_REMOVED lines=8> */
.L_x_2963:
[----:B------:R-:W-:Y:S05]  /*1d40*/  BSYNC B0 ;  /* 0x0000000000007941 */ /* 0x000fea0003800000 */
.L_x_2962:
        /* <DEDUP_REMOVED lines=8> */
.L_x_2965:
[----:B------:R-:W-:Y:S05]  /*1dd0*/  BSYNC B0 ;  /* 0x0000000000007941 */ /* 0x000fea0003800000 */
.L_x_2964:
        /* <DEDUP_REMOVED lines=19> */
.L_x_2967:
[----:B------:R-:W-:Y:S05]  /*1f10*/  BSYNC B0 ;  /* 0x0000000000007941 */ /* 0x000fea0003800000 */
.L_x_2966:
        /* <DEDUP_REMOVED lines=10> */
.L_x_2969:
[----:B------:R-:W-:Y:S05]  /*1fc0*/  BSYNC B0 ;  /* 0x0000000000007941 */ /* 0x000fea0003800000 */
.L_x_2968:
        /* <DEDUP_REMOVED lines=10> */
.L_x_2971:
[----:B------:R-:W-:Y:S05]  /*2070*/  BSYNC B0 ;  /* 0x0000000000007941 */ /* 0x000fea0003800000 */
.L_x_2970:
        /* <DEDUP_REMOVED lines=31> */
.L_x_2973:
[----:B------:R-:W-:Y:S05]  /*2270*/  BSYNC B0 ;  /* 0x0000000000007941 */ /* 0x000fea0003800000 */
.L_x_2972:
        /* <DEDUP_REMOVED lines=18> */
.L_x_2936:
[----:B------:R-:W0:Y:S01]  /*23a0*/  S2UR UR6, SR_CTAID.X ;  /* 0x00000000000679c3 */ /* 0x000e220000002500 */
[----:B------:R-:W-:Y:S01]  /*23b0*/  HFMA2.MMA R5, -RZ, RZ, 0, 1.9073486328125e-06 ;  /* 0x00000020ff057435 */ /* 0x000fe200000001ff */
[----:B------:R-:W-:-:S02]  /*23c0*/  LOP3.LUT R3, R0, 0x7f, RZ, 0xc0, !PT ;  /* 0x0000007f00037812 */ /* 0x000fc400078ec0ff */
        /* <DEDUP_REMOVED lines=14> */
.L_x_2940:
[----:B------:R-:W-:Y:S01]  /*24b0*/  HFMA2.MMA R128, -RZ, RZ, 0, 1.847743988037109375e-06 ;  /* 0x0000001fff807435 */ /* 0x000fe200000001ff */
[----:B------:R-:W-:Y:S01]  /*24c0*/  MOV R84, R82 ;  /* 0x0000005200547202 */ /* 0x000fe20000000f00 */
[----:B------:R-:W-:Y:S01]  /*24d0*/  IMAD.MOV.U32 R87, RZ, RZ, 0x10 ;  /* 0x00000010ff577424 */ /* 0x000fe200078e00ff */
[----:B------:R-:W-:-:S02]  /*24e0*/  MOV R129, 0xffffffff ;  /* 0xffffffff00817802 */ /* 0x000fc40000000f00 */
[----:B------:R-:W-:Y:S02]  /*24f0*/  MOV R2, 0x2510 ;  /* 0x0000251000027802 */ /* 0x000fe40000000f00 */
[----:B-1---5:R-:W-:Y:S05]  /*2500*/  CALL.REL.NOINC `($__internal_83_$__cuda_sm70_shflsync_down_p) ;  /* 0x0000045000007944 */ /* 0x022fea0003c00000 */
[----:B-1----:R-:W-:Y:S01]  /*2510*/  MOV R81, R128 ;  /* 0x0000008000517202 */ /* 0x002fe20000000f00 */
[----:B0-----:R-:W-:Y:S05]  /*2520*/  BRA `(.L_x_2975) ;  /* 0xffffe9f000007947 */ /* 0x001fea000383ffff */
.L_x_2941:
[----:B------:R-:W-:Y:S01]  /*2530*/  HFMA2.MMA R128, -RZ, RZ, 0, 1.847743988037109375e-06 ;  /* 0x0000001fff807435 */ /* 0x000fe200000001ff */
[----:B------:R-:W-:Y:S01]  /*2540*/  MOV R84, R83 ;  /* 0x0000005300547202 */ /* 0x000fe20000000f00 */
[----:B------:R-:W-:Y:S01]  /*2550*/  IMAD.MOV.U32 R87, RZ, RZ, 0x10 ;  /* 0x00000010ff577424 */ /* 0x000fe200078e00ff */
[----:B------:R-:W-:Y:S02]  /*2560*/  MOV R129, 0xffffffff ;  /* 0xffffffff00817802 */ /* 0x000fe40000000f00 */
[----:B------:R-:W-:Y:S02]  /*2570*/  MOV R2, 0x2590 ;  /* 0x0000259000027802 */ /* 0x000fe40000000f00 */
[----:B012--5:R-:W-:Y:S05]  /*2580*/  CALL.REL.NOINC `($__internal_83_$__cuda_sm70_shflsync_down_p) ;  /* 0x000003d000007944 */ /* 0x027fea0003c00000 */
[----:B------:R-:W-:Y:S01]  /*2590*/  FADD.FTZ R82, R81, R82 ;  /* 0x0000005251527221 */ /* 0x000fe20000010000 */
[----:B0-----:R-:W-:Y:S01]  /*25a0*/  HFMA2.MMA R87, -RZ, RZ, 0, 4.76837158203125e-07 ;  /* 0x00000008ff577435 */ /* 0x001fe200000001ff */
[----:B-1----:R-:W-:Y:S01]  /*25b0*/  FADD.FTZ R83, R83, R128 ;  /* 0x0000008053537221 */ /* 0x002fe20000010000 */
[----:B------:R-:W-:Y:S01]  /*25c0*/  MOV R128, 0x1f ;  /* 0x0000001f00807802 */ /* 0x000fe20000000f00 */
[----:B------:R-:W-:Y:S01]  /*25d0*/  IMAD.MOV.U32 R129, RZ, RZ, -0x1 ;  /* 0xffffffffff817424 */ /* 0x000fe200078e00ff */
[----:B------:R-:W-:-:S02]  /*25e0*/  MOV R84, R82 ;  /* 0x0000005200547202 */ /* 0x000fc40000000f00 */
[----:B------:R-:W-:Y:S02]  /*25f0*/  MOV R2, 0x2610 ;  /* 0x0000261000027802 */ /* 0x000fe40000000f00 */
[----:B------:R-:W-:Y:S05]  /*2600*/  CALL.REL.NOINC `($__internal_83_$__cuda_sm70_shflsync_down_p) ;  /* 0x0000035000007944 */ /* 0x000fea0003c00000 */
[----:B0-----:R-:W-:Y:S01]  /*2610*/  HFMA2.MMA R87, -RZ, RZ, 0, 4.76837158203125e-07 ;  /* 0x00000008ff577435 */ /* 0x001fe200000001ff */
[----:B-1----:R-:W-:Y:S01]  /*2620*/  MOV R81, R128 ;  /* 0x0000008000517202 */ /* 0x002fe20000000f00 */
[----:B------:R-:W-:Y:S01]  /*2630*/  IMAD.MOV.U32 R128, RZ, RZ, 0x1f ;  /* 0x0000001fff807424 */ /* 0x000fe200078e00ff */
[----:B------:R-:W-:Y:S02]  /*2640*/  MOV R84, R83 ;  /* 0x0000005300547202 */ /* 0x000fe40000000f00 */
[----:B------:R-:W-:Y:S02]  /*2650*/  MOV R129, 0xffffffff ;  /* 0xffffffff00817802 */ /* 0x000fe40000000f00 */
[----:B------:R-:W-:Y:S02]  /*2660*/  MOV R2, 0x2680 ;  /* 0x0000268000027802 */ /* 0x000fe40000000f00 */
[----:B------:R-:W-:Y:S05]  /*2670*/  CALL.REL.NOINC `($__internal_83_$__cuda_sm70_shflsync_down_p) ;  /* 0x000002e000007944 */ /* 0x000fea0003c00000 */
[----:B------:R-:W-:Y:S01]  /*2680*/  FADD.FTZ R82, R81, R82 ;  /* 0x0000005251527221 */ /* 0x000fe20000010000 */
[----:B0-----:R-:W-:Y:S01]  /*2690*/  HFMA2.MMA R87, -RZ, RZ, 0, 2.384185791015625e-07 ;  /* 0x00000004ff577435 */ /* 0x001fe200000001ff */
[----:B-1----:R-:W-:Y:S01]  /*26a0*/  FADD.FTZ R83, R83, R128 ;  /* 0x0000008053537221 */ /* 0x002fe20000010000 */
[----:B------:R-:W-:-:S02]  /*26b0*/  MOV R128, 0x1f ;  /* 0x0000001f00807802 */ /* 0x000fc40000000f00 */
[----:B------:R-:W-:Y:S02]  /*26c0*/  MOV R129, 0xffffffff ;  /* 0xffffffff00817802 */ /* 0x000fe40000000f00 */
[----:B------:R-:W-:Y:S02]  /*26d0*/  MOV R84, R82 ;  /* 0x0000005200547202 */ /* 0x000fe40000000f00 */
[----:B------:R-:W-:Y:S02]  /*26e0*/  MOV R2, 0x2700 ;  /* 0x0000270000027802 */ /* 0x000fe40000000f00 */
[----:B------:R-:W-:Y:S05]  /*26f0*/  CALL.REL.NOINC `($__internal_83_$__cuda_sm70_shflsync_down_p) ;  /* 0x0000026000007944 */ /* 0x000fea0003c00000 */
[----:B0-----:R-:W-:Y:S01]  /*2700*/  HFMA2.MMA R87, -RZ, RZ, 0, 2.384185791015625e-07 ;  /* 0x00000004ff577435 */ /* 0x001fe200000001ff */
[----:B-1----:R-:W-:Y:S01]  /*2710*/  IMAD.MOV.U32 R81, RZ, RZ, R128 ;  /* 0x000000ffff517224 */ /* 0x002fe200078e0080 */
[----:B------:R-:W-:Y:S02]  /*2720*/  MOV R84, R83 ;  /* 0x0000005300547202 */ /* 0x000fe40000000f00 */
[----:B------:R-:W-:Y:S02]  /*2730*/  MOV R128, 0x1f ;  /* 0x0000001f00807802 */ /* 0x000fe40000000f00 */
[----:B------:R-:W-:-:S02]  /*2740*/  MOV R129, 0xffffffff ;  /* 0xffffffff00817802 */ /* 0x000fc40000000f00 */
[----:B------:R-:W-:Y:S02]  /*2750*/  MOV R2, 0x2770 ;  /* 0x0000277000027802 */ /* 0x000fe40000000f00 */
[----:B------:R-:W-:Y:S05]  /*2760*/  CALL.REL.NOINC `($__internal_83_$__cuda_sm70_shflsync_down_p) ;  /* 0x000001f000007944 */ /* 0x000fea0003c00000 */
[----:B------:R-:W-:Y:S01]  /*2770*/  FADD.FTZ R82, R81, R82 ;  /* 0x0000005251527221 */ /* 0x000fe20000010000 */
[----:B0-----:R-:W-:Y:S01]  /*2780*/  HFMA2.MMA R87, -RZ, RZ, 0, 1.1920928955078125e-07 ;  /* 0x00000002ff577435 */ /* 0x001fe200000001ff */
[----:B-1----:R-:W-:Y:S01]  /*2790*/  FADD.FTZ R85, R83, R128 ;  /* 0x0000008053557221 */ /* 0x002fe20000010000 */
[----:B------:R-:W-:Y:S01]  /*27a0*/  MOV R129, 0xffffffff ;  /* 0xffffffff00817802 */ /* 0x000fe20000000f00 */
[----:B------:R-:W-:Y:S01]  /*27b0*/  IMAD.MOV.U32 R128, RZ, RZ, 0x1f ;  /* 0x0000001fff807424 */ /* 0x000fe200078e00ff */
[----:B------:R-:W-:Y:S02]  /*27c0*/  MOV R84, R82 ;  /* 0x0000005200547202 */ /* 0x000fe40000000f00 */
[----:B------:R-:W-:Y:S02]  /*27d0*/  MOV R2, 0x27f0 ;  /* 0x000027f000027802 */ /* 0x000fe40000000f00 */
[----:B------:R-:W-:Y:S05]  /*27e0*/  CALL.REL.NOINC `($__internal_83_$__cuda_sm70_shflsync_down_p) ;  /* 0x0000017000007944 */ /* 0x000fea0003c00000 */
[----:B0-----:R-:W-:Y:S01]  /*27f0*/  HFMA2.MMA R87, -RZ, RZ, 0, 1.1920928955078125e-07 ;  /* 0x00000002ff577435 */ /* 0x001fe200000001ff */
[----:B-1----:R-:W-:Y:S01]  /*2800*/  MOV R81, R128 ;  /* 0x0000008000517202 */ /* 0x002fe20000000f00 */
[----:B------:R-:W-:Y:S01]  /*2810*/  IMAD.MOV.U32 R128, RZ, RZ, 0x1f ;  /* 0x0000001fff807424 */ /* 0x000fe200078e00ff */
[----:B------:R-:W-:-:S02]  /*2820*/  MOV R84, R85 ;  /* 0x0000005500547202 */ /* 0x000fc40000000f00 */
[----:B------:R-:W-:Y:S02]  /*2830*/  MOV R129, 0xffffffff ;  /* 0xffffffff00817802 */ /* 0x000fe40000000f00 */
[----:B------:R-:W-:Y:S02]  /*2840*/  MOV R2, 0x2860 ;  /* 0x0000286000027802 */ /* 0x000fe40000000f00 */
[----:B------:R-:W-:Y:S05]  /*2850*/  CALL.REL.NOINC `($__internal_83_$__cuda_sm70_shflsync_down_p) ;  /* 0x0000010000007944 */ /* 0x000fea0003c00000 */
[----:B------:R-:W-:Y:S01]  /*2860*/  FADD.FTZ R83, R81, R82 ;  /* 0x0000005251537221 */ /* 0x000fe20000010000 */
[----:B0-----:R-:W-:Y:S01]  /*2870*/  HFMA2.MMA R87, -RZ, RZ, 0, 5.9604644775390625e-08 ;  /* 0x00000001ff577435 */ /* 0x001fe200000001ff */
[----:B-1----:R-:W-:Y:S01]  /*2880*/  FADD.FTZ R85, R85, R128 ;  /* 0x0000008055557221 */ /* 0x002fe20000010000 */
[----:B------:R-:W-:Y:S02]  /*2890*/  MOV R128, 0x1f ;  /* 0x0000001f00807802 */ /* 0x000fe40000000f00 */
[----:B------:R-:W-:Y:S02]  /*28a0*/  MOV R129, 0xffffffff ;  /* 0xffffffff00817802 */ /* 0x000fe40000000f00 */
[----:B------:R-:W-:Y:S02]  /*28b0*/  MOV R84, R83 ;  /* 0x0000005300547202 */ /* 0x000fe40000000f00 */
[----:B------:R-:W-:-:S02]  /*28c0*/  MOV R2, 0x28e0 ;  /* 0x000028e000027802 */ /* 0x000fc40000000f00 */
[----:B------:R-:W-:Y:S05]  /*28d0*/  CALL.REL.NOINC `($__internal_83_$__cuda_sm70_shflsync_down_p) ;  /* 0x0000008000007944 */ /* 0x000fea0003c00000 */
[----:B0-----:R-:W-:Y:S01]  /*28e0*/  HFMA2.MMA R87, -RZ, RZ, 0, 5.9604644775390625e-08 ;  /* 0x00000001ff577435 */ /* 0x001fe200000001ff */
[----:B-1----:R-:W-:Y:S01]  /*28f0*/  IMAD.MOV.U32 R86, RZ, RZ, R128 ;  /* 0x000000ffff567224 */ /* 0x002fe200078e0080 */
[----:B------:R-:W-:-:S02]  /*2900*/  MOV R84, R85 ;  /* 0x0000005500547202 */ /* 0x000fc40000000f00 */
[----:B------:R-:W-:Y:S02]  /*2910*/  MOV R128, 0x1f ;  /* 0x0000001f00807802 */ /* 0x000fe40000000f00 */
[----:B------:R-:W-:Y:S02]  /*2920*/  MOV R129, 0xffffffff ;  /* 0xffffffff00817802 */ /* 0x000fe40000000f00 */
[----:B------:R-:W-:Y:S02]  /*2930*/  MOV R2, 0x2950 ;  /* 0x0000295000027802 */ /* 0x000fe40000000f00 */
[----:B------:R-:W-:Y:S05]  /*2940*/  CALL.REL.NOINC `($__internal_83_$__cuda_sm70_shflsync_down_p) ;  /* 0x0000001000007944 */ /* 0x000fea0003c00000 */
[----:B01----:R-:W-:Y:S05]  /*2950*/  BRA `(.L_x_2976) ;  /* 0xffffe6e000007947 */ /* 0x003fea000383ffff */
        .weak           $__internal_83_$__cuda_sm70_shflsync_down_p
        .type           $__internal_83_$__cuda_sm70_shflsync_down_p,@function
        .size           $__internal_83_$__cuda_sm70_shflsync_down_p,(.L_x_6885 - $__internal_83_$__cuda_sm70_shflsync_down_p)
$__internal_83_$__cuda_sm70_shflsync_down_p:
[----:B------:R-:W-:Y:S01]  /*2960*/  HFMA2.MMA R3, -RZ, RZ, 0, 0 ;  /* 0x00000000ff037435 */ /* 0x000fe200000001ff */
[----:B------:R-:W-:Y:S04]  /*2970*/  WARPSYNC R129 ;  /* 0x0000008100007348 */ /* 0x000fe80003800000 */
[----:B------:R0:W1:Y:S01]  /*2980*/  SHFL.DOWN PT, R128, R84, R87, R128 ;  /* 0x0800005754807389 */ /* 0x00006200000e0080 */
[----:B------:R-:W-:Y:S05]  /*2990*/  RET.REL.NODEC R2 `(_ZN10layer_norm13ln_bwd_kernelINS_13Kernel_traitsIf13__nv_bfloat16fS2_fjLj2048ELj1ELj1ELj4ELj16ENS_18Kernel_traits_baseILj2048EfS2_fS2_fjLj128EEEEELb0ELb0ELb1ELb1EEEvNS_9BwdParamsE) ;  /* 0xffffd66002007950 */ /* 0x000fea0003c3ffff */
.L_x_2977:
        /* <DEDUP_REMOVED lines=14> */
.L_x_6885:


//--------------------- .text._ZN10layer_norm13ln_bwd_kernelINS_13Kernel_traitsIf13__nv_bfloat16fS2_fjLj2048ELj1ELj1ELj4ELj16ENS_18Kernel_traits_baseILj2048EfS2_fS2_fjLj128EEEEELb0ELb1ELb0ELb0EEEvNS_9BwdParamsE --------------------------
	.section	.text._ZN10layer_norm13ln_bwd_kernelINS_13Kernel_traitsIf13__nv_bfloat16fS2_fjLj2048ELj1ELj1ELj4ELj16ENS_18Kernel_traits_baseILj2048EfS2_fS2_fjLj128EEEEELb0ELb1ELb0ELb0EEEvNS_9BwdParamsE,"ax",@progbits
	.sectioninfo	@"SHI_REGISTERS=168"
	.align	128
        .global         _ZN10layer_norm13ln_bwd_kernelINS_13Kernel_traitsIf13__nv_bfloat16fS2_fjLj2048ELj1ELj1ELj4ELj16ENS_18Kernel_traits_baseILj2048EfS2_fS2_fjLj128EEEEELb0ELb1ELb0ELb0EEEvNS_9BwdParamsE
        .type           _ZN10layer_norm13ln_bwd_kernelINS_13Kernel_traitsIf13__nv_bfloat16fS2_fjLj2048ELj1ELj1ELj4ELj16ENS_18Kernel_traits_baseILj2048EfS2_fS2_fjLj128EEEEELb0ELb1ELb0ELb0EEEvNS_9BwdParamsE,@function
        .size           _ZN10layer_norm13ln_bwd_kernelINS_13Kernel_traitsIf13__nv_bfloat16fS2_fjLj2048ELj1ELj1ELj4ELj16ENS_18Kernel_traits_baseILj2048EfS2_fS2_fjLj128EEEEELb0ELb1ELb0ELb0EEEvNS_9BwdParamsE,(.L_x_6886 - _ZN10layer_norm13ln_bwd_kernelINS_13Kernel_traitsIf13__nv_bfloat16fS2_fjLj2048ELj1ELj1ELj4ELj16ENS_18Kernel_traits_baseILj2048EfS2_fS2_fjLj128EEEEELb0ELb1ELb0ELb0EEEvNS_9BwdParamsE)
        .other          _ZN10layer_norm13ln_bwd_kernelINS_13Kernel_traitsIf13__nv_bfloat16fS2_fjLj2048ELj1ELj1ELj4ELj16ENS_18Kernel_traits_baseILj2048EfS2_fS2_fjLj128EEEEELb0ELb1ELb0ELb0EEEvNS_9BwdParamsE,@"STO_CUDA_ENTRY STV_DEFAULT"
_ZN10layer_norm13ln_bwd_kernelINS_13Kernel_traitsIf13__nv_bfloat16fS2_fjLj2048ELj1ELj1ELj4ELj16ENS_18Kernel_traits_baseILj2048EfS2_fS2_fjLj128EEEEELb0ELb1ELb0ELb0EEEvNS_9BwdParamsE:
.text._ZN10layer_norm13ln_bwd_kernelINS_13Kernel_traitsIf13__nv_bfloat16fS2_fjLj2048ELj1ELj1ELj4ELj16ENS_18Kernel_traits_baseILj2048EfS2_fS2_fjLj128EEEEELb0ELb1ELb0ELb0EEEvNS_9BwdParamsE:
        /* <DEDUP_REMOVED lines=18> */
[----:B------:R0:W5:Y:S03]  /*0120*/  @P2 LDG.E.128 R100, [R2.64+0x10] ;  /* 0x0000100402642981 */ /* 0x000166000c1e1d00 */
[----:B------:R-:W-:Y:S01]  /*0130*/  @P3 IMAD.WIDE.U32 R8, R8, R9, c[0x0][0x1b0] ;  /* 0x00006c0008083625 */ /* 0x000fe200078e0009 */
[----:B------:R0:W5:Y:S04]  /*0140*/  @P2 LDG.E.128 R96, [R6.64] ;  /* 0x0000000406602981 */ /* 0x000168000c1e1d00 */
[----:B------:R0:W5:Y:S04]  /*0150*/  @P2 LDG.E.128 R92, [R6.64+0x10] ;  /* 0x00001004065c2981 */ /* 0x000168000c1e1d00 */
[----:B------:R0:W5:Y:S04]  /*0160*/  @P3 LDG.E.128 R88, [R10.64] ;  /* 0x000000040a583981 */ /* 0x000168000c1e1d00 */
        /* <DEDUP_REMOVED lines=27> */
[----:B-1----:R-:W-:Y:S01]  /*0320*/  LEA.HI R4, R5, UR6, RZ, 0x19 ;  /* 0x0000000605047c11 */ /* 0x002fe2000f8fc8ff */
[----:B------:R-:W-:-:S03]  /*0330*/  CS2R R30, SRZ ;  /* 0x00000000001e7805 */ /* 0x000fc6000001ff00 */
[----:B------:R-:W-:-:S13]  /*0340*/  ISETP.GE.AND P0, PT, R4, c[0x0][0x164], PT ;  /* 0x0000590004007a0c */ /* 0x000fda0003f06270 */
[----:B------:R-:W-:Y:S05]  /*0350*/  @P0 BRA `(.L_x_2978) ;  /* 0x00001ad000000947 */ /* 0x000fea0003800000 */
[----:B0-----:R-:W0:Y:S01]  /*0360*/  LDC.U8 R3, c[0x0][0x1f0] ;  /* 0x00007c00ff037b82 */ /* 0x001e220000000000 */
[----:B------:R-:W-:Y:S01]  /*0370*/  HFMA2.MMA R2, -RZ, RZ, 0, 5.9604644775390625e-08 ;  /* 0x00000001ff027435 */ /* 0x000fe200000001ff */
[----:B------:R-:W-:-:S06]  /*0380*/  MOV R73, RZ ;  /* 0x000000ff00497202 */ /* 0x000fcc0000000f00 */
.L_x_2989:
        /* <DEDUP_REMOVED lines=42> */
[----:B------:R-:W-:Y:S01]  /*0630*/  FADD.FTZ R149, -R142, R118 ;  /* 0x000000768e957221 */ /* 0x000fe20000010100 */
[----:B----4-:R-:W-:-:S02]  /*0640*/  PRMT R119, RZ, 0x5410, R120 ;  /* 0x00005410ff777816 */ /* 0x010fc40000000078 */
[--C-:B------:R-:W-:Y:S02]  /*0650*/  PRMT R117, RZ, 0x5410, R123.reuse ;  /* 0x00005410ff757816 */ /* 0x100fe4000000007b */
[----:B------:R-:W-:Y:S01]  /*0660*/  PRMT R116, RZ, 0x7610, R123 ;  /* 0x00007610ff747816 */ /* 0x000fe2000000007b */
[----:B---3--:R-:W-:Y:S01]  /*0670*/  FADD.FTZ R123, -R142, R125 ;  /* 0x0000007d8e7b7221 */ /* 0x008fe20000010100 */
[--C-:B------:R-:W-:Y:S01]  /*0680*/  PRMT R118, RZ, 0x7610, R121.reuse ;  /* 0x00007610ff767816 */ /* 0x100fe20000000079 */
[C---:B-----5:R-:W-:Y:S01]  /*0690*/  FMUL.FTZ R125, R138.reuse, R143 ;  /* 0x0000008f8a7d7220 */ /* 0x060fe20000410000 */
[----:B------:R-:W-:Y:S01]  /*06a0*/  PRMT R120, RZ, 0x7610, R120 ;  /* 0x00007610ff787816 */ /* 0x000fe20000000078 */
[----:B------:R-:W-:Y:S02]  /*06b0*/  FMUL.FTZ R148, R138, R153 ;  /* 0x000000998a947220 */ /* 0x000fe40000410000 */
[----:B------:R-:W-:Y:S01]  /*06c0*/  FMUL.FTZ R154, R104, R119 ;  /* 0x00000077689a7220 */ /* 0x000fe20000410000 */
[----:B0-----:R-:W-:Y:S01]  /*06d0*/  PRMT R141, RZ, 0x5410, R121 ;  /* 0x00005410ff8d7816 */ /* 0x001fe20000000079 */
[----:B------:R-:W-:-:S02]  /*06e0*/  FMUL.FTZ R152, R138, R147 ;  /* 0x000000938a987220 */ /* 0x000fc40000410000 */
[----:B------:R-:W-:Y:S02]  /*06f0*/  FADD.FTZ R56, R56, R119 ;  /* 0x0000007738387221 */ /* 0x000fe40000010000 */
[----:B------:R-:W-:Y:S02]  /*0700*/  FFMA.FTZ R72, R125, R119, R72 ;  /* 0x000000777d487223 */ /* 0x000fe40000010048 */
[----:B------:R-:W-:Y:S02]  /*0710*/  FADD.FTZ R59, R59, R118 ;  /* 0x000000763b3b7221 */ /* 0x000fe40000010000 */
[-C--:B------:R-:W-:Y:S02]  /*0720*/  FFMA.FTZ R75, R148, R118.reuse, R75 ;  /* 0x00000076944b7223 */ /* 0x080fe4000001004b */
[----:B------:R-:W-:Y:S02]  /*0730*/  FMUL.FTZ R147, R107, R118 ;  /* 0x000000766b937220 */ /* 0x000fe40000410000 */
[----:B------:R-:W-:-:S02]  /*0740*/  FMUL.FTZ R151, R105, R120 ;  /* 0x0000007869977220 */ /* 0x000fc40000410000 */
[----:B------:R-:W-:Y:S02]  /*0750*/  FADD.FTZ R118, RZ, R154 ;  /* 0x0000009aff767221 */ /* 0x000fe40000010000 */
[----:B------:R-:W-:Y:S02]  /*0760*/  FFMA.FTZ R119, R125, R154, RZ ;  /* 0x0000009a7d777223 */ /* 0x000fe400000100ff */
[----:B------:R-:W-:Y:S02]  /*0770*/  FADD.FTZ R121, -R142, R124 ;  /* 0x0000007c8e797221 */ /* 0x000fe40000010100 */
[----:B------:R-:W-:Y:S02]  /*0780*/  FMUL.FTZ R150, R138, R149 ;  /* 0x000000958a967220 */ /* 0x000fe40000410000 */
[----:B------:R-:W-:Y:S02]  /*0790*/  FMUL.FTZ R149, R106, R141 ;  /* 0x0000008d6a957220 */ /* 0x000fe40000410000 */
[----:B------:R-:W-:-:S02]  /*07a0*/  FADD.FTZ R118, R118, R151 ;  /* 0x0000009776767221 */ /* 0x000fc40000010000 */
[----:B------:R-:W-:Y:S01]  /*07b0*/  FFMA.FTZ R119, R152, R151, R119 ;  /* 0x0000009798777223 */ /* 0x000fe20000010077 */
[--C-:B------:R-:W-:Y:S01]  /*07c0*/  PRMT R145, RZ, 0x5410, R122.reuse ;  /* 0x00005410ff917816 */ /* 0x100fe2000000007a */
        /* <DEDUP_REMOVED lines=8> */
[----:B------:R-:W-:Y:S02]  /*0850*/  FFMA.FTZ R119, R148, R147, R119 ;  /* 0x0000009394777223 */ /* 0x000fe40000010077 */
[----:B------:R-:W-:Y:S02]  /*0860*/  FADD.FTZ R155, -R142, R126 ;  /* 0x0000007e8e9b7221 */ /* 0x000fe40000010100 */
[----:B------:R-:W-:Y:S02]  /*0870*/  FMUL.FTZ R144, R138, R123 ;  /* 0x0000007b8a907220 */ /* 0x000fe40000410000 */
[----:B------:R-:W-:-:S02]  /*0880*/  FMUL.FTZ R140, R101, R122 ;  /* 0x0000007a658c7220 */ /* 0x000fc40000410000 */
[----:B------:R-:W-:Y:S02]  /*0890*/  FADD.FTZ R121, R118, R145 ;  /* 0x0000009176797221 */ /* 0x000fe40000010000 */
[----:B------:R-:W-:Y:S02]  /*08a0*/  FFMA.FTZ R119, R146, R145, R119 ;  /* 0x0000009192777223 */ /* 0x000fe40000010077 */
[----:B------:R-:W-:Y:S02]  /*08b0*/  FADD.FTZ R58, R58, R141 ;  /* 0x0000008d3a3a7221 */ /* 0x000fe40000010000 */
[----:B------:R-:W-:Y:S02]  /*08c0*/  FFMA.FTZ R74, R150, R141, R74 ;  /* 0x0000008d964a7223 */ /* 0x000fe4000001004a */
[----:B------:R-:W-:Y:S02]  /*08d0*/  FADD.FTZ R127, -R142, R127 ;  /* 0x0000007f8e7f7221 */ /* 0x000fe40000010100 */
[----:B------:R-:W-:-:S02]  /*08e0*/  FMUL.FTZ R141, R138, R155 ;  /* 0x0000009b8a8d7220 */ /* 0x000fc40000410000 */
[----:B------:R-:W-:Y:S02]  /*08f0*/  FMUL.FTZ R124, R102, R117 ;  /* 0x00000075667c7220 */ /* 0x000fe40000410000 */
[----:B------:R-:W-:Y:S02]  /*0900*/  FADD.FTZ R121, R121, R140 ;  /* 0x0000008c79797221 */ /* 0x000fe40000010000 */
[----:B------:R-:W-:Y:S02]  /*0910*/  FFMA.FTZ R119, R144, R140, R119 ;  /* 0x0000008c90777223 */ /* 0x000fe40000010077 */
[----:B------:R-:W-:Y:S02]  /*0920*/  FMUL.FTZ R126, R103, R116 ;  /* 0x00000074677e7220 */ /* 0x000fe40000410000 */
[----:B------:R-:W-:Y:S02]  /*0930*/  FMUL.FTZ R127, R138, R127 ;  /* 0x0000007f8a7f7220 */ /* 0x000fe40000410000 */
[----:B------:R-:W-:-:S02]  /*0940*/  FADD.FTZ R121, R121, R124 ;  /* 0x0000007c79797221 */ /* 0x000fc40000010000 */
[----:B------:R-:W-:Y:S01]  /*0950*/  FFMA.FTZ R119, R141, R124, R119 ;  /* 0x0000007c8d777223 */ /* 0x000fe20000010077 */
[----:B------:R-:W-:Y:S01]  /*0960*/  IADD3 R153, R0, 0x80, RZ ;  /* 0x0000008000997810 */ /* 0x000fe20007ffe0ff */
        /* <DEDUP_REMOVED lines=10> */
.L_x_2980:
[----:B-1----:R-:W-:Y:S05]  /*0a10*/  BSYNC B0 ;  /* 0x0000000000007941 */ /* 0x002fea0003800000 */
.L_x_2979:
        /* <DEDUP_REMOVED lines=8> */
[----:B------:R-:W4:Y:S01]  /*0aa0*/  LDG.E.128 R8, [R128.64+0x10] ;  /* 0x0000100480087981 */ /* 0x000f22000c1e1d00 */
        /* <DEDUP_REMOVED lines=8> */
[----:B---3--:R-:W-:Y:S01]  /*0b30*/  PRMT R119, RZ, 0x5410, R120 ;  /* 0x00005410ff777816 */ /* 0x008fe20000000078 */
[C---:B------:R-:W-:Y:S01]  /*0b40*/  FADD.FTZ R133, -R142.reuse, R117 ;  /* 0x000000758e857221 */ /* 0x040fe20000010100 */
[--C-:B------:R-:W-:Y:S01]  /*0b50*/  PRMT R117, RZ, 0x5410, R123.reuse ;  /* 0x00005410ff757816 */ /* 0x100fe2000000007b */
[C---:B------:R-:W-:Y:S01]  /*0b60*/  FADD.FTZ R153, -R142.reuse, R118 ;  /* 0x000000768e997221 */ /* 0x040fe20000010100 */
[----:B------:R-:W-:Y:S01]  /*0b70*/  PRMT R116, RZ, 0x7610, R123 ;  /* 0x00007610ff747816 */ /* 0x000fe2000000007b */
[----:B----4-:R-:W-:Y:S01]  /*0b80*/  FADD.FTZ R123, -R142, R9 ;  /* 0x000000098e7b7221 */ /* 0x010fe20000010100 */
[----:B------:R-:W-:Y:S01]  /*0b90*/  PRMT R120, RZ, 0x7610, R120 ;  /* 0x00007610ff787816 */ /* 0x000fe20000000078 */
[----:B0----5:R-:W-:Y:S01]  /*0ba0*/  FMUL.FTZ R6, R138, R131 ;  /* 0x000000838a067220 */ /* 0x021fe20000410000 */
[--C-:B------:R-:W-:Y:S01]  /*0bb0*/  PRMT R129, RZ, 0x5410, R121.reuse ;  /* 0x00005410ff817816 */ /* 0x100fe20000000079 */
[----:B------:R-:W-:Y:S01]  /*0bc0*/  FMUL.FTZ R9, R80, R119 ;  /* 0x0000007750097220 */ /* 0x000fe20000410000 */
[----:B------:R-:W-:Y:S01]  /*0bd0*/  PRMT R128, RZ, 0x7610, R121 ;  /* 0x00007610ff807816 */ /* 0x000fe20000000079 */
[C---:B------:R-:W-:Y:S01]  /*0be0*/  FADD.FTZ R121, -R142.reuse, R8 ;  /* 0x000000088e797221 */ /* 0x040fe20000010100 */
[----:B------:R-:W-:Y:S01]  /*0bf0*/  PRMT R157, RZ, 0x5410, R122 ;  /* 0x00005410ff9d7816 */ /* 0x000fe2000000007a */
[----:B------:R-:W-:Y:S01]  /*0c00*/  FADD.FTZ R135, -R142, R10 ;  /* 0x0000000a8e877221 */ /* 0x000fe20000010100 */
[----:B------:R-:W-:Y:S01]  /*0c10*/  PRMT R122, RZ, 0x7610, R122 ;  /* 0x00007610ff7a7816 */ /* 0x000fe2000000007a */
        /* <DEDUP_REMOVED lines=47> */
.L_x_2982:
[----:B------:R-:W-:Y:S05]  /*0f10*/  BSYNC B0 ;  /* 0x0000000000007941 */ /* 0x000fea0003800000 */
.L_x_2981:
[----:B------:R-:W-:Y:S02]  /*0f20*/  SHF.R.U32.HI R118, RZ, 0x5, R5 ;  /* 0x00000005ff767819 */ /* 0x000fe40000011605 */
[----:B------:R-:W-:Y:S02]  /*0f30*/  LOP3.LUT P0, RZ, R5, 0x1f, RZ, 0xc0, !PT ;  /* 0x0000001f05ff7812 */ /* 0x000fe4000780c0ff */
[----:B------:R-:W-:-:S04]  /*0f40*/  LOP3.LUT R153, R118, 0x7fffffc, RZ, 0xc0, !PT ;  /* 0x07fffffc76997812 */ /* 0x000fc800078ec0ff */
[----:B------:R-:W-:Y:S01]  /*0f50*/  @!P1 IADD3 R153, R153, 0x4, RZ ;  /* 0x0000000499999810 */ /* 0x000fe20007ffe0ff */
[----:B------:R-:W-:Y:S05]  /*0f60*/  BRA.DIV ~URZ, `(.L_x_2983) ;  /* 0x000010b27f007947 */ /* 0x000fea000b800000 */
[----:B------:R0:W1:Y:S02]  /*0f70*/  SHFL.DOWN PT, R119, R156, 0x10, 0x1f ;  /* 0x0a001f009c777f89 */ /* 0x00006400000e0000 */
.L_x_2992:
        /* <DEDUP_REMOVED lines=18> */
.L_x_2993:
[----:B------:R-:W-:Y:S01]  /*10a0*/  @!P0 LOP3.LUT R118, R118, 0x3, RZ, 0xc0, !PT ;  /* 0x0000000376768812 */ /* 0x000fe200078ec0ff */
[----:B--2---:R-:W-:Y:S01]  /*10b0*/  FADD.FTZ R142, R142, R121 ;  /* 0x000000798e8e7221 */ /* 0x004fe20000010000 */
[----:B------:R-:W-:Y:S01]  /*10c0*/  WARPSYNC 0xffffffff ;  /* 0xffffffff00007948 */ /* 0x000fe20003800000 */
[----:B-1----:R-:W-:Y:S01]  /*10d0*/  FADD.FTZ R143, R116, R123 ;  /* 0x0000007b748f7221 */ /* 0x002fe20000010000 */
[----:B------:R-:W-:Y:S01]  /*10e0*/  @!P0 IADD3 R155, R153, R118, RZ ;  /* 0x00000076999b8210 */ /* 0x000fe20007ffe0ff */
[----:B------:R-:W-:Y:S04]  /*10f0*/  BSSY B0, `(.L_x_2985) ;  /* 0x000006e000007945 */ /* 0x000fe80003800000 */
[----:B------:R-:W-:Y:S04]  /*1100*/  @!P0 STS.64 [R155.X8+0x2000], R142 ;  /* 0x0020008e9b008388 */ /* 0x000fe80000008a00 */
[----:B------:R-:W-:Y:S01]  /*1110*/  BAR.SYNC.DEFER_BLOCKING 0x0 ;  /* 0x0000000000007b1d */ /* 0x000fe20000010000 */
[----:B------:R-:W-:-:S05]  /*1120*/  ISETP.NE.AND P0, PT, R3, RZ, PT ;  /* 0x000000ff0300720c */ /* 0x000fca0003f05270 */
[----:B------:R-:W1:Y:S04]  /*1130*/  LDS.128 R116, [R153.X8+0x2000] ;  /* 0x0020000099747984 */ /* 0x000e680000008c00 */
[----:B0-----:R-:W0:Y:S01]  /*1140*/  LDS.128 R120, [R153.X8+0x2010] ;  /* 0x0020100099787984 */ /* 0x001e220000008c00 */
[----:B-1----:R-:W-:Y:S02]  /*1150*/  FADD.FTZ R157, RZ, R116 ;  /* 0x00000074ff9d7221 */ /* 0x002fe40000010000 */
[----:B------:R-:W-:Y:S02]  /*1160*/  FADD.FTZ R116, RZ, R117 ;  /* 0x00000075ff747221 */ /* 0x000fe40000010000 */
[----:B------:R-:W-:Y:S02]  /*1170*/  FADD.FTZ R157, R118, R157 ;  /* 0x0000009d769d7221 */ /* 0x000fe40000010000 */
[----:B------:R-:W-:-:S02]  /*1180*/  FADD.FTZ R116, R119, R116 ;  /* 0x0000007477747221 */ /* 0x000fc40000010000 */
[----:B0-----:R-:W-:Y:S02]  /*1190*/  FADD.FTZ R157, R157, R120 ;  /* 0x000000789d9d7221 */ /* 0x001fe40000010000 */
        /* <DEDUP_REMOVED lines=10> */
[-CC-:B------:R-:W-:Y:S01]  /*1240*/  FFMA.FTZ R120, R152, R153.reuse, R156.reuse ;  /* 0x0000009998787223 */ /* 0x180fe2000001009c */
[----:B------:R-:W-:Y:S01]  /*1250*/  ISETP.NE.U32.AND P1, PT, RZ, c[0x0][0x218], PT ;  /* 0x00008600ff007a0c */ /* 0x000fe20003f25070 */
[-C--:B------:R-:W-:Y:S01]  /*1260*/  FFMA.FTZ R142, R146, R153.reuse, R156 ;  /* 0x00000099928e7223 */ /* 0x080fe2000001009c */
[----:B------:R-:W-:Y:S01]  /*1270*/  ISETP.NE.U32.AND P0, PT, RZ, c[0x0][0x258], PT ;  /* 0x00009600ff007a0c */ /* 0x000fe20003f05070 */
[----:B------:R-:W-:Y:S01]  /*1280*/  FADD.FTZ R123, R151, -R120 ;  /* 0x80000078977b7221 */ /* 0x000fe20000010000 */
[----:B------:R-:W-:Y:S01]  /*1290*/  ISETP.NE.AND.EX P1, PT, RZ, c[0x0][0x21c], PT, P1 ;  /* 0x00008700ff007a0c */ /* 0x000fe20003f25310 */
[-C--:B------:R-:W-:Y:S01]  /*12a0*/  FFMA.FTZ R120, R150, R153.reuse, R156 ;  /* 0x0000009996787223 */ /* 0x080fe2000001009c */
[----:B------:R-:W-:Y:S01]  /*12b0*/  ISETP.NE.U32.AND P4, PT, RZ, c[0x0][0x258], PT ;  /* 0x00009600ff007a0c */ /* 0x000fe20003f85070 */
[----:B------:R-:W-:Y:S01]  /*12c0*/  FADD.FTZ R161, R145, -R142 ;  /* 0x8000008e91a17221 */ /* 0x000fe20000010000 */
[----:B------:R-:W-:Y:S01]  /*12d0*/  ISETP.NE.AND.EX P0, PT, RZ, c[0x0][0x25c], PT, P0 ;  /* 0x00009700ff007a0c */ /* 0x000fe20003f05300 */
[----:B------:R-:W-:Y:S01]  /*12e0*/  FADD.FTZ R155, R149, -R120 ;  /* 0x80000078959b7221 */ /* 0x000fe20000010000 */
[----:B------:R-:W-:Y:S01]  /*12f0*/  ISETP.NE.AND.EX P4, PT, RZ, c[0x0][0x25c], PT, P4 ;  /* 0x00009700ff007a0c */ /* 0x000fe20003f85340 */
[----:B------:R-:W-:-:S02]  /*1300*/  FFMA.FTZ R120, R127, R153, R156 ;  /* 0x000000997f787223 */ /* 0x000fc4000001009c */
[----:B------:R-:W-:Y:S02]  /*1310*/  FFMA.FTZ R121, R125, R153, R156 ;  /* 0x000000997d797223 */ /* 0x000fe4000001009c */
[----:B------:R-:W-:Y:S02]  /*1320*/  FADD.FTZ R142, R126, -R120 ;  /* 0x800000787e8e7221 */ /* 0x000fe40000010000 */
[----:B-----5:R-:W-:Y:S02]  /*1330*/  FMUL.FTZ R120, R138, R123 ;  /* 0x0000007b8a787220 */ /* 0x020fe40000410000 */
[-CC-:B------:R-:W-:Y:S02]  /*1340*/  FFMA.FTZ R122, R148, R153.reuse, R156.reuse ;  /* 0x00000099947a7223 */ /* 0x180fe4000001009c */
[----:B------:R-:W-:Y:S02]  /*1350*/  FFMA.FTZ R159, R144, R153, R156 ;  /* 0x00000099909f7223 */ /* 0x000fe4000001009c */
[----:B------:R-:W-:Y:S01]  /*1360*/  FADD.FTZ R121, R154, -R121 ;  /* 0x800000799a797221 */ /* 0x000fe20000010000 */
[----:B------:R-:W-:Y:S01]  /*1370*/  @P4 MOV R123, 0x20 ;  /* 0x00000020007b4802 */ /* 0x000fe20000000f00 */
[----:B------:R-:W-:-:S02]  /*1380*/  @P1 FADD.FTZ R120, R25, R120 ;  /* 0x0000007819781221 */ /* 0x000fc40000010000 */
[----:B------:R-:W-:Y:S02]  /*1390*/  FADD.FTZ R157, R147, -R122 ;  /* 0x8000007a939d7221 */ /* 0x000fe40000010000 */
[----:B------:R-:W-:Y:S01]  /*13a0*/  FADD.FTZ R163, R140, -R159 ;  /* 0x8000009f8ca37221 */ /* 0x000fe20000010000 */
[----:B------:R-:W-:Y:S01]  /*13b0*/  SEL R109, R120, R109, P0 ;  /* 0x0000006d786d7207 */ /* 0x000fe20000000000 */
[C---:B------:R-:W-:Y:S02]  /*13c0*/  FMUL.FTZ R159, R138.reuse, R121 ;  /* 0x000000798a9f7220 */ /* 0x040fe40000410000 */
[C---:B------:R-:W-:Y:S02]  /*13d0*/  FMUL.FTZ R121, R138.reuse, R155 ;  /* 0x0000009b8a797220 */ /* 0x040fe40000410000 */
[----:B------:R-:W-:Y:S02]  /*13e0*/  FFMA.FTZ R165, R141, R153, R156 ;  /* 0x000000998da57223 */ /* 0x000fe4000001009c */
[----:B------:R-:W-:-:S02]  /*13f0*/  FMUL.FTZ R160, R138, R157 ;  /* 0x0000009d8aa07220 */ /* 0x000fc40000410000 */
[----:B------:R-:W-:Y:S02]  /*1400*/  FMUL.FTZ R162, R120, R139 ;  /* 0x0000008b78a27220 */ /* 0x000fe40000410000 */
[----:B------:R-:W-:Y:S02]  /*1410*/  @P1 FADD.FTZ R121, R26, R121 ;  /* 0x000000791a791221 */ /* 0x000fe40000010000 */
[----:B------:R-:W-:Y:S02]  /*1420*/  FADD.FTZ R165, R124, -R165 ;  /* 0x800000a57ca57221 */ /* 0x000fe40000010000 */
[----:B------:R-:W-:Y:S01]  /*1430*/  @P1 FADD.FTZ R160, R27, R160 ;  /* 0x000000a01ba01221 */ /* 0x000fe20000010000 */
[----:B------:R-:W-:Y:S01]  /*1440*/  SEL R110, R121, R110, P0 ;  /* 0x0000006e796e7207 */ /* 0x000fe20000000000 */
[----:B------:R-:W-:Y:S02]  /*1450*/  @P1 FADD.FTZ R159, R24, R159 ;  /* 0x0000009f189f1221 */ /* 0x000fe40000010000 */
[----:B------:R-:W-:Y:S01]  /*1460*/  FMUL.FTZ R157, R138, R161 ;  /* 0x000000a18a9d7220 */ /* 0x000fe20000410000 */
[----:B------:R-:W-:Y:S01]  /*1470*/  SEL R111, R160, R111, P0 ;  /* 0x0000006fa06f7207 */ /* 0x000fe20000000000 */
[C---:B------:R-:W-:Y:S01]  /*1480*/  FMUL.FTZ R158, R138.reuse, R163 ;  /* 0x000000a38a9e7220 */ /* 0x040fe20000410000 */
[----:B------:R-:W-:Y:S01]  /*1490*/  SEL R108, R159, R108, P0 ;  /* 0x0000006c9f6c7207 */ /* 0x000fe20000000000 */
[----:B------:R-:W-:-:S02]  /*14a0*/  FMUL.FTZ R155, R138, R165 ;  /* 0x000000a58a9b7220 */ /* 0x000fc40000410000 */
[----:B------:R-:W-:Y:S02]  /*14b0*/  FMUL.FTZ R142, R138, R142 ;  /* 0x0000008e8a8e7220 */ /* 0x000fe40000410000 */
[-C--:B------:R-:W-:Y:S02]  /*14c0*/  FMUL.FTZ R121, R121, R139.reuse ;  /* 0x0000008b79797220 */ /* 0x080fe40000410000 */
[----:B------:R-:W-:Y:S02]  /*14d0*/  FMUL.FTZ R160, R160, R139 ;  /* 0x0000008ba0a07220 */ /* 0x000fe40000410000 */
        /* <DEDUP_REMOVED lines=8> */
[----:B------:R-:W-:Y:S01]  /*1560*/  @P4 IMAD.WIDE.U32 R122, R0, R123, c[0x0][0x258] ;  /* 0x00009600007a4625 */ /* 0x000fe200078e007b */
[----:B------:R-:W-:-:S03]  /*1570*/  SEL R115, R142, R115, P0 ;  /* 0x000000738e737207 */ /* 0x000fc60000000000 */
[-C--:B------:R-:W-:Y:S01]  /*1580*/  FMUL.FTZ R157, R157, R139.reuse ;  /* 0x0000008b9d9d7220 */ /* 0x080fe20000410000 */
[----:B------:R-:W-:Y:S01]  /*1590*/  @P4 STG.E.128 [R122.64], R108 ;  /* 0x0000006c7a004986 */ /* 0x000fe2000c101d04 */
[-C--:B------:R-:W-:Y:S02]  /*15a0*/  FMUL.FTZ R158, R158, R139.reuse ;  /* 0x0000008b9e9e7220 */ /* 0x080fe40000410000 */
[----:B------:R-:W-:Y:S01]  /*15b0*/  FMUL.FTZ R155, R155, R139 ;  /* 0x0000008b9b9b7220 */ /* 0x000fe20000410000 */
[----:B------:R0:W-:Y:S02]  /*15c0*/  @P4 STG.E.128 [R122.64+0x10], R112 ;  /* 0x000010707a004986 */ /* 0x0001e4000c101d04 */
        /* <DEDUP_REMOVED lines=20> */
[----:B------:R-:W-:Y:S02]  /*1710*/  FMUL.FTZ R142, R94, R155 ;  /* 0x0000009b5e8e7220 */ /* 0x000fe40000410000 */
[----:B------:R-:W-:Y:S02]  /*1720*/  FMUL.FTZ R159, R95, R116 ;  /* 0x000000745f9f7220 */ /* 0x000fe40000410000 */
[----:B------:R-:W-:Y:S01]  /*1730*/  FFMA.FTZ R36, R157, R117, R36 ;  /* 0x000000759d247223 */ /* 0x000fe20000010024 */
[----:B------:R-:W-:Y:S01]  /*1740*/  PRMT R117, RZ, 0x5410, R119 ;  /* 0x00005410ff757816 */ /* 0x000fe20000000077 */
[----:B------:R-:W-:Y:S01]  /*1750*/  FFMA.FTZ R37, R158, R118, R37 ;  /* 0x000000769e257223 */ /* 0x000fe20000010025 */
[----:B------:R-:W-:Y:S01]  /*1760*/  F2FP.BF16.PACK_AB R123, R159, R142 ;  /* 0x0000008e9f7b723e */ /* 0x000fe200000010ff */
[----:B------:R-:W-:Y:S01]  /*1770*/  IMAD.WIDE.U32 R142, R0, R143, c[0x0][0x248] ;  /* 0x00009200008e7625 */ /* 0x000fe200078e008f */
[----:B------:R-:W-:-:S02]  /*1780*/  PRMT R119, RZ, 0x7610, R119 ;  /* 0x00007610ff777816 */ /* 0x000fc40000000077 */
[----:B------:R-:W-:Y:S01]  /*1790*/  IADD3 R0, R0, 0x80, RZ ;  /* 0x0000008000007810 */ /* 0x000fe20007ffe0ff */
[----:B------:R-:W-:Y:S01]  /*17a0*/  FFMA.FTZ R38, R155, R117, R38 ;  /* 0x000000759b267223 */ /* 0x000fe20000010026 */
[----:B------:R0:W-:Y:S01]  /*17b0*/  STG.E.128 [R142.64], R120 ;  /* 0x000000788e007986 */ /* 0x0001e2000c101d04 */
[----:B------:R-:W-:-:S03]  /*17c0*/  FFMA.FTZ R39, R116, R119, R39 ;  /* 0x0000007774277223 */ /* 0x000fc60000010027 */
.L_x_2986:
[----:B------:R-:W-:Y:S05]  /*17d0*/  BSYNC B0 ;  /* 0x0000000000007941 */ /* 0x000fea0003800000 */
.L_x_2985:
        /* <DEDUP_REMOVED lines=49> */
[----:B------:R-:W-:Y:S01]  /*1af0*/  FMUL.FTZ R157, R157, R139 ;  /* 0x0000008b9d9d7220 */ /* 0x000fe20000410000 */
[----:B------:R-:W-:Y:S01]  /*1b00*/  SEL R113, R142, R113, P0 ;  /* 0x000000718e717207 */ /* 0x000fe20000000000 */
[-C--:B------:R-:W-:Y:S01]  /*1b10*/  FMUL.FTZ R158, R158, R139.reuse ;  /* 0x0000008b9e9e7220 */ /* 0x080fe20000410000 */
[----:B------:R-:W-:Y:S01]  /*1b20*/  SEL R114, R161, R114, P0 ;  /* 0x00000072a1727207 */ /* 0x000fe20000000000 */
[-C--:B------:R-:W-:Y:S01]  /*1b30*/  FMUL.FTZ R155, R143, R139.reuse ;  /* 0x0000008b8f9b7220 */ /* 0x080fe20000410000 */
[----:B------:R-:W-:Y:S01]  /*1b40*/  @P4 LEA.HI.X R121, R0, c[0x0][0x25c], RZ, 0x5, P1 ;  /* 0x0000970000794a11 */ /* 0x000fe200008f2cff */
[----:B------:R-:W-:Y:S01]  /*1b50*/  FMUL.FTZ R156, R156, R139 ;  /* 0x0000008b9c9c7220 */ /* 0x000fe20000410000 */
[C---:B------:R-:W-:Y:S01]  /*1b60*/  SEL R115, R138.reuse, R115, P0 ;  /* 0x000000738a737207 */ /* 0x040fe20000000000 */
        /* <DEDUP_REMOVED lines=8> */
[----:B------:R-:W-:-:S02]  /*1bf0*/  FMUL.FTZ R153, R161, R139 ;  /* 0x0000008ba1997220 */ /* 0x000fc40000410000 */
        /* <DEDUP_REMOVED lines=11> */
[----:B------:R0:W-:Y:S01]  /*1cb0*/  STG.E.128 [R138.64], R120 ;  /* 0x000000788a007986 */ /* 0x0001e2000c101d04 */
[--C-:B--2---:R-:W-:Y:S02]  /*1cc0*/  PRMT R0, RZ, 0x5410, R116.reuse ;  /* 0x00005410ff007816 */ /* 0x104fe40000000074 */
[----:B------:R-:W-:-:S03]  /*1cd0*/  PRMT R116, RZ, 0x7610, R116 ;  /* 0x00007610ff747816 */ /* 0x000fc60000000074 */
[----:B------:R-:W-:Y:S01]  /*1ce0*/  FFMA.FTZ R32, R157, R0, R32 ;  /* 0x000000009d207223 */ /* 0x000fe20000010020 */
[----:B------:R-:W-:Y:S01]  /*1cf0*/  PRMT R0, RZ, 0x5410, R117 ;  /* 0x00005410ff007816 */ /* 0x000fe20000000075 */
[----:B------:R-:W-:Y:S01]  /*1d00*/  FFMA.FTZ R33, R158, R116, R33 ;  /* 0x000000749e217223 */ /* 0x000fe20000010021 */
        /* <DEDUP_REMOVED lines=11> */
.L_x_2988:
[----:B0-----:R-:W-:Y:S05]  /*1dc0*/  BSYNC B0 ;  /* 0x0000000000007941 */ /* 0x001fea0003800000 */
.L_x_2987:
[----:B------:R-:W-:Y:S02]  /*1dd0*/  IADD3 R4, R4, c[0x0][0x160], RZ ;  /* 0x0000580004047a10 */ /* 0x000fe40007ffe0ff */
[----:B------:R-:W-:Y:S02]  /*1de0*/  LOP3.LUT P1, RZ, R2, 0xff, RZ, 0xc0, !PT ;  /* 0x000000ff02ff7812 */ /* 0x000fe4000782c0ff */
[----:B------:R-:W-:Y:S02]  /*1df0*/  ISETP.GE.AND P0, PT, R4, c[0x0][0x164], PT ;  /* 0x0000590004007a0c */ /* 0x000fe40003f06270 */
[----:B------:R-:W-:-:S11]  /*1e00*/  SEL R2, RZ, 0x1, P1 ;  /* 0x00000001ff027807 */ /* 0x000fd60000800000 */
[----:B-----5:R-:W-:Y:S01]  /*1e10*/  @P0 CALL.REL.NOINC `(.L_x_2978) ;  /* 0x0000001000000944 */ /* 0x020fe20003c00000 */
[----:B------:R-:W-:Y:S05]  /*1e20*/  BRA `(.L_x_2989) ;  /* 0xffffe56000007947 */ /* 0x000fea000383ffff */
.L_x_2978:
[----:B0-----:R-:W0:Y:S01]  /*1e30*/  S2UR UR6, SR_CTAID.X ;  /* 0x00000000000679c3 */ /* 0x001e220000002500 */
[----:B------:R-:W-:Y:S01]  /*1e40*/  BSSY B0, `(.L_x_2990) ;  /* 0x0000011000007945 */ /* 0x000fe20003800000 */
[C---:B0-----:R-:W-:Y:S02]  /*1e50*/  LEA.HI R0, R5.reuse, UR6, RZ, 0x19 ;  /* 0x0000000605007c11 */ /* 0x041fe4000f8fc8ff */
[----:B------:R-:W-:-:S03]  /*1e60*/  LOP3.LUT R5, R5, 0x7f, RZ, 0xc0, !PT ;  /* 0x0000007f05057812 */ /* 0x000fc600078ec0ff */
        /* <DEDUP_REMOVED lines=14> */
.L_x_2991:
[----:B------:R-:W-:Y:S05]  /*1f50*/  BSYNC B0 ;  /* 0x0000000000007941 */ /* 0x000fea0003800000 */
.L_x_2990:
        /* <DEDUP_REMOVED lines=12> */
.L_x_2983:
[----:B------:R-:W-:Y:S01]  /*2020*/  HFMA2.MMA R155, -RZ, RZ, 0, 9.5367431640625e-07 ;  /* 0x00000010ff9b7435 */ /* 0x000fe200000001ff */
[----:B------:R-:W-:-:S02]  /*2030*/  MOV R120, R156 ;  /* 0x0000009c00787202 */ /* 0x000fc40000000f00 */
[----:B------:R-:W-:Y:S02]  /*2040*/  MOV R122, 0x1f ;  /* 0x0000001f007a7802 */ /* 0x000fe40000000f00 */
[----:B------:R-:W-:Y:S02]  /*2050*/  MOV R157, 0xffffffff ;  /* 0xffffffff009d7802 */ /* 0x000fe40000000f00 */
[----:B------:R-:W-:Y:S02]  /*2060*/  MOV R116, 0x2080 ;  /* 0x0000208000747802 */ /* 0x000fe40000000f00 */
[----:B-----5:R-:W-:Y:S05]  /*2070*/  CALL.REL.NOINC `($__internal_84_$__cuda_sm70_shflsync_down_p) ;  /* 0x0000046000007944 */ /* 0x020fea0003c00000 */
[----:B-1----:R-:W-:Y:S01]  /*2080*/  MOV R119, R120 ;  /* 0x0000007800777202 */ /* 0x002fe20000000f00 */
[----:B0-----:R-:W-:Y:S05]  /*2090*/  BRA `(.L_x_2992) ;  /* 0xffffeee000007947 */ /* 0x001fea000383ffff */
.L_x_2984:
[----:B------:R-:W-:Y:S01]  /*20a0*/  HFMA2.MMA R155, -RZ, RZ, 0, 9.5367431640625e-07 ;  /* 0x00000010ff9b7435 */ /* 0x000fe200000001ff */
[----:B------:R-:W-:Y:S02]  /*20b0*/  MOV R120, R143 ;  /* 0x0000008f00787202 */ /* 0x000fe40000000f00 */
[----:B------:R-:W-:Y:S02]  /*20c0*/  MOV R122, 0x1f ;  /* 0x0000001f007a7802 */ /* 0x000fe40000000f00 */
[----:B------:R-:W-:-:S02]  /*20d0*/  MOV R157, 0xffffffff ;  /* 0xffffffff009d7802 */ /* 0x000fc40000000f00 */
[----:B------:R-:W-:Y:S02]  /*20e0*/  MOV R116, 0x2100 ;  /* 0x0000210000747802 */ /* 0x000fe40000000f00 */
[----:B01---5:R-:W-:Y:S05]  /*20f0*/  CALL.REL.NOINC `($__internal_84_$__cuda_sm70_shflsync_down_p) ;  /* 0x000003e000007944 */ /* 0x023fea0003c00000 */
[----:B------:R-:W-:Y:S01]  /*2100*/  FADD.FTZ R156, R119, R156 ;  /* 0x0000009c779c7221 */ /* 0x000fe20000010000 */
[----:B0-----:R-:W-:Y:S01]  /*2110*/  HFMA2.MMA R155, -RZ, RZ, 0, 4.76837158203125e-07 ;  /* 0x00000008ff9b7435 */ /* 0x001fe200000001ff */
[----:B-1----:R-:W-:Y:S01]  /*2120*/  FADD.FTZ R143, R143, R120 ;  /* 0x000000788f8f7221 */ /* 0x002fe20000010000 */
[----:B------:R-:W-:Y:S02]  /*2130*/  MOV R122, 0x1f ;  /* 0x0000001f007a7802 */ /* 0x000fe40000000f00 */
[----:B------:R-:W-:Y:S02]  /*2140*/  MOV R157, 0xffffffff ;  /* 0xffffffff009d7802 */ /* 0x000fe40000000f00 */
[----:B------:R-:W-:Y:S02]  /*2150*/  MOV R120, R156 ;  /* 0x0000009c00787202 */ /* 0x000fe40000000f00 */
[----:B------:R-:W-:Y:S02]  /*2160*/  MOV R116, 0x2180 ;  /* 0x0000218000747802 */ /* 0x000fe40000000f00 */
[----:B------:R-:W-:Y:S05]  /*2170*/  CALL.REL.NOINC `($__internal_84_$__cuda_sm70_shflsync_down_p) ;  /* 0x0000036000007944 */ /* 0x000fea0003c00000 */
[----:B0-----:R-:W-:Y:S01]  /*2180*/  HFMA2.MMA R155, -RZ, RZ, 0, 4.76837158203125e-07 ;  /* 0x00000008ff9b7435 */ /* 0x001fe200000001ff */
[----:B-1----:R-:W-:-:S02]  /*2190*/  MOV R119, R120 ;  /* 0x0000007800777202 */ /* 0x002fc40000000f00 */
[----:B------:R-:W-:Y:S02]  /*21a0*/  MOV R120, R143 ;  /* 0x0000008f00787202 */ /* 0x000fe40000000f00 */
[----:B------:R-:W-:Y:S02]  /*21b0*/  MOV R122, 0x1f ;  /* 0x0000001f007a7802 */ /* 0x000fe40000000f00 */
[----:B------:R-:W-:Y:S02]  /*21c0*/  MOV R157, 0xffffffff ;  /* 0xffffffff009d7802 */ /* 0x000fe40000000f00 */
[----:B------:R-:W-:Y:S02]  /*21d0*/  MOV R116, 0x21f0 ;  /* 0x000021f000747802 */ /* 0x000fe40000000f00 */
[----:B------:R-:W-:Y:S05]  /*21e0*/  CALL.REL.NOINC `($__internal_84_$__cuda_sm70_shflsync_down_p) ;  /* 0x000002f000007944 */ /* 0x000fea0003c00000 */
[----:B------:R-:W-:Y:S01]  /*21f0*/  FADD.FTZ R156, R119, R156 ;  /* 0x0000009c779c7221 */ /* 0x000fe20000010000 */
[----:B0-----:R-:W-:Y:S01]  /*2200*/  HFMA2.MMA R155, -RZ, RZ, 0, 2.384185791015625e-07 ;  /* 0x00000004ff9b7435 */ /* 0x001fe200000001ff */
[----:B-1----:R-:W-:Y:S01]  /*2210*/  FADD.FTZ R143, R143, R120 ;  /* 0x000000788f8f7221 */ /* 0x002fe20000010000 */
[----:B------:R-:W-:Y:S02]  /*2220*/  MOV R122, 0x1f ;  /* 0x0000001f007a7802 */ /* 0x000fe40000000f00 */
[----:B------:R-:W-:-:S02]  /*2230*/  MOV R157, 0xffffffff ;  /* 0xffffffff009d7802 */ /* 0x000fc40000000f00 */
[----:B------:R-:W-:Y:S02]  /*2240*/  MOV R120, R156 ;  /* 0x0000009c00787202 */ /* 0x000fe40000000f00 */
[----:B------:R-:W-:Y:S02]  /*2250*/  MOV R116, 0x2270 ;  /* 0x0000227000747802 */ /* 0x000fe40000000f00 */
[----:B------:R-:W-:Y:S05]  /*2260*/  CALL.REL.NOINC `($__internal_84_$__cuda_sm70_shflsync_down_p) ;  /* 0x0000027000007944 */ /* 0x000fea0003c00000 */
[----:B0-----:R-:W-:Y:S01]  /*2270*/  HFMA2.MMA R155, -RZ, RZ, 0, 2.384185791015625e-07 ;  /* 0x00000004ff9b7435 */ /* 0x001fe200000001ff */
[----:B-1----:R-:W-:Y:S02]  /*2280*/  MOV R119, R120 ;  /* 0x0000007800777202 */ /* 0x002fe40000000f00 */
[----:B------:R-:W-:Y:S02]  /*2290*/  MOV R120, R143 ;  /* 0x0000008f00787202 */ /* 0x000fe40000000f00 */
[----:B------:R-:W-:Y:S02]  /*22a0*/  MOV R122, 0x1f ;  /* 0x0000001f007a7802 */ /* 0x000fe40000000f00 */
[----:B------:R-:W-:Y:S02]  /*22b0*/  MOV R157, 0xffffffff ;  /* 0xffffffff009d7802 */ /* 0x000fe40000000f00 */
[----:B------:R-:W-:-:S02]  /*22c0*/  MOV R116, 0x22e0 ;  /* 0x000022e000747802 */ /* 0x000fc40000000f00 */
[----:B------:R-:W-:Y:S05]  /*22d0*/  CALL.REL.NOINC `($__internal_84_$__cuda_sm70_shflsync_down_p) ;  /* 0x0000020000007944 */ /* 0x000fea0003c00000 */
[----:B------:R-:W-:Y:S01]  /*22e0*/  FADD.FTZ R156, R119, R156 ;  /* 0x0000009c779c7221 */ /* 0x000fe20000010000 */
[----:B0-----:R-:W-:Y:S01]  /*22f0*/  HFMA2.MMA R155, -RZ, RZ, 0, 1.1920928955078125e-07 ;  /* 0x00000002ff9b7435 */ /* 0x001fe200000001ff */
[----:B-1----:R-:W-:Y:S01]  /*2300*/  FADD.FTZ R123, R143, R120 ;  /* 0x000000788f7b7221 */ /* 0x002fe20000010000 */
[----:B------:R-:W-:-:S02]  /*2310*/  MOV R122, 0x1f ;  /* 0x0000001f007a7802 */ /* 0x000fc40000000f00 */
[----:B------:R-:W-:Y:S02]  /*2320*/  MOV R157, 0xffffffff ;  /* 0xffffffff009d7802 */ /* 0x000fe40000000f00 */
[----:B------:R-:W-:Y:S02]  /*2330*/  MOV R120, R156 ;  /* 0x0000009c00787202 */ /* 0x000fe40000000f00 */
[----:B------:R-:W-:Y:S02]  /*2340*/  MOV R116, 0x2360 ;  /* 0x0000236000747802 */ /* 0x000fe40000000f00 */
[----:B------:R-:W-:Y:S05]  /*2350*/  CALL.REL.NOINC `($__internal_84_$__cuda_sm70_shflsync_down_p) ;  /* 0x0000018000007944 */ /* 0x000fea0003c00000 */
[----:B0-----:R-:W-:Y:S01]  /*2360*/  HFMA2.MMA R155, -RZ, RZ, 0, 1.1920928955078125e-07 ;  /* 0x00000002ff9b7435 */ /* 0x001fe200000001ff */
[----:B-1----:R-:W-:Y:S02]  /*2370*/  MOV R119, R120 ;  /* 0x0000007800777202 */ /* 0x002fe40000000f00 */
[----:B------:R-:W-:Y:S02]  /*2380*/  MOV R120, R123 ;  /* 0x0000007b00787202 */ /* 0x000fe40000000f00 */
[----:B------:R-:W-:Y:S02]  /*2390*/  MOV R122, 0x1f ;  /* 0x0000001f007a7802 */ /* 0x000fe40000000f00 */
[----:B------:R-:W-:-:S02]  /*23a0*/  MOV R157, 0xffffffff ;  /* 0xffffffff009d7802 */ /* 0x000fc40000000f00 */
[----:B------:R-:W-:Y:S02]  /*23b0*/  MOV R116, 0x23d0 ;  /* 0x000023d000747802 */ /* 0x000fe40000000f00 */
[----:B------:R-:W-:Y:S05]  /*23c0*/  CALL.REL.NOINC `($__internal_84_$__cuda_sm70_shflsync_down_p) ;  /* 0x0000011000007944 */ /* 0x000fea0003c00000 */
[----:B------:R-:W-:Y:S01]  /*23d0*/  FADD.FTZ R121, R119, R156 ;  /* 0x0000009c77797221 */ /* 0x000fe20000010000 */
[----:B0-----:R-:W-:Y:S01]  /*23e0*/  HFMA2.MMA R155, -RZ, RZ, 0, 5.9604644775390625e-08 ;  /* 0x00000001ff9b7435 */ /* 0x001fe200000001ff */
[----:B-1----:R-:W-:Y:S01]  /*23f0*/  FADD.FTZ R123, R123, R120 ;  /* 0x000000787b7b7221 */ /* 0x002fe20000010000 */
[----:B------:R-:W-:Y:S02]  /*2400*/  MOV R122, 0x1f ;  /* 0x0000001f007a7802 */ /* 0x000fe40000000f00 */
[----:B------:R-:W-:Y:S02]  /*2410*/  MOV R157, 0xffffffff ;  /* 0xffffffff009d7802 */ /* 0x000fe40000000f00 */
[----:B------:R-:W-:Y:S02]  /*2420*/  MOV R120, R121 ;  /* 0x0000007900787202 */ /* 0x000fe40000000f00 */
[----:B------:R-:W-:Y:S02]  /*2430*/  MOV R116, 0x2450 ;  /* 0x0000245000747802 */ /* 0x000fe40000000f00 */
[----:B------:R-:W-:Y:S05]  /*2440*/  CALL.REL.NOINC `($__internal_84_$__cuda_sm70_shflsync_down_p) ;  /* 0x0000009000007944 */ /* 0x000fea0003c00000 */
[----:B0-----:R-:W-:Y:S01]  /*2450*/  HFMA2.MMA R155, -RZ, RZ, 0, 5.9604644775390625e-08 ;  /* 0x00000001ff9b7435 */ /* 0x001fe200000001ff */
[----:B-1----:R-:W-:-:S02]  /*2460*/  MOV R142, R120 ;  /* 0x00000078008e7202 */ /* 0x002fc40000000f00 */
[----:B------:R-:W-:Y:S02]  /*2470*/  MOV R120, R123 ;  /* 0x0000007b00787202 */ /* 0x000fe40000000f00 */
[----:B------:R-:W-:Y:S02]  /*2480*/  MOV R122, 0x1f ;  /* 0x0000001f007a7802 */ /* 0x000fe40000000f00 */
[----:B------:R-:W-:Y:S02]  /*2490*/  MOV R157, 0xffffffff ;  /* 0xffffffff009d7802 */ /* 0x000fe40000000f00 */
[----:B------:R-:W-:Y:S02]  /*24a0*/  MOV R116, 0x24c0 ;  /* 0x000024c000747802 */ /* 0x000fe40000000f00 */
[----:B------:R-:W-:Y:S05]  /*24b0*/  CALL.REL.NOINC `($__internal_84_$__cuda_sm70_shflsync_down_p) ;  /* 0x0000002000007944 */ /* 0x000fea0003c00000 */
[----:B-1----:R-:W-:Y:S01]  /*24c0*/  MOV R116, R120 ;  /* 0x0000007800747202 */ /* 0x002fe20000000f00 */
[----:B0-----:R-:W-:Y:S05]  /*24d0*/  BRA `(.L_x_2993) ;  /* 0xffffebc000007947 */ /* 0x001fea000383ffff */
        .weak           $__internal_84_$__cuda_sm70_shflsync_down_p
        .type           $__internal_84_$__cuda_sm70_shflsync_down_p,@function
        .size           $__internal_84_$__cuda_sm70_shflsync_down_p,(.L_x_6886 - $__internal_84_$__cuda_sm70_shflsync_down_p)
$__internal_84_$__cuda_sm70_shflsync_down_p:
[----:B------:R-:W-:Y:S01]  /*24e0*/  HFMA2.MMA R117, -RZ, RZ, 0, 0 ;  /* 0x00000000ff757435 */ /* 0x000fe200000001ff */
[----:B------:R-:W-:Y:S04]  /*24f0*/  WARPSYNC R157 ;  /* 0x0000009d00007348 */ /* 0x000fe80003800000 */
[----:B------:R0:W1:Y:S01]  /*2500*/  SHFL.DOWN PT, R120, R120, R155, R122 ;  /* 0x0800009b78787389 */ /* 0x00006200000e007a */
[----:B------:R-:W-:Y:S05]  /*2510*/  RET.REL.NODEC R116 `(_ZN10layer_norm13ln_bwd_kernelINS_13Kernel_traitsIf13__nv_bfloat16fS2_fjLj2048ELj1ELj1ELj4ELj16ENS_18Kernel_traits_baseILj2048EfS2_fS2_fjLj128EEEEELb0ELb1ELb0ELb0EEEvNS_9BwdParamsE) ;  /* 0xffffdae074007950 */ /* 0x000fea0003c3ffff */
.L_x_2994:
        /* <DEDUP_REMOVED lines=14> */
.L_x_6886:


//--------------------- .text._ZN10layer_norm13ln_bwd_kernelINS_13Kernel_traitsIf13__nv_bfloat16fS2_fjLj2048ELj1ELj1ELj4ELj16ENS_18Kernel_traits_baseILj2048EfS2_fS2_fjLj128EEEEELb0ELb1ELb0ELb1EEEvNS_9BwdParamsE --------------------------
	.section	.text._ZN10layer_norm13ln_bwd_kernelINS_13Kernel_traitsIf13__nv_bfloat16fS2_fjLj2048ELj1ELj1ELj4ELj16ENS_18Kernel_traits_baseILj2048EfS2_fS2_fjLj128EEEEELb0ELb1ELb0ELb1EEEvNS_9BwdParamsE,"ax",@progbits
	.sectioninfo	@"SHI_REGISTERS=168"
	.align	128
        .global         _ZN10layer_norm13ln_bwd_kernelINS_13Kernel_traitsIf13__nv_bfloat16fS2_fjLj2048ELj1ELj1ELj4ELj16ENS_18Kernel_traits_baseILj2048EfS2_fS2_fjLj128EEEEELb0ELb1ELb0ELb1EEEvNS_9BwdParamsE
        .type           _ZN10layer_norm13ln_bwd_kernelINS_13Kernel_traitsIf13__nv_bfloat16fS2_fjLj2048ELj1ELj1ELj4ELj16ENS_18Kernel_traits_baseILj2048EfS2_fS2_fjLj128EEEEELb0ELb1ELb0ELb1EEEvNS_9BwdParamsE,@function
        .size           _ZN10layer_norm13ln_bwd_kernelINS_13Kernel_traitsIf13__nv_bfloat16fS2_fjLj2048ELj1ELj1ELj4ELj16ENS_18Kernel_traits_baseILj2048EfS2_fS2_fjLj128EEEEELb0ELb1ELb0ELb1EEEvNS_9BwdParamsE,(.L_x_6887 - _ZN10layer_norm13ln_bwd_kernelINS_13Kernel_traitsIf13__nv_bfloat16fS2_fjLj2048ELj1ELj1ELj4ELj16ENS_18Kernel_traits_baseILj2048EfS2_fS2_fjLj128EEEEELb0ELb1ELb0ELb1EEEvNS_9BwdParamsE)
        .other          _ZN10layer_norm13ln_bwd_kernelINS_13Kernel_traitsIf13__nv_bfloat16fS2_fjLj2048ELj1ELj1ELj4ELj16ENS_18Kernel_traits_baseILj2048EfS2_fS2_fjLj128EEEEELb0ELb1ELb0ELb1EEEvNS_9BwdParamsE,@"STO_CUDA_ENTRY STV_DEFAULT"
_ZN10layer_norm13ln_bwd_kernelINS_13Kernel_traitsIf13__nv_bfloat16fS2_fjLj2048ELj1ELj1ELj4ELj16ENS_18Kernel_traits_baseILj2048EfS2_fS2_fjLj128EEEEELb0ELb1ELb0ELb1EEEvNS_9BwdParamsE:
.text._ZN10layer_norm13ln_bwd_kernelINS_13Kernel_traitsIf13__nv_bfloat16fS2_fjLj2048ELj1ELj1ELj4ELj16ENS_18Kernel_traits_baseILj2048EfS2_fS2_fjLj128EEEEELb0ELb1ELb0ELb1EEEvNS_9BwdParamsE:
[----:B------:R-:W-:Y:S02]  /*0000*/  MOV R1, c[0x0][0x28] ;  /* 0x00000a0000017a02 */ /* 0x000fe40000000f00 */
[----:B------:R-:W0:Y:S01]  /*0010*/  S2R R129, SR_TID.X ;  /* 0x0000000000817919 */ /* 0x000e220000002100 */
[----:B------:R-:W1:Y:S01]  /*0020*/  S2UR UR4, SR_CTAID.X ;  /* 0x00000000000479c3 */ /* 0x000e620000002500 */
[----:B0-----:R-:W-:Y:S02]  /*0030*/  SHF.R.U32.HI R135, RZ, 0x7, R129 ;  /* 0x00000007ff877819 */ /* 0x001fe40000011681 */
[----:B------:R-:W-:Y:S02]  /*0040*/  LOP3.LUT R105, R129, 0x7f, RZ, 0xc0, !PT ;  /* 0x0000007f81697812 */ /* 0x000fe400078ec0ff */
[C---:B-1----:R-:W-:Y:S01]  /*0050*/  IADD3 R131, R135.reuse, UR4, RZ ;  /* 0x0000000487837c10 */ /* 0x042fe2000fffe0ff */
[----:B------:R-:W-:Y:S01]  /*0060*/  ULDC.64 UR4, c[0x0][0x118] ;  /* 0x0000460000047ab9 */ /* 0x000fe20000000a00 */
[----:B------:R-:W-:Y:S02]  /*0070*/  SHF.L.U32 R135, R135, 0x2, RZ ;  /* 0x0000000287877819 */ /* 0x000fe400000006ff */
        /* <DEDUP_REMOVED lines=27> */
.L_x_2995:
[----:B------:R-:W-:Y:S01]  /*0230*/  HFMA2.MMA R4, -RZ, RZ, 0, 1.9073486328125e-06 ;  /* 0x00000020ff047435 */ /* 0x000fe200000001ff */
[----:B------:R-:W-:Y:S01]  /*0240*/  SHF.R.U32.HI R133, RZ, 0x5, R129 ;  /* 0x00000005ff857819 */ /* 0x000fe20000011681 */
[----:B------:R-:W-:-:S02]  /*0250*/  HFMA2.MMA R104, -RZ, RZ, 0, 0 ;  /* 0x00000000ff687435 */ /* 0x000fc400000001ff */
[----:B------:R-:W-:-:S06]  /*0260*/  HFMA2.MMA R128, -RZ, RZ, 0, 0 ;  /* 0x00000000ff807435 */ /* 0x000fcc00000001ff */
[----:B------:R-:W-:-:S04]  /*0270*/  IMAD.WIDE.U32 R2, R105, R4, c[0x0][0x1b0] ;  /* 0x00006c0069027625 */ /* 0x000fc800078e0004 */
[----:B------:R-:W-:Y:S01]  /*0280*/  IMAD.WIDE.U32 R4, R105, R4, c[0x0][0x1c8] ;  /* 0x0000720069047625 */ /* 0x000fe200078e0004 */
[----:B------:R0:W5:Y:S01]  /*0290*/  LDG.E.128 R52, [R2.64] ;  /* 0x0000000402347981 */ /* 0x000162000c1e1d00 */
[----:B------:R-:W-:Y:S01]  /*02a0*/  MOV R138, 0x1 ;  /* 0x00000001008a7802 */ /* 0x000fe20000000f00 */
[----:B------:R-:W-:Y:S01]  /*02b0*/  CS2R R22, SRZ ;  /* 0x0000000000167805 */ /* 0x000fe2000001ff00 */
[----:B------:R-:W-:Y:S01]  /*02c0*/  IADD3 R130, R135, 0x4, RZ ;  /* 0x0000000487827810 */ /* 0x000fe20007ffe0ff */
        /* <DEDUP_REMOVED lines=12> */
[----:B------:R1:W5:Y:S01]  /*0390*/  LDG.E.128 R36, [R4.64] ;  /* 0x0000000404247981 */ /* 0x000362000c1e1d00 */
[----:B------:R-:W-:Y:S01]  /*03a0*/  CS2R R116, SRZ ;  /* 0x0000000000747805 */ /* 0x000fe2000001ff00 */
[----:B------:R-:W-:Y:S01]  /*03b0*/  CS2R R114, SRZ ;  /* 0x0000000000727805 */ /* 0x000fe2000001ff00 */
[----:B------:R-:W-:Y:S01]  /*03c0*/  CS2R R120, SRZ ;  /* 0x0000000000787805 */ /* 0x000fe2000001ff00 */
[----:B------:R1:W5:Y:S01]  /*03d0*/  LDG.E.128 R32, [R4.64+0x10] ;  /* 0x0000100404207981 */ /* 0x000362000c1e1d00 */
[----:B------:R-:W-:Y:S01]  /*03e0*/  CS2R R118, SRZ ;  /* 0x0000000000767805 */ /* 0x000fe2000001ff00 */
[----:B0-----:R-:W-:Y:S01]  /*03f0*/  CS2R R2, SRZ ;  /* 0x0000000000027805 */ /* 0x001fe2000001ff00 */
        /* <DEDUP_REMOVED lines=9> */
[----:B------:R-:W-:-:S02]  /*0490*/  MOV R132, RZ ;  /* 0x000000ff00847202 */ /* 0x000fc40000000f00 */
[----:B------:R-:W-:Y:S01]  /*04a0*/  LOP3.LUT R133, R133, 0x3, RZ, 0xc0, !PT ;  /* 0x0000000385857812 */ /* 0x000fe200078ec0ff */
[----:B-1----:R-:W-:Y:S02]  /*04b0*/  CS2R R4, SRZ ;  /* 0x0000000000047805 */ /* 0x002fe4000001ff00 */
.L_x_3000:
[C---:B------:R-:W-:Y:S01]  /*04c0*/  IMAD R80, R131.reuse, c[0x0][0x168], RZ ;  /* 0x00005a0083507a24 */ /* 0x040fe200078e02ff */
[----:B------:R-:W-:Y:S02]  /*04d0*/  ISETP.NE.U32.AND P0, PT, RZ, c[0x0][0x1c0], PT ;  /* 0x00007000ff007a0c */ /* 0x000fe40003f05070 */
[----:B------:R-:W-:Y:S02]  /*04e0*/  MOV R136, 0x4 ;  /* 0x0000000400887802 */ /* 0x000fe40000000f00 */
[----:B------:R-:W-:Y:S02]  /*04f0*/  SHF.R.S32.HI R81, RZ, 0x1f, R80 ;  /* 0x0000001fff517819 */ /* 0x000fe40000011450 */
[----:B------:R-:W-:Y:S01]  /*0500*/  ISETP.NE.AND.EX P0, PT, RZ, c[0x0][0x1c4], PT, P0 ;  /* 0x00007100ff007a0c */ /* 0x000fe20003f05300 */
[----:B------:R-:W-:Y:S01]  /*0510*/  IMAD.WIDE R98, R131, R136, c[0x0][0x1a0] ;  /* 0x0000680083627625 */ /* 0x000fe200078e0288 */
[----:B------:R-:W-:-:S02]  /*0520*/  LEA.HI R80, R81, R80, RZ, 0x3 ;  /* 0x0000005051507211 */ /* 0x000fc400078f18ff */
[----:B------:R-:W-:Y:S02]  /*0530*/  MOV R96, 0x10 ;  /* 0x0000001000607802 */ /* 0x000fe40000000f00 */
[----:B------:R-:W-:Y:S01]  /*0540*/  LEA.HI.SX32 R139, R80, R105, 0x1d ;  /* 0x00000069508b7211 */ /* 0x000fe200078feaff */
[----:B------:R0:W2:Y:S01]  /*0550*/  LDG.E R149, [R98.64] ;  /* 0x0000000462957981 */ /* 0x0000a2000c1e1900 */
[----:B------:R-:W-:Y:S02]  /*0560*/  SHF.R.S32.HI R82, RZ, 0x1f, R131 ;  /* 0x0000001fff527819 */ /* 0x000fe40000011483 */
[----:B------:R-:W-:-:S03]  /*0570*/  LEA R146, P2, R139, c[0x0][0x188], 0x5 ;  /* 0x000062008b927a11 */ /* 0x000fc600078428ff */
[----:B------:R-:W-:Y:S02]  /*0580*/  @P0 LEA R100, P1, R131, c[0x0][0x1c0], 0x1 ;  /* 0x0000700083640a11 */ /* 0x000fe400078208ff */
[C---:B------:R-:W-:Y:S01]  /*0590*/  LEA.HI.X R147, R139.reuse, c[0x0][0x18c], RZ, 0x5, P2 ;  /* 0x000063008b937a11 */ /* 0x040fe200010f2cff */
[----:B------:R-:W-:Y:S01]  /*05a0*/  IMAD.WIDE.U32 R84, R139, R96, c[0x0][0x208] ;  /* 0x000082008b547625 */ /* 0x000fe200078e0060 */
[----:B------:R-:W-:-:S03]  /*05b0*/  @P0 LEA.HI.X R101, R131, c[0x0][0x1c4], R82, 0x1, P1 ;  /* 0x0000710083650a11 */ /* 0x000fc600008f0c52 */
[----:B------:R-:W-:Y:S01]  /*05c0*/  IMAD.WIDE R136, R131, R136, c[0x0][0x1a8] ;  /* 0x00006a0083887625 */ /* 0x000fe200078e0288 */
[----:B------:R-:W3:Y:S04]  /*05d0*/  LDG.E.128 R80, [R146.64] ;  /* 0x0000000492507981 */ /* 0x000ee8000c1e1d00 */
[----:B------:R1:W4:Y:S04]  /*05e0*/  @P0 LDG.E.U16 R148, [R100.64] ;  /* 0x0000000464940981 */ /* 0x000328000c1e1500 */
[----:B------:R-:W4:Y:S04]  /*05f0*/  LDG.E.128 R84, [R84.64] ;  /* 0x0000000454547981 */ /* 0x000f28000c1e1d00 */
[----:B------:R0:W4:Y:S04]  /*0600*/  LDG.E.128 R88, [R146.64+0x10] ;  /* 0x0000100492587981 */ /* 0x000128000c1e1d00 */
[----:B------:R0:W4:Y:S01]  /*0610*/  LDG.E R136, [R136.64] ;  /* 0x0000000488887981 */ /* 0x000122000c1e1900 */
[----:B------:R-:W-:-:S04]  /*0620*/  IADD3 R134, R139, 0x80, RZ ;  /* 0x000000808b867810 */ /* 0x000fc80007ffe0ff */
[C---:B------:R-:W-:Y:S01]  /*0630*/  LEA R142, P1, R134.reuse, c[0x0][0x188], 0x5 ;  /* 0x00006200868e7a11 */ /* 0x040fe200078228ff */
[----:B------:R-:W-:-:S03]  /*0640*/  IMAD.WIDE.U32 R96, R134, R96, c[0x0][0x208] ;  /* 0x0000820086607625 */ /* 0x000fc600078e0060 */
[----:B------:R-:W-:-:S03]  /*0650*/  LEA.HI.X R143, R134, c[0x0][0x18c], RZ, 0x5, P1 ;  /* 0x00006300868f7a11 */ /* 0x000fc600008f2cff */
[----:B0-----:R-:W4:Y:S04]  /*0660*/  LDG.E.128 R96, [R96.64] ;  /* 0x0000000460607981 */ /* 0x001f28000c1e1d00 */
[----:B------:R2:W4:Y:S04]  /*0670*/  LDG.E.128 R92, [R142.64] ;  /* 0x000000048e5c7981 */ /* 0x000528000c1e1d00 */
[----:B-1----:R2:W4:Y:S01]  /*0680*/  LDG.E.128 R100, [R142.64+0x10] ;  /* 0x000010048e647981 */ /* 0x002522000c1e1d00 */
[----:B------:R-:W-:-:S04]  /*0690*/  ISETP.NE.U32.AND P1, PT, RZ, c[0x0][0x218], PT ;  /* 0x00008600ff007a0c */ /* 0x000fc80003f25070 */
[----:B------:R-:W-:Y:S01]  /*06a0*/  ISETP.NE.AND.EX P1, PT, RZ, c[0x0][0x21c], PT, P1 ;  /* 0x00008700ff007a0c */ /* 0x000fe20003f25310 */
[----:B------:R-:W-:-:S12]  /*06b0*/  ULDC.U8 UR6, c[0x0][0x1f0] ;  /* 0x00007c0000067ab9 */ /* 0x000fd80000000000 */
[C---:B------:R-:W-:Y:S02]  /*06c0*/  @P1 LEA R144, P2, R139.reuse, c[0x0][0x218], 0x5 ;  /* 0x000086008b901a11 */ /* 0x040fe400078428ff */
[C---:B------:R-:W-:Y:S02]  /*06d0*/  @P1 LEA R140, P3, R134.reuse, c[0x0][0x218], 0x5 ;  /* 0x00008600868c1a11 */ /* 0x040fe400078628ff */
[----:B------:R-:W-:Y:S02]  /*06e0*/  @P1 LEA.HI.X R145, R139, c[0x0][0x21c], RZ, 0x5, P2 ;  /* 0x000087008b911a11 */ /* 0x000fe400010f2cff */
[----:B------:R-:W-:-:S03]  /*06f0*/  @P1 LEA.HI.X R141, R134, c[0x0][0x21c], RZ, 0x5, P3 ;  /* 0x00008700868d1a11 */ /* 0x000fc600018f2cff */
        /* <DEDUP_REMOVED lines=9> */
[----:B----4-:R-:W-:Y:S01]  /*0790*/  @P0 PRMT R137, RZ, 0x5410, R148 ;  /* 0x00005410ff890816 */ /* 0x010fe20000000094 */
[C---:B0-----:R-:W-:Y:S01]  /*07a0*/  FADD.FTZ R145, -R143.reuse, R83 ;  /* 0x000000538f917221 */ /* 0x041fe20000010100 */
[----:B------:R-:W-:Y:S02]  /*07b0*/  PRMT R156, RZ, 0x5410, R84 ;  /* 0x00005410ff9c7816 */ /* 0x000fe40000000054 */
[----:B------:R-:W-:Y:S01]  /*07c0*/  PRMT R147, RZ, 0x5410, R86 ;  /* 0x00005410ff937816 */ /* 0x000fe20000000056 */
[C---:B------:R-:W-:Y:S02]  /*07d0*/  FADD.FTZ R148, -R143.reuse, R89 ;  /* 0x000000598f947221 */ /* 0x040fe40000010100 */
[----:B------:R-:W-:-:S02]  /*07e0*/  FADD.FTZ R90, -R143, R90 ;  /* 0x0000005a8f5a7221 */ /* 0x000fc40000010100 */
[----:B------:R-:W-:Y:S01]  /*07f0*/  FMUL.FTZ R149, R136, R149 ;  /* 0x0000009588957220 */ /* 0x000fe20000410000 */
[----:B------:R-:W-:Y:S01]  /*0800*/  PRMT R153, RZ, 0x7610, R84 ;  /* 0x00007610ff997816 */ /* 0x000fe20000000054 */
[C---:B------:R-:W-:Y:S01]  /*0810*/  FADD.FTZ R91, -R143.reuse, R91 ;  /* 0x0000005b8f5b7221 */ /* 0x040fe20000010100 */
[----:B------:R-:W-:Y:S01]  /*0820*/  PRMT R86, RZ, 0x7610, R86 ;  /* 0x00007610ff567816 */ /* 0x000fe20000000056 */
[----:B------:R-:W-:Y:S01]  /*0830*/  FADD.FTZ R155, -R143, R82 ;  /* 0x000000528f9b7221 */ /* 0x000fe20000010100 */
[----:B------:R-:W-:Y:S01]  /*0840*/  PRMT R83, RZ, 0x5410, R87 ;  /* 0x00005410ff537816 */ /* 0x000fe20000000057 */
[----:B------:R-:W-:Y:S02]  /*0850*/  FADD.FTZ R128, R156, R128 ;  /* 0x000000809c807221 */ /* 0x000fe40000010000 */
[----:B------:R-:W-:Y:S02]  /*0860*/  FMUL.FTZ R158, R136, R158 ;  /* 0x0000009e889e7220 */ /* 0x000fe40000410000 */
[----:B------:R-:W-:-:S02]  /*0870*/  FFMA.FTZ R132, R149, R156, R132 ;  /* 0x0000009c95847223 */ /* 0x000fc40000010084 */
[C---:B------:R-:W-:Y:S02]  /*0880*/  FMUL.FTZ R148, R136.reuse, R148 ;  /* 0x0000009488947220 */ /* 0x040fe40000410000 */
[----:B------:R-:W-:Y:S02]  /*0890*/  FMUL.FTZ R146, R136, R90 ;  /* 0x0000005a88927220 */ /* 0x000fe40000410000 */
[----:B------:R-:W-:Y:S01]  /*08a0*/  FMUL.FTZ R156, R52, R156 ;  /* 0x0000009c349c7220 */ /* 0x000fe20000410000 */
[----:B------:R-:W-:Y:S01]  /*08b0*/  PRMT R152, RZ, 0x5410, R85 ;  /* 0x00005410ff987816 */ /* 0x000fe20000000055 */
[C---:B------:R-:W-:Y:S01]  /*08c0*/  FMUL.FTZ R154, R136.reuse, R145 ;  /* 0x00000091889a7220 */ /* 0x040fe20000410000 */
[----:B------:R-:W-:Y:S01]  /*08d0*/  PRMT R87, RZ, 0x7610, R87 ;  /* 0x00007610ff577816 */ /* 0x000fe20000000057 */
[----:B------:R-:W-:Y:S02]  /*08e0*/  FMUL.FTZ R144, R136, R91 ;  /* 0x0000005b88907220 */ /* 0x000fe40000410000 */
[----:B------:R-:W-:-:S02]  /*08f0*/  FADD.FTZ R126, R153, R126 ;  /* 0x0000007e997e7221 */ /* 0x000fc40000010000 */
[----:B------:R-:W-:Y:S02]  /*0900*/  FMUL.FTZ R155, R136, R155 ;  /* 0x0000009b889b7220 */ /* 0x000fe40000410000 */
[----:B------:R-:W-:Y:S02]  /*0910*/  FFMA.FTZ R127, R158, R153, R127 ;  /* 0x000000999e7f7223 */ /* 0x000fe4000001007f */
[----:B------:R-:W-:Y:S02]  /*0920*/  FADD.FTZ R118, R86, R118 ;  /* 0x0000007656767221 */ /* 0x000fe40000010000 */
[-C--:B------:R-:W-:Y:S02]  /*0930*/  FFMA.FTZ R119, R148, R86.reuse, R119 ;  /* 0x0000005694777223 */ /* 0x080fe40000010077 */
[----:B------:R-:W-:Y:S02]  /*0940*/  FMUL.FTZ R145, R49, R86 ;  /* 0x0000005631917220 */ /* 0x000fe40000410000 */
[----:B------:R-:W-:-:S02]  /*0950*/  FADD.FTZ R116, R83, R116 ;  /* 0x0000007453747221 */ /* 0x000fc40000010000 */
[-C--:B------:R-:W-:Y:S02]  /*0960*/  FFMA.FTZ R117, R146, R83.reuse, R117 ;  /* 0x0000005392757223 */ /* 0x080fe40000010075 */
[----:B------:R-:W-:Y:S02]  /*0970*/  FMUL.FTZ R91, R50, R83 ;  /* 0x00000053325b7220 */ /* 0x000fe40000410000 */
[----:B------:R-:W-:Y:S02]  /*0980*/  FMUL.FTZ R153, R53, R153 ;  /* 0x0000009935997220 */ /* 0x000fe40000410000 */
[----:B------:R-:W-:Y:S02]  /*0990*/  FADD.FTZ R86, RZ, R156 ;  /* 0x0000009cff567221 */ /* 0x000fe40000010000 */
[----:B------:R-:W-:Y:S01]  /*09a0*/  FFMA.FTZ R83, R149, R156, RZ ;  /* 0x0000009c95537223 */ /* 0x000fe200000100ff */
[----:B------:R-:W-:Y:S01]  /*09b0*/  PRMT R151, RZ, 0x7610, R85 ;  /* 0x00007610ff977816 */ /* 0x000fe20000000055 */
[----:B------:R-:W-:-:S02]  /*09c0*/  FADD.FTZ R88, -R143, R88 ;  /* 0x000000588f587221 */ /* 0x000fc40000010100 */
        /* <DEDUP_REMOVED lines=9> */
[----:B------:R-:W-:Y:S02]  /*0a60*/  FMUL.FTZ R150, R136, R88 ;  /* 0x0000005888967220 */ /* 0x000fe40000410000 */
        /* <DEDUP_REMOVED lines=12> */
[----:B------:R-:W-:Y:S02]  /*0b30*/  FADD.FTZ R86, R86, R145 ;  /* 0x0000009156567221 */ /* 0x000fe40000010000 */
[----:B------:R-:W-:Y:S01]  /*0b40*/  FFMA.FTZ R83, R148, R145, R83 ;  /* 0x0000009194537223 */ /* 0x000fe20000010053 */
[----:B------:R-:W-:Y:S01]  /*0b50*/  PRMT R92, RZ, 0x5410, R96 ;  /* 0x00005410ff5c7816 */ /* 0x000fe20000000060 */
[----:B------:R-:W-:-:S02]  /*0b60*/  FADD.FTZ R159, -R143, R93 ;  /* 0x0000005d8f9f7221 */ /* 0x000fc40000010100 */
[C---:B------:R-:W-:Y:S02]  /*0b70*/  FADD.FTZ R89, -R143.reuse, R95 ;  /* 0x0000005f8f597221 */ /* 0x040fe40000010100 */
[----:B------:R-:W-:Y:S02]  /*0b80*/  FMUL.FTZ R93, R136, R165 ;  /* 0x000000a5885d7220 */ /* 0x000fe40000410000 */
[----:B------:R-:W-:Y:S02]  /*0b90*/  FADD.FTZ R87, R86, R91 ;  /* 0x0000005b56577221 */ /* 0x000fe40000010000 */
[----:B------:R-:W-:Y:S01]  /*0ba0*/  FFMA.FTZ R83, R146, R91, R83 ;  /* 0x0000005b92537223 */ /* 0x000fe20000010053 */
        /* <DEDUP_REMOVED lines=8> */
[C---:B------:R-:W-:Y:S02]  /*0c30*/  FMUL.FTZ R94, R136.reuse, R159 ;  /* 0x0000009f885e7220 */ /* 0x040fe40000410000 */
[----:B------:R-:W-:Y:S02]  /*0c40*/  FMUL.FTZ R98, R136, R89 ;  /* 0x0000005988627220 */ /* 0x000fe40000410000 */
[----:B------:R-:W-:Y:S02]  /*0c50*/  FMUL.FTZ R92, R44, R92 ;  /* 0x0000005c2c5c7220 */ /* 0x000fe40000410000 */
[----:B------:R-:W-:Y:S02]  /*0c60*/  FADD.FTZ R87, R87, R90 ;  /* 0x0000005a57577221 */ /* 0x000fe40000010000 */
[----:B------:R-:W-:Y:S01]  /*0c70*/  FFMA.FTZ R83, R144, R90, R83 ;  /* 0x0000005a90537223 */ /* 0x000fe20000010053 */
[----:B------:R-:W-:Y:S01]  /*0c80*/  PRMT R81, RZ, 0x5410, R99 ;  /* 0x00005410ff517816 */ /* 0x000fe20000000063 */
[----:B------:R-:W-:Y:S01]  /*0c90*/  FADD.FTZ R163, -R143, R101 ;  /* 0x000000658fa37221 */ /* 0x000fe20000010100 */
        /* <DEDUP_REMOVED lines=35> */
[----:B------:R-:W-:Y:S01]  /*0ed0*/  FFMA.FTZ R83, R102, R103, R83 ;  /* 0x0000006766537223 */ /* 0x000fe20000010053 */
[----:B------:R-:W-:Y:S01]  /*0ee0*/  LOP3.LUT P0, RZ, R138, 0xff, RZ, 0xc0, !PT ;  /* 0x000000ff8aff7812 */ /* 0x000fe2000780c0ff */
[----:B------:R-:W-:Y:S02]  /*0ef0*/  FMUL.FTZ R142, R136, R143 ;  /* 0x0000008f888e7220 */ /* 0x000fe40000410000 */
[----:B------:R-:W-:Y:S02]  /*0f00*/  FADD.FTZ R82, R81, R140 ;  /* 0x0000008c51527221 */ /* 0x000fe40000010000 */
[----:B------:R-:W-:Y:S02]  /*0f10*/  FMUL.FTZ R143, R43, R80 ;  /* 0x000000502b8f7220 */ /* 0x000fe40000410000 */
[----:B------:R-:W-:Y:S01]  /*0f20*/  FFMA.FTZ R83, R141, R140, R83 ;  /* 0x0000008c8d537223 */ /* 0x000fe20000010053 */
[----:B------:R-:W-:Y:S01]  /*0f30*/  SEL R160, R130, R135, !P0 ;  /* 0x0000008782a07207 */ /* 0x000fe20004000000 */
        /* <DEDUP_REMOVED lines=8> */
.L_x_3001:
        /* <DEDUP_REMOVED lines=18> */
.L_x_3002:
[----:B------:R-:W-:Y:S01]  /*10e0*/  LOP3.LUT P0, RZ, R129, 0x1f, RZ, 0xc0, !PT ;  /* 0x0000001f81ff7812 */ /* 0x000fe2000780c0ff */
[----:B-12---:R-:W-:Y:S01]  /*10f0*/  FADD.FTZ R88, R89, R88 ;  /* 0x0000005859587221 */ /* 0x006fe20000010000 */
[----:B------:R-:W-:Y:S01]  /*1100*/  ULDC.U8 UR6, c[0x0][0x1f0] ;  /* 0x00007c0000067ab9 */ /* 0x000fe20000000000 */
[----:B0-----:R-:W-:Y:S01]  /*1110*/  FADD.FTZ R89, R80, R87 ;  /* 0x0000005750597221 */ /* 0x001fe20000010000 */
[----:B------:R-:W-:Y:S02]  /*1120*/  ISETP.NE.U32.AND P1, PT, RZ, c[0x0][0x218], PT ;  /* 0x00008600ff007a0c */ /* 0x000fe40003f25070 */
[----:B------:R-:W-:Y:S02]  /*1130*/  ISETP.NE.U32.AND P2, PT, RZ, c[0x0][0x258], PT ;  /* 0x00009600ff007a0c */ /* 0x000fe40003f45070 */
[----:B------:R-:W-:Y:S02]  /*1140*/  ISETP.NE.AND.EX P1, PT, RZ, c[0x0][0x21c], PT, P1 ;  /* 0x00008700ff007a0c */ /* 0x000fe40003f25310 */
[----:B------:R-:W-:-:S03]  /*1150*/  ISETP.NE.AND.EX P2, PT, RZ, c[0x0][0x25c], PT, P2 ;  /* 0x00009700ff007a0c */ /* 0x000fc60003f45320 */
[----:B------:R-:W-:-:S05]  /*1160*/  @!P0 IADD3 R157, R133, R160, RZ ;  /* 0x000000a0859d8210 */ /* 0x000fca0007ffe0ff */
[----:B------:R-:W-:Y:S01]  /*1170*/  @!P0 STS.64 [R157.X8+0x2000], R88 ;  /* 0x002000589d008388 */ /* 0x000fe20000008a00 */
[----:B------:R-:W-:Y:S01]  /*1180*/  ISETP.NE.AND P0, PT, RZ, UR6, PT ;  /* 0x00000006ff007c0c */ /* 0x000fe2000bf05270 */
[----:B------:R-:W-:Y:S02]  /*1190*/  WARPSYNC 0xffffffff ;  /* 0xffffffff00007948 */ /* 0x000fe40003800000 */
        /* <DEDUP_REMOVED lines=19> */
[----:B------:R-:W-:Y:S02]  /*12d0*/  FFMA.FTZ R154, R154, R160, R157 ;  /* 0x000000a09a9a7223 */ /* 0x000fe4000001009d */
[----:B------:R-:W-:Y:S02]  /*12e0*/  FADD.FTZ R155, R152, -R155 ;  /* 0x8000009b989b7221 */ /* 0x000fe40000010000 */
[----:B------:R-:W-:Y:S01]  /*12f0*/  FADD.FTZ R81, R156, -R149 ;  /* 0x800000959c517221 */ /* 0x000fe20000010000 */
[----:B------:R-:W-:Y:S01]  /*1300*/  SHF.L.U32 R149, R139, 0x4, RZ ;  /* 0x000000048b957819 */ /* 0x000fe200000006ff */
[----:B------:R-:W-:-:S02]  /*1310*/  FADD.FTZ R83, R153, -R158 ;  /* 0x8000009e99537221 */ /* 0x000fc40000010000 */
[----:B------:R-:W-:Y:S01]  /*1320*/  @P0 LEA R152, P3, R139, c[0x0][0x258], 0x5 ;  /* 0x000096008b980a11 */ /* 0x000fe200078628ff */
[----:B------:R-:W-:Y:S01]  /*1330*/  FADD.FTZ R85, R151, -R154 ;  /* 0x8000009a97557221 */ /* 0x000fe20000010000 */
[----:B------:R-:W-:Y:S01]  /*1340*/  SHF.R.U32.HI R151, RZ, 0x1c, R139 ;  /* 0x0000001cff977819 */ /* 0x000fe2000001168b */
[----:B------:R-:W-:Y:S01]  /*1350*/  FMUL.FTZ R89, R136, R155 ;  /* 0x0000009b88597220 */ /* 0x000fe20000410000 */
[----:B------:R-:W-:Y:S01]  /*1360*/  @P0 LEA.HI.X R153, R139, c[0x0][0x25c], RZ, 0x5, P3 ;  /* 0x000097008b990a11 */ /* 0x000fe200018f2cff */
[-CC-:B------:R-:W-:Y:S01]  /*1370*/  FFMA.FTZ R148, R148, R160.reuse, R157.reuse ;  /* 0x000000a094947223 */ /* 0x180fe2000001009d */
[----:B------:R-:W-:Y:S01]  /*1380*/  IADD3 R80, P4, R149, c[0x0][0x170], RZ ;  /* 0x00005c0095507a10 */ /* 0x000fe20007f9e0ff */
[-CC-:B------:R-:W-:Y:S02]  /*1390*/  FFMA.FTZ R150, R150, R160.reuse, R157.reuse ;  /* 0x000000a096967223 */ /* 0x180fe4000001009d */
[-CC-:B------:R-:W-:Y:S02]  /*13a0*/  FFMA.FTZ R146, R146, R160.reuse, R157.reuse ;  /* 0x000000a092927223 */ /* 0x180fe4000001009d */
[----:B------:R-:W-:-:S02]  /*13b0*/  FFMA.FTZ R155, R144, R160, R157 ;  /* 0x000000a0909b7223 */ /* 0x000fc4000001009d */
[C---:B------:R-:W-:Y:S01]  /*13c0*/  FMUL.FTZ R139, R136.reuse, R81 ;  /* 0x00000051888b7220 */ /* 0x040fe20000410000 */
[----:B------:R-:W-:Y:S01]  /*13d0*/  IADD3.X R81, R151, c[0x0][0x174], RZ, P4, !PT ;  /* 0x00005d0097517a10 */ /* 0x000fe200027fe4ff */
[C---:B------:R-:W-:Y:S02]  /*13e0*/  FMUL.FTZ R88, R136.reuse, R83 ;  /* 0x0000005388587220 */ /* 0x040fe40000410000 */
[----:B------:R-:W-:Y:S02]  /*13f0*/  FMUL.FTZ R154, R136, R85 ;  /* 0x00000055889a7220 */ /* 0x000fe40000410000 */
[----:B------:R-:W-:Y:S01]  /*1400*/  FADD.FTZ R145, R145, -R148 ;  /* 0x8000009491917221 */ /* 0x000fe20000010000 */
[----:B------:R-:W2:Y:S01]  /*1410*/  LDG.E.128 R80, [R80.64] ;  /* 0x0000000450507981 */ /* 0x000ea2000c1e1d00 */
[----:B------:R-:W-:Y:S02]  /*1420*/  FADD.FTZ R147, R147, -R150 ;  /* 0x8000009693937221 */ /* 0x000fe40000010000 */
[----:B------:R-:W-:-:S02]  /*1430*/  FADD.FTZ R91, R91, -R146 ;  /* 0x800000925b5b7221 */ /* 0x000fc40000010000 */
[----:B------:R-:W-:Y:S02]  /*1440*/  FADD.FTZ R159, R90, -R155 ;  /* 0x8000009b5a9f7221 */ /* 0x000fe40000010000 */
[----:B-----5:R-:W-:Y:S02]  /*1450*/  @P1 FADD.FTZ R139, R56, R139 ;  /* 0x0000008b388b1221 */ /* 0x020fe40000010000 */
[----:B------:R-:W-:Y:S02]  /*1460*/  @P1 FADD.FTZ R88, R57, R88 ;  /* 0x0000005839581221 */ /* 0x000fe40000010000 */
[----:B------:R-:W-:Y:S01]  /*1470*/  @P1 FADD.FTZ R89, R58, R89 ;  /* 0x000000593a591221 */ /* 0x000fe20000010000 */
[----:B------:R-:W-:Y:S01]  /*1480*/  SEL R84, R139, R72, P2 ;  /* 0x000000488b547207 */ /* 0x000fe20001000000 */
[----:B------:R-:W-:Y:S01]  /*1490*/  @P1 FADD.FTZ R154, R59, R154 ;  /* 0x0000009a3b9a1221 */ /* 0x000fe20000010000 */
[----:B------:R-:W-:Y:S01]  /*14a0*/  SEL R85, R88, R73, P2 ;  /* 0x0000004958557207 */ /* 0x000fe20001000000 */
[C---:B------:R-:W-:Y:S01]  /*14b0*/  FMUL.FTZ R144, R136.reuse, R145 ;  /* 0x0000009188907220 */ /* 0x040fe20000410000 */
[----:B------:R-:W-:Y:S01]  /*14c0*/  SEL R86, R89, R74, P2 ;  /* 0x0000004a59567207 */ /* 0x000fe20001000000 */
[----:B------:R-:W-:Y:S01]  /*14d0*/  FMUL.FTZ R155, R136, R147 ;  /* 0x00000093889b7220 */ /* 0x000fe20000410000 */
[----:B------:R-:W-:Y:S01]  /*14e0*/  SEL R87, R154, R75, P2 ;  /* 0x0000004b9a577207 */ /* 0x000fe20001000000 */
[----:B------:R-:W-:-:S02]  /*14f0*/  FMUL.FTZ R145, R136, R91 ;  /* 0x0000005b88917220 */ /* 0x000fc40000410000 */
[----:B------:R-:W-:Y:S02]  /*1500*/  FMUL.FTZ R150, R136, R159 ;  /* 0x0000009f88967220 */ /* 0x000fe40000410000 */
[----:B------:R-:W-:Y:S02]  /*1510*/  @P1 FADD.FTZ R155, R60, R155 ;  /* 0x0000009b3c9b1221 */ /* 0x000fe40000010000 */
[----:B------:R-:W-:Y:S02]  /*1520*/  @P1 FADD.FTZ R144, R61, R144 ;  /* 0x000000903d901221 */ /* 0x000fe40000010000 */
[----:B------:R-:W-:Y:S02]  /*1530*/  @P1 FADD.FTZ R145, R62, R145 ;  /* 0x000000913e911221 */ /* 0x000fe40000010000 */
[----:B------:R-:W-:Y:S01]  /*1540*/  @P1 FADD.FTZ R150, R63, R150 ;  /* 0x000000963f961221 */ /* 0x000fe20000010000 */
[----:B------:R0:W-:Y:S01]  /*1550*/  @P0 STG.E.128 [R152.64], R84 ;  /* 0x0000005498000986 */ /* 0x0001e2000c101d04 */
[----:B------:R-:W-:-:S02]  /*1560*/  FMUL.FTZ R139, R139, R137 ;  /* 0x000000898b8b7220 */ /* 0x000fc40000410000 */
[-C--:B------:R-:W-:Y:S02]  /*1570*/  FMUL.FTZ R146, R88, R137.reuse ;  /* 0x0000008958927220 */ /* 0x080fe40000410000 */
[-C--:B------:R-:W-:Y:S02]  /*1580*/  FMUL.FTZ R147, R89, R137.reuse ;  /* 0x0000008959937220 */ /* 0x080fe40000410000 */
[----:B------:R-:W-:Y:S02]  /*1590*/  FMUL.FTZ R148, R154, R137 ;  /* 0x000000899a947220 */ /* 0x000fe40000410000 */
[----:B------:R-:W-:Y:S02]  /*15a0*/  FMUL.FTZ R88, R36, R139 ;  /* 0x0000008b24587220 */ /* 0x000fe40000410000 */
[----:B------:R-:W-:Y:S02]  /*15b0*/  FMUL.FTZ R89, R37, R146 ;  /* 0x0000009225597220 */ /* 0x000fe40000410000 */
[----:B------:R-:W-:Y:S01]  /*15c0*/  FMUL.FTZ R90, R38, R147 ;  /* 0x00000093265a7220 */ /* 0x000fe20000410000 */
[----:B0-----:R-:W-:-:S02]  /*15d0*/  SEL R84, R155, R76, P2 ;  /* 0x0000004c9b547207 */ /* 0x001fc40001000000 */
[----:B------:R-:W-:Y:S02]  /*15e0*/  SEL R85, R144, R77, P2 ;  /* 0x0000004d90557207 */ /* 0x000fe40001000000 */
[----:B------:R-:W-:Y:S02]  /*15f0*/  SEL R86, R145, R78, P2 ;  /* 0x0000004e91567207 */ /* 0x000fe40001000000 */
[C---:B------:R-:W-:Y:S01]  /*1600*/  SEL R87, R150.reuse, R79, P2 ;  /* 0x0000004f96577207 */ /* 0x040fe20001000000 */
[----:B------:R-:W-:Y:S02]  /*1610*/  FMUL.FTZ R91, R39, R148 ;  /* 0x00000094275b7220 */ /* 0x000fe40000410000 */
[-C--:B------:R-:W-:Y:S02]  /*1620*/  FMUL.FTZ R150, R150, R137.reuse ;  /* 0x0000008996967220 */ /* 0x080fe40000410000 */
[----:B------:R0:W-:Y:S01]  /*1630*/  @P0 STG.E.128 [R152.64+0x10], R84 ;  /* 0x0000105498000986 */ /* 0x0001e2000c101d04 */
[----:B------:R-:W-:Y:S01]  /*1640*/  F2FP.BF16.PACK_AB R88, R89, R88 ;  /* 0x000000585958723e */ /* 0x000fe200000010ff */
[----:B------:R-:W-:Y:S01]  /*1650*/  FMUL.FTZ R155, R155, R137 ;  /* 0x000000899b9b7220 */ /* 0x000fe20000410000 */
[----:B------:R-:W-:-:S03]  /*1660*/  F2FP.BF16.PACK_AB R89, R91, R90 ;  /* 0x0000005a5b59723e */ /* 0x000fc600000010ff */
[----:B------:R-:W-:Y:S02]  /*1670*/  FMUL.FTZ R90, R32, R155 ;  /* 0x0000009b205a7220 */ /* 0x000fe40000410000 */
[-C--:B0-----:R-:W-:Y:S01]  /*1680*/  FMUL.FTZ R152, R144, R137.reuse ;  /* 0x0000008990987220 */ /* 0x081fe20000410000 */
[----:B------:R-:W-:Y:S01]  /*1690*/  IADD3 R144, P3, R149, c[0x0][0x248], RZ ;  /* 0x0000920095907a10 */ /* 0x000fe20007f7e0ff */
[----:B------:R-:W-:Y:S02]  /*16a0*/  FMUL.FTZ R153, R145, R137 ;  /* 0x0000008991997220 */ /* 0x000fe40000410000 */
[----:B------:R-:W-:Y:S01]  /*16b0*/  FMUL.FTZ R84, R35, R150 ;  /* 0x0000009623547220 */ /* 0x000fe20000410000 */
[----:B------:R-:W-:Y:S01]  /*16c0*/  IADD3.X R145, R151, c[0x0][0x24c], RZ, P3, !PT ;  /* 0x0000930097917a10 */ /* 0x000fe20001ffe4ff */
[----:B------:R-:W-:Y:S01]  /*16d0*/  FMUL.FTZ R91, R34, R153 ;  /* 0x00000099225b7220 */ /* 0x000fe20000410000 */
[----:B------:R-:W-:Y:S01]  /*16e0*/  SHF.L.U32 R151, R134, 0x4, RZ ;  /* 0x0000000486977819 */ /* 0x000fe200000006ff */
[----:B------:R-:W-:Y:S01]  /*16f0*/  FMUL.FTZ R85, R33, R152 ;  /* 0x0000009821557220 */ /* 0x000fe20000410000 */
[----:B------:R-:W-:-:S02]  /*1700*/  SHF.R.U32.HI R149, RZ, 0x1c, R134 ;  /* 0x0000001cff957819 */ /* 0x000fc40000011686 */
[----:B------:R-:W-:Y:S02]  /*1710*/  F2FP.BF16.PACK_AB R91, R84, R91 ;  /* 0x0000005b545b723e */ /* 0x000fe400000010ff */
[----:B------:R-:W-:Y:S02]  /*1720*/  IADD3 R84, P3, R151, c[0x0][0x170], RZ ;  /* 0x00005c0097547a10 */ /* 0x000fe40007f7e0ff */
[----:B------:R-:W-:Y:S02]  /*1730*/  F2FP.BF16.PACK_AB R90, R85, R90 ;  /* 0x0000005a555a723e */ /* 0x000fe400000010ff */
[----:B------:R-:W-:-:S03]  /*1740*/  IADD3.X R85, R149, c[0x0][0x174], RZ, P3, !PT ;  /* 0x00005d0095557a10 */ /* 0x000fc60001ffe4ff */
[----:B------:R2:W-:Y:S04]  /*1750*/  STG.E.128 [R144.64], R88 ;  /* 0x0000005890007986 */ /* 0x0005e8000c101d04 */
[----:B------:R-:W3:Y:S01]  /*1760*/  LDG.E.128 R84, [R84.64] ;  /* 0x0000000454547981 */ /* 0x000ee2000c1e1d00 */
[-CC-:B------:R-:W-:Y:S02]  /*1770*/  FFMA.FTZ R93, R93, R160.reuse, R157.reuse ;  /* 0x000000a05d5d7223 */ /* 0x180fe4000001009d */
        /* <DEDUP_REMOVED lines=18> */
[----:B------:R-:W-:Y:S02]  /*18a0*/  FADD.FTZ R143, R143, -R142 ;  /* 0x8000008e8f8f7221 */ /* 0x000fe40000010000 */
[C---:B------:R-:W-:Y:S02]  /*18b0*/  FMUL.FTZ R97, R136.reuse, R97 ;  /* 0x0000006188617220 */ /* 0x040fe40000410000 */
[----:B------:R-:W-:-:S02]  /*18c0*/  FMUL.FTZ R94, R136, R99 ;  /* 0x00000063885e7220 */ /* 0x000fc40000410000 */
[C---:B------:R-:W-:Y:S02]  /*18d0*/  FMUL.FTZ R101, R136.reuse, R101 ;  /* 0x0000006588657220 */ /* 0x040fe40000410000 */
[C---:B------:R-:W-:Y:S01]  /*18e0*/  FMUL.FTZ R96, R136.reuse, R103 ;  /* 0x0000006788607220 */ /* 0x040fe20000410000 */
[----:B------:R-:W-:Y:S01]  /*18f0*/  SEL R72, R93, R72, P2 ;  /* 0x000000485d487207 */ /* 0x000fe20001000000 */
[----:B------:R-:W-:Y:S01]  /*1900*/  FMUL.FTZ R141, R136, R141 ;  /* 0x0000008d888d7220 */ /* 0x000fe20000410000 */
[----:B------:R-:W-:Y:S01]  /*1910*/  SEL R73, R92, R73, P2 ;  /* 0x000000495c497207 */ /* 0x000fe20001000000 */
[----:B------:R-:W-:Y:S02]  /*1920*/  FMUL.FTZ R136, R136, R143 ;  /* 0x0000008f88887220 */ /* 0x000fe40000410000 */
[----:B------:R-:W-:Y:S02]  /*1930*/  @P1 FADD.FTZ R97, R66, R97 ;  /* 0x0000006142611221 */ /* 0x000fe40000010000 */
[----:B------:R-:W-:-:S02]  /*1940*/  @P1 FADD.FTZ R94, R67, R94 ;  /* 0x0000005e435e1221 */ /* 0x000fc40000010000 */
[-C--:B------:R-:W-:Y:S02]  /*1950*/  FMUL.FTZ R93, R93, R137.reuse ;  /* 0x000000895d5d7220 */ /* 0x080fe40000410000 */
[-C--:B------:R-:W-:Y:S02]  /*1960*/  FMUL.FTZ R92, R92, R137.reuse ;  /* 0x000000895c5c7220 */ /* 0x080fe40000410000 */
[----:B------:R-:W-:Y:S02]  /*1970*/  @P1 FADD.FTZ R101, R68, R101 ;  /* 0x0000006544651221 */ /* 0x000fe40000010000 */
[----:B------:R-:W-:Y:S02]  /*1980*/  @P1 FADD.FTZ R96, R69, R96 ;  /* 0x0000006045601221 */ /* 0x000fe40000010000 */
[----:B------:R-:W-:Y:S02]  /*1990*/  @P1 FADD.FTZ R141, R70, R141 ;  /* 0x0000008d468d1221 */ /* 0x000fe40000010000 */
[----:B------:R-:W-:Y:S01]  /*19a0*/  @P1 FADD.FTZ R136, R71, R136 ;  /* 0x0000008847881221 */ /* 0x000fe20000010000 */
[C---:B------:R-:W-:Y:S01]  /*19b0*/  SEL R74, R97.reuse, R74, P2 ;  /* 0x0000004a614a7207 */ /* 0x040fe20001000000 */
[----:B------:R-:W-:Y:S01]  /*19c0*/  FMUL.FTZ R97, R97, R137 ;  /* 0x0000008961617220 */ /* 0x000fe20000410000 */
[C---:B------:R-:W-:Y:S01]  /*19d0*/  SEL R75, R94.reuse, R75, P2 ;  /* 0x0000004b5e4b7207 */ /* 0x040fe20001000000 */
[-C--:B------:R-:W-:Y:S01]  /*19e0*/  FMUL.FTZ R94, R94, R137.reuse ;  /* 0x000000895e5e7220 */ /* 0x080fe20000410000 */
[C---:B------:R-:W-:Y:S01]  /*19f0*/  SEL R76, R101.reuse, R76, P2 ;  /* 0x0000004c654c7207 */ /* 0x040fe20001000000 */
[----:B------:R-:W-:Y:S01]  /*1a00*/  FMUL.FTZ R101, R101, R137 ;  /* 0x0000008965657220 */ /* 0x000fe20000410000 */
[C---:B------:R-:W-:Y:S01]  /*1a10*/  SEL R77, R96.reuse, R77, P2 ;  /* 0x0000004d604d7207 */ /* 0x040fe20001000000 */
[-C--:B------:R-:W-:Y:S01]  /*1a20*/  FMUL.FTZ R96, R96, R137.reuse ;  /* 0x0000008960607220 */ /* 0x080fe20000410000 */
[C---:B------:R-:W-:Y:S01]  /*1a30*/  SEL R78, R141.reuse, R78, P2 ;  /* 0x0000004e8d4e7207 */ /* 0x040fe20001000000 */
[----:B------:R-:W-:Y:S01]  /*1a40*/  FMUL.FTZ R141, R141, R137 ;  /* 0x000000898d8d7220 */ /* 0x000fe20000410000 */
[C---:B------:R-:W-:Y:S01]  /*1a50*/  SEL R79, R136.reuse, R79, P2 ;  /* 0x0000004f884f7207 */ /* 0x040fe20001000000 */
[----:B------:R-:W-:Y:S01]  /*1a60*/  FMUL.FTZ R100, R136, R137 ;  /* 0x0000008988647220 */ /* 0x000fe20000410000 */
[----:B------:R-:W-:Y:S01]  /*1a70*/  IADD3 R131, R131, c[0x0][0x160], RZ ;  /* 0x0000580083837a10 */ /* 0x000fe20007ffe0ff */
[----:B------:R-:W-:-:S02]  /*1a80*/  FMUL.FTZ R98, R25, R96 ;  /* 0x0000006019627220 */ /* 0x000fc40000410000 */
[----:B------:R-:W-:Y:S02]  /*1a90*/  FMUL.FTZ R95, R26, R141 ;  /* 0x0000008d1a5f7220 */ /* 0x000fe40000410000 */
[----:B------:R-:W-:Y:S01]  /*1aa0*/  FMUL.FTZ R102, R27, R100 ;  /* 0x000000641b667220 */ /* 0x000fe20000410000 */
[----:B------:R-:W-:-:S04]  /*1ab0*/  LOP3.LUT P3, RZ, R138, 0xff, RZ, 0xc0, !PT ;  /* 0x000000ff8aff7812 */ /* 0x000fc8000786c0ff */
[----:B------:R-:W-:Y:S02]  /*1ac0*/  SEL R138, RZ, 0x1, P3 ;  /* 0x00000001ff8a7807 */ /* 0x000fe40001800000 */
[--C-:B--2---:R-:W-:Y:S02]  /*1ad0*/  PRMT R88, RZ, 0x5410, R80.reuse ;  /* 0x00005410ff587816 */ /* 0x104fe40000000050 */
[--C-:B------:R-:W-:Y:S02]  /*1ae0*/  PRMT R89, RZ, 0x5410, R81.reuse ;  /* 0x00005410ff597816 */ /* 0x100fe40000000051 */
[----:B------:R-:W-:Y:S02]  /*1af0*/  PRMT R80, RZ, 0x7610, R80 ;  /* 0x00007610ff507816 */ /* 0x000fe40000000050 */
[----:B------:R-:W-:Y:S02]  /*1b00*/  PRMT R81, RZ, 0x7610, R81 ;  /* 0x00007610ff517816 */ /* 0x000fe40000000051 */
        /* <DEDUP_REMOVED lines=9> */
[----:B------:R-:W-:-:S02]  /*1ba0*/  FMUL.FTZ R81, R29, R92 ;  /* 0x0000005c1d517220 */ /* 0x000fc40000410000 */
[----:B------:R-:W-:Y:S01]  /*1bb0*/  FFMA.FTZ R16, R153, R91, R16 ;  /* 0x0000005b99107223 */ /* 0x000fe20000010010 */
[----:B------:R-:W-:Y:S01]  /*1bc0*/  @P0 LEA.HI.X R91, R134, c[0x0][0x25c], RZ, 0x5, P1 ;  /* 0x00009700865b0a11 */ /* 0x000fe200008f2cff */
[----:B------:R-:W-:Y:S01]  /*1bd0*/  FFMA.FTZ R13, R152, R82, R13 ;  /* 0x00000052980d7223 */ /* 0x000fe2000001000d */
[----:B------:R-:W-:Y:S01]  /*1be0*/  F2FP.BF16.PACK_AB R80, R81, R80 ;  /* 0x000000505150723e */ /* 0x000fe200000010ff */
[----:B------:R-:W-:Y:S02]  /*1bf0*/  FFMA.FTZ R15, R150, R83, R15 ;  /* 0x00000053960f7223 */ /* 0x000fe4000001000f */
[----:B------:R-:W-:Y:S02]  /*1c00*/  FMUL.FTZ R81, R30, R97 ;  /* 0x000000611e517220 */ /* 0x000fe40000410000 */
[----:B------:R-:W-:Y:S02]  /*1c10*/  FMUL.FTZ R82, R31, R94 ;  /* 0x0000005e1f527220 */ /* 0x000fe40000410000 */
[----:B------:R-:W-:Y:S01]  /*1c20*/  FMUL.FTZ R83, R24, R101 ;  /* 0x0000006518537220 */ /* 0x000fe20000410000 */
[----:B------:R-:W-:Y:S01]  /*1c30*/  @P0 STG.E.128 [R90.64], R72 ;  /* 0x000000485a000986 */ /* 0x000fe2000c101d04 */
[----:B------:R-:W-:Y:S01]  /*1c40*/  FFMA.FTZ R10, R139, R88, R10 ;  /* 0x000000588b0a7223 */ /* 0x000fe2000001000a */
[----:B------:R-:W-:-:S02]  /*1c50*/  IADD3 R88, P2, R151, c[0x0][0x248], RZ ;  /* 0x0000920097587a10 */ /* 0x000fc40007f5e0ff */
[----:B------:R-:W-:Y:S01]  /*1c60*/  @P0 STG.E.128 [R90.64+0x10], R76 ;  /* 0x0000104c5a000986 */ /* 0x000fe2000c101d04 */
[----:B------:R-:W-:Y:S01]  /*1c70*/  ISETP.GE.AND P0, PT, R131, c[0x0][0x164], PT ;  /* 0x0000590083007a0c */ /* 0x000fe20003f06270 */
[----:B------:R-:W-:Y:S01]  /*1c80*/  FFMA.FTZ R12, R147, R89, R12 ;  /* 0x00000059930c7223 */ /* 0x000fe2000001000c */
[----:B------:R-:W-:Y:S02]  /*1c90*/  F2FP.BF16.PACK_AB R81, R82, R81 ;  /* 0x000000515251723e */ /* 0x000fe400000010ff */
[----:B------:R-:W-:Y:S02]  /*1ca0*/  F2FP.BF16.PACK_AB R82, R98, R83 ;  /* 0x000000536252723e */ /* 0x000fe400000010ff */
[----:B------:R-:W-:Y:S02]  /*1cb0*/  IADD3.X R89, R149, c[0x0][0x24c], RZ, P2, !PT ;  /* 0x0000930095597a10 */ /* 0x000fe400017fe4ff */
[----:B------:R-:W-:-:S05]  /*1cc0*/  F2FP.BF16.PACK_AB R83, R102, R95 ;  /* 0x0000005f6653723e */ /* 0x000fca00000010ff */
[----:B------:R3:W-:Y:S02]  /*1cd0*/  STG.E.128 [R88.64], R80 ;  /* 0x0000005058007986 */ /* 0x0007e4000c101d04 */
[----:B---3--:R-:W-:Y:S02]  /*1ce0*/  PRMT R80, RZ, 0x5410, R84 ;  /* 0x00005410ff507816 */ /* 0x008fe40000000054 */
[----:B------:R-:W-:Y:S02]  /*1cf0*/  PRMT R81, RZ, 0x5410, R85 ;  /* 0x00005410ff517816 */ /* 0x000fe40000000055 */
[----:B------:R-:W-:Y:S02]  /*1d00*/  PRMT R82, RZ, 0x5410, R86 ;  /* 0x00005410ff527816 */ /* 0x000fe40000000056 */
[----:B------:R-:W-:Y:S02]  /*1d10*/  PRMT R83, RZ, 0x5410, R87 ;  /* 0x00005410ff537816 */ /* 0x000fe40000000057 */
[----:B------:R-:W-:-:S02]  /*1d20*/  PRMT R84, RZ, 0x7610, R84 ;  /* 0x00007610ff547816 */ /* 0x000fc40000000054 */
[----:B------:R-:W-:Y:S02]  /*1d30*/  PRMT R85, RZ, 0x7610, R85 ;  /* 0x00007610ff557816 */ /* 0x000fe40000000055 */
[----:B------:R-:W-:Y:S02]  /*1d40*/  PRMT R86, RZ, 0x7610, R86 ;  /* 0x00007610ff567816 */ /* 0x000fe40000000056 */
[----:B------:R-:W-:Y:S01]  /*1d50*/  PRMT R87, RZ, 0x7610, R87 ;  /* 0x00007610ff577816 */ /* 0x000fe20000000057 */
[----:B------:R-:W-:Y:S02]  /*1d60*/  FFMA.FTZ R18, R93, R80, R18 ;  /* 0x000000505d127223 */ /* 0x000fe40000010012 */
[----:B------:R-:W-:Y:S02]  /*1d70*/  FFMA.FTZ R17, R92, R84, R17 ;  /* 0x000000545c117223 */ /* 0x000fe40000010011 */
[----:B------:R-:W-:Y:S02]  /*1d80*/  FFMA.FTZ R20, R97, R81, R20 ;  /* 0x0000005161147223 */ /* 0x000fe40000010014 */
[----:B------:R-:W-:-:S02]  /*1d90*/  FFMA.FTZ R19, R94, R85, R19 ;  /* 0x000000555e137223 */ /* 0x000fc40000010013 */
[----:B------:R-:W-:Y:S02]  /*1da0*/  FFMA.FTZ R22, R101, R82, R22 ;  /* 0x0000005265167223 */ /* 0x000fe40000010016 */
[----:B------:R-:W-:Y:S02]  /*1db0*/  FFMA.FTZ R21, R96, R86, R21 ;  /* 0x0000005660157223 */ /* 0x000fe40000010015 */
[----:B------:R-:W-:Y:S02]  /*1dc0*/  FFMA.FTZ R104, R141, R83, R104 ;  /* 0x000000538d687223 */ /* 0x000fe40000010068 */
[----:B------:R-:W-:Y:S01]  /*1dd0*/  FFMA.FTZ R23, R100, R87, R23 ;  /* 0x0000005764177223 */ /* 0x000fe20000010017 */
[----:B------:R-:W-:Y:S01]  /*1de0*/  @P0 CALL.REL.NOINC `(.L_x_2999) ;  /* 0x0000001000000944 */ /* 0x000fe20003c00000 */
[----:B------:R-:W-:Y:S05]  /*1df0*/  BRA `(.L_x_3000) ;  /* 0xffffe6c000007947 */ /* 0x000fea000383ffff */
.L_x_2999:
        /* <DEDUP_REMOVED lines=36> */
.L_x_2996:
        /* <DEDUP_REMOVED lines=22> */
.L_x_2997:
[----:B------:R-:W-:Y:S01]  /*21a0*/  HFMA2.MMA R84, -RZ, RZ, 0, 9.5367431640625e-07 ;  /* 0x00000010ff547435 */ /* 0x000fe200000001ff */
[----:B------:R-:W-:-:S02]  /*21b0*/  MOV R85, R87 ;  /* 0x0000005700557202 */ /* 0x000fc40000000f00 */
[----:B------:R-:W-:Y:S02]  /*21c0*/  MOV R83, 0x1f ;  /* 0x0000001f00537802 */ /* 0x000fe40000000f00 */
[----:B------:R-:W-:Y:S02]  /*21d0*/  MOV R82, 0xffffffff ;  /* 0xffffffff00527802 */ /* 0x000fe40000000f00 */
[----:B------:R-:W-:Y:S02]  /*21e0*/  MOV R80, 0x2200 ;  /* 0x0000220000507802 */ /* 0x000fe40000000f00 */
[----:B-----5:R-:W-:Y:S05]  /*21f0*/  CALL.REL.NOINC `($__internal_85_$__cuda_sm70_shflsync_down_p) ;  /* 0x0000046000007944 */ /* 0x020fea0003c00000 */
[----:B-1----:R-:W-:Y:S01]  /*2200*/  MOV R86, R82 ;  /* 0x0000005200567202 */ /* 0x002fe20000000f00 */
[----:B0-----:R-:W-:Y:S05]  /*2210*/  BRA `(.L_x_3001) ;  /* 0xffffeda000007947 */ /* 0x001fea000383ffff */
.L_x_2998:
[----:B------:R-:W-:Y:S01]  /*2220*/  HFMA2.MMA R84, -RZ, RZ, 0, 9.5367431640625e-07 ;  /* 0x00000010ff547435 */ /* 0x000fe200000001ff */
[----:B------:R-:W-:Y:S02]  /*2230*/  MOV R85, R89 ;  /* 0x0000005900557202 */ /* 0x000fe40000000f00 */
[----:B------:R-:W-:Y:S02]  /*2240*/  MOV R83, 0x1f ;  /* 0x0000001f00537802 */ /* 0x000fe40000000f00 */
[----:B------:R-:W-:-:S02]  /*2250*/  MOV R82, 0xffffffff ;  /* 0xffffffff00527802 */ /* 0x000fc40000000f00 */
[----:B------:R-:W-:Y:S02]  /*2260*/  MOV R80, 0x2280 ;  /* 0x0000228000507802 */ /* 0x000fe40000000f00 */
[----:B01---5:R-:W-:Y:S05]  /*2270*/  CALL.REL.NOINC `($__internal_85_$__cuda_sm70_shflsync_down_p) ;  /* 0x000003e000007944 */ /* 0x023fea0003c00000 */
[----:B------:R-:W-:Y:S01]  /*2280*/  FADD.FTZ R87, R87, R86 ;  /* 0x0000005657577221 */ /* 0x000fe20000010000 */
[----:B0-----:R-:W-:Y:S01]  /*2290*/  HFMA2.MMA R84, -RZ, RZ, 0, 4.76837158203125e-07 ;  /* 0x00000008ff547435 */ /* 0x001fe200000001ff */
[----:B-1----:R-:W-:Y:S01]  /*22a0*/  FADD.FTZ R89, R89, R82 ;  /* 0x0000005259597221 */ /* 0x002fe20000010000 */
[----:B------:R-:W-:Y:S02]  /*22b0*/  MOV R83, 0x1f ;  /* 0x0000001f00537802 */ /* 0x000fe40000000f00 */
[----:B------:R-:W-:Y:S02]  /*22c0*/  MOV R82, 0xffffffff ;  /* 0xffffffff00527802 */ /* 0x000fe40000000f00 */
[----:B------:R-:W-:Y:S02]  /*22d0*/  MOV R85, R87 ;  /* 0x0000005700557202 */ /* 0x000fe40000000f00 */
[----:B------:R-:W-:Y:S02]  /*22e0*/  MOV R80, 0x2300 ;  /* 0x0000230000507802 */ /* 0x000fe40000000f00 */
[----:B------:R-:W-:Y:S05]  /*22f0*/  CALL.REL.NOINC `($__internal_85_$__cuda_sm70_shflsync_down_p) ;  /* 0x0000036000007944 */ /* 0x000fea0003c00000 */
[----:B0-----:R-:W-:Y:S01]  /*2300*/  HFMA2.MMA R84, -RZ, RZ, 0, 4.76837158203125e-07 ;  /* 0x00000008ff547435 */ /* 0x001fe200000001ff */
[----:B-1----:R-:W-:-:S02]  /*2310*/  MOV R86, R82 ;  /* 0x0000005200567202 */ /* 0x002fc40000000f00 */
[----:B------:R-:W-:Y:S02]  /*2320*/  MOV R85, R89 ;  /* 0x0000005900557202 */ /* 0x000fe40000000f00 */
[----:B------:R-:W-:Y:S02]  /*2330*/  MOV R83, 0x1f ;  /* 0x0000001f00537802 */ /* 0x000fe40000000f00 */
[----:B------:R-:W-:Y:S02]  /*2340*/  MOV R82, 0xffffffff ;  /* 0xffffffff00527802 */ /* 0x000fe40000000f00 */
[----:B------:R-:W-:Y:S02]  /*2350*/  MOV R80, 0x2370 ;  /* 0x0000237000507802 */ /* 0x000fe40000000f00 */
[----:B------:R-:W-:Y:S05]  /*2360*/  CALL.REL.NOINC `($__internal_85_$__cuda_sm70_shflsync_down_p) ;  /* 0x000002f000007944 */ /* 0x000fea0003c00000 */
[----:B------:R-:W-:Y:S01]  /*2370*/  FADD.FTZ R87, R86, R87 ;  /* 0x0000005756577221 */ /* 0x000fe20000010000 */
[----:B0-----:R-:W-:Y:S01]  /*2380*/  HFMA2.MMA R84, -RZ, RZ, 0, 2.384185791015625e-07 ;  /* 0x00000004ff547435 */ /* 0x001fe200000001ff */
[----:B-1----:R-:W-:Y:S01]  /*2390*/  FADD.FTZ R89, R89, R82 ;  /* 0x0000005259597221 */ /* 0x002fe20000010000 */
[----:B------:R-:W-:Y:S02]  /*23a0*/  MOV R83, 0x1f ;  /* 0x0000001f00537802 */ /* 0x000fe40000000f00 */
[----:B------:R-:W-:-:S02]  /*23b0*/  MOV R82, 0xffffffff ;  /* 0xffffffff00527802 */ /* 0x000fc40000000f00 */
[----:B------:R-:W-:Y:S02]  /*23c0*/  MOV R85, R87 ;  /* 0x0000005700557202 */ /* 0x000fe40000000f00 */
[----:B------:R-:W-:Y:S02]  /*23d0*/  MOV R80, 0x23f0 ;  /* 0x000023f000507802 */ /* 0x000fe40000000f00 */
[----:B------:R-:W-:Y:S05]  /*23e0*/  CALL.REL.NOINC `($__internal_85_$__cuda_sm70_shflsync_down_p) ;  /* 0x0000027000007944 */ /* 0x000fea0003c00000 */
[----:B0-----:R-:W-:Y:S01]  /*23f0*/  HFMA2.MMA R84, -RZ, RZ, 0, 2.384185791015625e-07 ;  /* 0x00000004ff547435 */ /* 0x001fe200000001ff */
[----:B-1----:R-:W-:Y:S02]  /*2400*/  MOV R86, R82 ;  /* 0x0000005200567202 */ /* 0x002fe40000000f00 */
[----:B------:R-:W-:Y:S02]  /*2410*/  MOV R85, R89 ;  /* 0x0000005900557202 */ /* 0x000fe40000000f00 */
[----:B------:R-:W-:Y:S02]  /*2420*/  MOV R83, 0x1f ;  /* 0x0000001f00537802 */ /* 0x000fe40000000f00 */
[----:B------:R-:W-:Y:S02]  /*2430*/  MOV R82, 0xffffffff ;  /* 0xffffffff00527802 */ /* 0x000fe40000000f00 */
[----:B------:R-:W-:-:S02]  /*2440*/  MOV R80, 0x2460 ;  /* 0x0000246000507802 */ /* 0x000fc40000000f00 */
[----:B------:R-:W-:Y:S05]  /*2450*/  CALL.REL.NOINC `($__internal_85_$__cuda_sm70_shflsync_down_p) ;  /* 0x0000020000007944 */ /* 0x000fea0003c00000 */
[----:B------:R-:W-:Y:S01]  /*2460*/  FADD.FTZ R87, R86, R87 ;  /* 0x0000005756577221 */ /* 0x000fe20000010000 */
[----:B0-----:R-:W-:Y:S01]  /*2470*/  HFMA2.MMA R84, -RZ, RZ, 0, 1.1920928955078125e-07 ;  /* 0x00000002ff547435 */ /* 0x001fe200000001ff */
[----:B-1----:R-:W-:Y:S01]  /*2480*/  FADD.FTZ R89, R89, R82 ;  /* 0x0000005259597221 */ /* 0x002fe20000010000 */
[----:B------:R-:W-:-:S02]  /*2490*/  MOV R83, 0x1f ;  /* 0x0000001f00537802 */ /* 0x000fc40000000f00 */
[----:B------:R-:W-:Y:S02]  /*24a0*/  MOV R82, 0xffffffff ;  /* 0xffffffff00527802 */ /* 0x000fe40000000f00 */
[----:B------:R-:W-:Y:S02]  /*24b0*/  MOV R85, R87 ;  /* 0x0000005700557202 */ /* 0x000fe40000000f00 */
[----:B------:R-:W-:Y:S02]  /*24c0*/  MOV R80, 0x24e0 ;  /* 0x000024e000507802 */ /* 0x000fe40000000f00 */
[----:B------:R-:W-:Y:S05]  /*24d0*/  CALL.REL.NOINC `($__internal_85_$__cuda_sm70_shflsync_down_p) ;  /* 0x0000018000007944 */ /* 0x000fea0003c00000 */
[----:B0-----:R-:W-:Y:S01]  /*24e0*/  HFMA2.MMA R84, -RZ, RZ, 0, 1.1920928955078125e-07 ;  /* 0x00000002ff547435 */ /* 0x001fe200000001ff */
[----:B-1----:R-:W-:Y:S02]  /*24f0*/  MOV R86, R82 ;  /* 0x0000005200567202 */ /* 0x002fe40000000f00 */
[----:B------:R-:W-:Y:S02]  /*2500*/  MOV R85, R89 ;  /* 0x0000005900557202 */ /* 0x000fe40000000f00 */
[----:B------:R-:W-:Y:S02]  /*2510*/  MOV R83, 0x1f ;  /* 0x0000001f00537802 */ /* 0x000fe40000000f00 */
[----:B------:R-:W-:-:S02]  /*2520*/  MOV R82, 0xffffffff ;  /* 0xffffffff00527802 */ /* 0x000fc40000000f00 */
[----:B------:R-:W-:Y:S02]  /*2530*/  MOV R80, 0x2550 ;  /* 0x0000255000507802 */ /* 0x000fe40000000f00 */
[----:B------:R-:W-:Y:S05]  /*2540*/  CALL.REL.NOINC `($__internal_85_$__cuda_sm70_shflsync_down_p) ;  /* 0x0000011000007944 */ /* 0x000fea0003c00000 */
[----:B------:R-:W-:Y:S01]  /*2550*/  FADD.FTZ R88, R86, R87 ;  /* 0x0000005756587221 */ /* 0x000fe20000010000 */
[----:B0-----:R-:W-:Y:S01]  /*2560*/  HFMA2.MMA R84, -RZ, RZ, 0, 5.9604644775390625e-08 ;  /* 0x00000001ff547435 */ /* 0x001fe200000001ff */
[----:B-1----:R-:W-:Y:S01]  /*2570*/  FADD.FTZ R87, R89, R82 ;  /* 0x0000005259577221 */ /* 0x002fe20000010000 */
[----:B------:R-:W-:Y:S02]  /*2580*/  MOV R83, 0x1f ;  /* 0x0000001f00537802 */ /* 0x000fe40000000f00 */
[----:B------:R-:W-:Y:S02]  /*2590*/  MOV R82, 0xffffffff ;  /* 0xffffffff00527802 */ /* 0x000fe40000000f00 */
[----:B------:R-:W-:Y:S02]  /*25a0*/  MOV R85, R88 ;  /* 0x0000005800557202 */ /* 0x000fe40000000f00 */
[----:B------:R-:W-:Y:S02]  /*25b0*/  MOV R80, 0x25d0 ;  /* 0x000025d000507802 */ /* 0x000fe40000000f00 */
[----:B------:R-:W-:Y:S05]  /*25c0*/  CALL.REL.NOINC `($__internal_85_$__cuda_sm70_shflsync_down_p) ;  /* 0x0000009000007944 */ /* 0x000fea0003c00000 */
[----:B0-----:R-:W-:Y:S01]  /*25d0*/  HFMA2.MMA R84, -RZ, RZ, 0, 5.9604644775390625e-08 ;  /* 0x00000001ff547435 */ /* 0x001fe200000001ff */
[----:B-1----:R-:W-:-:S02]  /*25e0*/  MOV R89, R82 ;  /* 0x0000005200597202 */ /* 0x002fc40000000f00 */
[----:B------:R-:W-:Y:S02]  /*25f0*/  MOV R85, R87 ;  /* 0x0000005700557202 */ /* 0x000fe40000000f00 */
[----:B------:R-:W-:Y:S02]  /*2600*/  MOV R83, 0x1f ;  /* 0x0000001f00537802 */ /* 0x000fe40000000f00 */
[----:B------:R-:W-:Y:S02]  /*2610*/  MOV R82, 0xffffffff ;  /* 0xffffffff00527802 */ /* 0x000fe40000000f00 */
[----:B------:R-:W-:Y:S02]  /*2620*/  MOV R80, 0x2640 ;  /* 0x0000264000507802 */ /* 0x000fe40000000f00 */
[----:B------:R-:W-:Y:S05]  /*2630*/  CALL.REL.NOINC `($__internal_85_$__cuda_sm70_shflsync_down_p) ;  /* 0x0000002000007944 */ /* 0x000fea0003c00000 */
[----:B-1----:R-:W-:Y:S01]  /*2640*/  MOV R80, R82 ;  /* 0x0000005200507202 */ /* 0x002fe20000000f00 */
[----:B0-----:R-:W-:Y:S05]  /*2650*/  BRA `(.L_x_3002) ;  /* 0xffffea8000007947 */ /* 0x001fea000383ffff */
        .weak           $__internal_85_$__cuda_sm70_shflsync_down_p
        .type           $__internal_85_$__cuda_sm70_shflsync_down_p,@function
        .size           $__internal_85_$__cuda_sm70_shflsync_down_p,(.L_x_6887 - $__internal_85_$__cuda_sm70_shflsync_down_p)
$__internal_85_$__cuda_sm70_shflsync_down_p:
[----:B------:R-:W-:Y:S01]  /*2660*/  HFMA2.MMA R81, -RZ, RZ, 0, 0 ;  /* 0x00000000ff517435 */ /* 0x000fe200000001ff */
[----:B------:R-:W-:Y:S04]  /*2670*/  WARPSYNC R82 ;  /* 0x0000005200007348 */ /* 0x000fe80003800000 */
[----:B------:R0:W1:Y:S01]  /*2680*/  SHFL.DOWN PT, R82, R85, R84, R83 ;  /* 0x0800005455527389 */ /* 0x00006200000e0053 */
[----:B------:R-:W-:Y:S05]  /*2690*/  RET.REL.NODEC R80 `(_ZN10layer_norm13ln_bwd_kernelINS_13Kernel_traitsIf13__nv_bfloat16fS2_fjLj2048ELj1ELj1ELj4ELj16ENS_18Kernel_traits_baseILj2048EfS2_fS2_fjLj128EEEEELb0ELb1ELb0ELb1EEEvNS_9BwdParamsE) ;  /* 0xffffd96050007950 */ /* 0x000fea0003c3ffff */
.L_x_3003:
        /* <DEDUP_REMOVED lines=14> */
.L_x_6887:


//--------------------- .text._ZN10layer_norm13ln_bwd_kernelINS_13Kernel_traitsIf13__nv_bfloat16fS2_fjLj2048ELj1ELj1ELj4ELj16ENS_18Kernel_traits_baseILj2048EfS2_fS2_fjLj128EEEEELb0ELb1ELb1ELb0EEEvNS_9BwdParamsE --------------------------
	.section	.text._ZN10layer_norm13ln_bwd_kernelINS_13Kernel_traitsIf13__nv_bfloat16fS2_fjLj2048ELj1ELj1ELj4ELj16ENS_18Kernel_traits_baseILj2048EfS2_fS2_fjLj128EEEEELb0ELb1ELb1ELb0EEEvNS_9BwdParamsE,"ax",@progbits
	.sectioninfo	@"SHI_REGISTERS=176"
	.align	128
        .global         _ZN10layer_norm13ln_bwd_kernelINS_13Kernel_traitsIf13__nv_bfloat16fS2_fjLj2048ELj1ELj1ELj4ELj16ENS_18Kernel_traits_baseILj2048EfS2_fS2_fjLj128EEEEELb0ELb1ELb1ELb0EEEvNS_9BwdParamsE
        .type           _ZN10layer_norm13ln_bwd_kernelINS_13Kernel_traitsIf13__nv_bfloat16fS2_fjLj2048ELj1ELj1ELj4ELj16ENS_18Kernel_traits_baseILj2048EfS2_fS2_fjLj128EEEEELb0ELb1ELb1ELb0EEEvNS_9BwdParamsE,@function
        .size           _ZN10layer_norm13ln_bwd_kernelINS_13Kernel_traitsIf13__nv_bfloat16fS2_fjLj2048ELj1ELj1ELj4ELj16ENS_18Kernel_traits_baseILj2048EfS2_fS2_fjLj128EEEEELb0ELb1ELb1ELb0EEEvNS_9BwdParamsE,(.L_x_6888 - _ZN10layer_norm13ln_bwd_kernelINS_13Kernel_traitsIf13__nv_bfloat16fS2_fjLj2048ELj1ELj1ELj4ELj16ENS_18Kernel_traits_baseILj2048EfS2_fS2_fjLj128EEEEELb0ELb1ELb1ELb0EEEvNS_9BwdParamsE)
        .other          _ZN10layer_norm13ln_bwd_kernelINS_13Kernel_traitsIf13__nv_bfloat16fS2_fjLj2048ELj1ELj1ELj4ELj16ENS_18Kernel_traits_baseILj2048EfS2_fS2_fjLj128EEEEELb0ELb1ELb1ELb0EEEvNS_9BwdParamsE,@"STO_CUDA_ENTRY STV_DEFAULT"
_ZN10layer_norm13ln_bwd_kernelINS_13Kernel_traitsIf13__nv_bfloat16fS2_fjLj2048ELj1ELj1ELj4ELj16ENS_18Kernel_traits_baseILj2048EfS2_fS2_fjLj128EEEEELb0ELb1ELb1ELb0EEEvNS_9BwdParamsE:
.text._ZN10layer_norm13ln_bwd_kernelINS_13Kernel_traitsIf13__nv_bfloat16fS2_fjLj2048ELj1ELj1ELj4ELj16ENS_18Kernel_traits_baseILj2048EfS2_fS2_fjLj128EEEEELb0ELb1ELb1ELb0EEEvNS_9BwdParamsE:
        /* <DEDUP_REMOVED lines=22> */
[----:B------:R0:W5:Y:S04]  /*0160*/  @P3 LDG.E.128 R36, [R12.64+0x10] ;  /* 0x000010040c243981 */ /* 0x000168000c1e1d00 */
[----:B------:R0:W5:Y:S04]  /*0170*/  @P3 LDG.E.128 R40, [R12.64] ;  /* 0x000000040c283981 */ /* 0x000168000c1e1d00 */
        /* <DEDUP_REMOVED lines=32> */
[----:B------:R-:W-:-:S06]  /*0380*/  IMAD.MOV.U32 R53, RZ, RZ, RZ ;  /* 0x000000ffff357224 */ /* 0x000fcc00078e00ff */
.L_x_3055:
[----:B------:R-:W-:-:S05]  /*0390*/  MOV R129, 0x4 ;  /* 0x0000000400817802 */ /* 0x000fca0000000f00 */
[----:B------:R-:W-:-:S06]  /*03a0*/  IMAD.WIDE R124, R4, R129, c[0x0][0x1d8] ;  /* 0x00007600047c7625 */ /* 0x000fcc00078e0281 */
[----:B------:R-:W2:Y:S01]  /*03b0*/  LDG.E R124, [R124.64] ;  /* 0x000000047c7c7981 */ /* 0x000ea2000c1e1900 */
[----:B------:R-:W-:-:S04]  /*03c0*/  IMAD.WIDE R8, R4, R129, c[0x0][0x1d0] ;  /* 0x0000740004087625 */ /* 0x000fc800078e0281 */
[C---:B------:R-:W-:Y:S02]  /*03d0*/  IMAD.WIDE R126, R4.reuse, R129, c[0x0][0x1a8] ;  /* 0x00006a00047e7625 */ /* 0x040fe400078e0281 */
[----:B-----5:R1:W5:Y:S04]  /*03e0*/  LDG.E R8, [R8.64] ;  /* 0x0000000408087981 */ /* 0x020368000c1e1900 */
[----:B------:R1:W5:Y:S01]  /*03f0*/  LDG.E R0, [R126.64] ;  /* 0x000000047e007981 */ /* 0x000362000c1e1900 */
[----:B------:R-:W-:Y:S01]  /*0400*/  IMAD R7, R4, c[0x0][0x168], RZ ;  /* 0x00005a0004077a24 */ /* 0x000fe200078e02ff */
[----:B------:R-:W-:-:S04]  /*0410*/  LOP3.LUT R167, R6, 0x7f, RZ, 0xc0, !PT ;  /* 0x0000007f06a77812 */ /* 0x000fc800078ec0ff */
[----:B------:R-:W-:-:S04]  /*0420*/  SHF.R.S32.HI R10, RZ, 0x1f, R7 ;  /* 0x0000001fff0a7819 */ /* 0x000fc80000011407 */
[----:B------:R-:W-:Y:S01]  /*0430*/  LEA.HI R10, R10, R7, RZ, 0x3 ;  /* 0x000000070a0a7211 */ /* 0x000fe200078f18ff */
[----:B------:R-:W-:Y:S03]  /*0440*/  BSSY B0, `(.L_x_3005) ;  /* 0x00000c1000007945 */ /* 0x000fe60003800000 */
[----:B------:R-:W-:Y:S01]  /*0450*/  LEA.HI.SX32 R7, R10, R167, 0x1d ;  /* 0x000000a70a077211 */ /* 0x000fe200078feaff */
[----:B------:R-:W-:-:S04]  /*0460*/  IMAD.MOV.U32 R10, RZ, RZ, 0x20 ;  /* 0x00000020ff0a7424 */ /* 0x000fc800078e00ff */
        /* <DEDUP_REMOVED lines=11> */
.L_x_3009:
[----:B------:R-:W-:Y:S02]  /*0520*/  IADD3 R9, R7, 0x80, RZ ;  /* 0x0000008007097810 */ /* 0x000fe40007ffe0ff */
.L_x_3008:
[----:B------:R-:W-:Y:S05]  /*0530*/  BSYNC B1 ;  /* 0x0000000000017941 */ /* 0x000fea0003800000 */
.L_x_3007:
[----:B------:R-:W-:Y:S01]  /*0540*/  ISETP.NE.U32.AND P0, PT, RZ, c[0x0][0x218], PT ;  /* 0x00008600ff007a0c */ /* 0x000fe20003f05070 */
[----:B------:R-:W-:Y:S01]  /*0550*/  HFMA2.MMA R168, -RZ, RZ, 0, 0 ;  /* 0x00000000ffa87435 */ /* 0x000fe200000001ff */
[----:B------:R-:W-:Y:S02]  /*0560*/  IMAD.MOV.U32 R171, RZ, RZ, RZ ;  /* 0x000000ffffab7224 */ /* 0x000fe400078e00ff */
[----:B------:R-:W-:-:S04]  /*0570*/  ISETP.NE.AND.EX P0, PT, RZ, c[0x0][0x21c], PT, P0 ;  /* 0x00008700ff007a0c */ /* 0x000fc80003f05300 */
[----:B------:R-:W-:-:S13]  /*0580*/  ISETP.LT.U32.OR P0, PT, R5, 0x100, !P0 ;  /* 0x000001000500780c */ /* 0x000fda0004701470 */
[----:B------:R-:W-:Y:S05]  /*0590*/  @P0 BRA `(.L_x_3010) ;  /* 0x00000ab000000947 */ /* 0x000fea0003800000 */
[----:B------:R-:W-:-:S05]  /*05a0*/  IMAD.WIDE.U32 R124, R9, R10, c[0x0][0x218] ;  /* 0x00008600097c7625 */ /* 0x000fca00078e000a */
[----:B------:R2:W5:Y:S04]  /*05b0*/  LDG.E.128 R16, [R124.64] ;  /* 0x000000047c107981 */ /* 0x000568000c1e1d00 */
[----:B------:R2:W5:Y:S01]  /*05c0*/  LDG.E.128 R12, [R124.64+0x10] ;  /* 0x000010047c0c7981 */ /* 0x000562000c1e1d00 */
[----:B------:R-:W-:Y:S05]  /*05d0*/  BRA `(.L_x_3010) ;  /* 0x00000a7000007947 */ /* 0x000fea0003800000 */
.L_x_3006:
[----:B-1----:R-:W-:-:S05]  /*05e0*/  IADD3 R124, R124, -0x1, RZ ;  /* 0xffffffff7c7c7810 */ /* 0x002fca0007ffe0ff */
[----:B------:R-:W-:-:S05]  /*05f0*/  IMAD R124, R124, c[0x0][0x168], RZ ;  /* 0x00005a007c7c7a24 */ /* 0x000fca00078e02ff */
[----:B------:R-:W-:-:S04]  /*0600*/  SHF.R.S32.HI R9, RZ, 0x1f, R124 ;  /* 0x0000001fff097819 */ /* 0x000fc8000001147c */
[----:B------:R-:W-:Y:S01]  /*0610*/  LEA.HI R126, R9, R124, RZ, 0x3 ;  /* 0x0000007c097e7211 */ /* 0x000fe200078f18ff */
[----:B------:R-:W-:-:S05]  /*0620*/  IMAD.WIDE R124, R4, R129, c[0x0][0x1a0] ;  /* 0x00006800047c7625 */ /* 0x000fca00078e0281 */
[----:B------:R-:W2:Y:S01]  /*0630*/  LDG.E R9, [R124.64] ;  /* 0x000000047c097981 */ /* 0x000ea2000c1e1900 */
[----:B0-----:R-:W-:Y:S01]  /*0640*/  ISETP.NE.AND P0, PT, R3, RZ, PT ;  /* 0x000000ff0300720c */ /* 0x001fe20003f05270 */
[----:B------:R-:W-:Y:S01]  /*0650*/  BSSY B1, `(.L_x_3011) ;  /* 0x0000053000017945 */ /* 0x000fe20003800000 */
[----:B------:R-:W-:Y:S01]  /*0660*/  LEA.HI.SX32 R167, R126, R167, 0x1d ;  /* 0x000000a77ea77211 */ /* 0x000fe200078feaff */
[----:B------:R-:W-:Y:S01]  /*0670*/  IMAD.MOV.U32 R171, RZ, RZ, RZ ;  /* 0x000000ffffab7224 */ /* 0x000fe200078e00ff */
[----:B------:R-:W-:Y:S01]  /*0680*/  MOV R168, RZ ;  /* 0x000000ff00a87202 */ /* 0x000fe20000000f00 */
[----:B------:R-:W-:Y:S01]  /*0690*/  IMAD.MOV.U32 R169, RZ, RZ, R7 ;  /* 0x000000ffffa97224 */ /* 0x000fe200078e0007 */
        /* <DEDUP_REMOVED lines=16> */
[C---:B-----5:R-:W-:Y:S02]  /*07a0*/  FMUL.FTZ R166, R0.reuse, R159 ;  /* 0x0000009f00a67220 */ /* 0x060fe40000410000 */
[C---:B------:R-:W-:Y:S01]  /*07b0*/  FADD.FTZ R155, -R9.reuse, R126 ;  /* 0x0000007e099b7221 */ /* 0x040fe20000010100 */
[--C-:B----4-:R-:W-:Y:S01]  /*07c0*/  PRMT R165, RZ, 0x5410, R128.reuse ;  /* 0x00005410ffa57816 */ /* 0x110fe20000000080 */
[----:B------:R-:W-:Y:S01]  /*07d0*/  FMUL.FTZ R160, R0, R127 ;  /* 0x0000007f00a07220 */ /* 0x000fe20000410000 */
[----:B------:R-:W-:Y:S01]  /*07e0*/  PRMT R126, RZ, 0x7610, R129 ;  /* 0x00007610ff7e7816 */ /* 0x000fe20000000081 */
[----:B------:R-:W-:Y:S01]  /*07f0*/  FADD.FTZ R11, -R9, R125 ;  /* 0x0000007d090b7221 */ /* 0x000fe20000010100 */
[----:B------:R-:W-:Y:S01]  /*0800*/  PRMT R128, RZ, 0x7610, R128 ;  /* 0x00007610ff807816 */ /* 0x000fe20000000080 */
[----:B------:R-:W-:Y:S02]  /*0810*/  FFMA.FTZ R52, R166, R165, R52 ;  /* 0x000000a5a6347223 */ /* 0x000fe40000010034 */
[----:B------:R-:W-:-:S02]  /*0820*/  FADD.FTZ R64, R64, R165 ;  /* 0x000000a540407221 */ /* 0x000fc40000010000 */
[----:B------:R-:W-:Y:S01]  /*0830*/  FMUL.FTZ R165, R20, R165 ;  /* 0x000000a514a57220 */ /* 0x000fe20000410000 */
[----:B------:R-:W-:Y:S01]  /*0840*/  PRMT R161, RZ, 0x5410, R129 ;  /* 0x00005410ffa17816 */ /* 0x000fe20000000081 */
[----:B------:R-:W-:Y:S02]  /*0850*/  FMUL.FTZ R162, R0, R155 ;  /* 0x0000009b00a27220 */ /* 0x000fe40000410000 */
[-C--:B------:R-:W-:Y:S02]  /*0860*/  FFMA.FTZ R55, R160, R126.reuse, R55 ;  /* 0x0000007ea0377223 */ /* 0x080fe40000010037 */
[----:B------:R-:W-:Y:S02]  /*0870*/  FADD.FTZ R67, R67, R126 ;  /* 0x0000007e43437221 */ /* 0x000fe40000010000 */
[----:B------:R-:W-:Y:S02]  /*0880*/  FMUL.FTZ R159, R23, R126 ;  /* 0x0000007e179f7220 */ /* 0x000fe40000410000 */
[----:B------:R-:W-:-:S02]  /*0890*/  FMUL.FTZ R164, R0, R11 ;  /* 0x0000000b00a47220 */ /* 0x000fc40000410000 */
[----:B------:R-:W-:Y:S02]  /*08a0*/  FMUL.FTZ R163, R21, R128 ;  /* 0x0000008015a37220 */ /* 0x000fe40000410000 */
[----:B------:R-:W-:Y:S02]  /*08b0*/  FADD.FTZ R126, RZ, R165 ;  /* 0x000000a5ff7e7221 */ /* 0x000fe40000010000 */
[----:B------:R-:W-:Y:S02]  /*08c0*/  FFMA.FTZ R127, R166, R165, RZ ;  /* 0x000000a5a67f7223 */ /* 0x000fe400000100ff */
[----:B---3--:R-:W-:Y:S02]  /*08d0*/  FADD.FTZ R129, -R9, R132 ;  /* 0x0000008409817221 */ /* 0x008fe40000010100 */
[----:B------:R-:W-:Y:S02]  /*08e0*/  FFMA.FTZ R54, R162, R161, R54 ;  /* 0x000000a1a2367223 */ /* 0x000fe40000010036 */
[----:B------:R-:W-:-:S02]  /*08f0*/  FADD.FTZ R66, R66, R161 ;  /* 0x000000a142427221 */ /* 0x000fc40000010000 */
        /* <DEDUP_REMOVED lines=8> */
[----:B------:R-:W-:Y:S01]  /*0980*/  FADD.FTZ R68, R68, R157 ;  /* 0x0000009d44447221 */ /* 0x000fe20000010000 */
[----:B------:R-:W-:Y:S01]  /*0990*/  PRMT R124, RZ, 0x7610, R131 ;  /* 0x00007610ff7c7816 */ /* 0x000fe20000000083 */
[----:B------:R-:W-:Y:S01]  /*09a0*/  FADD.FTZ R131, -R9, R134 ;  /* 0x0000008609837221 */ /* 0x000fe20000010100 */
[----:B------:R-:W-:Y:S01]  /*09b0*/  PRMT R130, RZ, 0x7610, R130 ;  /* 0x00007610ff827816 */ /* 0x000fe20000000082 */
[----:B------:R-:W-:-:S02]  /*09c0*/  FFMA.FTZ R56, R158, R157, R56 ;  /* 0x0000009d9e387223 */ /* 0x000fc40000010038 */
[C---:B------:R-:W-:Y:S02]  /*09d0*/  FADD.FTZ R133, -R9.reuse, R133 ;  /* 0x0000008509857221 */ /* 0x040fe40000010100 */
[----:B------:R-:W-:Y:S02]  /*09e0*/  FMUL.FTZ R157, R24, R157 ;  /* 0x0000009d189d7220 */ /* 0x000fe40000410000 */
[----:B------:R-:W-:Y:S02]  /*09f0*/  FADD.FTZ R126, R126, R159 ;  /* 0x0000009f7e7e7221 */ /* 0x000fe40000010000 */
[----:B------:R-:W-:Y:S02]  /*0a00*/  FFMA.FTZ R127, R160, R159, R127 ;  /* 0x0000009fa07f7223 */ /* 0x000fe4000001007f */
[----:B------:R-:W-:Y:S02]  /*0a10*/  FADD.FTZ R135, -R9, R135 ;  /* 0x0000008709877221 */ /* 0x000fe40000010100 */
[----:B------:R-:W-:-:S02]  /*0a20*/  FMUL.FTZ R11, R0, R131 ;  /* 0x00000083000b7220 */ /* 0x000fc40000410000 */
[----:B------:R-:W-:Y:S02]  /*0a30*/  FMUL.FTZ R156, R0, R133 ;  /* 0x00000085009c7220 */ /* 0x000fe40000410000 */
[----:B------:R-:W-:Y:S02]  /*0a40*/  FMUL.FTZ R155, R25, R130 ;  /* 0x00000082199b7220 */ /* 0x000fe40000410000 */
[----:B------:R-:W-:Y:S02]  /*0a50*/  FADD.FTZ R126, R126, R157 ;  /* 0x0000009d7e7e7221 */ /* 0x000fe40000010000 */
[----:B------:R-:W-:Y:S02]  /*0a60*/  FFMA.FTZ R127, R158, R157, R127 ;  /* 0x0000009d9e7f7223 */ /* 0x000fe4000001007f */
        /* <DEDUP_REMOVED lines=11> */
[----:B------:R-:W-:Y:S02]  /*0b20*/  FFMA.FTZ R53, R164, R128, R53 ;  /* 0x00000080a4357223 */ /* 0x000fe40000010035 */
[----:B------:R-:W-:Y:S02]  /*0b30*/  FADD.FTZ R65, R65, R128 ;  /* 0x0000008041417221 */ /* 0x000fe40000010000 */
[----:B------:R-:W-:-:S02]  /*0b40*/  FADD.FTZ R69, R69, R130 ;  /* 0x0000008245457221 */ /* 0x000fc40000010000 */
[----:B------:R-:W-:Y:S02]  /*0b50*/  FFMA.FTZ R57, R156, R130, R57 ;  /* 0x000000829c397223 */ /* 0x000fe40000010039 */
[----:B------:R-:W-:Y:S02]  /*0b60*/  FADD.FTZ R171, R124, R137 ;  /* 0x000000897cab7221 */ /* 0x000fe40000010000 */
[----:B------:R-:W-:Y:S02]  /*0b70*/  FFMA.FTZ R168, R136, R137, R127 ;  /* 0x0000008988a87223 */ /* 0x000fe4000001007f */
.L_x_3012:
[----:B0-----:R-:W-:Y:S05]  /*0b80*/  BSYNC B1 ;  /* 0x0000000000017941 */ /* 0x001fea0003800000 */
.L_x_3011:
[----:B------:R-:W-:Y:S05]  /*0b90*/  @!P3 BRA `(.L_x_3010) ;  /* 0x000004b00000b947 */ /* 0x000fea0003800000 */
[----:B------:R-:W-:Y:S02]  /*0ba0*/  IMAD.MOV.U32 R132, RZ, RZ, 0x10 ;  /* 0x00000010ff847424 */ /* 0x000fe400078e00ff */
[----:B------:R-:W-:-:S04]  /*0bb0*/  IMAD.WIDE.U32 R146, R169, R10, c[0x0][0x188] ;  /* 0x00006200a9927625 */ /* 0x000fc800078e000a */
[----:B------:R-:W-:Y:S01]  /*0bc0*/  IMAD.WIDE.U32 R132, R167, R132, c[0x0][0x208] ;  /* 0x00008200a7847625 */ /* 0x000fe200078e0084 */
[----:B------:R-:W2:Y:S04]  /*0bd0*/  LDG.E.128 R128, [R146.64+0x10] ;  /* 0x0000100492807981 */ /* 0x000ea8000c1e1d00 */
[----:B------:R-:W3:Y:S04]  /*0be0*/  LDG.E.128 R124, [R146.64] ;  /* 0x00000004927c7981 */ /* 0x000ee8000c1e1d00 */
[----:B------:R-:W4:Y:S01]  /*0bf0*/  LDG.E.128 R132, [R132.64] ;  /* 0x0000000484847981 */ /* 0x000f22000c1e1d00 */
[----:B------:R-:W-:-:S04]  /*0c00*/  ISETP.NE.U32.AND P0, PT, RZ, c[0x0][0x218], PT ;  /* 0x00008600ff007a0c */ /* 0x000fc80003f05070 */
[----:B------:R-:W-:-:S13]  /*0c10*/  ISETP.NE.AND.EX P0, PT, RZ, c[0x0][0x21c], PT, P0 ;  /* 0x00008700ff007a0c */ /* 0x000fda0003f05300 */
[----:B------:R-:W-:-:S05]  /*0c20*/  @P0 IMAD.WIDE.U32 R152, R169, R10, c[0x0][0x218] ;  /* 0x00008600a9980625 */ /* 0x000fca00078e000a */
[----:B------:R0:W5:Y:S04]  /*0c30*/  @P0 LDG.E.128 R16, [R152.64] ;  /* 0x0000000498100981 */ /* 0x000168000c1e1d00 */
[----:B------:R0:W5:Y:S01]  /*0c40*/  @P0 LDG.E.128 R12, [R152.64+0x10] ;  /* 0x00001004980c0981 */ /* 0x000162000c1e1d00 */
[C---:B--2---:R-:W-:Y:S02]  /*0c50*/  FADD.FTZ R151, -R9.reuse, R131 ;  /* 0x0000008309977221 */ /* 0x044fe40000010100 */
[C---:B---3--:R-:W-:Y:S02]  /*0c60*/  FADD.FTZ R145, -R9.reuse, R127 ;  /* 0x0000007f09917221 */ /* 0x048fe40000010100 */
[C---:B------:R-:W-:Y:S01]  /*0c70*/  FADD.FTZ R139, -R9.reuse, R124 ;  /* 0x0000007c098b7221 */ /* 0x040fe20000010100 */
[----:B----4-:R-:W-:Y:S01]  /*0c80*/  PRMT R131, RZ, 0x5410, R132 ;  /* 0x00005410ff837816 */ /* 0x010fe20000000084 */
[C---:B------:R-:W-:Y:S01]  /*0c90*/  FADD.FTZ R141, -R9.reuse, R125 ;  /* 0x0000007d098d7221 */ /* 0x040fe20000010100 */
[----:B------:R-:W-:Y:S01]  /*0ca0*/  PRMT R124, RZ, 0x7610, R133 ;  /* 0x00007610ff7c7816 */ /* 0x000fe20000000085 */
[C---:B------:R-:W-:Y:S01]  /*0cb0*/  FADD.FTZ R143, -R9.reuse, R126 ;  /* 0x0000007e098f7221 */ /* 0x040fe20000010100 */
[----:B------:R-:W-:Y:S01]  /*0cc0*/  PRMT R132, RZ, 0x7610, R132 ;  /* 0x00007610ff847816 */ /* 0x000fe20000000084 */
[----:B------:R-:W-:-:S02]  /*0cd0*/  FADD.FTZ R149, -R9, R130 ;  /* 0x0000008209957221 */ /* 0x000fc40000010100 */
[----:B------:R-:W-:Y:S02]  /*0ce0*/  FADD.FTZ R147, -R9, R128 ;  /* 0x0000008009937221 */ /* 0x000fe40000010100 */
[C---:B-----5:R-:W-:Y:S02]  /*0cf0*/  FMUL.FTZ R142, R0.reuse, R145 ;  /* 0x00000091008e7220 */ /* 0x060fe40000410000 */
[----:B------:R-:W-:Y:S02]  /*0d00*/  FMUL.FTZ R139, R0, R139 ;  /* 0x0000008b008b7220 */ /* 0x000fe40000410000 */
[----:B------:R-:W-:Y:S01]  /*0d10*/  FMUL.FTZ R148, R44, R131 ;  /* 0x000000832c947220 */ /* 0x000fe20000410000 */
[----:B------:R-:W-:Y:S01]  /*0d20*/  PRMT R127, RZ, 0x5410, R133 ;  /* 0x00005410ff7f7816 */ /* 0x000fe20000000085 */
[C---:B------:R-:W-:Y:S02]  /*0d30*/  FMUL.FTZ R140, R0.reuse, R141 ;  /* 0x0000008d008c7220 */ /* 0x040fe40000410000 */
[----:B------:R-:W-:-:S02]  /*0d40*/  FMUL.FTZ R141, R0, R143 ;  /* 0x0000008f008d7220 */ /* 0x000fc40000410000 */
[C---:B------:R-:W-:Y:S02]  /*0d50*/  FMUL.FTZ R145, R0.reuse, R149 ;  /* 0x0000009500917220 */ /* 0x040fe40000410000 */
[----:B------:R-:W-:Y:S02]  /*0d60*/  FMUL.FTZ R143, R0, R147 ;  /* 0x00000093008f7220 */ /* 0x000fe40000410000 */
[-C--:B------:R-:W-:Y:S02]  /*0d70*/  FFMA.FTZ R111, R142, R124.reuse, R111 ;  /* 0x0000007c8e6f7223 */ /* 0x080fe4000001006f */
[----:B------:R-:W-:Y:S02]  /*0d80*/  FADD.FTZ R63, R63, R124 ;  /* 0x0000007c3f3f7221 */ /* 0x000fe40000010000 */
        /* <DEDUP_REMOVED lines=8> */
[----:B------:R-:W-:Y:S01]  /*0e10*/  FFMA.FTZ R168, R140, R147, R168 ;  /* 0x000000938ca87223 */ /* 0x000fe200000100a8 */
[----:B------:R-:W-:Y:S01]  /*0e20*/  PRMT R125, RZ, 0x5410, R134 ;  /* 0x00005410ff7d7816 */ /* 0x000fe20000000086 */
[----:B------:R-:W-:Y:S02]  /*0e30*/  FADD.FTZ R124, R127, R150 ;  /* 0x000000967f7c7221 */ /* 0x000fe40000010000 */
[----:B------:R-:W-:Y:S01]  /*0e40*/  FFMA.FTZ R168, R141, R150, R168 ;  /* 0x000000968da87223 */ /* 0x000fe200000100a8 */
[----:B------:R-:W-:Y:S01]  /*0e50*/  PRMT R134, RZ, 0x7610, R134 ;  /* 0x00007610ff867816 */ /* 0x000fe20000000086 */
[----:B------:R-:W-:Y:S02]  /*0e60*/  FADD.FTZ R72, R72, R125 ;  /* 0x0000007d48487221 */ /* 0x000fe40000010000 */
[-C--:B------:R-:W-:Y:S02]  /*0e70*/  FFMA.FTZ R76, R143, R125.reuse, R76 ;  /* 0x0000007d8f4c7223 */ /* 0x080fe4000001004c */
[----:B0-----:R-:W-:-:S02]  /*0e80*/  FMUL.FTZ R152, R48, R125 ;  /* 0x0000007d30987220 */ /* 0x001fc40000410000 */
[----:B------:R-:W-:Y:S02]  /*0e90*/  FADD.FTZ R129, -R9, R129 ;  /* 0x0000008109817221 */ /* 0x000fe40000010100 */
        /* <DEDUP_REMOVED lines=27> */
.L_x_3010:
[----:B------:R-:W-:Y:S05]  /*1050*/  BSYNC B0 ;  /* 0x0000000000007941 */ /* 0x000fea0003800000 */
.L_x_3005:
[----:B------:R-:W-:Y:S02]  /*1060*/  LOP3.LUT P1, RZ, R2, 0xff, RZ, 0xc0, !PT ;  /* 0x000000ff02ff7812 */ /* 0x000fe4000782c0ff */
[----:B------:R-:W-:Y:S02]  /*1070*/  SHF.R.U32.HI R10, RZ, 0x5, R6 ;  /* 0x00000005ff0a7819 */ /* 0x000fe40000011606 */
[----:B------:R-:W-:Y:S02]  /*1080*/  LOP3.LUT P0, RZ, R6, 0x1f, RZ, 0xc0, !PT ;  /* 0x0000001f06ff7812 */ /* 0x000fe4000780c0ff */
[----:B------:R-:W-:-:S07]  /*1090*/  LOP3.LUT R9, R10, 0x7fffffc, RZ, 0xc0, !PT ;  /* 0x07fffffc0a097812 */ /* 0x000fce00078ec0ff */
[----:B------:R-:W-:Y:S01]  /*10a0*/  @!P1 IADD3 R9, R9, 0x4, RZ ;  /* 0x0000000409099810 */ /* 0x000fe20007ffe0ff */
[----:B------:R-:W-:Y:S05]  /*10b0*/  BRA.DIV ~URZ, `(.L_x_3013) ;  /* 0x00001cd27f007947 */ /* 0x000fea000b800000 */
[----:B------:R3:W4:Y:S02]  /*10c0*/  SHFL.DOWN PT, R130, R171, 0x10, 0x1f ;  /* 0x0a001f00ab827f89 */ /* 0x00072400000e0000 */
.L_x_3058:
[----:B------:R-:W-:Y:S05]  /*10d0*/  BRA.DIV ~URZ, `(.L_x_3014) ;  /* 0x00001d327f007947 */ /* 0x000fea000b800000 */
[----:B--2---:R-:W2:Y:S01]  /*10e0*/  SHFL.DOWN PT, R125, R168, 0x10, 0x1f ;  /* 0x0a001f00a87d7f89 */ /* 0x004ea200000e0000 */
[----:B----4-:R-:W-:-:S05]  /*10f0*/  FADD.FTZ R131, R130, R171 ;  /* 0x000000ab82837221 */ /* 0x010fca0000010000 */
[----:B------:R-:W4:Y:S01]  /*1100*/  SHFL.DOWN PT, R124, R131, 0x8, 0x1f ;  /* 0x09001f00837c7f89 */ /* 0x000f2200000e0000 */
[----:B--2---:R-:W-:-:S05]  /*1110*/  FADD.FTZ R125, R125, R168 ;  /* 0x000000a87d7d7221 */ /* 0x004fca0000010000 */
[----:B------:R-:W2:Y:S01]  /*1120*/  SHFL.DOWN PT, R126, R125, 0x8, 0x1f ;  /* 0x09001f007d7e7f89 */ /* 0x000ea200000e0000 */
        /* <DEDUP_REMOVED lines=8> */
[----:B---34-:R-:W-:-:S05]  /*11b0*/  FADD.FTZ R171, R127, R130 ;  /* 0x000000827fab7221 */ /* 0x018fca0000010000 */
[----:B------:R3:W4:Y:S01]  /*11c0*/  SHFL.DOWN PT, R130, R171, 0x1, 0x1f ;  /* 0x08201f00ab827f89 */ /* 0x00072200000e0000 */
[----:B--2---:R-:W-:-:S05]  /*11d0*/  FADD.FTZ R129, R128, R129 ;  /* 0x0000008180817221 */ /* 0x004fca0000010000 */
[----:B------:R3:W2:Y:S02]  /*11e0*/  SHFL.DOWN PT, R125, R129, 0x1, 0x1f ;  /* 0x08201f00817d7f89 */ /* 0x0006a400000e0000 */
.L_x_3059:
[----:B------:R-:W-:Y:S01]  /*11f0*/  @!P0 LOP3.LUT R10, R10, 0x3, RZ, 0xc0, !PT ;  /* 0x000000030a0a8812 */ /* 0x000fe200078ec0ff */
[----:B----4-:R-:W-:Y:S01]  /*1200*/  FADD.FTZ R128, R130, R171 ;  /* 0x000000ab82807221 */ /* 0x010fe20000010000 */
[----:B------:R-:W-:Y:S01]  /*1210*/  WARPSYNC 0xffffffff ;  /* 0xffffffff00007948 */ /* 0x000fe20003800000 */
[----:B--23--:R-:W-:Y:S01]  /*1220*/  FADD.FTZ R129, R125, R129 ;  /* 0x000000817d817221 */ /* 0x00cfe20000010000 */
[----:B------:R-:W-:Y:S01]  /*1230*/  @!P0 IADD3 R130, R9, R10, RZ ;  /* 0x0000000a09828210 */ /* 0x000fe20007ffe0ff */
[----:B------:R-:W-:Y:S01]  /*1240*/  IMAD.MOV.U32 R10, RZ, RZ, RZ ;  /* 0x000000ffff0a7224 */ /* 0x000fe200078e00ff */
[C---:B-----5:R-:W-:Y:S01]  /*1250*/  ISETP.GE.AND P1, PT, R8.reuse, 0x1, PT ;  /* 0x000000010800780c */ /* 0x060fe20003f26270 */
[----:B------:R-:W-:Y:S02]  /*1260*/  BSSY B0, `(.L_x_3015) ;  /* 0x00000d1000007945 */ /* 0x000fe40003800000 */
[----:B------:R-:W-:Y:S04]  /*1270*/  @!P0 STS.64 [R130.X8+0x2000], R128 ;  /* 0x0020008082008388 */ /* 0x000fe80000008a00 */
[----:B------:R-:W-:Y:S06]  /*1280*/  BAR.SYNC.DEFER_BLOCKING 0x0 ;  /* 0x0000000000007b1d */ /* 0x000fec0000010000 */
[----:B------:R-:W-:-:S05]  /*1290*/  @P1 IADD3 R8, R8, -0x1, RZ ;  /* 0xffffffff08081810 */ /* 0x000fca0007ffe0ff */
[----:B------:R-:W-:-:S05]  /*12a0*/  @P1 IMAD R8, R8, c[0x0][0x168], RZ ;  /* 0x00005a0008081a24 */ /* 0x000fca00078e02ff */
[----:B------:R-:W-:-:S04]  /*12b0*/  @P1 SHF.R.S32.HI R131, RZ, 0x1f, R8 ;  /* 0x0000001fff831819 */ /* 0x000fc80000011408 */
[----:B------:R-:W-:Y:S02]  /*12c0*/  @P1 LEA.HI R131, R131, R8, RZ, 0x3 ;  /* 0x0000000883831211 */ /* 0x000fe400078f18ff */
[----:B------:R-:W-:Y:S01]  /*12d0*/  @P1 LOP3.LUT R8, R6, 0x7f, RZ, 0xc0, !PT ;  /* 0x0000007f06081812 */ /* 0x000fe200078ec0ff */
[----:B------:R-:W2:Y:S03]  /*12e0*/  LDS.128 R124, [R9.X8+0x2000] ;  /* 0x00200000097c7984 */ /* 0x000ea60000008c00 */
[----:B------:R-:W-:Y:S01]  /*12f0*/  @P1 LEA.HI.SX32 R10, R131, R8, 0x1d ;  /* 0x00000008830a1211 */ /* 0x000fe200078feaff */
[----:B--2---:R-:W-:Y:S02]  /*1300*/  FADD.FTZ R129, RZ, R124 ;  /* 0x0000007cff817221 */ /* 0x004fe40000010000 */
[----:B------:R-:W-:Y:S02]  /*1310*/  FADD.FTZ R8, RZ, R125 ;  /* 0x0000007dff087221 */ /* 0x000fe40000010000 */
[----:B------:R-:W-:-:S02]  /*1320*/  FADD.FTZ R133, R126, R129 ;  /* 0x000000817e857221 */ /* 0x000fc40000010000 */
[----:B------:R-:W2:Y:S01]  /*1330*/  LDS.128 R128, [R9.X8+0x2010] ;  /* 0x0020100009807984 */ /* 0x000ea20000008c00 */
[----:B------:R-:W-:Y:S02]  /*1340*/  FADD.FTZ R8, R127, R8 ;  /* 0x000000087f087221 */ /* 0x000fe40000010000 */
[----:B--2---:R-:W-:Y:S02]  /*1350*/  FADD.FTZ R133, R133, R128 ;  /* 0x0000008085857221 */ /* 0x004fe40000010000 */
        /* <DEDUP_REMOVED lines=12> */
[----:B------:R-:W-:-:S05]  /*1420*/  MOV R113, 0x10 ;  /* 0x0000001000717802 */ /* 0x000fca0000000f00 */
[----:B------:R-:W-:-:S06]  /*1430*/  IMAD.WIDE.U32 R112, R10, R113, c[0x0][0x170] ;  /* 0x00005c000a707625 */ /* 0x000fcc00078e0071 */
[----:B------:R-:W5:Y:S02]  /*1440*/  LDG.E.128 R112, [R112.64] ;  /* 0x0000000470707981 */ /* 0x000f64000c1e1d00 */
.L_x_3018:
[----:B------:R-:W-:Y:S05]  /*1450*/  BSYNC B1 ;  /* 0x0000000000017941 */ /* 0x000fea0003800000 */
.L_x_3017:
[----:B------:R-:W-:Y:S01]  /*1460*/  BSSY B1, `(.L_x_3019) ;  /* 0x000000b000017945 */ /* 0x000fe20003800000 */
[----:B------:R-:W-:Y:S01]  /*1470*/  @!P2 FSEL R9, R96, RZ, P5 ;  /* 0x000000ff6009a208 */ /* 0x000fe20002800000 */
[----:B------:R-:W-:Y:S05]  /*1480*/  @!P2 BRA `(.L_x_3020) ;  /* 0x000000800000a947 */ /* 0x000fea0003800000 */
[----:B0-----:R-:W-:Y:S02]  /*1490*/  ISETP.NE.AND P6, PT, R3, RZ, PT ;  /* 0x000000ff0300720c */ /* 0x001fe40003fc5270 */
[----:B------:R-:W-:Y:S02]  /*14a0*/  ISETP.NE.U32.AND P5, PT, RZ, c[0x0][0x218], PT ;  /* 0x00008600ff007a0c */ /* 0x000fe40003fa5070 */
[----:B------:R-:W-:Y:S02]  /*14b0*/  FSEL R8, R126, RZ, !P6 ;  /* 0x000000ff7e087208 */ /* 0x000fe40007000000 */
[----:B------:R-:W-:-:S03]  /*14c0*/  ISETP.NE.AND.EX P5, PT, RZ, c[0x0][0x21c], PT, P5 ;  /* 0x00008700ff007a0c */ /* 0x000fc60003fa5350 */
[----:B------:R-:W-:-:S04]  /*14d0*/  FFMA.FTZ R8, R166, R127, R8 ;  /* 0x0000007fa6087223 */ /* 0x000fc80000010008 */
[----:B------:R-:W-:-:S04]  /*14e0*/  FADD.FTZ R9, R165, -R8 ;  /* 0x80000008a5097221 */ /* 0x000fc80000010000 */
[----:B------:R-:W-:-:S04]  /*14f0*/  FMUL.FTZ R9, R0, R9 ;  /* 0x0000000900097220 */ /* 0x000fc80000410000 */
[----:B------:R-:W-:Y:S02]  /*1500*/  @P5 FADD.FTZ R9, R96, R9 ;  /* 0x0000000960095221 */ /* 0x000fe40000010000 */
.L_x_3020:
[----:B------:R-:W-:Y:S05]  /*1510*/  BSYNC B1 ;  /* 0x0000000000017941 */ /* 0x000fea0003800000 */
.L_x_3019:
[----:B-----5:R-:W-:Y:S01]  /*1520*/  @P1 PRMT R8, RZ, 0x5410, R112 ;  /* 0x00005410ff081816 */ /* 0x020fe20000000070 */
[----:B------:R-:W-:Y:S01]  /*1530*/  @P1 FMUL.FTZ R125, R9, c[0x0][0x1ec] ;  /* 0x00007b00097d1a20 */ /* 0x000fe20000410000 */
[----:B------:R-:W-:Y:S01]  /*1540*/  BSSY B1, `(.L_x_3021) ;  /* 0x000000c000017945 */ /* 0x000fe20003800000 */
[----:B------:R-:W-:Y:S02]  /*1550*/  @!P2 FSEL R128, R97, RZ, P0 ;  /* 0x000000ff6180a208 */ /* 0x000fe40000000000 */
[----:B------:R-:W-:Y:S01]  /*1560*/  @P1 FFMA.FTZ R80, R125, R8, R80 ;  /* 0x000000087d501223 */ /* 0x000fe20000010050 */
[----:B------:R-:W-:Y:S05]  /*1570*/  @!P2 BRA `(.L_x_3022) ;  /* 0x000000800000a947 */ /* 0x000fea0003800000 */
[----:B0-----:R-:W-:Y:S02]  /*1580*/  ISETP.NE.AND P5, PT, R3, RZ, PT ;  /* 0x000000ff0300720c */ /* 0x001fe40003fa5270 */
[----:B------:R-:W-:Y:S02]  /*1590*/  ISETP.NE.U32.AND P0, PT, RZ, c[0x0][0x218], PT ;  /* 0x00008600ff007a0c */ /* 0x000fe40003f05070 */
[----:B------:R-:W-:-:S02]  /*15a0*/  FSEL R8, R126, RZ, !P5 ;  /* 0x000000ff7e087208 */ /* 0x000fc40006800000 */
[----:B------:R-:W-:-:S03]  /*15b0*/  ISETP.NE.AND.EX P0, PT, RZ, c[0x0][0x21c], PT, P0 ;  /* 0x00008700ff007a0c */ /* 0x000fc60003f05300 */
[----:B------:R-:W-:-:S04]  /*15c0*/  FFMA.FTZ R8, R164, R127, R8 ;  /* 0x0000007fa4087223 */ /* 0x000fc80000010008 */
[----:B------:R-:W-:-:S04]  /*15d0*/  FADD.FTZ R129, R163, -R8 ;  /* 0x80000008a3817221 */ /* 0x000fc80000010000 */
[----:B------:R-:W-:-:S04]  /*15e0*/  FMUL.FTZ R128, R0, R129 ;  /* 0x0000008100807220 */ /* 0x000fc80000410000 */
[----:B------:R-:W-:Y:S02]  /*15f0*/  @P0 FADD.FTZ R128, R97, R128 ;  /* 0x0000008061800221 */ /* 0x000fe40000010000 */
.L_x_3022:
[----:B------:R-:W-:Y:S05]  /*1600*/  BSYNC B1 ;  /* 0x0000000000017941 */ /* 0x000fea0003800000 */
.L_x_3021:
[----:B------:R-:W-:Y:S01]  /*1610*/  @P1 PRMT R8, RZ, 0x7610, R112 ;  /* 0x00007610ff081816 */ /* 0x000fe20000000070 */
[----:B------:R-:W-:Y:S01]  /*1620*/  @P1 FMUL.FTZ R124, R128, c[0x0][0x1ec] ;  /* 0x00007b00807c1a20 */ /* 0x000fe20000410000 */
[----:B------:R-:W-:Y:S01]  /*1630*/  ISETP.NE.U32.AND P0, PT, RZ, c[0x0][0x258], PT ;  /* 0x00009600ff007a0c */ /* 0x000fe20003f05070 */
[----:B------:R-:W-:Y:S01]  /*1640*/  BSSY B1, `(.L_x_3023) ;  /* 0x0000015000017945 */ /* 0x000fe20003800000 */
[----:B------:R-:W-:Y:S01]  /*1650*/  @!P2 ISETP.NE.U32.AND P5, PT, RZ, c[0x0][0x218], PT ;  /* 0x00008600ff00aa0c */ /* 0x000fe20003fa5070 */
[----:B------:R-:W-:Y:S01]  /*1660*/  @P1 FFMA.FTZ R81, R124, R8, R81 ;  /* 0x000000087c511223 */ /* 0x000fe20000010051 */
[----:B------:R-:W-:Y:S01]  /*1670*/  ISETP.NE.AND.EX P0, PT, RZ, c[0x0][0x25c], PT, P0 ;  /* 0x00009700ff007a0c */ /* 0x000fe20003f05300 */
[----:B------:R-:W-:Y:S01]  /*1680*/  @P1 FMUL.FTZ R8, R32, R125 ;  /* 0x0000007d20081220 */ /* 0x000fe20000410000 */
[----:B------:R-:W-:Y:S01]  /*1690*/  @!P2 ISETP.NE.AND.EX P5, PT, RZ, c[0x0][0x21c], PT, P5 ;  /* 0x00008700ff00aa0c */ /* 0x000fe20003fa5350 */
[----:B------:R-:W-:Y:S01]  /*16a0*/  @P1 FMUL.FTZ R124, R33, R124 ;  /* 0x0000007c217c1220 */ /* 0x000fe20000410000 */
[----:B------:R-:W-:-:S02]  /*16b0*/  SEL R116, R9, R116, P0 ;  /* 0x0000007409747207 */ /* 0x000fc40000000000 */
[----:B------:R-:W-:Y:S02]  /*16c0*/  @P1 F2FP.BF16.PACK_AB R8, RZ, R8 ;  /* 0x00000008ff08123e */ /* 0x000fe400000010ff */
[----:B------:R-:W-:Y:S02]  /*16d0*/  @P1 F2FP.BF16.PACK_AB R124, RZ, R124 ;  /* 0x0000007cff7c123e */ /* 0x000fe400000010ff */
[----:B------:R-:W-:Y:S02]  /*16e0*/  SEL R117, R128, R117, P0 ;  /* 0x0000007580757207 */ /* 0x000fe40000000000 */
[----:B------:R-:W-:Y:S01]  /*16f0*/  @!P2 FSEL R125, R98, RZ, P5 ;  /* 0x000000ff627da208 */ /* 0x000fe20002800000 */
        /* <DEDUP_REMOVED lines=9> */
.L_x_3024:
[----:B------:R-:W-:Y:S05]  /*1790*/  BSYNC B1 ;  /* 0x0000000000017941 */ /* 0x000fea0003800000 */
.L_x_3023:
        /* <DEDUP_REMOVED lines=20> */
.L_x_3026:
[----:B------:R-:W-:Y:S05]  /*18e0*/  BSYNC B1 ;  /* 0x0000000000017941 */ /* 0x000fea0003800000 */
.L_x_3025:
        /* <DEDUP_REMOVED lines=20> */
.L_x_3028:
[----:B------:R-:W-:Y:S05]  /*1a30*/  BSYNC B1 ;  /* 0x0000000000017941 */ /* 0x000fea0003800000 */
.L_x_3027:
        /* <DEDUP_REMOVED lines=17> */
.L_x_3030:
[----:B------:R-:W-:Y:S05]  /*1b50*/  BSYNC B1 ;  /* 0x0000000000017941 */ /* 0x000fea0003800000 */
.L_x_3029:
        /* <DEDUP_REMOVED lines=17> */
.L_x_3032:
[----:B------:R-:W-:Y:S05]  /*1c70*/  BSYNC B1 ;  /* 0x0000000000017941 */ /* 0x000fea0003800000 */
.L_x_3031:
        /* <DEDUP_REMOVED lines=17> */
.L_x_3034:
[----:B------:R-:W-:Y:S05]  /*1d90*/  BSYNC B1 ;  /* 0x0000000000017941 */ /* 0x000fea0003800000 */
.L_x_3033:
[----:B------:R-:W-:Y:S02]  /*1da0*/  @P1 PRMT R122, R9, 0x7610, R122 ;  /* 0x00007610097a1816 */ /* 0x000fe4000000007a */
[C---:B------:R-:W-:Y:S01]  /*1db0*/  SEL R106, R129.reuse, R106, P0 ;  /* 0x0000006a816a7207 */ /* 0x040fe20000000000 */
[----:B------:R-:W-:Y:S01]  /*1dc0*/  @P1 FMUL.FTZ R129, R129, c[0x0][0x1ec] ;  /* 0x00007b0081811a20 */ /* 0x000fe20000410000 */
[----:B------:R-:W-:Y:S02]  /*1dd0*/  ISETP.NE.U32.AND P5, PT, RZ, c[0x0][0x258], PT ;  /* 0x00009600ff007a0c */ /* 0x000fe40003fa5070 */
[----:B------:R-:W-:Y:S01]  /*1de0*/  @P1 PRMT R122, R122, 0x5410, R8 ;  /* 0x000054107a7a1816 */ /* 0x000fe20000000008 */
[----:B------:R-:W-:Y:S01]  /*1df0*/  @P1 FMUL.FTZ R8, R30, R129 ;  /* 0x000000811e081220 */ /* 0x000fe20000410000 */
[C---:B------:R-:W-:Y:S01]  /*1e00*/  SEL R107, R130.reuse, R107, P0 ;  /* 0x0000006b826b7207 */ /* 0x040fe20000000000 */
[----:B------:R-:W-:Y:S01]  /*1e10*/  @P1 FMUL.FTZ R130, R130, c[0x0][0x1ec] ;  /* 0x00007b0082821a20 */ /* 0x000fe20000410000 */
[----:B------:R-:W-:-:S02]  /*1e20*/  ISETP.NE.AND.EX P5, PT, RZ, c[0x0][0x25c], PT, P5 ;  /* 0x00009700ff007a0c */ /* 0x000fc40003fa5350 */
[----:B------:R-:W-:Y:S01]  /*1e30*/  @P1 F2FP.BF16.PACK_AB R8, RZ, R8 ;  /* 0x00000008ff08123e */ /* 0x000fe200000010ff */
[----:B------:R-:W-:-:S03]  /*1e40*/  @P1 FMUL.FTZ R9, R31, R130 ;  /* 0x000000821f091220 */ /* 0x000fc60000410000 */
[----:B------:R-:W-:Y:S02]  /*1e50*/  @P1 PRMT R123, R8, 0x7610, R123 ;  /* 0x00007610087b1816 */ /* 0x000fe4000000007b */
[----:B------:R-:W-:-:S04]  /*1e60*/  @P1 F2FP.BF16.PACK_AB R9, RZ, R9 ;  /* 0x00000009ff09123e */ /* 0x000fc800000010ff */
[----:B------:R-:W-:Y:S01]  /*1e70*/  @P1 PRMT R123, R123, 0x5410, R9 ;  /* 0x000054107b7b1816 */ /* 0x000fe20000000009 */
[----:B------:R-:W-:Y:S01]  /*1e80*/  @P5 IMAD.MOV.U32 R124, RZ, RZ, 0x20 ;  /* 0x00000020ff7c5424 */ /* 0x000fe200078e00ff */
[----:B------:R-:W-:-:S03]  /*1e90*/  @P1 MOV R9, 0x10 ;  /* 0x0000001000091802 */ /* 0x000fc60000000f00 */
[C---:B------:R-:W-:Y:S01]  /*1ea0*/  @P5 IMAD.WIDE.U32 R124, R7.reuse, R124, c[0x0][0x258] ;  /* 0x00009600077c5625 */ /* 0x040fe200078e007c */
[----:B------:R-:W-:-:S03]  /*1eb0*/  IADD3 R7, R7, 0x80, RZ ;  /* 0x0000008007077810 */ /* 0x000fc60007ffe0ff */
[C---:B------:R-:W-:Y:S01]  /*1ec0*/  @P1 IMAD.WIDE.U32 R8, R10.reuse, R9, c[0x0][0x248] ;  /* 0x000092000a081625 */ /* 0x040fe200078e0009 */
[----:B------:R-:W-:Y:S01]  /*1ed0*/  @P5 STG.E.128 [R124.64], R116 ;  /* 0x000000747c005986 */ /* 0x000fe2000c101d04 */
[----:B------:R-:W-:-:S03]  /*1ee0*/  IADD3 R10, R10, 0x80, RZ ;  /* 0x000000800a0a7810 */ /* 0x000fc60007ffe0ff */
[----:B------:R-:W-:Y:S04]  /*1ef0*/  @P5 STG.E.128 [R124.64+0x10], R104 ;  /* 0x000010687c005986 */ /* 0x000fe8000c101d04 */
[----:B------:R2:W-:Y:S02]  /*1f00*/  @P1 STG.E.128 [R8.64], R120 ;  /* 0x0000007808001986 */ /* 0x0005e4000c101d04 */
[----:B--2---:R-:W-:-:S05]  /*1f10*/  @P1 PRMT R8, RZ, 0x7610, R114 ;  /* 0x00007610ff081816 */ /* 0x004fca0000000072 */
[----:B------:R-:W-:Y:S01]  /*1f20*/  @P1 FFMA.FTZ R85, R128, R8, R85 ;  /* 0x0000000880551223 */ /* 0x000fe20000010055 */
[----:B------:R-:W-:-:S05]  /*1f30*/  @P1 PRMT R8, RZ, 0x5410, R115 ;  /* 0x00005410ff081816 */ /* 0x000fca0000000073 */
[----:B------:R-:W-:Y:S01]  /*1f40*/  @P1 FFMA.FTZ R86, R129, R8, R86 ;  /* 0x0000000881561223 */ /* 0x000fe20000010056 */
[----:B------:R-:W-:-:S05]  /*1f50*/  @P1 PRMT R8, RZ, 0x7610, R115 ;  /* 0x00007610ff081816 */ /* 0x000fca0000000073 */
[----:B------:R-:W-:Y:S02]  /*1f60*/  @P1 FFMA.FTZ R87, R130, R8, R87 ;  /* 0x0000000882571223 */ /* 0x000fe40000010057 */
.L_x_3016:
[----:B------:R-:W-:Y:S05]  /*1f70*/  BSYNC B0 ;  /* 0x0000000000007941 */ /* 0x000fea0003800000 */
.L_x_3015:
        /* <DEDUP_REMOVED lines=8> */
[----:B------:R-:W-:-:S10]  /*2000*/  HFMA2.MMA R113, -RZ, RZ, 0, 9.5367431640625e-07 ;  /* 0x00000010ff717435 */ /* 0x000fd400000001ff */
[----:B------:R-:W-:-:S06]  /*2010*/  IMAD.WIDE.U32 R112, R10, R113, c[0x0][0x170] ;  /* 0x00005c000a707625 */ /* 0x000fcc00078e0071 */
[----:B------:R-:W5:Y:S02]  /*2020*/  LDG.E.128 R112, [R112.64] ;  /* 0x0000000470707981 */ /* 0x000f64000c1e1d00 */
.L_x_3038:
[----:B------:R-:W-:Y:S05]  /*2030*/  BSYNC B1 ;  /* 0x0000000000017941 */ /* 0x000fea0003800000 */
.L_x_3037:
        /* <DEDUP_REMOVED lines=11> */
.L_x_3040:
[----:B------:R-:W-:Y:S05]  /*20f0*/  BSYNC B1 ;  /* 0x0000000000017941 */ /* 0x000fea0003800000 */
.L_x_3039:
[----:B-----5:R-:W-:Y:S01]  /*2100*/  @P1 PRMT R8, RZ, 0x5410, R112 ;  /* 0x00005410ff081816 */ /* 0x020fe20000000070 */
[----:B------:R-:W-:Y:S01]  /*2110*/  @P1 FMUL.FTZ R125, R9, c[0x0][0x1ec] ;  /* 0x00007b00097d1a20 */ /* 0x000fe20000410000 */
[----:B------:R-:W-:Y:S03]  /*2120*/  BSSY B1, `(.L_x_3041) ;  /* 0x000000c000017945 */ /* 0x000fe60003800000 */
[----:B------:R-:W-:Y:S01]  /*2130*/  @P1 FFMA.FTZ R88, R8, R125, R88 ;  /* 0x0000007d08581223 */ /* 0x000fe20000010058 */
        /* <DEDUP_REMOVED lines=10> */
.L_x_3042:
[----:B------:R-:W-:Y:S05]  /*21e0*/  BSYNC B1 ;  /* 0x0000000000017941 */ /* 0x000fea0003800000 */
.L_x_3041:
[----:B------:R-:W-:Y:S01]  /*21f0*/  @P1 PRMT R124, RZ, 0x7610, R112 ;  /* 0x00007610ff7c1816 */ /* 0x000fe20000000070 */
[----:B------:R-:W-:Y:S01]  /*2200*/  @P1 FMUL.FTZ R128, R8, c[0x0][0x1ec] ;  /* 0x00007b0008801a20 */ /* 0x000fe20000410000 */
[----:B------:R-:W-:Y:S01]  /*2210*/  @!P2 ISETP.NE.U32.AND P5, PT, RZ, c[0x0][0x218], PT ;  /* 0x00008600ff00aa0c */ /* 0x000fe20003fa5070 */
[----:B------:R-:W-:Y:S01]  /*2220*/  BSSY B1, `(.L_x_3043) ;  /* 0x0000013000017945 */ /* 0x000fe20003800000 */
[----:B------:R-:W-:Y:S01]  /*2230*/  ISETP.NE.U32.AND P0, PT, RZ, c[0x0][0x258], PT ;  /* 0x00009600ff007a0c */ /* 0x000fe20003f05070 */
[-C--:B------:R-:W-:Y:S01]  /*2240*/  @P1 FFMA.FTZ R89, R124, R128.reuse, R89 ;  /* 0x000000807c591223 */ /* 0x080fe20000010059 */
[----:B------:R-:W-:Y:S01]  /*2250*/  @!P2 ISETP.NE.AND.EX P5, PT, RZ, c[0x0][0x21c], PT, P5 ;  /* 0x00008700ff00aa0c */ /* 0x000fe20003fa5350 */
[----:B------:R-:W-:Y:S01]  /*2260*/  @P1 FMUL.FTZ R124, R40, R125 ;  /* 0x0000007d287c1220 */ /* 0x000fe20000410000 */
[----:B------:R-:W-:Y:S01]  /*2270*/  ISETP.NE.AND.EX P0, PT, RZ, c[0x0][0x25c], PT, P0 ;  /* 0x00009700ff007a0c */ /* 0x000fe20003f05300 */
[----:B------:R-:W-:Y:S01]  /*2280*/  @P1 FMUL.FTZ R125, R41, R128 ;  /* 0x00000080297d1220 */ /* 0x000fe20000410000 */
[----:B------:R-:W-:-:S02]  /*2290*/  @!P2 FSEL R129, R18, RZ, P5 ;  /* 0x000000ff1281a208 */ /* 0x000fc40002800000 */
[----:B------:R-:W-:Y:S02]  /*22a0*/  @P1 F2FP.BF16.PACK_AB R124, RZ, R124 ;  /* 0x0000007cff7c123e */ /* 0x000fe400000010ff */
        /* <DEDUP_REMOVED lines=10> */
.L_x_3044:
[----:B------:R-:W-:Y:S05]  /*2350*/  BSYNC B1 ;  /* 0x0000000000017941 */ /* 0x000fea0003800000 */
.L_x_3043:
[----:B------:R-:W-:Y:S01]  /*2360*/  @!P2 ISETP.NE.U32.AND P5, PT, RZ, c[0x0][0x218], PT ;  /* 0x00008600ff00aa0c */ /* 0x000fe20003fa5070 */
[----:B------:R-:W-:Y:S01]  /*2370*/  BSSY B1, `(.L_x_3045) ;  /* 0x000000e000017945 */ /* 0x000fe20003800000 */
[----:B------:R-:W-:Y:S02]  /*2380*/  SEL R117, R8, R117, P0 ;  /* 0x0000007508757207 */ /* 0x000fe40000000000 */
[----:B------:R-:W-:Y:S02]  /*2390*/  @!P2 ISETP.NE.AND.EX P5, PT, RZ, c[0x0][0x21c], PT, P5 ;  /* 0x00008700ff00aa0c */ /* 0x000fe40003fa5350 */
        /* <DEDUP_REMOVED lines=11> */
.L_x_3046:
[----:B------:R-:W-:Y:S05]  /*2450*/  BSYNC B1 ;  /* 0x0000000000017941 */ /* 0x000fea0003800000 */
.L_x_3045:
[----:B------:R-:W-:Y:S01]  /*2460*/  @!P2 ISETP.NE.U32.AND P5, PT, RZ, c[0x0][0x218], PT ;  /* 0x00008600ff00aa0c */ /* 0x000fe20003fa5070 */
[----:B------:R-:W-:Y:S01]  /*2470*/  BSSY B1, `(.L_x_3047) ;  /* 0x0000010000017945 */ /* 0x000fe20003800000 */
[----:B------:R-:W-:Y:S01]  /*2480*/  @P1 PRMT R120, R124, 0x7610, R120 ;  /* 0x000076107c781816 */ /* 0x000fe20000000078 */
[C---:B------:R-:W-:Y:S01]  /*2490*/  @P1 FMUL.FTZ R9, R129.reuse, c[0x0][0x1ec] ;  /* 0x00007b0081091a20 */ /* 0x040fe20000410000 */
[----:B------:R-:W-:Y:S02]  /*24a0*/  @!P2 ISETP.NE.AND.EX P5, PT, RZ, c[0x0][0x21c], PT, P5 ;  /* 0x00008700ff00aa0c */ /* 0x000fe40003fa5350 */
[----:B------:R-:W-:Y:S02]  /*24b0*/  SEL R118, R129, R118, P0 ;  /* 0x0000007681767207 */ /* 0x000fe40000000000 */
[----:B------:R-:W-:Y:S02]  /*24c0*/  @P1 PRMT R120, R120, 0x5410, R125 ;  /* 0x0000541078781816 */ /* 0x000fe4000000007d */
        /* <DEDUP_REMOVED lines=10> */
.L_x_3048:
[----:B------:R-:W-:Y:S05]  /*2570*/  BSYNC B1 ;  /* 0x0000000000017941 */ /* 0x000fea0003800000 */
.L_x_3047:
[----:B------:R-:W-:Y:S01]  /*2580*/  @!P2 ISETP.NE.U32.AND P5, PT, RZ, c[0x0][0x218], PT ;  /* 0x00008600ff00aa0c */ /* 0x000fe20003fa5070 */
[----:B------:R-:W-:Y:S01]  /*2590*/  @P1 FMUL.FTZ R128, R8, c[0x0][0x1ec] ;  /* 0x00007b0008801a20 */ /* 0x000fe20000410000 */
[----:B------:R-:W-:Y:S01]  /*25a0*/  @P1 PRMT R124, RZ, 0x5410, R113 ;  /* 0x00005410ff7c1816 */ /* 0x000fe20000000071 */
[----:B------:R-:W-:Y:S01]  /*25b0*/  BSSY B1, `(.L_x_3049) ;  /* 0x000000f000017945 */ /* 0x000fe20003800000 */
[----:B------:R-:W-:-:S03]  /*25c0*/  @!P2 ISETP.NE.AND.EX P5, PT, RZ, c[0x0][0x21c], PT, P5 ;  /* 0x00008700ff00aa0c */ /* 0x000fc60003fa5350 */
[-C--:B------:R-:W-:Y:S01]  /*25d0*/  @P1 FFMA.FTZ R90, R124, R9.reuse, R90 ;  /* 0x000000097c5a1223 */ /* 0x080fe2000001005a */
[----:B------:R-:W-:Y:S01]  /*25e0*/  @!P2 FSEL R130, R13, RZ, P5 ;  /* 0x000000ff0d82a208 */ /* 0x000fe20002800000 */
[----:B------:R-:W-:Y:S02]  /*25f0*/  @P1 FMUL.FTZ R9, R42, R9 ;  /* 0x000000092a091220 */ /* 0x000fe40000410000 */
[----:B------:R-:W-:Y:S01]  /*2600*/  @P1 FMUL.FTZ R124, R43, R128 ;  /* 0x000000802b7c1220 */ /* 0x000fe20000410000 */
        /* <DEDUP_REMOVED lines=9> */
.L_x_3050:
[----:B------:R-:W-:Y:S05]  /*26a0*/  BSYNC B1 ;  /* 0x0000000000017941 */ /* 0x000fea0003800000 */
.L_x_3049:
[----:B------:R-:W-:Y:S01]  /*26b0*/  @!P2 ISETP.NE.U32.AND P5, PT, RZ, c[0x0][0x218], PT ;  /* 0x00008600ff00aa0c */ /* 0x000fe20003fa5070 */
[----:B------:R-:W-:Y:S01]  /*26c0*/  BSSY B1, `(.L_x_3051) ;  /* 0x0000011000017945 */ /* 0x000fe20003800000 */
[----:B------:R-:W-:Y:S02]  /*26d0*/  @P1 F2FP.BF16.PACK_AB R9, RZ, R9 ;  /* 0x00000009ff09123e */ /* 0x000fe400000010ff */
[----:B------:R-:W-:Y:S02]  /*26e0*/  @P1 F2FP.BF16.PACK_AB R124, RZ, R124 ;  /* 0x0000007cff7c123e */ /* 0x000fe400000010ff */
[----:B------:R-:W-:Y:S02]  /*26f0*/  @!P2 ISETP.NE.AND.EX P5, PT, RZ, c[0x0][0x21c], PT, P5 ;  /* 0x00008700ff00aa0c */ /* 0x000fe40003fa5350 */
[----:B------:R-:W-:Y:S02]  /*2700*/  @P1 PRMT R121, R9, 0x7610, R121 ;  /* 0x0000761009791816 */ /* 0x000fe40000000079 */
[----:B------:R-:W-:-:S02]  /*2710*/  SEL R119, R8, R119, P0 ;  /* 0x0000007708777207 */ /* 0x000fc40000000000 */
[----:B------:R-:W-:Y:S02]  /*2720*/  @P1 PRMT R121, R121, 0x5410, R124 ;  /* 0x0000541079791816 */ /* 0x000fe4000000007c */
        /* <DEDUP_REMOVED lines=10> */
.L_x_3052:
[----:B------:R-:W-:Y:S05]  /*27d0*/  BSYNC B1 ;  /* 0x0000000000017941 */ /* 0x000fea0003800000 */
.L_x_3051:
[C---:B------:R-:W-:Y:S01]  /*27e0*/  SEL R104, R129.reuse, R104, P0 ;  /* 0x0000006881687207 */ /* 0x040fe20000000000 */
[----:B------:R-:W-:Y:S01]  /*27f0*/  @P1 FMUL.FTZ R129, R129, c[0x0][0x1ec] ;  /* 0x00007b0081811a20 */ /* 0x000fe20000410000 */
[C---:B------:R-:W-:Y:S01]  /*2800*/  SEL R105, R130.reuse, R105, P0 ;  /* 0x0000006982697207 */ /* 0x040fe20000000000 */
[----:B------:R-:W-:Y:S01]  /*2810*/  @P1 FMUL.FTZ R130, R130, c[0x0][0x1ec] ;  /* 0x00007b0082821a20 */ /* 0x000fe20000410000 */
[----:B------:R-:W-:Y:S01]  /*2820*/  @!P2 ISETP.NE.U32.AND P6, PT, RZ, c[0x0][0x218], PT ;  /* 0x00008600ff00aa0c */ /* 0x000fe20003fc5070 */
        /* <DEDUP_REMOVED lines=10> */
[----:B0-----:R-:W-:-:S04]  /*28d0*/  ISETP.NE.AND P2, PT, R3, RZ, PT ;  /* 0x000000ff0300720c */ /* 0x001fc80003f45270 */
[----:B------:R-:W-:Y:S02]  /*28e0*/  FSEL R8, R126, RZ, !P2 ;  /* 0x000000ff7e087208 */ /* 0x000fe40005000000 */
[----:B------:R-:W-:-:S03]  /*28f0*/  ISETP.NE.U32.AND P2, PT, RZ, c[0x0][0x218], PT ;  /* 0x00008600ff007a0c */ /* 0x000fc60003f45070 */
[----:B------:R-:W-:Y:S01]  /*2900*/  FFMA.FTZ R8, R146, R127, R8 ;  /* 0x0000007f92087223 */ /* 0x000fe20000010008 */
[----:B------:R-:W-:-:S03]  /*2910*/  ISETP.NE.AND.EX P2, PT, RZ, c[0x0][0x21c], PT, P2 ;  /* 0x00008700ff007a0c */ /* 0x000fc60003f45320 */
[----:B------:R-:W-:-:S04]  /*2920*/  FADD.FTZ R9, R153, -R8 ;  /* 0x8000000899097221 */ /* 0x000fc80000010000 */
[----:B------:R-:W-:-:S06]  /*2930*/  FMUL.FTZ R132, R0, R9 ;  /* 0x0000000900847220 */ /* 0x000fcc0000410000 */
[----:B------:R-:W-:Y:S02]  /*2940*/  @P2 FADD.FTZ R132, R15, R132 ;  /* 0x000000840f842221 */ /* 0x000fe40000010000 */
.L_x_3054:
[----:B------:R-:W-:Y:S05]  /*2950*/  BSYNC B1 ;  /* 0x0000000000017941 */ /* 0x000fea0003800000 */
.L_x_3053:
[----:B------:R-:W-:Y:S01]  /*2960*/  @P5 IMAD.MOV.U32 R8, RZ, RZ, 0x20 ;  /* 0x00000020ff085424 */ /* 0x000fe200078e00ff */
[----:B------:R-:W-:Y:S01]  /*2970*/  SEL R106, R125, R106, P0 ;  /* 0x0000006a7d6a7207 */ /* 0x000fe20000000000 */
[C---:B------:R-:W-:Y:S01]  /*2980*/  @P1 FMUL.FTZ R0, R132.reuse, c[0x0][0x1ec] ;  /* 0x00007b0084001a20 */ /* 0x040fe20000410000 */
[----:B------:R-:W-:Y:S01]  /*2990*/  SEL R107, R132, R107, P0 ;  /* 0x0000006b846b7207 */ /* 0x000fe20000000000 */
[----:B------:R-:W-:Y:S01]  /*29a0*/  @P5 IMAD.WIDE.U32 R8, R7, R8, c[0x0][0x258] ;  /* 0x0000960007085625 */ /* 0x000fe200078e0008 */
[----:B------:R-:W-:Y:S02]  /*29b0*/  @P1 PRMT R122, R124, 0x7610, R122 ;  /* 0x000076107c7a1816 */ /* 0x000fe4000000007a */
[----:B------:R-:W-:Y:S01]  /*29c0*/  @P1 MOV R127, 0x10 ;  /* 0x00000010007f1802 */ /* 0x000fe20000000f00 */
[----:B------:R-:W-:Y:S01]  /*29d0*/  @P1 FMUL.FTZ R7, R125, c[0x0][0x1ec] ;  /* 0x00007b007d071a20 */ /* 0x000fe20000410000 */
[----:B------:R-:W-:Y:S01]  /*29e0*/  @P5 STG.E.128 [R8.64], R116 ;  /* 0x0000007408005986 */ /* 0x000fe2000c101d04 */
[----:B------:R-:W-:Y:S01]  /*29f0*/  @P1 FMUL.FTZ R125, R39, R0 ;  /* 0x00000000277d1220 */ /* 0x000fe20000410000 */
[----:B------:R-:W-:Y:S01]  /*2a00*/  @P1 PRMT R122, R122, 0x5410, R131 ;  /* 0x000054107a7a1816 */ /* 0x000fe20000000083 */
[----:B------:R-:W-:Y:S01]  /*2a10*/  @P1 FMUL.FTZ R124, R38, R7 ;  /* 0x00000007267c1220 */ /* 0x000fe20000410000 */
[----:B------:R2:W-:Y:S02]  /*2a20*/  @P5 STG.E.128 [R8.64+0x10], R104 ;  /* 0x0000106808005986 */ /* 0x0005e4000c101d04 */
[----:B------:R-:W-:-:S02]  /*2a30*/  @P1 F2FP.BF16.PACK_AB R126, RZ, R125 ;  /* 0x0000007dff7e123e */ /* 0x000fc400000010ff */
[----:B--2---:R-:W-:Y:S01]  /*2a40*/  @P1 F2FP.BF16.PACK_AB R9, RZ, R124 ;  /* 0x0000007cff09123e */ /* 0x004fe200000010ff */
[----:B------:R-:W-:Y:S01]  /*2a50*/  @P1 IMAD.WIDE.U32 R124, R10, R127, c[0x0][0x248] ;  /* 0x000092000a7c1625 */ /* 0x000fe200078e007f */
[----:B------:R-:W-:Y:S02]  /*2a60*/  @P1 PRMT R8, RZ, 0x7610, R113 ;  /* 0x00007610ff081816 */ /* 0x000fe40000000071 */
[----:B------:R-:W-:-:S03]  /*2a70*/  @P1 PRMT R123, R9, 0x7610, R123 ;  /* 0x00007610097b1816 */ /* 0x000fc6000000007b */
[----:B------:R-:W-:Y:S01]  /*2a80*/  @P1 FFMA.FTZ R91, R8, R128, R91 ;  /* 0x00000080085b1223 */ /* 0x000fe2000001005b */
[----:B------:R-:W-:Y:S02]  /*2a90*/  @P1 PRMT R123, R123, 0x5410, R126 ;  /* 0x000054107b7b1816 */ /* 0x000fe4000000007e */
[----:B------:R-:W-:-:S03]  /*2aa0*/  @P1 PRMT R8, RZ, 0x5410, R114 ;  /* 0x00005410ff081816 */ /* 0x000fc60000000072 */
[----:B------:R2:W-:Y:S02]  /*2ab0*/  @P1 STG.E.128 [R124.64], R120 ;  /* 0x000000787c001986 */ /* 0x0005e4000c101d04 */
[----:B------:R-:W-:Y:S01]  /*2ac0*/  @P1 FFMA.FTZ R92, R8, R129, R92 ;  /* 0x00000081085c1223 */ /* 0x000fe2000001005c */
[----:B------:R-:W-:-:S05]  /*2ad0*/  @P1 PRMT R8, RZ, 0x7610, R114 ;  /* 0x00007610ff081816 */ /* 0x000fca0000000072 */
[----:B------:R-:W-:Y:S01]  /*2ae0*/  @P1 FFMA.FTZ R93, R8, R130, R93 ;  /* 0x00000082085d1223 */ /* 0x000fe2000001005d */
[----:B------:R-:W-:-:S05]  /*2af0*/  @P1 PRMT R8, RZ, 0x5410, R115 ;  /* 0x00005410ff081816 */ /* 0x000fca0000000073 */
[----:B------:R-:W-:Y:S01]  /*2b00*/  @P1 FFMA.FTZ R94, R8, R7, R94 ;  /* 0x00000007085e1223 */ /* 0x000fe2000001005e */
[----:B------:R-:W-:-:S05]  /*2b10*/  @P1 PRMT R7, RZ, 0x7610, R115 ;  /* 0x00007610ff071816 */ /* 0x000fca0000000073 */
[----:B------:R-:W-:Y:S02]  /*2b20*/  @P1 FFMA.FTZ R95, R7, R0, R95 ;  /* 0x00000000075f1223 */ /* 0x000fe4000001005f */
.L_x_3036:
[----:B--2---:R-:W-:Y:S05]  /*2b30*/  BSYNC B0 ;  /* 0x0000000000007941 */ /* 0x004fea0003800000 */
.L_x_3035:
[----:B------:R-:W-:Y:S02]  /*2b40*/  IADD3 R4, R4, c[0x0][0x160], RZ ;  /* 0x0000580004047a10 */ /* 0x000fe40007ffe0ff */
[----:B------:R-:W-:Y:S02]  /*2b50*/  LOP3.LUT P1, RZ, R2, 0xff, RZ, 0xc0, !PT ;  /* 0x000000ff02ff7812 */ /* 0x000fe4000782c0ff */
[----:B------:R-:W-:Y:S02]  /*2b60*/  ISETP.GE.AND P0, PT, R4, c[0x0][0x164], PT ;  /* 0x0000590004007a0c */ /* 0x000fe40003f06270 */
[----:B------:R-:W-:-:S11]  /*2b70*/  SEL R2, RZ, 0x1, P1 ;  /* 0x00000001ff027807 */ /* 0x000fd60000800000 */
[----:B01----:R-:W-:Y:S01]  /*2b80*/  @P0 CALL.REL.NOINC `(.L_x_3004) ;  /* 0x0000001000000944 */ /* 0x003fe20003c00000 */
[----:B------:R-:W-:Y:S05]  /*2b90*/  BRA `(.L_x_3055) ;  /* 0xffffd7f000007947 */ /* 0x000fea000383ffff */
.L_x_3004:
        /* <DEDUP_REMOVED lines=18> */
.L_x_3057:
[----:B------:R-:W-:Y:S05]  /*2cc0*/  BSYNC B0 ;  /* 0x0000000000007941 */ /* 0x000fea0003800000 */
.L_x_3056:
        /* <DEDUP_REMOVED lines=12> */
.L_x_3013:
[----:B------:R-:W-:Y:S01]  /*2d90*/  HFMA2.MMA R126, -RZ, RZ, 0, 9.5367431640625e-07 ;  /* 0x00000010ff7e7435 */ /* 0x000fe200000001ff */
[----:B------:R-:W-:Y:S01]  /*2da0*/  MOV R127, R171 ;  /* 0x000000ab007f7202 */ /* 0x000fe20000000f00 */
[----:B--2---:R-:W-:Y:S01]  /*2db0*/  IMAD.MOV.U32 R125, RZ, RZ, 0x1f ;  /* 0x0000001fff7d7424 */ /* 0x004fe200078e00ff */
[----:B------:R-:W-:-:S02]  /*2dc0*/  MOV R124, 0xffffffff ;  /* 0xffffffff007c7802 */ /* 0x000fc40000000f00 */
[----:B------:R-:W-:Y:S02]  /*2dd0*/  MOV R128, 0x2df0 ;  /* 0x00002df000807802 */ /* 0x000fe40000000f00 */
[----:B01---5:R-:W-:Y:S05]  /*2de0*/  CALL.REL.NOINC `($__internal_86_$__cuda_sm70_shflsync_down_p) ;  /* 0x0000045000007944 */ /* 0x023fea0003c00000 */
[----:B-1----:R-:W-:Y:S01]  /*2df0*/  MOV R130, R125 ;  /* 0x0000007d00827202 */ /* 0x002fe20000000f00 */
[----:B0-----:R-:W-:Y:S05]  /*2e00*/  BRA `(.L_x_3058) ;  /* 0xffffe2c000007947 */ /* 0x001fea000383ffff */
.L_x_3014:
[----:B------:R-:W-:Y:S01]  /*2e10*/  HFMA2.MMA R126, -RZ, RZ, 0, 9.5367431640625e-07 ;  /* 0x00000010ff7e7435 */ /* 0x000fe200000001ff */
[----:B------:R-:W-:Y:S01]  /*2e20*/  IMAD.MOV.U32 R127, RZ, RZ, R168 ;  /* 0x000000ffff7f7224 */ /* 0x000fe200078e00a8 */
[----:B--2---:R-:W-:Y:S01]  /*2e30*/  MOV R125, 0x1f ;  /* 0x0000001f007d7802 */ /* 0x004fe20000000f00 */
[----:B------:R-:W-:Y:S01]  /*2e40*/  IMAD.MOV.U32 R124, RZ, RZ, -0x1 ;  /* 0xffffffffff7c7424 */ /* 0x000fe200078e00ff */
[----:B------:R-:W-:Y:S02]  /*2e50*/  MOV R128, 0x2e70 ;  /* 0x00002e7000807802 */ /* 0x000fe40000000f00 */
[----:B01-345:R-:W-:Y:S05]  /*2e60*/  CALL.REL.NOINC `($__internal_86_$__cuda_sm70_shflsync_down_p) ;  /* 0x000003d000007944 */ /* 0x03bfea0003c00000 */
[----:B------:R-:W-:Y:S01]  /*2e70*/  FADD.FTZ R171, R130, R171 ;  /* 0x000000ab82ab7221 */ /* 0x000fe20000010000 */
[----:B0-----:R-:W-:Y:S01]  /*2e80*/  HFMA2.MMA R126, -RZ, RZ, 0, 4.76837158203125e-07 ;  /* 0x00000008ff7e7435 */ /* 0x001fe200000001ff */
[----:B-1----:R-:W-:Y:S01]  /*2e90*/  FADD.FTZ R168, R168, R125 ;  /* 0x0000007da8a87221 */ /* 0x002fe20000010000 */
[----:B------:R-:W-:Y:S01]  /*2ea0*/  MOV R125, 0x1f ;  /* 0x0000001f007d7802 */ /* 0x000fe20000000f00 */
[----:B------:R-:W-:Y:S01]  /*2eb0*/  IMAD.MOV.U32 R124, RZ, RZ, -0x1 ;  /* 0xffffffffff7c7424 */ /* 0x000fe200078e00ff */
[----:B------:R-:W-:-:S02]  /*2ec0*/  MOV R127, R171 ;  /* 0x000000ab007f7202 */ /* 0x000fc40000000f00 */
[----:B------:R-:W-:Y:S02]  /*2ed0*/  MOV R128, 0x2ef0 ;  /* 0x00002ef000807802 */ /* 0x000fe40000000f00 */
[----:B------:R-:W-:Y:S05]  /*2ee0*/  CALL.REL.NOINC `($__internal_86_$__cuda_sm70_shflsync_down_p) ;  /* 0x0000035000007944 */ /* 0x000fea0003c00000 */
[----:B0-----:R-:W-:Y:S01]  /*2ef0*/  HFMA2.MMA R126, -RZ, RZ, 0, 4.76837158203125e-07 ;  /* 0x00000008ff7e7435 */ /* 0x001fe200000001ff */
[----:B-1----:R-:W-:Y:S01]  /*2f00*/  MOV R130, R125 ;  /* 0x0000007d00827202 */ /* 0x002fe20000000f00 */
[----:B------:R-:W-:Y:S01]  /*2f10*/  IMAD.MOV.U32 R127, RZ, RZ, R168 ;  /* 0x000000ffff7f7224 */ /* 0x000fe200078e00a8 */
[----:B------:R-:W-:Y:S01]  /*2f20*/  MOV R125, 0x1f ;  /* 0x0000001f007d7802 */ /* 0x000fe20000000f00 */
[----:B------:R-:W-:Y:S01]  /*2f30*/  IMAD.MOV.U32 R124, RZ, RZ, -0x1 ;  /* 0xffffffffff7c7424 */ /* 0x000fe200078e00ff */
[----:B------:R-:W-:Y:S02]  /*2f40*/  MOV R128, 0x2f60 ;  /* 0x00002f6000807802 */ /* 0x000fe40000000f00 */
[----:B------:R-:W-:Y:S05]  /*2f50*/  CALL.REL.NOINC `($__internal_86_$__cuda_sm70_shflsync_down_p) ;  /* 0x000002e000007944 */ /* 0x000fea0003c00000 */
[----:B------:R-:W-:Y:S01]  /*2f60*/  FADD.FTZ R171, R130, R171 ;  /* 0x000000ab82ab7221 */ /* 0x000fe20000010000 */
[----:B0-----:R-:W-:Y:S01]  /*2f70*/  HFMA2.MMA R126, -RZ, RZ, 0, 2.384185791015625e-07 ;  /* 0x00000004ff7e7435 */ /* 0x001fe200000001ff */
[----:B-1----:R-:W-:Y:S01]  /*2f80*/  FADD.FTZ R168, R168, R125 ;  /* 0x0000007da8a87221 */ /* 0x002fe20000010000 */
[----:B------:R-:W-:Y:S01]  /*2f90*/  MOV R125, 0x1f ;  /* 0x0000001f007d7802 */ /* 0x000fe20000000f00 */
[----:B------:R-:W-:Y:S01]  /*2fa0*/  IMAD.MOV.U32 R124, RZ, RZ, -0x1 ;  /* 0xffffffffff7c7424 */ /* 0x000fe200078e00ff */
[----:B------:R-:W-:-:S02]  /*2fb0*/  MOV R127, R171 ;  /* 0x000000ab007f7202 */ /* 0x000fc40000000f00 */
[----:B------:R-:W-:Y:S02]  /*2fc0*/  MOV R128, 0x2fe0 ;  /* 0x00002fe000807802 */ /* 0x000fe40000000f00 */
[----:B------:R-:W-:Y:S05]  /*2fd0*/  CALL.REL.NOINC `($__internal_86_$__cuda_sm70_shflsync_down_p) ;  /* 0x0000026000007944 */ /* 0x000fea0003c00000 */
[----:B0-----:R-:W-:Y:S01]  /*2fe0*/  HFMA2.MMA R126, -RZ, RZ, 0, 2.384185791015625e-07 ;  /* 0x00000004ff7e7435 */ /* 0x001fe200000001ff */
[----:B-1----:R-:W-:Y:S01]  /*2ff0*/  MOV R130, R125 ;  /* 0x0000007d00827202 */ /* 0x002fe20000000f00 */
[----:B------:R-:W-:Y:S01]  /*3000*/  IMAD.MOV.U32 R127, RZ, RZ, R168 ;  /* 0x000000ffff7f7224 */ /* 0x000fe200078e00a8 */
[----:B------:R-:W-:Y:S01]  /*3010*/  MOV R125, 0x1f ;  /* 0x0000001f007d7802 */ /* 0x000fe20000000f00 */
[----:B------:R-:W-:Y:S01]  /*3020*/  IMAD.MOV.U32 R124, RZ, RZ, -0x1 ;  /* 0xffffffffff7c7424 */ /* 0x000fe200078e00ff */
[----:B------:R-:W-:Y:S02]  /*3030*/  MOV R128, 0x3050 ;  /* 0x0000305000807802 */ /* 0x000fe40000000f00 */
[----:B------:R-:W-:Y:S05]  /*3040*/  CALL.REL.NOINC `($__internal_86_$__cuda_sm70_shflsync_down_p) ;  /* 0x000001f000007944 */ /* 0x000fea0003c00000 */
[----:B------:R-:W-:Y:S01]  /*3050*/  FADD.FTZ R171, R130, R171 ;  /* 0x000000ab82ab7221 */ /* 0x000fe20000010000 */
[----:B0-----:R-:W-:Y:S01]  /*3060*/  HFMA2.MMA R126, -RZ, RZ, 0, 1.1920928955078125e-07 ;  /* 0x00000002ff7e7435 */ /* 0x001fe200000001ff */
[----:B-1----:R-:W-:Y:S01]  /*3070*/  FADD.FTZ R168, R168, R125 ;  /* 0x0000007da8a87221 */ /* 0x002fe20000010000 */
[----:B------:R-:W-:Y:S01]  /*3080*/  MOV R125, 0x1f ;  /* 0x0000001f007d7802 */ /* 0x000fe20000000f00 */
[----:B------:R-:W-:Y:S01]  /*3090*/  IMAD.MOV.U32 R124, RZ, RZ, -0x1 ;  /* 0xffffffffff7c7424 */ /* 0x000fe200078e00ff */
[----:B------:R-:W-:-:S02]  /*30a0*/  MOV R127, R171 ;  /* 0x000000ab007f7202 */ /* 0x000fc40000000f00 */
[----:B------:R-:W-:Y:S02]  /*30b0*/  MOV R128, 0x30d0 ;  /* 0x000030d000807802 */ /* 0x000fe40000000f00 */
[----:B------:R-:W-:Y:S05]  /*30c0*/  CALL.REL.NOINC `($__internal_86_$__cuda_sm70_shflsync_down_p) ;  /* 0x0000017000007944 */ /* 0x000fea0003c00000 */
[----:B0-----:R-:W-:Y:S01]  /*30d0*/  HFMA2.MMA R126, -RZ, RZ, 0, 1.1920928955078125e-07 ;  /* 0x00000002ff7e7435 */ /* 0x001fe200000001ff */
[----:B-1----:R-:W-:Y:S01]  /*30e0*/  MOV R130, R125 ;  /* 0x0000007d00827202 */ /* 0x002fe20000000f00 */
[----:B------:R-:W-:Y:S01]  /*30f0*/  IMAD.MOV.U32 R127, RZ, RZ, R168 ;  /* 0x000000ffff7f7224 */ /* 0x000fe200078e00a8 */
[----:B------:R-:W-:Y:S01]  /*3100*/  MOV R125, 0x1f ;  /* 0x0000001f007d7802 */ /* 0x000fe20000000f00 */
[----:B------:R-:W-:Y:S01]  /*3110*/  IMAD.MOV.U32 R124, RZ, RZ, -0x1 ;  /* 0xffffffffff7c7424 */ /* 0x000fe200078e00ff */
[----:B------:R-:W-:Y:S02]  /*3120*/  MOV R128, 0x3140 ;  /* 0x0000314000807802 */ /* 0x000fe40000000f00 */
[----:B------:R-:W-:Y:S05]  /*3130*/  CALL.REL.NOINC `($__internal_86_$__cuda_sm70_shflsync_down_p) ;  /* 0x0000010000007944 */ /* 0x000fea0003c00000 */
[----:B------:R-:W-:Y:S01]  /*3140*/  FADD.FTZ R171, R130, R171 ;  /* 0x000000ab82ab7221 */ /* 0x000fe20000010000 */
[----:B0-----:R-:W-:Y:S01]  /*3150*/  HFMA2.MMA R126, -RZ, RZ, 0, 5.9604644775390625e-08 ;  /* 0x00000001ff7e7435 */ /* 0x001fe200000001ff */
[----:B-1----:R-:W-:Y:S01]  /*3160*/  FADD.FTZ R129, R168, R125 ;  /* 0x0000007da8817221 */ /* 0x002fe20000010000 */
[----:B------:R-:W-:Y:S01]  /*3170*/  MOV R125, 0x1f ;  /* 0x0000001f007d7802 */ /* 0x000fe20000000f00 */
[----:B------:R-:W-:Y:S01]  /*3180*/  IMAD.MOV.U32 R124, RZ, RZ, -0x1 ;  /* 0xffffffffff7c7424 */ /* 0x000fe200078e00ff */
[----:B------:R-:W-:-:S02]  /*3190*/  MOV R127, R171 ;  /* 0x000000ab007f7202 */ /* 0x000fc40000000f00 */
[----:B------:R-:W-:Y:S02]  /*31a0*/  MOV R128, 0x31c0 ;  /* 0x000031c000807802 */ /* 0x000fe40000000f00 */
[----:B------:R-:W-:Y:S05]  /*31b0*/  CALL.REL.NOINC `($__internal_86_$__cuda_sm70_shflsync_down_p) ;  /* 0x0000008000007944 */ /* 0x000fea0003c00000 */
[----:B0-----:R-:W-:Y:S01]  /*31c0*/  HFMA2.MMA R126, -RZ, RZ, 0, 5.9604644775390625e-08 ;  /* 0x00000001ff7e7435 */ /* 0x001fe200000001ff */
[----:B-1----:R-:W-:Y:S01]  /*31d0*/  MOV R130, R125 ;  /* 0x0000007d00827202 */ /* 0x002fe20000000f00 */
[----:B------:R-:W-:Y:S01]  /*31e0*/  IMAD.MOV.U32 R127, RZ, RZ, R129 ;  /* 0x000000ffff7f7224 */ /* 0x000fe200078e0081 */
[----:B------:R-:W-:Y:S01]  /*31f0*/  MOV R125, 0x1f ;  /* 0x0000001f007d7802 */ /* 0x000fe20000000f00 */
[----:B------:R-:W-:Y:S01]  /*3200*/  IMAD.MOV.U32 R124, RZ, RZ, -0x1 ;  /* 0xffffffffff7c7424 */ /* 0x000fe200078e00ff */
[----:B------:R-:W-:Y:S02]  /*3210*/  MOV R128, 0x3230 ;  /* 0x0000323000807802 */ /* 0x000fe40000000f00 */
[----:B------:R-:W-:Y:S05]  /*3220*/  CALL.REL.NOINC `($__internal_86_$__cuda_sm70_shflsync_down_p) ;  /* 0x0000001000007944 */ /* 0x000fea0003c00000 */
[----:B01----:R-:W-:Y:S05]  /*3230*/  BRA `(.L_x_3059) ;  /* 0xffffdfb000007947 */ /* 0x003fea000383ffff */
        .weak           $__internal_86_$__cuda_sm70_shflsync_down_p
        .type           $__internal_86_$__cuda_sm70_shflsync_down_p,@function
        .size           $__internal_86_$__cuda_sm70_shflsync_down_p,(.L_x_6888 - $__internal_86_$__cuda_sm70_shflsync_down_p)
$__internal_86_$__cuda_sm70_shflsync_down_p:
[----:B------:R-:W-:Y:S01]  /*3240*/  HFMA2.MMA R133, -RZ, RZ, 0, 0 ;  /* 0x00000000ff857435 */ /* 0x000fe200000001ff */
[----:B------:R-:W-:Y:S01]  /*3250*/  MOV R132, R128 ;  /* 0x0000008000847202 */ /* 0x000fe20000000f00 */
[----:B------:R-:W-:Y:S04]  /*3260*/  WARPSYNC R124 ;  /* 0x0000007c00007348 */ /* 0x000fe80003800000 */
[----:B------:R0:W1:Y:S01]  /*3270*/  SHFL.DOWN PT, R125, R127, R126, R125 ;  /* 0x0800007e7f7d7389 */ /* 0x00006200000e007d */
[----:B------:R-:W-:Y:S05]  /*3280*/  RET.REL.NODEC R132 `(_ZN10layer_norm13ln_bwd_kernelINS_13Kernel_traitsIf13__nv_bfloat16fS2_fjLj2048ELj1ELj1ELj4ELj16ENS_18Kernel_traits_baseILj2048EfS2_fS2_fjLj128EEEEELb0ELb1ELb1ELb0EEEvNS_9BwdParamsE) ;  /* 0xffffcd7084007950 */ /* 0x000fea0003c3ffff */
.L_x_3060:
        /* <DEDUP_REMOVED lines=15> */
.L_x_6888:


//--------------------- .text._ZN10layer_norm13ln_bwd_kernelINS_13Kernel_traitsIf13__nv_bfloat16fS2_fjLj2048ELj1ELj1ELj4ELj16ENS_18Kernel_traits_baseILj2048EfS2_fS2_fjLj128EEEEELb0ELb1ELb1ELb1EEEvNS_9BwdParamsE --------------------------
	.section	.text._ZN10layer_norm13ln_bwd_kernelINS_13Kernel_traitsIf13__nv_bfloat16fS2_fjLj2048ELj1ELj1ELj4ELj16ENS_18Kernel_traits_baseILj2048EfS2_fS2_fjLj128EEEEELb0ELb1ELb1ELb1EEEvNS_9BwdParamsE,"ax",@progbits
	.sectioninfo	@"SHI_REGISTERS=197"
	.align	128
        .global         _ZN10layer_norm13ln_bwd_kernelINS_13Kernel_traitsIf13__nv_bfloat16fS2_fjLj2048ELj1ELj1ELj4ELj16ENS_18Kernel_traits_baseILj2048EfS2_fS2_fjLj128EEEEELb0ELb1ELb1ELb1EEEvNS_9BwdParamsE
        .type           _ZN10layer_norm13ln_bwd_kernelINS_13Kernel_traitsIf13__nv_bfloat16fS2_fjLj2048ELj1ELj1ELj4ELj16ENS_18Kernel_traits_baseILj2048EfS2_fS2_fjLj128EEEEELb0ELb1ELb1ELb1EEEvNS_9BwdParamsE,@function
        .size           _ZN10layer_norm13ln_bwd_kernelINS_13Kernel_traitsIf13__nv_bfloat16fS2_fjLj2048ELj1ELj1ELj4ELj16ENS_18Kernel_traits_baseILj2048EfS2_fS2_fjLj128EEEEELb0ELb1ELb1ELb1EEEvNS_9BwdParamsE,(.L_x_6889 - _ZN10layer_norm13ln_bwd_kernelINS_13Kernel_traitsIf13__nv_bfloat16fS2_fjLj2048ELj1ELj1ELj4ELj16ENS_18Kernel_traits_baseILj2048EfS2_fS2_fjLj128EEEEELb0ELb1ELb1ELb1EEEvNS_9BwdParamsE)
        .other          _ZN10layer_norm13ln_bwd_kernelINS_13Kernel_traitsIf13__nv_bfloat16fS2_fjLj2048ELj1ELj1ELj4ELj16ENS_18Kernel_traits_baseILj2048EfS2_fS2_fjLj128EEEEELb0ELb1ELb1ELb1EEEvNS_9BwdParamsE,@"STO_CUDA_ENTRY STV_DEFAULT"
_ZN10layer_norm13ln_bwd_kernelINS_13Kernel_traitsIf13__nv_bfloat16fS2_fjLj2048ELj1ELj1ELj4ELj16ENS_18Kernel_traits_baseILj2048EfS2_fS2_fjLj128EEEEELb0ELb1ELb1ELb1EEEvNS_9BwdParamsE:
.text._ZN10layer_norm13ln_bwd_kernelINS_13Kernel_traitsIf13__nv_bfloat16fS2_fjLj2048ELj1ELj1ELj4ELj16ENS_18Kernel_traits_baseILj2048EfS2_fS2_fjLj128EEEEELb0ELb1ELb1ELb1EEEvNS_9BwdParamsE:
        /* <DEDUP_REMOVED lines=35> */
.L_x_3061:
[----:B------:R-:W-:-:S04]  /*0230*/  IMAD.MOV.U32 R7, RZ, RZ, 0x20 ;  /* 0x00000020ff077424 */ /* 0x000fc800078e00ff */
[----:B------:R-:W-:-:S04]  /*0240*/  IMAD.WIDE.U32 R4, R2, R7, c[0x0][0x1b0] ;  /* 0x00006c0002047625 */ /* 0x000fc800078e0007 */
[----:B------:R-:W-:Y:S01]  /*0250*/  IMAD.WIDE.U32 R6, R2, R7, c[0x0][0x1c8] ;  /* 0x0000720002067625 */ /* 0x000fe200078e0007 */
        /* <DEDUP_REMOVED lines=8> */
[----:B------:R-:W1:Y:S01]  /*02e0*/  LDC.U8 R124, c[0x0][0x1f0] ;  /* 0x00007c00ff7c7b82 */ /* 0x000e620000000000 */
[----:B------:R-:W-:Y:S01]  /*02f0*/  SHF.R.U32.HI R125, RZ, 0x5, R173 ;  /* 0x00000005ff7d7819 */ /* 0x000fe200000116ad */
[----:B------:R-:W-:Y:S01]  /*0300*/  HFMA2.MMA R127, -RZ, RZ, 0, 5.9604644775390625e-08 ;  /* 0x00000001ff7f7435 */ /* 0x000fe200000001ff */
        /* <DEDUP_REMOVED lines=25> */
[----:B01----:R-:W-:-:S02]  /*04a0*/  LOP3.LUT R125, R125, 0x3, RZ, 0xc0, !PT ;  /* 0x000000037d7d7812 */ /* 0x003fc400078ec0ff */
.L_x_3100:
[----:B------:R-:W-:-:S05]  /*04b0*/  MOV R121, 0x4 ;  /* 0x0000000400797802 */ /* 0x000fca0000000f00 */
[----:B------:R-:W-:-:S06]  /*04c0*/  IMAD.WIDE R118, R0, R121, c[0x0][0x1d8] ;  /* 0x0000760000767625 */ /* 0x000fcc00078e0279 */
[----:B------:R-:W2:Y:S01]  /*04d0*/  LDG.E R118, [R118.64] ;  /* 0x0000000476767981 */ /* 0x000ea2000c1e1900 */
[----:B------:R-:W-:-:S04]  /*04e0*/  IMAD.WIDE R116, R0, R121, c[0x0][0x1a8] ;  /* 0x00006a0000747625 */ /* 0x000fc800078e0279 */
[C---:B------:R-:W-:Y:S01]  /*04f0*/  IMAD.WIDE R120, R0.reuse, R121, c[0x0][0x1d0] ;  /* 0x0000740000787625 */ /* 0x040fe200078e0279 */
[----:B-----5:R0:W5:Y:S04]  /*0500*/  LDG.E R128, [R116.64] ;  /* 0x0000000474807981 */ /* 0x020168000c1e1900 */
[----:B------:R0:W5:Y:S01]  /*0510*/  LDG.E R144, [R120.64] ;  /* 0x0000000478907981 */ /* 0x000162000c1e1900 */
[----:B------:R-:W-:Y:S01]  /*0520*/  IMAD R122, R0, c[0x0][0x168], RZ ;  /* 0x00005a00007a7a24 */ /* 0x000fe200078e02ff */
[----:B------:R-:W-:Y:S04]  /*0530*/  BSSY B0, `(.L_x_3063) ;  /* 0x00000b1000007945 */ /* 0x000fe80003800000 */
[----:B------:R-:W-:-:S04]  /*0540*/  SHF.R.S32.HI R123, RZ, 0x1f, R122 ;  /* 0x0000001fff7b7819 */ /* 0x000fc8000001147a */
[----:B------:R-:W-:Y:S01]  /*0550*/  LEA.HI R123, R123, R122, RZ, 0x3 ;  /* 0x0000007a7b7b7211 */ /* 0x000fe200078f18ff */
[----:B------:R-:W-:-:S03]  /*0560*/  IMAD.MOV.U32 R122, RZ, RZ, 0x20 ;  /* 0x00000020ff7a7424 */ /* 0x000fc600078e00ff */
        /* <DEDUP_REMOVED lines=16> */
.L_x_3064:
[----:B0-----:R-:W-:Y:S01]  /*0670*/  IADD3 R116, R118, -0x1, RZ ;  /* 0xffffffff76747810 */ /* 0x001fe20007ffe0ff */
[----:B------:R-:W-:Y:S01]  /*0680*/  HFMA2.MMA R133, -RZ, RZ, 0, 9.5367431640625e-07 ;  /* 0x00000010ff857435 */ /* 0x000fe200000001ff */
[----:B------:R-:W-:-:S02]  /*0690*/  SHF.R.S32.HI R119, RZ, 0x1f, R0 ;  /* 0x0000001fff777819 */ /* 0x000fc40000011400 */
[----:B------:R-:W-:Y:S01]  /*06a0*/  LEA R134, P0, R0, c[0x0][0x1a0], 0x2 ;  /* 0x0000680000867a11 */ /* 0x000fe200078010ff */
[----:B------:R-:W-:-:S03]  /*06b0*/  IMAD R116, R116, c[0x0][0x168], RZ ;  /* 0x00005a0074747a24 */ /* 0x000fc600078e02ff */
[----:B------:R-:W-:Y:S02]  /*06c0*/  LEA.HI.X R135, R0, c[0x0][0x1a4], R119, 0x2, P0 ;  /* 0x0000690000877a11 */ /* 0x000fe400000f1477 */
[----:B------:R-:W-:Y:S01]  /*06d0*/  SHF.R.S32.HI R117, RZ, 0x1f, R116 ;  /* 0x0000001fff757819 */ /* 0x000fe20000011474 */
[----:B------:R-:W-:Y:S02]  /*06e0*/  IMAD.WIDE.U32 R146, R130, R122, c[0x0][0x188] ;  /* 0x0000620082927625 */ /* 0x000fe400078e007a */
[----:B------:R0:W2:Y:S01]  /*06f0*/  LDG.E R131, [R134.64] ;  /* 0x0000000486837981 */ /* 0x0000a2000c1e1900 */
[----:B------:R-:W-:Y:S01]  /*0700*/  LEA.HI R117, R117, R116, RZ, 0x3 ;  /* 0x0000007475757211 */ /* 0x000fe200078f18ff */
[----:B------:R-:W-:Y:S02]  /*0710*/  IMAD.WIDE.U32 R148, R129, R122, c[0x0][0x188] ;  /* 0x0000620081947625 */ /* 0x000fe400078e007a */
[----:B------:R-:W3:Y:S01]  /*0720*/  LDG.E.128 R156, [R146.64] ;  /* 0x00000004929c7981 */ /* 0x000ee2000c1e1d00 */
[----:B------:R-:W-:-:S03]  /*0730*/  LEA.HI.SX32 R132, R117, R2, 0x1d ;  /* 0x0000000275847211 */ /* 0x000fc600078feaff */
[----:B------:R-:W4:Y:S02]  /*0740*/  LDG.E.128 R116, [R148.64] ;  /* 0x0000000494747981 */ /* 0x000f24000c1e1d00 */
[CC--:B------:R-:W-:Y:S01]  /*0750*/  IMAD.WIDE.U32 R140, R132.reuse, R133.reuse, c[0x0][0x208] ;  /* 0x00008200848c7625 */ /* 0x0c0fe200078e0085 */
[----:B------:R-:W-:Y:S01]  /*0760*/  IADD3 R132, R132, 0x80, RZ ;  /* 0x0000008084847810 */ /* 0x000fe20007ffe0ff */
[----:B------:R1:W4:Y:S04]  /*0770*/  LDG.E.128 R120, [R146.64+0x10] ;  /* 0x0000100492787981 */ /* 0x000328000c1e1d00 */
[----:B------:R-:W1:Y:S01]  /*0780*/  LDG.E.128 R140, [R140.64] ;  /* 0x000000048c8c7981 */ /* 0x000e62000c1e1d00 */
[----:B------:R-:W-:-:S03]  /*0790*/  IMAD.WIDE.U32 R132, R132, R133, c[0x0][0x208] ;  /* 0x0000820084847625 */ /* 0x000fc600078e0085 */
[----:B------:R1:W4:Y:S04]  /*07a0*/  LDG.E.128 R136, [R148.64+0x10] ;  /* 0x0000100494887981 */ /* 0x000328000c1e1d00 */
        /* <DEDUP_REMOVED lines=11> */
[C---:B----4-:R-:W-:Y:S02]  /*0860*/  FADD.FTZ R117, -R179.reuse, R117 ;  /* 0x00000075b3757221 */ /* 0x050fe40000010100 */
[----:B-----5:R-:W-:Y:S01]  /*0870*/  FMUL.FTZ R131, R128, R131 ;  /* 0x0000008380837220 */ /* 0x020fe20000410000 */
[--C-:B-1----:R-:W-:Y:S02]  /*0880*/  PRMT R147, RZ, 0x5410, R140.reuse ;  /* 0x00005410ff937816 */ /* 0x102fe4000000008c */
[----:B------:R-:W-:Y:S01]  /*0890*/  PRMT R150, RZ, 0x7610, R140 ;  /* 0x00007610ff967816 */ /* 0x000fe2000000008c */
[----:B------:R-:W-:-:S02]  /*08a0*/  FADD.FTZ R163, -R179, R118 ;  /* 0x00000076b3a37221 */ /* 0x000fc40000010100 */
[----:B------:R-:W-:Y:S01]  /*08b0*/  FMUL.FTZ R148, R48, R147 ;  /* 0x0000009330947220 */ /* 0x000fe20000410000 */
[----:B------:R-:W-:Y:S01]  /*08c0*/  PRMT R149, RZ, 0x5410, R141 ;  /* 0x00005410ff957816 */ /* 0x000fe2000000008d */
[C---:B------:R-:W-:Y:S01]  /*08d0*/  FADD.FTZ R145, -R179.reuse, R158 ;  /* 0x0000009eb3917221 */ /* 0x040fe20000010100 */
[----:B------:R-:W-:Y:S01]  /*08e0*/  PRMT R161, RZ, 0x5410, R132 ;  /* 0x00005410ffa17816 */ /* 0x000fe20000000084 */
[C---:B0-----:R-:W-:Y:S01]  /*08f0*/  FADD.FTZ R155, -R179.reuse, R116 ;  /* 0x00000074b39b7221 */ /* 0x041fe20000010100 */
[----:B------:R-:W-:Y:S01]  /*0900*/  PRMT R118, RZ, 0x7610, R132 ;  /* 0x00007610ff767816 */ /* 0x000fe20000000084 */
[----:B------:R-:W-:Y:S01]  /*0910*/  FADD.FTZ R119, -R179, R119 ;  /* 0x00000077b3777221 */ /* 0x000fe20000010100 */
[----:B------:R-:W-:Y:S01]  /*0920*/  PRMT R152, RZ, 0x7610, R141 ;  /* 0x00007610ff987816 */ /* 0x000fe2000000008d */
[C---:B------:R-:W-:Y:S02]  /*0930*/  FMUL.FTZ R132, R128.reuse, R157 ;  /* 0x0000009d80847220 */ /* 0x040fe40000410000 */
[----:B------:R-:W-:-:S02]  /*0940*/  FMUL.FTZ R140, R128, R117 ;  /* 0x00000075808c7220 */ /* 0x000fc40000410000 */
[----:B------:R-:W-:Y:S02]  /*0950*/  FFMA.FTZ R52, R131, R147, R52 ;  /* 0x0000009383347223 */ /* 0x000fe40000010034 */
[----:B------:R-:W-:Y:S02]  /*0960*/  FADD.FTZ R68, R68, R147 ;  /* 0x0000009344447221 */ /* 0x000fe40000010000 */
[----:B------:R-:W-:Y:S02]  /*0970*/  FMUL.FTZ R147, R49, R150 ;  /* 0x0000009631937220 */ /* 0x000fe40000410000 */
[----:B------:R-:W-:Y:S02]  /*0980*/  FADD.FTZ R116, RZ, R148 ;  /* 0x00000094ff747221 */ /* 0x000fe40000010000 */
[----:B------:R-:W-:Y:S01]  /*0990*/  FFMA.FTZ R117, R131, R148, RZ ;  /* 0x0000009483757223 */ /* 0x000fe200000100ff */
[----:B------:R-:W-:Y:S01]  /*09a0*/  PRMT R151, RZ, 0x5410, R142 ;  /* 0x00005410ff977816 */ /* 0x000fe2000000008e */
[----:B------:R-:W-:Y:S01]  /*09b0*/  FADD.FTZ R141, -R179, R120 ;  /* 0x00000078b38d7221 */ /* 0x000fe20000010100 */
[----:B------:R-:W-:Y:S01]  /*09c0*/  PRMT R154, RZ, 0x7610, R142 ;  /* 0x00007610ff9a7816 */ /* 0x000fe2000000008e */
[----:B------:R-:W-:Y:S01]  /*09d0*/  FMUL.FTZ R142, R128, R119 ;  /* 0x00000077808e7220 */ /* 0x000fe20000410000 */
[----:B------:R-:W-:Y:S01]  /*09e0*/  PRMT R165, RZ, 0x5410, R133 ;  /* 0x00005410ffa57816 */ /* 0x000fe20000000085 */
[----:B------:R-:W-:Y:S01]  /*09f0*/  FFMA.FTZ R53, R132, R150, R53 ;  /* 0x0000009684357223 */ /* 0x000fe20000010035 */
[----:B------:R-:W-:Y:S01]  /*0a00*/  PRMT R120, RZ, 0x7610, R133 ;  /* 0x00007610ff787816 */ /* 0x000fe20000000085 */
[----:B------:R-:W-:-:S02]  /*0a10*/  FMUL.FTZ R133, R128, R145 ;  /* 0x0000009180857220 */ /* 0x000fc40000410000 */
[----:B------:R-:W-:Y:S01]  /*0a20*/  FADD.FTZ R69, R69, R150 ;  /* 0x0000009645457221 */ /* 0x000fe20000010000 */
[----:B------:R-:W-:Y:S01]  /*0a30*/  PRMT R153, RZ, 0x5410, R143 ;  /* 0x00005410ff997816 */ /* 0x000fe2000000008f */
[C---:B------:R-:W-:Y:S01]  /*0a40*/  FADD.FTZ R159, -R179.reuse, R159 ;  /* 0x0000009fb39f7221 */ /* 0x040fe20000010100 */
[----:B------:R-:W-:Y:S01]  /*0a50*/  PRMT R160, RZ, 0x7610, R143 ;  /* 0x00007610ffa07816 */ /* 0x000fe2000000008f */
[----:B------:R-:W-:Y:S02]  /*0a60*/  FMUL.FTZ R150, R50, R149 ;  /* 0x0000009532967220 */ /* 0x000fe40000410000 */
[----:B------:R-:W-:Y:S02]  /*0a70*/  FADD.FTZ R119, R116, R147 ;  /* 0x0000009374777221 */ /* 0x000fe40000010000 */
[----:B------:R-:W-:Y:S01]  /*0a80*/  FFMA.FTZ R117, R132, R147, R117 ;  /* 0x0000009384757223 */ /* 0x000fe20000010075 */
[----:B------:R-:W-:Y:S01]  /*0a90*/  PRMT R169, RZ, 0x5410, R134 ;  /* 0x00005410ffa97816 */ /* 0x000fe20000000086 */
[----:B------:R-:W-:Y:S01]  /*0aa0*/  FADD.FTZ R143, -R179, R122 ;  /* 0x0000007ab38f7221 */ /* 0x000fe20000010100 */
[----:B------:R-:W-:Y:S01]  /*0ab0*/  PRMT R122, RZ, 0x7610, R134 ;  /* 0x00007610ff7a7816 */ /* 0x000fe20000000086 */
[----:B------:R-:W-:-:S02]  /*0ac0*/  FFMA.FTZ R54, R133, R149, R54 ;  /* 0x0000009585367223 */ /* 0x000fc40000010036 */
[----:B------:R-:W-:Y:S02]  /*0ad0*/  FADD.FTZ R70, R70, R149 ;  /* 0x0000009546467221 */ /* 0x000fe40000010000 */
[C---:B------:R-:W-:Y:S02]  /*0ae0*/  FMUL.FTZ R134, R128.reuse, R159 ;  /* 0x0000009f80867220 */ /* 0x040fe40000410000 */
[----:B------:R-:W-:Y:S02]  /*0af0*/  FMUL.FTZ R149, R51, R152 ;  /* 0x0000009833957220 */ /* 0x000fe40000410000 */
[----:B------:R-:W-:Y:S02]  /*0b00*/  FADD.FTZ R116, R119, R150 ;  /* 0x0000009677747221 */ /* 0x000fe40000010000 */
[----:B------:R-:W-:Y:S01]  /*0b10*/  FFMA.FTZ R117, R133, R150, R117 ;  /* 0x0000009685757223 */ /* 0x000fe20000010075 */
[--C-:B------:R-:W-:Y:S02]  /*0b20*/  PRMT R177, RZ, 0x5410, R135.reuse ;  /* 0x00005410ffb17816 */ /* 0x100fe40000000087 */
[----:B------:R-:W-:Y:S01]  /*0b30*/  PRMT R170, RZ, 0x7610, R135 ;  /* 0x00007610ffaa7816 */ /* 0x000fe20000000087 */
[----:B------:R-:W-:-:S02]  /*0b40*/  FMUL.FTZ R135, R128, R141 ;  /* 0x0000008d80877220 */ /* 0x000fc40000410000 */
[C---:B------:R-:W-:Y:S02]  /*0b50*/  FADD.FTZ R121, -R179.reuse, R121 ;  /* 0x00000079b3797221 */ /* 0x040fe40000010100 */
[----:B------:R-:W-:Y:S02]  /*0b60*/  FMUL.FTZ R156, R44, R151 ;  /* 0x000000972c9c7220 */ /* 0x000fe40000410000 */
[----:B------:R-:W-:Y:S02]  /*0b70*/  FADD.FTZ R119, R116, R149 ;  /* 0x0000009574777221 */ /* 0x000fe40000010000 */
[----:B------:R-:W-:Y:S02]  /*0b80*/  FFMA.FTZ R117, R134, R149, R117 ;  /* 0x0000009586757223 */ /* 0x000fe40000010075 */
[----:B------:R-:W-:Y:S02]  /*0b90*/  FADD.FTZ R167, -R179, R136 ;  /* 0x00000088b3a77221 */ /* 0x000fe40000010100 */
[----:B------:R-:W-:-:S02]  /*0ba0*/  FADD.FTZ R72, R72, R151 ;  /* 0x0000009748487221 */ /* 0x000fc40000010000 */
[----:B------:R-:W-:Y:S02]  /*0bb0*/  FFMA.FTZ R56, R135, R151, R56 ;  /* 0x0000009787387223 */ /* 0x000fe40000010038 */
[----:B------:R-:W-:Y:S02]  /*0bc0*/  FMUL.FTZ R136, R128, R121 ;  /* 0x0000007980887220 */ /* 0x000fe40000410000 */
[----:B------:R-:W-:Y:S02]  /*0bd0*/  FMUL.FTZ R151, R45, R154 ;  /* 0x0000009a2d977220 */ /* 0x000fe40000410000 */
[----:B------:R-:W-:Y:S02]  /*0be0*/  FADD.FTZ R116, R119, R156 ;  /* 0x0000009c77747221 */ /* 0x000fe40000010000 */
[----:B------:R-:W-:Y:S02]  /*0bf0*/  FFMA.FTZ R117, R135, R156, R117 ;  /* 0x0000009c87757223 */ /* 0x000fe40000010075 */
[----:B------:R-:W-:-:S02]  /*0c00*/  FADD.FTZ R123, -R179, R123 ;  /* 0x0000007bb37b7221 */ /* 0x000fc40000010100 */
[C---:B------:R-:W-:Y:S02]  /*0c10*/  FADD.FTZ R171, -R179.reuse, R137 ;  /* 0x00000089b3ab7221 */ /* 0x040fe40000010100 */
[----:B------:R-:W-:Y:S02]  /*0c20*/  FMUL.FTZ R137, R128, R143 ;  /* 0x0000008f80897220 */ /* 0x000fe40000410000 */
[----:B------:R-:W-:Y:S02]  /*0c30*/  FMUL.FTZ R158, R46, R153 ;  /* 0x000000992e9e7220 */ /* 0x000fe40000410000 */
[----:B------:R-:W-:Y:S02]  /*0c40*/  FADD.FTZ R119, R116, R151 ;  /* 0x0000009774777221 */ /* 0x000fe40000010000 */
[----:B------:R-:W-:Y:S02]  /*0c50*/  FFMA.FTZ R117, R136, R151, R117 ;  /* 0x0000009788757223 */ /* 0x000fe40000010075 */
[----:B------:R-:W-:-:S02]  /*0c60*/  FADD.FTZ R175, -R179, R138 ;  /* 0x0000008ab3af7221 */ /* 0x000fc40000010100 */
[----:B------:R-:W-:Y:S02]  /*0c70*/  FMUL.FTZ R138, R128, R123 ;  /* 0x0000007b808a7220 */ /* 0x000fe40000410000 */
        /* <DEDUP_REMOVED lines=44> */
[----:B------:R-:W-:Y:S02]  /*0f40*/  FADD.FTZ R73, R73, R154 ;  /* 0x0000009a49497221 */ /* 0x000fe40000010000 */
[----:B------:R-:W-:Y:S02]  /*0f50*/  FFMA.FTZ R57, R136, R154, R57 ;  /* 0x0000009a88397223 */ /* 0x000fe40000010039 */
[----:B------:R-:W-:-:S02]  /*0f60*/  FADD.FTZ R74, R74, R153 ;  /* 0x000000994a4a7221 */ /* 0x000fc40000010000 */
[----:B------:R-:W-:Y:S02]  /*0f70*/  FFMA.FTZ R58, R137, R153, R58 ;  /* 0x00000099893a7223 */ /* 0x000fe4000001003a */
[----:B------:R-:W-:Y:S02]  /*0f80*/  FFMA.FTZ R63, R142, R120, R63 ;  /* 0x000000788e3f7223 */ /* 0x000fe4000001003f */
[----:B------:R-:W-:Y:S02]  /*0f90*/  FADD.FTZ R79, R79, R120 ;  /* 0x000000784f4f7221 */ /* 0x000fe40000010000 */
        /* <DEDUP_REMOVED lines=10> */
.L_x_3065:
[----:B------:R-:W-:Y:S05]  /*1040*/  BSYNC B0 ;  /* 0x0000000000007941 */ /* 0x000fea0003800000 */
.L_x_3063:
[----:B------:R-:W-:-:S04]  /*1050*/  LOP3.LUT P0, RZ, R127, 0xff, RZ, 0xc0, !PT ;  /* 0x000000ff7fff7812 */ /* 0x000fc8000780c0ff */
[----:B0-----:R-:W-:Y:S01]  /*1060*/  SEL R154, R126, R3, !P0 ;  /* 0x000000037e9a7207 */ /* 0x001fe20004000000 */
[----:B------:R-:W-:Y:S06]  /*1070*/  BRA.DIV ~URZ, `(.L_x_3066) ;  /* 0x00001b227f007947 */ /* 0x000fec000b800000 */
[----:B------:R0:W1:Y:S02]  /*1080*/  SHFL.DOWN PT, R121, R118, 0x10, 0x1f ;  /* 0x0a001f0076797f89 */ /* 0x00006400000e0000 */
.L_x_3101:
        /* <DEDUP_REMOVED lines=18> */
.L_x_3102:
[----:B-----5:R-:W-:Y:S01]  /*11b0*/  ISETP.GE.AND P4, PT, R144, 0x1, PT ;  /* 0x000000019000780c */ /* 0x020fe20003f86270 */
[----:B--2---:R-:W-:Y:S01]  /*11c0*/  FADD.FTZ R170, R122, R119 ;  /* 0x000000777aaa7221 */ /* 0x004fe20000010000 */
[----:B------:R-:W-:Y:S01]  /*11d0*/  LOP3.LUT P0, RZ, R173, 0x1f, RZ, 0xc0, !PT ;  /* 0x0000001fadff7812 */ /* 0x000fe2000780c0ff */
[----:B-1----:R-:W-:Y:S01]  /*11e0*/  FADD.FTZ R171, R116, R123 ;  /* 0x0000007b74ab7221 */ /* 0x002fe20000010000 */
[----:B------:R-:W-:Y:S01]  /*11f0*/  WARPSYNC 0xffffffff ;  /* 0xffffffff00007948 */ /* 0x000fe20003800000 */
[----:B------:R-:W-:-:S08]  /*1200*/  MOV R169, RZ ;  /* 0x000000ff00a97202 */ /* 0x000fd00000000f00 */
[----:B------:R-:W-:Y:S01]  /*1210*/  @P4 IADD3 R144, R144, -0x1, RZ ;  /* 0xffffffff90904810 */ /* 0x000fe20007ffe0ff */
[----:B------:R-:W-:-:S04]  /*1220*/  @P4 IMAD.MOV.U32 R152, RZ, RZ, 0x10 ;  /* 0x00000010ff984424 */ /* 0x000fc800078e00ff */
[----:B------:R-:W-:-:S05]  /*1230*/  @P4 IMAD R144, R144, c[0x0][0x168], RZ ;  /* 0x00005a0090904a24 */ /* 0x000fca00078e02ff */
[----:B------:R-:W-:-:S04]  /*1240*/  @P4 SHF.R.S32.HI R117, RZ, 0x1f, R144 ;  /* 0x0000001fff754819 */ /* 0x000fc80000011490 */
[----:B------:R-:W-:Y:S02]  /*1250*/  @P4 LEA.HI R117, R117, R144, RZ, 0x3 ;  /* 0x0000009075754211 */ /* 0x000fe400078f18ff */
[----:B------:R-:W-:Y:S02]  /*1260*/  @!P0 IADD3 R144, R125, R154, RZ ;  /* 0x0000009a7d908210 */ /* 0x000fe40007ffe0ff */
[----:B------:R-:W-:-:S03]  /*1270*/  @P4 LEA.HI.SX32 R169, R117, R2, 0x1d ;  /* 0x0000000275a94211 */ /* 0x000fc600078feaff */
[----:B------:R-:W-:Y:S04]  /*1280*/  @!P0 STS.64 [R144.X8+0x2000], R170 ;  /* 0x002000aa90008388 */ /* 0x000fe80000008a00 */
[----:B------:R-:W-:Y:S01]  /*1290*/  BAR.SYNC.DEFER_BLOCKING 0x0 ;  /* 0x0000000000007b1d */ /* 0x000fe20000010000 */
[----:B------:R-:W-:Y:S01]  /*12a0*/  @!P3 ISETP.NE.U32.AND P5, PT, RZ, c[0x0][0x218], PT ;  /* 0x00008600ff00ba0c */ /* 0x000fe20003fa5070 */
[----:B------:R-:W-:-:S04]  /*12b0*/  @P4 IMAD.WIDE.U32 R152, R169, R152, c[0x0][0x170] ;  /* 0x00005c00a9984625 */ /* 0x000fc800078e0098 */
[----:B0-----:R-:W0:Y:S04]  /*12c0*/  LDS.128 R116, [R154.X8+0x2000] ;  /* 0x002000009a747984 */ /* 0x001e280000008c00 */
[----:B------:R-:W1:Y:S01]  /*12d0*/  LDS.128 R120, [R154.X8+0x2010] ;  /* 0x002010009a787984 */ /* 0x000e620000008c00 */
[----:B------:R-:W-:Y:S01]  /*12e0*/  @!P3 ISETP.NE.AND.EX P5, PT, RZ, c[0x0][0x21c], PT, P5 ;  /* 0x00008700ff00ba0c */ /* 0x000fe20003fa5350 */
[----:B------:R-:W-:Y:S01]  /*12f0*/  BSSY B0, `(.L_x_3068) ;  /* 0x0000019000007945 */ /* 0x000fe20003800000 */
[----:B------:R-:W-:Y:S01]  /*1300*/  @!P3 ISETP.NE.U32.AND P2, PT, RZ, c[0x0][0x218], PT ;  /* 0x00008600ff00ba0c */ /* 0x000fe20003f45070 */
[----:B------:R2:W5:Y:S01]  /*1310*/  @P4 LDG.E.128 R100, [R152.64] ;  /* 0x0000000498644981 */ /* 0x000562000c1e1d00 */
[----:B------:R-:W-:Y:S02]  /*1320*/  @!P3 ISETP.NE.U32.AND P1, PT, RZ, c[0x0][0x218], PT ;  /* 0x00008600ff00ba0c */ /* 0x000fe40003f25070 */
[----:B------:R-:W-:Y:S01]  /*1330*/  @!P3 ISETP.NE.U32.AND P0, PT, RZ, c[0x0][0x218], PT ;  /* 0x00008600ff00ba0c */ /* 0x000fe20003f05070 */
[----:B0-----:R-:W-:-:S02]  /*1340*/  FADD.FTZ R155, RZ, R116 ;  /* 0x00000074ff9b7221 */ /* 0x001fc40000010000 */
[----:B------:R-:W-:Y:S01]  /*1350*/  FADD.FTZ R116, RZ, R117 ;  /* 0x00000075ff747221 */ /* 0x000fe20000010000 */
[----:B------:R-:W-:Y:S01]  /*1360*/  @!P3 FSEL R117, R16, RZ, P5 ;  /* 0x000000ff1075b208 */ /* 0x000fe20002800000 */
[----:B------:R-:W-:Y:S02]  /*1370*/  FADD.FTZ R155, R118, R155 ;  /* 0x0000009b769b7221 */ /* 0x000fe40000010000 */
[----:B------:R-:W-:Y:S02]  /*1380*/  FADD.FTZ R116, R119, R116 ;  /* 0x0000007477747221 */ /* 0x000fe40000010000 */
[----:B-1----:R-:W-:Y:S02]  /*1390*/  FADD.FTZ R155, R155, R120 ;  /* 0x000000789b9b7221 */ /* 0x002fe40000010000 */
[----:B------:R-:W-:Y:S02]  /*13a0*/  FADD.FTZ R116, R116, R121 ;  /* 0x0000007974747221 */ /* 0x000fe40000010000 */
[----:B------:R-:W-:-:S02]  /*13b0*/  FADD.FTZ R122, R122, R155 ;  /* 0x0000009b7a7a7221 */ /* 0x000fc40000010000 */
[----:B------:R-:W-:Y:S02]  /*13c0*/  FADD.FTZ R116, R123, R116 ;  /* 0x000000747b747221 */ /* 0x000fe40000010000 */
[----:B------:R-:W-:Y:S02]  /*13d0*/  FMUL.FTZ R144, R122, c[0x0][0x1e0] ;  /* 0x000078007a907a20 */ /* 0x000fe40000410000 */
[----:B--2---:R-:W-:Y:S01]  /*13e0*/  FMUL.FTZ R152, R116, c[0x0][0x1e0] ;  /* 0x0000780074987a20 */ /* 0x004fe20000410000 */
        /* <DEDUP_REMOVED lines=9> */
.L_x_3069:
[----:B------:R-:W-:Y:S05]  /*1480*/  BSYNC B0 ;  /* 0x0000000000007941 */ /* 0x000fea0003800000 */
.L_x_3068:
[----:B------:R-:W-:Y:S01]  /*1490*/  @!P3 ISETP.NE.AND.EX P2, PT, RZ, c[0x0][0x21c], PT, P2 ;  /* 0x00008700ff00ba0c */ /* 0x000fe20003f45320 */
[----:B------:R-:W-:Y:S01]  /*14a0*/  BSSY B0, `(.L_x_3070) ;  /* 0x000000d000007945 */ /* 0x000fe20003800000 */
[----:B------:R-:W-:Y:S01]  /*14b0*/  @!P3 ISETP.NE.U32.AND P5, PT, RZ, c[0x0][0x218], PT ;  /* 0x00008600ff00ba0c */ /* 0x000fe20003fa5070 */
[----:B------:R-:W-:Y:S01]  /*14c0*/  @P4 FMUL.FTZ R153, R117, c[0x0][0x1ec] ;  /* 0x00007b0075994a20 */ /* 0x000fe20000410000 */
        /* <DEDUP_REMOVED lines=10> */
.L_x_3071:
[----:B------:R-:W-:Y:S05]  /*1570*/  BSYNC B0 ;  /* 0x0000000000007941 */ /* 0x000fea0003800000 */
.L_x_3070:
[----:B------:R-:W-:Y:S01]  /*1580*/  @P4 FMUL.FTZ R116, R32, R153 ;  /* 0x0000009920744220 */ /* 0x000fe20000410000 */
[----:B------:R-:W-:Y:S01]  /*1590*/  @!P3 ISETP.NE.AND.EX P1, PT, RZ, c[0x0][0x21c], PT, P1 ;  /* 0x00008700ff00ba0c */ /* 0x000fe20003f25310 */
[----:B------:R-:W-:Y:S01]  /*15a0*/  BSSY B0, `(.L_x_3072) ;  /* 0x000000e000007945 */ /* 0x000fe20003800000 */
[----:B------:R-:W-:Y:S01]  /*15b0*/  @!P3 ISETP.NE.U32.AND P2, PT, RZ, c[0x0][0x218], PT ;  /* 0x00008600ff00ba0c */ /* 0x000fe20003f45070 */
[----:B------:R-:W-:Y:S01]  /*15c0*/  @P4 FMUL.FTZ R154, R118, c[0x0][0x1ec] ;  /* 0x00007b00769a4a20 */ /* 0x000fe20000410000 */
        /* <DEDUP_REMOVED lines=11> */
.L_x_3073:
[----:B------:R-:W-:Y:S05]  /*1680*/  BSYNC B0 ;  /* 0x0000000000007941 */ /* 0x000fea0003800000 */
.L_x_3072:
[----:B------:R-:W-:Y:S01]  /*1690*/  @P4 FMUL.FTZ R155, R121, c[0x0][0x1ec] ;  /* 0x00007b00799b4a20 */ /* 0x000fe20000410000 */
[----:B------:R-:W-:Y:S01]  /*16a0*/  @!P3 ISETP.NE.AND.EX P5, PT, RZ, c[0x0][0x21c], PT, P5 ;  /* 0x00008700ff00ba0c */ /* 0x000fe20003fa5350 */
[----:B------:R-:W-:Y:S01]  /*16b0*/  @P4 FMUL.FTZ R119, R33, R154 ;  /* 0x0000009a21774220 */ /* 0x000fe20000410000 */
[----:B------:R-:W-:Y:S01]  /*16c0*/  @!P3 ISETP.NE.AND.EX P0, PT, RZ, c[0x0][0x21c], PT, P0 ;  /* 0x00008700ff00ba0c */ /* 0x000fe20003f05300 */
[----:B------:R-:W-:Y:S01]  /*16d0*/  @P4 FMUL.FTZ R120, R34, R155 ;  /* 0x0000009b22784220 */ /* 0x000fe20000410000 */
[----:B------:R-:W-:Y:S01]  /*16e0*/  BSSY B0, `(.L_x_3074) ;  /* 0x0000011000007945 */ /* 0x000fe20003800000 */
[----:B------:R-:W-:Y:S02]  /*16f0*/  @!P3 ISETP.NE.U32.AND P1, PT, RZ, c[0x0][0x218], PT ;  /* 0x00008600ff00ba0c */ /* 0x000fe40003f25070 */
[----:B------:R-:W-:Y:S02]  /*1700*/  ISETP.NE.U32.AND P6, PT, RZ, c[0x0][0x258], PT ;  /* 0x00009600ff007a0c */ /* 0x000fe40003fc5070 */
[----:B------:R-:W-:-:S02]  /*1710*/  @P4 PRMT R104, R116, 0x7610, R104 ;  /* 0x0000761074684816 */ /* 0x000fc40000000068 */
[----:B------:R-:W-:Y:S02]  /*1720*/  @P4 F2FP.BF16.PACK_AB R119, RZ, R119 ;  /* 0x00000077ff77423e */ /* 0x000fe400000010ff */
[----:B------:R-:W-:Y:S02]  /*1730*/  @P4 F2FP.BF16.PACK_AB R120, RZ, R120 ;  /* 0x00000078ff78423e */ /* 0x000fe400000010ff */
[----:B------:R-:W-:Y:S02]  /*1740*/  @!P3 FSEL R177, R12, RZ, P5 ;  /* 0x000000ff0cb1b208 */ /* 0x000fe40002800000 */
        /* <DEDUP_REMOVED lines=10> */
.L_x_3075:
[----:B------:R-:W-:Y:S05]  /*17f0*/  BSYNC B0 ;  /* 0x0000000000007941 */ /* 0x000fea0003800000 */
.L_x_3074:
[----:B------:R-:W-:Y:S01]  /*1800*/  BSSY B0, `(.L_x_3076) ;  /* 0x000000a000007945 */ /* 0x000fe20003800000 */
        /* <DEDUP_REMOVED lines=9> */
.L_x_3077:
[----:B------:R-:W-:Y:S05]  /*18a0*/  BSYNC B0 ;  /* 0x0000000000007941 */ /* 0x000fea0003800000 */
.L_x_3076:
[----:B------:R-:W-:Y:S01]  /*18b0*/  @P4 FMUL.FTZ R170, R122, c[0x0][0x1ec] ;  /* 0x00007b007aaa4a20 */ /* 0x000fe20000410000 */
[----:B------:R-:W-:Y:S01]  /*18c0*/  @!P3 ISETP.NE.AND.EX P2, PT, RZ, c[0x0][0x21c], PT, P2 ;  /* 0x00008700ff00ba0c */ /* 0x000fe20003f45320 */
[----:B------:R-:W-:Y:S01]  /*18d0*/  BSSY B0, `(.L_x_3078) ;  /* 0x0000011000007945 */ /* 0x000fe20003800000 */
[----:B------:R-:W-:Y:S01]  /*18e0*/  @!P3 ISETP.NE.U32.AND P5, PT, RZ, c[0x0][0x218], PT ;  /* 0x00008600ff00ba0c */ /* 0x000fe20003fa5070 */
[----:B------:R-:W-:Y:S01]  /*18f0*/  @P4 FMUL.FTZ R116, R35, R170 ;  /* 0x000000aa23744220 */ /* 0x000fe20000410000 */
[----:B------:R-:W-:Y:S01]  /*1900*/  ISETP.NE.AND.EX P0, PT, RZ, c[0x0][0x25c], PT, P6 ;  /* 0x00009700ff007a0c */ /* 0x000fe20003f05360 */
[----:B------:R-:W-:Y:S01]  /*1910*/  @P4 FMUL.FTZ R167, R177, c[0x0][0x1ec] ;  /* 0x00007b00b1a74a20 */ /* 0x000fe20000410000 */
[----:B------:R-:W-:Y:S02]  /*1920*/  @P4 PRMT R104, R104, 0x5410, R119 ;  /* 0x0000541068684816 */ /* 0x000fe40000000077 */
        /* <DEDUP_REMOVED lines=11> */
.L_x_3079:
[----:B------:R-:W-:Y:S05]  /*19e0*/  BSYNC B0 ;  /* 0x0000000000007941 */ /* 0x000fea0003800000 */
.L_x_3078:
[----:B------:R-:W-:Y:S01]  /*19f0*/  @P4 FMUL.FTZ R172, R178, c[0x0][0x1ec] ;  /* 0x00007b00b2ac4a20 */ /* 0x000fe20000410000 */
[----:B------:R-:W-:Y:S01]  /*1a00*/  @!P3 ISETP.NE.AND.EX P1, PT, RZ, c[0x0][0x21c], PT, P1 ;  /* 0x00008700ff00ba0c */ /* 0x000fe20003f25310 */
[----:B------:R-:W-:Y:S01]  /*1a10*/  BSSY B0, `(.L_x_3080) ;  /* 0x000000e000007945 */ /* 0x000fe20003800000 */
[----:B------:R-:W-:Y:S01]  /*1a20*/  @P4 F2FP.BF16.PACK_AB R116, RZ, R116 ;  /* 0x00000074ff74423e */ /* 0x000fe200000010ff */
        /* <DEDUP_REMOVED lines=12> */
.L_x_3081:
[----:B------:R-:W-:Y:S05]  /*1af0*/  BSYNC B0 ;  /* 0x0000000000007941 */ /* 0x000fea0003800000 */
.L_x_3080:
[----:B------:R-:W-:Y:S01]  /*1b00*/  @P4 FMUL.FTZ R171, R123, c[0x0][0x1ec] ;  /* 0x00007b007bab4a20 */ /* 0x000fe20000410000 */
[----:B------:R-:W-:Y:S01]  /*1b10*/  @!P3 ISETP.NE.AND.EX P5, PT, RZ, c[0x0][0x21c], PT, P5 ;  /* 0x00008700ff00ba0c */ /* 0x000fe20003fa5350 */
[----:B------:R-:W-:Y:S01]  /*1b20*/  BSSY B0, `(.L_x_3082) ;  /* 0x000000e000007945 */ /* 0x000fe20003800000 */
[----:B------:R-:W-:Y:S01]  /*1b30*/  @P4 F2FP.BF16.PACK_AB R119, RZ, R119 ;  /* 0x00000077ff77423e */ /* 0x000fe200000010ff */
[----:B------:R-:W-:Y:S01]  /*1b40*/  @P4 FMUL.FTZ R174, R30, R171 ;  /* 0x000000ab1eae4220 */ /* 0x000fe20000410000 */
        /* <DEDUP_REMOVED lines=11> */
.L_x_3083:
[----:B------:R-:W-:Y:S05]  /*1c00*/  BSYNC B0 ;  /* 0x0000000000007941 */ /* 0x000fea0003800000 */
.L_x_3082:
[----:B------:R-:W-:Y:S01]  /*1c10*/  @P4 FMUL.FTZ R176, R180, c[0x0][0x1ec] ;  /* 0x00007b00b4b04a20 */ /* 0x000fe20000410000 */
[----:B------:R-:W-:Y:S01]  /*1c20*/  ISETP.NE.U32.AND P1, PT, RZ, c[0x0][0x258], PT ;  /* 0x00009600ff007a0c */ /* 0x000fe20003f25070 */
[----:B------:R-:W-:Y:S01]  /*1c30*/  @P4 IMAD.MOV.U32 R182, RZ, RZ, 0x10 ;  /* 0x00000010ffb64424 */ /* 0x000fe200078e00ff */
[----:B------:R-:W-:Y:S01]  /*1c40*/  @P4 PRMT R105, R105, 0x5410, R116 ;  /* 0x0000541069694816 */ /* 0x000fe20000000074 */
[----:B------:R-:W-:Y:S01]  /*1c50*/  @P4 FMUL.FTZ R116, R31, R176 ;  /* 0x000000b01f744220 */ /* 0x000fe20000410000 */
[----:B------:R-:W-:Y:S02]  /*1c60*/  @P4 F2FP.BF16.PACK_AB R174, RZ, R174 ;  /* 0x000000aeffae423e */ /* 0x000fe400000010ff */
[----:B------:R-:W-:Y:S02]  /*1c70*/  @P0 MOV R175, 0x20 ;  /* 0x0000002000af0802 */ /* 0x000fe40000000f00 */
[----:B------:R-:W-:Y:S02]  /*1c80*/  ISETP.NE.AND.EX P1, PT, RZ, c[0x0][0x25c], PT, P1 ;  /* 0x00009700ff007a0c */ /* 0x000fe40003f25310 */
[----:B------:R-:W-:-:S02]  /*1c90*/  @P4 PRMT R106, R119, 0x7610, R106 ;  /* 0x00007610776a4816 */ /* 0x000fc4000000006a */
[----:B------:R-:W-:Y:S01]  /*1ca0*/  @P4 PRMT R107, R174, 0x7610, R107 ;  /* 0x00007610ae6b4816 */ /* 0x000fe2000000006b */
[----:B------:R-:W-:Y:S01]  /*1cb0*/  @P0 IMAD.WIDE.U32 R174, R130, R175, c[0x0][0x258] ;  /* 0x0000960082ae0625 */ /* 0x000fe200078e00af */
[----:B------:R-:W-:Y:S02]  /*1cc0*/  @P4 F2FP.BF16.PACK_AB R179, RZ, R116 ;  /* 0x00000074ffb3423e */ /* 0x000fe400000010ff */
[----:B------:R-:W-:Y:S02]  /*1cd0*/  @P4 MOV R181, 0x10 ;  /* 0x0000001000b54802 */ /* 0x000fe40000000f00 */
[----:B------:R-:W-:Y:S02]  /*1ce0*/  SEL R116, R117, R108, P1 ;  /* 0x0000006c75747207 */ /* 0x000fe40000800000 */
[----:B------:R-:W-:Y:S02]  /*1cf0*/  IADD3 R130, R169, 0x80, RZ ;  /* 0x00000080a9827810 */ /* 0x000fe40007ffe0ff */
[----:B------:R-:W-:-:S02]  /*1d00*/  SEL R117, R118, R109, P1 ;  /* 0x0000006d76757207 */ /* 0x000fc40000800000 */
[----:B------:R-:W-:Y:S02]  /*1d10*/  SEL R119, R122, R111, P1 ;  /* 0x0000006f7a777207 */ /* 0x000fe40000800000 */
[----:B------:R-:W-:Y:S02]  /*1d20*/  @P4 PRMT R106, R106, 0x5410, R120 ;  /* 0x000054106a6a4816 */ /* 0x000fe40000000078 */
[----:B------:R-:W-:Y:S02]  /*1d30*/  SEL R118, R121, R110, P1 ;  /* 0x0000006e79767207 */ /* 0x000fe40000800000 */
[----:B------:R-:W-:Y:S02]  /*1d40*/  SEL R122, R123, R114, P1 ;  /* 0x000000727b7a7207 */ /* 0x000fe40000800000 */
[----:B------:R-:W-:Y:S01]  /*1d50*/  SEL R120, R177, R112, P1 ;  /* 0x00000070b1787207 */ /* 0x000fe20000800000 */
[----:B------:R0:W-:Y:S01]  /*1d60*/  @P0 STG.E.128 [R174.64], R116 ;  /* 0x00000074ae000986 */ /* 0x0001e2000c101d04 */
[----:B------:R-:W-:-:S02]  /*1d70*/  SEL R121, R178, R113, P1 ;  /* 0x00000071b2797207 */ /* 0x000fc40000800000 */
[----:B------:R-:W-:Y:S01]  /*1d80*/  SEL R123, R180, R115, P1 ;  /* 0x00000073b47b7207 */ /* 0x000fe20000800000 */
[----:B------:R-:W-:Y:S01]  /*1d90*/  @P4 IMAD.WIDE.U32 R180, R130, R181, c[0x0][0x170] ;  /* 0x00005c0082b44625 */ /* 0x000fe200078e00b5 */
[----:B------:R-:W-:-:S03]  /*1da0*/  @P4 PRMT R107, R107, 0x5410, R179 ;  /* 0x000054106b6b4816 */ /* 0x000fc600000000b3 */
[----:B------:R-:W-:Y:S01]  /*1db0*/  @P4 IMAD.WIDE.U32 R178, R169, R182, c[0x0][0x248] ;  /* 0x00009200a9b24625 */ /* 0x000fe200078e00b6 */
[----:B------:R1:W-:Y:S04]  /*1dc0*/  @P0 STG.E.128 [R174.64+0x10], R120 ;  /* 0x00001078ae000986 */ /* 0x0003e8000c101d04 */
[----:B------:R2:W-:Y:S01]  /*1dd0*/  @P4 STG.E.128 [R178.64], R104 ;  /* 0x00000068b2004986 */ /* 0x0005e2000c101d04 */
[--C-:B0----5:R-:W-:Y:S02]  /*1de0*/  @P4 PRMT R116, RZ, 0x5410, R100.reuse ;  /* 0x00005410ff744816 */ /* 0x121fe40000000064 */
[----:B------:R-:W-:Y:S02]  /*1df0*/  @P4 PRMT R117, RZ, 0x7610, R100 ;  /* 0x00007610ff754816 */ /* 0x000fe40000000064 */
[----:B------:R-:W-:-:S02]  /*1e00*/  @P4 PRMT R118, RZ, 0x5410, R101 ;  /* 0x00005410ff764816 */ /* 0x000fc40000000065 */
[----:B------:R-:W-:Y:S02]  /*1e10*/  @P4 PRMT R119, RZ, 0x7610, R101 ;  /* 0x00007610ff774816 */ /* 0x000fe40000000065 */
[--C-:B-1----:R-:W-:Y:S02]  /*1e20*/  @P4 PRMT R120, RZ, 0x5410, R102.reuse ;  /* 0x00005410ff784816 */ /* 0x102fe40000000066 */
[----:B------:R-:W-:Y:S02]  /*1e30*/  @P4 PRMT R121, RZ, 0x7610, R102 ;  /* 0x00007610ff794816 */ /* 0x000fe40000000066 */
[--C-:B------:R-:W-:Y:S02]  /*1e40*/  @P4 PRMT R122, RZ, 0x5410, R103.reuse ;  /* 0x00005410ff7a4816 */ /* 0x100fe40000000067 */
[----:B------:R-:W-:Y:S02]  /*1e50*/  @P4 PRMT R123, RZ, 0x7610, R103 ;  /* 0x00007610ff7b4816 */ /* 0x000fe40000000067 */
[----:B------:R0:W5:Y:S01]  /*1e60*/  @P4 LDG.E.128 R100, [R180.64] ;  /* 0x00000004b4644981 */ /* 0x000162000c1e1d00 */
[----:B------:R-:W-:Y:S01]  /*1e70*/  @!P3 ISETP.NE.U32.AND P5, PT, RZ, c[0x0][0x218], PT ;  /* 0x00008600ff00ba0c */ /* 0x000fe20003fa5070 */
[----:B------:R-:W-:Y:S01]  /*1e80*/  BSSY B0, `(.L_x_3084) ;  /* 0x0000011000007945 */ /* 0x000fe20003800000 */
[----:B------:R-:W-:-:S02]  /*1e90*/  @!P3 ISETP.NE.U32.AND P2, PT, RZ, c[0x0][0x218], PT ;  /* 0x00008600ff00ba0c */ /* 0x000fc40003f45070 */
[----:B------:R-:W-:Y:S02]  /*1ea0*/  @!P3 ISETP.NE.U32.AND P6, PT, RZ, c[0x0][0x218], PT ;  /* 0x00008600ff00ba0c */ /* 0x000fe40003fc5070 */
[----:B------:R-:W-:Y:S02]  /*1eb0*/  @!P3 ISETP.NE.AND.EX P5, PT, RZ, c[0x0][0x21c], PT, P5 ;  /* 0x00008700ff00ba0c */ /* 0x000fe40003fa5350 */
[----:B------:R-:W-:Y:S02]  /*1ec0*/  @!P3 ISETP.NE.AND.EX P2, PT, RZ, c[0x0][0x21c], PT, P2 ;  /* 0x00008700ff00ba0c */ /* 0x000fe40003f45320 */
[----:B------:R-:W-:Y:S02]  /*1ed0*/  @!P3 ISETP.NE.AND.EX P6, PT, RZ, c[0x0][0x21c], PT, P6 ;  /* 0x00008700ff00ba0c */ /* 0x000fe40003fc5360 */
[----:B--2---:R-:W-:Y:S02]  /*1ee0*/  @!P3 FSEL R178, R9, RZ, P5 ;  /* 0x000000ff09b2b208 */ /* 0x004fe40002800000 */
        /* <DEDUP_REMOVED lines=10> */
.L_x_3085:
[----:B0-----:R-:W-:Y:S05]  /*1f90*/  BSYNC B0 ;  /* 0x0000000000007941 */ /* 0x001fea0003800000 */
.L_x_3084:
        /* <DEDUP_REMOVED lines=10> */
.L_x_3087:
[----:B------:R-:W-:Y:S05]  /*2040*/  BSYNC B0 ;  /* 0x0000000000007941 */ /* 0x000fea0003800000 */
.L_x_3086:
[----:B------:R-:W-:Y:S01]  /*2050*/  @!P3 ISETP.NE.U32.AND P2, PT, RZ, c[0x0][0x218], PT ;  /* 0x00008600ff00ba0c */ /* 0x000fe20003f45070 */
[----:B------:R-:W-:Y:S01]  /*2060*/  @P4 FMUL.FTZ R175, R169, c[0x0][0x1ec] ;  /* 0x00007b00a9af4a20 */ /* 0x000fe20000410000 */
[----:B------:R-:W-:Y:S01]  /*2070*/  @!P3 ISETP.NE.U32.AND P5, PT, RZ, c[0x0][0x218], PT ;  /* 0x00008600ff00ba0c */ /* 0x000fe20003fa5070 */
[----:B------:R-:W-:Y:S01]  /*2080*/  @P4 FMUL.FTZ R180, R178, c[0x0][0x1ec] ;  /* 0x00007b00b2b44a20 */ /* 0x000fe20000410000 */
[----:B------:R-:W-:Y:S01]  /*2090*/  @!P3 ISETP.NE.AND.EX P2, PT, RZ, c[0x0][0x21c], PT, P2 ;  /* 0x00008700ff00ba0c */ /* 0x000fe20003f45320 */
[----:B------:R-:W-:Y:S01]  /*20a0*/  BSSY B0, `(.L_x_3088) ;  /* 0x0000011000007945 */ /* 0x000fe20003800000 */
[----:B------:R-:W-:Y:S01]  /*20b0*/  @!P3 ISETP.NE.AND.EX P5, PT, RZ, c[0x0][0x21c], PT, P5 ;  /* 0x00008700ff00ba0c */ /* 0x000fe20003fa5350 */
[----:B------:R-:W-:Y:S01]  /*20c0*/  @P4 FMUL.FTZ R174, R24, R175 ;  /* 0x000000af18ae4220 */ /* 0x000fe20000410000 */
[----:B------:R-:W-:Y:S01]  /*20d0*/  @!P3 FSEL R184, R11, RZ, P6 ;  /* 0x000000ff0bb8b208 */ /* 0x000fe20003000000 */
[----:B------:R-:W-:Y:S01]  /*20e0*/  @P4 FMUL.FTZ R177, R25, R180 ;  /* 0x000000b419b14220 */ /* 0x000fe20000410000 */
[----:B------:R-:W-:-:S02]  /*20f0*/  @!P3 ISETP.NE.U32.AND P6, PT, RZ, c[0x0][0x218], PT ;  /* 0x00008600ff00ba0c */ /* 0x000fc40003fc5070 */
[----:B------:R-:W-:Y:S02]  /*2100*/  @!P3 FSEL R185, R4, RZ, P2 ;  /* 0x000000ff04b9b208 */ /* 0x000fe40001000000 */
        /* <DEDUP_REMOVED lines=10> */
.L_x_3089:
[----:B------:R-:W-:Y:S05]  /*21b0*/  BSYNC B0 ;  /* 0x0000000000007941 */ /* 0x000fea0003800000 */
.L_x_3088:
        /* <DEDUP_REMOVED lines=10> */
.L_x_3091:
[----:B------:R-:W-:Y:S05]  /*2260*/  BSYNC B0 ;  /* 0x0000000000007941 */ /* 0x000fea0003800000 */
.L_x_3090:
        /* <DEDUP_REMOVED lines=10> */
.L_x_3093:
[----:B------:R-:W-:Y:S05]  /*2310*/  BSYNC B0 ;  /* 0x0000000000007941 */ /* 0x000fea0003800000 */
.L_x_3092:
[----:B------:R-:W-:Y:S01]  /*2320*/  @!P3 ISETP.NE.U32.AND P2, PT, RZ, c[0x0][0x218], PT ;  /* 0x00008600ff00ba0c */ /* 0x000fe20003f45070 */
[----:B------:R-:W-:Y:S01]  /*2330*/  @P4 FMUL.FTZ R181, R179, c[0x0][0x1ec] ;  /* 0x00007b00b3b54a20 */ /* 0x000fe20000410000 */
[----:B------:R-:W-:Y:S01]  /*2340*/  BSSY B0, `(.L_x_3094) ;  /* 0x0000012000007945 */ /* 0x000fe20003800000 */
[----:B------:R-:W-:Y:S01]  /*2350*/  @!P3 ISETP.NE.AND.EX P6, PT, RZ, c[0x0][0x21c], PT, P6 ;  /* 0x00008700ff00ba0c */ /* 0x000fe20003fc5360 */
[----:B------:R-:W-:Y:S01]  /*2360*/  @P4 FMUL.FTZ R186, R184, c[0x0][0x1ec] ;  /* 0x00007b00b8ba4a20 */ /* 0x000fe20000410000 */
[----:B------:R-:W-:Y:S01]  /*2370*/  @!P3 ISETP.NE.AND.EX P2, PT, RZ, c[0x0][0x21c], PT, P2 ;  /* 0x00008700ff00ba0c */ /* 0x000fe20003f45320 */
[----:B------:R-:W-:Y:S01]  /*2380*/  @P4 FMUL.FTZ R182, R26, R181 ;  /* 0x000000b51ab64220 */ /* 0x000fe20000410000 */
[----:B------:R-:W-:Y:S01]  /*2390*/  @P4 F2FP.BF16.PACK_AB R174, RZ, R174 ;  /* 0x000000aeffae423e */ /* 0x000fe200000010ff */
        /* <DEDUP_REMOVED lines=12> */
.L_x_3095:
[----:B------:R-:W-:Y:S05]  /*2460*/  BSYNC B0 ;  /* 0x0000000000007941 */ /* 0x000fea0003800000 */
.L_x_3094:
[----:B------:R-:W-:Y:S01]  /*2470*/  BSSY B0, `(.L_x_3096) ;  /* 0x000000c000007945 */ /* 0x000fe20003800000 */
        /* <DEDUP_REMOVED lines=11> */
.L_x_3097:
[----:B------:R-:W-:Y:S05]  /*2530*/  BSYNC B0 ;  /* 0x0000000000007941 */ /* 0x000fea0003800000 */
.L_x_3096:
[----:B------:R-:W-:Y:S01]  /*2540*/  @P4 FFMA.FTZ R96, R153, R116, R96 ;  /* 0x0000007499604223 */ /* 0x000fe20000010060 */
[----:B-----5:R-:W-:Y:S01]  /*2550*/  @P4 PRMT R116, RZ, 0x5410, R100 ;  /* 0x00005410ff744816 */ /* 0x020fe20000000064 */
[----:B------:R-:W-:Y:S01]  /*2560*/  @P4 FMUL.FTZ R193, R191, c[0x0][0x1ec] ;  /* 0x00007b00bfc14a20 */ /* 0x000fe20000410000 */
[----:B------:R-:W-:Y:S01]  /*2570*/  @P4 F2FP.BF16.PACK_AB R182, RZ, R182 ;  /* 0x000000b6ffb6423e */ /* 0x000fe200000010ff */
[----:B------:R-:W-:Y:S01]  /*2580*/  @P4 FMUL.FTZ R188, R20, R187 ;  /* 0x000000bb14bc4220 */ /* 0x000fe20000410000 */
[----:B------:R-:W-:Y:S01]  /*2590*/  @!P3 ISETP.NE.U32.AND P2, PT, RZ, c[0x0][0x218], PT ;  /* 0x00008600ff00ba0c */ /* 0x000fe20003f45070 */
[----:B------:R-:W-:Y:S01]  /*25a0*/  @P4 FFMA.FTZ R88, R116, R175, R88 ;  /* 0x000000af74584223 */ /* 0x000fe20000010058 */
[----:B------:R-:W-:Y:S01]  /*25b0*/  @P4 PRMT R116, RZ, 0x7610, R100 ;  /* 0x00007610ff744816 */ /* 0x000fe20000000064 */
[----:B------:R-:W-:Y:S01]  /*25c0*/  @P4 FMUL.FTZ R183, R27, R186 ;  /* 0x000000ba1bb74220 */ /* 0x000fe20000410000 */
[----:B------:R-:W-:Y:S01]  /*25d0*/  @P4 F2FP.BF16.PACK_AB R188, RZ, R188 ;  /* 0x000000bcffbc423e */ /* 0x000fe200000010ff */
[----:B------:R-:W-:Y:S01]  /*25e0*/  @P4 FMUL.FTZ R189, R21, R192 ;  /* 0x000000c015bd4220 */ /* 0x000fe20000410000 */
[----:B------:R-:W-:Y:S01]  /*25f0*/  @P4 PRMT R104, R174, 0x7610, R104 ;  /* 0x00007610ae684816 */ /* 0x000fe20000000068 */
[----:B------:R-:W-:Y:S01]  /*2600*/  @P4 FFMA.FTZ R89, R116, R180, R89 ;  /* 0x000000b474594223 */ /* 0x000fe20000010059 */
[--C-:B------:R-:W-:Y:S01]  /*2610*/  @P4 PRMT R116, RZ, 0x5410, R101.reuse ;  /* 0x00005410ff744816 */ /* 0x100fe20000000065 */
[----:B------:R-:W-:Y:S01]  /*2620*/  @P4 FMUL.FTZ R194, R22, R193 ;  /* 0x000000c116c24220 */ /* 0x000fe20000410000 */
[----:B------:R-:W-:Y:S01]  /*2630*/  @P4 F2FP.BF16.PACK_AB R183, RZ, R183 ;  /* 0x000000b7ffb7423e */ /* 0x000fe200000010ff */
[----:B------:R-:W-:Y:S01]  /*2640*/  BSSY B0, `(.L_x_3098) ;  /* 0x000002b000007945 */ /* 0x000fe20003800000 */
[----:B------:R-:W-:Y:S01]  /*2650*/  @P4 F2FP.BF16.PACK_AB R189, RZ, R189 ;  /* 0x000000bdffbd423e */ /* 0x000fe200000010ff */
[----:B------:R-:W-:Y:S01]  /*2660*/  @P4 FFMA.FTZ R90, R116, R181, R90 ;  /* 0x000000b5745a4223 */ /* 0x000fe2000001005a */
[----:B------:R-:W-:Y:S01]  /*2670*/  @P4 PRMT R116, RZ, 0x7610, R101 ;  /* 0x00007610ff744816 */ /* 0x000fe20000000065 */
[----:B------:R-:W-:Y:S01]  /*2680*/  @P4 FFMA.FTZ R98, R155, R118, R98 ;  /* 0x000000769b624223 */ /* 0x000fe20000010062 */
[----:B------:R-:W-:Y:S01]  /*2690*/  @P4 F2FP.BF16.PACK_AB R194, RZ, R194 ;  /* 0x000000c2ffc2423e */ /* 0x000fe200000010ff */
[----:B------:R-:W-:Y:S01]  /*26a0*/  @P4 FFMA.FTZ R97, R154, R117, R97 ;  /* 0x000000759a614223 */ /* 0x000fe20000010061 */
[----:B------:R-:W-:Y:S01]  /*26b0*/  @P4 PRMT R105, R182, 0x7610, R105 ;  /* 0x00007610b6694816 */ /* 0x000fe20000000069 */
[----:B------:R-:W-:Y:S01]  /*26c0*/  @P4 FFMA.FTZ R91, R116, R186, R91 ;  /* 0x000000ba745b4223 */ /* 0x000fe2000001005b */
[----:B------:R-:W-:Y:S01]  /*26d0*/  @P4 PRMT R116, RZ, 0x5410, R102 ;  /* 0x00005410ff744816 */ /* 0x000fe20000000066 */
[----:B------:R-:W-:Y:S01]  /*26e0*/  @P4 FFMA.FTZ R99, R170, R119, R99 ;  /* 0x00000077aa634223 */ /* 0x000fe20000010063 */
[----:B------:R-:W-:Y:S01]  /*26f0*/  @P4 PRMT R106, R188, 0x7610, R106 ;  /* 0x00007610bc6a4816 */ /* 0x000fe2000000006a */
[----:B------:R-:W-:Y:S01]  /*2700*/  @P4 FFMA.FTZ R92, R167, R120, R92 ;  /* 0x00000078a75c4223 */ /* 0x000fe2000001005c */
[----:B------:R-:W-:Y:S01]  /*2710*/  @!P3 ISETP.NE.AND.EX P2, PT, RZ, c[0x0][0x21c], PT, P2 ;  /* 0x00008700ff00ba0c */ /* 0x000fe20003f45320 */
[----:B------:R-:W-:Y:S01]  /*2720*/  @P4 FFMA.FTZ R84, R116, R187, R84 ;  /* 0x000000bb74544223 */ /* 0x000fe20000010054 */
[----:B------:R-:W-:Y:S01]  /*2730*/  @P4 PRMT R116, RZ, 0x7610, R102 ;  /* 0x00007610ff744816 */ /* 0x000fe20000000066 */
[----:B------:R-:W-:Y:S01]  /*2740*/  @P4 FFMA.FTZ R93, R172, R121, R93 ;  /* 0x00000079ac5d4223 */ /* 0x000fe2000001005d */
[----:B------:R-:W-:Y:S01]  /*2750*/  SEL R108, R169, R108, P1 ;  /* 0x0000006ca96c7207 */ /* 0x000fe20000800000 */
[----:B------:R-:W-:Y:S01]  /*2760*/  @P4 FFMA.FTZ R94, R171, R122, R94 ;  /* 0x0000007aab5e4223 */ /* 0x000fe2000001005e */
[----:B------:R-:W-:Y:S01]  /*2770*/  SEL R109, R178, R109, P1 ;  /* 0x0000006db26d7207 */ /* 0x000fe20000800000 */
[----:B------:R-:W-:Y:S01]  /*2780*/  @P4 FFMA.FTZ R85, R116, R192, R85 ;  /* 0x000000c074554223 */ /* 0x000fe20000010055 */
[----:B------:R-:W-:Y:S01]  /*2790*/  @P4 PRMT R116, RZ, 0x5410, R103 ;  /* 0x00005410ff744816 */ /* 0x000fe20000000067 */
[----:B------:R-:W-:Y:S01]  /*27a0*/  @P4 FFMA.FTZ R95, R176, R123, R95 ;  /* 0x0000007bb05f4223 */ /* 0x000fe2000001005f */
[----:B------:R-:W-:-:S02]  /*27b0*/  SEL R110, R179, R110, P1 ;  /* 0x0000006eb36e7207 */ /* 0x000fc40000800000 */
[----:B------:R-:W-:Y:S01]  /*27c0*/  SEL R111, R184, R111, P1 ;  /* 0x0000006fb86f7207 */ /* 0x000fe20000800000 */
[----:B------:R-:W-:Y:S01]  /*27d0*/  @P4 FFMA.FTZ R86, R116, R193, R86 ;  /* 0x000000c174564223 */ /* 0x000fe20000010056 */
[----:B------:R-:W-:Y:S02]  /*27e0*/  SEL R112, R185, R112, P1 ;  /* 0x00000070b9707207 */ /* 0x000fe40000800000 */
[----:B------:R-:W-:Y:S02]  /*27f0*/  SEL R113, R190, R113, P1 ;  /* 0x00000071be717207 */ /* 0x000fe40000800000 */
[----:B------:R-:W-:Y:S02]  /*2800*/  SEL R114, R191, R114, P1 ;  /* 0x00000072bf727207 */ /* 0x000fe40000800000 */
[----:B------:R-:W-:Y:S02]  /*2810*/  @P4 PRMT R104, R104, 0x5410, R177 ;  /* 0x0000541068684816 */ /* 0x000fe400000000b1 */
[----:B------:R-:W-:-:S02]  /*2820*/  @P4 PRMT R105, R105, 0x5410, R183 ;  /* 0x0000541069694816 */ /* 0x000fc400000000b7 */
[----:B------:R-:W-:Y:S02]  /*2830*/  @!P3 FSEL R118, R7, RZ, P2 ;  /* 0x000000ff0776b208 */ /* 0x000fe40001000000 */
[----:B------:R-:W-:Y:S02]  /*2840*/  @P4 PRMT R106, R106, 0x5410, R189 ;  /* 0x000054106a6a4816 */ /* 0x000fe400000000bd */
        /* <DEDUP_REMOVED lines=10> */
.L_x_3099:
[----:B------:R-:W-:Y:S05]  /*28f0*/  BSYNC B0 ;  /* 0x0000000000007941 */ /* 0x000fea0003800000 */
.L_x_3098:
[C---:B------:R-:W-:Y:S01]  /*2900*/  @P4 FMUL.FTZ R120, R118.reuse, c[0x0][0x1ec] ;  /* 0x00007b0076784a20 */ /* 0x040fe20000410000 */
[----:B------:R-:W-:Y:S01]  /*2910*/  @P0 MOV R116, 0x20 ;  /* 0x0000002000740802 */ /* 0x000fe20000000f00 */
[----:B------:R-:W-:Y:S01]  /*2920*/  @P4 IMAD.MOV.U32 R123, RZ, RZ, 0x10 ;  /* 0x00000010ff7b4424 */ /* 0x000fe200078e00ff */
[----:B------:R-:W-:Y:S01]  /*2930*/  SEL R115, R118, R115, P1 ;  /* 0x0000007376737207 */ /* 0x000fe20000800000 */
[----:B------:R-:W-:Y:S01]  /*2940*/  @P4 FMUL.FTZ R119, R23, R120 ;  /* 0x0000007817774220 */ /* 0x000fe20000410000 */
[----:B------:R-:W-:Y:S01]  /*2950*/  IADD3 R0, R0, c[0x0][0x160], RZ ;  /* 0x0000580000007a10 */ /* 0x000fe20007ffe0ff */
[----:B------:R-:W-:Y:S01]  /*2960*/  @P0 IMAD.WIDE.U32 R116, R129, R116, c[0x0][0x258] ;  /* 0x0000960081740625 */ /* 0x000fe200078e0074 */
[----:B------:R-:W-:Y:S02]  /*2970*/  LOP3.LUT P1, RZ, R127, 0xff, RZ, 0xc0, !PT ;  /* 0x000000ff7fff7812 */ /* 0x000fe4000782c0ff */
[----:B------:R-:W-:Y:S01]  /*2980*/  @P4 F2FP.BF16.PACK_AB R121, RZ, R119 ;  /* 0x00000077ff79423e */ /* 0x000fe200000010ff */
[----:B------:R-:W-:Y:S01]  /*2990*/  @P4 IMAD.WIDE.U32 R118, R130, R123, c[0x0][0x248] ;  /* 0x0000920082764625 */ /* 0x000fe200078e007b */
[----:B------:R-:W-:Y:S01]  /*29a0*/  @P0 STG.E.128 [R116.64], R108 ;  /* 0x0000006c74000986 */ /* 0x000fe2000c101d04 */
[----:B------:R-:W-:-:S02]  /*29b0*/  SEL R127, RZ, 0x1, P1 ;  /* 0x00000001ff7f7807 */ /* 0x000fc40000800000 */
[----:B------:R-:W-:Y:S01]  /*29c0*/  @P4 PRMT R107, R107, 0x5410, R121 ;  /* 0x000054106b6b4816 */ /* 0x000fe20000000079 */
[----:B------:R0:W-:Y:S01]  /*29d0*/  @P0 STG.E.128 [R116.64+0x10], R112 ;  /* 0x0000107074000986 */ /* 0x0001e2000c101d04 */
[----:B------:R-:W-:-:S03]  /*29e0*/  ISETP.GE.AND P0, PT, R0, c[0x0][0x164], PT ;  /* 0x0000590000007a0c */ /* 0x000fc60003f06270 */
[----:B------:R1:W-:Y:S01]  /*29f0*/  @P4 STG.E.128 [R118.64], R104 ;  /* 0x0000006876004986 */ /* 0x0003e2000c101d04 */
[----:B0-----:R-:W-:-:S05]  /*2a00*/  @P4 PRMT R116, RZ, 0x7610, R103 ;  /* 0x00007610ff744816 */ /* 0x001fca0000000067 */
[----:B------:R-:W-:-:S04]  /*2a10*/  @P4 FFMA.FTZ R87, R116, R120, R87 ;  /* 0x0000007874574223 */ /* 0x000fc80000010057 */
[----:B-1----:R-:W-:Y:S01]  /*2a20*/  @P0 CALL.REL.NOINC `(.L_x_3062) ;  /* 0x0000001000000944 */ /* 0x002fe20003c00000 */
[----:B------:R-:W-:Y:S05]  /*2a30*/  BRA `(.L_x_3100) ;  /* 0xffffda7000007947 */ /* 0x000fea000383ffff */
.L_x_3062:
        /* <DEDUP_REMOVED lines=22> */
.L_x_3066:
[----:B------:R-:W-:Y:S01]  /*2ba0*/  HFMA2.MMA R152, -RZ, RZ, 0, 1.847743988037109375e-06 ;  /* 0x0000001fff987435 */ /* 0x000fe200000001ff */
[----:B------:R-:W-:Y:S01]  /*2bb0*/  MOV R120, R118 ;  /* 0x0000007600787202 */ /* 0x000fe20000000f00 */
[----:B------:R-:W-:Y:S01]  /*2bc0*/  IMAD.MOV.U32 R153, RZ, RZ, 0x10 ;  /* 0x00000010ff997424 */ /* 0x000fe200078e00ff */
[----:B------:R-:W-:-:S02]  /*2bd0*/  MOV R155, 0xffffffff ;  /* 0xffffffff009b7802 */ /* 0x000fc40000000f00 */
[----:B------:R-:W-:Y:S02]  /*2be0*/  MOV R116, 0x2c00 ;  /* 0x00002c0000747802 */ /* 0x000fe40000000f00 */
[----:B-----5:R-:W-:Y:S05]  /*2bf0*/  CALL.REL.NOINC `($__internal_87_$__cuda_sm70_shflsync_down_p) ;  /* 0x0000046000007944 */ /* 0x020fea0003c00000 */
[----:B-1----:R-:W-:Y:S01]  /*2c00*/  IMAD.MOV.U32 R121, RZ, RZ, R120 ;  /* 0x000000ffff797224 */ /* 0x002fe200078e0078 */
[----:B0-----:R-:W-:Y:S05]  /*2c10*/  BRA `(.L_x_3101) ;  /* 0xffffe47000007947 */ /* 0x001fea000383ffff */
.L_x_3067:
[----:B------:R-:W-:Y:S01]  /*2c20*/  HFMA2.MMA R153, -RZ, RZ, 0, 9.5367431640625e-07 ;  /* 0x00000010ff997435 */ /* 0x000fe200000001ff */
[----:B------:R-:W-:Y:S01]  /*2c30*/  MOV R120, R119 ;  /* 0x0000007700787202 */ /* 0x000fe20000000f00 */
[----:B------:R-:W-:Y:S01]  /*2c40*/  IMAD.MOV.U32 R152, RZ, RZ, 0x1f ;  /* 0x0000001fff987424 */ /* 0x000fe200078e00ff */
[----:B------:R-:W-:Y:S02]  /*2c50*/  MOV R155, 0xffffffff ;  /* 0xffffffff009b7802 */ /* 0x000fe40000000f00 */
[----:B------:R-:W-:Y:S02]  /*2c60*/  MOV R116, 0x2c80 ;  /* 0x00002c8000747802 */ /* 0x000fe40000000f00 */
[----:B01---5:R-:W-:Y:S05]  /*2c70*/  CALL.REL.NOINC `($__internal_87_$__cuda_sm70_shflsync_down_p) ;  /* 0x000003e000007944 */ /* 0x023fea0003c00000 */
[----:B------:R-:W-:Y:S01]  /*2c80*/  FADD.FTZ R121, R121, R118 ;  /* 0x0000007679797221 */ /* 0x000fe20000010000 */
[----:B0-----:R-:W-:Y:S01]  /*2c90*/  HFMA2.MMA R153, -RZ, RZ, 0, 4.76837158203125e-07 ;  /* 0x00000008ff997435 */ /* 0x001fe200000001ff */
[----:B-1----:R-:W-:Y:S01]  /*2ca0*/  FADD.FTZ R119, R119, R120 ;  /* 0x0000007877777221 */ /* 0x002fe20000010000 */
[----:B------:R-:W-:Y:S01]  /*2cb0*/  MOV R152, 0x1f ;  /* 0x0000001f00987802 */ /* 0x000fe20000000f00 */
[----:B------:R-:W-:Y:S01]  /*2cc0*/  IMAD.MOV.U32 R155, RZ, RZ, -0x1 ;  /* 0xffffffffff9b7424 */ /* 0x000fe200078e00ff */
[----:B------:R-:W-:-:S02]  /*2cd0*/  MOV R120, R121 ;  /* 0x0000007900787202 */ /* 0x000fc40000000f00 */
[----:B------:R-:W-:Y:S02]  /*2ce0*/  MOV R116, 0x2d00 ;  /* 0x00002d0000747802 */ /* 0x000fe40000000f00 */
[----:B------:R-:W-:Y:S05]  /*2cf0*/  CALL.REL.NOINC `($__internal_87_$__cuda_sm70_shflsync_down_p) ;  /* 0x0000036000007944 */ /* 0x000fea0003c00000 */
[----:B0-----:R-:W-:Y:S01]  /*2d00*/  HFMA2.MMA R152, -RZ, RZ, 0, 1.847743988037109375e-06 ;  /* 0x0000001fff987435 */ /* 0x001fe200000001ff */
[----:B-1----:R-:W-:Y:S01]  /*2d10*/  MOV R118, R120 ;  /* 0x0000007800767202 */ /* 0x002fe20000000f00 */
[----:B------:R-:W-:Y:S01]  /*2d20*/  IMAD.MOV.U32 R153, RZ, RZ, 0x8 ;  /* 0x00000008ff997424 */ /* 0x000fe200078e00ff */
[----:B------:R-:W-:Y:S02]  /*2d30*/  MOV R120, R119 ;  /* 0x0000007700787202 */ /* 0x000fe40000000f00 */
[----:B------:R-:W-:Y:S02]  /*2d40*/  MOV R155, 0xffffffff ;  /* 0xffffffff009b7802 */ /* 0x000fe40000000f00 */
[----:B------:R-:W-:Y:S02]  /*2d50*/  MOV R116, 0x2d70 ;  /* 0x00002d7000747802 */ /* 0x000fe40000000f00 */
[----:B------:R-:W-:Y:S05]  /*2d60*/  CALL.REL.NOINC `($__internal_87_$__cuda_sm70_shflsync_down_p) ;  /* 0x000002f000007944 */ /* 0x000fea0003c00000 */
[----:B------:R-:W-:Y:S01]  /*2d70*/  FADD.FTZ R121, R118, R121 ;  /* 0x0000007976797221 */ /* 0x000fe20000010000 */
[----:B0-----:R-:W-:Y:S01]  /*2d80*/  HFMA2.MMA R153, -RZ, RZ, 0, 2.384185791015625e-07 ;  /* 0x00000004ff997435 */ /* 0x001fe200000001ff */
[----:B-1----:R-:W-:Y:S01]  /*2d90*/  FADD.FTZ R119, R119, R120 ;  /* 0x0000007877777221 */ /* 0x002fe20000010000 */
[----:B------:R-:W-:Y:S01]  /*2da0*/  MOV R155, 0xffffffff ;  /* 0xffffffff009b7802 */ /* 0x000fe20000000f00 */
[----:B------:R-:W-:Y:S01]  /*2db0*/  IMAD.MOV.U32 R152, RZ, RZ, 0x1f ;  /* 0x0000001fff987424 */ /* 0x000fe200078e00ff */
[----:B------:R-:W-:-:S02]  /*2dc0*/  MOV R120, R121 ;  /* 0x0000007900787202 */ /* 0x000fc40000000f00 */
[----:B------:R-:W-:Y:S02]  /*2dd0*/  MOV R116, 0x2df0 ;  /* 0x00002df000747802 */ /* 0x000fe40000000f00 */
[----:B------:R-:W-:Y:S05]  /*2de0*/  CALL.REL.NOINC `($__internal_87_$__cuda_sm70_shflsync_down_p) ;  /* 0x0000027000007944 */ /* 0x000fea0003c00000 */
[----:B0-----:R-:W-:Y:S01]  /*2df0*/  HFMA2.MMA R153, -RZ, RZ, 0, 2.384185791015625e-07 ;  /* 0x00000004ff997435 */ /* 0x001fe200000001ff */
[----:B-1----:R-:W-:Y:S01]  /*2e00*/  MOV R118, R120 ;  /* 0x0000007800767202 */ /* 0x002fe20000000f00 */
[----:B------:R-:W-:Y:S01]  /*2e10*/  IMAD.MOV.U32 R120, RZ, RZ, R119 ;  /* 0x000000ffff787224 */ /* 0x000fe200078e0077 */
[----:B------:R-:W-:Y:S02]  /*2e20*/  MOV R152, 0x1f ;  /* 0x0000001f00987802 */ /* 0x000fe40000000f00 */
[----:B------:R-:W-:Y:S02]  /*2e30*/  MOV R155, 0xffffffff ;  /* 0xffffffff009b7802 */ /* 0x000fe40000000f00 */
[----:B------:R-:W-:Y:S02]  /*2e40*/  MOV R116, 0x2e60 ;  /* 0x00002e6000747802 */ /* 0x000fe40000000f00 */
[----:B------:R-:W-:Y:S05]  /*2e50*/  CALL.REL.NOINC `($__internal_87_$__cuda_sm70_shflsync_down_p) ;  /* 0x0000020000007944 */ /* 0x000fea0003c00000 */
[----:B------:R-:W-:Y:S01]  /*2e60*/  FADD.FTZ R121, R118, R121 ;  /* 0x0000007976797221 */ /* 0x000fe20000010000 */
[----:B0-----:R-:W-:Y:S01]  /*2e70*/  HFMA2.MMA R152, -RZ, RZ, 0, 1.847743988037109375e-06 ;  /* 0x0000001fff987435 */ /* 0x001fe200000001ff */
[----:B-1----:R-:W-:Y:S01]  /*2e80*/  FADD.FTZ R123, R119, R120 ;  /* 0x00000078777b7221 */ /* 0x002fe20000010000 */
[----:B------:R-:W-:Y:S01]  /*2e90*/  MOV R155, 0xffffffff ;  /* 0xffffffff009b7802 */ /* 0x000fe20000000f00 */
[----:B------:R-:W-:Y:S01]  /*2ea0*/  IMAD.MOV.U32 R153, RZ, RZ, 0x2 ;  /* 0x00000002ff997424 */ /* 0x000fe200078e00ff */
[----:B------:R-:W-:-:S02]  /*2eb0*/  MOV R120, R121 ;  /* 0x0000007900787202 */ /* 0x000fc40000000f00 */
[----:B------:R-:W-:Y:S02]  /*2ec0*/  MOV R116, 0x2ee0 ;  /* 0x00002ee000747802 */ /* 0x000fe40000000f00 */
[----:B------:R-:W-:Y:S05]  /*2ed0*/  CALL.REL.NOINC `($__internal_87_$__cuda_sm70_shflsync_down_p) ;  /* 0x0000018000007944 */ /* 0x000fea0003c00000 */
[----:B0-----:R-:W-:Y:S01]  /*2ee0*/  HFMA2.MMA R153, -RZ, RZ, 0, 1.1920928955078125e-07 ;  /* 0x00000002ff997435 */ /* 0x001fe200000001ff */
[----:B-1----:R-:W-:Y:S01]  /*2ef0*/  IMAD.MOV.U32 R118, RZ, RZ, R120 ;  /* 0x000000ffff767224 */ /* 0x002fe200078e0078 */
[----:B------:R-:W-:Y:S01]  /*2f00*/  MOV R120, R123 ;  /* 0x0000007b00787202 */ /* 0x000fe20000000f00 */
[----:B------:R-:W-:Y:S01]  /*2f10*/  IMAD.MOV.U32 R155, RZ, RZ, -0x1 ;  /* 0xffffffffff9b7424 */ /* 0x000fe200078e00ff */
[----:B------:R-:W-:Y:S02]  /*2f20*/  MOV R152, 0x1f ;  /* 0x0000001f00987802 */ /* 0x000fe40000000f00 */
[----:B------:R-:W-:Y:S02]  /*2f30*/  MOV R116, 0x2f50 ;  /* 0x00002f5000747802 */ /* 0x000fe40000000f00 */
[----:B------:R-:W-:Y:S05]  /*2f40*/  CALL.REL.NOINC `($__internal_87_$__cuda_sm70_shflsync_down_p) ;  /* 0x0000011000007944 */ /* 0x000fea0003c00000 */
[----:B------:R-:W-:Y:S01]  /*2f50*/  FADD.FTZ R119, R118, R121 ;  /* 0x0000007976777221 */ /* 0x000fe20000010000 */
[----:B0-----:R-:W-:Y:S01]  /*2f60*/  HFMA2.MMA R153, -RZ, RZ, 0, 5.9604644775390625e-08 ;  /* 0x00000001ff997435 */ /* 0x001fe200000001ff */
[----:B-1----:R-:W-:Y:S01]  /*2f70*/  FADD.FTZ R123, R123, R120 ;  /* 0x000000787b7b7221 */ /* 0x002fe20000010000 */
[----:B------:R-:W-:Y:S01]  /*2f80*/  MOV R152, 0x1f ;  /* 0x0000001f00987802 */ /* 0x000fe20000000f00 */
[----:B------:R-:W-:Y:S01]  /*2f90*/  IMAD.MOV.U32 R120, RZ, RZ, R119 ;  /* 0x000000ffff787224 */ /* 0x000fe200078e0077 */
[----:B------:R-:W-:-:S02]  /*2fa0*/  MOV R155, 0xffffffff ;  /* 0xffffffff009b7802 */ /* 0x000fc40000000f00 */
[----:B------:R-:W-:Y:S02]  /*2fb0*/  MOV R116, 0x2fd0 ;  /* 0x00002fd000747802 */ /* 0x000fe40000000f00 */
[----:B------:R-:W-:Y:S05]  /*2fc0*/  CALL.REL.NOINC `($__internal_87_$__cuda_sm70_shflsync_down_p) ;  /* 0x0000009000007944 */ /* 0x000fea0003c00000 */
[----:B0-----:R-:W-:Y:S01]  /*2fd0*/  HFMA2.MMA R153, -RZ, RZ, 0, 5.9604644775390625e-08 ;  /* 0x00000001ff997435 */ /* 0x001fe200000001ff */
[----:B-1----:R-:W-:Y:S01]  /*2fe0*/  MOV R122, R120 ;  /* 0x00000078007a7202 */ /* 0x002fe20000000f00 */
[----:B------:R-:W-:Y:S01]  /*2ff0*/  IMAD.MOV.U32 R152, RZ, RZ, 0x1f ;  /* 0x0000001fff987424 */ /* 0x000fe200078e00ff */
[----:B------:R-:W-:Y:S02]  /*3000*/  MOV R120, R123 ;  /* 0x0000007b00787202 */ /* 0x000fe40000000f00 */
[----:B------:R-:W-:Y:S02]  /*3010*/  MOV R155, 0xffffffff ;  /* 0xffffffff009b7802 */ /* 0x000fe40000000f00 */
[----:B------:R-:W-:Y:S02]  /*3020*/  MOV R116, 0x3040 ;  /* 0x0000304000747802 */ /* 0x000fe40000000f00 */
[----:B------:R-:W-:Y:S05]  /*3030*/  CALL.REL.NOINC `($__internal_87_$__cuda_sm70_shflsync_down_p) ;  /* 0x0000002000007944 */ /* 0x000fea0003c00000 */
[----:B-1----:R-:W-:Y:S01]  /*3040*/  MOV R116, R120 ;  /* 0x0000007800747202 */ /* 0x002fe20000000f00 */
[----:B0-----:R-:W-:Y:S05]  /*3050*/  BRA `(.L_x_3102) ;  /* 0xffffe15000007947 */ /* 0x001fea000383ffff */
        .weak           $__internal_87_$__cuda_sm70_shflsync_down_p
        .type           $__internal_87_$__cuda_sm70_shflsync_down_p,@function
        .size           $__internal_87_$__cuda_sm70_shflsync_down_p,(.L_x_6889 - $__internal_87_$__cuda_sm70_shflsync_down_p)
$__internal_87_$__cuda_sm70_shflsync_down_p:
[----:B------:R-:W-:Y:S01]  /*3060*/  HFMA2.MMA R117, -RZ, RZ, 0, 0 ;  /* 0x00000000ff757435 */ /* 0x000fe200000001ff */
[----:B------:R-:W-:Y:S04]  /*3070*/  WARPSYNC R155 ;  /* 0x0000009b00007348 */ /* 0x000fe80003800000 */
[----:B------:R0:W1:Y:S01]  /*3080*/  SHFL.DOWN PT, R120, R120, R153, R152 ;  /* 0x0800009978787389 */ /* 0x00006200000e0098 */
[----:B------:R-:W-:Y:S05]  /*3090*/  RET.REL.NODEC R116 `(_ZN10layer_norm13ln_bwd_kernelINS_13Kernel_traitsIf13__nv_bfloat16fS2_fjLj2048ELj1ELj1ELj4ELj16ENS_18Kernel_traits_baseILj2048EfS2_fS2_fjLj128EEEEELb0ELb1ELb1ELb1EEEvNS_9BwdParamsE) ;  /* 0xffffcf6074007950 */ /* 0x000fea0003c3ffff */
.L_x_3103:
        /* <DEDUP_REMOVED lines=14> */
.L_x_6889:


//--------------------- .text._ZN10layer_norm13ln_bwd_kernelINS_13Kernel_traitsIf13__nv_bfloat16fS2_fjLj2048ELj1ELj1ELj4ELj16ENS_18Kernel_traits_baseILj2048EfS2_fS2_fjLj128EEEEELb1ELb0ELb0ELb0EEEvNS_9BwdParamsE --------------------------
	.section	.text._ZN10layer_norm13ln_bwd_kernelINS_13Kernel_traitsIf13__nv_bfloat16fS2_fjLj2048ELj1ELj1ELj4ELj16ENS_18Kernel_traits_baseILj2048EfS2_fS2_fjLj128EEEEELb1ELb0ELb0ELb0EEEvNS_9BwdParamsE,"ax",@progbits
	.sectioninfo	@"SHI_REGISTERS=133"
	.align	128
        .global         _ZN10layer_norm13ln_bwd_kernelINS_13Kernel_traitsIf13__nv_bfloat16fS2_fjLj2048ELj1ELj1ELj4ELj16ENS_18Kernel_traits_baseILj2048EfS2_fS2_fjLj128EEEEELb1ELb0ELb0ELb0EEEvNS_9BwdParamsE
        .type           _ZN10layer_norm13ln_bwd_kernelINS_13Kernel_traitsIf13__nv_bfloat16fS2_fjLj2048ELj1ELj1ELj4ELj16ENS_18Kernel_traits_baseILj2048EfS2_fS2_fjLj128EEEEELb1ELb0ELb0ELb0EEEvNS_9BwdParamsE,@function
        .size           _ZN10layer_norm13ln_bwd_kernelINS_13Kernel_traitsIf13__nv_bfloat16fS2_fjLj2048ELj1ELj1ELj4ELj16ENS_18Kernel_traits_baseILj2048EfS2_fS2_fjLj128EEEEELb1ELb0ELb0ELb0EEEvNS_9BwdParamsE,(.L_x_6890 - _ZN10layer_norm13ln_bwd_kernelINS_13Kernel_traitsIf13__nv_bfloat16fS2_fjLj2048ELj1ELj1ELj4ELj16ENS_18Kernel_traits_baseILj2048EfS2_fS2_fjLj128EEEEELb1ELb0ELb0ELb0EEEvNS_9BwdParamsE)
        .other          _ZN10layer_norm13ln_bwd_kernelINS_13Kernel_traitsIf13__nv_bfloat16fS2_fjLj2048ELj1ELj1ELj4ELj16ENS_18Kernel_traits_baseILj2048EfS2_fS2_fjLj128EEEEELb1ELb0ELb0ELb0EEEvNS_9BwdParamsE,@"STO_CUDA_ENTRY STV_DEFAULT"
_ZN10layer_norm13ln_bwd_kernelINS_13Kernel_traitsIf13__nv_bfloat16fS2_fjLj2048ELj1ELj1ELj4ELj16ENS_18Kernel_traits_baseILj2048EfS2_fS2_fjLj128EEEEELb1ELb0ELb0ELb0EEEvNS_9BwdParamsE:
.text._ZN10layer_norm13ln_bwd_kernelINS_13Kernel_traitsIf13__nv_bfloat16fS2_fjLj2048ELj1ELj1ELj4ELj16ENS_18Kernel_traits_baseILj2048EfS2_fS2_fjLj128EEEEELb1ELb0ELb0ELb0EEEvNS_9BwdParamsE:
        /* <DEDUP_REMOVED lines=43> */
.L_x_3115:
[----:B------:R-:W-:Y:S02]  /*02b0*/  ISETP.NE.U32.AND P0, PT, RZ, c[0x0][0x1c0], PT ;  /* 0x00007000ff007a0c */ /* 0x000fe40003f05070 */
[----:B------:R-:W-:-:S02]  /*02c0*/  SHF.R.S32.HI R5, RZ, 0x1f, R2 ;  /* 0x0000001fff057819 */ /* 0x000fc40000011402 */
[----:B------:R-:W-:Y:S02]  /*02d0*/  ISETP.NE.AND.EX P0, PT, RZ, c[0x0][0x1c4], PT, P0 ;  /* 0x00007100ff007a0c */ /* 0x000fe40003f05300 */
[----:B------:R-:W-:-:S11]  /*02e0*/  MOV R87, 0x4 ;  /* 0x0000000400577802 */ /* 0x000fd60000000f00 */
[----:B------:R-:W-:-:S04]  /*02f0*/  @P0 LEA R84, P1, R2, c[0x0][0x1c0], 0x1 ;  /* 0x0000700002540a11 */ /* 0x000fc800078208ff */
[C---:B------:R-:W-:Y:S01]  /*0300*/  @P0 LEA.HI.X R85, R2.reuse, c[0x0][0x1c4], R5, 0x1, P1 ;  /* 0x0000710002550a11 */ /* 0x040fe200008f0c05 */
[----:B------:R-:W-:-:S04]  /*0310*/  IMAD.WIDE R90, R2, R87, c[0x0][0x1a0] ;  /* 0x00006800025a7625 */ /* 0x000fc800078e0257 */
[----:B------:R-:W2:Y:S01]  /*0320*/  @P0 LDG.E.U16 R84, [R84.64] ;  /* 0x0000000454540981 */ /* 0x000ea2000c1e1500 */
[----:B------:R-:W-:-:S03]  /*0330*/  IMAD.WIDE R86, R2, R87, c[0x0][0x1a8] ;  /* 0x00006a0002567625 */ /* 0x000fc600078e0257 */
[----:B------:R1:W3:Y:S04]  /*0340*/  LDG.E R90, [R90.64] ;  /* 0x000000045a5a7981 */ /* 0x0002e8000c1e1900 */
[----:B-----5:R4:W5:Y:S01]  /*0350*/  LDG.E R106, [R86.64] ;  /* 0x00000004566a7981 */ /* 0x020962000c1e1900 */
[----:B------:R-:W-:Y:S01]  /*0360*/  IMAD R5, R2, c[0x0][0x168], RZ ;  /* 0x00005a0002057a24 */ /* 0x000fe200078e02ff */
[----:B------:R-:W-:Y:S01]  /*0370*/  MOV R107, 0x3f800000 ;  /* 0x3f800000006b7802 */ /* 0x000fe20000000f00 */
[----:B------:R-:W-:Y:S01]  /*0380*/  BSSY B0, `(.L_x_3105) ;  /* 0x000005d000007945 */ /* 0x000fe20003800000 */
[----:B------:R-:W-:Y:S02]  /*0390*/  MOV R124, RZ ;  /* 0x000000ff007c7202 */ /* 0x000fe40000000f00 */
[----:B------:R-:W-:-:S02]  /*03a0*/  SHF.R.S32.HI R92, RZ, 0x1f, R5 ;  /* 0x0000001fff5c7819 */ /* 0x000fc40000011405 */
[----:B-1----:R-:W-:Y:S02]  /*03b0*/  MOV R91, RZ ;  /* 0x000000ff005b7202 */ /* 0x002fe40000000f00 */
[----:B------:R-:W-:Y:S02]  /*03c0*/  LEA.HI R5, R92, R5, RZ, 0x3 ;  /* 0x000000055c057211 */ /* 0x000fe400078f18ff */
[----:B--2---:R-:W-:Y:S02]  /*03d0*/  @P0 PRMT R107, RZ, 0x5410, R84 ;  /* 0x00005410ff6b0816 */ /* 0x004fe40000000054 */
[----:B------:R-:W-:Y:S02]  /*03e0*/  LOP3.LUT R84, R0, 0x7f, RZ, 0xc0, !PT ;  /* 0x0000007f00547812 */ /* 0x000fe400078ec0ff */
[----:B0-----:R-:W-:Y:S02]  /*03f0*/  ISETP.NE.AND P0, PT, R3, RZ, PT ;  /* 0x000000ff0300720c */ /* 0x001fe40003f05270 */
[----:B------:R-:W-:-:S02]  /*0400*/  LEA.HI.SX32 R5, R5, R84, 0x1d ;  /* 0x0000005405057211 */ /* 0x000fc400078feaff */
[----:B---3--:R-:W-:Y:S02]  /*0410*/  FSEL R121, R90, RZ, !P0 ;  /* 0x000000ff5a797208 */ /* 0x008fe40004000000 */
[----:B------:R-:W-:Y:S01]  /*0420*/  MOV R90, R5 ;  /* 0x00000005005a7202 */ /* 0x000fe20000000f00 */
[----:B------:R-:W-:Y:S05]  /*0430*/  @!P2 BRA `(.L_x_3106) ;  /* 0x000005100000a947 */ /* 0x000fea0003800000 */
[----:B----4-:R-:W-:Y:S01]  /*0440*/  HFMA2.MMA R88, -RZ, RZ, 0, 9.5367431640625e-07 ;  /* 0x00000010ff587435 */ /* 0x010fe200000001ff */
        /* <DEDUP_REMOVED lines=18> */
[----:B0-----:R-:W-:Y:S01]  /*0570*/  FADD.FTZ R111, -R121, R86 ;  /* 0x00000056796f7221 */ /* 0x001fe20000010100 */
[----:B----4-:R-:W-:-:S02]  /*0580*/  PRMT R119, RZ, 0x5410, R88 ;  /* 0x00005410ff777816 */ /* 0x010fc40000000058 */
[--C-:B------:R-:W-:Y:S02]  /*0590*/  PRMT R117, RZ, 0x5410, R89.reuse ;  /* 0x00005410ff757816 */ /* 0x100fe40000000059 */
[----:B------:R-:W-:Y:S01]  /*05a0*/  PRMT R84, RZ, 0x7610, R89 ;  /* 0x00007610ff547816 */ /* 0x000fe20000000059 */
[C---:B-----5:R-:W-:Y:S01]  /*05b0*/  FMUL.FTZ R89, R106.reuse, R123 ;  /* 0x0000007b6a597220 */ /* 0x060fe20000410000 */
[----:B------:R-:W-:Y:S01]  /*05c0*/  PRMT R86, RZ, 0x7610, R88 ;  /* 0x00007610ff567816 */ /* 0x000fe20000000058 */
[C---:B------:R-:W-:Y:S02]  /*05d0*/  FMUL.FTZ R120, R106.reuse, R115 ;  /* 0x000000736a787220 */ /* 0x040fe40000410000 */
[----:B------:R-:W-:Y:S02]  /*05e0*/  FMUL.FTZ R116, R106, R87 ;  /* 0x000000576a747220 */ /* 0x000fe40000410000 */
        /* <DEDUP_REMOVED lines=8> */
[-C--:B------:R-:W-:Y:S02]  /*0670*/  FFMA.FTZ R59, R116, R84.reuse, R59 ;  /* 0x00000054743b7223 */ /* 0x080fe4000001003b */
[----:B------:R-:W-:Y:S02]  /*0680*/  FMUL.FTZ R115, R75, R84 ;  /* 0x000000544b737220 */ /* 0x000fe40000410000 */
[----:B------:R-:W-:Y:S02]  /*0690*/  FADD.FTZ R84, RZ, R122 ;  /* 0x0000007aff547221 */ /* 0x000fe40000010000 */
[----:B------:R-:W-:Y:S01]  /*06a0*/  FFMA.FTZ R86, R89, R122, RZ ;  /* 0x0000007a59567223 */ /* 0x000fe200000100ff */
[----:B-1----:R-:W-:Y:S01]  /*06b0*/  PRMT R109, RZ, 0x5410, R91 ;  /* 0x00005410ff6d7816 */ /* 0x002fe2000000005b */
[----:B------:R-:W-:Y:S01]  /*06c0*/  FADD.FTZ R42, R42, R117 ;  /* 0x000000752a2a7221 */ /* 0x000fe20000010000 */
[----:B------:R-:W-:Y:S01]  /*06d0*/  PRMT R88, RZ, 0x7610, R91 ;  /* 0x00007610ff587816 */ /* 0x000fe2000000005b */
[----:B---3--:R-:W-:-:S02]  /*06e0*/  FADD.FTZ R91, -R121, R92 ;  /* 0x0000005c795b7221 */ /* 0x008fc40000010100 */
[-C--:B------:R-:W-:Y:S02]  /*06f0*/  FFMA.FTZ R58, R118, R117.reuse, R58 ;  /* 0x00000075763a7223 */ /* 0x080fe4000001003a */
[----:B------:R-:W-:Y:S02]  /*0700*/  FMUL.FTZ R117, R74, R117 ;  /* 0x000000754a757220 */ /* 0x000fe40000410000 */
[----:B------:R-:W-:Y:S02]  /*0710*/  FADD.FTZ R84, R84, R119 ;  /* 0x0000007754547221 */ /* 0x000fe40000010000 */
[----:B------:R-:W-:Y:S01]  /*0720*/  FFMA.FTZ R86, R120, R119, R86 ;  /* 0x0000007778567223 */ /* 0x000fe20000010056 */
[----:B------:R-:W-:Y:S01]  /*0730*/  PRMT R113, RZ, 0x5410, R90 ;  /* 0x00005410ff717816 */ /* 0x000fe2000000005a */
[----:B------:R-:W-:Y:S02]  /*0740*/  FMUL.FTZ R114, R106, R91 ;  /* 0x0000005b6a727220 */ /* 0x000fe40000410000 */
[----:B------:R-:W-:-:S02]  /*0750*/  FADD.FTZ R84, R84, R117 ;  /* 0x0000007554547221 */ /* 0x000fc40000010000 */
[----:B------:R-:W-:Y:S01]  /*0760*/  FFMA.FTZ R86, R118, R117, R86 ;  /* 0x0000007576567223 */ /* 0x000fe20000010056 */
[----:B------:R-:W-:Y:S01]  /*0770*/  PRMT R90, RZ, 0x7610, R90 ;  /* 0x00007610ff5a7816 */ /* 0x000fe2000000005a */
[C---:B------:R-:W-:Y:S02]  /*0780*/  FADD.FTZ R85, -R121.reuse, R94 ;  /* 0x0000005e79557221 */ /* 0x040fe40000010100 */
[----:B------:R-:W-:Y:S02]  /*0790*/  FADD.FTZ R36, R36, R113 ;  /* 0x0000007124247221 */ /* 0x000fe40000010000 */
[-C--:B------:R-:W-:Y:S02]  /*07a0*/  FFMA.FTZ R52, R114, R113.reuse, R52 ;  /* 0x0000007172347223 */ /* 0x080fe40000010034 */
[----:B------:R-:W-:Y:S02]  /*07b0*/  FADD.FTZ R93, -R121, R93 ;  /* 0x0000005d795d7221 */ /* 0x000fe40000010100 */
[----:B------:R-:W-:-:S02]  /*07c0*/  FMUL.FTZ R113, R68, R113 ;  /* 0x0000007144717220 */ /* 0x000fc40000410000 */
[----:B------:R-:W-:Y:S02]  /*07d0*/  FADD.FTZ R84, R84, R115 ;  /* 0x0000007354547221 */ /* 0x000fe40000010000 */
[----:B------:R-:W-:Y:S02]  /*07e0*/  FFMA.FTZ R86, R116, R115, R86 ;  /* 0x0000007374567223 */ /* 0x000fe40000010056 */
[----:B------:R-:W-:Y:S02]  /*07f0*/  FADD.FTZ R95, -R121, R95 ;  /* 0x0000005f795f7221 */ /* 0x000fe40000010100 */
[C---:B------:R-:W-:Y:S02]  /*0800*/  FMUL.FTZ R110, R106.reuse, R85 ;  /* 0x000000556a6e7220 */ /* 0x040fe40000410000 */
        /* <DEDUP_REMOVED lines=16> */
[----:B------:R-:W-:Y:S01]  /*0910*/  FFMA.FTZ R53, R112, R90, R53 ;  /* 0x0000005a70357223 */ /* 0x000fe20000010035 */
[----:B------:R-:W-:Y:S01]  /*0920*/  IADD3 R90, R5, 0x80, RZ ;  /* 0x00000080055a7810 */ /* 0x000fe20007ffe0ff */
[----:B------:R-:W-:Y:S02]  /*0930*/  FADD.FTZ R124, R85, R88 ;  /* 0x00000058557c7221 */ /* 0x000fe40000010000 */
[----:B------:R-:W-:Y:S02]  /*0940*/  FFMA.FTZ R91, R108, R88, R91 ;  /* 0x000000586c5b7223 */ /* 0x000fe4000001005b */
.L_x_3106:
[----:B----4-:R-:W-:Y:S05]  /*0950*/  BSYNC B0 ;  /* 0x0000000000007941 */ /* 0x010fea0003800000 */
.L_x_3105:
        /* <DEDUP_REMOVED lines=8> */
[----:B------:R-:W3:Y:S04]  /*09e0*/  LDG.E.128 R84, [R96.64] ;  /* 0x0000000460547981 */ /* 0x000ee8000c1e1d00 */
[----:B------:R-:W4:Y:S01]  /*09f0*/  LDG.E.128 R92, [R96.64+0x10] ;  /* 0x00001004605c7981 */ /* 0x000f22000c1e1d00 */
[----:B------:R-:W-:-:S13]  /*0a00*/  ISETP.NE.AND.EX P0, PT, RZ, c[0x0][0x21c], PT, P0 ;  /* 0x00008700ff007a0c */ /* 0x000fda0003f05300 */
        /* <DEDUP_REMOVED lines=10> */
[C---:B------:R-:W-:Y:S02]  /*0ab0*/  FADD.FTZ R101, -R121.reuse, R85 ;  /* 0x0000005579657221 */ /* 0x040fe40000010100 */
[C---:B------:R-:W-:Y:S02]  /*0ac0*/  FADD.FTZ R99, -R121.reuse, R86 ;  /* 0x0000005679637221 */ /* 0x040fe40000010100 */
[C---:B------:R-:W-:Y:S02]  /*0ad0*/  FADD.FTZ R87, -R121.reuse, R87 ;  /* 0x0000005779577221 */ /* 0x040fe40000010100 */
[C---:B----4-:R-:W-:Y:S01]  /*0ae0*/  FADD.FTZ R97, -R121.reuse, R92 ;  /* 0x0000005c79617221 */ /* 0x050fe20000010100 */
[----:B------:R-:W-:Y:S01]  /*0af0*/  PRMT R92, RZ, 0x7610, R8 ;  /* 0x00007610ff5c7816 */ /* 0x000fe20000000008 */
[----:B------:R-:W-:-:S02]  /*0b00*/  FADD.FTZ R93, -R121, R93 ;  /* 0x0000005d795d7221 */ /* 0x000fc40000010100 */
[C---:B------:R-:W-:Y:S02]  /*0b10*/  FADD.FTZ R103, -R121.reuse, R94 ;  /* 0x0000005e79677221 */ /* 0x040fe40000010100 */
[----:B------:R-:W-:Y:S01]  /*0b20*/  FADD.FTZ R95, -R121, R95 ;  /* 0x0000005f795f7221 */ /* 0x000fe20000010100 */
[----:B------:R-:W-:Y:S01]  /*0b30*/  PRMT R121, RZ, 0x5410, R9 ;  /* 0x00005410ff797816 */ /* 0x000fe20000000009 */
[----:B0----5:R-:W-:Y:S02]  /*0b40*/  FMUL.FTZ R6, R106, R123 ;  /* 0x0000007b6a067220 */ /* 0x021fe40000410000 */
[----:B------:R-:W-:Y:S01]  /*0b50*/  FMUL.FTZ R9, R64, R125 ;  /* 0x0000007d40097220 */ /* 0x000fe20000410000 */
[--C-:B------:R-:W-:Y:S01]  /*0b60*/  PRMT R105, RZ, 0x5410, R10.reuse ;  /* 0x00005410ff697816 */ /* 0x100fe2000000000a */
[C---:B------:R-:W-:Y:S01]  /*0b70*/  FMUL.FTZ R96, R106.reuse, R87 ;  /* 0x000000576a607220 */ /* 0x040fe20000410000 */
[----:B------:R-:W-:Y:S01]  /*0b80*/  PRMT R86, RZ, 0x7610, R10 ;  /* 0x00007610ff567816 */ /* 0x000fe2000000000a */
[----:B------:R-:W-:-:S02]  /*0b90*/  FMUL.FTZ R7, R106, R101 ;  /* 0x000000656a077220 */ /* 0x000fc40000410000 */
[----:B------:R-:W-:Y:S02]  /*0ba0*/  FMUL.FTZ R10, R65, R92 ;  /* 0x0000005c410a7220 */ /* 0x000fe40000410000 */
[----:B------:R-:W-:Y:S02]  /*0bb0*/  FADD.FTZ R87, R124, R9 ;  /* 0x000000097c577221 */ /* 0x000fe40000010000 */
[----:B------:R-:W-:Y:S01]  /*0bc0*/  FFMA.FTZ R91, R6, R9, R91 ;  /* 0x00000009065b7223 */ /* 0x000fe2000001005b */
[--C-:B------:R-:W-:Y:S01]  /*0bd0*/  PRMT R85, RZ, 0x5410, R11.reuse ;  /* 0x00005410ff557816 */ /* 0x100fe2000000000b */
[----:B------:R-:W-:Y:S01]  /*0be0*/  FMUL.FTZ R8, R106, R99 ;  /* 0x000000636a087220 */ /* 0x000fe20000410000 */
[----:B------:R-:W-:Y:S01]  /*0bf0*/  PRMT R84, RZ, 0x7610, R11 ;  /* 0x00007610ff547816 */ /* 0x000fe2000000000b */
        /* <DEDUP_REMOVED lines=40> */
.L_x_3108:
[----:B------:R-:W-:Y:S05]  /*0e80*/  BSYNC B0 ;  /* 0x0000000000007941 */ /* 0x000fea0003800000 */
.L_x_3107:
[----:B------:R-:W-:Y:S02]  /*0e90*/  LOP3.LUT P1, RZ, R4, 0xff, RZ, 0xc0, !PT ;  /* 0x000000ff04ff7812 */ /* 0x000fe4000782c0ff */
[----:B------:R-:W-:Y:S02]  /*0ea0*/  SHF.R.U32.HI R84, RZ, 0x5, R0 ;  /* 0x00000005ff547819 */ /* 0x000fe40000011600 */
[----:B------:R-:W-:Y:S02]  /*0eb0*/  LOP3.LUT P0, RZ, R0, 0x1f, RZ, 0xc0, !PT ;  /* 0x0000001f00ff7812 */ /* 0x000fe4000780c0ff */
[----:B------:R-:W-:-:S07]  /*0ec0*/  LOP3.LUT R92, R84, 0x7fffffc, RZ, 0xc0, !PT ;  /* 0x07fffffc545c7812 */ /* 0x000fce00078ec0ff */
[----:B------:R-:W-:Y:S01]  /*0ed0*/  @!P1 IADD3 R92, R92, 0x4, RZ ;  /* 0x000000045c5c9810 */ /* 0x000fe20007ffe0ff */
[----:B------:R-:W-:Y:S05]  /*0ee0*/  BRA.DIV ~URZ, `(.L_x_3109) ;  /* 0x00000fb27f007947 */ /* 0x000fea000b800000 */
[----:B------:R0:W1:Y:S02]  /*0ef0*/  SHFL.DOWN PT, R93, R124, 0x10, 0x1f ;  /* 0x0a001f007c5d7f89 */ /* 0x00006400000e0000 */
.L_x_3116:
        /* <DEDUP_REMOVED lines=18> */
.L_x_3117:
        /* <DEDUP_REMOVED lines=93> */
[C---:B------:R-:W-:Y:S02]  /*15f0*/  FMUL.FTZ R90, R106.reuse, R91 ;  /* 0x0000005b6a5a7220 */ /* 0x040fe40000410000 */
        /* <DEDUP_REMOVED lines=14> */
[----:B------:R-:W-:-:S10]  /*16e0*/  HFMA2.MMA R90, -RZ, RZ, 0, 9.5367431640625e-07 ;  /* 0x00000010ff5a7435 */ /* 0x000fd400000001ff */
[C---:B------:R-:W-:Y:S01]  /*16f0*/  IMAD.WIDE.U32 R90, R5.reuse, R90, c[0x0][0x248] ;  /* 0x00009200055a7625 */ /* 0x040fe200078e005a */
[----:B------:R-:W-:-:S04]  /*1700*/  IADD3 R5, R5, 0x80, RZ ;  /* 0x0000008005057810 */ /* 0x000fc80007ffe0ff */
[----:B------:R0:W-:Y:S03]  /*1710*/  STG.E.128 [R90.64], R84 ;  /* 0x000000545a007986 */ /* 0x0001e6000c101d04 */
.L_x_3112:
[----:B------:R-:W-:Y:S05]  /*1720*/  BSYNC B0 ;  /* 0x0000000000007941 */ /* 0x000fea0003800000 */
.L_x_3111:
        /* <DEDUP_REMOVED lines=15> */
[----:B------:R-:W-:-:S02]  /*1820*/  FFMA.FTZ R90, R8, R95, R94 ;  /* 0x0000005f085a7223 */ /* 0x000fc4000001005e */
[-CC-:B------:R-:W-:Y:S02]  /*1830*/  FFMA.FTZ R86, R96, R95.reuse, R94.reuse ;  /* 0x0000005f60567223 */ /* 0x180fe4000001005e */
[-CC-:B------:R-:W-:Y:S02]  /*1840*/  FFMA.FTZ R85, R103, R95.reuse, R94.reuse ;  /* 0x0000005f67557223 */ /* 0x180fe4000001005e */
[----:B------:R-:W-:Y:S02]  /*1850*/  FFMA.FTZ R94, R104, R95, R94 ;  /* 0x0000005f685e7223 */ /* 0x000fe4000001005e */
[C---:B-----5:R-:W-:Y:S02]  /*1860*/  FMUL.FTZ R87, R106.reuse, R87 ;  /* 0x000000576a577220 */ /* 0x060fe40000410000 */
[----:B------:R-:W-:Y:S02]  /*1870*/  FMUL.FTZ R84, R106, R121 ;  /* 0x000000796a547220 */ /* 0x000fe40000410000 */
[----:B------:R-:W-:-:S02]  /*1880*/  FADD.FTZ R91, R9, -R92 ;  /* 0x8000005c095b7221 */ /* 0x000fc40000010000 */
[----:B------:R-:W-:Y:S02]  /*1890*/  FADD.FTZ R125, R10, -R125 ;  /* 0x8000007d0a7d7221 */ /* 0x000fe40000010000 */
[----:B------:R-:W-:Y:S02]  /*18a0*/  FADD.FTZ R93, R11, -R90 ;  /* 0x8000005a0b5d7221 */ /* 0x000fe40000010000 */
[----:B------:R-:W-:Y:S02]  /*18b0*/  FADD.FTZ R123, R99, -R86 ;  /* 0x80000056637b7221 */ /* 0x000fe40000010000 */
[----:B------:R-:W-:Y:S02]  /*18c0*/  FADD.FTZ R85, R102, -R85 ;  /* 0x8000005566557221 */ /* 0x000fe40000010000 */
[----:B------:R-:W-:Y:S02]  /*18d0*/  FADD.FTZ R95, R105, -R94 ;  /* 0x8000005e695f7221 */ /* 0x000fe40000010000 */
[----:B------:R-:W-:-:S02]  /*18e0*/  @P0 FADD.FTZ R87, R12, R87 ;  /* 0x000000570c570221 */ /* 0x000fc40000010000 */
[----:B------:R-:W-:Y:S02]  /*18f0*/  @P0 FADD.FTZ R84, R13, R84 ;  /* 0x000000540d540221 */ /* 0x000fe40000010000 */
[C---:B------:R-:W-:Y:S01]  /*1900*/  FMUL.FTZ R91, R106.reuse, R91 ;  /* 0x0000005b6a5b7220 */ /* 0x040fe20000410000 */
[----:B------:R-:W-:Y:S01]  /*1910*/  SEL R80, R87, R80, P1 ;  /* 0x0000005057507207 */ /* 0x000fe20000800000 */
[----:B------:R-:W-:Y:S01]  /*1920*/  FMUL.FTZ R92, R106, R125 ;  /* 0x0000007d6a5c7220 */ /* 0x000fe20000410000 */
[----:B------:R-:W-:Y:S01]  /*1930*/  SEL R81, R84, R81, P1 ;  /* 0x0000005154517207 */ /* 0x000fe20000800000 */
[C---:B------:R-:W-:Y:S02]  /*1940*/  FMUL.FTZ R93, R106.reuse, R93 ;  /* 0x0000005d6a5d7220 */ /* 0x040fe40000410000 */
[C---:B------:R-:W-:Y:S02]  /*1950*/  FMUL.FTZ R94, R106.reuse, R123 ;  /* 0x0000007b6a5e7220 */ /* 0x040fe40000410000 */
[----:B------:R-:W-:-:S02]  /*1960*/  FMUL.FTZ R85, R106, R85 ;  /* 0x000000556a557220 */ /* 0x000fc40000410000 */
[----:B------:R-:W-:Y:S02]  /*1970*/  FMUL.FTZ R106, R106, R95 ;  /* 0x0000005f6a6a7220 */ /* 0x000fe40000410000 */
[-C--:B------:R-:W-:Y:S02]  /*1980*/  FMUL.FTZ R86, R87, R107.reuse ;  /* 0x0000006b57567220 */ /* 0x080fe40000410000 */
[----:B------:R-:W-:Y:S02]  /*1990*/  @P0 FADD.FTZ R85, R14, R85 ;  /* 0x000000550e550221 */ /* 0x000fe40000010000 */
[----:B------:R-:W-:Y:S01]  /*19a0*/  FMUL.FTZ R87, R84, R107 ;  /* 0x0000006b54577220 */ /* 0x000fe20000410000 */
[----:B------:R-:W-:Y:S01]  /*19b0*/  @P1 MOV R84, 0x20 ;  /* 0x0000002000541802 */ /* 0x000fe20000000f00 */
[----:B------:R-:W-:Y:S01]  /*19c0*/  @P0 FADD.FTZ R91, R16, R91 ;  /* 0x0000005b105b0221 */ /* 0x000fe20000010000 */
[----:B------:R-:W-:Y:S01]  /*19d0*/  SEL R82, R85, R82, P1 ;  /* 0x0000005255527207 */ /* 0x000fe20000800000 */
[----:B------:R-:W-:-:S02]  /*19e0*/  @P0 FADD.FTZ R92, R17, R92 ;  /* 0x0000005c115c0221 */ /* 0x000fc40000010000 */
        /* <DEDUP_REMOVED lines=8> */
[----:B------:R-:W-:Y:S01]  /*1a70*/  @P1 IMAD.WIDE.U32 R84, R5, R84, c[0x0][0x258] ;  /* 0x0000960005541625 */ /* 0x000fe200078e0054 */
[----:B------:R-:W-:Y:S02]  /*1a80*/  SEL R83, R106, R83, P1 ;  /* 0x000000536a537207 */ /* 0x000fe40000800000 */
[----:B------:R-:W-:Y:S01]  /*1a90*/  LOP3.LUT P0, RZ, R126, 0xff00, RZ, 0xc0, !PT ;  /* 0x0000ff007eff7812 */ /* 0x000fe2000780c0ff */
[-C--:B------:R-:W-:Y:S01]  /*1aa0*/  FMUL.FTZ R92, R92, R107.reuse ;  /* 0x0000006b5c5c7220 */ /* 0x080fe20000410000 */
[----:B------:R-:W-:Y:S01]  /*1ab0*/  @P1 STG.E.128 [R84.64], R76 ;  /* 0x0000004c54001986 */ /* 0x000fe2000c101d04 */
[----:B------:R-:W-:-:S02]  /*1ac0*/  FMUL.FTZ R93, R93, R107 ;  /* 0x0000006b5d5d7220 */ /* 0x000fc40000410000 */
[-C--:B------:R-:W-:Y:S01]  /*1ad0*/  FMUL.FTZ R91, R91, R107.reuse ;  /* 0x0000006b5b5b7220 */ /* 0x080fe20000410000 */
[----:B------:R0:W-:Y:S01]  /*1ae0*/  @P1 STG.E.128 [R84.64+0x10], R80 ;  /* 0x0000105054001986 */ /* 0x0001e2000c101d04 */
[-C--:B------:R-:W-:Y:S01]  /*1af0*/  FMUL.FTZ R94, R94, R107.reuse ;  /* 0x0000006b5e5e7220 */ /* 0x080fe20000410000 */
[----:B------:R-:W-:Y:S01]  /*1b00*/  LOP3.LUT P1, RZ, R126, 0xff0000, RZ, 0xc0, !PT ;  /* 0x00ff00007eff7812 */ /* 0x000fe2000782c0ff */
[----:B------:R-:W-:Y:S02]  /*1b10*/  FMUL.FTZ R92, R92, c[0x0][0x1e8] ;  /* 0x00007a005c5c7a20 */ /* 0x000fe40000410000 */
[----:B------:R-:W-:Y:S02]  /*1b20*/  FMUL.FTZ R93, R93, c[0x0][0x1e8] ;  /* 0x00007a005d5d7a20 */ /* 0x000fe40000410000 */
        /* <DEDUP_REMOVED lines=26> */
.L_x_3114:
[----:B------:R-:W-:Y:S05]  /*1cd0*/  BSYNC B0 ;  /* 0x0000000000007941 */ /* 0x000fea0003800000 */
.L_x_3113:
[----:B------:R-:W-:Y:S02]  /*1ce0*/  IADD3 R2, R2, c[0x0][0x160], RZ ;  /* 0x0000580002027a10 */ /* 0x000fe40007ffe0ff */
[----:B------:R-:W-:Y:S02]  /*1cf0*/  LOP3.LUT P1, RZ, R4, 0xff, RZ, 0xc0, !PT ;  /* 0x000000ff04ff7812 */ /* 0x000fe4000782c0ff */
[----:B------:R-:W-:Y:S02]  /*1d00*/  ISETP.GE.AND P0, PT, R2, c[0x0][0x164], PT ;  /* 0x0000590002007a0c */ /* 0x000fe40003f06270 */
[----:B------:R-:W-:-:S11]  /*1d10*/  SEL R4, RZ, 0x1, P1 ;  /* 0x00000001ff047807 */ /* 0x000fd60000800000 */
[----:B0----5:R-:W-:Y:S01]  /*1d20*/  @P0 CALL.REL.NOINC `(.L_x_3104) ;  /* 0x0000001000000944 */ /* 0x021fe20003c00000 */
[----:B------:R-:W-:Y:S05]  /*1d30*/  BRA `(.L_x_3115) ;  /* 0xffffe57000007947 */ /* 0x000fea000383ffff */
.L_x_3104:
        /* <DEDUP_REMOVED lines=22> */
.L_x_3109:
[----:B------:R-:W-:Y:S01]  /*1ea0*/  HFMA2.MMA R87, -RZ, RZ, 0, 9.5367431640625e-07 ;  /* 0x00000010ff577435 */ /* 0x000fe200000001ff */
[----:B------:R-:W-:-:S02]  /*1eb0*/  MOV R90, R124 ;  /* 0x0000007c005a7202 */ /* 0x000fc40000000f00 */
[----:B------:R-:W-:Y:S02]  /*1ec0*/  MOV R86, 0x1f ;  /* 0x0000001f00567802 */ /* 0x000fe40000000f00 */
[----:B------:R-:W-:Y:S02]  /*1ed0*/  MOV R85, 0xffffffff ;  /* 0xffffffff00557802 */ /* 0x000fe40000000f00 */
[----:B------:R-:W-:Y:S02]  /*1ee0*/  MOV R94, 0x1f00 ;  /* 0x00001f00005e7802 */ /* 0x000fe40000000f00 */
[----:B-----5:R-:W-:Y:S05]  /*1ef0*/  CALL.REL.NOINC `($__internal_88_$__cuda_sm70_shflsync_down_p) ;  /* 0x0000045000007944 */ /* 0x020fea0003c00000 */
[----:B-1----:R-:W-:Y:S01]  /*1f00*/  MOV R93, R86 ;  /* 0x00000056005d7202 */ /* 0x002fe20000000f00 */
[----:B0-----:R-:W-:Y:S05]  /*1f10*/  BRA `(.L_x_3116) ;  /* 0xffffefe000007947 */ /* 0x001fea000383ffff */
.L_x_3110:
[----:B------:R-:W-:Y:S01]  /*1f20*/  HFMA2.MMA R87, -RZ, RZ, 0, 9.5367431640625e-07 ;  /* 0x00000010ff577435 */ /* 0x000fe200000001ff */
[----:B------:R-:W-:Y:S02]  /*1f30*/  MOV R90, R91 ;  /* 0x0000005b005a7202 */ /* 0x000fe40000000f00 */
[----:B------:R-:W-:Y:S02]  /*1f40*/  MOV R86, 0x1f ;  /* 0x0000001f00567802 */ /* 0x000fe40000000f00 */
[----:B------:R-:W-:-:S02]  /*1f50*/  MOV R85, 0xffffffff ;  /* 0xffffffff00557802 */ /* 0x000fc40000000f00 */
[----:B------:R-:W-:Y:S02]  /*1f60*/  MOV R94, 0x1f80 ;  /* 0x00001f80005e7802 */ /* 0x000fe40000000f00 */
[----:B01---5:R-:W-:Y:S05]  /*1f70*/  CALL.REL.NOINC `($__internal_88_$__cuda_sm70_shflsync_down_p) ;  /* 0x000003d000007944 */ /* 0x023fea0003c00000 */
[----:B------:R-:W-:Y:S01]  /*1f80*/  FADD.FTZ R124, R93, R124 ;  /* 0x0000007c5d7c7221 */ /* 0x000fe20000010000 */
[----:B0-----:R-:W-:Y:S01]  /*1f90*/  HFMA2.MMA R87, -RZ, RZ, 0, 4.76837158203125e-07 ;  /* 0x00000008ff577435 */ /* 0x001fe200000001ff */
[----:B-1----:R-:W-:Y:S01]  /*1fa0*/  FADD.FTZ R91, R91, R86 ;  /* 0x000000565b5b7221 */ /* 0x002fe20000010000 */
[----:B------:R-:W-:Y:S02]  /*1fb0*/  MOV R86, 0x1f ;  /* 0x0000001f00567802 */ /* 0x000fe40000000f00 */
[----:B------:R-:W-:Y:S02]  /*1fc0*/  MOV R85, 0xffffffff ;  /* 0xffffffff00557802 */ /* 0x000fe40000000f00 */
[----:B------:R-:W-:Y:S02]  /*1fd0*/  MOV R90, R124 ;  /* 0x0000007c005a7202 */ /* 0x000fe40000000f00 */
[----:B------:R-:W-:Y:S02]  /*1fe0*/  MOV R94, 0x2000 ;  /* 0x00002000005e7802 */ /* 0x000fe40000000f00 */
[----:B------:R-:W-:Y:S05]  /*1ff0*/  CALL.REL.NOINC `($__internal_88_$__cuda_sm70_shflsync_down_p) ;  /* 0x0000035000007944 */ /* 0x000fea0003c00000 */
[----:B0-----:R-:W-:Y:S01]  /*2000*/  HFMA2.MMA R87, -RZ, RZ, 0, 4.76837158203125e-07 ;  /* 0x00000008ff577435 */ /* 0x001fe200000001ff */
[----:B-1----:R-:W-:-:S02]  /*2010*/  MOV R93, R86 ;  /* 0x00000056005d7202 */ /* 0x002fc40000000f00 */
[----:B------:R-:W-:Y:S02]  /*2020*/  MOV R90, R91 ;  /* 0x0000005b005a7202 */ /* 0x000fe40000000f00 */
[----:B------:R-:W-:Y:S02]  /*2030*/  MOV R86, 0x1f ;  /* 0x0000001f00567802 */ /* 0x000fe40000000f00 */
[----:B------:R-:W-:Y:S02]  /*2040*/  MOV R85, 0xffffffff ;  /* 0xffffffff00557802 */ /* 0x000fe40000000f00 */
[----:B------:R-:W-:Y:S02]  /*2050*/  MOV R94, 0x2070 ;  /* 0x00002070005e7802 */ /* 0x000fe40000000f00 */
[----:B------:R-:W-:Y:S05]  /*2060*/  CALL.REL.NOINC `($__internal_88_$__cuda_sm70_shflsync_down_p) ;  /* 0x000002e000007944 */ /* 0x000fea0003c00000 */
[----:B------:R-:W-:Y:S01]  /*2070*/  FADD.FTZ R124, R93, R124 ;  /* 0x0000007c5d7c7221 */ /* 0x000fe20000010000 */
[----:B0-----:R-:W-:Y:S01]  /*2080*/  HFMA2.MMA R87, -RZ, RZ, 0, 2.384185791015625e-07 ;  /* 0x00000004ff577435 */ /* 0x001fe200000001ff */
[----:B-1----:R-:W-:Y:S01]  /*2090*/  FADD.FTZ R91, R91, R86 ;  /* 0x000000565b5b7221 */ /* 0x002fe20000010000 */
[----:B------:R-:W-:Y:S02]  /*20a0*/  MOV R86, 0x1f ;  /* 0x0000001f00567802 */ /* 0x000fe40000000f00 */
[----:B------:R-:W-:-:S02]  /*20b0*/  MOV R85, 0xffffffff ;  /* 0xffffffff00557802 */ /* 0x000fc40000000f00 */
[----:B------:R-:W-:Y:S02]  /*20c0*/  MOV R90, R124 ;  /* 0x0000007c005a7202 */ /* 0x000fe40000000f00 */
[----:B------:R-:W-:Y:S02]  /*20d0*/  MOV R94, 0x20f0 ;  /* 0x000020f0005e7802 */ /* 0x000fe40000000f00 */
[----:B------:R-:W-:Y:S05]  /*20e0*/  CALL.REL.NOINC `($__internal_88_$__cuda_sm70_shflsync_down_p) ;  /* 0x0000026000007944 */ /* 0x000fea0003c00000 */
[----:B0-----:R-:W-:Y:S01]  /*20f0*/  HFMA2.MMA R87, -RZ, RZ, 0, 2.384185791015625e-07 ;  /* 0x00000004ff577435 */ /* 0x001fe200000001ff */
[----:B-1----:R-:W-:Y:S02]  /*2100*/  MOV R93, R86 ;  /* 0x00000056005d7202 */ /* 0x002fe40000000f00 */
[----:B------:R-:W-:Y:S02]  /*2110*/  MOV R90, R91 ;  /* 0x0000005b005a7202 */ /* 0x000fe40000000f00 */
[----:B------:R-:W-:Y:S02]  /*2120*/  MOV R86, 0x1f ;  /* 0x0000001f00567802 */ /* 0x000fe40000000f00 */
[----:B------:R-:W-:Y:S02]  /*2130*/  MOV R85, 0xffffffff ;  /* 0xffffffff00557802 */ /* 0x000fe40000000f00 */
[----:B------:R-:W-:-:S02]  /*2140*/  MOV R94, 0x2160 ;  /* 0x00002160005e7802 */ /* 0x000fc40000000f00 */
[----:B------:R-:W-:Y:S05]  /*2150*/  CALL.REL.NOINC `($__internal_88_$__cuda_sm70_shflsync_down_p) ;  /* 0x000001f000007944 */ /* 0x000fea0003c00000 */
[----:B------:R-:W-:Y:S01]  /*2160*/  FADD.FTZ R124, R93, R124 ;  /* 0x0000007c5d7c7221 */ /* 0x000fe20000010000 */
[----:B0-----:R-:W-:Y:S01]  /*2170*/  HFMA2.MMA R87, -RZ, RZ, 0, 1.1920928955078125e-07 ;  /* 0x00000002ff577435 */ /* 0x001fe200000001ff */
[----:B-1----:R-:W-:Y:S01]  /*2180*/  FADD.FTZ R91, R91, R86 ;  /* 0x000000565b5b7221 */ /* 0x002fe20000010000 */
[----:B------:R-:W-:-:S02]  /*2190*/  MOV R86, 0x1f ;  /* 0x0000001f00567802 */ /* 0x000fc40000000f00 */
[----:B------:R-:W-:Y:S02]  /*21a0*/  MOV R85, 0xffffffff ;  /* 0xffffffff00557802 */ /* 0x000fe40000000f00 */
[----:B------:R-:W-:Y:S02]  /*21b0*/  MOV R90, R124 ;  /* 0x0000007c005a7202 */ /* 0x000fe40000000f00 */
[----:B------:R-:W-:Y:S02]  /*21c0*/  MOV R94, 0x21e0 ;  /* 0x000021e0005e7802 */ /* 0x000fe40000000f00 */
[----:B------:R-:W-:Y:S05]  /*21d0*/  CALL.REL.NOINC `($__internal_88_$__cuda_sm70_shflsync_down_p) ;  /* 0x0000017000007944 */ /* 0x000fea0003c00000 */
[----:B0-----:R-:W-:Y:S01]  /*21e0*/  HFMA2.MMA R87, -RZ, RZ, 0, 1.1920928955078125e-07 ;  /* 0x00000002ff577435 */ /* 0x001fe200000001ff */
[----:B-1----:R-:W-:Y:S02]  /*21f0*/  MOV R93, R86 ;  /* 0x00000056005d7202 */ /* 0x002fe40000000f00 */
[----:B------:R-:W-:Y:S02]  /*2200*/  MOV R90, R91 ;  /* 0x0000005b005a7202 */ /* 0x000fe40000000f00 */
[----:B------:R-:W-:Y:S02]  /*2210*/  MOV R86, 0x1f ;  /* 0x0000001f00567802 */ /* 0x000fe40000000f00 */
[----:B------:R-:W-:-:S02]  /*2220*/  MOV R85, 0xffffffff ;  /* 0xffffffff00557802 */ /* 0x000fc40000000f00 */
[----:B------:R-:W-:Y:S02]  /*2230*/  MOV R94, 0x2250 ;  /* 0x00002250005e7802 */ /* 0x000fe40000000f00 */
[----:B------:R-:W-:Y:S05]  /*2240*/  CALL.REL.NOINC `($__internal_88_$__cuda_sm70_shflsync_down_p) ;  /* 0x0000010000007944 */ /* 0x000fea0003c00000 */
[----:B------:R-:W-:Y:S01]  /*2250*/  FADD.FTZ R124, R93, R124 ;  /* 0x0000007c5d7c7221 */ /* 0x000fe20000010000 */
[----:B0-----:R-:W-:Y:S01]  /*2260*/  HFMA2.MMA R87, -RZ, RZ, 0, 5.9604644775390625e-08 ;  /* 0x00000001ff577435 */ /* 0x001fe200000001ff */
[----:B-1----:R-:W-:Y:S01]  /*2270*/  FADD.FTZ R91, R91, R86 ;  /* 0x000000565b5b7221 */ /* 0x002fe20000010000 */
[----:B------:R-:W-:Y:S02]  /*2280*/  MOV R86, 0x1f ;  /* 0x0000001f00567802 */ /* 0x000fe40000000f00 */
[----:B------:R-:W-:Y:S02]  /*2290*/  MOV R85, 0xffffffff ;  /* 0xffffffff00557802 */ /* 0x000fe40000000f00 */
[----:B------:R-:W-:Y:S02]  /*22a0*/  MOV R90, R124 ;  /* 0x0000007c005a7202 */ /* 0x000fe40000000f00 */
[----:B------:R-:W-:Y:S02]  /*22b0*/  MOV R94, 0x22d0 ;  /* 0x000022d0005e7802 */ /* 0x000fe40000000f00 */
[----:B------:R-:W-:Y:S05]  /*22c0*/  CALL.REL.NOINC `($__internal_88_$__cuda_sm70_shflsync_down_p) ;  /* 0x0000008000007944 */ /* 0x000fea0003c00000 */
[----:B0-----:R-:W-:Y:S01]  /*22d0*/  HFMA2.MMA R87, -RZ, RZ, 0, 5.9604644775390625e-08 ;  /* 0x00000001ff577435 */ /* 0x001fe200000001ff */
[----:B-1----:R-:W-:-:S02]  /*22e0*/  MOV R93, R86 ;  /* 0x00000056005d7202 */ /* 0x002fc40000000f00 */
[----:B------:R-:W-:Y:S02]  /*22f0*/  MOV R90, R91 ;  /* 0x0000005b005a7202 */ /* 0x000fe40000000f00 */
[----:B------:R-:W-:Y:S02]  /*2300*/  MOV R86, 0x1f ;  /* 0x0000001f00567802 */ /* 0x000fe40000000f00 */
[----:B------:R-:W-:Y:S02]  /*2310*/  MOV R85, 0xffffffff ;  /* 0xffffffff00557802 */ /* 0x000fe40000000f00 */
[----:B------:R-:W-:Y:S02]  /*2320*/  MOV R94, 0x2340 ;  /* 0x00002340005e7802 */ /* 0x000fe40000000f00 */
[----:B------:R-:W-:Y:S05]  /*2330*/  CALL.REL.NOINC `($__internal_88_$__cuda_sm70_shflsync_down_p) ;  /* 0x0000001000007944 */ /* 0x000fea0003c00000 */
[----:B01----:R-:W-:Y:S05]  /*2340*/  BRA `(.L_x_3117) ;  /* 0xffffecd000007947 */ /* 0x003fea000383ffff */
        .weak           $__internal_88_$__cuda_sm70_shflsync_down_p
        .type           $__internal_88_$__cuda_sm70_shflsync_down_p,@function
        .size           $__internal_88_$__cuda_sm70_shflsync_down_p,(.L_x_6890 - $__internal_88_$__cuda_sm70_shflsync_down_p)
$__internal_88_$__cuda_sm70_shflsync_down_p:
[----:B------:R-:W-:Y:S01]  /*2350*/  HFMA2.MMA R95, -RZ, RZ, 0, 0 ;  /* 0x00000000ff5f7435 */ /* 0x000fe200000001ff */
[----:B------:R-:W-:Y:S04]  /*2360*/  WARPSYNC R85 ;  /* 0x0000005500007348 */ /* 0x000fe80003800000 */
[----:B------:R0:W1:Y:S01]  /*2370*/  SHFL.DOWN PT, R86, R90, R87, R86 ;  /* 0x080000575a567389 */ /* 0x00006200000e0056 */
[----:B------:R-:W-:Y:S05]  /*2380*/  RET.REL.NODEC R94 `(_ZN10layer_norm13ln_bwd_kernelINS_13Kernel_traitsIf13__nv_bfloat16fS2_fjLj2048ELj1ELj1ELj4ELj16ENS_18Kernel_traits_baseILj2048EfS2_fS2_fjLj128EEEEELb1ELb0ELb0ELb0EEEvNS_9BwdParamsE) ;  /* 0xffffdc705e007950 */ /* 0x000fea0003c3ffff */
.L_x_3118:
        /* <DEDUP_REMOVED lines=15> */
.L_x_6890:


//--------------------- .text._ZN10layer_norm13ln_bwd_kernelINS_13Kernel_traitsIf13__nv_bfloat16fS2_fjLj2048ELj1ELj1ELj4ELj16ENS_18Kernel_traits_baseILj2048EfS2_fS2_fjLj128EEEEELb1ELb0ELb0ELb1EEEvNS_9BwdParamsE --------------------------
	.section	.text._ZN10layer_norm13ln_bwd_kernelINS_13Kernel_traitsIf13__nv_bfloat16fS2_fjLj2048ELj1ELj1ELj4ELj16ENS_18Kernel_traits_baseILj2048EfS2_fS2_fjLj128EEEEELb1ELb0ELb0ELb1EEEvNS_9BwdParamsE,"ax",@progbits
	.sectioninfo	@"SHI_REGISTERS=128"
	.align	128
        .global         _ZN10layer_norm13ln_bwd_kernelINS_13Kernel_traitsIf13__nv_bfloat16fS2_fjLj2048ELj1ELj1ELj4ELj16ENS_18Kernel_traits_baseILj2048EfS2_fS2_fjLj128EEEEELb1ELb0ELb0ELb1EEEvNS_9BwdParamsE
        .type           _ZN10layer_norm13ln_bwd_kernelINS_13Kernel_traitsIf13__nv_bfloat16fS2_fjLj2048ELj1ELj1ELj4ELj16ENS_18Kernel_traits_baseILj2048EfS2_fS2_fjLj128EEEEELb1ELb0ELb0ELb1EEEvNS_9BwdParamsE,@function
        .size           _ZN10layer_norm13ln_bwd_kernelINS_13Kernel_traitsIf13__nv_bfloat16fS2_fjLj2048ELj1ELj1ELj4ELj16ENS_18Kernel_traits_baseILj2048EfS2_fS2_fjLj128EEEEELb1ELb0ELb0ELb1EEEvNS_9BwdParamsE,(.L_x_6891 - _ZN10layer_norm13ln_bwd_kernelINS_13Kernel_traitsIf13__nv_bfloat16fS2_fjLj2048ELj1ELj1ELj4ELj16ENS_18Kernel_traits_baseILj2048EfS2_fS2_fjLj128EEEEELb1ELb0ELb0ELb1EEEvNS_9BwdParamsE)
        .other          _ZN10layer_norm13ln_bwd_kernelINS_13Kernel_traitsIf13__nv_bfloat16fS2_fjLj2048ELj1ELj1ELj4ELj16ENS_18Kernel_traits_baseILj2048EfS2_fS2_fjLj128EEEEELb1ELb0ELb0ELb1EEEvNS_9BwdParamsE,@"STO_CUDA_ENTRY STV_DEFAULT"
_ZN10layer_norm13ln_bwd_kernelINS_13Kernel_traitsIf13__nv_bfloat16fS2_fjLj2048ELj1ELj1ELj4ELj16ENS_18Kernel_traits_baseILj2048EfS2_fS2_fjLj128EEEEELb1ELb0ELb0ELb1EEEvNS_9BwdParamsE:
.text._ZN10layer_norm13ln_bwd_kernelINS_13Kernel_traitsIf13__nv_bfloat16fS2_fjLj2048ELj1ELj1ELj4ELj16ENS_18Kernel_traits_baseILj2048EfS2_fS2_fjLj128EEEEELb1ELb0ELb0ELb1EEEvNS_9BwdParamsE:
[----:B------:R-:W-:Y:S02]  /*0000*/  MOV R1, c[0x0][0x28] ;  /* 0x00000a0000017a02 */ /* 0x000fe40000000f00 */
[----:B------:R-:W0:Y:S01]  /*0010*/  S2UR UR4, SR_CTAID.X ;  /* 0x00000000000479c3 */ /* 0x000e220000002500 */
[----:B------:R-:W0:Y:S01]  /*0020*/  S2R R90, SR_TID.X ;  /* 0x00000000005a7919 */ /* 0x000e220000002100 */
[----:B------:R-:W-:Y:S02]  /*0030*/  IADD3 R1, R1, -0x10, RZ ;  /* 0xfffffff001017810 */ /* 0x000fe40007ffe0ff */
        /* <DEDUP_REMOVED lines=22> */
.L_x_3119:
        /* <DEDUP_REMOVED lines=25> */
.L_x_3124:
[----:B------:R-:W-:Y:S01]  /*0330*/  ISETP.NE.U32.AND P0, PT, RZ, c[0x0][0x1c0], PT ;  /* 0x00007000ff007a0c */ /* 0x000fe20003f05070 */
[----:B------:R-:W-:Y:S01]  /*0340*/  IMAD R56, R99, c[0x0][0x168], RZ ;  /* 0x00005a0063387a24 */ /* 0x000fe200078e02ff */
[----:B------:R-:W-:-:S02]  /*0350*/  SHF.R.S32.HI R58, RZ, 0x1f, R99 ;  /* 0x0000001fff3a7819 */ /* 0x000fc40000011463 */
[----:B------:R-:W-:Y:S02]  /*0360*/  ISETP.NE.AND.EX P0, PT, RZ, c[0x0][0x1c4], PT, P0 ;  /* 0x00007100ff007a0c */ /* 0x000fe40003f05300 */
[----:B------:R-:W-:Y:S02]  /*0370*/  SHF.R.S32.HI R57, RZ, 0x1f, R56 ;  /* 0x0000001fff397819 */ /* 0x000fe40000011438 */
[----:B------:R-:W-:Y:S02]  /*0380*/  MOV R104, 0x4 ;  /* 0x0000000400687802 */ /* 0x000fe40000000f00 */
[----:B------:R-:W-:Y:S02]  /*0390*/  LEA.HI R56, R57, R56, RZ, 0x3 ;  /* 0x0000003839387211 */ /* 0x000fe400078f18ff */
[----:B------:R-:W-:Y:S01]  /*03a0*/  MOV R110, 0x20 ;  /* 0x00000020006e7802 */ /* 0x000fe20000000f00 */
[----:B------:R-:W-:Y:S01]  /*03b0*/  IMAD.WIDE R72, R99, R104, c[0x0][0x1a0] ;  /* 0x0000680063487625 */ /* 0x000fe200078e0268 */
[----:B------:R-:W-:-:S03]  /*03c0*/  LEA.HI.SX32 R101, R56, R89, 0x1d ;  /* 0x0000005938657211 */ /* 0x000fc600078feaff */
[C---:B------:R-:W-:Y:S01]  /*03d0*/  @P0 LEA R116, P1, R99.reuse, c[0x0][0x1c0], 0x1 ;  /* 0x0000700063740a11 */ /* 0x040fe200078208ff */
[----:B------:R0:W2:Y:S03]  /*03e0*/  LDG.E R107, [R72.64] ;  /* 0x00000004486b7981 */ /* 0x0000a6000c1e1900 */
[----:B------:R-:W-:Y:S02]  /*03f0*/  @P0 LEA.HI.X R117, R99, c[0x0][0x1c4], R58, 0x1, P1 ;  /* 0x0000710063750a11 */ /* 0x000fe400008f0c3a */
[----:B------:R-:W-:-:S03]  /*0400*/  MOV R76, 0x10 ;  /* 0x00000010004c7802 */ /* 0x000fc60000000f00 */
[----:B------:R1:W3:Y:S01]  /*0410*/  @P0 LDG.E.U16 R116, [R116.64] ;  /* 0x0000000474740981 */ /* 0x0002e2000c1e1500 */
[C---:B------:R-:W-:Y:S01]  /*0420*/  IADD3 R100, R101.reuse, 0x80, RZ ;  /* 0x0000008065647810 */ /* 0x040fe20007ffe0ff */
[----:B------:R-:W-:-:S04]  /*0430*/  IMAD.WIDE.U32 R102, R101, R110, c[0x0][0x188] ;  /* 0x0000620065667625 */ /* 0x000fc800078e006e */
[C---:B------:R-:W-:Y:S01]  /*0440*/  IMAD.WIDE.U32 R60, R101.reuse, R76, c[0x0][0x208] ;  /* 0x00008200653c7625 */ /* 0x040fe200078e004c */
[----:B------:R4:W3:Y:S01]  /*0450*/  LDG.E.128 R56, [R102.64] ;  /* 0x0000000466387981 */ /* 0x0008e2000c1e1d00 */
[----:B-1----:R-:W-:Y:S02]  /*0460*/  MOV R117, 0x8 ;  /* 0x0000000800757802 */ /* 0x002fe40000000f00 */
[C---:B------:R-:W-:Y:S02]  /*0470*/  IMAD.WIDE.U32 R114, R100.reuse, R110, c[0x0][0x188] ;  /* 0x0000620064727625 */ /* 0x040fe400078e006e */
[----:B------:R-:W3:Y:S02]  /*0480*/  LDG.E.128 R60, [R60.64] ;  /* 0x000000043c3c7981 */ /* 0x000ee4000c1e1d00 */
[----:B------:R-:W-:Y:S02]  /*0490*/  IMAD.WIDE.U32 R112, R101, R117, c[0x0][0x190] ;  /* 0x0000640065707625 */ /* 0x000fe400078e0075 */
[----:B------:R1:W3:Y:S02]  /*04a0*/  LDG.E.128 R68, [R114.64] ;  /* 0x0000000472447981 */ /* 0x0002e4000c1e1d00 */
[----:B------:R-:W-:-:S02]  /*04b0*/  IMAD.WIDE.U32 R76, R100, R76, c[0x0][0x208] ;  /* 0x00008200644c7625 */ /* 0x000fc400078e004c */
[----:B------:R-:W3:Y:S02]  /*04c0*/  LDG.E.64 R124, [R112.64] ;  /* 0x00000004707c7981 */ /* 0x000ee4000c1e1b00 */
[----:B------:R-:W-:Y:S02]  /*04d0*/  IMAD.WIDE R104, R99, R104, c[0x0][0x1a8] ;  /* 0x00006a0063687625 */ /* 0x000fe400078e0268 */
[----:B0-----:R1:W3:Y:S04]  /*04e0*/  LDG.E.128 R72, [R114.64+0x10] ;  /* 0x0000100472487981 */ /* 0x0012e8000c1e1d00 */
[----:B------:R-:W3:Y:S04]  /*04f0*/  LDG.E.128 R76, [R76.64] ;  /* 0x000000044c4c7981 */ /* 0x000ee8000c1e1d00 */
[----:B------:R0:W3:Y:S04]  /*0500*/  LDG.E R105, [R104.64] ;  /* 0x0000000468697981 */ /* 0x0000e8000c1e1900 */
[----:B------:R4:W3:Y:S02]  /*0510*/  LDG.E.128 R64, [R102.64+0x10] ;  /* 0x0000100466407981 */ /* 0x0008e4000c1e1d00 */
[----:B----4-:R-:W-:-:S06]  /*0520*/  IMAD.WIDE.U32 R102, R100, R117, c[0x0][0x190] ;  /* 0x0000640064667625 */ /* 0x010fcc00078e0075 */
[----:B-----5:R-:W5:Y:S01]  /*0530*/  LDG.E.64 R102, [R102.64] ;  /* 0x0000000466667981 */ /* 0x020f62000c1e1b00 */
        /* <DEDUP_REMOVED lines=11> */
[----:B--2---:R-:W-:Y:S02]  /*05f0*/  FSEL R107, R107, RZ, !P1 ;  /* 0x000000ff6b6b7208 */ /* 0x004fe40004800000 */
[----:B---3--:R-:W-:-:S03]  /*0600*/  @P0 PRMT R104, RZ, 0x5410, R116 ;  /* 0x00005410ff680816 */ /* 0x008fc60000000074 */
[C---:B----4-:R-:W-:Y:S02]  /*0610*/  FADD.FTZ R108, -R107.reuse, R57 ;  /* 0x000000396b6c7221 */ /* 0x050fe40000010100 */
[C---:B------:R-:W-:Y:S01]  /*0620*/  FADD.FTZ R56, -R107.reuse, R56 ;  /* 0x000000386b387221 */ /* 0x040fe20000010100 */
[--C-:B------:R-:W-:Y:S02]  /*0630*/  PRMT R57, RZ, 0x5410, R60.reuse ;  /* 0x00005410ff397816 */ /* 0x100fe4000000003c */
[--C-:B------:R-:W-:Y:S02]  /*0640*/  PRMT R109, RZ, 0x5410, R63.reuse ;  /* 0x00005410ff6d7816 */ /* 0x100fe4000000003f */
[----:B-1----:R-:W-:Y:S01]  /*0650*/  PRMT R114, RZ, 0x7610, R63 ;  /* 0x00007610ff727816 */ /* 0x002fe2000000003f */
[C---:B------:R-:W-:Y:S01]  /*0660*/  FADD.FTZ R122, -R107.reuse, R71 ;  /* 0x000000476b7a7221 */ /* 0x040fe20000010100 */
[----:B------:R-:W-:Y:S01]  /*0670*/  PRMT R60, RZ, 0x7610, R60 ;  /* 0x00007610ff3c7816 */ /* 0x000fe2000000003c */
[----:B------:R0:W-:Y:S01]  /*0680*/  STL.64 [R1], R124 ;  /* 0x0000007c01007387 */ /* 0x0001e20000100a00 */
[----:B------:R-:W-:-:S02]  /*0690*/  FADD.FTZ R58, -R107, R58 ;  /* 0x0000003a6b3a7221 */ /* 0x000fc40000010100 */
[C---:B------:R-:W-:Y:S02]  /*06a0*/  FADD.FTZ R110, -R107.reuse, R59 ;  /* 0x0000003b6b6e7221 */ /* 0x040fe40000010100 */
[C---:B------:R-:W-:Y:S01]  /*06b0*/  FADD.FTZ R68, -R107.reuse, R68 ;  /* 0x000000446b447221 */ /* 0x040fe20000010100 */
[--C-:B------:R-:W-:Y:S01]  /*06c0*/  PRMT R71, RZ, 0x5410, R76.reuse ;  /* 0x00005410ff477816 */ /* 0x100fe2000000004c */
[C---:B------:R-:W-:Y:S02]  /*06d0*/  FADD.FTZ R120, -R107.reuse, R69 ;  /* 0x000000456b787221 */ /* 0x040fe40000010100 */
[----:B0-----:R-:W-:Y:S01]  /*06e0*/  FADD.FTZ R124, -R107, R73 ;  /* 0x000000496b7c7221 */ /* 0x001fe20000010100 */
[----:B------:R-:W-:Y:S01]  /*06f0*/  PRMT R73, RZ, 0x7610, R76 ;  /* 0x00007610ff497816 */ /* 0x000fe2000000004c */
[----:B------:R-:W-:Y:S02]  /*0700*/  FMUL.FTZ R63, R105, R56 ;  /* 0x00000038693f7220 */ /* 0x000fe40000410000 */
[----:B------:R-:W-:Y:S01]  /*0710*/  FMUL.FTZ R76, R28, R57 ;  /* 0x000000391c4c7220 */ /* 0x000fe20000410000 */
[----:B------:R-:W-:Y:S01]  /*0720*/  PRMT R111, RZ, 0x7610, R77 ;  /* 0x00007610ff6f7816 */ /* 0x000fe2000000004d */
[----:B------:R-:W-:-:S02]  /*0730*/  FADD.FTZ R64, -R107, R64 ;  /* 0x000000406b407221 */ /* 0x000fc40000010100 */
        /* <DEDUP_REMOVED lines=8> */
[----:B------:R-:W-:Y:S01]  /*07c0*/  FADD.FTZ R97, R57, R97 ;  /* 0x0000006139617221 */ /* 0x000fe20000010000 */
[----:B------:R-:W-:Y:S01]  /*07d0*/  PRMT R59, RZ, 0x5410, R61 ;  /* 0x00005410ff3b7816 */ /* 0x000fe2000000003d */
[----:B------:R-:W-:Y:S01]  /*07e0*/  FFMA.FTZ R98, R63, R57, R98 ;  /* 0x000000393f627223 */ /* 0x000fe20000010062 */
[--C-:B------:R-:W-:Y:S01]  /*07f0*/  PRMT R77, RZ, 0x5410, R78.reuse ;  /* 0x00005410ff4d7816 */ /* 0x100fe2000000004e */
[----:B------:R-:W-:Y:S01]  /*0800*/  FMUL.FTZ R65, R105, R108 ;  /* 0x0000006c69417220 */ /* 0x000fe20000410000 */
[----:B------:R-:W-:Y:S01]  /*0810*/  PRMT R113, RZ, 0x7610, R78 ;  /* 0x00007610ff717816 */ /* 0x000fe2000000004e */
[----:B------:R-:W-:Y:S02]  /*0820*/  FMUL.FTZ R78, R29, R60 ;  /* 0x0000003c1d4e7220 */ /* 0x000fe40000410000 */
[----:B------:R-:W-:-:S02]  /*0830*/  FADD.FTZ R57, RZ, R76 ;  /* 0x0000004cff397221 */ /* 0x000fc40000010000 */
        /* <DEDUP_REMOVED lines=84> */
[----:B------:R-:W-:Y:S01]  /*0d80*/  LOP3.LUT P1, RZ, R90, 0x1f, RZ, 0xc0, !PT ;  /* 0x0000001f5aff7812 */ /* 0x000fe2000782c0ff */
        /* <DEDUP_REMOVED lines=12> */
.L_x_3125:
        /* <DEDUP_REMOVED lines=18> */
.L_x_3126:
[----:B------:R3:W-:Y:S04]  /*0f70*/  STL.64 [R1+0x8], R2 ;  /* 0x0000080201007387 */ /* 0x0007e80000100a00 */
[----:B---3--:R-:W3:Y:S01]  /*0f80*/  LDL.LU.64 R2, [R1] ;  /* 0x0000000001027983 */ /* 0x008ee20000300a00 */
[----:B------:R-:W-:Y:S01]  /*0f90*/  LOP3.LUT P3, RZ, R106, 0xff, RZ, 0xc0, !PT ;  /* 0x000000ff6aff7812 */ /* 0x000fe2000786c0ff */
[----:B--2---:R-:W-:Y:S01]  /*0fa0*/  FADD.FTZ R60, R114, R75 ;  /* 0x0000004b723c7221 */ /* 0x004fe20000010000 */
[----:B------:R-:W-:Y:S01]  /*0fb0*/  PLOP3.LUT P0, PT, PT, PT, PT, 0x80, 0x0 ;  /* 0x000000000000781c */ /* 0x000fe20003f0f070 */
[----:B01----:R-:W-:Y:S01]  /*0fc0*/  FADD.FTZ R61, R56, R61 ;  /* 0x0000003d383d7221 */ /* 0x003fe20000010000 */
[----:B------:R-:W-:Y:S01]  /*0fd0*/  @!P1 PLOP3.LUT P0, PT, P3, PT, PT, 0x80, 0x0 ;  /* 0x000000000000981c */ /* 0x000fe20001f0f070 */
[----:B------:R-:W-:Y:S01]  /*0fe0*/  ULDC.U8 UR6, c[0x0][0x1f0] ;  /* 0x00007c0000067ab9 */ /* 0x000fe20000000000 */
[----:B------:R-:W-:-:S04]  /*0ff0*/  SHF.R.U32.HI R57, RZ, 0x5, R90 ;  /* 0x00000005ff397819 */ /* 0x000fc8000001165a */
[----:B------:R-:W-:-:S07]  /*1000*/  @!P1 LOP3.LUT R58, R57, 0x7fffffc, RZ, 0xc0, !PT ;  /* 0x07fffffc393a9812 */ /* 0x000fce00078ec0ff */
[----:B------:R-:W-:Y:S02]  /*1010*/  @!P0 IADD3 R58, R58, 0x4, RZ ;  /* 0x000000043a3a8810 */ /* 0x000fe40007ffe0ff */
[----:B------:R-:W-:Y:S01]  /*1020*/  ISETP.NE.AND P0, PT, RZ, UR6, PT ;  /* 0x00000006ff007c0c */ /* 0x000fe2000bf05270 */
[----:B------:R-:W-:Y:S01]  /*1030*/  WARPSYNC 0xffffffff ;  /* 0xffffffff00007948 */ /* 0x000fe20003800000 */
[----:B------:R-:W-:Y:S02]  /*1040*/  @!P1 LOP3.LUT R75, R58, 0x3, R57, 0xf8, !PT ;  /* 0x000000033a4b9812 */ /* 0x000fe400078ef839 */
[----:B------:R-:W-:-:S03]  /*1050*/  LOP3.LUT R57, R57, 0x7fffffc, RZ, 0xc0, !PT ;  /* 0x07fffffc39397812 */ /* 0x000fc600078ec0ff */
[----:B------:R-:W-:Y:S01]  /*1060*/  @!P1 STS.64 [R75.X8+0x2000], R60 ;  /* 0x0020003c4b009388 */ /* 0x000fe20000008a00 */
[----:B------:R-:W-:-:S04]  /*1070*/  @!P3 IADD3 R57, R57, 0x4, RZ ;  /* 0x000000043939b810 */ /* 0x000fc80007ffe0ff */
[----:B------:R-:W-:Y:S01]  /*1080*/  SHF.L.U32 R106, R57, 0x3, RZ ;  /* 0x00000003396a7819 */ /* 0x000fe200000006ff */
[----:B------:R-:W-:Y:S06]  /*1090*/  BAR.SYNC.DEFER_BLOCKING 0x0 ;  /* 0x0000000000007b1d */ /* 0x000fec0000010000 */
[----:B------:R-:W0:Y:S02]  /*10a0*/  LDS.128 R56, [R106+0x2000] ;  /* 0x002000006a387984 */ /* 0x000e240000000c00 */
[----:B0-----:R-:W-:Y:S02]  /*10b0*/  FADD.FTZ R123, RZ, R56 ;  /* 0x00000038ff7b7221 */ /* 0x001fe40000010000 */
[----:B------:R-:W-:-:S02]  /*10c0*/  FADD.FTZ R56, RZ, R57 ;  /* 0x00000039ff387221 */ /* 0x000fc40000010000 */
[----:B------:R-:W-:Y:S02]  /*10d0*/  FADD.FTZ R123, R58, R123 ;  /* 0x0000007b3a7b7221 */ /* 0x000fe40000010000 */
[----:B------:R-:W-:Y:S02]  /*10e0*/  FADD.FTZ R60, R59, R56 ;  /* 0x000000383b3c7221 */ /* 0x000fe40000010000 */
[----:B------:R-:W0:Y:S02]  /*10f0*/  LDS.128 R56, [R106+0x2010] ;  /* 0x002010006a387984 */ /* 0x000e240000000c00 */
[----:B0-----:R-:W-:Y:S02]  /*1100*/  FADD.FTZ R123, R123, R56 ;  /* 0x000000387b7b7221 */ /* 0x001fe40000010000 */
        /* <DEDUP_REMOVED lines=10> */
[----:B------:R-:W-:Y:S02]  /*11b0*/  FFMA.FTZ R67, R67, R56, R57 ;  /* 0x0000003843437223 */ /* 0x000fe40000010039 */
[----:B------:R-:W-:Y:S02]  /*11c0*/  FADD.FTZ R76, R76, -R63 ;  /* 0x8000003f4c4c7221 */ /* 0x000fe40000010000 */
[----:B------:R-:W-:Y:S02]  /*11d0*/  FADD.FTZ R78, R78, -R65 ;  /* 0x800000414e4e7221 */ /* 0x000fe40000010000 */
[----:B------:R-:W-:-:S02]  /*11e0*/  FADD.FTZ R108, R108, -R67 ;  /* 0x800000436c6c7221 */ /* 0x000fc40000010000 */
[C---:B------:R-:W-:Y:S02]  /*11f0*/  FMUL.FTZ R61, R105.reuse, R76 ;  /* 0x0000004c693d7220 */ /* 0x040fe40000410000 */
[----:B------:R-:W-:Y:S02]  /*1200*/  FMUL.FTZ R59, R105, R108 ;  /* 0x0000006c693b7220 */ /* 0x000fe40000410000 */
[----:B-----5:R-:W-:Y:S02]  /*1210*/  @P0 FADD.FTZ R61, R32, R61 ;  /* 0x0000003d203d0221 */ /* 0x020fe40000010000 */
[----:B------:R-:W-:Y:S02]  /*1220*/  @P0 FADD.FTZ R59, R34, R59 ;  /* 0x0000003b223b0221 */ /* 0x000fe40000010000 */
[-C--:B------:R-:W-:Y:S02]  /*1230*/  FMUL.FTZ R60, R61, R104.reuse ;  /* 0x000000683d3c7220 */ /* 0x080fe40000410000 */
[----:B------:R-:W-:-:S02]  /*1240*/  FMUL.FTZ R65, R59, R104 ;  /* 0x000000683b417220 */ /* 0x000fc40000410000 */
[----:B------:R-:W-:Y:S02]  /*1250*/  FMUL.FTZ R60, R60, c[0x0][0x1e8] ;  /* 0x00007a003c3c7a20 */ /* 0x000fe40000410000 */
[----:B------:R-:W-:Y:S01]  /*1260*/  FMUL.FTZ R65, R65, c[0x0][0x1e8] ;  /* 0x00007a0041417a20 */ /* 0x000fe20000410000 */
[----:B---3--:R-:W-:Y:S02]  /*1270*/  MOV R58, R2 ;  /* 0x00000002003a7202 */ /* 0x008fe40000000f00 */
[----:B------:R-:W-:Y:S02]  /*1280*/  LOP3.LUT P6, RZ, R2, 0xff00, RZ, 0xc0, !PT ;  /* 0x0000ff0002ff7812 */ /* 0x000fe400078cc0ff */
[----:B------:R-:W-:Y:S01]  /*1290*/  LOP3.LUT P2, RZ, R58, 0xff, RZ, 0xc0, !PT ;  /* 0x000000ff3aff7812 */ /* 0x000fe2000784c0ff */
[----:B------:R-:W-:Y:S01]  /*12a0*/  FMUL.FTZ R58, R105, R78 ;  /* 0x0000004e693a7220 */ /* 0x000fe20000410000 */
[----:B------:R-:W-:Y:S02]  /*12b0*/  LOP3.LUT P4, RZ, R2, 0xff0000, RZ, 0xc0, !PT ;  /* 0x00ff000002ff7812 */ /* 0x000fe4000788c0ff */
[----:B------:R-:W-:Y:S01]  /*12c0*/  FSEL R67, R60, RZ, P2 ;  /* 0x000000ff3c437208 */ /* 0x000fe20001000000 */
[----:B------:R-:W-:Y:S01]  /*12d0*/  @P0 FADD.FTZ R58, R33, R58 ;  /* 0x0000003a213a0221 */ /* 0x000fe20000010000 */
[----:B------:R-:W-:-:S02]  /*12e0*/  FSEL R65, R65, RZ, P4 ;  /* 0x000000ff41417208 */ /* 0x000fc40002000000 */
[----:B------:R-:W-:Y:S01]  /*12f0*/  LOP3.LUT P5, RZ, R2, 0xff000000, RZ, 0xc0, !PT ;  /* 0xff00000002ff7812 */ /* 0x000fe200078ac0ff */
[----:B------:R-:W-:Y:S01]  /*1300*/  FMUL.FTZ R63, R58, R104 ;  /* 0x000000683a3f7220 */ /* 0x000fe20000410000 */
[C---:B------:R-:W-:Y:S02]  /*1310*/  LOP3.LUT P1, RZ, R3.reuse, 0xff, RZ, 0xc0, !PT ;  /* 0x000000ff03ff7812 */ /* 0x040fe4000782c0ff */
[----:B------:R-:W-:Y:S01]  /*1320*/  LOP3.LUT P2, RZ, R3, 0xff00, RZ, 0xc0, !PT ;  /* 0x0000ff0003ff7812 */ /* 0x000fe2000784c0ff */
[----:B------:R-:W-:Y:S01]  /*1330*/  FMUL.FTZ R63, R63, c[0x0][0x1e8] ;  /* 0x00007a003f3f7a20 */ /* 0x000fe20000410000 */
[----:B------:R-:W-:-:S04]  /*1340*/  LOP3.LUT P4, RZ, R3, 0xff000000, RZ, 0xc0, !PT ;  /* 0xff00000003ff7812 */ /* 0x000fc8000788c0ff */
[----:B------:R-:W-:Y:S02]  /*1350*/  FSEL R76, R63, RZ, P6 ;  /* 0x000000ff3f4c7208 */ /* 0x000fe40003000000 */
[----:B------:R-:W-:Y:S02]  /*1360*/  LOP3.LUT P6, RZ, R3, 0xff0000, RZ, 0xc0, !PT ;  /* 0x00ff000003ff7812 */ /* 0x000fe400078cc0ff */
[----:B------:R0:W5:Y:S01]  /*1370*/  LDL.LU.64 R2, [R1+0x8] ;  /* 0x0000080001027983 */ /* 0x0001620000300a00 */
[--C-:B------:R-:W-:Y:S01]  /*1380*/  FFMA.FTZ R69, R69, R56, R57.reuse ;  /* 0x0000003845457223 */ /* 0x100fe20000010039 */
[----:B------:R-:W-:Y:S01]  /*1390*/  MOV R63, R102 ;  /* 0x00000066003f7202 */ /* 0x000fe20000000f00 */
[-C--:B------:R-:W-:Y:S01]  /*13a0*/  FFMA.FTZ R60, R64, R56.reuse, R57 ;  /* 0x00000038403c7223 */ /* 0x080fe20000010039 */
[----:B------:R-:W-:Y:S01]  /*13b0*/  IADD3 R99, R99, c[0x0][0x160], RZ ;  /* 0x0000580063637a10 */ /* 0x000fe20007ffe0ff */
[----:B------:R-:W-:Y:S02]  /*13c0*/  FADD.FTZ R112, R112, -R69 ;  /* 0x8000004570707221 */ /* 0x000fe40000010000 */
[----:B------:R-:W-:-:S02]  /*13d0*/  FFMA.FTZ R79, R79, R56, R57 ;  /* 0x000000384f4f7223 */ /* 0x000fc40000010039 */
[----:B------:R-:W-:Y:S02]  /*13e0*/  FMUL.FTZ R64, R105, R112 ;  /* 0x0000007069407220 */ /* 0x000fe40000410000 */
[-CC-:B------:R-:W-:Y:S02]  /*13f0*/  FFMA.FTZ R78, R66, R56.reuse, R57.reuse ;  /* 0x00000038424e7223 */ /* 0x180fe40000010039 */
[----:B------:R-:W-:Y:S02]  /*1400*/  @P0 FADD.FTZ R64, R35, R64 ;  /* 0x0000004023400221 */ /* 0x000fe40000010000 */
        /* <DEDUP_REMOVED lines=9> */
[----:B------:R-:W-:Y:S02]  /*14a0*/  FMUL.FTZ R57, R64, R104 ;  /* 0x0000006840397220 */ /* 0x000fe40000410000 */
[----:B------:R-:W-:Y:S02]  /*14b0*/  FADD.FTZ R60, R119, -R60 ;  /* 0x8000003c773c7221 */ /* 0x000fe40000010000 */
[----:B------:R-:W-:Y:S02]  /*14c0*/  FMUL.FTZ R57, R57, c[0x0][0x1e8] ;  /* 0x00007a0039397a20 */ /* 0x000fe40000410000 */
[----:B------:R-:W-:Y:S02]  /*14d0*/  FADD.FTZ R62, R62, -R79 ;  /* 0x8000004f3e3e7221 */ /* 0x000fe40000010000 */
[----:B------:R-:W-:Y:S01]  /*14e0*/  FADD.FTZ R110, R77, -R72 ;  /* 0x800000484d6e7221 */ /* 0x000fe20000010000 */
[----:B------:R-:W-:Y:S01]  /*14f0*/  FSEL R66, R57, RZ, P5 ;  /* 0x000000ff39427208 */ /* 0x000fe20002800000 */
[----:B------:R-:W-:Y:S01]  /*1500*/  FMUL.FTZ R57, R105, R60 ;  /* 0x0000003c69397220 */ /* 0x000fe20000410000 */
[----:B------:R-:W-:Y:S01]  /*1510*/  LOP3.LUT P5, RZ, R63, 0xff, RZ, 0xc0, !PT ;  /* 0x000000ff3fff7812 */ /* 0x000fe200078ac0ff */
[----:B------:R-:W-:-:S02]  /*1520*/  FMUL.FTZ R72, R105, R62 ;  /* 0x0000003e69487220 */ /* 0x000fc40000410000 */
[----:B------:R-:W-:Y:S02]  /*1530*/  @P0 FADD.FTZ R57, R36, R57 ;  /* 0x0000003924390221 */ /* 0x000fe40000010000 */
[----:B------:R-:W-:Y:S02]  /*1540*/  FADD.FTZ R78, R109, -R78 ;  /* 0x8000004e6d4e7221 */ /* 0x000fe40000010000 */
[----:B------:R-:W-:Y:S02]  /*1550*/  FADD.FTZ R118, R121, -R118 ;  /* 0x8000007679767221 */ /* 0x000fe40000010000 */
[----:B------:R-:W-:Y:S02]  /*1560*/  FADD.FTZ R68, R71, -R68 ;  /* 0x8000004447447221 */ /* 0x000fe40000010000 */
[----:B------:R-:W-:Y:S02]  /*1570*/  @P0 FADD.FTZ R72, R37, R72 ;  /* 0x0000004825480221 */ /* 0x000fe40000010000 */
[----:B------:R-:W-:-:S02]  /*1580*/  FMUL.FTZ R60, R57, R104 ;  /* 0x00000068393c7220 */ /* 0x000fc40000410000 */
[----:B------:R-:W-:Y:S02]  /*1590*/  FADD.FTZ R106, R107, -R70 ;  /* 0x800000466b6a7221 */ /* 0x000fe40000010000 */
[C---:B------:R-:W-:Y:S02]  /*15a0*/  FMUL.FTZ R71, R105.reuse, R78 ;  /* 0x0000004e69477220 */ /* 0x040fe40000410000 */
[----:B------:R-:W-:Y:S02]  /*15b0*/  FMUL.FTZ R70, R105, R118 ;  /* 0x0000007669467220 */ /* 0x000fe40000410000 */
[----:B------:R-:W-:Y:S02]  /*15c0*/  FMUL.FTZ R62, R72, R104 ;  /* 0x00000068483e7220 */ /* 0x000fe40000410000 */
[----:B------:R-:W-:Y:S02]  /*15d0*/  FMUL.FTZ R60, R60, c[0x0][0x1e8] ;  /* 0x00007a003c3c7a20 */ /* 0x000fe40000410000 */
[----:B------:R-:W-:-:S02]  /*15e0*/  @P0 FADD.FTZ R71, R38, R71 ;  /* 0x0000004726470221 */ /* 0x000fc40000010000 */
[----:B------:R-:W-:Y:S01]  /*15f0*/  @P0 FADD.FTZ R70, R39, R70 ;  /* 0x0000004627460221 */ /* 0x000fe20000010000 */
[----:B------:R-:W-:Y:S01]  /*1600*/  FSEL R75, R60, RZ, P1 ;  /* 0x000000ff3c4b7208 */ /* 0x000fe20000800000 */
[----:B------:R-:W-:Y:S01]  /*1610*/  FADD.FTZ R120, R73, -R120 ;  /* 0x8000007849787221 */ /* 0x000fe20000010000 */
[----:B------:R-:W-:Y:S01]  /*1620*/  ISETP.NE.U32.AND P1, PT, RZ, c[0x0][0x258], PT ;  /* 0x00009600ff007a0c */ /* 0x000fe20003f25070 */
[----:B------:R-:W-:Y:S02]  /*1630*/  FMUL.FTZ R79, R105, R68 ;  /* 0x00000044694f7220 */ /* 0x000fe40000410000 */
[----:B------:R-:W-:Y:S01]  /*1640*/  FMUL.FTZ R62, R62, c[0x0][0x1e8] ;  /* 0x00007a003e3e7a20 */ /* 0x000fe20000410000 */
[----:B------:R-:W-:Y:S01]  /*1650*/  ISETP.NE.AND.EX P1, PT, RZ, c[0x0][0x25c], PT, P1 ;  /* 0x00009700ff007a0c */ /* 0x000fe20003f25310 */
[-C--:B------:R-:W-:Y:S02]  /*1660*/  FMUL.FTZ R63, R71, R104.reuse ;  /* 0x00000068473f7220 */ /* 0x080fe40000410000 */
[----:B------:R-:W-:-:S02]  /*1670*/  FMUL.FTZ R60, R70, R104 ;  /* 0x00000068463c7220 */ /* 0x000fc40000410000 */
[C---:B------:R-:W-:Y:S02]  /*1680*/  FMUL.FTZ R108, R105.reuse, R120 ;  /* 0x00000078696c7220 */ /* 0x040fe40000410000 */
[----:B------:R-:W-:Y:S01]  /*1690*/  FMUL.FTZ R107, R105, R106 ;  /* 0x0000006a696b7220 */ /* 0x000fe20000410000 */
[----:B------:R-:W-:Y:S01]  /*16a0*/  FSEL R106, R62, RZ, P2 ;  /* 0x000000ff3e6a7208 */ /* 0x000fe20001000000 */
[----:B------:R-:W-:Y:S01]  /*16b0*/  @P0 FADD.FTZ R79, R40, R79 ;  /* 0x0000004f284f0221 */ /* 0x000fe20000010000 */
[----:B------:R-:W-:Y:S01]  /*16c0*/  ISETP.NE.U32.AND P2, PT, RZ, c[0x0][0x258], PT ;  /* 0x00009600ff007a0c */ /* 0x000fe20003f45070 */
[----:B------:R-:W-:Y:S02]  /*16d0*/  FADD.FTZ R122, R111, -R122 ;  /* 0x8000007a6f7a7221 */ /* 0x000fe40000010000 */
[----:B------:R-:W-:Y:S01]  /*16e0*/  FADD.FTZ R124, R113, -R124 ;  /* 0x8000007c717c7221 */ /* 0x000fe20000010000 */
[----:B------:R-:W-:Y:S01]  /*16f0*/  ISETP.NE.AND.EX P2, PT, RZ, c[0x0][0x25c], PT, P2 ;  /* 0x00009700ff007a0c */ /* 0x000fe20003f45320 */
[----:B------:R-:W-:-:S02]  /*1700*/  FADD.FTZ R112, R115, -R74 ;  /* 0x8000004a73707221 */ /* 0x000fc40000010000 */
[----:B------:R-:W-:Y:S02]  /*1710*/  FADD.FTZ R114, R117, -R56 ;  /* 0x8000003875727221 */ /* 0x000fe40000010000 */
[----:B------:R-:W-:Y:S02]  /*1720*/  FMUL.FTZ R63, R63, c[0x0][0x1e8] ;  /* 0x00007a003f3f7a20 */ /* 0x000fe40000410000 */
[----:B------:R-:W-:Y:S02]  /*1730*/  FMUL.FTZ R60, R60, c[0x0][0x1e8] ;  /* 0x00007a003c3c7a20 */ /* 0x000fe40000410000 */
[----:B------:R-:W-:Y:S02]  /*1740*/  @P0 FADD.FTZ R108, R41, R108 ;  /* 0x0000006c296c0221 */ /* 0x000fe40000010000 */
[----:B------:R-:W-:Y:S02]  /*1750*/  FMUL.FTZ R62, R79, R104 ;  /* 0x000000684f3e7220 */ /* 0x000fe40000410000 */
[----:B------:R-:W-:Y:S01]  /*1760*/  @P0 FADD.FTZ R107, R42, R107 ;  /* 0x0000006b2a6b0221 */ /* 0x000fe20000010000 */
[----:B------:R-:W-:Y:S01]  /*1770*/  @P2 MOV R68, 0x20 ;  /* 0x0000002000442802 */ /* 0x000fe20000000f00 */
[----:B------:R-:W-:-:S02]  /*1780*/  FMUL.FTZ R56, R105, R122 ;  /* 0x0000007a69387220 */ /* 0x000fc40000410000 */
[C---:B------:R-:W-:Y:S01]  /*1790*/  FMUL.FTZ R77, R105.reuse, R110 ;  /* 0x0000006e694d7220 */ /* 0x040fe20000410000 */
[----:B------:R-:W-:Y:S01]  /*17a0*/  FSEL R110, R60, RZ, P4 ;  /* 0x000000ff3c6e7208 */ /* 0x000fe20002000000 */
[C---:B------:R-:W-:Y:S01]  /*17b0*/  FMUL.FTZ R74, R105.reuse, R124 ;  /* 0x0000007c694a7220 */ /* 0x040fe20000410000 */
[----:B------:R-:W-:Y:S01]  /*17c0*/  LOP3.LUT P4, RZ, R102, 0xff0000, RZ, 0xc0, !PT ;  /* 0x00ff000066ff7812 */ /* 0x000fe2000788c0ff */
[C---:B------:R-:W-:Y:S02]  /*17d0*/  FMUL.FTZ R73, R105.reuse, R112 ;  /* 0x0000007069497220 */ /* 0x040fe40000410000 */
[----:B------:R-:W-:Y:S01]  /*17e0*/  FMUL.FTZ R78, R105, R114 ;  /* 0x00000072694e7220 */ /* 0x000fe20000410000 */
[----:B------:R-:W-:Y:S01]  /*17f0*/  FSEL R105, R63, RZ, P6 ;  /* 0x000000ff3f697208 */ /* 0x000fe20003000000 */
[----:B------:R-:W-:Y:S01]  /*1800*/  FMUL.FTZ R63, R108, R104 ;  /* 0x000000686c3f7220 */ /* 0x000fe20000410000 */
[----:B------:R-:W-:Y:S01]  /*1810*/  LOP3.LUT P6, RZ, R102, 0xff00, RZ, 0xc0, !PT ;  /* 0x0000ff0066ff7812 */ /* 0x000fe200078cc0ff */
[----:B------:R-:W-:-:S02]  /*1820*/  FMUL.FTZ R62, R62, c[0x0][0x1e8] ;  /* 0x00007a003e3e7a20 */ /* 0x000fc40000410000 */
[-C--:B------:R-:W-:Y:S02]  /*1830*/  FMUL.FTZ R60, R107, R104.reuse ;  /* 0x000000686b3c7220 */ /* 0x080fe40000410000 */
[----:B------:R-:W-:Y:S01]  /*1840*/  @P0 FADD.FTZ R56, R43, R56 ;  /* 0x000000382b380221 */ /* 0x000fe20000010000 */
[----:B------:R-:W-:Y:S01]  /*1850*/  FSEL R109, R62, RZ, P5 ;  /* 0x000000ff3e6d7208 */ /* 0x000fe20002800000 */
[----:B------:R-:W-:Y:S01]  /*1860*/  FMUL.FTZ R63, R63, c[0x0][0x1e8] ;  /* 0x00007a003f3f7a20 */ /* 0x000fe20000410000 */
[----:B------:R-:W-:Y:S01]  /*1870*/  LOP3.LUT P5, RZ, R102, 0xff000000, RZ, 0xc0, !PT ;  /* 0xff00000066ff7812 */ /* 0x000fe200078ac0ff */
[----:B------:R-:W-:Y:S02]  /*1880*/  FMUL.FTZ R60, R60, c[0x0][0x1e8] ;  /* 0x00007a003c3c7a20 */ /* 0x000fe40000410000 */
        /* <DEDUP_REMOVED lines=46> */
[----:B-1----:R-:W-:Y:S02]  /*1b70*/  F2FP.BF16.PACK_AB R60, R76, R67 ;  /* 0x000000434c3c723e */ /* 0x002fe400000010ff */
        /* <DEDUP_REMOVED lines=17> */
[----:B0----5:R-:W-:Y:S01]  /*1c90*/  @P0 CALL.REL.NOINC `(.L_x_3123) ;  /* 0x0000001000000944 */ /* 0x021fe20003c00000 */
[----:B------:R-:W-:Y:S05]  /*1ca0*/  BRA `(.L_x_3124) ;  /* 0xffffe68000007947 */ /* 0x000fea000383ffff */
.L_x_3123:
        /* <DEDUP_REMOVED lines=26> */
.L_x_3120:
        /* <DEDUP_REMOVED lines=16> */
.L_x_3121:
[----:B------:R-:W-:Y:S01]  /*1f50*/  HFMA2.MMA R58, -RZ, RZ, 0, 9.5367431640625e-07 ;  /* 0x00000010ff3a7435 */ /* 0x000fe200000001ff */
[----:B------:R-:W-:-:S02]  /*1f60*/  MOV R59, R75 ;  /* 0x0000004b003b7202 */ /* 0x000fc40000000f00 */
[----:B------:R-:W-:Y:S02]  /*1f70*/  MOV R57, 0x1f ;  /* 0x0000001f00397802 */ /* 0x000fe40000000f00 */
[----:B------:R-:W-:Y:S02]  /*1f80*/  MOV R56, 0xffffffff ;  /* 0xffffffff00387802 */ /* 0x000fe40000000f00 */
[----:B------:R-:W-:Y:S02]  /*1f90*/  MOV R60, 0x1fb0 ;  /* 0x00001fb0003c7802 */ /* 0x000fe40000000f00 */
[----:B-----5:R-:W-:Y:S05]  /*1fa0*/  CALL.REL.NOINC `($__internal_89_$__cuda_sm70_shflsync_down_p) ;  /* 0x0000046000007944 */ /* 0x020fea0003c00000 */
[----:B-1----:R-:W-:Y:S01]  /*1fb0*/  MOV R114, R58 ;  /* 0x0000003a00727202 */ /* 0x002fe20000000f00 */
[----:B------:R-:W-:Y:S05]  /*1fc0*/  BRA `(.L_x_3125) ;  /* 0xffffee8000007947 */ /* 0x000fea000383ffff */
.L_x_3122:
[----:B------:R-:W-:Y:S01]  /*1fd0*/  HFMA2.MMA R58, -RZ, RZ, 0, 9.5367431640625e-07 ;  /* 0x00000010ff3a7435 */ /* 0x000fe200000001ff */
[----:B------:R-:W-:Y:S02]  /*1fe0*/  MOV R59, R61 ;  /* 0x0000003d003b7202 */ /* 0x000fe40000000f00 */
[----:B------:R-:W-:Y:S02]  /*1ff0*/  MOV R57, 0x1f ;  /* 0x0000001f00397802 */ /* 0x000fe40000000f00 */
[----:B------:R-:W-:-:S02]  /*2000*/  MOV R56, 0xffffffff ;  /* 0xffffffff00387802 */ /* 0x000fc40000000f00 */
[----:B------:R-:W-:Y:S02]  /*2010*/  MOV R60, 0x2030 ;  /* 0x00002030003c7802 */ /* 0x000fe40000000f00 */
[----:B01---5:R-:W-:Y:S05]  /*2020*/  CALL.REL.NOINC `($__internal_89_$__cuda_sm70_shflsync_down_p) ;  /* 0x000003e000007944 */ /* 0x023fea0003c00000 */
[----:B------:R-:W-:Y:S01]  /*2030*/  FADD.FTZ R75, R75, R114 ;  /* 0x000000724b4b7221 */ /* 0x000fe20000010000 */
[----:B------:R-:W-:Y:S01]  /*2040*/  MOV R57, 0x1f ;  /* 0x0000001f00397802 */ /* 0x000fe20000000f00 */
[----:B-1----:R-:W-:Y:S01]  /*2050*/  FADD.FTZ R61, R61, R58 ;  /* 0x0000003a3d3d7221 */ /* 0x002fe20000010000 */
[----:B------:R-:W-:Y:S01]  /*2060*/  HFMA2.MMA R58, -RZ, RZ, 0, 4.76837158203125e-07 ;  /* 0x00000008ff3a7435 */ /* 0x000fe200000001ff */
[----:B------:R-:W-:Y:S02]  /*2070*/  MOV R56, 0xffffffff ;  /* 0xffffffff00387802 */ /* 0x000fe40000000f00 */
[----:B------:R-:W-:Y:S02]  /*2080*/  MOV R59, R75 ;  /* 0x0000004b003b7202 */ /* 0x000fe40000000f00 */
[----:B------:R-:W-:Y:S02]  /*2090*/  MOV R60, 0x20b0 ;  /* 0x000020b0003c7802 */ /* 0x000fe40000000f00 */
[----:B------:R-:W-:Y:S05]  /*20a0*/  CALL.REL.NOINC `($__internal_89_$__cuda_sm70_shflsync_down_p) ;  /* 0x0000036000007944 */ /* 0x000fea0003c00000 */
[----:B-1----:R-:W-:Y:S01]  /*20b0*/  MOV R114, R58 ;  /* 0x0000003a00727202 */ /* 0x002fe20000000f00 */
[----:B------:R-:W-:Y:S01]  /*20c0*/  HFMA2.MMA R58, -RZ, RZ, 0, 4.76837158203125e-07 ;  /* 0x00000008ff3a7435 */ /* 0x000fe200000001ff */
[----:B------:R-:W-:-:S02]  /*20d0*/  MOV R59, R61 ;  /* 0x0000003d003b7202 */ /* 0x000fc40000000f00 */
[----:B------:R-:W-:Y:S02]  /*20e0*/  MOV R57, 0x1f ;  /* 0x0000001f00397802 */ /* 0x000fe40000000f00 */
[----:B------:R-:W-:Y:S02]  /*20f0*/  MOV R56, 0xffffffff ;  /* 0xffffffff00387802 */ /* 0x000fe40000000f00 */
[----:B------:R-:W-:Y:S02]  /*2100*/  MOV R60, 0x2120 ;  /* 0x00002120003c7802 */ /* 0x000fe40000000f00 */
[----:B------:R-:W-:Y:S05]  /*2110*/  CALL.REL.NOINC `($__internal_89_$__cuda_sm70_shflsync_down_p) ;  /* 0x000002f000007944 */ /* 0x000fea0003c00000 */
[----:B------:R-:W-:Y:S01]  /*2120*/  FADD.FTZ R75, R114, R75 ;  /* 0x0000004b724b7221 */ /* 0x000fe20000010000 */
[----:B------:R-:W-:Y:S01]  /*2130*/  MOV R57, 0x1f ;  /* 0x0000001f00397802 */ /* 0x000fe20000000f00 */
[----:B-1----:R-:W-:Y:S01]  /*2140*/  FADD.FTZ R61, R61, R58 ;  /* 0x0000003a3d3d7221 */ /* 0x002fe20000010000 */
[----:B------:R-:W-:Y:S01]  /*2150*/  HFMA2.MMA R58, -RZ, RZ, 0, 2.384185791015625e-07 ;  /* 0x00000004ff3a7435 */ /* 0x000fe200000001ff */
[----:B------:R-:W-:Y:S02]  /*2160*/  MOV R56, 0xffffffff ;  /* 0xffffffff00387802 */ /* 0x000fe40000000f00 */
[----:B------:R-:W-:-:S02]  /*2170*/  MOV R59, R75 ;  /* 0x0000004b003b7202 */ /* 0x000fc40000000f00 */
[----:B------:R-:W-:Y:S02]  /*2180*/  MOV R60, 0x21a0 ;  /* 0x000021a0003c7802 */ /* 0x000fe40000000f00 */
[----:B------:R-:W-:Y:S05]  /*2190*/  CALL.REL.NOINC `($__internal_89_$__cuda_sm70_shflsync_down_p) ;  /* 0x0000027000007944 */ /* 0x000fea0003c00000 */
[----:B-1----:R-:W-:Y:S01]  /*21a0*/  MOV R114, R58 ;  /* 0x0000003a00727202 */ /* 0x002fe20000000f00 */
[----:B------:R-:W-:Y:S01]  /*21b0*/  HFMA2.MMA R58, -RZ, RZ, 0, 2.384185791015625e-07 ;  /* 0x00000004ff3a7435 */ /* 0x000fe200000001ff */
[----:B------:R-:W-:Y:S02]  /*21c0*/  MOV R59, R61 ;  /* 0x0000003d003b7202 */ /* 0x000fe40000000f00 */
[----:B------:R-:W-:Y:S02]  /*21d0*/  MOV R57, 0x1f ;  /* 0x0000001f00397802 */ /* 0x000fe40000000f00 */
[----:B------:R-:W-:Y:S02]  /*21e0*/  MOV R56, 0xffffffff ;  /* 0xffffffff00387802 */ /* 0x000fe40000000f00 */
[----:B------:R-:W-:Y:S02]  /*21f0*/  MOV R60, 0x2210 ;  /* 0x00002210003c7802 */ /* 0x000fe40000000f00 */
[----:B------:R-:W-:Y:S05]  /*2200*/  CALL.REL.NOINC `($__internal_89_$__cuda_sm70_shflsync_down_p) ;  /* 0x0000020000007944 */ /* 0x000fea0003c00000 */
[----:B------:R-:W-:Y:S01]  /*2210*/  FADD.FTZ R75, R114, R75 ;  /* 0x0000004b724b7221 */ /* 0x000fe20000010000 */
[----:B------:R-:W-:Y:S01]  /*2220*/  MOV R57, 0x1f ;  /* 0x0000001f00397802 */ /* 0x000fe20000000f00 */
[----:B-1----:R-:W-:Y:S01]  /*2230*/  FADD.FTZ R61, R61, R58 ;  /* 0x0000003a3d3d7221 */ /* 0x002fe20000010000 */
[----:B------:R-:W-:Y:S01]  /*2240*/  HFMA2.MMA R58, -RZ, RZ, 0, 1.1920928955078125e-07 ;  /* 0x00000002ff3a7435 */ /* 0x000fe200000001ff */
[----:B------:R-:W-:-:S02]  /*2250*/  MOV R56, 0xffffffff ;  /* 0xffffffff00387802 */ /* 0x000fc40000000f00 */
[----:B------:R-:W-:Y:S02]  /*2260*/  MOV R59, R75 ;  /* 0x0000004b003b7202 */ /* 0x000fe40000000f00 */
[----:B------:R-:W-:Y:S02]  /*2270*/  MOV R60, 0x2290 ;  /* 0x00002290003c7802 */ /* 0x000fe40000000f00 */
[----:B------:R-:W-:Y:S05]  /*2280*/  CALL.REL.NOINC `($__internal_89_$__cuda_sm70_shflsync_down_p) ;  /* 0x0000018000007944 */ /* 0x000fea0003c00000 */
[----:B-1----:R-:W-:Y:S01]  /*2290*/  MOV R114, R58 ;  /* 0x0000003a00727202 */ /* 0x002fe20000000f00 */
[----:B------:R-:W-:Y:S01]  /*22a0*/  HFMA2.MMA R58, -RZ, RZ, 0, 1.1920928955078125e-07 ;  /* 0x00000002ff3a7435 */ /* 0x000fe200000001ff */
[----:B------:R-:W-:Y:S02]  /*22b0*/  MOV R59, R61 ;  /* 0x0000003d003b7202 */ /* 0x000fe40000000f00 */
[----:B------:R-:W-:Y:S02]  /*22c0*/  MOV R57, 0x1f ;  /* 0x0000001f00397802 */ /* 0x000fe40000000f00 */
[----:B------:R-:W-:Y:S02]  /*22d0*/  MOV R56, 0xffffffff ;  /* 0xffffffff00387802 */ /* 0x000fe40000000f00 */
[----:B------:R-:W-:-:S02]  /*22e0*/  MOV R60, 0x2300 ;  /* 0x00002300003c7802 */ /* 0x000fc40000000f00 */
[----:B------:R-:W-:Y:S05]  /*22f0*/  CALL.REL.NOINC `($__internal_89_$__cuda_sm70_shflsync_down_p) ;  /* 0x0000011000007944 */ /* 0x000fea0003c00000 */
[----:B------:R-:W-:Y:S01]  /*2300*/  FADD.FTZ R75, R114, R75 ;  /* 0x0000004b724b7221 */ /* 0x000fe20000010000 */
[----:B------:R-:W-:Y:S01]  /*2310*/  MOV R57, 0x1f ;  /* 0x0000001f00397802 */ /* 0x000fe20000000f00 */
[----:B-1----:R-:W-:Y:S01]  /*2320*/  FADD.FTZ R61, R61, R58 ;  /* 0x0000003a3d3d7221 */ /* 0x002fe20000010000 */
[----:B------:R-:W-:Y:S01]  /*2330*/  HFMA2.MMA R58, -RZ, RZ, 0, 5.9604644775390625e-08 ;  /* 0x00000001ff3a7435 */ /* 0x000fe200000001ff */
[----:B------:R-:W-:-:S02]  /*2340*/  MOV R56, 0xffffffff ;  /* 0xffffffff00387802 */ /* 0x000fc40000000f00 */
[----:B------:R-:W-:Y:S02]  /*2350*/  MOV R59, R75 ;  /* 0x0000004b003b7202 */ /* 0x000fe40000000f00 */
[----:B------:R-:W-:Y:S02]  /*2360*/  MOV R60, 0x2380 ;  /* 0x00002380003c7802 */ /* 0x000fe40000000f00 */
[----:B------:R-:W-:Y:S05]  /*2370*/  CALL.REL.NOINC `($__internal_89_$__cuda_sm70_shflsync_down_p) ;  /* 0x0000009000007944 */ /* 0x000fea0003c00000 */
[----:B-1----:R-:W-:Y:S01]  /*2380*/  MOV R114, R58 ;  /* 0x0000003a00727202 */ /* 0x002fe20000000f00 */
[----:B------:R-:W-:Y:S01]  /*2390*/  HFMA2.MMA R58, -RZ, RZ, 0, 5.9604644775390625e-08 ;  /* 0x00000001ff3a7435 */ /* 0x000fe200000001ff */
[----:B------:R-:W-:Y:S02]  /*23a0*/  MOV R59, R61 ;  /* 0x0000003d003b7202 */ /* 0x000fe40000000f00 */
[----:B------:R-:W-:Y:S02]  /*23b0*/  MOV R57, 0x1f ;  /* 0x0000001f00397802 */ /* 0x000fe40000000f00 */
[----:B------:R-:W-:Y:S02]  /*23c0*/  MOV R56, 0xffffffff ;  /* 0xffffffff00387802 */ /* 0x000fe40000000f00 */
[----:B------:R-:W-:-:S02]  /*23d0*/  MOV R60, 0x23f0 ;  /* 0x000023f0003c7802 */ /* 0x000fc40000000f00 */
[----:B------:R-:W-:Y:S05]  /*23e0*/  CALL.REL.NOINC `($__internal_89_$__cuda_sm70_shflsync_down_p) ;  /* 0x0000002000007944 */ /* 0x000fea0003c00000 */
[----:B-1----:R-:W-:Y:S01]  /*23f0*/  MOV R56, R58 ;  /* 0x0000003a00387202 */ /* 0x002fe20000000f00 */
[----:B------:R-:W-:Y:S05]  /*2400*/  BRA `(.L_x_3126) ;  /* 0xffffeb6000007947 */ /* 0x000fea000383ffff */
        .weak           $__internal_89_$__cuda_sm70_shflsync_down_p
        .type           $__internal_89_$__cuda_sm70_shflsync_down_p,@function
        .size           $__internal_89_$__cuda_sm70_shflsync_down_p,(.L_x_6891 - $__internal_89_$__cuda_sm70_shflsync_down_p)
$__internal_89_$__cuda_sm70_shflsync_down_p:
[----:B------:R-:W-:Y:S04]  /*2410*/  WARPSYNC R56 ;  /* 0x0000003800007348 */ /* 0x000fe80003800000 */
[----:B------:R0:W1:Y:S02]  /*2420*/  SHFL.DOWN PT, R58, R59, R58, R57 ;  /* 0x0800003a3b3a7389 */ /* 0x00006400000e0039 */
[----:B0-----:R-:W-:Y:S01]  /*2430*/  HFMA2.MMA R57, -RZ, RZ, 0, 0 ;  /* 0x00000000ff397435 */ /* 0x001fe200000001ff */
[----:B------:R-:W-:-:S05]  /*2440*/  MOV R56, R60 ;  /* 0x0000003c00387202 */ /* 0x000fca0000000f00 */
[----:B------:R-:W-:Y:S05]  /*2450*/  RET.REL.NODEC R56 `(_ZN10layer_norm13ln_bwd_kernelINS_13Kernel_traitsIf13__nv_bfloat16fS2_fjLj2048ELj1ELj1ELj4ELj16ENS_18Kernel_traits_baseILj2048EfS2_fS2_fjLj128EEEEELb1ELb0ELb0ELb1EEEvNS_9BwdParamsE) ;  /* 0xffffdba038007950 */ /* 0x000fea0003c3ffff */
.L_x_3127:
        /* <DEDUP_REMOVED lines=10> */
.L_x_6891:


//--------------------- .text._ZN10layer_norm22ln_bwd_finalize_kernelINS_22Kernel_traits_finalizeILj2048Ef13__nv_bfloat16fS2_fjLb0ELj1024ELj4ENS_18Kernel_traits_baseILj2048EfS2_fS2_fjLj1024EEEEELb0ELb0EEEvNS_9BwdParamsE --------------------------
	.section	.text._ZN10layer_norm22ln_bwd_finalize_kernelINS_22Kernel_traits_finalizeILj2048Ef13__nv_bfloat16fS2_fjLb0ELj1024ELj4ENS_18Kernel_traits_baseILj2048EfS2_fS2_fjLj1024EEEEELb0ELb0EEEvNS_9BwdParamsE,"ax",@progbits
	.sectioninfo	@"SHI_REGISTERS=30"
	.align	128
        .global         _ZN10layer_norm22ln_bwd_finalize_kernelINS_22Kernel_traits_finalizeILj2048Ef13__nv_bfloat16fS2_fjLb0ELj1024ELj4ENS_18Kernel_traits_baseILj2048EfS2_fS2_fjLj1024EEEEELb0ELb0EEEvNS_9BwdParamsE
        .type           _ZN10layer_norm22ln_bwd_finalize_kernelINS_22Kernel_traits_finalizeILj2048Ef13__nv_bfloat16fS2_fjLb0ELj1024ELj4ENS_18Kernel_traits_baseILj2048EfS2_fS2_fjLj1024EEEEELb0ELb0EEEvNS_9BwdParamsE,@function
        .size           _ZN10layer_norm22ln_bwd_finalize_kernelINS_22Kernel_traits_finalizeILj2048Ef13__nv_bfloat16fS2_fjLb0ELj1024ELj4ENS_18Kernel_traits_baseILj2048EfS2_fS2_fjLj1024EEEEELb0ELb0EEEvNS_9BwdParamsE,(.L_x_6892 - _ZN10layer_norm22ln_bwd_finalize_kernelINS_22Kernel_traits_finalizeILj2048Ef13__nv_bfloat16fS2_fjLb0ELj1024ELj4ENS_18Kernel_traits_baseILj2048EfS2_fS2_fjLj1024EEEEELb0ELb0EEEvNS_9BwdParamsE)
        .other          _ZN10layer_norm22ln_bwd_finalize_kernelINS_22Kernel_traits_finalizeILj2048Ef13__nv_bfloat16fS2_fjLb0ELj1024ELj4ENS_18Kernel_traits_baseILj2048EfS2_fS2_fjLj1024EEEEELb0ELb0EEEvNS_9BwdParamsE,@"STO_CUDA_ENTRY STV_DEFAULT"
_ZN10layer_norm22ln_bwd_finalize_kernelINS_22Kernel_traits_finalizeILj2048Ef13__nv_bfloat16fS2_fjLb0ELj1024ELj4ENS_18Kernel_traits_baseILj2048EfS2_fS2_fjLj1024EEEEELb0ELb0EEEvNS_9BwdParamsE:
.text._ZN10layer_norm22ln_bwd_finalize_kernelINS_22Kernel_traits_finalizeILj2048Ef13__nv_bfloat16fS2_fjLb0ELj1024ELj4ENS_18Kernel_traits_baseILj2048EfS2_fS2_fjLj1024EEEEELb0ELb0EEEvNS_9BwdParamsE:
        /* <DEDUP_REMOVED lines=19> */
.L_x_3141:
        /* <DEDUP_REMOVED lines=28> */
.L_x_3132:
        /* <DEDUP_REMOVED lines=35> */
.L_x_3131:
[----:B------:R-:W-:Y:S05]  /*0520*/  BSYNC B1 ;  /* 0x0000000000017941 */ /* 0x000fea0003800000 */
.L_x_3130:
        /* <DEDUP_REMOVED lines=23> */
.L_x_3134:
[----:B------:R-:W-:Y:S05]  /*06a0*/  BSYNC B1 ;  /* 0x0000000000017941 */ /* 0x000fea0003800000 */
.L_x_3133:
        /* <DEDUP_REMOVED lines=11> */
.L_x_3135:
[----:B------:R-:W-:Y:S05]  /*0760*/  BSYNC B1 ;  /* 0x0000000000017941 */ /* 0x000fea0003800000 */
.L_x_3129:
[----:B------:R-:W-:Y:S05]  /*0770*/  BSYNC B0 ;  /* 0x0000000000007941 */ /* 0x000fea0003800000 */
.L_x_3128:
        /* <DEDUP_REMOVED lines=11> */
.L_x_3142:
        /* <DEDUP_REMOVED lines=18> */
.L_x_3143:
[----:B---3--:R-:W-:Y:S02]  /*0950*/  FADD.FTZ R4, R4, R9 ;  /* 0x0000000904047221 */ /* 0x008fe40000010000 */
[----:B-12---:R-:W-:-:S03]  /*0960*/  FADD.FTZ R6, R5, R6 ;  /* 0x0000000605067221 */ /* 0x006fc60000010000 */
[----:B------:R1:W-:Y:S04]  /*0970*/  @!P1 STS [R17.X4+0x2000], R4 ;  /* 0x0020000411009388 */ /* 0x0003e80000004800 */
[----:B------:R1:W-:Y:S02]  /*0980*/  @!P1 STS [R17.X4+0x2080], R6 ;  /* 0x0020800611009388 */ /* 0x0003e40000004800 */
.L_x_3136:
        /* <DEDUP_REMOVED lines=15> */
.L_x_3140:
[----:B------:R-:W-:Y:S05]  /*0a80*/  BSYNC B0 ;  /* 0x0000000000007941 */ /* 0x000fea0003800000 */
.L_x_3139:
[C---:B------:R-:W-:Y:S02]  /*0a90*/  ISETP.GT.U32.AND P1, PT, R18.reuse, -0x801, PT ;  /* 0xfffff7ff1200780c */ /* 0x040fe40003f24070 */
[----:B------:R-:W-:Y:S02]  /*0aa0*/  IADD3 R18, R18, 0x800, RZ ;  /* 0x0000080012127810 */ /* 0x000fe40007ffe0ff */
[----:B------:R-:W-:-:S09]  /*0ab0*/  IADD3 R19, R19, 0x400, RZ ;  /* 0x0000040013137810 */ /* 0x000fd20007ffe0ff */
[----:B01----:R-:W-:Y:S05]  /*0ac0*/  @P1 BRA `(.L_x_3141) ;  /* 0xfffff66000001947 */ /* 0x003fea000383ffff */
[----:B------:R-:W-:Y:S05]  /*0ad0*/  EXIT ;  /* 0x000000000000794d */ /* 0x000fea0003800000 */
.L_x_3137:
[----:B--2---:R-:W-:Y:S01]  /*0ae0*/  IMAD.MOV.U32 R9, RZ, RZ, R5 ;  /* 0x000000ffff097224 */ /* 0x004fe200078e0005 */
[----:B------:R-:W-:Y:S01]  /*0af0*/  MOV R8, 0x1 ;  /* 0x0000000100087802 */ /* 0x000fe20000000f00 */
[----:B------:R-:W-:Y:S01]  /*0b00*/  IMAD.MOV.U32 R7, RZ, RZ, 0x1f ;  /* 0x0000001fff077424 */ /* 0x000fe200078e00ff */
[----:B------:R-:W-:Y:S02]  /*0b10*/  MOV R10, 0xffffffff ;  /* 0xffffffff000a7802 */ /* 0x000fe40000000f00 */
[----:B------:R-:W-:Y:S02]  /*0b20*/  MOV R2, 0xb40 ;  /* 0x00000b4000027802 */ /* 0x000fe40000000f00 */
[----:B01----:R-:W-:Y:S05]  /*0b30*/  CALL.REL.NOINC `($__internal_90_$__cuda_sm70_shflsync_bfly_p) ;  /* 0x000003b000007944 */ /* 0x003fea0003c00000 */
[----:B-1----:R-:W-:Y:S01]  /*0b40*/  IMAD.MOV.U32 R2, RZ, RZ, R7 ;  /* 0x000000ffff027224 */ /* 0x002fe200078e0007 */
[----:B0-----:R-:W-:Y:S05]  /*0b50*/  BRA `(.L_x_3142) ;  /* 0xfffffcd000007947 */ /* 0x001fea000383ffff */
.L_x_3138:
[----:B------:R-:W-:Y:S01]  /*0b60*/  HFMA2.MMA R8, -RZ, RZ, 0, 1.1920928955078125e-07 ;  /* 0x00000002ff087435 */ /* 0x000fe200000001ff */
[----:B------:R-:W-:Y:S01]  /*0b70*/  MOV R7, 0x1f ;  /* 0x0000001f00077802 */ /* 0x000fe20000000f00 */
[----:B------:R-:W-:Y:S01]  /*0b80*/  IMAD.MOV.U32 R10, RZ, RZ, -0x1 ;  /* 0xffffffffff0a7424 */ /* 0x000fe200078e00ff */
[----:B------:R-:W-:-:S03]  /*0b90*/  MOV R2, 0xbb0 ;  /* 0x00000bb000027802 */ /* 0x000fc60000000f00 */
[----:B012---:R-:W-:Y:S05]  /*0ba0*/  CALL.REL.NOINC `($__internal_90_$__cuda_sm70_shflsync_bfly_p) ;  /* 0x0000034000007944 */ /* 0x007fea0003c00000 */
[----:B0-----:R-:W-:Y:S01]  /*0bb0*/  HFMA2.MMA R8, -RZ, RZ, 0, 2.384185791015625e-07 ;  /* 0x00000004ff087435 */ /* 0x001fe200000001ff */
[----:B-1----:R-:W-:Y:S01]  /*0bc0*/  FADD.FTZ R9, R9, R7 ;  /* 0x0000000709097221 */ /* 0x002fe20000010000 */
[----:B------:R-:W-:Y:S01]  /*0bd0*/  MOV R7, 0x1f ;  /* 0x0000001f00077802 */ /* 0x000fe20000000f00 */
[----:B------:R-:W-:Y:S01]  /*0be0*/  IMAD.MOV.U32 R10, RZ, RZ, -0x1 ;  /* 0xffffffffff0a7424 */ /* 0x000fe200078e00ff */
[----:B------:R-:W-:-:S02]  /*0bf0*/  MOV R2, 0xc10 ;  /* 0x00000c1000027802 */ /* 0x000fc40000000f00 */
[----:B------:R-:W-:Y:S05]  /*0c00*/  CALL.REL.NOINC `($__internal_90_$__cuda_sm70_shflsync_bfly_p) ;  /* 0x000002e000007944 */ /* 0x000fea0003c00000 */
[----:B0-----:R-:W-:Y:S01]  /*0c10*/  HFMA2.MMA R8, -RZ, RZ, 0, 4.76837158203125e-07 ;  /* 0x00000008ff087435 */ /* 0x001fe200000001ff */
[----:B-1----:R-:W-:Y:S01]  /*0c20*/  FADD.FTZ R9, R9, R7 ;  /* 0x0000000709097221 */ /* 0x002fe20000010000 */
[----:B------:R-:W-:Y:S01]  /*0c30*/  MOV R7, 0x1f ;  /* 0x0000001f00077802 */ /* 0x000fe20000000f00 */
[----:B------:R-:W-:Y:S01]  /*0c40*/  IMAD.MOV.U32 R10, RZ, RZ, -0x1 ;  /* 0xffffffffff0a7424 */ /* 0x000fe200078e00ff */
[----:B------:R-:W-:-:S02]  /*0c50*/  MOV R2, 0xc70 ;  /* 0x00000c7000027802 */ /* 0x000fc40000000f00 */
[----:B------:R-:W-:Y:S05]  /*0c60*/  CALL.REL.NOINC `($__internal_90_$__cuda_sm70_shflsync_bfly_p) ;  /* 0x0000028000007944 */ /* 0x000fea0003c00000 */
[----:B-1----:R-:W-:Y:S01]  /*0c70*/  FADD.FTZ R6, R9, R7 ;  /* 0x0000000709067221 */ /* 0x002fe20000010000 */
[----:B0-----:R-:W-:Y:S01]  /*0c80*/  HFMA2.MMA R8, -RZ, RZ, 0, 9.5367431640625e-07 ;  /* 0x00000010ff087435 */ /* 0x001fe200000001ff */
[----:B------:R-:W-:Y:S01]  /*0c90*/  MOV R7, 0x1f ;  /* 0x0000001f00077802 */ /* 0x000fe20000000f00 */
[----:B------:R-:W-:Y:S01]  /*0ca0*/  IMAD.MOV.U32 R10, RZ, RZ, -0x1 ;  /* 0xffffffffff0a7424 */ /* 0x000fe200078e00ff */
[----:B------:R-:W-:-:S02]  /*0cb0*/  MOV R2, 0xce0 ;  /* 0x00000ce000027802 */ /* 0x000fc40000000f00 */
[----:B------:R-:W-:Y:S02]  /*0cc0*/  MOV R9, R6 ;  /* 0x0000000600097202 */ /* 0x000fe40000000f00 */
[----:B------:R-:W-:Y:S05]  /*0cd0*/  CALL.REL.NOINC `($__internal_90_$__cuda_sm70_shflsync_bfly_p) ;  /* 0x0000021000007944 */ /* 0x000fea0003c00000 */
[----:B0-----:R-:W-:Y:S01]  /*0ce0*/  HFMA2.MMA R8, -RZ, RZ, 0, 5.9604644775390625e-08 ;  /* 0x00000001ff087435 */ /* 0x001fe200000001ff */
[----:B-1----:R-:W-:Y:S01]  /*0cf0*/  MOV R5, R7 ;  /* 0x0000000700057202 */ /* 0x002fe20000000f00 */
[----:B------:R-:W-:Y:S01]  /*0d00*/  IMAD.MOV.U32 R9, RZ, RZ, R4 ;  /* 0x000000ffff097224 */ /* 0x000fe200078e0004 */
[----:B------:R-:W-:Y:S01]  /*0d10*/  MOV R7, 0x1f ;  /* 0x0000001f00077802 */ /* 0x000fe20000000f00 */
[----:B------:R-:W-:Y:S01]  /*0d20*/  IMAD.MOV.U32 R10, RZ, RZ, -0x1 ;  /* 0xffffffffff0a7424 */ /* 0x000fe200078e00ff */
[----:B------:R-:W-:Y:S02]  /*0d30*/  MOV R2, 0xd50 ;  /* 0x00000d5000027802 */ /* 0x000fe40000000f00 */
[----:B------:R-:W-:Y:S05]  /*0d40*/  CALL.REL.NOINC `($__internal_90_$__cuda_sm70_shflsync_bfly_p) ;  /* 0x000001a000007944 */ /* 0x000fea0003c00000 */
[----:B0-----:R-:W-:Y:S01]  /*0d50*/  HFMA2.MMA R8, -RZ, RZ, 0, 1.1920928955078125e-07 ;  /* 0x00000002ff087435 */ /* 0x001fe200000001ff */
[----:B-1----:R-:W-:Y:S01]  /*0d60*/  FADD.FTZ R9, R4, R7 ;  /* 0x0000000704097221 */ /* 0x002fe20000010000 */
[----:B------:R-:W-:Y:S01]  /*0d70*/  MOV R7, 0x1f ;  /* 0x0000001f00077802 */ /* 0x000fe20000000f00 */
[----:B------:R-:W-:Y:S01]  /*0d80*/  IMAD.MOV.U32 R10, RZ, RZ, -0x1 ;  /* 0xffffffffff0a7424 */ /* 0x000fe200078e00ff */
[----:B------:R-:W-:Y:S02]  /*0d90*/  MOV R2, 0xdb0 ;  /* 0x00000db000027802 */ /* 0x000fe40000000f00 */
[----:B------:R-:W-:Y:S05]  /*0da0*/  CALL.REL.NOINC `($__internal_90_$__cuda_sm70_shflsync_bfly_p) ;  /* 0x0000014000007944 */ /* 0x000fea0003c00000 */
        /* <DEDUP_REMOVED lines=12> */
[----:B0-----:R-:W-:Y:S01]  /*0e70*/  HFMA2.MMA R8, -RZ, RZ, 0, 9.5367431640625e-07 ;  /* 0x00000010ff087435 */ /* 0x001fe200000001ff */
[----:B-1----:R-:W-:Y:S01]  /*0e80*/  FADD.FTZ R9, R9, R7 ;  /* 0x0000000709097221 */ /* 0x002fe20000010000 */
[----:B------:R-:W-:Y:S01]  /*0e90*/  MOV R7, 0x1f ;  /* 0x0000001f00077802 */ /* 0x000fe20000000f00 */
[----:B------:R-:W-:Y:S01]  /*0ea0*/  IMAD.MOV.U32 R10, RZ, RZ, -0x1 ;  /* 0xffffffffff0a7424 */ /* 0x000fe200078e00ff */
[----:B------:R-:W-:-:S02]  /*0eb0*/  MOV R2, 0xed0 ;  /* 0x00000ed000027802 */ /* 0x000fc40000000f00 */
[----:B------:R-:W-:Y:S05]  /*0ec0*/  CALL.REL.NOINC `($__internal_90_$__cuda_sm70_shflsync_bfly_p) ;  /* 0x0000002000007944 */ /* 0x000fea0003c00000 */
[----:B-1----:R-:W-:Y:S01]  /*0ed0*/  MOV R4, R7 ;  /* 0x0000000700047202 */ /* 0x002fe20000000f00 */
[----:B0-----:R-:W-:Y:S05]  /*0ee0*/  BRA `(.L_x_3143) ;  /* 0xfffffa6000007947 */ /* 0x001fea000383ffff */
        .weak           $__internal_90_$__cuda_sm70_shflsync_bfly_p
        .type           $__internal_90_$__cuda_sm70_shflsync_bfly_p,@function
        .size           $__internal_90_$__cuda_sm70_shflsync_bfly_p,(.L_x_6892 - $__internal_90_$__cuda_sm70_shflsync_bfly_p)
$__internal_90_$__cuda_sm70_shflsync_bfly_p:
[----:B------:R-:W-:Y:S01]  /*0ef0*/  HFMA2.MMA R3, -RZ, RZ, 0, 0 ;  /* 0x00000000ff037435 */ /* 0x000fe200000001ff */
[----:B------:R-:W-:Y:S04]  /*0f00*/  WARPSYNC R10 ;  /* 0x0000000a00007348 */ /* 0x000fe80003800000 */
[----:B------:R0:W1:Y:S01]  /*0f10*/  SHFL.BFLY PT, R7, R9, R8, R7 ;  /* 0x0c00000809077389 */ /* 0x00006200000e0007 */
[----:B------:R-:W-:Y:S05]  /*0f20*/  RET.REL.NODEC R2 `(_ZN10layer_norm22ln_bwd_finalize_kernelINS_22Kernel_traits_finalizeILj2048Ef13__nv_bfloat16fS2_fjLb0ELj1024ELj4ENS_18Kernel_traits_baseILj2048EfS2_fS2_fjLj1024EEEEELb0ELb0EEEvNS_9BwdParamsE) ;  /* 0xfffff0d002007950 */ /* 0x000fea0003c3ffff */
.L_x_3144:
        /* <DEDUP_REMOVED lines=13> */
.L_x_6892:


//--------------------- .text._ZN10layer_norm13ln_bwd_kernelINS_13Kernel_traitsIf13__nv_bfloat16fS2_fjLj2048ELj1ELj1ELj4ELj16ENS_18Kernel_traits_baseILj2048EfS2_fS2_fjLj128EEEEELb1ELb0ELb1ELb0EEEvNS_9BwdParamsE --------------------------
	.section	.text._ZN10layer_norm13ln_bwd_kernelINS_13Kernel_traitsIf13__nv_bfloat16fS2_fjLj2048ELj1ELj1ELj4ELj16ENS_18Kernel_traits_baseILj2048EfS2_fS2_fjLj128EEEEELb1ELb0ELb1ELb0EEEvNS_9BwdParamsE,"ax",@progbits
	.sectioninfo	@"SHI_REGISTERS=144"
	.align	128
        .global         _ZN10layer_norm13ln_bwd_kernelINS_13Kernel_traitsIf13__nv_bfloat16fS2_fjLj2048ELj1ELj1ELj4ELj16ENS_18Kernel_traits_baseILj2048EfS2_fS2_fjLj128EEEEELb1ELb0ELb1ELb0EEEvNS_9BwdParamsE
        .type           _ZN10layer_norm13ln_bwd_kernelINS_13Kernel_traitsIf13__nv_bfloat16fS2_fjLj2048ELj1ELj1ELj4ELj16ENS_18Kernel_traits_baseILj2048EfS2_fS2_fjLj128EEEEELb1ELb0ELb1ELb0EEEvNS_9BwdParamsE,@function
        .size           _ZN10layer_norm13ln_bwd_kernelINS_13Kernel_traitsIf13__nv_bfloat16fS2_fjLj2048ELj1ELj1ELj4ELj16ENS_18Kernel_traits_baseILj2048EfS2_fS2_fjLj128EEEEELb1ELb0ELb1ELb0EEEvNS_9BwdParamsE,(.L_x_6893 - _ZN10layer_norm13ln_bwd_kernelINS_13Kernel_traitsIf13__nv_bfloat16fS2_fjLj2048ELj1ELj1ELj4ELj16ENS_18Kernel_traits_baseILj2048EfS2_fS2_fjLj128EEEEELb1ELb0ELb1ELb0EEEvNS_9BwdParamsE)
        .other          _ZN10layer_norm13ln_bwd_kernelINS_13Kernel_traitsIf13__nv_bfloat16fS2_fjLj2048ELj1ELj1ELj4ELj16ENS_18Kernel_traits_baseILj2048EfS2_fS2_fjLj128EEEEELb1ELb0ELb1ELb0EEEvNS_9BwdParamsE,@"STO_CUDA_ENTRY STV_DEFAULT"
_ZN10layer_norm13ln_bwd_kernelINS_13Kernel_traitsIf13__nv_bfloat16fS2_fjLj2048ELj1ELj1ELj4ELj16ENS_18Kernel_traits_baseILj2048EfS2_fS2_fjLj128EEEEELb1ELb0ELb1ELb0EEEvNS_9BwdParamsE:
.text._ZN10layer_norm13ln_bwd_kernelINS_13Kernel_traitsIf13__nv_bfloat16fS2_fjLj2048ELj1ELj1ELj4ELj16ENS_18Kernel_traits_baseILj2048EfS2_fS2_fjLj128EEEEELb1ELb0ELb1ELb0EEEvNS_9BwdParamsE:
        /* <DEDUP_REMOVED lines=11> */
[----:B------:R-:W-:Y:S01]  /*00b0*/  @P0 MOV R3, 0x20 ;  /* 0x0000002000030802 */ /* 0x000fe20000000f00 */
[----:B------:R-:W0:Y:S01]  /*00c0*/  S2UR UR6, SR_CTAID.X ;  /* 0x00000000000679c3 */ /* 0x000e220000002500 */
[----:B------:R-:W-:-:S03]  /*00d0*/  @P1 IMAD.MOV.U32 R31, RZ, RZ, 0x20 ;  /* 0x00000020ff1f1424 */ /* 0x000fc600078e00ff */
[C---:B------:R-:W-:Y:S01]  /*00e0*/  @P0 IMAD.WIDE.U32 R2, R30.reuse, R3, c[0x0][0x1b0] ;  /* 0x00006c001e020625 */ /* 0x040fe200078e0003 */
[----:B------:R-:W-:-:S04]  /*00f0*/  @P0 LOP3.LUT R30, R30, 0x80, RZ, 0xfc, !PT ;  /* 0x000000801e1e0812 */ /* 0x000fc800078efcff */
[----:B------:R1:W5:Y:S01]  /*0100*/  @P0 LDG.E.128 R4, [R2.64] ;  /* 0x0000000402040981 */ /* 0x000362000c1e1d00 */
[----:B------:R-:W-:-:S03]  /*0110*/  @P1 IMAD.WIDE.U32 R30, R30, R31, c[0x0][0x1b0] ;  /* 0x00006c001e1e1625 */ /* 0x000fc600078e001f */
[----:B------:R1:W5:Y:S01]  /*0120*/  @P0 LDG.E.128 R8, [R2.64+0x10] ;  /* 0x0000100402080981 */ /* 0x000362000c1e1d00 */
[----:B------:R-:W-:Y:S01]  /*0130*/  CS2R R20, SRZ ;  /* 0x0000000000147805 */ /* 0x000fe2000001ff00 */
[----:B------:R-:W-:Y:S01]  /*0140*/  CS2R R22, SRZ ;  /* 0x0000000000167805 */ /* 0x000fe2000001ff00 */
[----:B------:R-:W-:Y:S01]  /*0150*/  CS2R R24, SRZ ;  /* 0x0000000000187805 */ /* 0x000fe2000001ff00 */
[----:B------:R2:W5:Y:S01]  /*0160*/  @P1 LDG.E.128 R12, [R30.64] ;  /* 0x000000041e0c1981 */ /* 0x000562000c1e1d00 */
[----:B------:R-:W-:Y:S01]  /*0170*/  CS2R R26, SRZ ;  /* 0x00000000001a7805 */ /* 0x000fe2000001ff00 */
[----:B------:R-:W-:Y:S01]  /*0180*/  CS2R R28, SRZ ;  /* 0x00000000001c7805 */ /* 0x000fe2000001ff00 */
[----:B------:R-:W-:Y:S01]  /*0190*/  CS2R R32, SRZ ;  /* 0x0000000000207805 */ /* 0x000fe2000001ff00 */
[----:B------:R2:W5:Y:S01]  /*01a0*/  @P1 LDG.E.128 R16, [R30.64+0x10] ;  /* 0x000010041e101981 */ /* 0x000562000c1e1d00 */
[----:B0-----:R-:W-:-:S04]  /*01b0*/  LEA.HI R96, R0, UR6, RZ, 0x19 ;  /* 0x0000000600607c11 */ /* 0x001fc8000f8fc8ff */
[----:B------:R-:W-:Y:S01]  /*01c0*/  ISETP.GE.AND P2, PT, R96, c[0x0][0x164], PT ;  /* 0x0000590060007a0c */ /* 0x000fe20003f46270 */
[----:B------:R-:W-:Y:S01]  /*01d0*/  CS2R R34, SRZ ;  /* 0x0000000000227805 */ /* 0x000fe2000001ff00 */
[----:B------:R-:W-:Y:S01]  /*01e0*/  CS2R R36, SRZ ;  /* 0x0000000000247805 */ /* 0x000fe2000001ff00 */
[----:B--2---:R-:W-:Y:S01]  /*01f0*/  CS2R R30, SRZ ;  /* 0x00000000001e7805 */ /* 0x004fe2000001ff00 */
[----:B------:R-:W-:Y:S01]  /*0200*/  CS2R R38, SRZ ;  /* 0x0000000000267805 */ /* 0x000fe2000001ff00 */
[----:B------:R-:W-:Y:S01]  /*0210*/  CS2R R40, SRZ ;  /* 0x0000000000287805 */ /* 0x000fe2000001ff00 */
[----:B------:R-:W-:Y:S01]  /*0220*/  CS2R R42, SRZ ;  /* 0x00000000002a7805 */ /* 0x000fe2000001ff00 */
[----:B------:R-:W-:Y:S01]  /*0230*/  CS2R R44, SRZ ;  /* 0x00000000002c7805 */ /* 0x000fe2000001ff00 */
[----:B------:R-:W-:Y:S01]  /*0240*/  CS2R R46, SRZ ;  /* 0x00000000002e7805 */ /* 0x000fe2000001ff00 */
[----:B------:R-:W-:Y:S01]  /*0250*/  CS2R R48, SRZ ;  /* 0x0000000000307805 */ /* 0x000fe2000001ff00 */
[----:B------:R-:W-:-:S03]  /*0260*/  CS2R R50, SRZ ;  /* 0x0000000000327805 */ /* 0x000fc6000001ff00 */
[----:B------:R-:W-:Y:S05]  /*0270*/  @P2 BRA `(.L_x_3145) ;  /* 0x0000277000002947 */ /* 0x000fea0003800000 */
[----:B-1----:R-:W0:Y:S01]  /*0280*/  LDC.U8 R133, c[0x0][0x1f0] ;  /* 0x00007c00ff857b82 */ /* 0x002e220000000000 */
[----:B------:R-:W-:Y:S01]  /*0290*/  HFMA2.MMA R97, -RZ, RZ, 0, 5.9604644775390625e-08 ;  /* 0x00000001ff617435 */ /* 0x000fe200000001ff */
[----:B------:R-:W-:-:S06]  /*02a0*/  IMAD.MOV.U32 R21, RZ, RZ, RZ ;  /* 0x000000ffff157224 */ /* 0x000fcc00078e00ff */
.L_x_3191:
        /* <DEDUP_REMOVED lines=17> */
[----:B-1---5:R-:W-:Y:S01]  /*03c0*/  ISETP.GE.AND P3, PT, R100, 0x1, PT ;  /* 0x000000016400780c */ /* 0x022fe20003f66270 */
[----:B------:R-:W-:-:S12]  /*03d0*/  BSSY B1, `(.L_x_3148) ;  /* 0x0000012000017945 */ /* 0x000fd80003800000 */
[----:B------:R-:W-:-:S05]  /*03e0*/  @P3 IADD3 R80, R100, -0x1, RZ ;  /* 0xffffffff64503810 */ /* 0x000fca0007ffe0ff */
[----:B------:R-:W-:Y:S01]  /*03f0*/  @P3 IMAD R81, R80, c[0x0][0x168], RZ ;  /* 0x00005a0050513a24 */ /* 0x000fe200078e02ff */
[----:B------:R-:W-:-:S04]  /*0400*/  MOV R80, RZ ;  /* 0x000000ff00507202 */ /* 0x000fc80000000f00 */
[----:B------:R-:W-:-:S04]  /*0410*/  @P3 SHF.R.S32.HI R82, RZ, 0x1f, R81 ;  /* 0x0000001fff523819 */ /* 0x000fc80000011451 */
[----:B------:R-:W-:Y:S01]  /*0420*/  @P3 LEA.HI R82, R82, R81, RZ, 0x3 ;  /* 0x0000005152523211 */ /* 0x000fe200078f18ff */
[----:B------:R-:W-:-:S03]  /*0430*/  IMAD.MOV.U32 R81, RZ, RZ, R99 ;  /* 0x000000ffff517224 */ /* 0x000fc600078e0063 */
[----:B------:R-:W-:Y:S01]  /*0440*/  @P3 LEA.HI.SX32 R80, R82, R86, 0x1d ;  /* 0x0000005652503211 */ /* 0x000fe200078feaff */
        /* <DEDUP_REMOVED lines=10> */
.L_x_3149:
[----:B------:R-:W-:Y:S05]  /*04f0*/  BSYNC B1 ;  /* 0x0000000000017941 */ /* 0x000fea0003800000 */
.L_x_3148:
        /* <DEDUP_REMOVED lines=11> */
[----:B------:R-:W-:Y:S01]  /*05b0*/  HFMA2.MMA R138, -RZ, RZ, 0, 0 ;  /* 0x00000000ff8a7435 */ /* 0x000fe200000001ff */
[----:B------:R-:W-:Y:S05]  /*05c0*/  BRA `(.L_x_3150) ;  /* 0x00000b5000007947 */ /* 0x000fea0003800000 */
.L_x_3147:
[----:B-1----:R-:W-:-:S06]  /*05d0*/  IMAD.WIDE R80, R96, R89, c[0x0][0x1a0] ;  /* 0x0000680060507625 */ /* 0x002fcc00078e0259 */
[----:B------:R-:W2:Y:S01]  /*05e0*/  LDG.E R80, [R80.64] ;  /* 0x0000000450507981 */ /* 0x000ea2000c1e1900 */
[----:B-----5:R-:W-:Y:S01]  /*05f0*/  ISETP.GE.AND P3, PT, R100, 0x1, PT ;  /* 0x000000016400780c */ /* 0x020fe20003f66270 */
[----:B------:R-:W-:Y:S01]  /*0600*/  IMAD.MOV.U32 R136, RZ, RZ, RZ ;  /* 0x000000ffff887224 */ /* 0x000fe200078e00ff */
[----:B------:R-:W-:Y:S01]  /*0610*/  IADD3 R82, R82, -0x1, RZ ;  /* 0xffffffff52527810 */ /* 0x000fe20007ffe0ff */
[----:B------:R-:W-:Y:S01]  /*0620*/  BSSY B1, `(.L_x_3151) ;  /* 0x0000060000017945 */ /* 0x000fe20003800000 */
[----:B------:R-:W-:Y:S01]  /*0630*/  MOV R141, RZ ;  /* 0x000000ff008d7202 */ /* 0x000fe20000000f00 */
[----:B------:R-:W-:Y:S01]  /*0640*/  IMAD.MOV.U32 R138, RZ, RZ, RZ ;  /* 0x000000ffff8a7224 */ /* 0x000fe200078e00ff */
[----:B------:R-:W-:Y:S01]  /*0650*/  MOV R139, R99 ;  /* 0x00000063008b7202 */ /* 0x000fe20000000f00 */
[----:B------:R-:W-:-:S06]  /*0660*/  IMAD R82, R82, c[0x0][0x168], RZ ;  /* 0x00005a0052527a24 */ /* 0x000fcc00078e02ff */
        /* <DEDUP_REMOVED lines=8> */
[----:B0-----:R-:W-:-:S04]  /*06f0*/  ISETP.NE.AND P3, PT, R133, RZ, PT ;  /* 0x000000ff8500720c */ /* 0x001fc80003f65270 */
        /* <DEDUP_REMOVED lines=12> */
[----:B------:R-:W-:-:S13]  /*07c0*/  ISETP.NE.AND.EX P3, PT, RZ, c[0x0][0x21c], PT, P3 ;  /* 0x00008700ff007a0c */ /* 0x000fda0003f65330 */
[----:B------:R1:W5:Y:S04]  /*07d0*/  @P3 LDG.E.128 R52, [R94.64] ;  /* 0x000000045e343981 */ /* 0x000368000c1e1d00 */
[----:B------:R1:W5:Y:S01]  /*07e0*/  @P3 LDG.E.128 R56, [R94.64+0x10] ;  /* 0x000010045e383981 */ /* 0x000362000c1e1d00 */
[----:B------:R-:W-:Y:S02]  /*07f0*/  IADD3 R139, R99, 0x80, RZ ;  /* 0x00000080638b7810 */ /* 0x000fe40007ffe0ff */
[----:B------:R-:W-:Y:S02]  /*0800*/  IADD3 R137, R137, 0x80, RZ ;  /* 0x0000008089897810 */ /* 0x000fe40007ffe0ff */
[----:B------:R-:W-:Y:S01]  /*0810*/  IADD3 R136, R136, 0x80, RZ ;  /* 0x0000008088887810 */ /* 0x000fe20007ffe0ff */
[----:B--2---:R-:W-:-:S02]  /*0820*/  FADD.FTZ R105, -R135, R81 ;  /* 0x0000005187697221 */ /* 0x004fc40000010100 */
[C---:B------:R-:W-:Y:S02]  /*0830*/  FADD.FTZ R101, -R135.reuse, R80 ;  /* 0x0000005087657221 */ /* 0x040fe40000010100 */
[C---:B------:R-:W-:Y:S01]  /*0840*/  FADD.FTZ R109, -R135.reuse, R83 ;  /* 0x00000053876d7221 */ /* 0x040fe20000010100 */
[----:B----4-:R-:W-:Y:S01]  /*0850*/  PRMT R81, RZ, 0x5410, R84 ;  /* 0x00005410ff517816 */ /* 0x010fe20000000054 */
[----:B------:R-:W-:Y:S01]  /*0860*/  FADD.FTZ R107, -R135, R82 ;  /* 0x00000052876b7221 */ /* 0x000fe20000010100 */
[--C-:B------:R-:W-:Y:S01]  /*0870*/  PRMT R80, RZ, 0x7610, R85.reuse ;  /* 0x00007610ff507816 */ /* 0x100fe20000000055 */
[C---:B------:R-:W-:Y:S01]  /*0880*/  FMUL.FTZ R101, R98.reuse, R101 ;  /* 0x0000006562657220 */ /* 0x040fe20000410000 */
[----:B------:R-:W-:Y:S01]  /*0890*/  PRMT R84, RZ, 0x7610, R84 ;  /* 0x00007610ff547816 */ /* 0x000fe20000000054 */
[----:B------:R-:W-:Y:S02]  /*08a0*/  FMUL.FTZ R104, R98, R109 ;  /* 0x0000006d62687220 */ /* 0x000fe40000410000 */
[----:B------:R-:W-:Y:S01]  /*08b0*/  FMUL.FTZ R110, R4, R81 ;  /* 0x00000051046e7220 */ /* 0x000fe20000410000 */
[----:B------:R-:W-:Y:S01]  /*08c0*/  PRMT R83, RZ, 0x5410, R85 ;  /* 0x00005410ff537816 */ /* 0x000fe20000000055 */
[----:B0-----:R-:W-:-:S02]  /*08d0*/  FMUL.FTZ R103, R98, R107 ;  /* 0x0000006b62677220 */ /* 0x001fc40000410000 */
[----:B------:R-:W-:Y:S02]  /*08e0*/  FFMA.FTZ R20, R101, R81, R20 ;  /* 0x0000005165147223 */ /* 0x000fe40000010014 */
[----:B------:R-:W-:Y:S02]  /*08f0*/  FADD.FTZ R36, R36, R81 ;  /* 0x0000005124247221 */ /* 0x000fe40000010000 */
[-C--:B------:R-:W-:Y:S02]  /*0900*/  FFMA.FTZ R23, R104, R80.reuse, R23 ;  /* 0x0000005068177223 */ /* 0x080fe40000010017 */
[----:B------:R-:W-:Y:S02]  /*0910*/  FADD.FTZ R39, R39, R80 ;  /* 0x0000005027277221 */ /* 0x000fe40000010000 */
[----:B------:R-:W-:Y:S02]  /*0920*/  FMUL.FTZ R111, R7, R80 ;  /* 0x00000050076f7220 */ /* 0x000fe40000410000 */
[----:B------:R-:W-:-:S02]  /*0930*/  FMUL.FTZ R102, R98, R105 ;  /* 0x0000006962667220 */ /* 0x000fc40000410000 */
[----:B------:R-:W-:Y:S02]  /*0940*/  FMUL.FTZ R109, R5, R84 ;  /* 0x00000054056d7220 */ /* 0x000fe40000410000 */
[----:B------:R-:W-:Y:S02]  /*0950*/  FADD.FTZ R80, RZ, R110 ;  /* 0x0000006eff507221 */ /* 0x000fe40000010000 */
[----:B------:R-:W-:Y:S02]  /*0960*/  FFMA.FTZ R81, R101, R110, RZ ;  /* 0x0000006e65517223 */ /* 0x000fe400000100ff */
[-C--:B------:R-:W-:Y:S02]  /*0970*/  FFMA.FTZ R22, R103, R83.reuse, R22 ;  /* 0x0000005367167223 */ /* 0x080fe40000010016 */
[----:B------:R-:W-:Y:S02]  /*0980*/  FADD.FTZ R38, R38, R83 ;  /* 0x0000005326267221 */ /* 0x000fe40000010000 */
[----:B------:R-:W-:-:S02]  /*0990*/  FMUL.FTZ R112, R6, R83 ;  /* 0x0000005306707220 */ /* 0x000fc40000410000 */
[----:B------:R-:W-:Y:S02]  /*09a0*/  FADD.FTZ R83, R80, R109 ;  /* 0x0000006d50537221 */ /* 0x000fe40000010000 */
[----:B------:R-:W-:Y:S01]  /*09b0*/  FFMA.FTZ R81, R102, R109, R81 ;  /* 0x0000006d66517223 */ /* 0x000fe20000010051 */
[----:B-1----:R-:W-:Y:S01]  /*09c0*/  PRMT R95, RZ, 0x5410, R86 ;  /* 0x00005410ff5f7816 */ /* 0x002fe20000000056 */
[----:B---3--:R-:W-:Y:S02]  /*09d0*/  FADD.FTZ R85, -R135, R88 ;  /* 0x0000005887557221 */ /* 0x008fe40000010100 */
        /* <DEDUP_REMOVED lines=8> */
[--C-:B------:R-:W-:Y:S02]  /*0a60*/  PRMT R115, RZ, 0x5410, R87.reuse ;  /* 0x00005410ff737816 */ /* 0x100fe40000000057 */
[----:B------:R-:W-:Y:S01]  /*0a70*/  PRMT R82, RZ, 0x7610, R87 ;  /* 0x00007610ff527816 */ /* 0x000fe20000000057 */
[----:B------:R-:W-:-:S02]  /*0a80*/  FADD.FTZ R87, -R135, R90 ;  /* 0x0000005a87577221 */ /* 0x000fc40000010100 */
[C---:B------:R-:W-:Y:S02]  /*0a90*/  FMUL.FTZ R106, R98.reuse, R89 ;  /* 0x00000059626a7220 */ /* 0x040fe40000410000 */
[----:B------:R-:W-:Y:S02]  /*0aa0*/  FMUL.FTZ R113, R9, R86 ;  /* 0x0000005609717220 */ /* 0x000fe40000410000 */
[----:B------:R-:W-:Y:S02]  /*0ab0*/  FADD.FTZ R80, R83, R114 ;  /* 0x0000007253507221 */ /* 0x000fe40000010000 */
[----:B------:R-:W-:Y:S02]  /*0ac0*/  FFMA.FTZ R81, R105, R114, R81 ;  /* 0x0000007269517223 */ /* 0x000fe40000010051 */
[----:B------:R-:W-:Y:S02]  /*0ad0*/  FMUL.FTZ R107, R98, R87 ;  /* 0x00000057626b7220 */ /* 0x000fe40000410000 */
[----:B------:R-:W-:-:S02]  /*0ae0*/  FADD.FTZ R91, -R135, R91 ;  /* 0x0000005b875b7221 */ /* 0x000fc40000010100 */
[----:B------:R-:W-:Y:S02]  /*0af0*/  FMUL.FTZ R116, R10, R115 ;  /* 0x000000730a747220 */ /* 0x000fe40000410000 */
        /* <DEDUP_REMOVED lines=18> */
.L_x_3152:
[----:B------:R-:W-:Y:S05]  /*0c20*/  BSYNC B1 ;  /* 0x0000000000017941 */ /* 0x000fea0003800000 */
.L_x_3151:
[----:B------:R-:W-:Y:S05]  /*0c30*/  @!P1 BRA `(.L_x_3150) ;  /* 0x000004e000009947 */ /* 0x000fea0003800000 */
[----:B------:R-:W-:Y:S02]  /*0c40*/  IMAD.MOV.U32 R84, RZ, RZ, 0x10 ;  /* 0x00000010ff547424 */ /* 0x000fe400078e00ff */
[----:B------:R-:W-:-:S04]  /*0c50*/  IMAD.WIDE.U32 R118, R139, R134, c[0x0][0x188] ;  /* 0x000062008b767625 */ /* 0x000fc800078e0086 */
[----:B------:R-:W-:Y:S01]  /*0c60*/  IMAD.WIDE.U32 R84, R137, R84, c[0x0][0x208] ;  /* 0x0000820089547625 */ /* 0x000fe200078e0054 */
[----:B------:R-:W2:Y:S04]  /*0c70*/  LDG.E.128 R80, [R118.64] ;  /* 0x0000000476507981 */ /* 0x000ea8000c1e1d00 */
[----:B------:R0:W3:Y:S04]  /*0c80*/  LDG.E.128 R88, [R118.64+0x10] ;  /* 0x0000100476587981 */ /* 0x0000e8000c1e1d00 */
[----:B------:R-:W4:Y:S01]  /*0c90*/  LDG.E.128 R84, [R84.64] ;  /* 0x0000000454547981 */ /* 0x000f22000c1e1d00 */
[----:B------:R-:W-:-:S05]  /*0ca0*/  MOV R93, 0x8 ;  /* 0x00000008005d7802 */ /* 0x000fca0000000f00 */
        /* <DEDUP_REMOVED lines=8> */
[----:B------:R-:W-:Y:S01]  /*0d30*/  FADD.FTZ R117, -R135, R80 ;  /* 0x0000005087757221 */ /* 0x000fe20000010100 */
[----:B----4-:R-:W-:-:S03]  /*0d40*/  PRMT R81, RZ, 0x5410, R84 ;  /* 0x00005410ff517816 */ /* 0x010fc60000000054 */
[----:B------:R-:W-:Y:S01]  /*0d50*/  FMUL.FTZ R117, R98, R117 ;  /* 0x0000007562757220 */ /* 0x000fe20000410000 */
[----:B------:R-:W-:Y:S01]  /*0d60*/  PRMT R84, RZ, 0x7610, R84 ;  /* 0x00007610ff547816 */ /* 0x000fe20000000054 */
[C---:B------:R-:W-:Y:S02]  /*0d70*/  FADD.FTZ R123, -R135.reuse, R83 ;  /* 0x00000053877b7221 */ /* 0x040fe40000010100 */
[----:B------:R-:W-:Y:S01]  /*0d80*/  FMUL.FTZ R124, R12, R81 ;  /* 0x000000510c7c7220 */ /* 0x000fe20000410000 */
[----:B------:R-:W-:Y:S01]  /*0d90*/  PRMT R83, RZ, 0x5410, R85 ;  /* 0x00005410ff537816 */ /* 0x000fe20000000055 */
[----:B0-----:R-:W-:Y:S02]  /*0da0*/  FADD.FTZ R119, -R135, R82 ;  /* 0x0000005287777221 */ /* 0x001fe40000010100 */
[----:B------:R-:W-:Y:S02]  /*0db0*/  FMUL.FTZ R118, R98, R121 ;  /* 0x0000007962767220 */ /* 0x000fe40000410000 */
[----:B------:R-:W-:-:S02]  /*0dc0*/  FMUL.FTZ R125, R13, R84 ;  /* 0x000000540d7d7220 */ /* 0x000fc40000410000 */
[----:B------:R-:W-:Y:S02]  /*0dd0*/  FADD.FTZ R80, R141, R124 ;  /* 0x0000007c8d507221 */ /* 0x000fe40000010000 */
[C---:B------:R-:W-:Y:S01]  /*0de0*/  FFMA.FTZ R138, R117.reuse, R124, R138 ;  /* 0x0000007c758a7223 */ /* 0x040fe2000001008a */
[----:B------:R-:W-:Y:S01]  /*0df0*/  PRMT R82, RZ, 0x7610, R85 ;  /* 0x00007610ff527816 */ /* 0x000fe20000000055 */
[----:B------:R-:W-:Y:S02]  /*0e00*/  FFMA.FTZ R28, R117, R81, R28 ;  /* 0x00000051751c7223 */ /* 0x000fe4000001001c */
[----:B------:R-:W-:Y:S02]  /*0e10*/  FADD.FTZ R44, R44, R81 ;  /* 0x000000512c2c7221 */ /* 0x000fe40000010000 */
[----:B------:R-:W-:Y:S02]  /*0e20*/  FMUL.FTZ R119, R98, R119 ;  /* 0x0000007762777220 */ /* 0x000fe40000410000 */
[----:B------:R-:W-:-:S02]  /*0e30*/  FMUL.FTZ R126, R14, R83 ;  /* 0x000000530e7e7220 */ /* 0x000fc40000410000 */
[----:B------:R-:W-:Y:S02]  /*0e40*/  FADD.FTZ R81, R80, R125 ;  /* 0x0000007d50517221 */ /* 0x000fe40000010000 */
[----:B------:R-:W-:Y:S01]  /*0e50*/  FFMA.FTZ R138, R118, R125, R138 ;  /* 0x0000007d768a7223 */ /* 0x000fe2000001008a */
[----:B-1----:R-:W-:Y:S01]  /*0e60*/  PRMT R95, RZ, 0x5410, R86 ;  /* 0x00005410ff5f7816 */ /* 0x002fe20000000056 */
[----:B---3--:R-:W-:Y:S02]  /*0e70*/  FADD.FTZ R85, -R135, R88 ;  /* 0x0000005887557221 */ /* 0x008fe40000010100 */
[----:B------:R-:W-:Y:S02]  /*0e80*/  FMUL.FTZ R120, R98, R123 ;  /* 0x0000007b62787220 */ /* 0x000fe40000410000 */
[----:B------:R-:W-:Y:S02]  /*0e90*/  FMUL.FTZ R127, R15, R82 ;  /* 0x000000520f7f7220 */ /* 0x000fe40000410000 */
[----:B------:R-:W-:-:S02]  /*0ea0*/  FADD.FTZ R80, R81, R126 ;  /* 0x0000007e51507221 */ /* 0x000fc40000010000 */
[----:B------:R-:W-:Y:S01]  /*0eb0*/  FFMA.FTZ R138, R119, R126, R138 ;  /* 0x0000007e778a7223 */ /* 0x000fe2000001008a */
[----:B------:R-:W-:Y:S01]  /*0ec0*/  PRMT R86, RZ, 0x7610, R86 ;  /* 0x00007610ff567816 */ /* 0x000fe20000000056 */
[----:B------:R-:W-:Y:S02]  /*0ed0*/  FADD.FTZ R89, -R135, R89 ;  /* 0x0000005987597221 */ /* 0x000fe40000010100 */
[----:B------:R-:W-:Y:S02]  /*0ee0*/  FMUL.FTZ R121, R98, R85 ;  /* 0x0000005562797220 */ /* 0x000fe40000410000 */
[----:B------:R-:W-:Y:S02]  /*0ef0*/  FMUL.FTZ R128, R16, R95 ;  /* 0x0000005f10807220 */ /* 0x000fe40000410000 */
[----:B------:R-:W-:Y:S02]  /*0f00*/  FADD.FTZ R81, R80, R127 ;  /* 0x0000007f50517221 */ /* 0x000fe40000010000 */
[----:B------:R-:W-:Y:S01]  /*0f10*/  FFMA.FTZ R138, R120, R127, R138 ;  /* 0x0000007f788a7223 */ /* 0x000fe2000001008a */
[----:B------:R-:W-:-:S02]  /*0f20*/  PRMT R131, RZ, 0x5410, R87 ;  /* 0x00005410ff837816 */ /* 0x000fc40000000057 */
[----:B------:R-:W-:Y:S01]  /*0f30*/  PRMT R94, RZ, 0x7610, R87 ;  /* 0x00007610ff5e7816 */ /* 0x000fe20000000057 */
[----:B------:R-:W-:Y:S02]  /*0f40*/  FADD.FTZ R87, -R135, R90 ;  /* 0x0000005a87577221 */ /* 0x000fe40000010100 */
        /* <DEDUP_REMOVED lines=29> */
.L_x_3150:
[----:B------:R-:W-:Y:S05]  /*1120*/  BSYNC B0 ;  /* 0x0000000000007941 */ /* 0x000fea0003800000 */
.L_x_3146:
[----:B------:R-:W-:Y:S02]  /*1130*/  LOP3.LUT P4, RZ, R97, 0xff, RZ, 0xc0, !PT ;  /* 0x000000ff61ff7812 */ /* 0x000fe4000788c0ff */
[----:B------:R-:W-:-:S02]  /*1140*/  SHF.R.U32.HI R82, RZ, 0x5, R0 ;  /* 0x00000005ff527819 */ /* 0x000fc40000011600 */
[----:B------:R-:W-:Y:S02]  /*1150*/  LOP3.LUT P3, RZ, R0, 0x1f, RZ, 0xc0, !PT ;  /* 0x0000001f00ff7812 */ /* 0x000fe4000786c0ff */
[----:B------:R-:W-:-:S07]  /*1160*/  LOP3.LUT R90, R82, 0x7fffffc, RZ, 0xc0, !PT ;  /* 0x07fffffc525a7812 */ /* 0x000fce00078ec0ff */
[----:B------:R-:W-:Y:S01]  /*1170*/  @!P4 IADD3 R90, R90, 0x4, RZ ;  /* 0x000000045a5ac810 */ /* 0x000fe20007ffe0ff */
[----:B------:R-:W-:Y:S05]  /*1180*/  BRA.DIV ~URZ, `(.L_x_3153) ;  /* 0x000019c27f007947 */ /* 0x000fea000b800000 */
[----:B------:R3:W4:Y:S02]  /*1190*/  SHFL.DOWN PT, R84, R141, 0x10, 0x1f ;  /* 0x0a001f008d547f89 */ /* 0x00072400000e0000 */
.L_x_3192:
[----:B------:R-:W-:Y:S05]  /*11a0*/  BRA.DIV ~URZ, `(.L_x_3154) ;  /* 0x00001a227f007947 */ /* 0x000fea000b800000 */
[----:B--2---:R-:W2:Y:S01]  /*11b0*/  SHFL.DOWN PT, R81, R138, 0x10, 0x1f ;  /* 0x0a001f008a517f89 */ /* 0x004ea200000e0000 */
[----:B---34-:R-:W-:-:S05]  /*11c0*/  FADD.FTZ R141, R84, R141 ;  /* 0x0000008d548d7221 */ /* 0x018fca0000010000 */
[----:B------:R-:W3:Y:S01]  /*11d0*/  SHFL.DOWN PT, R80, R141, 0x8, 0x1f ;  /* 0x09001f008d507f89 */ /* 0x000ee200000e0000 */
[----:B--2---:R-:W-:-:S05]  /*11e0*/  FADD.FTZ R81, R81, R138 ;  /* 0x0000008a51517221 */ /* 0x004fca0000010000 */
[----:B------:R-:W2:Y:S01]  /*11f0*/  SHFL.DOWN PT, R84, R81, 0x8, 0x1f ;  /* 0x09001f0051547f89 */ /* 0x000ea200000e0000 */
[----:B---3--:R-:W-:-:S05]  /*1200*/  FADD.FTZ R80, R80, R141 ;  /* 0x0000008d50507221 */ /* 0x008fca0000010000 */
        /* <DEDUP_REMOVED lines=8> */
[----:B------:R3:W4:Y:S01]  /*1290*/  SHFL.DOWN PT, R87, R86, 0x1, 0x1f ;  /* 0x08201f0056577f89 */ /* 0x00072200000e0000 */
[----:B--2---:R-:W-:-:S05]  /*12a0*/  FADD.FTZ R89, R85, R88 ;  /* 0x0000005855597221 */ /* 0x004fca0000010000 */
[----:B-1----:R3:W1:Y:S02]  /*12b0*/  SHFL.DOWN PT, R94, R89, 0x1, 0x1f ;  /* 0x08201f00595e7f89 */ /* 0x00266400000e0000 */
.L_x_3193:
[----:B------:R-:W-:Y:S01]  /*12c0*/  @!P3 LOP3.LUT R81, R82, 0x3, RZ, 0xc0, !PT ;  /* 0x000000035251b812 */ /* 0x000fe200078ec0ff */
[----:B----4-:R-:W-:Y:S01]  /*12d0*/  FADD.FTZ R88, R87, R86 ;  /* 0x0000005657587221 */ /* 0x010fe20000010000 */
[----:B------:R-:W-:Y:S01]  /*12e0*/  WARPSYNC 0xffffffff ;  /* 0xffffffff00007948 */ /* 0x000fe20003800000 */
[----:B-1-3--:R-:W-:Y:S01]  /*12f0*/  FADD.FTZ R89, R94, R89 ;  /* 0x000000595e597221 */ /* 0x00afe20000010000 */
[----:B0-----:R-:W-:Y:S01]  /*1300*/  ISETP.NE.AND P4, PT, R133, RZ, PT ;  /* 0x000000ff8500720c */ /* 0x001fe20003f85270 */
[----:B------:R-:W-:Y:S01]  /*1310*/  @!P3 IMAD.IADD R91, R90, 0x1, R81 ;  /* 0x000000015a5bb824 */ /* 0x000fe200078e0251 */
[----:B------:R-:W-:Y:S04]  /*1320*/  BSSY B0, `(.L_x_3155) ;  /* 0x00000c0000007945 */ /* 0x000fe80003800000 */
        /* <DEDUP_REMOVED lines=14> */
[----:B------:R-:W-:Y:S01]  /*1410*/  HFMA2.MMA R84, -RZ, RZ, 0, 0 ;  /* 0x00000000ff547435 */ /* 0x000fe200000001ff */
[----:B------:R-:W-:Y:S01]  /*1420*/  FADD.FTZ R80, R80, R85 ;  /* 0x0000005550507221 */ /* 0x000fe20000010000 */
[----:B------:R-:W-:Y:S01]  /*1430*/  @P3 LOP3.LUT R81, R0, 0x7f, RZ, 0xc0, !PT ;  /* 0x0000007f00513812 */ /* 0x000fe200078ec0ff */
[----:B------:R-:W-:Y:S02]  /*1440*/  FADD.FTZ R86, R86, R95 ;  /* 0x0000005f56567221 */ /* 0x000fe40000010000 */
[----:B------:R-:W-:Y:S01]  /*1450*/  FADD.FTZ R80, R87, R80 ;  /* 0x0000005057507221 */ /* 0x000fe20000010000 */
[----:B------:R-:W-:Y:S01]  /*1460*/  @P3 LEA.HI.SX32 R84, R100, R81, 0x1d ;  /* 0x0000005164543211 */ /* 0x000fe200078feaff */
[----:B------:R-:W-:-:S02]  /*1470*/  FMUL.FTZ R86, R86, c[0x0][0x1e0] ;  /* 0x0000780056567a20 */ /* 0x000fc40000410000 */
[----:B------:R-:W-:-:S03]  /*1480*/  FMUL.FTZ R85, R80, c[0x0][0x1e0] ;  /* 0x0000780050557a20 */ /* 0x000fc60000410000 */
[----:B------:R-:W-:Y:S01]  /*1490*/  FSEL R86, R86, RZ, !P4 ;  /* 0x000000ff56567208 */ /* 0x000fe20006000000 */
[----:B------:R-:W-:Y:S05]  /*14a0*/  @!P0 BRA `(.L_x_3156) ;  /* 0x00000a7000008947 */ /* 0x000fea0003800000 */
[----:B------:R-:W-:Y:S01]  /*14b0*/  @!P2 ISETP.NE.U32.AND P5, PT, RZ, c[0x0][0x218], PT ;  /* 0x00008600ff00aa0c */ /* 0x000fe20003fa5070 */
[----:B------:R-:W-:Y:S01]  /*14c0*/  BSSY B1, `(.L_x_3157) ;  /* 0x000000c000017945 */ /* 0x000fe20003800000 */
[----:B------:R-:W-:Y:S02]  /*14d0*/  @!P2 ISETP.NE.U32.AND P4, PT, RZ, c[0x0][0x218], PT ;  /* 0x00008600ff00aa0c */ /* 0x000fe40003f85070 */
[----:B------:R-:W-:Y:S02]  /*14e0*/  @!P2 ISETP.NE.AND.EX P5, PT, RZ, c[0x0][0x21c], PT, P5 ;  /* 0x00008700ff00aa0c */ /* 0x000fe40003fa5350 */
[----:B------:R-:W-:Y:S02]  /*14f0*/  @!P2 ISETP.NE.AND.EX P4, PT, RZ, c[0x0][0x21c], PT, P4 ;  /* 0x00008700ff00aa0c */ /* 0x000fe40003f85340 */
        /* <DEDUP_REMOVED lines=8> */
.L_x_3158:
[----:B------:R-:W-:Y:S05]  /*1580*/  BSYNC B1 ;  /* 0x0000000000017941 */ /* 0x000fea0003800000 */
.L_x_3157:
        /* <DEDUP_REMOVED lines=10> */
.L_x_3160:
[----:B------:R-:W-:Y:S05]  /*1630*/  BSYNC B1 ;  /* 0x0000000000017941 */ /* 0x000fea0003800000 */
.L_x_3159:
        /* <DEDUP_REMOVED lines=29> */
.L_x_3162:
[----:B------:R-:W-:Y:S05]  /*1810*/  BSYNC B1 ;  /* 0x0000000000017941 */ /* 0x000fea0003800000 */
.L_x_3161:
        /* <DEDUP_REMOVED lines=8> */
.L_x_3164:
[----:B------:R-:W-:Y:S05]  /*18a0*/  BSYNC B1 ;  /* 0x0000000000017941 */ /* 0x000fea0003800000 */
.L_x_3163:
        /* <DEDUP_REMOVED lines=8> */
.L_x_3166:
[----:B------:R-:W-:Y:S05]  /*1930*/  BSYNC B1 ;  /* 0x0000000000017941 */ /* 0x000fea0003800000 */
.L_x_3165:
        /* <DEDUP_REMOVED lines=18> */
.L_x_3168:
[----:B------:R-:W-:Y:S05]  /*1a60*/  BSYNC B1 ;  /* 0x0000000000017941 */ /* 0x000fea0003800000 */
.L_x_3167:
        /* <DEDUP_REMOVED lines=32> */
.L_x_3170:
[----:B------:R-:W-:Y:S05]  /*1c70*/  BSYNC B1 ;  /* 0x0000000000017941 */ /* 0x000fea0003800000 */
.L_x_3169:
[----:B------:R-:W-:Y:S01]  /*1c80*/  @!P2 ISETP.NE.U32.AND P5, PT, RZ, c[0x0][0x218], PT ;  /* 0x00008600ff00aa0c */ /* 0x000fe20003fa5070 */
[----:B------:R-:W-:Y:S01]  /*1c90*/  @P3 FMUL.FTZ R80, R81, c[0x0][0x1ec] ;  /* 0x00007b0051503a20 */ /* 0x000fe20000410000 */
[----:B------:R-:W-:Y:S01]  /*1ca0*/  BSSY B1, `(.L_x_3171) ;  /* 0x000000f000017945 */ /* 0x000fe20003800000 */
[----:B------:R-:W-:Y:S02]  /*1cb0*/  @P3 PRMT R77, R88, 0x7610, R77 ;  /* 0x00007610584d3816 */ /* 0x000fe4000000004d */
[----:B------:R-:W-:Y:S01]  /*1cc0*/  @!P2 ISETP.NE.AND.EX P5, PT, RZ, c[0x0][0x21c], PT, P5 ;  /* 0x00008700ff00aa0c */ /* 0x000fe20003fa5350 */
[----:B------:R-:W-:Y:S01]  /*1cd0*/  @P3 FMUL.FTZ R80, R80, c[0x0][0x1e8] ;  /* 0x00007a0050503a20 */ /* 0x000fe20000410000 */
[----:B------:R-:W-:Y:S02]  /*1ce0*/  ISETP.NE.AND.EX P6, PT, RZ, c[0x0][0x25c], PT, P6 ;  /* 0x00009700ff007a0c */ /* 0x000fe40003fc5360 */
[----:B------:R-:W-:Y:S02]  /*1cf0*/  SEL R72, R91, R72, P4 ;  /* 0x000000485b487207 */ /* 0x000fe40002000000 */
        /* <DEDUP_REMOVED lines=9> */
.L_x_3172:
[----:B------:R-:W-:Y:S05]  /*1d90*/  BSYNC B1 ;  /* 0x0000000000017941 */ /* 0x000fea0003800000 */
.L_x_3171:
[----:B------:R-:W-:Y:S01]  /*1da0*/  @P3 LOP3.LUT P5, RZ, R3, 0xff0000, RZ, 0xc0, !PT ;  /* 0x00ff000003ff3812 */ /* 0x000fe200078ac0ff */
[----:B------:R-:W-:Y:S01]  /*1db0*/  @P3 FMUL.FTZ R83, R88, c[0x0][0x1ec] ;  /* 0x00007b0058533a20 */ /* 0x000fe20000410000 */
[----:B------:R-:W-:Y:S02]  /*1dc0*/  @P3 PRMT R77, R77, 0x5410, R89 ;  /* 0x000054104d4d3816 */ /* 0x000fe40000000059 */
[----:B------:R-:W-:Y:S01]  /*1dd0*/  @P3 FSEL R82, R80, RZ, P5 ;  /* 0x000000ff50523208 */ /* 0x000fe20002800000 */
[----:B------:R-:W-:Y:S01]  /*1de0*/  @P3 FMUL.FTZ R83, R83, c[0x0][0x1e8] ;  /* 0x00007a0053533a20 */ /* 0x000fe20000410000 */
[----:B------:R-:W-:Y:S01]  /*1df0*/  @P3 LOP3.LUT P5, RZ, R3, 0xff000000, RZ, 0xc0, !PT ;  /* 0xff00000003ff3812 */ /* 0x000fe200078ac0ff */
[----:B------:R-:W-:Y:S01]  /*1e00*/  @P6 IMAD.MOV.U32 R80, RZ, RZ, 0x20 ;  /* 0x00000020ff506424 */ /* 0x000fe200078e00ff */
[----:B------:R-:W-:Y:S02]  /*1e10*/  @P3 F2FP.BF16.PACK_AB R87, RZ, R82 ;  /* 0x00000052ff57323e */ /* 0x000fe400000010ff */
[----:B------:R-:W-:-:S02]  /*1e20*/  @P3 FSEL R83, R83, RZ, P5 ;  /* 0x000000ff53533208 */ /* 0x000fc40002800000 */
[----:B------:R-:W-:Y:S02]  /*1e30*/  SEL R75, R88, R75, P4 ;  /* 0x0000004b584b7207 */ /* 0x000fe40002000000 */
[----:B------:R-:W-:Y:S02]  /*1e40*/  @P3 MOV R89, 0x10 ;  /* 0x0000001000593802 */ /* 0x000fe40000000f00 */
[----:B------:R-:W-:Y:S02]  /*1e50*/  @P3 PRMT R78, R94, 0x7610, R78 ;  /* 0x000076105e4e3816 */ /* 0x000fe4000000004e */
[----:B------:R-:W-:Y:S01]  /*1e60*/  @P3 F2FP.BF16.PACK_AB R88, RZ, R83 ;  /* 0x00000053ff58323e */ /* 0x000fe200000010ff */
[----:B------:R-:W-:Y:S01]  /*1e70*/  @P3 IMAD.WIDE.U32 R82, R84, R89, c[0x0][0x248] ;  /* 0x0000920054523625 */ /* 0x000fe200078e0059 */
[----:B------:R-:W-:Y:S02]  /*1e80*/  @P3 PRMT R79, R87, 0x7610, R79 ;  /* 0x00007610574f3816 */ /* 0x000fe4000000004f */
[----:B------:R-:W-:Y:S01]  /*1e90*/  SEL R74, R81, R74, P4 ;  /* 0x0000004a514a7207 */ /* 0x000fe20002000000 */
[----:B------:R-:W-:Y:S01]  /*1ea0*/  @P6 IMAD.WIDE.U32 R80, R99, R80, c[0x0][0x258] ;  /* 0x0000960063506625 */ /* 0x000fe200078e0050 */
[----:B------:R-:W-:-:S02]  /*1eb0*/  @P3 PRMT R78, R78, 0x5410, R95 ;  /* 0x000054104e4e3816 */ /* 0x000fc4000000005f */
[----:B------:R-:W-:Y:S02]  /*1ec0*/  @P3 PRMT R79, R79, 0x5410, R88 ;  /* 0x000054104f4f3816 */ /* 0x000fe40000000058 */
[----:B------:R0:W-:Y:S01]  /*1ed0*/  @P6 STG.E.128 [R80.64], R68 ;  /* 0x0000004450006986 */ /* 0x0001e2000c101d04 */
[----:B------:R-:W-:Y:S02]  /*1ee0*/  IADD3 R99, R99, 0x80, RZ ;  /* 0x0000008063637810 */ /* 0x000fe40007ffe0ff */
[----:B------:R-:W-:Y:S01]  /*1ef0*/  IADD3 R84, R84, 0x80, RZ ;  /* 0x0000008054547810 */ /* 0x000fe20007ffe0ff */
[----:B------:R0:W-:Y:S04]  /*1f00*/  @P6 STG.E.128 [R80.64+0x10], R72 ;  /* 0x0000104850006986 */ /* 0x0001e8000c101d04 */
[----:B------:R0:W-:Y:S02]  /*1f10*/  @P3 STG.E.128 [R82.64], R76 ;  /* 0x0000004c52003986 */ /* 0x0001e4000c101d04 */
.L_x_3156:
[----:B------:R-:W-:Y:S05]  /*1f20*/  BSYNC B0 ;  /* 0x0000000000007941 */ /* 0x000fea0003800000 */
.L_x_3155:
        /* <DEDUP_REMOVED lines=15> */
.L_x_3176:
[----:B------:R-:W-:Y:S05]  /*2020*/  BSYNC B1 ;  /* 0x0000000000017941 */ /* 0x000fea0003800000 */
.L_x_3175:
        /* <DEDUP_REMOVED lines=12> */
.L_x_3178:
[----:B------:R-:W-:Y:S05]  /*20f0*/  BSYNC B1 ;  /* 0x0000000000017941 */ /* 0x000fea0003800000 */
.L_x_3177:
        /* <DEDUP_REMOVED lines=25> */
.L_x_3180:
[----:B------:R-:W-:Y:S05]  /*2290*/  BSYNC B1 ;  /* 0x0000000000017941 */ /* 0x000fea0003800000 */
.L_x_3179:
        /* <DEDUP_REMOVED lines=18> */
.L_x_3182:
[----:B------:R-:W-:Y:S05]  /*23c0*/  BSYNC B1 ;  /* 0x0000000000017941 */ /* 0x000fea0003800000 */
.L_x_3181:
        /* <DEDUP_REMOVED lines=8> */
.L_x_3184:
[----:B------:R-:W-:Y:S05]  /*2450*/  BSYNC B1 ;  /* 0x0000000000017941 */ /* 0x000fea0003800000 */
.L_x_3183:
        /* <DEDUP_REMOVED lines=8> */
.L_x_3186:
[----:B------:R-:W-:Y:S05]  /*24e0*/  BSYNC B1 ;  /* 0x0000000000017941 */ /* 0x000fea0003800000 */
.L_x_3185:
        /* <DEDUP_REMOVED lines=8> */
.L_x_3188:
[----:B------:R-:W-:Y:S05]  /*2570*/  BSYNC B1 ;  /* 0x0000000000017941 */ /* 0x000fea0003800000 */
.L_x_3187:
        /* <DEDUP_REMOVED lines=8> */
.L_x_3190:
[----:B------:R-:W-:Y:S05]  /*2600*/  BSYNC B1 ;  /* 0x0000000000017941 */ /* 0x000fea0003800000 */
.L_x_3189:
[----:B------:R-:W-:Y:S01]  /*2610*/  @P3 FMUL.FTZ R85, R90, c[0x0][0x1ec] ;  /* 0x00007b005a553a20 */ /* 0x000fe20000410000 */
[----:B------:R-:W-:Y:S01]  /*2620*/  ISETP.NE.U32.AND P2, PT, RZ, c[0x0][0x258], PT ;  /* 0x00009600ff007a0c */ /* 0x000fe20003f45070 */
[----:B------:R-:W-:Y:S01]  /*2630*/  @P3 FMUL.FTZ R86, R91, c[0x0][0x1ec] ;  /* 0x00007b005b563a20 */ /* 0x000fe20000410000 */
[----:B------:R-:W-:Y:S01]  /*2640*/  @P3 LOP3.LUT P4, RZ, R92, 0xff000000, RZ, 0xc0, !PT ;  /* 0xff0000005cff3812 */ /* 0x000fe2000788c0ff */
[----:B------:R-:W-:Y:S01]  /*2650*/  @P3 FMUL.FTZ R85, R85, c[0x0][0x1e8] ;  /* 0x00007a0055553a20 */ /* 0x000fe20000410000 */
[----:B------:R-:W-:Y:S01]  /*2660*/  ISETP.NE.AND.EX P2, PT, RZ, c[0x0][0x25c], PT, P2 ;  /* 0x00009700ff007a0c */ /* 0x000fe20003f45320 */
[----:B------:R-:W-:Y:S01]  /*2670*/  @P3 FMUL.FTZ R89, R94, c[0x0][0x1ec] ;  /* 0x00007b005e593a20 */ /* 0x000fe20000410000 */
[----:B------:R-:W-:Y:S01]  /*2680*/  @P3 F2FP.BF16.PACK_AB R80, RZ, R80 ;  /* 0x00000050ff50323e */ /* 0x000fe200000010ff */
[----:B------:R-:W-:Y:S01]  /*2690*/  @P3 FMUL.FTZ R86, R86, c[0x0][0x1e8] ;  /* 0x00007a0056563a20 */ /* 0x000fe20000410000 */
[----:B------:R-:W-:Y:S01]  /*26a0*/  @P3 FSEL R85, R85, RZ, P4 ;  /* 0x000000ff55553208 */ /* 0x000fe20002000000 */
[----:B------:R-:W-:Y:S01]  /*26b0*/  @P3 FMUL.FTZ R89, R89, c[0x0][0x1e8] ;  /* 0x00007a0059593a20 */ /* 0x000fe20000410000 */
[----:B------:R-:W-:-:S02]  /*26c0*/  ISETP.NE.U32.AND P4, PT, RZ, c[0x0][0x258], PT ;  /* 0x00009600ff007a0c */ /* 0x000fc40003f85070 */
[C---:B------:R-:W-:Y:S01]  /*26d0*/  SEL R74, R95.reuse, R74, P2 ;  /* 0x0000004a5f4a7207 */ /* 0x040fe20001000000 */
[----:B------:R-:W-:Y:S01]  /*26e0*/  @P3 FMUL.FTZ R95, R95, c[0x0][0x1ec] ;  /* 0x00007b005f5f3a20 */ /* 0x000fe20000410000 */
[----:B------:R-:W-:Y:S02]  /*26f0*/  @P3 LOP3.LUT P5, RZ, R93, 0xff, RZ, 0xc0, !PT ;  /* 0x000000ff5dff3812 */ /* 0x000fe400078ac0ff */
[----:B------:R-:W-:Y:S01]  /*2700*/  @P3 PRMT R76, R80, 0x7610, R76 ;  /* 0x00007610504c3816 */ /* 0x000fe2000000004c */
[----:B------:R-:W-:Y:S01]  /*2710*/  @P3 FMUL.FTZ R80, R100, c[0x0][0x1ec] ;  /* 0x00007b0064503a20 */ /* 0x000fe20000410000 */
[----:B------:R-:W-:Y:S01]  /*2720*/  ISETP.NE.AND.EX P4, PT, RZ, c[0x0][0x25c], PT, P4 ;  /* 0x00009700ff007a0c */ /* 0x000fe20003f85340 */
[----:B------:R-:W-:Y:S01]  /*2730*/  @P3 FMUL.FTZ R95, R95, c[0x0][0x1e8] ;  /* 0x00007a005f5f3a20 */ /* 0x000fe20000410000 */
[----:B------:R-:W-:Y:S01]  /*2740*/  @P3 LOP3.LUT P6, RZ, R93, 0xff00, RZ, 0xc0, !PT ;  /* 0x0000ff005dff3812 */ /* 0x000fe200078cc0ff */
[----:B------:R-:W-:Y:S01]  /*2750*/  @P3 FMUL.FTZ R80, R80, c[0x0][0x1e8] ;  /* 0x00007a0050503a20 */ /* 0x000fe20000410000 */
[----:B------:R-:W-:-:S02]  /*2760*/  @P3 FSEL R86, R86, RZ, P5 ;  /* 0x000000ff56563208 */ /* 0x000fc40002800000 */
[----:B------:R-:W-:Y:S02]  /*2770*/  @P3 LOP3.LUT P5, RZ, R93, 0xff0000, RZ, 0xc0, !PT ;  /* 0x00ff00005dff3812 */ /* 0x000fe400078ac0ff */
[----:B------:R-:W-:Y:S02]  /*2780*/  @P3 F2FP.BF16.PACK_AB R88, RZ, R88 ;  /* 0x00000058ff58323e */ /* 0x000fe400000010ff */
[----:B------:R-:W-:Y:S02]  /*2790*/  @P3 FSEL R89, R89, RZ, P6 ;  /* 0x000000ff59593208 */ /* 0x000fe40003000000 */
[----:B------:R-:W-:Y:S02]  /*27a0*/  @P3 LOP3.LUT P6, RZ, R93, 0xff000000, RZ, 0xc0, !PT ;  /* 0xff0000005dff3812 */ /* 0x000fe400078cc0ff */
[----:B------:R-:W-:Y:S02]  /*27b0*/  @P3 FSEL R95, R95, RZ, P5 ;  /* 0x000000ff5f5f3208 */ /* 0x000fe40002800000 */
[----:B------:R-:W-:-:S02]  /*27c0*/  @P3 F2FP.BF16.PACK_AB R85, RZ, R85 ;  /* 0x00000055ff55323e */ /* 0x000fc400000010ff */
[----:B------:R-:W-:Y:S02]  /*27d0*/  @P3 F2FP.BF16.PACK_AB R86, RZ, R86 ;  /* 0x00000056ff56323e */ /* 0x000fe400000010ff */
[----:B------:R-:W-:Y:S02]  /*27e0*/  @P3 PRMT R77, R88, 0x7610, R77 ;  /* 0x00007610584d3816 */ /* 0x000fe4000000004d */
[----:B------:R-:W-:Y:S02]  /*27f0*/  SEL R69, R82, R69, P2 ;  /* 0x0000004552457207 */ /* 0x000fe40001000000 */
[----:B------:R-:W-:Y:S02]  /*2800*/  @P3 FSEL R82, R80, RZ, P6 ;  /* 0x000000ff50523208 */ /* 0x000fe40003000000 */
[----:B------:R-:W-:Y:S02]  /*2810*/  @P3 F2FP.BF16.PACK_AB R95, RZ, R95 ;  /* 0x0000005fff5f323e */ /* 0x000fe400000010ff */
[----:B------:R-:W-:-:S02]  /*2820*/  @P3 PRMT R77, R77, 0x5410, R85 ;  /* 0x000054104d4d3816 */ /* 0x000fc40000000055 */
[----:B------:R-:W-:Y:S01]  /*2830*/  @P3 PRMT R78, R86, 0x7610, R78 ;  /* 0x00007610564e3816 */ /* 0x000fe2000000004e */
[----:B------:R-:W-:Y:S01]  /*2840*/  @P4 IMAD.MOV.U32 R86, RZ, RZ, 0x20 ;  /* 0x00000020ff564424 */ /* 0x000fe200078e00ff */
[----:B------:R-:W-:Y:S02]  /*2850*/  @P3 MOV R85, 0x10 ;  /* 0x0000001000553802 */ /* 0x000fe40000000f00 */
[----:B------:R-:W-:Y:S02]  /*2860*/  @P3 F2FP.BF16.PACK_AB R83, RZ, R83 ;  /* 0x00000053ff53323e */ /* 0x000fe400000010ff */
[----:B------:R-:W-:Y:S01]  /*2870*/  @P3 F2FP.BF16.PACK_AB R89, RZ, R89 ;  /* 0x00000059ff59323e */ /* 0x000fe200000010ff */
[----:B------:R-:W-:Y:S01]  /*2880*/  @P3 IMAD.WIDE.U32 R84, R84, R85, c[0x0][0x248] ;  /* 0x0000920054543625 */ /* 0x000fe200078e0055 */
[----:B------:R-:W-:Y:S02]  /*2890*/  @P3 F2FP.BF16.PACK_AB R82, RZ, R82 ;  /* 0x00000052ff52323e */ /* 0x000fe400000010ff */
[----:B------:R-:W-:-:S02]  /*28a0*/  @P3 PRMT R79, R95, 0x7610, R79 ;  /* 0x000076105f4f3816 */ /* 0x000fc4000000004f */
[----:B------:R-:W-:Y:S01]  /*28b0*/  SEL R68, R81, R68, P2 ;  /* 0x0000004451447207 */ /* 0x000fe20001000000 */
[----:B------:R-:W-:Y:S01]  /*28c0*/  @P4 IMAD.WIDE.U32 R80, R99, R86, c[0x0][0x258] ;  /* 0x0000960063504625 */ /* 0x000fe200078e0056 */
[----:B------:R-:W-:Y:S02]  /*28d0*/  SEL R70, R87, R70, P2 ;  /* 0x0000004657467207 */ /* 0x000fe40001000000 */
[----:B------:R-:W-:Y:S02]  /*28e0*/  SEL R71, R90, R71, P2 ;  /* 0x000000475a477207 */ /* 0x000fe40001000000 */
[----:B------:R-:W-:Y:S02]  /*28f0*/  SEL R72, R91, R72, P2 ;  /* 0x000000485b487207 */ /* 0x000fe40001000000 */
[----:B------:R-:W-:Y:S01]  /*2900*/  SEL R73, R94, R73, P2 ;  /* 0x000000495e497207 */ /* 0x000fe20001000000 */
[----:B------:R0:W-:Y:S01]  /*2910*/  @P4 STG.E.128 [R80.64], R68 ;  /* 0x0000004450004986 */ /* 0x0001e2000c101d04 */
[----:B------:R-:W-:-:S02]  /*2920*/  SEL R75, R100, R75, P2 ;  /* 0x0000004b644b7207 */ /* 0x000fc40001000000 */
[----:B------:R-:W-:Y:S02]  /*2930*/  @P3 PRMT R76, R76, 0x5410, R83 ;  /* 0x000054104c4c3816 */ /* 0x000fe40000000053 */
[----:B------:R-:W-:Y:S01]  /*2940*/  @P3 PRMT R78, R78, 0x5410, R89 ;  /* 0x000054104e4e3816 */ /* 0x000fe20000000059 */
[----:B------:R0:W-:Y:S01]  /*2950*/  @P4 STG.E.128 [R80.64+0x10], R72 ;  /* 0x0000104850004986 */ /* 0x0001e2000c101d04 */
[----:B------:R-:W-:-:S05]  /*2960*/  @P3 PRMT R79, R79, 0x5410, R82 ;  /* 0x000054104f4f3816 */ /* 0x000fca0000000052 */
[----:B------:R0:W-:Y:S02]  /*2970*/  @P3 STG.E.128 [R84.64], R76 ;  /* 0x0000004c54003986 */ /* 0x0001e4000c101d04 */
.L_x_3174:
[----:B------:R-:W-:Y:S05]  /*2980*/  BSYNC B0 ;  /* 0x0000000000007941 */ /* 0x000fea0003800000 */
.L_x_3173:
[----:B------:R-:W-:Y:S02]  /*2990*/  IADD3 R96, R96, c[0x0][0x160], RZ ;  /* 0x0000580060607a10 */ /* 0x000fe40007ffe0ff */
[----:B------:R-:W-:Y:S02]  /*29a0*/  LOP3.LUT P3, RZ, R97, 0xff, RZ, 0xc0, !PT ;  /* 0x000000ff61ff7812 */ /* 0x000fe4000786c0ff */
[----:B------:R-:W-:Y:S02]  /*29b0*/  ISETP.GE.AND P2, PT, R96, c[0x0][0x164], PT ;  /* 0x0000590060007a0c */ /* 0x000fe40003f46270 */
[----:B------:R-:W-:-:S11]  /*29c0*/  SEL R97, RZ, 0x1, P3 ;  /* 0x00000001ff617807 */ /* 0x000fd60001800000 */
[----:B0----5:R-:W-:Y:S01]  /*29d0*/  @P2 CALL.REL.NOINC `(.L_x_3145) ;  /* 0x0000001000002944 */ /* 0x021fe20003c00000 */
[----:B------:R-:W-:Y:S05]  /*29e0*/  BRA `(.L_x_3191) ;  /* 0xffffd8c000007947 */ /* 0x000fea000383ffff */
.L_x_3145:
[----:B-1----:R-:W0:Y:S01]  /*29f0*/  S2UR UR6, SR_CTAID.X ;  /* 0x00000000000679c3 */ /* 0x002e220000002500 */
        /* <DEDUP_REMOVED lines=21> */
.L_x_3153:
[----:B------:R-:W-:Y:S01]  /*2b50*/  IMAD.MOV.U32 R85, RZ, RZ, R141 ;  /* 0x000000ffff557224 */ /* 0x000fe200078e008d */
[----:B-1----:R-:W-:Y:S01]  /*2b60*/  MOV R94, 0x10 ;  /* 0x00000010005e7802 */ /* 0x002fe20000000f00 */
[----:B------:R-:W-:Y:S01]  /*2b70*/  IMAD.MOV.U32 R88, RZ, RZ, 0x1f ;  /* 0x0000001fff587424 */ /* 0x000fe200078e00ff */
[----:B------:R-:W-:-:S02]  /*2b80*/  MOV R91, 0xffffffff ;  /* 0xffffffff005b7802 */ /* 0x000fc40000000f00 */
[----:B--2---:R-:W-:Y:S02]  /*2b90*/  MOV R80, 0x2bb0 ;  /* 0x00002bb000507802 */ /* 0x004fe40000000f00 */
[----:B0----5:R-:W-:Y:S05]  /*2ba0*/  CALL.REL.NOINC `($__internal_91_$__cuda_sm70_shflsync_down_p) ;  /* 0x0000045000007944 */ /* 0x021fea0003c00000 */
[----:B-1----:R-:W-:Y:S01]  /*2bb0*/  IMAD.MOV.U32 R84, RZ, RZ, R94 ;  /* 0x000000ffff547224 */ /* 0x002fe200078e005e */
[----:B0-----:R-:W-:Y:S05]  /*2bc0*/  BRA `(.L_x_3192) ;  /* 0xffffe5d000007947 */ /* 0x001fea000383ffff */
.L_x_3154:
[----:B------:R-:W-:Y:S01]  /*2bd0*/  HFMA2.MMA R88, -RZ, RZ, 0, 1.847743988037109375e-06 ;  /* 0x0000001fff587435 */ /* 0x000fe200000001ff */
[----:B------:R-:W-:Y:S01]  /*2be0*/  MOV R85, R138 ;  /* 0x0000008a00557202 */ /* 0x000fe20000000f00 */
[----:B-1----:R-:W-:Y:S01]  /*2bf0*/  IMAD.MOV.U32 R94, RZ, RZ, 0x10 ;  /* 0x00000010ff5e7424 */ /* 0x002fe200078e00ff */
[----:B--2---:R-:W-:Y:S01]  /*2c00*/  MOV R80, 0x2c30 ;  /* 0x00002c3000507802 */ /* 0x004fe20000000f00 */
[----:B------:R-:W-:Y:S02]  /*2c10*/  IMAD.MOV.U32 R91, RZ, RZ, -0x1 ;  /* 0xffffffffff5b7424 */ /* 0x000fe400078e00ff */
[----:B0--345:R-:W-:Y:S05]  /*2c20*/  CALL.REL.NOINC `($__internal_91_$__cuda_sm70_shflsync_down_p) ;  /* 0x000003d000007944 */ /* 0x039fea0003c00000 */
[----:B------:R-:W-:Y:S01]  /*2c30*/  FADD.FTZ R84, R84, R141 ;  /* 0x0000008d54547221 */ /* 0x000fe20000010000 */
[----:B0-----:R-:W-:Y:S01]  /*2c40*/  MOV R91, 0xffffffff ;  /* 0xffffffff005b7802 */ /* 0x001fe20000000f00 */
[----:B-1----:R-:W-:Y:S01]  /*2c50*/  FADD.FTZ R87, R138, R94 ;  /* 0x0000005e8a577221 */ /* 0x002fe20000010000 */
[----:B------:R-:W-:Y:S01]  /*2c60*/  MOV R94, 0x8 ;  /* 0x00000008005e7802 */ /* 0x000fe20000000f00 */
[----:B------:R-:W-:Y:S01]  /*2c70*/  IMAD.MOV.U32 R88, RZ, RZ, 0x1f ;  /* 0x0000001fff587424 */ /* 0x000fe200078e00ff */
[----:B------:R-:W-:Y:S01]  /*2c80*/  MOV R80, 0x2cb0 ;  /* 0x00002cb000507802 */ /* 0x000fe20000000f00 */
[----:B------:R-:W-:-:S02]  /*2c90*/  IMAD.MOV.U32 R85, RZ, RZ, R84 ;  /* 0x000000ffff557224 */ /* 0x000fc400078e0054 */
[----:B------:R-:W-:Y:S05]  /*2ca0*/  CALL.REL.NOINC `($__internal_91_$__cuda_sm70_shflsync_down_p) ;  /* 0x0000035000007944 */ /* 0x000fea0003c00000 */
[----:B-1----:R-:W-:Y:S01]  /*2cb0*/  MOV R83, R94 ;  /* 0x0000005e00537202 */ /* 0x002fe20000000f00 */
[----:B------:R-:W-:Y:S01]  /*2cc0*/  HFMA2.MMA R94, -RZ, RZ, 0, 4.76837158203125e-07 ;  /* 0x00000008ff5e7435 */ /* 0x000fe200000001ff */
[----:B0-----:R-:W-:Y:S01]  /*2cd0*/  IMAD.MOV.U32 R85, RZ, RZ, R87 ;  /* 0x000000ffff557224 */ /* 0x001fe200078e0057 */
[----:B------:R-:W-:Y:S01]  /*2ce0*/  MOV R91, 0xffffffff ;  /* 0xffffffff005b7802 */ /* 0x000fe20000000f00 */
[----:B------:R-:W-:Y:S01]  /*2cf0*/  IMAD.MOV.U32 R88, RZ, RZ, 0x1f ;  /* 0x0000001fff587424 */ /* 0x000fe200078e00ff */
[----:B------:R-:W-:-:S02]  /*2d00*/  MOV R80, 0x2d20 ;  /* 0x00002d2000507802 */ /* 0x000fc40000000f00 */
[----:B------:R-:W-:Y:S05]  /*2d10*/  CALL.REL.NOINC `($__internal_91_$__cuda_sm70_shflsync_down_p) ;  /* 0x000002e000007944 */ /* 0x000fea0003c00000 */
[----:B------:R-:W-:Y:S01]  /*2d20*/  FADD.FTZ R84, R83, R84 ;  /* 0x0000005453547221 */ /* 0x000fe20000010000 */
[----:B0-----:R-:W-:Y:S01]  /*2d30*/  HFMA2.MMA R88, -RZ, RZ, 0, 1.847743988037109375e-06 ;  /* 0x0000001fff587435 */ /* 0x001fe200000001ff */
[----:B-1----:R-:W-:Y:S01]  /*2d40*/  FADD.FTZ R87, R87, R94 ;  /* 0x0000005e57577221 */ /* 0x002fe20000010000 */
[----:B------:R-:W-:Y:S01]  /*2d50*/  MOV R80, 0x2da0 ;  /* 0x00002da000507802 */ /* 0x000fe20000000f00 */
[----:B------:R-:W-:Y:S01]  /*2d60*/  IMAD.MOV.U32 R94, RZ, RZ, 0x4 ;  /* 0x00000004ff5e7424 */ /* 0x000fe200078e00ff */
[----:B------:R-:W-:Y:S01]  /*2d70*/  MOV R85, R84 ;  /* 0x0000005400557202 */ /* 0x000fe20000000f00 */
[----:B------:R-:W-:-:S02]  /*2d80*/  IMAD.MOV.U32 R91, RZ, RZ, -0x1 ;  /* 0xffffffffff5b7424 */ /* 0x000fc400078e00ff */
[----:B------:R-:W-:Y:S05]  /*2d90*/  CALL.REL.NOINC `($__internal_91_$__cuda_sm70_shflsync_down_p) ;  /* 0x0000026000007944 */ /* 0x000fea0003c00000 */
[----:B0-----:R-:W-:Y:S01]  /*2da0*/  HFMA2.MMA R88, -RZ, RZ, 0, 1.847743988037109375e-06 ;  /* 0x0000001fff587435 */ /* 0x001fe200000001ff */
[----:B-1----:R-:W-:Y:S01]  /*2db0*/  IMAD.MOV.U32 R83, RZ, RZ, R94 ;  /* 0x000000ffff537224 */ /* 0x002fe200078e005e */
[----:B------:R-:W-:Y:S01]  /*2dc0*/  MOV R85, R87 ;  /* 0x0000005700557202 */ /* 0x000fe20000000f00 */
[----:B------:R-:W-:Y:S01]  /*2dd0*/  IMAD.MOV.U32 R94, RZ, RZ, 0x4 ;  /* 0x00000004ff5e7424 */ /* 0x000fe200078e00ff */
[----:B------:R-:W-:Y:S01]  /*2de0*/  MOV R80, 0x2e10 ;  /* 0x00002e1000507802 */ /* 0x000fe20000000f00 */
[----:B------:R-:W-:-:S02]  /*2df0*/  IMAD.MOV.U32 R91, RZ, RZ, -0x1 ;  /* 0xffffffffff5b7424 */ /* 0x000fc400078e00ff */
[----:B------:R-:W-:Y:S05]  /*2e00*/  CALL.REL.NOINC `($__internal_91_$__cuda_sm70_shflsync_down_p) ;  /* 0x000001f000007944 */ /* 0x000fea0003c00000 */
        /* <DEDUP_REMOVED lines=9> */
[----:B------:R-:W-:Y:S01]  /*2ea0*/  HFMA2.MMA R94, -RZ, RZ, 0, 1.1920928955078125e-07 ;  /* 0x00000002ff5e7435 */ /* 0x000fe200000001ff */
        /* <DEDUP_REMOVED lines=13> */
[----:B-1----:R-:W-:Y:S01]  /*2f80*/  IMAD.MOV.U32 R87, RZ, RZ, R94 ;  /* 0x000000ffff577224 */ /* 0x002fe200078e005e */
[----:B------:R-:W-:Y:S01]  /*2f90*/  HFMA2.MMA R94, -RZ, RZ, 0, 5.9604644775390625e-08 ;  /* 0x00000001ff5e7435 */ /* 0x000fe200000001ff */
[----:B0-----:R-:W-:Y:S01]  /*2fa0*/  MOV R85, R89 ;  /* 0x0000005900557202 */ /* 0x001fe20000000f00 */
[----:B------:R-:W-:Y:S01]  /*2fb0*/  IMAD.MOV.U32 R88, RZ, RZ, 0x1f ;  /* 0x0000001fff587424 */ /* 0x000fe200078e00ff */
[----:B------:R-:W-:-:S02]  /*2fc0*/  MOV R91, 0xffffffff ;  /* 0xffffffff005b7802 */ /* 0x000fc40000000f00 */
[----:B------:R-:W-:Y:S02]  /*2fd0*/  MOV R80, 0x2ff0 ;  /* 0x00002ff000507802 */ /* 0x000fe40000000f00 */
[----:B------:R-:W-:Y:S05]  /*2fe0*/  CALL.REL.NOINC `($__internal_91_$__cuda_sm70_shflsync_down_p) ;  /* 0x0000001000007944 */ /* 0x000fea0003c00000 */
[----:B01----:R-:W-:Y:S05]  /*2ff0*/  BRA `(.L_x_3193) ;  /* 0xffffe2c000007947 */ /* 0x003fea000383ffff */
        .weak           $__internal_91_$__cuda_sm70_shflsync_down_p
        .type           $__internal_91_$__cuda_sm70_shflsync_down_p,@function
        .size           $__internal_91_$__cuda_sm70_shflsync_down_p,(.L_x_6893 - $__internal_91_$__cuda_sm70_shflsync_down_p)
$__internal_91_$__cuda_sm70_shflsync_down_p:
[----:B------:R-:W-:Y:S01]  /*3000*/  HFMA2.MMA R81, -RZ, RZ, 0, 0 ;  /* 0x00000000ff517435 */ /* 0x000fe200000001ff */
[----:B------:R-:W-:Y:S04]  /*3010*/  WARPSYNC R91 ;  /* 0x0000005b00007348 */ /* 0x000fe80003800000 */
[----:B------:R0:W1:Y:S01]  /*3020*/  SHFL.DOWN PT, R94, R85, R94, R88 ;  /* 0x0800005e555e7389 */ /* 0x00006200000e0058 */
[----:B------:R-:W-:Y:S05]  /*3030*/  RET.REL.NODEC R80 `(_ZN10layer_norm13ln_bwd_kernelINS_13Kernel_traitsIf13__nv_bfloat16fS2_fjLj2048ELj1ELj1ELj4ELj16ENS_18Kernel_traits_baseILj2048EfS2_fS2_fjLj128EEEEELb1ELb0ELb1ELb0EEEvNS_9BwdParamsE) ;  /* 0xffffcfc050007950 */ /* 0x000fea0003c3ffff */
.L_x_3194:
        /* <DEDUP_REMOVED lines=12> */
.L_x_6893:


//--------------------- .text._ZN10layer_norm22ln_bwd_finalize_kernelINS_22Kernel_traits_finalizeILj2048Ef13__nv_bfloat16fS2_fjLb0ELj1024ELj4ENS_18Kernel_traits_baseILj2048EfS2_fS2_fjLj1024EEEEELb0ELb1EEEvNS_9BwdParamsE --------------------------
	.section	.text._ZN10layer_norm22ln_bwd_finalize_kernelINS_22Kernel_traits_finalizeILj2048Ef13__nv_bfloat16fS2_fjLb0ELj1024ELj4ENS_18Kernel_traits_baseILj2048EfS2_fS2_fjLj1024EEEEELb0ELb1EEEvNS_9BwdParamsE,"ax",@progbits
	.sectioninfo	@"SHI_REGISTERS=32"
	.align	128
        .global         _ZN10layer_norm22ln_bwd_finalize_kernelINS_22Kernel_traits_finalizeILj2048Ef13__nv_bfloat16fS2_fjLb0ELj1024ELj4ENS_18Kernel_traits_baseILj2048EfS2_fS2_fjLj1024EEEEELb0ELb1EEEvNS_9BwdParamsE
        .type           _ZN10layer_norm22ln_bwd_finalize_kernelINS_22Kernel_traits_finalizeILj2048Ef13__nv_bfloat16fS2_fjLb0ELj1024ELj4ENS_18Kernel_traits_baseILj2048EfS2_fS2_fjLj1024EEEEELb0ELb1EEEvNS_9BwdParamsE,@function
        .size           _ZN10layer_norm22ln_bwd_finalize_kernelINS_22Kernel_traits_finalizeILj2048Ef13__nv_bfloat16fS2_fjLb0ELj1024ELj4ENS_18Kernel_traits_baseILj2048EfS2_fS2_fjLj1024EEEEELb0ELb1EEEvNS_9BwdParamsE,(.L_x_6894 - _ZN10layer_norm22ln_bwd_finalize_kernelINS_22Kernel_traits_finalizeILj2048Ef13__nv_bfloat16fS2_fjLb0ELj1024ELj4ENS_18Kernel_traits_baseILj2048EfS2_fS2_fjLj1024EEEEELb0ELb1EEEvNS_9BwdParamsE)
        .other          _ZN10layer_norm22ln_bwd_finalize_kernelINS_22Kernel_traits_finalizeILj2048Ef13__nv_bfloat16fS2_fjLb0ELj1024ELj4ENS_18Kernel_traits_baseILj2048EfS2_fS2_fjLj1024EEEEELb0ELb1EEEvNS_9BwdParamsE,@"STO_CUDA_ENTRY STV_DEFAULT"
_ZN10layer_norm22ln_bwd_finalize_kernelINS_22Kernel_traits_finalizeILj2048Ef13__nv_bfloat16fS2_fjLb0ELj1024ELj4ENS_18Kernel_traits_baseILj2048EfS2_fS2_fjLj1024EEEEELb0ELb1EEEvNS_9BwdParamsE:
.text._ZN10layer_norm22ln_bwd_finalize_kernelINS_22Kernel_traits_finalizeILj2048Ef13__nv_bfloat16fS2_fjLb0ELj1024ELj4ENS_18Kernel_traits_baseILj2048EfS2_fS2_fjLj1024EEEEELb0ELb1EEEvNS_9BwdParamsE:
        /* <DEDUP_REMOVED lines=19> */
.L_x_3205:
        /* <DEDUP_REMOVED lines=27> */
.L_x_3199:
        /* <DEDUP_REMOVED lines=35> */
.L_x_3198:
[----:B------:R-:W-:Y:S05]  /*0510*/  BSYNC B1 ;  /* 0x0000000000017941 */ /* 0x000fea0003800000 */
.L_x_3197:
        /* <DEDUP_REMOVED lines=23> */
.L_x_3201:
[----:B------:R-:W-:Y:S05]  /*0690*/  BSYNC B1 ;  /* 0x0000000000017941 */ /* 0x000fea0003800000 */
.L_x_3200:
        /* <DEDUP_REMOVED lines=10> */
.L_x_3196:
[----:B------:R-:W-:Y:S05]  /*0740*/  BSYNC B0 ;  /* 0x0000000000007941 */ /* 0x000fea0003800000 */
.L_x_3195:
        /* <DEDUP_REMOVED lines=11> */
.L_x_3206:
        /* <DEDUP_REMOVED lines=18> */
.L_x_3207:
[----:B------:R-:W-:Y:S01]  /*0920*/  @!P1 SHF.R.U32.HI R2, RZ, 0x3, R0 ;  /* 0x00000003ff029819 */ /* 0x000fe20000011600 */
[----:B---3--:R-:W-:Y:S02]  /*0930*/  FADD.FTZ R5, R5, R10 ;  /* 0x0000000a05057221 */ /* 0x008fe40000010000 */
[----:B--2---:R-:W-:Y:S01]  /*0940*/  FADD.FTZ R7, R7, R4 ;  /* 0x0000000407077221 */ /* 0x004fe20000010000 */
[----:B------:R-:W-:-:S05]  /*0950*/  @!P1 LOP3.LUT R2, R2, 0x1ffffffc, RZ, 0xc0, !PT ;  /* 0x1ffffffc02029812 */ /* 0x000fca00078ec0ff */
[----:B------:R2:W-:Y:S04]  /*0960*/  @!P1 STS [R2+0x2000], R5 ;  /* 0x0020000502009388 */ /* 0x0005e80000000800 */
[----:B------:R2:W-:Y:S02]  /*0970*/  @!P1 STS [R2+0x2080], R7 ;  /* 0x0020800702009388 */ /* 0x0005e40000000800 */
.L_x_3202:
        /* <DEDUP_REMOVED lines=14> */
.L_x_3203:
[----:B------:R-:W-:Y:S01]  /*0a60*/  HFMA2.MMA R9, -RZ, RZ, 0, 5.9604644775390625e-08 ;  /* 0x00000001ff097435 */ /* 0x000fe200000001ff */
[----:B--2---:R-:W-:Y:S01]  /*0a70*/  IMAD.MOV.U32 R10, RZ, RZ, R4 ;  /* 0x000000ffff0a7224 */ /* 0x004fe200078e0004 */
[----:B------:R-:W-:Y:S01]  /*0a80*/  MOV R11, 0xffffffff ;  /* 0xffffffff000b7802 */ /* 0x000fe20000000f00 */
[----:B------:R-:W-:Y:S01]  /*0a90*/  IMAD.MOV.U32 R6, RZ, RZ, 0x1f ;  /* 0x0000001fff067424 */ /* 0x000fe200078e00ff */
[----:B------:R-:W-:-:S02]  /*0aa0*/  MOV R2, 0xac0 ;  /* 0x00000ac000027802 */ /* 0x000fc40000000f00 */
[----:B01----:R-:W-:Y:S05]  /*0ab0*/  CALL.REL.NOINC `($__internal_92_$__cuda_sm70_shflsync_bfly_p) ;  /* 0x000003c000007944 */ /* 0x003fea0003c00000 */
[----:B-1----:R-:W-:Y:S01]  /*0ac0*/  MOV R3, R6 ;  /* 0x0000000600037202 */ /* 0x002fe20000000f00 */
[----:B0-----:R-:W-:Y:S05]  /*0ad0*/  BRA `(.L_x_3206) ;  /* 0xfffffd2000007947 */ /* 0x001fea000383ffff */
.L_x_3204:
[----:B------:R-:W-:Y:S01]  /*0ae0*/  HFMA2.MMA R9, -RZ, RZ, 0, 1.1920928955078125e-07 ;  /* 0x00000002ff097435 */ /* 0x000fe200000001ff */
[----:B------:R-:W-:Y:S01]  /*0af0*/  IMAD.MOV.U32 R10, RZ, RZ, R13 ;  /* 0x000000ffff0a7224 */ /* 0x000fe200078e000d */
[----:B------:R-:W-:Y:S01]  /*0b00*/  MOV R6, 0x1f ;  /* 0x0000001f00067802 */ /* 0x000fe20000000f00 */
[----:B------:R-:W-:Y:S01]  /*0b10*/  IMAD.MOV.U32 R11, RZ, RZ, -0x1 ;  /* 0xffffffffff0b7424 */ /* 0x000fe200078e00ff */
[----:B------:R-:W-:-:S02]  /*0b20*/  MOV R2, 0xb40 ;  /* 0x00000b4000027802 */ /* 0x000fc40000000f00 */
[----:B012---:R-:W-:Y:S05]  /*0b30*/  CALL.REL.NOINC `($__internal_92_$__cuda_sm70_shflsync_bfly_p) ;  /* 0x0000034000007944 */ /* 0x007fea0003c00000 */
[----:B0-----:R-:W-:Y:S01]  /*0b40*/  HFMA2.MMA R9, -RZ, RZ, 0, 2.384185791015625e-07 ;  /* 0x00000004ff097435 */ /* 0x001fe200000001ff */
[----:B-1----:R-:W-:Y:S01]  /*0b50*/  FADD.FTZ R10, R13, R6 ;  /* 0x000000060d0a7221 */ /* 0x002fe20000010000 */
[----:B------:R-:W-:Y:S01]  /*0b60*/  MOV R6, 0x1f ;  /* 0x0000001f00067802 */ /* 0x000fe20000000f00 */
[----:B------:R-:W-:Y:S01]  /*0b70*/  IMAD.MOV.U32 R11, RZ, RZ, -0x1 ;  /* 0xffffffffff0b7424 */ /* 0x000fe200078e00ff */
[----:B------:R-:W-:-:S02]  /*0b80*/  MOV R2, 0xba0 ;  /* 0x00000ba000027802 */ /* 0x000fc40000000f00 */
[----:B------:R-:W-:Y:S05]  /*0b90*/  CALL.REL.NOINC `($__internal_92_$__cuda_sm70_shflsync_bfly_p) ;  /* 0x000002e000007944 */ /* 0x000fea0003c00000 */
[----:B0-----:R-:W-:Y:S01]  /*0ba0*/  HFMA2.MMA R9, -RZ, RZ, 0, 4.76837158203125e-07 ;  /* 0x00000008ff097435 */ /* 0x001fe200000001ff */
[----:B-1----:R-:W-:Y:S01]  /*0bb0*/  FADD.FTZ R10, R10, R6 ;  /* 0x000000060a0a7221 */ /* 0x002fe20000010000 */
[----:B------:R-:W-:Y:S01]  /*0bc0*/  MOV R6, 0x1f ;  /* 0x0000001f00067802 */ /* 0x000fe20000000f00 */
[----:B------:R-:W-:Y:S01]  /*0bd0*/  IMAD.MOV.U32 R11, RZ, RZ, -0x1 ;  /* 0xffffffffff0b7424 */ /* 0x000fe200078e00ff */
[----:B------:R-:W-:-:S02]  /*0be0*/  MOV R2, 0xc00 ;  /* 0x00000c0000027802 */ /* 0x000fc40000000f00 */
[----:B------:R-:W-:Y:S05]  /*0bf0*/  CALL.REL.NOINC `($__internal_92_$__cuda_sm70_shflsync_bfly_p) ;  /* 0x0000028000007944 */ /* 0x000fea0003c00000 */
[----:B-1----:R-:W-:Y:S01]  /*0c00*/  FADD.FTZ R4, R10, R6 ;  /* 0x000000060a047221 */ /* 0x002fe20000010000 */
[----:B0-----:R-:W-:Y:S01]  /*0c10*/  HFMA2.MMA R9, -RZ, RZ, 0, 9.5367431640625e-07 ;  /* 0x00000010ff097435 */ /* 0x001fe200000001ff */
[----:B------:R-:W-:Y:S01]  /*0c20*/  MOV R6, 0x1f ;  /* 0x0000001f00067802 */ /* 0x000fe20000000f00 */
[----:B------:R-:W-:Y:S01]  /*0c30*/  IMAD.MOV.U32 R11, RZ, RZ, -0x1 ;  /* 0xffffffffff0b7424 */ /* 0x000fe200078e00ff */
[----:B------:R-:W-:-:S02]  /*0c40*/  MOV R2, 0xc70 ;  /* 0x00000c7000027802 */ /* 0x000fc40000000f00 */
[----:B------:R-:W-:Y:S02]  /*0c50*/  MOV R10, R4 ;  /* 0x00000004000a7202 */ /* 0x000fe40000000f00 */
[----:B------:R-:W-:Y:S05]  /*0c60*/  CALL.REL.NOINC `($__internal_92_$__cuda_sm70_shflsync_bfly_p) ;  /* 0x0000021000007944 */ /* 0x000fea0003c00000 */
[----:B0-----:R-:W-:Y:S01]  /*0c70*/  HFMA2.MMA R9, -RZ, RZ, 0, 5.9604644775390625e-08 ;  /* 0x00000001ff097435 */ /* 0x001fe200000001ff */
[----:B-1----:R-:W-:Y:S01]  /*0c80*/  MOV R7, R6 ;  /* 0x0000000600077202 */ /* 0x002fe20000000f00 */
[----:B------:R-:W-:Y:S01]  /*0c90*/  IMAD.MOV.U32 R10, RZ, RZ, R5 ;  /* 0x000000ffff0a7224 */ /* 0x000fe200078e0005 */
[----:B------:R-:W-:Y:S01]  /*0ca0*/  MOV R6, 0x1f ;  /* 0x0000001f00067802 */ /* 0x000fe20000000f00 */
[----:B------:R-:W-:Y:S01]  /*0cb0*/  IMAD.MOV.U32 R11, RZ, RZ, -0x1 ;  /* 0xffffffffff0b7424 */ /* 0x000fe200078e00ff */
[----:B------:R-:W-:Y:S02]  /*0cc0*/  MOV R2, 0xce0 ;  /* 0x00000ce000027802 */ /* 0x000fe40000000f00 */
[----:B------:R-:W-:Y:S05]  /*0cd0*/  CALL.REL.NOINC `($__internal_92_$__cuda_sm70_shflsync_bfly_p) ;  /* 0x000001a000007944 */ /* 0x000fea0003c00000 */
[----:B0-----:R-:W-:Y:S01]  /*0ce0*/  HFMA2.MMA R9, -RZ, RZ, 0, 1.1920928955078125e-07 ;  /* 0x00000002ff097435 */ /* 0x001fe200000001ff */
[----:B-1----:R-:W-:Y:S01]  /*0cf0*/  FADD.FTZ R10, R5, R6 ;  /* 0x00000006050a7221 */ /* 0x002fe20000010000 */
[----:B------:R-:W-:Y:S01]  /*0d00*/  MOV R6, 0x1f ;  /* 0x0000001f00067802 */ /* 0x000fe20000000f00 */
[----:B------:R-:W-:Y:S01]  /*0d10*/  IMAD.MOV.U32 R11, RZ, RZ, -0x1 ;  /* 0xffffffffff0b7424 */ /* 0x000fe200078e00ff */
[----:B------:R-:W-:Y:S02]  /*0d20*/  MOV R2, 0xd40 ;  /* 0x00000d4000027802 */ /* 0x000fe40000000f00 */
[----:B------:R-:W-:Y:S05]  /*0d30*/  CALL.REL.NOINC `($__internal_92_$__cuda_sm70_shflsync_bfly_p) ;  /* 0x0000014000007944 */ /* 0x000fea0003c00000 */
        /* <DEDUP_REMOVED lines=12> */
[----:B0-----:R-:W-:Y:S01]  /*0e00*/  HFMA2.MMA R9, -RZ, RZ, 0, 9.5367431640625e-07 ;  /* 0x00000010ff097435 */ /* 0x001fe200000001ff */
[----:B-1----:R-:W-:Y:S01]  /*0e10*/  FADD.FTZ R10, R10, R6 ;  /* 0x000000060a0a7221 */ /* 0x002fe20000010000 */
[----:B------:R-:W-:Y:S01]  /*0e20*/  MOV R6, 0x1f ;  /* 0x0000001f00067802 */ /* 0x000fe20000000f00 */
[----:B------:R-:W-:Y:S01]  /*0e30*/  IMAD.MOV.U32 R11, RZ, RZ, -0x1 ;  /* 0xffffffffff0b7424 */ /* 0x000fe200078e00ff */
[----:B------:R-:W-:-:S02]  /*0e40*/  MOV R2, 0xe60 ;  /* 0x00000e6000027802 */ /* 0x000fc40000000f00 */
[----:B------:R-:W-:Y:S05]  /*0e50*/  CALL.REL.NOINC `($__internal_92_$__cuda_sm70_shflsync_bfly_p) ;  /* 0x0000002000007944 */ /* 0x000fea0003c00000 */
[----:B-1----:R-:W-:Y:S01]  /*0e60*/  MOV R5, R6 ;  /* 0x0000000600057202 */ /* 0x002fe20000000f00 */
[----:B0-----:R-:W-:Y:S05]  /*0e70*/  BRA `(.L_x_3207) ;  /* 0xfffffaa000007947 */ /* 0x001fea000383ffff */
        .weak           $__internal_92_$__cuda_sm70_shflsync_bfly_p
        .type           $__internal_92_$__cuda_sm70_shflsync_bfly_p,@function
        .size           $__internal_92_$__cuda_sm70_shflsync_bfly_p,(.L_x_6894 - $__internal_92_$__cuda_sm70_shflsync_bfly_p)
$__internal_92_$__cuda_sm70_shflsync_bfly_p:
[----:B------:R-:W-:Y:S01]  /*0e80*/  HFMA2.MMA R3, -RZ, RZ, 0, 0 ;  /* 0x00000000ff037435 */ /* 0x000fe200000001ff */
[----:B------:R-:W-:Y:S04]  /*0e90*/  WARPSYNC R11 ;  /* 0x0000000b00007348 */ /* 0x000fe80003800000 */
[----:B------:R0:W1:Y:S01]  /*0ea0*/  SHFL.BFLY PT, R6, R10, R9, R6 ;  /* 0x0c0000090a067389 */ /* 0x00006200000e0006 */
[----:B------:R-:W-:Y:S05]  /*0eb0*/  RET.REL.NODEC R2 `(_ZN10layer_norm22ln_bwd_finalize_kernelINS_22Kernel_traits_finalizeILj2048Ef13__nv_bfloat16fS2_fjLb0ELj1024ELj4ENS_18Kernel_traits_baseILj2048EfS2_fS2_fjLj1024EEEEELb0ELb1EEEvNS_9BwdParamsE) ;  /* 0xfffff14002007950 */ /* 0x000fea0003c3ffff */
.L_x_3208:
        /* <DEDUP_REMOVED lines=12> */
.L_x_6894:


//--------------------- .text._ZN10layer_norm13ln_bwd_kernelINS_13Kernel_traitsIf13__nv_bfloat16fS2_fjLj2048ELj1ELj1ELj4ELj16ENS_18Kernel_traits_baseILj2048EfS2_fS2_fjLj128EEEEELb1ELb0ELb1ELb1EEEvNS_9BwdParamsE --------------------------
	.section	.text._ZN10layer_norm13ln_bwd_kernelINS_13Kernel_traitsIf13__nv_bfloat16fS2_fjLj2048ELj1ELj1ELj4ELj16ENS_18Kernel_traits_baseILj2048EfS2_fS2_fjLj128EEEEELb1ELb0ELb1ELb1EEEvNS_9BwdParamsE,"ax",@progbits
	.sectioninfo	@"SHI_REGISTERS=143"
	.align	128
        .global         _ZN10layer_norm13ln_bwd_kernelINS_13Kernel_traitsIf13__nv_bfloat16fS2_fjLj2048ELj1ELj1ELj4ELj16ENS_18Kernel_traits_baseILj2048EfS2_fS2_fjLj128EEEEELb1ELb0ELb1ELb1EEEvNS_9BwdParamsE
        .type           _ZN10layer_norm13ln_bwd_kernelINS_13Kernel_traitsIf13__nv_bfloat16fS2_fjLj2048ELj1ELj1ELj4ELj16ENS_18Kernel_traits_baseILj2048EfS2_fS2_fjLj128EEEEELb1ELb0ELb1ELb1EEEvNS_9BwdParamsE,@function
        .size           _ZN10layer_norm13ln_bwd_kernelINS_13Kernel_traitsIf13__nv_bfloat16fS2_fjLj2048ELj1ELj1ELj4ELj16ENS_18Kernel_traits_baseILj2048EfS2_fS2_fjLj128EEEEELb1ELb0ELb1ELb1EEEvNS_9BwdParamsE,(.L_x_6895 - _ZN10layer_norm13ln_bwd_kernelINS_13Kernel_traitsIf13__nv_bfloat16fS2_fjLj2048ELj1ELj1ELj4ELj16ENS_18Kernel_traits_baseILj2048EfS2_fS2_fjLj128EEEEELb1ELb0ELb1ELb1EEEvNS_9BwdParamsE)
        .other          _ZN10layer_norm13ln_bwd_kernelINS_13Kernel_traitsIf13__nv_bfloat16fS2_fjLj2048ELj1ELj1ELj4ELj16ENS_18Kernel_traits_baseILj2048EfS2_fS2_fjLj128EEEEELb1ELb0ELb1ELb1EEEvNS_9BwdParamsE,@"STO_CUDA_ENTRY STV_DEFAULT"
_ZN10layer_norm13ln_bwd_kernelINS_13Kernel_traitsIf13__nv_bfloat16fS2_fjLj2048ELj1ELj1ELj4ELj16ENS_18Kernel_traits_baseILj2048EfS2_fS2_fjLj128EEEEELb1ELb0ELb1ELb1EEEvNS_9BwdParamsE:
.text._ZN10layer_norm13ln_bwd_kernelINS_13Kernel_traitsIf13__nv_bfloat16fS2_fjLj2048ELj1ELj1ELj4ELj16ENS_18Kernel_traits_baseILj2048EfS2_fS2_fjLj128EEEEELb1ELb0ELb1ELb1EEEvNS_9BwdParamsE:
        /* <DEDUP_REMOVED lines=24> */
.L_x_3209:
        /* <DEDUP_REMOVED lines=26> */
.L_x_3248:
[----:B------:R-:W-:-:S10]  /*0320*/  HFMA2.MMA R89, -RZ, RZ, 0, 2.384185791015625e-07 ;  /* 0x00000004ff597435 */ /* 0x000fd400000001ff */
[----:B------:R-:W-:-:S05]  /*0330*/  IMAD.WIDE R82, R90, R89, c[0x0][0x1d8] ;  /* 0x000076005a527625 */ /* 0x000fca00078e0259 */
[----:B------:R0:W2:Y:S01]  /*0340*/  LDG.E R86, [R82.64] ;  /* 0x0000000452567981 */ /* 0x0000a2000c1e1900 */
[----:B------:R-:W-:-:S04]  /*0350*/  IMAD.WIDE R84, R90, R89, c[0x0][0x1d0] ;  /* 0x000074005a547625 */ /* 0x000fc800078e0259 */
[----:B------:R-:W-:Y:S01]  /*0360*/  IMAD R2, R90, c[0x0][0x168], RZ ;  /* 0x00005a005a027a24 */ /* 0x000fe200078e02ff */
[----:B-----5:R3:W5:Y:S01]  /*0370*/  LDG.E R95, [R84.64] ;  /* 0x00000004545f7981 */ /* 0x020762000c1e1900 */
[----:B------:R-:W-:Y:S01]  /*0380*/  LOP3.LUT R88, R0, 0x7f, RZ, 0xc0, !PT ;  /* 0x0000007f00587812 */ /* 0x000fe200078ec0ff */
[----:B------:R-:W-:Y:S02]  /*0390*/  IMAD.WIDE R80, R90, R89, c[0x0][0x1a8] ;  /* 0x00006a005a507625 */ /* 0x000fe400078e0259 */
[----:B------:R-:W-:Y:S01]  /*03a0*/  SHF.R.S32.HI R3, RZ, 0x1f, R2 ;  /* 0x0000001fff037819 */ /* 0x000fe20000011402 */
[----:B------:R-:W-:Y:S02]  /*03b0*/  BSSY B0, `(.L_x_3211) ;  /* 0x00000ca000007945 */ /* 0x000fe40003800000 */
[----:B------:R4:W5:Y:S01]  /*03c0*/  LDG.E R93, [R80.64] ;  /* 0x00000004505d7981 */ /* 0x000962000c1e1900 */
[----:B------:R-:W-:-:S04]  /*03d0*/  LEA.HI R87, R3, R2, RZ, 0x3 ;  /* 0x0000000203577211 */ /* 0x000fc800078f18ff */
[----:B------:R-:W-:Y:S01]  /*03e0*/  LEA.HI.SX32 R100, R87, R88, 0x1d ;  /* 0x0000005857647211 */ /* 0x000fe200078feaff */
[C---:B------:R-:W-:Y:S01]  /*03f0*/  IMAD.WIDE R2, R90.reuse, R89, c[0x0][0x1a0] ;  /* 0x000068005a027625 */ /* 0x040fe200078e0259 */
[----:B------:R-:W-:Y:S02]  /*0400*/  IADD3 R90, R90, c[0x0][0x160], RZ ;  /* 0x000058005a5a7a10 */ /* 0x000fe40007ffe0ff */
[----:B------:R-:W-:Y:S01]  /*0410*/  IADD3 R94, R100, 0x80, RZ ;  /* 0x00000080645e7810 */ /* 0x000fe20007ffe0ff */
[----:B------:R-:W-:Y:S01]  /*0420*/  IMAD.MOV.U32 R87, RZ, RZ, 0x20 ;  /* 0x00000020ff577424 */ /* 0x000fe200078e00ff */
[----:B------:R-:W-:-:S03]  /*0430*/  ISETP.GE.AND P0, PT, R90, c[0x0][0x164], PT ;  /* 0x000059005a007a0c */ /* 0x000fc60003f06270 */
[----:B0-----:R-:W-:-:S04]  /*0440*/  IMAD.WIDE.U32 R82, R100, R87, c[0x0][0x218] ;  /* 0x0000860064527625 */ /* 0x001fc800078e0057 */
[----:B----4-:R-:W-:Y:S01]  /*0450*/  IMAD.WIDE.U32 R80, R94, R87, c[0x0][0x218] ;  /* 0x000086005e507625 */ /* 0x010fe200078e0057 */
[----:B--2---:R-:W-:-:S13]  /*0460*/  ISETP.GT.AND P1, PT, R86, RZ, PT ;  /* 0x000000ff5600720c */ /* 0x004fda0003f24270 */
[----:B------:R-:W-:Y:S05]  /*0470*/  @P1 BRA `(.L_x_3212) ;  /* 0x0000016000001947 */ /* 0x000fea0003800000 */
[----:B---3-5:R-:W-:Y:S02]  /*0480*/  ISETP.GE.AND P3, PT, R95, 0x1, PT ;  /* 0x000000015f00780c */ /* 0x028fe40003f66270 */
        /* <DEDUP_REMOVED lines=11> */
[----:B------:R-:W-:Y:S01]  /*0540*/  IMAD.MOV.U32 R3, RZ, RZ, 0x8 ;  /* 0x00000008ff037424 */ /* 0x000fe200078e00ff */
[----:B------:R0:W5:Y:S02]  /*0550*/  @P2 LDG.E.128 R4, [R80.64+0x10] ;  /* 0x0000100450042981 */ /* 0x000164000c1e1d00 */
        /* <DEDUP_REMOVED lines=8> */
.L_x_3212:
[----:B---3--:R-:W-:Y:S01]  /*05e0*/  IADD3 R84, R86, -0x1, RZ ;  /* 0xffffffff56547810 */ /* 0x008fe20007ffe0ff */
        /* <DEDUP_REMOVED lines=13> */
[----:B------:R1:W4:Y:S04]  /*06c0*/  LDG.E.128 R116, [R120.64] ;  /* 0x0000000478747981 */ /* 0x000328000c1e1d00 */
[----:B------:R1:W4:Y:S04]  /*06d0*/  LDG.E.128 R84, [R120.64+0x10] ;  /* 0x0000100478547981 */ /* 0x000328000c1e1d00 */
[----:B------:R-:W4:Y:S04]  /*06e0*/  LDG.E.128 R96, [R96.64] ;  /* 0x0000000460607981 */ /* 0x000f28000c1e1d00 */
[----:B------:R0:W4:Y:S01]  /*06f0*/  LDG.E.128 R112, [R102.64+0x10] ;  /* 0x0000100466707981 */ /* 0x000122000c1e1d00 */
[----:B-----5:R-:W-:-:S13]  /*0700*/  ISETP.GE.AND P3, PT, R95, 0x1, PT ;  /* 0x000000015f00780c */ /* 0x020fda0003f66270 */
[----:B0-----:R-:W-:-:S05]  /*0710*/  @P3 IADD3 R2, R95, -0x1, RZ ;  /* 0xffffffff5f023810 */ /* 0x001fca0007ffe0ff */
[----:B------:R-:W-:-:S05]  /*0720*/  @P3 IMAD R2, R2, c[0x0][0x168], RZ ;  /* 0x00005a0002023a24 */ /* 0x000fca00078e02ff */
[----:B------:R-:W-:Y:S01]  /*0730*/  @P3 SHF.R.S32.HI R3, RZ, 0x1f, R2 ;  /* 0x0000001fff033819 */ /* 0x000fe20000011402 */
        /* <DEDUP_REMOVED lines=18> */
[C---:B------:R-:W-:Y:S01]  /*0860*/  FADD.FTZ R104, -R128.reuse, R104 ;  /* 0x0000006880687221 */ /* 0x040fe20000010100 */
[--C-:B----4-:R-:W-:Y:S01]  /*0870*/  PRMT R101, RZ, 0x5410, R108.reuse ;  /* 0x00005410ff657816 */ /* 0x110fe2000000006c */
[C---:B------:R-:W-:Y:S01]  /*0880*/  FADD.FTZ R120, -R128.reuse, R105 ;  /* 0x0000006980787221 */ /* 0x040fe20000010100 */
[----:B------:R-:W-:Y:S01]  /*0890*/  PRMT R102, RZ, 0x7610, R108 ;  /* 0x00007610ff667816 */ /* 0x000fe2000000006c */
[C---:B------:R-:W-:Y:S02]  /*08a0*/  FADD.FTZ R140, -R128.reuse, R119 ;  /* 0x00000077808c7221 */ /* 0x040fe40000010100 */
[----:B------:R-:W-:Y:S02]  /*08b0*/  FMUL.FTZ R119, R93, R106 ;  /* 0x0000006a5d777220 */ /* 0x000fe40000410000 */
[----:B------:R-:W-:-:S02]  /*08c0*/  FADD.FTZ R84, -R128, R84 ;  /* 0x0000005480547221 */ /* 0x000fc40000010100 */
[C---:B------:R-:W-:Y:S02]  /*08d0*/  FMUL.FTZ R121, R93.reuse, R104 ;  /* 0x000000685d797220 */ /* 0x040fe40000410000 */
[----:B------:R-:W-:Y:S01]  /*08e0*/  FMUL.FTZ R106, R32, R101 ;  /* 0x00000065206a7220 */ /* 0x000fe20000410000 */
[--C-:B------:R-:W-:Y:S02]  /*08f0*/  PRMT R103, RZ, 0x5410, R109.reuse ;  /* 0x00005410ff677816 */ /* 0x100fe4000000006d */
[----:B------:R-:W-:Y:S01]  /*0900*/  PRMT R126, RZ, 0x7610, R109 ;  /* 0x00007610ff7e7816 */ /* 0x000fe2000000006d */
[C---:B------:R-:W-:Y:S01]  /*0910*/  FMUL.FTZ R109, R93.reuse, R84 ;  /* 0x000000545d6d7220 */ /* 0x040fe20000410000 */
[--C-:B0-----:R-:W-:Y:S02]  /*0920*/  PRMT R83, RZ, 0x5410, R98.reuse ;  /* 0x00005410ff537816 */ /* 0x101fe40000000062 */
[----:B------:R-:W-:Y:S01]  /*0930*/  PRMT R82, RZ, 0x7610, R98 ;  /* 0x00007610ff527816 */ /* 0x000fe20000000062 */
[----:B------:R-:W-:Y:S01]  /*0940*/  FADD.FTZ R98, -R128, R85 ;  /* 0x0000005580627221 */ /* 0x000fe20000010100 */
[--C-:B------:R-:W-:Y:S01]  /*0950*/  PRMT R125, RZ, 0x5410, R110.reuse ;  /* 0x00005410ff7d7816 */ /* 0x100fe2000000006e */
[----:B------:R-:W-:Y:S01]  /*0960*/  FMUL.FTZ R120, R93, R120 ;  /* 0x000000785d787220 */ /* 0x000fe20000410000 */
[----:B------:R-:W-:Y:S01]  /*0970*/  PRMT R130, RZ, 0x7610, R110 ;  /* 0x00007610ff827816 */ /* 0x000fe2000000006e */
[----:B------:R-:W-:-:S02]  /*0980*/  FMUL.FTZ R105, R33, R102 ;  /* 0x0000006621697220 */ /* 0x000fc40000410000 */
[----:B------:R-:W-:Y:S02]  /*0990*/  FADD.FTZ R84, RZ, R106 ;  /* 0x0000006aff547221 */ /* 0x000fe40000010000 */
[----:B------:R-:W-:Y:S02]  /*09a0*/  FFMA.FTZ R85, R121, R106, RZ ;  /* 0x0000006a79557223 */ /* 0x000fe400000100ff */
        /* <DEDUP_REMOVED lines=10> */
[----:B------:R-:W-:Y:S02]  /*0a50*/  FMUL.FTZ R104, R34, R103 ;  /* 0x0000006722687220 */ /* 0x000fe40000410000 */
[----:B------:R-:W-:Y:S02]  /*0a60*/  FADD.FTZ R87, R84, R105 ;  /* 0x0000006954577221 */ /* 0x000fe40000010000 */
[----:B------:R-:W-:Y:S02]  /*0a70*/  FFMA.FTZ R85, R120, R105, R85 ;  /* 0x0000006978557223 */ /* 0x000fe40000010055 */
[----:B------:R-:W-:Y:S02]  /*0a80*/  FFMA.FTZ R38, R119, R103, R38 ;  /* 0x0000006777267223 */ /* 0x000fe40000010026 */
[----:B------:R-:W-:Y:S02]  /*0a90*/  FADD.FTZ R66, R66, R103 ;  /* 0x0000006742427221 */ /* 0x000fe40000010000 */
[----:B------:R-:W-:-:S02]  /*0aa0*/  FMUL.FTZ R118, R93, R122 ;  /* 0x0000007a5d767220 */ /* 0x000fc40000410000 */
        /* <DEDUP_REMOVED lines=8> */
[----:B------:R-:W-:Y:S01]  /*0b30*/  FFMA.FTZ R85, R118, R103, R85 ;  /* 0x0000006776557223 */ /* 0x000fe20000010055 */
[----:B------:R-:W-:Y:S01]  /*0b40*/  PRMT R127, RZ, 0x5410, R111 ;  /* 0x00005410ff7f7816 */ /* 0x000fe2000000006f */
[----:B------:R-:W-:Y:S02]  /*0b50*/  FFMA.FTZ R36, R121, R101, R36 ;  /* 0x0000006579247223 */ /* 0x000fe40000010024 */
[----:B------:R-:W-:Y:S02]  /*0b60*/  FADD.FTZ R64, R64, R101 ;  /* 0x0000006540407221 */ /* 0x000fe40000010000 */
[----:B------:R-:W-:-:S02]  /*0b70*/  FMUL.FTZ R116, R93, R108 ;  /* 0x0000006c5d747220 */ /* 0x000fc40000410000 */
[----:B------:R-:W-:Y:S02]  /*0b80*/  FMUL.FTZ R101, R29, R130 ;  /* 0x000000821d657220 */ /* 0x000fe40000410000 */
[----:B------:R-:W-:Y:S02]  /*0b90*/  FADD.FTZ R84, R87, R102 ;  /* 0x0000006657547221 */ /* 0x000fe40000010000 */
[----:B------:R-:W-:Y:S01]  /*0ba0*/  FFMA.FTZ R85, R117, R102, R85 ;  /* 0x0000006675557223 */ /* 0x000fe20000010055 */
[----:B------:R-:W-:Y:S01]  /*0bb0*/  PRMT R132, RZ, 0x7610, R111 ;  /* 0x00007610ff847816 */ /* 0x000fe2000000006f */
[C---:B------:R-:W-:Y:S01]  /*0bc0*/  FMUL.FTZ R107, R93.reuse, R86 ;  /* 0x000000565d6b7220 */ /* 0x040fe20000410000 */
[--C-:B------:R-:W-:Y:S01]  /*0bd0*/  PRMT R81, RZ, 0x5410, R99.reuse ;  /* 0x00005410ff517816 */ /* 0x100fe20000000063 */
[----:B------:R-:W-:Y:S01]  /*0be0*/  FMUL.FTZ R115, R93, R114 ;  /* 0x000000725d737220 */ /* 0x000fe20000410000 */
[----:B------:R-:W-:Y:S01]  /*0bf0*/  PRMT R80, RZ, 0x7610, R99 ;  /* 0x00007610ff507816 */ /* 0x000fe20000000063 */
        /* <DEDUP_REMOVED lines=10> */
[C---:B------:R-:W-:Y:S01]  /*0ca0*/  FMUL.FTZ R112, R93.reuse, R136 ;  /* 0x000000885d707220 */ /* 0x040fe20000410000 */
[--C-:B------:R-:W-:Y:S01]  /*0cb0*/  PRMT R123, RZ, 0x5410, R97.reuse ;  /* 0x00005410ff7b7816 */ /* 0x100fe20000000061 */
[----:B------:R-:W-:Y:S01]  /*0cc0*/  FMUL.FTZ R113, R93, R134 ;  /* 0x000000865d717220 */ /* 0x000fe20000410000 */
[----:B------:R-:W-:Y:S01]  /*0cd0*/  PRMT R124, RZ, 0x7610, R97 ;  /* 0x00007610ff7c7816 */ /* 0x000fe20000000061 */
        /* <DEDUP_REMOVED lines=9> */
[-C--:B------:R-:W-:Y:S02]  /*0d70*/  FMUL.FTZ R122, R26, R123.reuse ;  /* 0x0000007b1a7a7220 */ /* 0x080fe40000410000 */
        /* <DEDUP_REMOVED lines=22> */
[----:B------:R-:W-:-:S02]  /*0ee0*/  FFMA.FTZ R39, R118, R126, R39 ;  /* 0x0000007e76277223 */ /* 0x000fc40000010027 */
[----:B------:R-:W-:Y:S02]  /*0ef0*/  FADD.FTZ R67, R67, R126 ;  /* 0x0000007e43437221 */ /* 0x000fe40000010000 */
        /* <DEDUP_REMOVED lines=21> */
.L_x_3213:
[----:B0-----:R-:W-:Y:S05]  /*1050*/  BSYNC B0 ;  /* 0x0000000000007941 */ /* 0x001fea0003800000 */
.L_x_3211:
[----:B------:R-:W-:Y:S01]  /*1060*/  LOP3.LUT P3, RZ, R92, 0xff, RZ, 0xc0, !PT ;  /* 0x000000ff5cff7812 */ /* 0x000fe2000786c0ff */
[----:B-----5:R-:W-:Y:S01]  /*1070*/  IMAD.MOV.U32 R80, RZ, RZ, R88 ;  /* 0x000000ffff507224 */ /* 0x020fe200078e0058 */
[----:B------:R-:W-:Y:S02]  /*1080*/  SHF.R.U32.HI R82, RZ, 0x5, R0 ;  /* 0x00000005ff527819 */ /* 0x000fe40000011600 */
[----:B------:R-:W-:-:S02]  /*1090*/  MOV R81, R2 ;  /* 0x0000000200517202 */ /* 0x000fc40000000f00 */
[----:B------:R-:W-:Y:S02]  /*10a0*/  LOP3.LUT R129, R82, 0x7fffffc, RZ, 0xc0, !PT ;  /* 0x07fffffc52817812 */ /* 0x000fe400078ec0ff */
[----:B------:R-:W-:Y:S02]  /*10b0*/  LOP3.LUT P2, RZ, R0, 0x1f, RZ, 0xc0, !PT ;  /* 0x0000001f00ff7812 */ /* 0x000fe4000784c0ff */
[----:B------:R-:W-:Y:S02]  /*10c0*/  PRMT R135, R80, 0x7610, R135 ;  /* 0x0000761050877816 */ /* 0x000fe40000000087 */
[----:B------:R-:W-:Y:S02]  /*10d0*/  PRMT R134, R81, 0x7610, R134 ;  /* 0x0000761051867816 */ /* 0x000fe40000000086 */
[----:B------:R-:W-:Y:S01]  /*10e0*/  @!P3 IADD3 R129, R129, 0x4, RZ ;  /* 0x000000048181b810 */ /* 0x000fe20007ffe0ff */
[----:B------:R-:W-:Y:S05]  /*10f0*/  BRA.DIV ~URZ, `(.L_x_3214) ;  /* 0x000018a27f007947 */ /* 0x000fea000b800000 */
[----:B------:R0:W2:Y:S02]  /*1100*/  SHFL.DOWN PT, R83, R84, 0x10, 0x1f ;  /* 0x0a001f0054537f89 */ /* 0x0000a400000e0000 */
.L_x_3249:
        /* <DEDUP_REMOVED lines=18> */
.L_x_3250:
[----:B------:R-:W-:Y:S01]  /*1230*/  @!P2 LOP3.LUT R82, R82, 0x3, RZ, 0xc0, !PT ;  /* 0x000000035252a812 */ /* 0x000fe200078ec0ff */
[----:B---3--:R-:W-:Y:S01]  /*1240*/  FADD.FTZ R130, R130, R85 ;  /* 0x0000005582827221 */ /* 0x008fe20000010000 */
[----:B------:R-:W-:Y:S01]  /*1250*/  WARPSYNC 0xffffffff ;  /* 0xffffffff00007948 */ /* 0x000fe20003800000 */
[----:B--2---:R-:W-:Y:S01]  /*1260*/  FADD.FTZ R131, R80, R87 ;  /* 0x0000005750837221 */ /* 0x004fe20000010000 */
[----:B------:R-:W-:Y:S01]  /*1270*/  @!P1 ISETP.NE.U32.AND P6, PT, RZ, c[0x0][0x218], PT ;  /* 0x00008600ff009a0c */ /* 0x000fe20003fc5070 */
[----:B------:R-:W-:Y:S01]  /*1280*/  @!P2 IMAD.IADD R132, R129, 0x1, R82 ;  /* 0x000000018184a824 */ /* 0x000fe200078e0252 */
[----:B-1----:R-:W-:Y:S01]  /*1290*/  ISETP.NE.AND P4, PT, R91, RZ, PT ;  /* 0x000000ff5b00720c */ /* 0x002fe20003f85270 */
        /* <DEDUP_REMOVED lines=29> */
.L_x_3217:
[----:B------:R-:W-:Y:S05]  /*1470*/  BSYNC B0 ;  /* 0x0000000000007941 */ /* 0x000fea0003800000 */
.L_x_3216:
        /* <DEDUP_REMOVED lines=13> */
.L_x_3219:
[----:B------:R-:W-:Y:S05]  /*1550*/  BSYNC B0 ;  /* 0x0000000000007941 */ /* 0x000fea0003800000 */
.L_x_3218:
        /* <DEDUP_REMOVED lines=15> */
.L_x_3221:
[----:B------:R-:W-:Y:S05]  /*1650*/  BSYNC B0 ;  /* 0x0000000000007941 */ /* 0x000fea0003800000 */
.L_x_3220:
        /* <DEDUP_REMOVED lines=15> */
.L_x_3223:
[----:B------:R-:W-:Y:S05]  /*1750*/  BSYNC B0 ;  /* 0x0000000000007941 */ /* 0x000fea0003800000 */
.L_x_3222:
        /* <DEDUP_REMOVED lines=15> */
.L_x_3225:
[----:B------:R-:W-:Y:S05]  /*1850*/  BSYNC B0 ;  /* 0x0000000000007941 */ /* 0x000fea0003800000 */
.L_x_3224:
        /* <DEDUP_REMOVED lines=16> */
.L_x_3227:
[----:B------:R-:W-:Y:S05]  /*1960*/  BSYNC B0 ;  /* 0x0000000000007941 */ /* 0x000fea0003800000 */
.L_x_3226:
[----:B------:R-:W-:Y:S01]  /*1970*/  @P2 FSEL R135, R85, RZ, P5 ;  /* 0x000000ff55872208 */ /* 0x000fe20002800000 */
[----:B------:R-:W-:Y:S01]  /*1980*/  @P2 FMUL.FTZ R85, R86, c[0x0][0x1ec] ;  /* 0x00007b0056552a20 */ /* 0x000fe20000410000 */
[----:B------:R-:W-:Y:S01]  /*1990*/  @!P1 ISETP.NE.AND.EX P6, PT, RZ, c[0x0][0x21c], PT, P6 ;  /* 0x00008700ff009a0c */ /* 0x000fe20003fc5360 */
[----:B------:R-:W-:Y:S01]  /*19a0*/  BSSY B0, `(.L_x_3228) ;  /* 0x000000d000007945 */ /* 0x000fe20003800000 */
[----:B------:R-:W-:Y:S01]  /*19b0*/  @P2 IMAD R137, R95, c[0x0][0x168], RZ ;  /* 0x00005a005f892a24 */ /* 0x000fe200078e02ff */
[----:B------:R-:W-:Y:S01]  /*19c0*/  @P2 LOP3.LUT P4, RZ, R89, 0xff00, RZ, 0xc0, !PT ;  /* 0x0000ff0059ff2812 */ /* 0x000fe2000788c0ff */
        /* <DEDUP_REMOVED lines=10> */
.L_x_3229:
[----:B------:R-:W-:Y:S05]  /*1a70*/  BSYNC B0 ;  /* 0x0000000000007941 */ /* 0x000fea0003800000 */
.L_x_3228:
        /* <DEDUP_REMOVED lines=18> */
.L_x_3231:
[----:B------:R-:W-:Y:S05]  /*1ba0*/  BSYNC B0 ;  /* 0x0000000000007941 */ /* 0x000fea0003800000 */
.L_x_3230:
        /* <DEDUP_REMOVED lines=46> */
.L_x_3233:
[----:B------:R-:W-:Y:S05]  /*1e90*/  BSYNC B0 ;  /* 0x0000000000007941 */ /* 0x000fea0003800000 */
.L_x_3232:
        /* <DEDUP_REMOVED lines=27> */
.L_x_3235:
[----:B-1----:R-:W-:Y:S05]  /*2050*/  BSYNC B0 ;  /* 0x0000000000007941 */ /* 0x002fea0003800000 */
.L_x_3234:
        /* <DEDUP_REMOVED lines=8> */
.L_x_3237:
[----:B------:R-:W-:Y:S05]  /*20e0*/  BSYNC B0 ;  /* 0x0000000000007941 */ /* 0x000fea0003800000 */
.L_x_3236:
        /* <DEDUP_REMOVED lines=15> */
.L_x_3239:
[----:B------:R-:W-:Y:S05]  /*21e0*/  BSYNC B0 ;  /* 0x0000000000007941 */ /* 0x000fea0003800000 */
.L_x_3238:
        /* <DEDUP_REMOVED lines=21> */
.L_x_3241:
[----:B------:R-:W-:Y:S05]  /*2340*/  BSYNC B0 ;  /* 0x0000000000007941 */ /* 0x000fea0003800000 */
.L_x_3240:
        /* <DEDUP_REMOVED lines=8> */
.L_x_3243:
[----:B------:R-:W-:Y:S05]  /*23d0*/  BSYNC B0 ;  /* 0x0000000000007941 */ /* 0x000fea0003800000 */
.L_x_3242:
        /* <DEDUP_REMOVED lines=15> */
.L_x_3245:
[----:B------:R-:W-:Y:S05]  /*24d0*/  BSYNC B0 ;  /* 0x0000000000007941 */ /* 0x000fea0003800000 */
.L_x_3244:
        /* <DEDUP_REMOVED lines=13> */
[----:B------:R-:W-:Y:S02]  /*25b0*/  @P2 PRMT R76, R95, 0x7610, R76 ;  /* 0x000076105f4c2816 */ /* 0x000fe4000000004c */
[----:B------:R-:W-:Y:S02]  /*25c0*/  @P2 F2FP.BF16.PACK_AB R84, RZ, R84 ;  /* 0x00000054ff54223e */ /* 0x000fe400000010ff */
[----:B------:R-:W-:-:S02]  /*25d0*/  @P2 F2FP.BF16.PACK_AB R87, RZ, R87 ;  /* 0x00000057ff57223e */ /* 0x000fc400000010ff */
[----:B------:R-:W-:Y:S02]  /*25e0*/  @P2 F2FP.BF16.PACK_AB R133, RZ, R133 ;  /* 0x00000085ff85223e */ /* 0x000fe400000010ff */
[----:B------:R-:W-:Y:S02]  /*25f0*/  @!P1 ISETP.NE.AND.EX P5, PT, RZ, c[0x0][0x21c], PT, P5 ;  /* 0x00008700ff009a0c */ /* 0x000fe40003fa5350 */
[----:B------:R-:W-:Y:S02]  /*2600*/  @P2 PRMT R77, R81, 0x7610, R77 ;  /* 0x00007610514d2816 */ /* 0x000fe4000000004d */
[----:B------:R-:W-:Y:S02]  /*2610*/  @P2 PRMT R78, R86, 0x7610, R78 ;  /* 0x00007610564e2816 */ /* 0x000fe4000000004e */
[----:B------:R-:W-:Y:S02]  /*2620*/  @P2 PRMT R76, R76, 0x5410, R80 ;  /* 0x000054104c4c2816 */ /* 0x000fe40000000050 */
[----:B------:R-:W-:-:S02]  /*2630*/  SEL R68, R89, R68, P4 ;  /* 0x0000004459447207 */ /* 0x000fc40002000000 */
[----:B------:R-:W-:Y:S02]  /*2640*/  SEL R69, R100, R69, P4 ;  /* 0x0000004564457207 */ /* 0x000fe40002000000 */
[----:B------:R-:W-:Y:S02]  /*2650*/  SEL R70, R83, R70, P4 ;  /* 0x0000004653467207 */ /* 0x000fe40002000000 */
[----:B------:R-:W-:Y:S02]  /*2660*/  SEL R71, R82, R71, P4 ;  /* 0x0000004752477207 */ /* 0x000fe40002000000 */
        /* <DEDUP_REMOVED lines=14> */
.L_x_3247:
[----:B------:R-:W-:Y:S05]  /*2750*/  BSYNC B0 ;  /* 0x0000000000007941 */ /* 0x000fea0003800000 */
.L_x_3246:
[----:B------:R-:W-:Y:S01]  /*2760*/  @P2 FMUL.FTZ R2, R80, c[0x0][0x1ec] ;  /* 0x00007b0050022a20 */ /* 0x000fe20000410000 */
[----:B------:R-:W-:Y:S01]  /*2770*/  @P2 LOP3.LUT P1, RZ, R3, 0xff000000, RZ, 0xc0, !PT ;  /* 0xff00000003ff2812 */ /* 0x000fe2000782c0ff */
[----:B------:R-:W-:Y:S01]  /*2780*/  @P3 IMAD.MOV.U32 R95, RZ, RZ, 0x20 ;  /* 0x00000020ff5f3424 */ /* 0x000fe200078e00ff */
[----:B------:R-:W-:Y:S01]  /*2790*/  @P2 IADD3 R3, R88, 0x80, RZ ;  /* 0x0000008058032810 */ /* 0x000fe20007ffe0ff */
[----:B------:R-:W-:Y:S01]  /*27a0*/  @P2 FMUL.FTZ R2, R2, c[0x0][0x1e8] ;  /* 0x00007a0002022a20 */ /* 0x000fe20000410000 */
[----:B------:R-:W-:Y:S01]  /*27b0*/  @P2 MOV R82, 0x10 ;  /* 0x0000001000522802 */ /* 0x000fe20000000f00 */
[----:B------:R-:W-:Y:S01]  /*27c0*/  @P3 IMAD.WIDE.U32 R94, R94, R95, c[0x0][0x258] ;  /* 0x000096005e5e3625 */ /* 0x000fe200078e005f */
[----:B------:R-:W-:Y:S02]  /*27d0*/  SEL R75, R80, R75, P4 ;  /* 0x0000004b504b7207 */ /* 0x000fe40002000000 */
[----:B------:R-:W-:Y:S02]  /*27e0*/  @P2 FSEL R2, R2, RZ, P1 ;  /* 0x000000ff02022208 */ /* 0x000fe40000800000 */
[----:B------:R0:W-:Y:S01]  /*27f0*/  @P3 STG.E.128 [R94.64], R68 ;  /* 0x000000445e003986 */ /* 0x0001e2000c101d04 */
[----:B------:R-:W-:-:S02]  /*2800*/  LOP3.LUT P1, RZ, R92, 0xff, RZ, 0xc0, !PT ;  /* 0x000000ff5cff7812 */ /* 0x000fc4000782c0ff */
[----:B------:R-:W-:Y:S01]  /*2810*/  @P2 F2FP.BF16.PACK_AB R80, RZ, R2 ;  /* 0x00000002ff50223e */ /* 0x000fe200000010ff */
[----:B------:R-:W-:Y:S01]  /*2820*/  @P2 IMAD.WIDE.U32 R2, R3, R82, c[0x0][0x248] ;  /* 0x0000920003022625 */ /* 0x000fe200078e0052 */
[----:B------:R0:W-:Y:S01]  /*2830*/  @P3 STG.E.128 [R94.64+0x10], R72 ;  /* 0x000010485e003986 */ /* 0x0001e2000c101d04 */
[----:B------:R-:W-:Y:S02]  /*2840*/  SEL R92, RZ, 0x1, P1 ;  /* 0x00000001ff5c7807 */ /* 0x000fe40000800000 */
[----:B------:R-:W-:-:S05]  /*2850*/  @P2 PRMT R79, R79, 0x5410, R80 ;  /* 0x000054104f4f2816 */ /* 0x000fca0000000050 */
[----:B------:R0:W-:Y:S02]  /*2860*/  @P2 STG.E.128 [R2.64], R76 ;  /* 0x0000004c02002986 */ /* 0x0001e4000c101d04 */
[----:B0-----:R-:W-:Y:S01]  /*2870*/  @P0 CALL.REL.NOINC `(.L_x_3210) ;  /* 0x0000001000000944 */ /* 0x001fe20003c00000 */
[----:B------:R-:W-:Y:S05]  /*2880*/  BRA `(.L_x_3248) ;  /* 0xffffda9000007947 */ /* 0x000fea000383ffff */
.L_x_3210:
        /* <DEDUP_REMOVED lines=17> */
.L_x_3214:
[----:B------:R-:W-:Y:S01]  /*29a0*/  HFMA2.MMA R132, -RZ, RZ, 0, 1.847743988037109375e-06 ;  /* 0x0000001fff847435 */ /* 0x000fe200000001ff */
[----:B------:R-:W-:Y:S01]  /*29b0*/  MOV R86, R84 ;  /* 0x0000005400567202 */ /* 0x000fe20000000f00 */
[----:B------:R-:W-:Y:S01]  /*29c0*/  IMAD.MOV.U32 R131, RZ, RZ, 0x10 ;  /* 0x00000010ff837424 */ /* 0x000fe200078e00ff */
[----:B------:R-:W-:Y:S01]  /*29d0*/  MOV R80, 0x2a00 ;  /* 0x00002a0000507802 */ /* 0x000fe20000000f00 */
[----:B------:R-:W-:-:S02]  /*29e0*/  IMAD.MOV.U32 R133, RZ, RZ, -0x1 ;  /* 0xffffffffff857424 */ /* 0x000fc400078e00ff */
[----:B-1----:R-:W-:Y:S05]  /*29f0*/  CALL.REL.NOINC `($__internal_93_$__cuda_sm70_shflsync_down_p) ;  /* 0x0000046000007944 */ /* 0x002fea0003c00000 */
[----:B-1----:R-:W-:Y:S01]  /*2a00*/  MOV R83, R86 ;  /* 0x0000005600537202 */ /* 0x002fe20000000f00 */
[----:B0-----:R-:W-:Y:S05]  /*2a10*/  BRA `(.L_x_3249) ;  /* 0xffffe6f000007947 */ /* 0x001fea000383ffff */
.L_x_3215:
[----:B------:R-:W-:Y:S01]  /*2a20*/  HFMA2.MMA R131, -RZ, RZ, 0, 9.5367431640625e-07 ;  /* 0x00000010ff837435 */ /* 0x000fe200000001ff */
[----:B------:R-:W-:Y:S01]  /*2a30*/  IMAD.MOV.U32 R86, RZ, RZ, R87 ;  /* 0x000000ffff567224 */ /* 0x000fe200078e0057 */
[----:B------:R-:W-:Y:S01]  /*2a40*/  MOV R133, 0xffffffff ;  /* 0xffffffff00857802 */ /* 0x000fe20000000f00 */
[----:B------:R-:W-:Y:S01]  /*2a50*/  IMAD.MOV.U32 R132, RZ, RZ, 0x1f ;  /* 0x0000001fff847424 */ /* 0x000fe200078e00ff */
[----:B------:R-:W-:-:S02]  /*2a60*/  MOV R80, 0x2a80 ;  /* 0x00002a8000507802 */ /* 0x000fc40000000f00 */
[----:B012---:R-:W-:Y:S05]  /*2a70*/  CALL.REL.NOINC `($__internal_93_$__cuda_sm70_shflsync_down_p) ;  /* 0x000003e000007944 */ /* 0x007fea0003c00000 */
[----:B------:R-:W-:Y:S01]  /*2a80*/  FADD.FTZ R84, R83, R84 ;  /* 0x0000005453547221 */ /* 0x000fe20000010000 */
[----:B0-----:R-:W-:Y:S01]  /*2a90*/  HFMA2.MMA R132, -RZ, RZ, 0, 1.847743988037109375e-06 ;  /* 0x0000001fff847435 */ /* 0x001fe200000001ff */
[----:B-1----:R-:W-:Y:S01]  /*2aa0*/  FADD.FTZ R87, R87, R86 ;  /* 0x0000005657577221 */ /* 0x002fe20000010000 */
[----:B------:R-:W-:Y:S01]  /*2ab0*/  MOV R80, 0x2b00 ;  /* 0x00002b0000507802 */ /* 0x000fe20000000f00 */
[----:B------:R-:W-:Y:S01]  /*2ac0*/  IMAD.MOV.U32 R131, RZ, RZ, 0x8 ;  /* 0x00000008ff837424 */ /* 0x000fe200078e00ff */
[----:B------:R-:W-:Y:S01]  /*2ad0*/  MOV R86, R84 ;  /* 0x0000005400567202 */ /* 0x000fe20000000f00 */
[----:B------:R-:W-:-:S02]  /*2ae0*/  IMAD.MOV.U32 R133, RZ, RZ, -0x1 ;  /* 0xffffffffff857424 */ /* 0x000fc400078e00ff */
[----:B------:R-:W-:Y:S05]  /*2af0*/  CALL.REL.NOINC `($__internal_93_$__cuda_sm70_shflsync_down_p) ;  /* 0x0000036000007944 */ /* 0x000fea0003c00000 */
[----:B0-----:R-:W-:Y:S01]  /*2b00*/  HFMA2.MMA R131, -RZ, RZ, 0, 4.76837158203125e-07 ;  /* 0x00000008ff837435 */ /* 0x001fe200000001ff */
[----:B-1----:R-:W-:Y:S01]  /*2b10*/  MOV R83, R86 ;  /* 0x0000005600537202 */ /* 0x002fe20000000f00 */
[----:B------:R-:W-:Y:S01]  /*2b20*/  IMAD.MOV.U32 R86, RZ, RZ, R87 ;  /* 0x000000ffff567224 */ /* 0x000fe200078e0057 */
[----:B------:R-:W-:Y:S01]  /*2b30*/  MOV R132, 0x1f ;  /* 0x0000001f00847802 */ /* 0x000fe20000000f00 */
[----:B------:R-:W-:Y:S01]  /*2b40*/  IMAD.MOV.U32 R133, RZ, RZ, -0x1 ;  /* 0xffffffffff857424 */ /* 0x000fe200078e00ff */
[----:B------:R-:W-:-:S02]  /*2b50*/  MOV R80, 0x2b70 ;  /* 0x00002b7000507802 */ /* 0x000fc40000000f00 */
[----:B------:R-:W-:Y:S05]  /*2b60*/  CALL.REL.NOINC `($__internal_93_$__cuda_sm70_shflsync_down_p) ;  /* 0x000002f000007944 */ /* 0x000fea0003c00000 */
[----:B------:R-:W-:Y:S01]  /*2b70*/  FADD.FTZ R84, R83, R84 ;  /* 0x0000005453547221 */ /* 0x000fe20000010000 */
[----:B0-----:R-:W-:Y:S01]  /*2b80*/  HFMA2.MMA R131, -RZ, RZ, 0, 2.384185791015625e-07 ;  /* 0x00000004ff837435 */ /* 0x001fe200000001ff */
[----:B-1----:R-:W-:Y:S01]  /*2b90*/  FADD.FTZ R87, R87, R86 ;  /* 0x0000005657577221 */ /* 0x002fe20000010000 */
[----:B------:R-:W-:Y:S01]  /*2ba0*/  MOV R132, 0x1f ;  /* 0x0000001f00847802 */ /* 0x000fe20000000f00 */
[----:B------:R-:W-:Y:S01]  /*2bb0*/  IMAD.MOV.U32 R133, RZ, RZ, -0x1 ;  /* 0xffffffffff857424 */ /* 0x000fe200078e00ff */
[----:B------:R-:W-:-:S02]  /*2bc0*/  MOV R86, R84 ;  /* 0x0000005400567202 */ /* 0x000fc40000000f00 */
[----:B------:R-:W-:Y:S02]  /*2bd0*/  MOV R80, 0x2bf0 ;  /* 0x00002bf000507802 */ /* 0x000fe40000000f00 */
[----:B------:R-:W-:Y:S05]  /*2be0*/  CALL.REL.NOINC `($__internal_93_$__cuda_sm70_shflsync_down_p) ;  /* 0x0000027000007944 */ /* 0x000fea0003c00000 */
[----:B0-----:R-:W-:Y:S01]  /*2bf0*/  HFMA2.MMA R131, -RZ, RZ, 0, 2.384185791015625e-07 ;  /* 0x00000004ff837435 */ /* 0x001fe200000001ff */
[----:B-1----:R-:W-:Y:S01]  /*2c00*/  MOV R83, R86 ;  /* 0x0000005600537202 */ /* 0x002fe20000000f00 */
[----:B------:R-:W-:Y:S01]  /*2c10*/  IMAD.MOV.U32 R86, RZ, RZ, R87 ;  /* 0x000000ffff567224 */ /* 0x000fe200078e0057 */
[----:B------:R-:W-:Y:S01]  /*2c20*/  MOV R132, 0x1f ;  /* 0x0000001f00847802 */ /* 0x000fe20000000f00 */
[----:B------:R-:W-:Y:S01]  /*2c30*/  IMAD.MOV.U32 R133, RZ, RZ, -0x1 ;  /* 0xffffffffff857424 */ /* 0x000fe200078e00ff */
[----:B------:R-:W-:Y:S02]  /*2c40*/  MOV R80, 0x2c60 ;  /* 0x00002c6000507802 */ /* 0x000fe40000000f00 */
[----:B------:R-:W-:Y:S05]  /*2c50*/  CALL.REL.NOINC `($__internal_93_$__cuda_sm70_shflsync_down_p) ;  /* 0x0000020000007944 */ /* 0x000fea0003c00000 */
[----:B------:R-:W-:Y:S01]  /*2c60*/  FADD.FTZ R84, R83, R84 ;  /* 0x0000005453547221 */ /* 0x000fe20000010000 */
[----:B0-----:R-:W-:Y:S01]  /*2c70*/  HFMA2.MMA R131, -RZ, RZ, 0, 1.1920928955078125e-07 ;  /* 0x00000002ff837435 */ /* 0x001fe200000001ff */
[----:B-1----:R-:W-:Y:S01]  /*2c80*/  FADD.FTZ R87, R87, R86 ;  /* 0x0000005657577221 */ /* 0x002fe20000010000 */
[----:B------:R-:W-:Y:S01]  /*2c90*/  MOV R132, 0x1f ;  /* 0x0000001f00847802 */ /* 0x000fe20000000f00 */
[----:B------:R-:W-:Y:S01]  /*2ca0*/  IMAD.MOV.U32 R133, RZ, RZ, -0x1 ;  /* 0xffffffffff857424 */ /* 0x000fe200078e00ff */
[----:B------:R-:W-:-:S02]  /*2cb0*/  MOV R86, R84 ;  /* 0x0000005400567202 */ /* 0x000fc40000000f00 */
[----:B------:R-:W-:Y:S02]  /*2cc0*/  MOV R80, 0x2ce0 ;  /* 0x00002ce000507802 */ /* 0x000fe40000000f00 */
[----:B------:R-:W-:Y:S05]  /*2cd0*/  CALL.REL.NOINC `($__internal_93_$__cuda_sm70_shflsync_down_p) ;  /* 0x0000018000007944 */ /* 0x000fea0003c00000 */
[----:B0-----:R-:W-:Y:S01]  /*2ce0*/  HFMA2.MMA R131, -RZ, RZ, 0, 1.1920928955078125e-07 ;  /* 0x00000002ff837435 */ /* 0x001fe200000001ff */
[----:B-1----:R-:W-:Y:S01]  /*2cf0*/  MOV R83, R86 ;  /* 0x0000005600537202 */ /* 0x002fe20000000f00 */
[----:B------:R-:W-:Y:S01]  /*2d00*/  IMAD.MOV.U32 R86, RZ, RZ, R87 ;  /* 0x000000ffff567224 */ /* 0x000fe200078e0057 */
[----:B------:R-:W-:Y:S01]  /*2d10*/  MOV R132, 0x1f ;  /* 0x0000001f00847802 */ /* 0x000fe20000000f00 */
[----:B------:R-:W-:Y:S01]  /*2d20*/  IMAD.MOV.U32 R133, RZ, RZ, -0x1 ;  /* 0xffffffffff857424 */ /* 0x000fe200078e00ff */
[----:B------:R-:W-:Y:S02]  /*2d30*/  MOV R80, 0x2d50 ;  /* 0x00002d5000507802 */ /* 0x000fe40000000f00 */
[----:B------:R-:W-:Y:S05]  /*2d40*/  CALL.REL.NOINC `($__internal_93_$__cuda_sm70_shflsync_down_p) ;  /* 0x0000011000007944 */ /* 0x000fea0003c00000 */
[----:B------:R-:W-:Y:S01]  /*2d50*/  FADD.FTZ R85, R83, R84 ;  /* 0x0000005453557221 */ /* 0x000fe20000010000 */
[----:B0-----:R-:W-:Y:S01]  /*2d60*/  HFMA2.MMA R131, -RZ, RZ, 0, 5.9604644775390625e-08 ;  /* 0x00000001ff837435 */ /* 0x001fe200000001ff */
[----:B-1----:R-:W-:Y:S01]  /*2d70*/  FADD.FTZ R87, R87, R86 ;  /* 0x0000005657577221 */ /* 0x002fe20000010000 */
[----:B------:R-:W-:Y:S01]  /*2d80*/  MOV R132, 0x1f ;  /* 0x0000001f00847802 */ /* 0x000fe20000000f00 */
[----:B------:R-:W-:Y:S01]  /*2d90*/  IMAD.MOV.U32 R133, RZ, RZ, -0x1 ;  /* 0xffffffffff857424 */ /* 0x000fe200078e00ff */
[----:B------:R-:W-:-:S02]  /*2da0*/  MOV R86, R85 ;  /* 0x0000005500567202 */ /* 0x000fc40000000f00 */
[----:B------:R-:W-:Y:S02]  /*2db0*/  MOV R80, 0x2dd0 ;  /* 0x00002dd000507802 */ /* 0x000fe40000000f00 */
[----:B------:R-:W-:Y:S05]  /*2dc0*/  CALL.REL.NOINC `($__internal_93_$__cuda_sm70_shflsync_down_p) ;  /* 0x0000009000007944 */ /* 0x000fea0003c00000 */
[----:B0-----:R-:W-:Y:S01]  /*2dd0*/  HFMA2.MMA R131, -RZ, RZ, 0, 5.9604644775390625e-08 ;  /* 0x00000001ff837435 */ /* 0x001fe200000001ff */
[----:B-1----:R-:W-:Y:S01]  /*2de0*/  MOV R130, R86 ;  /* 0x0000005600827202 */ /* 0x002fe20000000f00 */
[----:B------:R-:W-:Y:S01]  /*2df0*/  IMAD.MOV.U32 R86, RZ, RZ, R87 ;  /* 0x000000ffff567224 */ /* 0x000fe200078e0057 */
[----:B------:R-:W-:Y:S01]  /*2e00*/  MOV R132, 0x1f ;  /* 0x0000001f00847802 */ /* 0x000fe20000000f00 */
[----:B------:R-:W-:Y:S01]  /*2e10*/  IMAD.MOV.U32 R133, RZ, RZ, -0x1 ;  /* 0xffffffffff857424 */ /* 0x000fe200078e00ff */
[----:B------:R-:W-:Y:S02]  /*2e20*/  MOV R80, 0x2e40 ;  /* 0x00002e4000507802 */ /* 0x000fe40000000f00 */
[----:B------:R-:W-:Y:S05]  /*2e30*/  CALL.REL.NOINC `($__internal_93_$__cuda_sm70_shflsync_down_p) ;  /* 0x0000002000007944 */ /* 0x000fea0003c00000 */
[----:B-1----:R-:W-:Y:S01]  /*2e40*/  MOV R80, R86 ;  /* 0x0000005600507202 */ /* 0x002fe20000000f00 */
[----:B0-----:R-:W-:Y:S05]  /*2e50*/  BRA `(.L_x_3250) ;  /* 0xffffe3d000007947 */ /* 0x001fea000383ffff */
        .weak           $__internal_93_$__cuda_sm70_shflsync_down_p
        .type           $__internal_93_$__cuda_sm70_shflsync_down_p,@function
        .size           $__internal_93_$__cuda_sm70_shflsync_down_p,(.L_x_6895 - $__internal_93_$__cuda_sm70_shflsync_down_p)
$__internal_93_$__cuda_sm70_shflsync_down_p:
[----:B------:R-:W-:Y:S01]  /*2e60*/  HFMA2.MMA R81, -RZ, RZ, 0, 0 ;  /* 0x00000000ff517435 */ /* 0x000fe200000001ff */
[----:B------:R-:W-:Y:S04]  /*2e70*/  WARPSYNC R133 ;  /* 0x0000008500007348 */ /* 0x000fe80003800000 */
[----:B------:R0:W1:Y:S01]  /*2e80*/  SHFL.DOWN PT, R86, R86, R131, R132 ;  /* 0x0800008356567389 */ /* 0x00006200000e0084 */
[----:B------:R-:W-:Y:S05]  /*2e90*/  RET.REL.NODEC R80 `(_ZN10layer_norm13ln_bwd_kernelINS_13Kernel_traitsIf13__nv_bfloat16fS2_fjLj2048ELj1ELj1ELj4ELj16ENS_18Kernel_traits_baseILj2048EfS2_fS2_fjLj128EEEEELb1ELb0ELb1ELb1EEEvNS_9BwdParamsE) ;  /* 0xffffd16050007950 */ /* 0x000fea0003c3ffff */
.L_x_3251:
        /* <DEDUP_REMOVED lines=14> */
.L_x_6895:


//--------------------- .text._ZN10layer_norm13ln_bwd_kernelINS_13Kernel_traitsIf13__nv_bfloat16fS2_fjLj2048ELj1ELj1ELj4ELj16ENS_18Kernel_traits_baseILj2048EfS2_fS2_fjLj128EEEEELb1ELb1ELb0ELb0EEEvNS_9BwdParamsE --------------------------
	.section	.text._ZN10layer_norm13ln_bwd_kernelINS_13Kernel_traitsIf13__nv_bfloat16fS2_fjLj2048ELj1ELj1ELj4ELj16ENS_18Kernel_traits_baseILj2048EfS2_fS2_fjLj128EEEEELb1ELb1ELb0ELb0EEEvNS_9BwdParamsE,"ax",@progbits
	.sectioninfo	@"SHI_REGISTERS=168"
	.align	128
        .global         _ZN10layer_norm13ln_bwd_kernelINS_13Kernel_traitsIf13__nv_bfloat16fS2_fjLj2048ELj1ELj1ELj4ELj16ENS_18Kernel_traits_baseILj2048EfS2_fS2_fjLj128EEEEELb1ELb1ELb0ELb0EEEvNS_9BwdParamsE
        .type           _ZN10layer_norm13ln_bwd_kernelINS_13Kernel_traitsIf13__nv_bfloat16fS2_fjLj2048ELj1ELj1ELj4ELj16ENS_18Kernel_traits_baseILj2048EfS2_fS2_fjLj128EEEEELb1ELb1ELb0ELb0EEEvNS_9BwdParamsE,@function
        .size           _ZN10layer_norm13ln_bwd_kernelINS_13Kernel_traitsIf13__nv_bfloat16fS2_fjLj2048ELj1ELj1ELj4ELj16ENS_18Kernel_traits_baseILj2048EfS2_fS2_fjLj128EEEEELb1ELb1ELb0ELb0EEEvNS_9BwdParamsE,(.L_x_6896 - _ZN10layer_norm13ln_bwd_kernelINS_13Kernel_traitsIf13__nv_bfloat16fS2_fjLj2048ELj1ELj1ELj4ELj16ENS_18Kernel_traits_baseILj2048EfS2_fS2_fjLj128EEEEELb1ELb1ELb0ELb0EEEvNS_9BwdParamsE)
        .other          _ZN10layer_norm13ln_bwd_kernelINS_13Kernel_traitsIf13__nv_bfloat16fS2_fjLj2048ELj1ELj1ELj4ELj16ENS_18Kernel_traits_baseILj2048EfS2_fS2_fjLj128EEEEELb1ELb1ELb0ELb0EEEvNS_9BwdParamsE,@"STO_CUDA_ENTRY STV_DEFAULT"
_ZN10layer_norm13ln_bwd_kernelINS_13Kernel_traitsIf13__nv_bfloat16fS2_fjLj2048ELj1ELj1ELj4ELj16ENS_18Kernel_traits_baseILj2048EfS2_fS2_fjLj128EEEEELb1ELb1ELb0ELb0EEEvNS_9BwdParamsE:
.text._ZN10layer_norm13ln_bwd_kernelINS_13Kernel_traitsIf13__nv_bfloat16fS2_fjLj2048ELj1ELj1ELj4ELj16ENS_18Kernel_traits_baseILj2048EfS2_fS2_fjLj128EEEEELb1ELb1ELb0ELb0EEEvNS_9BwdParamsE:
        /* <DEDUP_REMOVED lines=57> */
.L_x_3263:
        /* <DEDUP_REMOVED lines=29> */
[C---:B------:R-:W-:Y:S01]  /*0560*/  IMAD.WIDE.U32 R120, R0.reuse, R121, c[0x0][0x208] ;  /* 0x0000820000787625 */ /* 0x040fe200078e0079 */
[----:B------:R-:W2:Y:S04]  /*0570*/  LDG.E.128 R116, [R144.64] ;  /* 0x0000000490747981 */ /* 0x000ea8000c1e1d00 */
[----:B------:R-:W3:Y:S04]  /*0580*/  LDG.E.128 R124, [R144.64+0x10] ;  /* 0x00001004907c7981 */ /* 0x000ee8000c1e1d00 */
        /* <DEDUP_REMOVED lines=14> */
[--C-:B----4-:R-:W-:Y:S01]  /*0670*/  PRMT R119, RZ, 0x5410, R120.reuse ;  /* 0x00005410ff777816 */ /* 0x110fe20000000078 */
[C---:B---3--:R-:W-:Y:S01]  /*0680*/  FADD.FTZ R144, -R142.reuse, R125 ;  /* 0x0000007d8e907221 */ /* 0x048fe20000010100 */
[----:B------:R-:W-:Y:S01]  /*0690*/  PRMT R120, RZ, 0x7610, R120 ;  /* 0x00007610ff787816 */ /* 0x000fe20000000078 */
[----:B------:R-:W-:-:S02]  /*06a0*/  FADD.FTZ R150, -R142, R118 ;  /* 0x000000768e967221 */ /* 0x000fc40000010100 */
[C---:B-----5:R-:W-:Y:S02]  /*06b0*/  FMUL.FTZ R125, R137.reuse, R146 ;  /* 0x00000092897d7220 */ /* 0x060fe40000410000 */
[----:B------:R-:W-:Y:S02]  /*06c0*/  FMUL.FTZ R152, R137, R152 ;  /* 0x0000009889987220 */ /* 0x000fe40000410000 */
[-C--:B------:R-:W-:Y:S01]  /*06d0*/  FMUL.FTZ R154, R104, R119.reuse ;  /* 0x00000077689a7220 */ /* 0x080fe20000410000 */
[----:B------:R-:W-:Y:S01]  /*06e0*/  PRMT R149, RZ, 0x5410, R121 ;  /* 0x00005410ff957816 */ /* 0x000fe20000000079 */
[----:B------:R-:W-:Y:S02]  /*06f0*/  FADD.FTZ R56, R56, R119 ;  /* 0x0000007738387221 */ /* 0x000fe40000010000 */
[----:B------:R-:W-:Y:S02]  /*0700*/  FFMA.FTZ R72, R125, R119, R72 ;  /* 0x000000777d487223 */ /* 0x000fe40000010048 */
[----:B------:R-:W-:-:S02]  /*0710*/  FADD.FTZ R57, R57, R120 ;  /* 0x0000007839397221 */ /* 0x000fc40000010000 */
[----:B------:R-:W-:Y:S02]  /*0720*/  FMUL.FTZ R150, R137, R150 ;  /* 0x0000009689967220 */ /* 0x000fe40000410000 */
[-C--:B------:R-:W-:Y:S02]  /*0730*/  FFMA.FTZ R73, R152, R120.reuse, R73 ;  /* 0x0000007898497223 */ /* 0x080fe40000010049 */
[----:B------:R-:W-:Y:S02]  /*0740*/  FMUL.FTZ R151, R105, R120 ;  /* 0x0000007869977220 */ /* 0x000fe40000410000 */
[----:B------:R-:W-:Y:S02]  /*0750*/  FADD.FTZ R120, RZ, R154 ;  /* 0x0000009aff787221 */ /* 0x000fe40000010000 */
[----:B------:R-:W-:Y:S01]  /*0760*/  FFMA.FTZ R119, R125, R154, RZ ;  /* 0x0000009a7d777223 */ /* 0x000fe200000100ff */
[----:B0-----:R-:W-:Y:S01]  /*0770*/  PRMT R140, RZ, 0x7610, R121 ;  /* 0x00007610ff8c7816 */ /* 0x001fe20000000079 */
[----:B------:R-:W-:-:S02]  /*0780*/  FADD.FTZ R124, -R142, R124 ;  /* 0x0000007c8e7c7221 */ /* 0x000fc40000010100 */
[----:B------:R-:W-:Y:S02]  /*0790*/  FADD.FTZ R58, R58, R149 ;  /* 0x000000953a3a7221 */ /* 0x000fe40000010000 */
[-C--:B------:R-:W-:Y:S02]  /*07a0*/  FFMA.FTZ R74, R150, R149.reuse, R74 ;  /* 0x00000095964a7223 */ /* 0x080fe4000001004a */
[----:B------:R-:W-:Y:S02]  /*07b0*/  FMUL.FTZ R149, R106, R149 ;  /* 0x000000956a957220 */ /* 0x000fe40000410000 */
[----:B------:R-:W-:Y:S02]  /*07c0*/  FADD.FTZ R120, R120, R151 ;  /* 0x0000009778787221 */ /* 0x000fe40000010000 */
[----:B------:R-:W-:Y:S01]  /*07d0*/  FFMA.FTZ R119, R152, R151, R119 ;  /* 0x0000009798777223 */ /* 0x000fe20000010077 */
        /* <DEDUP_REMOVED lines=8> */
[----:B------:R-:W-:Y:S01]  /*0860*/  FADD.FTZ R52, R52, R145 ;  /* 0x0000009134347221 */ /* 0x000fe20000010000 */
[----:B------:R-:W-:Y:S01]  /*0870*/  PRMT R122, RZ, 0x7610, R122 ;  /* 0x00007610ff7a7816 */ /* 0x000fe2000000007a */
[----:B------:R-:W-:-:S02]  /*0880*/  FFMA.FTZ R68, R146, R145, R68 ;  /* 0x0000009192447223 */ /* 0x000fc40000010044 */
[----:B------:R-:W-:Y:S02]  /*0890*/  FMUL.FTZ R141, R137, R118 ;  /* 0x00000076898d7220 */ /* 0x000fe40000410000 */
[----:B------:R-:W-:Y:S02]  /*08a0*/  FMUL.FTZ R145, R100, R145 ;  /* 0x0000009164917220 */ /* 0x000fe40000410000 */
[----:B------:R-:W-:Y:S02]  /*08b0*/  FADD.FTZ R120, R120, R147 ;  /* 0x0000009378787221 */ /* 0x000fe40000010000 */
[C---:B------:R-:W-:Y:S02]  /*08c0*/  FFMA.FTZ R119, R148.reuse, R147, R119 ;  /* 0x0000009394777223 */ /* 0x040fe40000010077 */
        /* <DEDUP_REMOVED lines=8> */
[----:B------:R-:W-:Y:S01]  /*0950*/  FFMA.FTZ R119, R146, R145, R119 ;  /* 0x0000009192777223 */ /* 0x000fe20000010077 */
[----:B------:R-:W-:Y:S01]  /*0960*/  PRMT R116, RZ, 0x7610, R123 ;  /* 0x00007610ff747816 */ /* 0x000fe2000000007b */
        /* <DEDUP_REMOVED lines=13> */
.L_x_3254:
[----:B-1----:R-:W-:Y:S05]  /*0a40*/  BSYNC B0 ;  /* 0x0000000000007941 */ /* 0x002fea0003800000 */
.L_x_3253:
        /* <DEDUP_REMOVED lines=19> */
[C---:B0-----:R-:W-:Y:S01]  /*0b80*/  FADD.FTZ R128, -R142.reuse, R9 ;  /* 0x000000098e807221 */ /* 0x041fe20000010100 */
[----:B---3--:R-:W-:Y:S01]  /*0b90*/  PRMT R9, RZ, 0x5410, R116 ;  /* 0x00005410ff097816 */ /* 0x008fe20000000074 */
[----:B-1---5:R-:W-:Y:S02]  /*0ba0*/  FMUL.FTZ R6, R137, R8 ;  /* 0x0000000889067220 */ /* 0x022fe40000410000 */
[C---:B------:R-:W-:Y:S01]  /*0bb0*/  FADD.FTZ R130, -R142.reuse, R10 ;  /* 0x0000000a8e827221 */ /* 0x040fe20000010100 */
[----:B------:R-:W-:Y:S01]  /*0bc0*/  PRMT R10, RZ, 0x7610, R116 ;  /* 0x00007610ff0a7816 */ /* 0x000fe20000000074 */
[----:B------:R-:W-:-:S02]  /*0bd0*/  FADD.FTZ R134, -R142, R11 ;  /* 0x0000000b8e867221 */ /* 0x000fc40000010100 */
[----:B------:R-:W-:Y:S02]  /*0be0*/  FADD.FTZ R48, R48, R9 ;  /* 0x0000000930307221 */ /* 0x000fe40000010000 */
[----:B------:R-:W-:Y:S02]  /*0bf0*/  FMUL.FTZ R7, R137, R128 ;  /* 0x0000008089077220 */ /* 0x000fe40000410000 */
[-C--:B------:R-:W-:Y:S02]  /*0c00*/  FFMA.FTZ R64, R6, R9.reuse, R64 ;  /* 0x0000000906407223 */ /* 0x080fe40000010040 */
[----:B------:R-:W-:Y:S01]  /*0c10*/  FMUL.FTZ R9, R80, R9 ;  /* 0x0000000950097220 */ /* 0x000fe20000410000 */
[----:B------:R-:W-:Y:S01]  /*0c20*/  PRMT R129, RZ, 0x5410, R117 ;  /* 0x00005410ff817816 */ /* 0x000fe20000000075 */
[----:B----4-:R-:W-:Y:S01]  /*0c30*/  FADD.FTZ R132, -R142, R121 ;  /* 0x000000798e847221 */ /* 0x010fe20000010100 */
[----:B------:R-:W-:Y:S01]  /*0c40*/  PRMT R116, RZ, 0x7610, R117 ;  /* 0x00007610ff747816 */ /* 0x000fe20000000075 */
[----:B------:R-:W-:-:S02]  /*0c50*/  FADD.FTZ R49, R49, R10 ;  /* 0x0000000a31317221 */ /* 0x000fc40000010000 */
[----:B------:R-:W-:Y:S02]  /*0c60*/  FMUL.FTZ R8, R137, R130 ;  /* 0x0000008289087220 */ /* 0x000fe40000410000 */
[----:B------:R-:W-:Y:S02]  /*0c70*/  FFMA.FTZ R65, R7, R10, R65 ;  /* 0x0000000a07417223 */ /* 0x000fe40000010041 */
[----:B------:R-:W-:Y:S02]  /*0c80*/  FMUL.FTZ R11, R137, R134 ;  /* 0x00000086890b7220 */ /* 0x000fe40000410000 */
[----:B------:R-:W-:Y:S02]  /*0c90*/  FMUL.FTZ R10, R81, R10 ;  /* 0x0000000a510a7220 */ /* 0x000fe40000410000 */
[----:B------:R-:W-:Y:S02]  /*0ca0*/  FADD.FTZ R121, R160, R9 ;  /* 0x00000009a0797221 */ /* 0x000fe40000010000 */
[----:B------:R-:W-:-:S02]  /*0cb0*/  FFMA.FTZ R143, R6, R9, R143 ;  /* 0x00000009068f7223 */ /* 0x000fc4000001008f */
[----:B------:R-:W-:Y:S02]  /*0cc0*/  FADD.FTZ R50, R50, R129 ;  /* 0x0000008132327221 */ /* 0x000fe40000010000 */
[-C--:B------:R-:W-:Y:S02]  /*0cd0*/  FFMA.FTZ R66, R8, R129.reuse, R66 ;  /* 0x0000008108427223 */ /* 0x080fe40000010042 */
[----:B------:R-:W-:Y:S02]  /*0ce0*/  FADD.FTZ R51, R51, R116 ;  /* 0x0000007433337221 */ /* 0x000fe40000010000 */
[-C--:B------:R-:W-:Y:S02]  /*0cf0*/  FFMA.FTZ R67, R11, R116.reuse, R67 ;  /* 0x000000740b437223 */ /* 0x080fe40000010043 */
[----:B------:R-:W-:Y:S02]  /*0d00*/  FMUL.FTZ R128, R83, R116 ;  /* 0x0000007453807220 */ /* 0x000fe40000410000 */
[----:B------:R-:W-:-:S02]  /*0d10*/  FMUL.FTZ R129, R82, R129 ;  /* 0x0000008152817220 */ /* 0x000fc40000410000 */
[----:B------:R-:W-:Y:S02]  /*0d20*/  FADD.FTZ R116, R121, R10 ;  /* 0x0000000a79747221 */ /* 0x000fe40000010000 */
[----:B------:R-:W-:Y:S01]  /*0d30*/  FADD.FTZ R138, -R142, R123 ;  /* 0x0000007b8e8a7221 */ /* 0x000fe20000010100 */
[--C-:B------:R-:W-:Y:S01]  /*0d40*/  PRMT R123, RZ, 0x5410, R118.reuse ;  /* 0x00005410ff7b7816 */ /* 0x100fe20000000076 */
[----:B------:R-:W-:Y:S02]  /*0d50*/  FFMA.FTZ R143, R7, R10, R143 ;  /* 0x0000000a078f7223 */ /* 0x000fe4000001008f */
[----:B------:R-:W-:Y:S01]  /*0d60*/  FADD.FTZ R121, R116, R129 ;  /* 0x0000008174797221 */ /* 0x000fe20000010000 */
[----:B------:R-:W-:Y:S01]  /*0d70*/  PRMT R118, RZ, 0x7610, R118 ;  /* 0x00007610ff767816 */ /* 0x000fe20000000076 */
[----:B------:R-:W-:Y:S02]  /*0d80*/  FADD.FTZ R120, -R142, R120 ;  /* 0x000000788e787221 */ /* 0x000fe40000010100 */
[----:B------:R-:W-:-:S02]  /*0d90*/  FFMA.FTZ R143, R8, R129, R143 ;  /* 0x00000081088f7223 */ /* 0x000fc4000001008f */
[----:B------:R-:W-:Y:S02]  /*0da0*/  FADD.FTZ R122, -R142, R122 ;  /* 0x0000007a8e7a7221 */ /* 0x000fe40000010100 */
[----:B------:R-:W-:Y:S02]  /*0db0*/  FMUL.FTZ R130, R76, R123 ;  /* 0x0000007b4c827220 */ /* 0x000fe40000410000 */
[----:B------:R-:W-:Y:S01]  /*0dc0*/  FADD.FTZ R121, R121, R128 ;  /* 0x0000008079797221 */ /* 0x000fe20000010000 */
[----:B------:R-:W-:Y:S01]  /*0dd0*/  PRMT R117, RZ, 0x5410, R119 ;  /* 0x00005410ff757816 */ /* 0x000fe20000000077 */
[----:B------:R-:W-:Y:S02]  /*0de0*/  FMUL.FTZ R131, R137, R120 ;  /* 0x0000007889837220 */ /* 0x000fe40000410000 */
[----:B------:R-:W-:Y:S02]  /*0df0*/  FFMA.FTZ R143, R11, R128, R143 ;  /* 0x000000800b8f7223 */ /* 0x000fe4000001008f */
[----:B------:R-:W-:-:S02]  /*0e00*/  FMUL.FTZ R135, R137, R122 ;  /* 0x0000007a89877220 */ /* 0x000fc40000410000 */
[----:B------:R-:W-:Y:S02]  /*0e10*/  FMUL.FTZ R133, R77, R118 ;  /* 0x000000764d857220 */ /* 0x000fe40000410000 */
[----:B------:R-:W-:Y:S02]  /*0e20*/  FADD.FTZ R116, R121, R130 ;  /* 0x0000008279747221 */ /* 0x000fe40000010000 */
[----:B------:R-:W-:Y:S02]  /*0e30*/  FMUL.FTZ R132, R137, R132 ;  /* 0x0000008489847220 */ /* 0x000fe40000410000 */
[----:B------:R-:W-:Y:S02]  /*0e40*/  FFMA.FTZ R143, R131, R130, R143 ;  /* 0x00000082838f7223 */ /* 0x000fe4000001008f */
[----:B------:R-:W-:Y:S02]  /*0e50*/  FADD.FTZ R46, R46, R117 ;  /* 0x000000752e2e7221 */ /* 0x000fe40000010000 */
[----:B------:R-:W-:-:S02]  /*0e60*/  FFMA.FTZ R62, R135, R117, R62 ;  /* 0x00000075873e7223 */ /* 0x000fc4000001003e */
[----:B------:R-:W-:Y:S02]  /*0e70*/  FMUL.FTZ R134, R78, R117 ;  /* 0x000000754e867220 */ /* 0x000fe40000410000 */
[----:B------:R-:W-:Y:S01]  /*0e80*/  FADD.FTZ R117, R116, R133 ;  /* 0x0000008574757221 */ /* 0x000fe20000010000 */
[----:B------:R-:W-:Y:S01]  /*0e90*/  PRMT R116, RZ, 0x7610, R119 ;  /* 0x00007610ff747816 */ /* 0x000fe20000000077 */
[----:B------:R-:W-:Y:S02]  /*0ea0*/  FFMA.FTZ R143, R132, R133, R143 ;  /* 0x00000085848f7223 */ /* 0x000fe4000001008f */
        /* <DEDUP_REMOVED lines=12> */
.L_x_3256:
[----:B------:R-:W-:Y:S05]  /*0f70*/  BSYNC B0 ;  /* 0x0000000000007941 */ /* 0x000fea0003800000 */
.L_x_3255:
[----:B------:R-:W-:Y:S02]  /*0f80*/  SHF.R.U32.HI R118, RZ, 0x5, R5 ;  /* 0x00000005ff767819 */ /* 0x000fe40000011605 */
[----:B------:R-:W-:Y:S02]  /*0f90*/  LOP3.LUT P2, RZ, R5, 0x1f, RZ, 0xc0, !PT ;  /* 0x0000001f05ff7812 */ /* 0x000fe4000784c0ff */
[----:B------:R-:W-:-:S04]  /*0fa0*/  LOP3.LUT R153, R118, 0x7fffffc, RZ, 0xc0, !PT ;  /* 0x07fffffc76997812 */ /* 0x000fc800078ec0ff */
[----:B------:R-:W-:Y:S01]  /*0fb0*/  @!P3 IADD3 R153, R153, 0x4, RZ ;  /* 0x000000049999b810 */ /* 0x000fe20007ffe0ff */
[----:B------:R-:W-:Y:S05]  /*0fc0*/  BRA.DIV ~URZ, `(.L_x_3257) ;  /* 0x000016027f007947 */ /* 0x000fea000b800000 */
[----:B------:R0:W1:Y:S02]  /*0fd0*/  SHFL.DOWN PT, R123, R160, 0x10, 0x1f ;  /* 0x0a001f00a07b7f89 */ /* 0x00006400000e0000 */
.L_x_3266:
        /* <DEDUP_REMOVED lines=18> */
.L_x_3267:
[----:B------:R-:W-:Y:S01]  /*1100*/  @!P2 LOP3.LUT R118, R118, 0x3, RZ, 0xc0, !PT ;  /* 0x000000037676a812 */ /* 0x000fe200078ec0ff */
[----:B0-2---:R-:W-:Y:S01]  /*1110*/  FADD.FTZ R142, R143, R142 ;  /* 0x0000008e8f8e7221 */ /* 0x005fe20000010000 */
[----:B------:R-:W-:Y:S01]  /*1120*/  WARPSYNC 0xffffffff ;  /* 0xffffffff00007948 */ /* 0x000fe20003800000 */
[----:B-1----:R-:W-:Y:S01]  /*1130*/  FADD.FTZ R143, R116, R123 ;  /* 0x0000007b748f7221 */ /* 0x002fe20000010000 */
        /* <DEDUP_REMOVED lines=20> */
[----:B------:R-:W-:Y:S02]  /*1280*/  FSEL R120, R142, RZ, !P4 ;  /* 0x000000ff8e787208 */ /* 0x000fe40006000000 */
[----:B------:R-:W-:Y:S02]  /*1290*/  ISETP.NE.U32.AND P3, PT, RZ, c[0x0][0x218], PT ;  /* 0x00008600ff007a0c */ /* 0x000fe40003f65070 */
[----:B------:R-:W-:Y:S01]  /*12a0*/  LOP3.LUT P6, RZ, R158, 0xff0000, RZ, 0xc0, !PT ;  /* 0x00ff00009eff7812 */ /* 0x000fe200078cc0ff */
[----:B------:R-:W-:Y:S01]  /*12b0*/  FFMA.FTZ R122, R150, R143, R120 ;  /* 0x0000008f967a7223 */ /* 0x000fe20000010078 */
[----:B------:R-:W-:Y:S02]  /*12c0*/  ISETP.NE.AND.EX P3, PT, RZ, c[0x0][0x21c], PT, P3 ;  /* 0x00008700ff007a0c */ /* 0x000fe40003f65330 */
[----:B------:R-:W-:Y:S01]  /*12d0*/  ISETP.NE.U32.AND P2, PT, RZ, c[0x0][0x258], PT ;  /* 0x00009600ff007a0c */ /* 0x000fe20003f45070 */
[----:B------:R-:W-:Y:S01]  /*12e0*/  FADD.FTZ R122, R149, -R122 ;  /* 0x8000007a957a7221 */ /* 0x000fe20000010000 */
[----:B------:R-:W-:-:S02]  /*12f0*/  LOP3.LUT P5, RZ, R159, 0xff, RZ, 0xc0, !PT ;  /* 0x000000ff9fff7812 */ /* 0x000fc400078ac0ff */
[----:B------:R-:W-:Y:S01]  /*1300*/  ISETP.NE.AND.EX P2, PT, RZ, c[0x0][0x25c], PT, P2 ;  /* 0x00009700ff007a0c */ /* 0x000fe20003f45320 */
[----:B-----5:R-:W-:Y:S01]  /*1310*/  FMUL.FTZ R123, R137, R122 ;  /* 0x0000007a897b7220 */ /* 0x020fe20000410000 */
[----:B------:R-:W-:Y:S01]  /*1320*/  MOV R162, RZ ;  /* 0x000000ff00a27202 */ /* 0x000fe20000000f00 */
[----:B------:R-:W-:-:S04]  /*1330*/  FFMA.FTZ R122, R146, R143, R120 ;  /* 0x0000008f927a7223 */ /* 0x000fc80000010078 */
[----:B------:R-:W-:Y:S02]  /*1340*/  @P3 FADD.FTZ R123, R26, R123 ;  /* 0x0000007b1a7b3221 */ /* 0x000fe40000010000 */
[----:B------:R-:W-:Y:S02]  /*1350*/  FADD.FTZ R122, R145, -R122 ;  /* 0x8000007a917a7221 */ /* 0x000fe40000010000 */
[C---:B------:R-:W-:Y:S01]  /*1360*/  FMUL.FTZ R153, R123.reuse, R136 ;  /* 0x000000887b997220 */ /* 0x040fe20000410000 */
[----:B------:R-:W-:Y:S01]  /*1370*/  SEL R110, R123, R110, P2 ;  /* 0x0000006e7b6e7207 */ /* 0x000fe20001000000 */
[----:B------:R-:W-:Y:S01]  /*1380*/  FMUL.FTZ R155, R137, R122 ;  /* 0x0000007a899b7220 */ /* 0x000fe20000410000 */
[----:B------:R-:W-:Y:S01]  /*1390*/  MOV R123, RZ ;  /* 0x000000ff007b7202 */ /* 0x000fe20000000f00 */
[----:B------:R-:W-:Y:S02]  /*13a0*/  FMUL.FTZ R153, R153, c[0x0][0x1e8] ;  /* 0x00007a0099997a20 */ /* 0x000fe40000410000 */
[----:B------:R-:W-:-:S05]  /*13b0*/  @P3 FADD.FTZ R155, R20, R155 ;  /* 0x0000009b149b3221 */ /* 0x000fca0000010000 */
[C---:B------:R-:W-:Y:S01]  /*13c0*/  SEL R112, R155.reuse, R112, P2 ;  /* 0x000000709b707207 */ /* 0x040fe20001000000 */
[----:B------:R-:W-:-:S04]  /*13d0*/  FMUL.FTZ R155, R155, R136 ;  /* 0x000000889b9b7220 */ /* 0x000fc80000410000 */
[----:B------:R-:W-:Y:S01]  /*13e0*/  FMUL.FTZ R161, R155, c[0x0][0x1e8] ;  /* 0x00007a009ba17a20 */ /* 0x000fe20000410000 */
[----:B------:R-:W-:Y:S01]  /*13f0*/  HFMA2.MMA R155, -RZ, RZ, 0, 0 ;  /* 0x00000000ff9b7435 */ /* 0x000fe200000001ff */
[----:B--2---:R-:W-:-:S05]  /*1400*/  @P6 PRMT R122, RZ, 0x5410, R117 ;  /* 0x00005410ff7a6816 */ /* 0x004fca0000000075 */
[----:B------:R-:W-:Y:S01]  /*1410*/  @P6 FMUL.FTZ R123, R153, R122 ;  /* 0x0000007a997b6220 */ /* 0x000fe20000410000 */
[----:B------:R-:W-:-:S03]  /*1420*/  @P5 PRMT R122, RZ, 0x5410, R118 ;  /* 0x00005410ff7a5816 */ /* 0x000fc60000000076 */
[----:B------:R-:W-:Y:S02]  /*1430*/  FADD.FTZ R42, R42, R123 ;  /* 0x0000007b2a2a7221 */ /* 0x000fe40000010000 */
[----:B------:R-:W-:Y:S02]  /*1440*/  FFMA.FTZ R123, R144, R143, R120 ;  /* 0x0000008f907b7223 */ /* 0x000fe40000010078 */
[----:B------:R-:W-:Y:S02]  /*1450*/  @P5 FMUL.FTZ R155, R161, R122 ;  /* 0x0000007aa19b5220 */ /* 0x000fe40000410000 */
[----:B------:R-:W-:Y:S02]  /*1460*/  FADD.FTZ R160, R140, -R123 ;  /* 0x8000007b8ca07221 */ /* 0x000fe40000010000 */
[----:B------:R-:W-:Y:S02]  /*1470*/  FMUL.FTZ R123, R92, R161 ;  /* 0x000000a15c7b7220 */ /* 0x000fe40000410000 */
[----:B------:R-:W-:-:S02]  /*1480*/  FMUL.FTZ R160, R137, R160 ;  /* 0x000000a089a07220 */ /* 0x000fc40000410000 */
[----:B------:R-:W-:Y:S01]  /*1490*/  FFMA.FTZ R122, R148, R143, R120 ;  /* 0x0000008f947a7223 */ /* 0x000fe20000010078 */
[----:B------:R-:W-:Y:S01]  /*14a0*/  FSEL R123, R123, RZ, P5 ;  /* 0x000000ff7b7b7208 */ /* 0x000fe20002800000 */
[----:B------:R-:W-:Y:S01]  /*14b0*/  @P3 FADD.FTZ R160, R21, R160 ;  /* 0x000000a015a03221 */ /* 0x000fe20000010000 */
[----:B------:R-:W-:Y:S01]  /*14c0*/  LOP3.LUT P5, RZ, R159, 0xff00, RZ, 0xc0, !PT ;  /* 0x0000ff009fff7812 */ /* 0x000fe200078ac0ff */
[----:B------:R-:W-:Y:S02]  /*14d0*/  FADD.FTZ R122, R147, -R122 ;  /* 0x8000007a937a7221 */ /* 0x000fe40000010000 */
[----:B------:R-:W-:Y:S01]  /*14e0*/  FADD.FTZ R36, R36, R155 ;  /* 0x0000009b24247221 */ /* 0x000fe20000010000 */
[C---:B------:R-:W-:Y:S01]  /*14f0*/  SEL R113, R160.reuse, R113, P2 ;  /* 0x00000071a0717207 */ /* 0x040fe20001000000 */
[----:B------:R-:W-:Y:S02]  /*1500*/  FMUL.FTZ R160, R160, R136 ;  /* 0x00000088a0a07220 */ /* 0x000fe40000410000 */
[----:B------:R-:W-:-:S02]  /*1510*/  FMUL.FTZ R122, R137, R122 ;  /* 0x0000007a897a7220 */ /* 0x000fc40000410000 */
[----:B------:R-:W-:Y:S02]  /*1520*/  FMUL.FTZ R160, R160, c[0x0][0x1e8] ;  /* 0x00007a00a0a07a20 */ /* 0x000fe40000410000 */
[----:B------:R-:W-:Y:S02]  /*1530*/  @P3 FADD.FTZ R122, R27, R122 ;  /* 0x0000007a1b7a3221 */ /* 0x000fe40000010000 */
[----:B------:R-:W-:Y:S01]  /*1540*/  @P5 PRMT R118, RZ, 0x7610, R118 ;  /* 0x00007610ff765816 */ /* 0x000fe20000000076 */
[----:B------:R-:W-:Y:S02]  /*1550*/  FFMA.FTZ R155, R126, R143, R120 ;  /* 0x0000008f7e9b7223 */ /* 0x000fe40000010078 */
[C---:B------:R-:W-:Y:S01]  /*1560*/  SEL R111, R122.reuse, R111, P2 ;  /* 0x0000006f7a6f7207 */ /* 0x040fe20001000000 */
[----:B------:R-:W-:Y:S02]  /*1570*/  FMUL.FTZ R122, R122, R136 ;  /* 0x000000887a7a7220 */ /* 0x000fe40000410000 */
[----:B------:R-:W-:-:S02]  /*1580*/  @P5 FMUL.FTZ R162, R160, R118 ;  /* 0x00000076a0a25220 */ /* 0x000fc40000410000 */
[----:B------:R-:W-:Y:S01]  /*1590*/  FMUL.FTZ R118, R93, R160 ;  /* 0x000000a05d767220 */ /* 0x000fe20000410000 */
[----:B------:R-:W-:Y:S01]  /*15a0*/  HFMA2.MMA R160, -RZ, RZ, 0, 0 ;  /* 0x00000000ffa07435 */ /* 0x000fe200000001ff */
[----:B------:R-:W-:Y:S02]  /*15b0*/  FMUL.FTZ R122, R122, c[0x0][0x1e8] ;  /* 0x00007a007a7a7a20 */ /* 0x000fe40000410000 */
[----:B------:R-:W-:Y:S01]  /*15c0*/  FADD.FTZ R37, R37, R162 ;  /* 0x000000a225257221 */ /* 0x000fe20000010000 */
[----:B------:R-:W-:Y:S01]  /*15d0*/  FSEL R118, R118, RZ, P5 ;  /* 0x000000ff76767208 */ /* 0x000fe20002800000 */
[--C-:B------:R-:W-:Y:S01]  /*15e0*/  FFMA.FTZ R162, R152, R143, R120.reuse ;  /* 0x0000008f98a27223 */ /* 0x100fe20000010078 */
[----:B------:R-:W-:Y:S01]  /*15f0*/  LOP3.LUT P5, RZ, R158, 0xff000000, RZ, 0xc0, !PT ;  /* 0xff0000009eff7812 */ /* 0x000fe200078ac0ff */
[----:B------:R-:W-:Y:S01]  /*1600*/  FADD.FTZ R155, R127, -R155 ;  /* 0x8000009b7f9b7221 */ /* 0x000fe20000010000 */
[----:B------:R-:W-:Y:S01]  /*1610*/  F2FP.BF16.PACK_AB R118, R118, R123 ;  /* 0x0000007b7676723e */ /* 0x000fe200000010ff */
[----:B------:R-:W-:-:S02]  /*1620*/  FFMA.FTZ R123, R141, R143, R120 ;  /* 0x0000008f8d7b7223 */ /* 0x000fc40000010078 */
[----:B------:R-:W-:Y:S02]  /*1630*/  FADD.FTZ R162, R151, -R162 ;  /* 0x800000a297a27221 */ /* 0x000fe40000010000 */
[----:B------:R-:W-:Y:S02]  /*1640*/  FADD.FTZ R164, R124, -R123 ;  /* 0x8000007b7ca47221 */ /* 0x000fe40000010000 */
[----:B------:R-:W-:-:S04]  /*1650*/  FMUL.FTZ R162, R137, R162 ;  /* 0x000000a289a27220 */ /* 0x000fc80000410000 */
[----:B------:R-:W-:Y:S01]  /*1660*/  @P5 PRMT R117, RZ, 0x7610, R117 ;  /* 0x00007610ff755816 */ /* 0x000fe20000000075 */
[----:B------:R-:W-:-:S04]  /*1670*/  @P3 FADD.FTZ R162, R25, R162 ;  /* 0x000000a219a23221 */ /* 0x000fc80000010000 */
[----:B------:R-:W-:Y:S01]  /*1680*/  @P5 FMUL.FTZ R160, R122, R117 ;  /* 0x000000757aa05220 */ /* 0x000fe20000410000 */
[----:B------:R-:W-:Y:S01]  /*1690*/  SEL R109, R162, R109, P2 ;  /* 0x0000006da26d7207 */ /* 0x000fe20001000000 */
[----:B------:R-:W-:Y:S02]  /*16a0*/  FFMA.FTZ R117, R125, R143, R120 ;  /* 0x0000008f7d757223 */ /* 0x000fe40000010078 */
[----:B------:R-:W-:Y:S02]  /*16b0*/  FMUL.FTZ R122, R99, R122 ;  /* 0x0000007a637a7220 */ /* 0x000fe40000410000 */
[----:B------:R-:W-:Y:S02]  /*16c0*/  FADD.FTZ R120, R154, -R117 ;  /* 0x800000759a787221 */ /* 0x000fe40000010000 */
[C---:B------:R-:W-:Y:S01]  /*16d0*/  FMUL.FTZ R117, R137.reuse, R164 ;  /* 0x000000a489757220 */ /* 0x040fe20000410000 */
[----:B------:R-:W-:Y:S01]  /*16e0*/  FSEL R122, R122, RZ, P5 ;  /* 0x000000ff7a7a7208 */ /* 0x000fe20002800000 */
[----:B------:R-:W-:Y:S01]  /*16f0*/  FMUL.FTZ R123, R137, R120 ;  /* 0x00000078897b7220 */ /* 0x000fe20000410000 */
[----:B------:R-:W-:Y:S01]  /*1700*/  LOP3.LUT P5, RZ, R159, 0xff0000, RZ, 0xc0, !PT ;  /* 0x00ff00009fff7812 */ /* 0x000fe200078ac0ff */
[----:B------:R-:W-:Y:S01]  /*1710*/  FMUL.FTZ R120, R137, R155 ;  /* 0x0000009b89787220 */ /* 0x000fe20000410000 */
[----:B------:R-:W-:Y:S01]  /*1720*/  MOV R155, R158 ;  /* 0x0000009e009b7202 */ /* 0x000fe20000000f00 */
[----:B------:R-:W-:Y:S01]  /*1730*/  @P3 FADD.FTZ R123, R24, R123 ;  /* 0x0000007b187b3221 */ /* 0x000fe20000010000 */
[----:B------:R-:W-:Y:S01]  /*1740*/  MOV R164, RZ ;  /* 0x000000ff00a47202 */ /* 0x000fe20000000f00 */
[----:B------:R-:W-:-:S02]  /*1750*/  @P3 FADD.FTZ R117, R22, R117 ;  /* 0x0000007516753221 */ /* 0x000fc40000010000 */
[----:B------:R-:W-:Y:S01]  /*1760*/  @P3 FADD.FTZ R120, R23, R120 ;  /* 0x0000007817783221 */ /* 0x000fe20000010000 */
[----:B------:R-:W-:Y:S01]  /*1770*/  LOP3.LUT P3, RZ, R155, 0xff, RZ, 0xc0, !PT ;  /* 0x000000ff9bff7812 */ /* 0x000fe2000786c0ff */
[----:B------:R-:W-:Y:S01]  /*1780*/  FMUL.FTZ R155, R98, R153 ;  /* 0x00000099629b7220 */ /* 0x000fe20000410000 */
[C---:B------:R-:W-:Y:S01]  /*1790*/  SEL R108, R123.reuse, R108, P2 ;  /* 0x0000006c7b6c7207 */ /* 0x040fe20001000000 */
[-C--:B------:R-:W-:Y:S01]  /*17a0*/  FMUL.FTZ R123, R123, R136.reuse ;  /* 0x000000887b7b7220 */ /* 0x080fe20000410000 */
[----:B------:R-:W-:Y:S01]  /*17b0*/  HFMA2.MMA R153, -RZ, RZ, 0, 0 ;  /* 0x00000000ff997435 */ /* 0x000fe200000001ff */
[----:B------:R-:W-:Y:S01]  /*17c0*/  FADD.FTZ R43, R43, R160 ;  /* 0x000000a02b2b7221 */ /* 0x000fe20000010000 */
[----:B------:R-:W-:Y:S01]  /*17d0*/  FSEL R155, R155, RZ, P6 ;  /* 0x000000ff9b9b7208 */ /* 0x000fe20003000000 */
[----:B------:R-:W-:Y:S01]  /*17e0*/  FMUL.FTZ R162, R162, R136 ;  /* 0x00000088a2a27220 */ /* 0x000fe20000410000 */
[----:B------:R-:W-:Y:S01]  /*17f0*/  LOP3.LUT P6, RZ, R158, 0xff00, RZ, 0xc0, !PT ;  /* 0x0000ff009eff7812 */ /* 0x000fe200078cc0ff */
[----:B------:R-:W-:Y:S01]  /*1800*/  FMUL.FTZ R123, R123, c[0x0][0x1e8] ;  /* 0x00007a007b7b7a20 */ /* 0x000fe20000410000 */
[----:B------:R-:W-:Y:S01]  /*1810*/  SEL R114, R117, R114, P2 ;  /* 0x0000007275727207 */ /* 0x000fe20001000000 */
[----:B------:R-:W-:Y:S01]  /*1820*/  FMUL.FTZ R162, R162, c[0x0][0x1e8] ;  /* 0x00007a00a2a27a20 */ /* 0x000fe20000410000 */
[----:B------:R-:W-:-:S02]  /*1830*/  SEL R115, R120, R115, P2 ;  /* 0x0000007378737207 */ /* 0x000fc40001000000 */
[----:B------:R-:W-:Y:S02]  /*1840*/  @P3 PRMT R160, RZ, 0x5410, R116 ;  /* 0x00005410ffa03816 */ /* 0x000fe40000000074 */
[----:B------:R-:W-:-:S03]  /*1850*/  LOP3.LUT P2, RZ, R159, 0xff000000, RZ, 0xc0, !PT ;  /* 0xff0000009fff7812 */ /* 0x000fc6000784c0ff */
[----:B------:R-:W-:Y:S01]  /*1860*/  @P3 FMUL.FTZ R153, R123, R160 ;  /* 0x000000a07b993220 */ /* 0x000fe20000410000 */
[----:B------:R-:W-:Y:S01]  /*1870*/  MOV R160, RZ ;  /* 0x000000ff00a07202 */ /* 0x000fe20000000f00 */
[----:B------:R-:W-:Y:S01]  /*1880*/  FMUL.FTZ R123, R96, R123 ;  /* 0x0000007b607b7220 */ /* 0x000fe20000410000 */
[----:B------:R-:W-:Y:S01]  /*1890*/  @P6 PRMT R161, RZ, 0x7610, R116 ;  /* 0x00007610ffa16816 */ /* 0x000fe20000000074 */
[----:B------:R-:W-:Y:S01]  /*18a0*/  FADD.FTZ R40, R40, R153 ;  /* 0x0000009928287221 */ /* 0x000fe20000010000 */
[----:B------:R-:W-:-:S03]  /*18b0*/  @P5 PRMT R116, RZ, 0x5410, R119 ;  /* 0x00005410ff745816 */ /* 0x000fc60000000077 */
[----:B------:R-:W-:Y:S02]  /*18c0*/  @P6 FMUL.FTZ R160, R162, R161 ;  /* 0x000000a1a2a06220 */ /* 0x000fe40000410000 */
[----:B------:R-:W-:Y:S01]  /*18d0*/  FMUL.FTZ R161, R117, R136 ;  /* 0x0000008875a17220 */ /* 0x000fe20000410000 */
[----:B------:R-:W-:Y:S01]  /*18e0*/  F2FP.BF16.PACK_AB R117, R122, R155 ;  /* 0x0000009b7a75723e */ /* 0x000fe200000010ff */
[----:B------:R-:W-:Y:S01]  /*18f0*/  HFMA2.MMA R155, -RZ, RZ, 0, 0 ;  /* 0x00000000ff9b7435 */ /* 0x000fe200000001ff */
[----:B------:R-:W-:Y:S01]  /*1900*/  @P2 PRMT R119, RZ, 0x7610, R119 ;  /* 0x00007610ff772816 */ /* 0x000fe20000000077 */
[----:B------:R-:W-:Y:S02]  /*1910*/  FMUL.FTZ R161, R161, c[0x0][0x1e8] ;  /* 0x00007a00a1a17a20 */ /* 0x000fe40000410000 */
[----:B------:R-:W-:Y:S02]  /*1920*/  FMUL.FTZ R162, R97, R162 ;  /* 0x000000a261a27220 */ /* 0x000fe40000410000 */
[----:B------:R-:W-:-:S02]  /*1930*/  @P5 FMUL.FTZ R155, R161, R116 ;  /* 0x00000074a19b5220 */ /* 0x000fc40000410000 */
[----:B------:R-:W-:Y:S01]  /*1940*/  FMUL.FTZ R116, R120, R136 ;  /* 0x0000008878747220 */ /* 0x000fe20000410000 */
[----:B------:R-:W-:Y:S01]  /*1950*/  FSEL R162, R162, RZ, P6 ;  /* 0x000000ffa2a27208 */ /* 0x000fe20003000000 */
[----:B------:R-:W-:Y:S02]  /*1960*/  FMUL.FTZ R161, R94, R161 ;  /* 0x000000a15ea17220 */ /* 0x000fe40000410000 */
[----:B------:R-:W-:Y:S02]  /*1970*/  FMUL.FTZ R116, R116, c[0x0][0x1e8] ;  /* 0x00007a0074747a20 */ /* 0x000fe40000410000 */
[----:B------:R-:W-:Y:S01]  /*1980*/  FADD.FTZ R41, R41, R160 ;  /* 0x000000a029297221 */ /* 0x000fe20000010000 */
[----:B------:R-:W-:Y:S01]  /*1990*/  FSEL R161, R161, RZ, P5 ;  /* 0x000000ffa1a17208 */ /* 0x000fe20002800000 */
[----:B------:R-:W-:Y:S01]  /*19a0*/  @P2 FMUL.FTZ R164, R116, R119 ;  /* 0x0000007774a42220 */ /* 0x000fe20000410000 */
[----:B------:R-:W-:Y:S01]  /*19b0*/  FSEL R119, R123, RZ, P3 ;  /* 0x000000ff7b777208 */ /* 0x000fe20001800000 */
[----:B------:R-:W-:Y:S01]  /*19c0*/  FMUL.FTZ R116, R95, R116 ;  /* 0x000000745f747220 */ /* 0x000fe20000410000 */
[----:B------:R-:W-:Y:S01]  /*19d0*/  ISETP.NE.U32.AND P3, PT, RZ, c[0x0][0x258], PT ;  /* 0x00009600ff007a0c */ /* 0x000fe20003f65070 */
[----:B------:R-:W-:-:S02]  /*19e0*/  FADD.FTZ R38, R38, R155 ;  /* 0x0000009b26267221 */ /* 0x000fc40000010000 */
[----:B------:R-:W-:Y:S01]  /*19f0*/  FADD.FTZ R39, R39, R164 ;  /* 0x000000a427277221 */ /* 0x000fe20000010000 */
[----:B------:R-:W-:Y:S02]  /*1a00*/  ISETP.NE.AND.EX P3, PT, RZ, c[0x0][0x25c], PT, P3 ;  /* 0x00009700ff007a0c */ /* 0x000fe40003f65330 */
[----:B------:R-:W-:Y:S02]  /*1a10*/  FSEL R120, R116, RZ, P2 ;  /* 0x000000ff74787208 */ /* 0x000fe40001000000 */
[----:B------:R-:W-:Y:S02]  /*1a20*/  F2FP.BF16.PACK_AB R116, R162, R119 ;  /* 0x00000077a274723e */ /* 0x000fe400000010ff */
[----:B------:R-:W-:Y:S01]  /*1a30*/  F2FP.BF16.PACK_AB R119, R120, R161 ;  /* 0x000000a17877723e */ /* 0x000fe200000010ff */
[----:B------:R-:W-:-:S06]  /*1a40*/  IMAD.WIDE.U32 R120, R0, R121, c[0x0][0x248] ;  /* 0x0000920000787625 */ /* 0x000fcc00078e0079 */
[----:B------:R-:W-:-:S05]  /*1a50*/  @P3 MOV R123, 0x20 ;  /* 0x00000020007b3802 */ /* 0x000fca0000000f00 */
[C---:B------:R-:W-:Y:S01]  /*1a60*/  @P3 IMAD.WIDE.U32 R122, R0.reuse, R123, c[0x0][0x258] ;  /* 0x00009600007a3625 */ /* 0x040fe200078e007b */
[----:B------:R-:W-:-:S04]  /*1a70*/  IADD3 R0, R0, 0x80, RZ ;  /* 0x0000008000007810 */ /* 0x000fc80007ffe0ff */
[----:B------:R0:W-:Y:S04]  /*1a80*/  @P3 STG.E.128 [R122.64], R108 ;  /* 0x0000006c7a003986 */ /* 0x0001e8000c101d04 */
[----:B------:R0:W-:Y:S04]  /*1a90*/  @P3 STG.E.128 [R122.64+0x10], R112 ;  /* 0x000010707a003986 */ /* 0x0001e8000c101d04 */
[----:B------:R0:W-:Y:S02]  /*1aa0*/  STG.E.128 [R120.64], R116 ;  /* 0x0000007478007986 */ /* 0x0001e4000c101d04 */
.L_x_3260:
[----:B------:R-:W-:Y:S05]  /*1ab0*/  BSYNC B0 ;  /* 0x0000000000007941 */ /* 0x000fea0003800000 */
.L_x_3259:
[----:B------:R-:W-:Y:S01]  /*1ac0*/  BSSY B0, `(.L_x_3261) ;  /* 0x000008b000007945 */ /* 0x000fe20003800000 */
[----:B------:R-:W-:Y:S05]  /*1ad0*/  @!P1 BRA `(.L_x_3262) ;  /* 0x0000089000009947 */ /* 0x000fea0003800000 */
[----:B0-----:R-:W-:Y:S01]  /*1ae0*/  HFMA2.MMA R117, -RZ, RZ, 0, 9.5367431640625e-07 ;  /* 0x00000010ff757435 */ /* 0x001fe200000001ff */
[----:B------:R-:W-:-:S02]  /*1af0*/  P2R R155, PR, RZ, 0x2 ;  /* 0x00000002ff9b7803 */ /* 0x000fc40000000000 */
[----:B------:R-:W-:-:S07]  /*1b00*/  P2R R153, PR, RZ, 0x1 ;  /* 0x00000001ff997803 */ /* 0x000fce0000000000 */
[----:B------:R-:W-:-:S06]  /*1b10*/  IMAD.WIDE.U32 R116, R0, R117, c[0x0][0x170] ;  /* 0x00005c0000747625 */ /* 0x000fcc00078e0075 */
[----:B------:R-:W2:Y:S01]  /*1b20*/  LDG.E.128 R116, [R116.64] ;  /* 0x0000000474747981 */ /* 0x000ea2000c1e1d00 */
[----:B------:R-:W-:Y:S02]  /*1b30*/  FSEL R142, R142, RZ, !P4 ;  /* 0x000000ff8e8e7208 */ /* 0x000fe40006000000 */
[----:B------:R-:W-:Y:S02]  /*1b40*/  ISETP.NE.U32.AND P5, PT, RZ, c[0x0][0x218], PT ;  /* 0x00008600ff007a0c */ /* 0x000fe40003fa5070 */
[----:B------:R-:W-:Y:S01]  /*1b50*/  ISETP.NE.U32.AND P2, PT, RZ, c[0x0][0x258], PT ;  /* 0x00009600ff007a0c */ /* 0x000fe20003f45070 */
[-CC-:B------:R-:W-:Y:S01]  /*1b60*/  FFMA.FTZ R120, R6, R143.reuse, R142.reuse ;  /* 0x0000008f06787223 */ /* 0x180fe2000001008e */
[----:B------:R-:W-:Y:S01]  /*1b70*/  ISETP.NE.AND.EX P5, PT, RZ, c[0x0][0x21c], PT, P5 ;  /* 0x00008700ff007a0c */ /* 0x000fe20003fa5350 */
[-CC-:B------:R-:W-:Y:S01]  /*1b80*/  FFMA.FTZ R121, R7, R143.reuse, R142.reuse ;  /* 0x0000008f07797223 */ /* 0x180fe2000001008e */
[----:B------:R-:W-:Y:S01]  /*1b90*/  ISETP.NE.AND.EX P6, PT, RZ, c[0x0][0x25c], PT, P2 ;  /* 0x00009700ff007a0c */ /* 0x000fe20003fc5320 */
[-CC-:B------:R-:W-:Y:S01]  /*1ba0*/  FFMA.FTZ R122, R8, R143.reuse, R142.reuse ;  /* 0x0000008f087a7223 */ /* 0x180fe2000001008e */
[C---:B------:R-:W-:Y:S01]  /*1bb0*/  LOP3.LUT P3, RZ, R156.reuse, 0xff00, RZ, 0xc0, !PT ;  /* 0x0000ff009cff7812 */ /* 0x040fe2000786c0ff */
[-CC-:B------:R-:W-:Y:S01]  /*1bc0*/  FFMA.FTZ R165, R11, R143.reuse, R142.reuse ;  /* 0x0000008f0ba57223 */ /* 0x180fe2000001008e */
[----:B------:R-:W-:Y:S01]  /*1bd0*/  LOP3.LUT P2, RZ, R156, 0xff0000, RZ, 0xc0, !PT ;  /* 0x00ff00009cff7812 */ /* 0x000fe2000784c0ff */
[-CC-:B------:R-:W-:Y:S01]  /*1be0*/  FFMA.FTZ R163, R131, R143.reuse, R142.reuse ;  /* 0x0000008f83a37223 */ /* 0x180fe2000001008e */
[----:B------:R-:W-:Y:S01]  /*1bf0*/  ISETP.NE.U32.AND P1, PT, RZ, c[0x0][0x258], PT ;  /* 0x00009600ff007a0c */ /* 0x000fe20003f25070 */
[----:B------:R-:W-:-:S02]  /*1c00*/  FFMA.FTZ R162, R132, R143, R142 ;  /* 0x0000008f84a27223 */ /* 0x000fc4000001008e */
[-CC-:B------:R-:W-:Y:S01]  /*1c10*/  FFMA.FTZ R161, R135, R143.reuse, R142.reuse ;  /* 0x0000008f87a17223 */ /* 0x180fe2000001008e */
[----:B------:R-:W-:Y:S01]  /*1c20*/  ISETP.NE.AND.EX P1, PT, RZ, c[0x0][0x25c], PT, P1 ;  /* 0x00009700ff007a0c */ /* 0x000fe20003f25310 */
[----:B------:R-:W-:Y:S02]  /*1c30*/  FFMA.FTZ R160, R138, R143, R142 ;  /* 0x0000008f8aa07223 */ /* 0x000fe4000001008e */
        /* <DEDUP_REMOVED lines=14> */
[C---:B------:R-:W-:Y:S01]  /*1d20*/  FMUL.FTZ R165, R137.reuse, R122 ;  /* 0x0000007a89a57220 */ /* 0x040fe20000410000 */
[----:B------:R-:W-:Y:S01]  /*1d30*/  MOV R122, R156 ;  /* 0x0000009c007a7202 */ /* 0x000fe20000000f00 */
[----:B------:R-:W-:-:S02]  /*1d40*/  FMUL.FTZ R160, R137, R160 ;  /* 0x000000a089a07220 */ /* 0x000fc40000410000 */
[----:B------:R-:W-:Y:S01]  /*1d50*/  @P5 FADD.FTZ R123, R16, R123 ;  /* 0x0000007b107b5221 */ /* 0x000fe20000010000 */
[----:B------:R-:W-:Y:S01]  /*1d60*/  LOP3.LUT P4, RZ, R122, 0xff, RZ, 0xc0, !PT ;  /* 0x000000ff7aff7812 */ /* 0x000fe2000788c0ff */
        /* <DEDUP_REMOVED lines=17> */
[----:B------:R-:W-:Y:S01]  /*1e80*/  FMUL.FTZ R143, R143, c[0x0][0x1e8] ;  /* 0x00007a008f8f7a20 */ /* 0x000fe20000410000 */
[----:B------:R-:W-:Y:S01]  /*1e90*/  LOP3.LUT P6, RZ, R156, 0xff000000, RZ, 0xc0, !PT ;  /* 0xff0000009cff7812 */ /* 0x000fe200078cc0ff */
[-C--:B------:R-:W-:Y:S01]  /*1ea0*/  FMUL.FTZ R121, R121, R136.reuse ;  /* 0x0000008879797220 */ /* 0x080fe20000410000 */
[----:B------:R-:W-:Y:S01]  /*1eb0*/  CS2R R122, SRZ ;  /* 0x00000000007a7805 */ /* 0x000fe2000001ff00 */
[----:B------:R-:W-:Y:S01]  /*1ec0*/  FMUL.FTZ R164, R164, R136 ;  /* 0x00000088a4a47220 */ /* 0x000fe20000410000 */
[----:B------:R-:W-:Y:S01]  /*1ed0*/  LOP3.LUT P5, RZ, R157, 0xff, RZ, 0xc0, !PT ;  /* 0x000000ff9dff7812 */ /* 0x000fe200078ac0ff */
[----:B------:R-:W-:-:S02]  /*1ee0*/  FMUL.FTZ R142, R142, c[0x0][0x1e8] ;  /* 0x00007a008e8e7a20 */ /* 0x000fc40000410000 */
[----:B------:R-:W-:Y:S02]  /*1ef0*/  FMUL.FTZ R121, R121, c[0x0][0x1e8] ;  /* 0x00007a0079797a20 */ /* 0x000fe40000410000 */
[----:B------:R-:W-:Y:S02]  /*1f00*/  FMUL.FTZ R164, R164, c[0x0][0x1e8] ;  /* 0x00007a00a4a47a20 */ /* 0x000fe40000410000 */
[-C--:B------:R-:W-:Y:S02]  /*1f10*/  FMUL.FTZ R163, R163, R136.reuse ;  /* 0x00000088a3a37220 */ /* 0x080fe40000410000 */
[-C--:B------:R-:W-:Y:S02]  /*1f20*/  FMUL.FTZ R162, R162, R136.reuse ;  /* 0x00000088a2a27220 */ /* 0x080fe40000410000 */
[----:B------:R-:W-:Y:S02]  /*1f30*/  FMUL.FTZ R165, R165, R136 ;  /* 0x00000088a5a57220 */ /* 0x000fe40000410000 */
[----:B------:R-:W-:-:S02]  /*1f40*/  FMUL.FTZ R163, R163, c[0x0][0x1e8] ;  /* 0x00007a00a3a37a20 */ /* 0x000fc40000410000 */
[----:B------:R-:W-:Y:S02]  /*1f50*/  FMUL.FTZ R162, R162, c[0x0][0x1e8] ;  /* 0x00007a00a2a27a20 */ /* 0x000fe40000410000 */
[----:B------:R-:W-:Y:S01]  /*1f60*/  FMUL.FTZ R165, R165, c[0x0][0x1e8] ;  /* 0x00007a00a5a57a20 */ /* 0x000fe20000410000 */
[--C-:B--2---:R-:W-:Y:S02]  /*1f70*/  @P4 PRMT R120, RZ, 0x5410, R116.reuse ;  /* 0x00005410ff784816 */ /* 0x104fe40000000074 */
[----:B------:R-:W-:Y:S02]  /*1f80*/  @P3 PRMT R137, RZ, 0x7610, R116 ;  /* 0x00007610ff893816 */ /* 0x000fe40000000074 */
[--C-:B------:R-:W-:Y:S01]  /*1f90*/  @P2 PRMT R116, RZ, 0x5410, R117.reuse ;  /* 0x00005410ff742816 */ /* 0x100fe20000000075 */
[----:B------:R-:W-:Y:S01]  /*1fa0*/  @P4 FMUL.FTZ R123, R143, R120 ;  /* 0x000000788f7b4220 */ /* 0x000fe20000410000 */
[----:B------:R-:W-:Y:S01]  /*1fb0*/  @P6 PRMT R117, RZ, 0x7610, R117 ;  /* 0x00007610ff756816 */ /* 0x000fe20000000075 */
[----:B------:R-:W-:-:S02]  /*1fc0*/  @P3 FMUL.FTZ R122, R142, R137 ;  /* 0x000000898e7a3220 */ /* 0x000fc40000410000 */
[----:B------:R-:W-:Y:S01]  /*1fd0*/  FMUL.FTZ R120, R160, R136 ;  /* 0x00000088a0787220 */ /* 0x000fe20000410000 */
[----:B------:R-:W-:Y:S01]  /*1fe0*/  @P5 PRMT R160, RZ, 0x5410, R118 ;  /* 0x00005410ffa05816 */ /* 0x000fe20000000076 */
[----:B------:R-:W-:Y:S01]  /*1ff0*/  CS2R R136, SRZ ;  /* 0x0000000000887805 */ /* 0x000fe2000001ff00 */
[----:B------:R-:W-:Y:S02]  /*2000*/  FADD.FTZ R32, R32, R123 ;  /* 0x0000007b20207221 */ /* 0x000fe40000010000 */
[----:B------:R-:W-:Y:S02]  /*2010*/  @P2 FMUL.FTZ R137, R121, R116 ;  /* 0x0000007479892220 */ /* 0x000fe40000410000 */
[----:B------:R-:W-:Y:S02]  /*2020*/  @P6 FMUL.FTZ R136, R164, R117 ;  /* 0x00000075a4886220 */ /* 0x000fe40000410000 */
[----:B------:R-:W-:Y:S01]  /*2030*/  FMUL.FTZ R116, R88, R143 ;  /* 0x0000008f58747220 */ /* 0x000fe20000410000 */
[----:B------:R-:W-:Y:S01]  /*2040*/  HFMA2.MMA R143, -RZ, RZ, 0, 0 ;  /* 0x00000000ff8f7435 */ /* 0x000fe200000001ff */
[----:B------:R-:W-:Y:S01]  /*2050*/  FMUL.FTZ R117, R89, R142 ;  /* 0x0000008e59757220 */ /* 0x000fe20000410000 */
[----:B------:R-:W-:Y:S01]  /*2060*/  MOV R142, RZ ;  /* 0x000000ff008e7202 */ /* 0x000fe20000000f00 */
[----:B------:R-:W-:Y:S01]  /*2070*/  FMUL.FTZ R164, R91, R164 ;  /* 0x000000a45ba47220 */ /* 0x000fe20000410000 */
[----:B------:R-:W-:Y:S01]  /*2080*/  FSEL R116, R116, RZ, P4 ;  /* 0x000000ff74747208 */ /* 0x000fe20002000000 */
[----:B------:R-:W-:Y:S01]  /*2090*/  FADD.FTZ R33, R33, R122 ;  /* 0x0000007a21217221 */ /* 0x000fe20000010000 */
[----:B------:R-:W-:Y:S01]  /*20a0*/  FSEL R117, R117, RZ, P3 ;  /* 0x000000ff75757208 */ /* 0x000fe20001800000 */
[----:B------:R-:W-:Y:S01]  /*20b0*/  @P5 FMUL.FTZ R143, R163, R160 ;  /* 0x000000a0a38f5220 */ /* 0x000fe20000410000 */
[----:B------:R-:W-:Y:S01]  /*20c0*/  LOP3.LUT P4, RZ, R157, 0xff00, RZ, 0xc0, !PT ;  /* 0x0000ff009dff7812 */ /* 0x000fe2000788c0ff */
[----:B------:R-:W-:Y:S01]  /*20d0*/  FMUL.FTZ R163, R84, R163 ;  /* 0x000000a354a37220 */ /* 0x000fe20000410000 */
[----:B------:R-:W-:Y:S01]  /*20e0*/  F2FP.BF16.PACK_AB R116, R117, R116 ;  /* 0x000000747574723e */ /* 0x000fe200000010ff */
[----:B------:R-:W-:Y:S01]  /*20f0*/  FMUL.FTZ R117, R90, R121 ;  /* 0x000000795a757220 */ /* 0x000fe20000410000 */
[----:B------:R-:W-:Y:S01]  /*2100*/  LOP3.LUT P3, RZ, R157, 0xff0000, RZ, 0xc0, !PT ;  /* 0x00ff00009dff7812 */ /* 0x000fe2000786c0ff */
[----:B------:R-:W-:Y:S01]  /*2110*/  FADD.FTZ R34, R34, R137 ;  /* 0x0000008922227221 */ /* 0x000fe20000010000 */
[----:B------:R-:W-:Y:S01]  /*2120*/  FSEL R164, R164, RZ, P6 ;  /* 0x000000ffa4a47208 */ /* 0x000fe20003000000 */
[----:B------:R-:W-:Y:S01]  /*2130*/  FADD.FTZ R35, R35, R136 ;  /* 0x0000008823237221 */ /* 0x000fe20000010000 */
[----:B------:R-:W-:Y:S01]  /*2140*/  FSEL R117, R117, RZ, P2 ;  /* 0x000000ff75757208 */ /* 0x000fe20001000000 */
[----:B------:R-:W-:Y:S01]  /*2150*/  FADD.FTZ R28, R28, R143 ;  /* 0x0000008f1c1c7221 */ /* 0x000fe20000010000 */
[----:B------:R-:W-:-:S02]  /*2160*/  LOP3.LUT P2, RZ, R157, 0xff000000, RZ, 0xc0, !PT ;  /* 0xff0000009dff7812 */ /* 0x000fc4000784c0ff */
[----:B------:R-:W-:Y:S02]  /*2170*/  ISETP.NE.U32.AND P6, PT, RZ, c[0x0][0x258], PT ;  /* 0x00009600ff007a0c */ /* 0x000fe40003fc5070 */
[----:B------:R-:W-:Y:S02]  /*2180*/  @P4 PRMT R161, RZ, 0x7610, R118 ;  /* 0x00007610ffa14816 */ /* 0x000fe40000000076 */
[----:B------:R-:W-:Y:S02]  /*2190*/  ISETP.NE.AND.EX P6, PT, RZ, c[0x0][0x25c], PT, P6 ;  /* 0x00009700ff007a0c */ /* 0x000fe40003fc5360 */
[--C-:B------:R-:W-:Y:S01]  /*21a0*/  @P3 PRMT R118, RZ, 0x5410, R119.reuse ;  /* 0x00005410ff763816 */ /* 0x100fe20000000077 */
[----:B------:R-:W-:Y:S01]  /*21b0*/  @P4 FMUL.FTZ R142, R162, R161 ;  /* 0x000000a1a28e4220 */ /* 0x000fe20000410000 */
[----:B------:R-:W-:Y:S01]  /*21c0*/  F2FP.BF16.PACK_AB R117, R164, R117 ;  /* 0x00000075a475723e */ /* 0x000fe200000010ff */
[----:B------:R-:W-:Y:S01]  /*21d0*/  CS2R R160, SRZ ;  /* 0x0000000000a07805 */ /* 0x000fe2000001ff00 */
[----:B------:R-:W-:Y:S01]  /*21e0*/  FMUL.FTZ R162, R85, R162 ;  /* 0x000000a255a27220 */ /* 0x000fe20000410000 */
[----:B------:R-:W-:Y:S01]  /*21f0*/  @P2 PRMT R119, RZ, 0x7610, R119 ;  /* 0x00007610ff772816 */ /* 0x000fe20000000077 */
[----:B------:R-:W-:Y:S01]  /*2200*/  @P3 FMUL.FTZ R161, R165, R118 ;  /* 0x00000076a5a13220 */ /* 0x000fe20000410000 */
[----:B------:R-:W-:Y:S01]  /*2210*/  FSEL R163, R163, RZ, P5 ;  /* 0x000000ffa3a37208 */ /* 0x000fe20002800000 */
[----:B------:R-:W-:Y:S01]  /*2220*/  FMUL.FTZ R118, R120, c[0x0][0x1e8] ;  /* 0x00007a0078767a20 */ /* 0x000fe20000410000 */
[----:B------:R-:W-:Y:S01]  /*2230*/  @P1 LEA R120, P0, R0, c[0x0][0x258], 0x5 ;  /* 0x0000960000781a11 */ /* 0x000fe200078028ff */
[----:B------:R-:W-:Y:S01]  /*2240*/  FMUL.FTZ R165, R86, R165 ;  /* 0x000000a556a57220 */ /* 0x000fe20000410000 */
[----:B------:R-:W-:Y:S01]  /*2250*/  FSEL R162, R162, RZ, P4 ;  /* 0x000000ffa2a27208 */ /* 0x000fe20002000000 */
[----:B------:R-:W-:Y:S01]  /*2260*/  @P2 FMUL.FTZ R160, R118, R119 ;  /* 0x0000007776a02220 */ /* 0x000fe20000410000 */
[----:B------:R-:W-:Y:S01]  /*2270*/  @P1 LEA.HI.X R121, R0, c[0x0][0x25c], RZ, 0x5, P0 ;  /* 0x0000970000791a11 */ /* 0x000fe200000f2cff */
[----:B------:R-:W-:Y:S01]  /*2280*/  FMUL.FTZ R118, R87, R118 ;  /* 0x0000007657767220 */ /* 0x000fe20000410000 */
[----:B------:R-:W-:Y:S01]  /*2290*/  FSEL R119, R165, RZ, P3 ;  /* 0x000000ffa5777208 */ /* 0x000fe20001800000 */
[----:B------:R-:W-:Y:S01]  /*22a0*/  FADD.FTZ R29, R29, R142 ;  /* 0x0000008e1d1d7221 */ /* 0x000fe20000010000 */
[----:B------:R-:W-:Y:S01]  /*22b0*/  ISETP.NE.AND P1, PT, R155, RZ, PT ;  /* 0x000000ff9b00720c */ /* 0x000fe20003f25270 */
[----:B------:R-:W-:Y:S01]  /*22c0*/  @P6 STG.E.128 [R120.64], R108 ;  /* 0x0000006c78006986 */ /* 0x000fe2000c101d04 */
[----:B------:R-:W-:Y:S01]  /*22d0*/  FSEL R164, R118, RZ, P2 ;  /* 0x000000ff76a47208 */ /* 0x000fe20001000000 */
[----:B------:R-:W-:Y:S01]  /*22e0*/  FADD.FTZ R30, R30, R161 ;  /* 0x000000a11e1e7221 */ /* 0x000fe20000010000 */
[----:B------:R-:W-:Y:S01]  /*22f0*/  F2FP.BF16.PACK_AB R118, R162, R163 ;  /* 0x000000a3a276723e */ /* 0x000fe200000010ff */
[----:B------:R0:W-:Y:S01]  /*2300*/  @P6 STG.E.128 [R120.64+0x10], R112 ;  /* 0x0000107078006986 */ /* 0x0001e2000c101d04 */
[----:B------:R-:W-:Y:S01]  /*2310*/  F2FP.BF16.PACK_AB R119, R164, R119 ;  /* 0x00000077a477723e */ /* 0x000fe200000010ff */
[----:B------:R-:W-:Y:S01]  /*2320*/  FADD.FTZ R31, R31, R160 ;  /* 0x000000a01f1f7221 */ /* 0x000fe20000010000 */
[----:B------:R-:W-:-:S02]  /*2330*/  ISETP.NE.AND P0, PT, R153, RZ, PT ;  /* 0x000000ff9900720c */ /* 0x000fc40003f05270 */
[----:B0-----:R-:W-:-:S04]  /*2340*/  LEA R120, P2, R0, c[0x0][0x248], 0x4 ;  /* 0x0000920000787a11 */ /* 0x001fc800078420ff */
[----:B------:R-:W-:-:S05]  /*2350*/  LEA.HI.X R121, R0, c[0x0][0x24c], RZ, 0x4, P2 ;  /* 0x0000930000797a11 */ /* 0x000fca00010f24ff */
[----:B------:R0:W-:Y:S04]  /*2360*/  STG.E.128 [R120.64], R116 ;  /* 0x0000007478007986 */ /* 0x0001e8000c101d04 */
.L_x_3262:
[----:B------:R-:W-:Y:S05]  /*2370*/  BSYNC B0 ;  /* 0x0000000000007941 */ /* 0x000fea0003800000 */
.L_x_3261:
[----:B------:R-:W-:Y:S02]  /*2380*/  IADD3 R4, R4, c[0x0][0x160], RZ ;  /* 0x0000580004047a10 */ /* 0x000fe40007ffe0ff */
[----:B------:R-:W-:Y:S02]  /*2390*/  LOP3.LUT P3, RZ, R2, 0xff, RZ, 0xc0, !PT ;  /* 0x000000ff02ff7812 */ /* 0x000fe4000786c0ff */
[----:B------:R-:W-:Y:S02]  /*23a0*/  ISETP.GE.AND P2, PT, R4, c[0x0][0x164], PT ;  /* 0x0000590004007a0c */ /* 0x000fe40003f46270 */
[----:B------:R-:W-:-:S11]  /*23b0*/  SEL R2, RZ, 0x1, P3 ;  /* 0x00000001ff027807 */ /* 0x000fd60001800000 */
[----:B0----5:R-:W-:Y:S01]  /*23c0*/  @P2 CALL.REL.NOINC `(.L_x_3252) ;  /* 0x0000001000002944 */ /* 0x021fe20003c00000 */
[----:B------:R-:W-:Y:S05]  /*23d0*/  BRA `(.L_x_3263) ;  /* 0xffffdfb000007947 */ /* 0x000fea000383ffff */
.L_x_3252:
        /* <DEDUP_REMOVED lines=18> */
.L_x_3265:
[----:B------:R-:W-:Y:S05]  /*2500*/  BSYNC B0 ;  /* 0x0000000000007941 */ /* 0x000fea0003800000 */
.L_x_3264:
        /* <DEDUP_REMOVED lines=12> */
.L_x_3257:
[----:B------:R-:W-:Y:S01]  /*25d0*/  HFMA2.MMA R121, -RZ, RZ, 0, 9.5367431640625e-07 ;  /* 0x00000010ff797435 */ /* 0x000fe200000001ff */
[----:B------:R-:W-:-:S02]  /*25e0*/  MOV R122, R160 ;  /* 0x000000a0007a7202 */ /* 0x000fc40000000f00 */
[----:B------:R-:W-:Y:S02]  /*25f0*/  MOV R119, 0x1f ;  /* 0x0000001f00777802 */ /* 0x000fe40000000f00 */
[----:B------:R-:W-:Y:S02]  /*2600*/  MOV R120, 0xffffffff ;  /* 0xffffffff00787802 */ /* 0x000fe40000000f00 */
[----:B------:R-:W-:Y:S02]  /*2610*/  MOV R116, 0x2630 ;  /* 0x0000263000747802 */ /* 0x000fe40000000f00 */
[----:B-----5:R-:W-:Y:S05]  /*2620*/  CALL.REL.NOINC `($__internal_94_$__cuda_sm70_shflsync_down_p) ;  /* 0x0000046000007944 */ /* 0x020fea0003c00000 */
[----:B-1----:R-:W-:Y:S01]  /*2630*/  MOV R123, R120 ;  /* 0x00000078007b7202 */ /* 0x002fe20000000f00 */
[----:B0-----:R-:W-:Y:S05]  /*2640*/  BRA `(.L_x_3266) ;  /* 0xffffe99000007947 */ /* 0x001fea000383ffff */
.L_x_3258:
[----:B------:R-:W-:Y:S01]  /*2650*/  HFMA2.MMA R121, -RZ, RZ, 0, 9.5367431640625e-07 ;  /* 0x00000010ff797435 */ /* 0x000fe200000001ff */
[----:B------:R-:W-:Y:S02]  /*2660*/  MOV R122, R143 ;  /* 0x0000008f007a7202 */ /* 0x000fe40000000f00 */
[----:B------:R-:W-:Y:S02]  /*2670*/  MOV R119, 0x1f ;  /* 0x0000001f00777802 */ /* 0x000fe40000000f00 */
[----:B------:R-:W-:-:S02]  /*2680*/  MOV R120, 0xffffffff ;  /* 0xffffffff00787802 */ /* 0x000fc40000000f00 */
[----:B------:R-:W-:Y:S02]  /*2690*/  MOV R116, 0x26b0 ;  /* 0x000026b000747802 */ /* 0x000fe40000000f00 */
[----:B01---5:R-:W-:Y:S05]  /*26a0*/  CALL.REL.NOINC `($__internal_94_$__cuda_sm70_shflsync_down_p) ;  /* 0x000003e000007944 */ /* 0x023fea0003c00000 */
[----:B------:R-:W-:Y:S01]  /*26b0*/  FADD.FTZ R160, R123, R160 ;  /* 0x000000a07ba07221 */ /* 0x000fe20000010000 */
[----:B0-----:R-:W-:Y:S01]  /*26c0*/  HFMA2.MMA R121, -RZ, RZ, 0, 4.76837158203125e-07 ;  /* 0x00000008ff797435 */ /* 0x001fe200000001ff */
[----:B-1----:R-:W-:Y:S01]  /*26d0*/  FADD.FTZ R143, R143, R120 ;  /* 0x000000788f8f7221 */ /* 0x002fe20000010000 */
[----:B------:R-:W-:Y:S02]  /*26e0*/  MOV R119, 0x1f ;  /* 0x0000001f00777802 */ /* 0x000fe40000000f00 */
[----:B------:R-:W-:Y:S02]  /*26f0*/  MOV R120, 0xffffffff ;  /* 0xffffffff00787802 */ /* 0x000fe40000000f00 */
[----:B------:R-:W-:Y:S02]  /*2700*/  MOV R122, R160 ;  /* 0x000000a0007a7202 */ /* 0x000fe40000000f00 */
[----:B------:R-:W-:Y:S02]  /*2710*/  MOV R116, 0x2730 ;  /* 0x0000273000747802 */ /* 0x000fe40000000f00 */
[----:B------:R-:W-:Y:S05]  /*2720*/  CALL.REL.NOINC `($__internal_94_$__cuda_sm70_shflsync_down_p) ;  /* 0x0000036000007944 */ /* 0x000fea0003c00000 */
[----:B0-----:R-:W-:Y:S01]  /*2730*/  HFMA2.MMA R121, -RZ, RZ, 0, 4.76837158203125e-07 ;  /* 0x00000008ff797435 */ /* 0x001fe200000001ff */
[----:B-1----:R-:W-:-:S02]  /*2740*/  MOV R123, R120 ;  /* 0x00000078007b7202 */ /* 0x002fc40000000f00 */
[----:B------:R-:W-:Y:S02]  /*2750*/  MOV R122, R143 ;  /* 0x0000008f007a7202 */ /* 0x000fe40000000f00 */
[----:B------:R-:W-:Y:S02]  /*2760*/  MOV R119, 0x1f ;  /* 0x0000001f00777802 */ /* 0x000fe40000000f00 */
[----:B------:R-:W-:Y:S02]  /*2770*/  MOV R120, 0xffffffff ;  /* 0xffffffff00787802 */ /* 0x000fe40000000f00 */
[----:B------:R-:W-:Y:S02]  /*2780*/  MOV R116, 0x27a0 ;  /* 0x000027a000747802 */ /* 0x000fe40000000f00 */
[----:B------:R-:W-:Y:S05]  /*2790*/  CALL.REL.NOINC `($__internal_94_$__cuda_sm70_shflsync_down_p) ;  /* 0x000002f000007944 */ /* 0x000fea0003c00000 */
[----:B------:R-:W-:Y:S01]  /*27a0*/  FADD.FTZ R160, R123, R160 ;  /* 0x000000a07ba07221 */ /* 0x000fe20000010000 */
[----:B0-----:R-:W-:Y:S01]  /*27b0*/  HFMA2.MMA R121, -RZ, RZ, 0, 2.384185791015625e-07 ;  /* 0x00000004ff797435 */ /* 0x001fe200000001ff */
[----:B-1----:R-:W-:Y:S01]  /*27c0*/  FADD.FTZ R143, R143, R120 ;  /* 0x000000788f8f7221 */ /* 0x002fe20000010000 */
[----:B------:R-:W-:Y:S02]  /*27d0*/  MOV R119, 0x1f ;  /* 0x0000001f00777802 */ /* 0x000fe40000000f00 */
[----:B------:R-:W-:-:S02]  /*27e0*/  MOV R120, 0xffffffff ;  /* 0xffffffff00787802 */ /* 0x000fc40000000f00 */
[----:B------:R-:W-:Y:S02]  /*27f0*/  MOV R122, R160 ;  /* 0x000000a0007a7202 */ /* 0x000fe40000000f00 */
[----:B------:R-:W-:Y:S02]  /*2800*/  MOV R116, 0x2820 ;  /* 0x0000282000747802 */ /* 0x000fe40000000f00 */
[----:B------:R-:W-:Y:S05]  /*2810*/  CALL.REL.NOINC `($__internal_94_$__cuda_sm70_shflsync_down_p) ;  /* 0x0000027000007944 */ /* 0x000fea0003c00000 */
[----:B0-----:R-:W-:Y:S01]  /*2820*/  HFMA2.MMA R121, -RZ, RZ, 0, 2.384185791015625e-07 ;  /* 0x00000004ff797435 */ /* 0x001fe200000001ff */
[----:B-1----:R-:W-:Y:S02]  /*2830*/  MOV R123, R120 ;  /* 0x00000078007b7202 */ /* 0x002fe40000000f00 */
[----:B------:R-:W-:Y:S02]  /*2840*/  MOV R122, R143 ;  /* 0x0000008f007a7202 */ /* 0x000fe40000000f00 */
[----:B------:R-:W-:Y:S02]  /*2850*/  MOV R119, 0x1f ;  /* 0x0000001f00777802 */ /* 0x000fe40000000f00 */
[----:B------:R-:W-:Y:S02]  /*2860*/  MOV R120, 0xffffffff ;  /* 0xffffffff00787802 */ /* 0x000fe40000000f00 */
[----:B------:R-:W-:-:S02]  /*2870*/  MOV R116, 0x2890 ;  /* 0x0000289000747802 */ /* 0x000fc40000000f00 */
[----:B------:R-:W-:Y:S05]  /*2880*/  CALL.REL.NOINC `($__internal_94_$__cuda_sm70_shflsync_down_p) ;  /* 0x0000020000007944 */ /* 0x000fea0003c00000 */
[----:B------:R-:W-:Y:S01]  /*2890*/  FADD.FTZ R142, R123, R160 ;  /* 0x000000a07b8e7221 */ /* 0x000fe20000010000 */
[----:B0-----:R-:W-:Y:S01]  /*28a0*/  HFMA2.MMA R121, -RZ, RZ, 0, 1.1920928955078125e-07 ;  /* 0x00000002ff797435 */ /* 0x001fe200000001ff */
[----:B-1----:R-:W-:Y:S01]  /*28b0*/  FADD.FTZ R143, R143, R120 ;  /* 0x000000788f8f7221 */ /* 0x002fe20000010000 */
[----:B------:R-:W-:-:S02]  /*28c0*/  MOV R119, 0x1f ;  /* 0x0000001f00777802 */ /* 0x000fc40000000f00 */
[----:B------:R-:W-:Y:S02]  /*28d0*/  MOV R120, 0xffffffff ;  /* 0xffffffff00787802 */ /* 0x000fe40000000f00 */
[----:B------:R-:W-:Y:S02]  /*28e0*/  MOV R122, R142 ;  /* 0x0000008e007a7202 */ /* 0x000fe40000000f00 */
[----:B------:R-:W-:Y:S02]  /*28f0*/  MOV R116, 0x2910 ;  /* 0x0000291000747802 */ /* 0x000fe40000000f00 */
[----:B------:R-:W-:Y:S05]  /*2900*/  CALL.REL.NOINC `($__internal_94_$__cuda_sm70_shflsync_down_p) ;  /* 0x0000018000007944 */ /* 0x000fea0003c00000 */
[----:B0-----:R-:W-:Y:S01]  /*2910*/  HFMA2.MMA R121, -RZ, RZ, 0, 1.1920928955078125e-07 ;  /* 0x00000002ff797435 */ /* 0x001fe200000001ff */
[----:B-1----:R-:W-:Y:S02]  /*2920*/  MOV R123, R120 ;  /* 0x00000078007b7202 */ /* 0x002fe40000000f00 */
[----:B------:R-:W-:Y:S02]  /*2930*/  MOV R122, R143 ;  /* 0x0000008f007a7202 */ /* 0x000fe40000000f00 */
[----:B------:R-:W-:Y:S02]  /*2940*/  MOV R119, 0x1f ;  /* 0x0000001f00777802 */ /* 0x000fe40000000f00 */
[----:B------:R-:W-:-:S02]  /*2950*/  MOV R120, 0xffffffff ;  /* 0xffffffff00787802 */ /* 0x000fc40000000f00 */
[----:B------:R-:W-:Y:S02]  /*2960*/  MOV R116, 0x2980 ;  /* 0x0000298000747802 */ /* 0x000fe40000000f00 */
[----:B------:R-:W-:Y:S05]  /*2970*/  CALL.REL.NOINC `($__internal_94_$__cuda_sm70_shflsync_down_p) ;  /* 0x0000011000007944 */ /* 0x000fea0003c00000 */
[----:B------:R-:W-:Y:S01]  /*2980*/  FADD.FTZ R142, R123, R142 ;  /* 0x0000008e7b8e7221 */ /* 0x000fe20000010000 */
[----:B0-----:R-:W-:Y:S01]  /*2990*/  HFMA2.MMA R121, -RZ, RZ, 0, 5.9604644775390625e-08 ;  /* 0x00000001ff797435 */ /* 0x001fe200000001ff */
[----:B-1----:R-:W-:Y:S01]  /*29a0*/  FADD.FTZ R123, R143, R120 ;  /* 0x000000788f7b7221 */ /* 0x002fe20000010000 */
[----:B------:R-:W-:Y:S02]  /*29b0*/  MOV R119, 0x1f ;  /* 0x0000001f00777802 */ /* 0x000fe40000000f00 */
[----:B------:R-:W-:Y:S02]  /*29c0*/  MOV R120, 0xffffffff ;  /* 0xffffffff00787802 */ /* 0x000fe40000000f00 */
[----:B------:R-:W-:Y:S02]  /*29d0*/  MOV R122, R142 ;  /* 0x0000008e007a7202 */ /* 0x000fe40000000f00 */
[----:B------:R-:W-:Y:S02]  /*29e0*/  MOV R116, 0x2a00 ;  /* 0x00002a0000747802 */ /* 0x000fe40000000f00 */
[----:B------:R-:W-:Y:S05]  /*29f0*/  CALL.REL.NOINC `($__internal_94_$__cuda_sm70_shflsync_down_p) ;  /* 0x0000009000007944 */ /* 0x000fea0003c00000 */
[----:B0-----:R-:W-:Y:S01]  /*2a00*/  HFMA2.MMA R121, -RZ, RZ, 0, 5.9604644775390625e-08 ;  /* 0x00000001ff797435 */ /* 0x001fe200000001ff */
[----:B-1----:R-:W-:-:S02]  /*2a10*/  MOV R143, R120 ;  /* 0x00000078008f7202 */ /* 0x002fc40000000f00 */
[----:B------:R-:W-:Y:S02]  /*2a20*/  MOV R122, R123 ;  /* 0x0000007b007a7202 */ /* 0x000fe40000000f00 */
[----:B------:R-:W-:Y:S02]  /*2a30*/  MOV R119, 0x1f ;  /* 0x0000001f00777802 */ /* 0x000fe40000000f00 */
[----:B------:R-:W-:Y:S02]  /*2a40*/  MOV R120, 0xffffffff ;  /* 0xffffffff00787802 */ /* 0x000fe40000000f00 */
[----:B------:R-:W-:Y:S02]  /*2a50*/  MOV R116, 0x2a70 ;  /* 0x00002a7000747802 */ /* 0x000fe40000000f00 */
[----:B------:R-:W-:Y:S05]  /*2a60*/  CALL.REL.NOINC `($__internal_94_$__cuda_sm70_shflsync_down_p) ;  /* 0x0000002000007944 */ /* 0x000fea0003c00000 */
[----:B-1----:R-:W-:Y:S01]  /*2a70*/  MOV R116, R120 ;  /* 0x0000007800747202 */ /* 0x002fe20000000f00 */
[----:B0-----:R-:W-:Y:S05]  /*2a80*/  BRA `(.L_x_3267) ;  /* 0xffffe67000007947 */ /* 0x001fea000383ffff */
        .weak           $__internal_94_$__cuda_sm70_shflsync_down_p
        .type           $__internal_94_$__cuda_sm70_shflsync_down_p,@function
        .size           $__internal_94_$__cuda_sm70_shflsync_down_p,(.L_x_6896 - $__internal_94_$__cuda_sm70_shflsync_down_p)
$__internal_94_$__cuda_sm70_shflsync_down_p:
[----:B------:R-:W-:Y:S01]  /*2a90*/  HFMA2.MMA R117, -RZ, RZ, 0, 0 ;  /* 0x00000000ff757435 */ /* 0x000fe200000001ff */
[----:B------:R-:W-:Y:S04]  /*2aa0*/  WARPSYNC R120 ;  /* 0x0000007800007348 */ /* 0x000fe80003800000 */
[----:B------:R0:W1:Y:S01]  /*2ab0*/  SHFL.DOWN PT, R120, R122, R121, R119 ;  /* 0x080000797a787389 */ /* 0x00006200000e0077 */
[----:B------:R-:W-:Y:S05]  /*2ac0*/  RET.REL.NODEC R116 `(_ZN10layer_norm13ln_bwd_kernelINS_13Kernel_traitsIf13__nv_bfloat16fS2_fjLj2048ELj1ELj1ELj4ELj16ENS_18Kernel_traits_baseILj2048EfS2_fS2_fjLj128EEEEELb1ELb1ELb0ELb0EEEvNS_9BwdParamsE) ;  /* 0xffffd53074007950 */ /* 0x000fea0003c3ffff */
.L_x_3268:
        /* <DEDUP_REMOVED lines=11> */
.L_x_6896:


//--------------------- .text._ZN10layer_norm13ln_bwd_kernelINS_13Kernel_traitsIf13__nv_bfloat16fS2_fjLj2048ELj1ELj1ELj4ELj16ENS_18Kernel_traits_baseILj2048EfS2_fS2_fjLj128EEEEELb1ELb1ELb0ELb1EEEvNS_9BwdParamsE --------------------------
	.section	.text._ZN10layer_norm13ln_bwd_kernelINS_13Kernel_traitsIf13__nv_bfloat16fS2_fjLj2048ELj1ELj1ELj4ELj16ENS_18Kernel_traits_baseILj2048EfS2_fS2_fjLj128EEEEELb1ELb1ELb0ELb1EEEvNS_9BwdParamsE,"ax",@progbits
	.sectioninfo	@"SHI_REGISTERS=168"
	.align	128
        .global         _ZN10layer_norm13ln_bwd_kernelINS_13Kernel_traitsIf13__nv_bfloat16fS2_fjLj2048ELj1ELj1ELj4ELj16ENS_18Kernel_traits_baseILj2048EfS2_fS2_fjLj128EEEEELb1ELb1ELb0ELb1EEEvNS_9BwdParamsE
        .type           _ZN10layer_norm13ln_bwd_kernelINS_13Kernel_traitsIf13__nv_bfloat16fS2_fjLj2048ELj1ELj1ELj4ELj16ENS_18Kernel_traits_baseILj2048EfS2_fS2_fjLj128EEEEELb1ELb1ELb0ELb1EEEvNS_9BwdParamsE,@function
        .size           _ZN10layer_norm13ln_bwd_kernelINS_13Kernel_traitsIf13__nv_bfloat16fS2_fjLj2048ELj1ELj1ELj4ELj16ENS_18Kernel_traits_baseILj2048EfS2_fS2_fjLj128EEEEELb1ELb1ELb0ELb1EEEvNS_9BwdParamsE,(.L_x_6897 - _ZN10layer_norm13ln_bwd_kernelINS_13Kernel_traitsIf13__nv_bfloat16fS2_fjLj2048ELj1ELj1ELj4ELj16ENS_18Kernel_traits_baseILj2048EfS2_fS2_fjLj128EEEEELb1ELb1ELb0ELb1EEEvNS_9BwdParamsE)
        .other          _ZN10layer_norm13ln_bwd_kernelINS_13Kernel_traitsIf13__nv_bfloat16fS2_fjLj2048ELj1ELj1ELj4ELj16ENS_18Kernel_traits_baseILj2048EfS2_fS2_fjLj128EEEEELb1ELb1ELb0ELb1EEEvNS_9BwdParamsE,@"STO_CUDA_ENTRY STV_DEFAULT"
_ZN10layer_norm13ln_bwd_kernelINS_13Kernel_traitsIf13__nv_bfloat16fS2_fjLj2048ELj1ELj1ELj4ELj16ENS_18Kernel_traits_baseILj2048EfS2_fS2_fjLj128EEEEELb1ELb1ELb0ELb1EEEvNS_9BwdParamsE:
.text._ZN10layer_norm13ln_bwd_kernelINS_13Kernel_traitsIf13__nv_bfloat16fS2_fjLj2048ELj1ELj1ELj4ELj16ENS_18Kernel_traits_baseILj2048EfS2_fS2_fjLj128EEEEELb1ELb1ELb0ELb1EEEvNS_9BwdParamsE:
        /* <DEDUP_REMOVED lines=35> */
.L_x_3269:
        /* <DEDUP_REMOVED lines=41> */
.L_x_3274:
        /* <DEDUP_REMOVED lines=11> */
[C---:B------:R-:W-:Y:S01]  /*0570*/  LEA R140, P2, R139.reuse, c[0x0][0x188], 0x5 ;  /* 0x000062008b8c7a11 */ /* 0x040fe200078428ff */
[----:B------:R-:W-:Y:S02]  /*0580*/  IMAD.WIDE.U32 R84, R139, R100, c[0x0][0x208] ;  /* 0x000082008b547625 */ /* 0x000fe400078e0064 */
[----:B------:R-:W-:Y:S02]  /*0590*/  @P0 LEA R102, P1, R131, c[0x0][0x1c0], 0x1 ;  /* 0x0000700083660a11 */ /* 0x000fe400078208ff */
[----:B------:R-:W-:Y:S01]  /*05a0*/  LEA.HI.X R141, R139, c[0x0][0x18c], RZ, 0x5, P2 ;  /* 0x000063008b8d7a11 */ /* 0x000fe200010f2cff */
[C---:B------:R-:W-:Y:S01]  /*05b0*/  IMAD.WIDE R136, R131.reuse, R136, c[0x0][0x1a8] ;  /* 0x00006a0083887625 */ /* 0x040fe200078e0288 */
[----:B------:R-:W-:Y:S01]  /*05c0*/  @P0 LEA.HI.X R103, R131, c[0x0][0x1c4], R82, 0x1, P1 ;  /* 0x0000710083670a11 */ /* 0x000fe200008f0c52 */
[----:B------:R-:W3:Y:S04]  /*05d0*/  LDG.E.128 R84, [R84.64] ;  /* 0x0000000454547981 */ /* 0x000ee8000c1e1d00 */
[----:B------:R1:W4:Y:S04]  /*05e0*/  LDG.E.128 R80, [R140.64] ;  /* 0x000000048c507981 */ /* 0x000328000c1e1d00 */
[----:B------:R1:W4:Y:S04]  /*05f0*/  LDG.E.128 R88, [R140.64+0x10] ;  /* 0x000010048c587981 */ /* 0x000328000c1e1d00 */
[----:B------:R0:W4:Y:S04]  /*0600*/  LDG.E R136, [R136.64] ;  /* 0x0000000488887981 */ /* 0x000128000c1e1900 */
[----:B------:R0:W4:Y:S01]  /*0610*/  @P0 LDG.E.U16 R149, [R102.64] ;  /* 0x0000000466950981 */ /* 0x000122000c1e1500 */
[----:B------:R-:W-:-:S04]  /*0620*/  IADD3 R134, R139, 0x80, RZ ;  /* 0x000000808b867810 */ /* 0x000fc80007ffe0ff */
[C---:B------:R-:W-:Y:S01]  /*0630*/  LEA R144, P1, R134.reuse, c[0x0][0x188], 0x5 ;  /* 0x0000620086907a11 */ /* 0x040fe200078228ff */
[----:B------:R-:W-:-:S03]  /*0640*/  IMAD.WIDE.U32 R100, R134, R100, c[0x0][0x208] ;  /* 0x0000820086647625 */ /* 0x000fc600078e0064 */
[----:B------:R-:W-:-:S03]  /*0650*/  LEA.HI.X R145, R134, c[0x0][0x18c], RZ, 0x5, P1 ;  /* 0x0000630086917a11 */ /* 0x000fc600008f2cff */
[----:B0-----:R-:W4:Y:S04]  /*0660*/  LDG.E.128 R100, [R100.64] ;  /* 0x0000000464647981 */ /* 0x001f28000c1e1d00 */
[----:B------:R2:W4:Y:S04]  /*0670*/  LDG.E.128 R92, [R144.64] ;  /* 0x00000004905c7981 */ /* 0x000528000c1e1d00 */
[----:B------:R2:W4:Y:S01]  /*0680*/  LDG.E.128 R96, [R144.64+0x10] ;  /* 0x0000100490607981 */ /* 0x000522000c1e1d00 */
[----:B------:R-:W-:-:S04]  /*0690*/  ISETP.NE.U32.AND P1, PT, RZ, c[0x0][0x218], PT ;  /* 0x00008600ff007a0c */ /* 0x000fc80003f25070 */
[----:B------:R-:W-:Y:S02]  /*06a0*/  ISETP.NE.AND.EX P1, PT, RZ, c[0x0][0x21c], PT, P1 ;  /* 0x00008700ff007a0c */ /* 0x000fe40003f25310 */
[----:B-1----:R-:W-:-:S11]  /*06b0*/  LEA R140, P4, R134, c[0x0][0x190], 0x3 ;  /* 0x00006400868c7a11 */ /* 0x002fd600078818ff */
[----:B------:R-:W-:-:S04]  /*06c0*/  @P1 LEA R146, P2, R139, c[0x0][0x218], 0x5 ;  /* 0x000086008b921a11 */ /* 0x000fc800078428ff */
[C---:B------:R-:W-:Y:S02]  /*06d0*/  @P1 LEA.HI.X R147, R139.reuse, c[0x0][0x21c], RZ, 0x5, P2 ;  /* 0x000087008b931a11 */ /* 0x040fe400010f2cff */
[C---:B------:R-:W-:Y:S02]  /*06e0*/  LEA R162, P2, R139.reuse, c[0x0][0x190], 0x3 ;  /* 0x000064008ba27a11 */ /* 0x040fe400078418ff */
[C---:B------:R-:W-:Y:S01]  /*06f0*/  LEA.HI.X R141, R134.reuse, c[0x0][0x194], RZ, 0x3, P4 ;  /* 0x00006500868d7a11 */ /* 0x040fe200020f1cff */
        /* <DEDUP_REMOVED lines=11> */
[----:B------:R-:W-:Y:S02]  /*07b0*/  MOV R137, 0x3f800000 ;  /* 0x3f80000000897802 */ /* 0x000fe40000000f00 */
[----:B--2---:R-:W-:Y:S02]  /*07c0*/  FSEL R145, R148, RZ, !P1 ;  /* 0x000000ff94917208 */ /* 0x004fe40004800000 */
[----:B---3--:R-:W-:-:S03]  /*07d0*/  PRMT R156, RZ, 0x5410, R84 ;  /* 0x00005410ff9c7816 */ /* 0x008fc60000000054 */
[C---:B----4-:R-:W-:Y:S02]  /*07e0*/  FADD.FTZ R155, -R145.reuse, R80 ;  /* 0x00000050919b7221 */ /* 0x050fe40000010100 */
[C---:B------:R-:W-:Y:S02]  /*07f0*/  FADD.FTZ R157, -R145.reuse, R82 ;  /* 0x00000052919d7221 */ /* 0x040fe40000010100 */
[C---:B------:R-:W-:Y:S01]  /*0800*/  FADD.FTZ R144, -R145.reuse, R88 ;  /* 0x0000005891907221 */ /* 0x040fe20000010100 */
[----:B-1----:R-:W-:Y:S01]  /*0810*/  PRMT R142, RZ, 0x7610, R84 ;  /* 0x00007610ff8e7816 */ /* 0x002fe20000000054 */
[C---:B------:R-:W-:Y:S02]  /*0820*/  FADD.FTZ R148, -R145.reuse, R89 ;  /* 0x0000005991947221 */ /* 0x040fe40000010100 */
[----:B------:R-:W-:Y:S01]  /*0830*/  FMUL.FTZ R155, R136, R155 ;  /* 0x0000009b889b7220 */ /* 0x000fe20000410000 */
[----:B------:R-:W-:Y:S01]  /*0840*/  PRMT R84, RZ, 0x5410, R85 ;  /* 0x00005410ff547816 */ /* 0x000fe20000000055 */
[C---:B------:R-:W-:Y:S01]  /*0850*/  FADD.FTZ R159, -R145.reuse, R83 ;  /* 0x00000053919f7221 */ /* 0x040fe20000010100 */
[----:B------:R-:W-:Y:S01]  /*0860*/  @P0 PRMT R137, RZ, 0x5410, R149 ;  /* 0x00005410ff890816 */ /* 0x000fe20000000095 */
        /* <DEDUP_REMOVED lines=8> */
[----:B------:R-:W-:Y:S02]  /*08f0*/  FMUL.FTZ R148, R136, R148 ;  /* 0x0000009488947220 */ /* 0x000fe40000410000 */
[C---:B------:R-:W-:Y:S02]  /*0900*/  FADD.FTZ R154, -R145.reuse, R81 ;  /* 0x00000051919a7221 */ /* 0x040fe40000010100 */
[----:B------:R-:W-:-:S02]  /*0910*/  FADD.FTZ R152, -R145, R91 ;  /* 0x0000005b91987221 */ /* 0x000fc40000010100 */
[----:B------:R-:W-:Y:S02]  /*0920*/  FMUL.FTZ R160, R136, R159 ;  /* 0x0000009f88a07220 */ /* 0x000fe40000410000 */
        /* <DEDUP_REMOVED lines=8> */
[-C--:B------:R-:W-:Y:S02]  /*09b0*/  FFMA.FTZ R119, R148, R86.reuse, R119 ;  /* 0x0000005694777223 */ /* 0x080fe40000010077 */
[----:B------:R-:W-:Y:S02]  /*09c0*/  FMUL.FTZ R149, R49, R86 ;  /* 0x0000005631957220 */ /* 0x000fe40000410000 */
[----:B------:R-:W-:Y:S01]  /*09d0*/  FADD.FTZ R84, RZ, R156 ;  /* 0x0000009cff547221 */ /* 0x000fe20000010000 */
[----:B------:R-:W-:Y:S01]  /*09e0*/  PRMT R161, RZ, 0x7610, R85 ;  /* 0x00007610ffa17816 */ /* 0x000fe20000000055 */
[----:B------:R-:W-:-:S02]  /*09f0*/  FMUL.FTZ R154, R136, R154 ;  /* 0x0000009a889a7220 */ /* 0x000fc40000410000 */
[----:B------:R-:W-:Y:S02]  /*0a00*/  FFMA.FTZ R86, R155, R156, RZ ;  /* 0x0000009c9b567223 */ /* 0x000fe400000100ff */
[----:B------:R-:W-:Y:S02]  /*0a10*/  FADD.FTZ R84, R84, R157 ;  /* 0x0000009d54547221 */ /* 0x000fe40000010000 */
[----:B------:R-:W-:Y:S02]  /*0a20*/  FFMA.FTZ R86, R154, R157, R86 ;  /* 0x0000009d9a567223 */ /* 0x000fe40000010056 */
[----:B------:R-:W-:Y:S02]  /*0a30*/  FADD.FTZ R122, R161, R122 ;  /* 0x0000007aa17a7221 */ /* 0x000fe40000010000 */
[-C--:B------:R-:W-:Y:S02]  /*0a40*/  FFMA.FTZ R123, R160, R161.reuse, R123 ;  /* 0x000000a1a07b7223 */ /* 0x080fe4000001007b */
[----:B------:R-:W-:-:S02]  /*0a50*/  FMUL.FTZ R161, R55, R161 ;  /* 0x000000a137a17220 */ /* 0x000fc40000410000 */
[----:B------:R-:W-:Y:S02]  /*0a60*/  FADD.FTZ R84, R84, R159 ;  /* 0x0000009f54547221 */ /* 0x000fe40000010000 */
[----:B------:R-:W-:Y:S02]  /*0a70*/  FFMA.FTZ R86, R158, R159, R86 ;  /* 0x0000009f9e567223 */ /* 0x000fe40000010056 */
[----:B------:R-:W-:Y:S01]  /*0a80*/  FADD.FTZ R84, R84, R161 ;  /* 0x000000a154547221 */ /* 0x000fe20000010000 */
[----:B------:R-:W-:Y:S01]  /*0a90*/  PRMT R151, RZ, 0x5410, R87 ;  /* 0x00005410ff977816 */ /* 0x000fe20000000057 */
[----:B------:R-:W-:Y:S02]  /*0aa0*/  FFMA.FTZ R86, R160, R161, R86 ;  /* 0x000000a1a0567223 */ /* 0x000fe40000010056 */
[----:B------:R-:W-:Y:S02]  /*0ab0*/  FMUL.FTZ R150, R136, R150 ;  /* 0x0000009688967220 */ /* 0x000fe40000410000 */
[----:B------:R-:W-:-:S02]  /*0ac0*/  FADD.FTZ R84, R84, R91 ;  /* 0x0000005b54547221 */ /* 0x000fc40000010000 */
[----:B------:R-:W-:Y:S01]  /*0ad0*/  FFMA.FTZ R86, R90, R91, R86 ;  /* 0x0000005b5a567223 */ /* 0x000fe20000010056 */
[----:B------:R-:W-:Y:S01]  /*0ae0*/  PRMT R87, RZ, 0x7610, R87 ;  /* 0x00007610ff577816 */ /* 0x000fe20000000057 */
[----:B------:R-:W-:Y:S02]  /*0af0*/  FADD.FTZ R153, -R145, R92 ;  /* 0x0000005c91997221 */ /* 0x000fe40000010100 */
[----:B------:R-:W-:Y:S02]  /*0b00*/  FADD.FTZ R116, R151, R116 ;  /* 0x0000007497747221 */ /* 0x000fe40000010000 */
[-C--:B------:R-:W-:Y:S02]  /*0b10*/  FFMA.FTZ R117, R150, R151.reuse, R117 ;  /* 0x0000009796757223 */ /* 0x080fe40000010075 */
[----:B------:R-:W-:Y:S02]  /*0b20*/  FMUL.FTZ R151, R50, R151 ;  /* 0x0000009732977220 */ /* 0x000fe40000410000 */
[----:B------:R-:W-:-:S02]  /*0b30*/  FADD.FTZ R84, R84, R149 ;  /* 0x0000009554547221 */ /* 0x000fc40000010000 */
[----:B------:R-:W-:Y:S02]  /*0b40*/  FFMA.FTZ R86, R148, R149, R86 ;  /* 0x0000009594567223 */ /* 0x000fe40000010056 */
[C---:B------:R-:W-:Y:S02]  /*0b50*/  FADD.FTZ R165, -R145.reuse, R93 ;  /* 0x0000005d91a57221 */ /* 0x040fe40000010100 */
[C---:B------:R-:W-:Y:S01]  /*0b60*/  FADD.FTZ R83, -R145.reuse, R97 ;  /* 0x0000006191537221 */ /* 0x040fe20000010100 */
[----:B------:R-:W-:Y:S01]  /*0b70*/  PRMT R97, RZ, 0x5410, R100 ;  /* 0x00005410ff617816 */ /* 0x000fe20000000064 */
[----:B------:R-:W-:Y:S02]  /*0b80*/  FADD.FTZ R85, -R145, R96 ;  /* 0x0000006091557221 */ /* 0x000fe40000010100 */
[----:B------:R-:W-:Y:S02]  /*0b90*/  FMUL.FTZ R93, R136, R153 ;  /* 0x00000099885d7220 */ /* 0x000fe40000410000 */
[----:B------:R-:W-:-:S02]  /*0ba0*/  FMUL.FTZ R153, R51, R87 ;  /* 0x0000005733997220 */ /* 0x000fc40000410000 */
[----:B------:R-:W-:Y:S01]  /*0bb0*/  FADD.FTZ R84, R84, R151 ;  /* 0x0000009754547221 */ /* 0x000fe20000010000 */
[----:B------:R-:W-:Y:S01]  /*0bc0*/  PRMT R88, RZ, 0x7610, R101 ;  /* 0x00007610ff587816 */ /* 0x000fe20000000065 */
[C---:B------:R-:W-:Y:S01]  /*0bd0*/  FADD.FTZ R81, -R145.reuse, R99 ;  /* 0x0000006391517221 */ /* 0x040fe20000010100 */
[----:B------:R-:W-:Y:S01]  /*0be0*/  PRMT R99, RZ, 0x5410, R101 ;  /* 0x00005410ff637816 */ /* 0x000fe20000000065 */
[----:B------:R-:W-:Y:S02]  /*0bf0*/  FMUL.FTZ R152, R136, R152 ;  /* 0x0000009888987220 */ /* 0x000fe40000410000 */
[----:B------:R-:W-:Y:S02]  /*0c00*/  FFMA.FTZ R86, R150, R151, R86 ;  /* 0x0000009796567223 */ /* 0x000fe40000010056 */
[C---:B------:R-:W-:Y:S01]  /*0c10*/  FADD.FTZ R89, -R145.reuse, R95 ;  /* 0x0000005f91597221 */ /* 0x040fe20000010100 */
[----:B------:R-:W-:Y:S01]  /*0c20*/  PRMT R95, RZ, 0x7610, R100 ;  /* 0x00007610ff5f7816 */ /* 0x000fe20000000064 */
[----:B0-----:R-:W-:-:S02]  /*0c30*/  FADD.FTZ R147, -R145, R94 ;  /* 0x0000005e91937221 */ /* 0x001fc40000010100 */
[----:B------:R-:W-:Y:S02]  /*0c40*/  FMUL.FTZ R101, R136, R85 ;  /* 0x0000005588657220 */ /* 0x000fe40000410000 */
[----:B------:R-:W-:Y:S02]  /*0c50*/  FMUL.FTZ R92, R44, R97 ;  /* 0x000000612c5c7220 */ /* 0x000fe40000410000 */
[----:B------:R-:W-:Y:S02]  /*0c60*/  FMUL.FTZ R94, R136, R165 ;  /* 0x000000a5885e7220 */ /* 0x000fe40000410000 */
[----:B------:R-:W-:Y:S02]  /*0c70*/  FADD.FTZ R85, R84, R153 ;  /* 0x0000009954557221 */ /* 0x000fe40000010000 */
[----:B------:R-:W-:Y:S02]  /*0c80*/  FFMA.FTZ R86, R152, R153, R86 ;  /* 0x0000009998567223 */ /* 0x000fe40000010056 */
[----:B------:R-:W-:-:S02]  /*0c90*/  FADD.FTZ R0, R95, R0 ;  /* 0x000000005f007221 */ /* 0x000fc40000010000 */
        /* <DEDUP_REMOVED lines=41> */
[----:B------:R-:W-:Y:S01]  /*0f30*/  LOP3.LUT P0, RZ, R138, 0xff, RZ, 0xc0, !PT ;  /* 0x000000ff8aff7812 */ /* 0x000fe2000780c0ff */
[----:B------:R-:W-:-:S02]  /*0f40*/  FADD.FTZ R7, R80, R7 ;  /* 0x0000000750077221 */ /* 0x000fc40000010000 */
[-C--:B------:R-:W-:Y:S02]  /*0f50*/  FFMA.FTZ R107, R144, R80.reuse, R107 ;  /* 0x00000050906b7223 */ /* 0x080fe4000001006b */
[----:B------:R-:W-:Y:S02]  /*0f60*/  FMUL.FTZ R145, R43, R80 ;  /* 0x000000502b917220 */ /* 0x000fe40000410000 */
[----:B------:R-:W-:Y:S02]  /*0f70*/  FADD.FTZ R80, R81, R142 ;  /* 0x0000008e51507221 */ /* 0x000fe40000010000 */
[----:B------:R-:W-:Y:S01]  /*0f80*/  FFMA.FTZ R82, R143, R142, R85 ;  /* 0x0000008e8f527223 */ /* 0x000fe20000010055 */
[----:B------:R-:W-:Y:S01]  /*0f90*/  SEL R146, R130, R135, !P0 ;  /* 0x0000008782927207 */ /* 0x000fe20004000000 */
        /* <DEDUP_REMOVED lines=8> */
.L_x_3275:
        /* <DEDUP_REMOVED lines=18> */
.L_x_3276:
[----:B------:R-:W-:Y:S01]  /*1140*/  LOP3.LUT P0, RZ, R129, 0x1f, RZ, 0xc0, !PT ;  /* 0x0000001f81ff7812 */ /* 0x000fe2000780c0ff */
[----:B0-2---:R-:W-:Y:S01]  /*1150*/  FADD.FTZ R88, R87, R88 ;  /* 0x0000005857587221 */ /* 0x005fe20000010000 */
[----:B------:R-:W-:Y:S01]  /*1160*/  ULDC.U8 UR6, c[0x0][0x1f0] ;  /* 0x00007c0000067ab9 */ /* 0x000fe20000000000 */
[----:B-1----:R-:W-:Y:S01]  /*1170*/  FADD.FTZ R89, R82, R89 ;  /* 0x0000005952597221 */ /* 0x002fe20000010000 */
[----:B------:R-:W-:Y:S01]  /*1180*/  ISETP.NE.AND P1, PT, RZ, UR6, PT ;  /* 0x00000006ff007c0c */ /* 0x000fe2000bf25270 */
[----:B------:R-:W-:Y:S08]  /*1190*/  WARPSYNC 0xffffffff ;  /* 0xffffffff00007948 */ /* 0x000ff00003800000 */
[----:B------:R-:W-:-:S05]  /*11a0*/  @!P0 IADD3 R147, R133, R146, RZ ;  /* 0x0000009285938210 */ /* 0x000fca0007ffe0ff */
[----:B------:R0:W-:Y:S04]  /*11b0*/  @!P0 STS.64 [R147.X8+0x2000], R88 ;  /* 0x0020005893008388 */ /* 0x0001e80000008a00 */
[----:B------:R-:W-:Y:S01]  /*11c0*/  BAR.SYNC.DEFER_BLOCKING 0x0 ;  /* 0x0000000000007b1d */ /* 0x000fe20000010000 */
[----:B0-----:R-:W-:Y:S02]  /*11d0*/  SHF.L.U32 R89, R139, 0x4, RZ ;  /* 0x000000048b597819 */ /* 0x001fe400000006ff */
[----:B------:R-:W-:-:S03]  /*11e0*/  SHF.R.U32.HI R88, RZ, 0x1c, R139 ;  /* 0x0000001cff587819 */ /* 0x000fc6000001168b */
[----:B------:R-:W0:Y:S04]  /*11f0*/  LDS.128 R80, [R146.X8+0x2000] ;  /* 0x0020000092507984 */ /* 0x000e280000008c00 */
[----:B------:R-:W1:Y:S01]  /*1200*/  LDS.128 R84, [R146.X8+0x2010] ;  /* 0x0020100092547984 */ /* 0x000e620000008c00 */
[----:B0-----:R-:W-:Y:S01]  /*1210*/  FADD.FTZ R165, RZ, R80 ;  /* 0x00000050ffa57221 */ /* 0x001fe20000010000 */
[----:B------:R-:W-:Y:S01]  /*1220*/  IADD3 R80, P0, R89, c[0x0][0x170], RZ ;  /* 0x00005c0059507a10 */ /* 0x000fe20007f1e0ff */
[----:B------:R-:W-:Y:S02]  /*1230*/  FADD.FTZ R164, RZ, R81 ;  /* 0x00000051ffa47221 */ /* 0x000fe40000010000 */
[----:B------:R-:W-:Y:S01]  /*1240*/  FADD.FTZ R165, R82, R165 ;  /* 0x000000a552a57221 */ /* 0x000fe20000010000 */
[----:B------:R-:W-:Y:S01]  /*1250*/  IADD3.X R81, R88, c[0x0][0x174], RZ, P0, !PT ;  /* 0x00005d0058517a10 */ /* 0x000fe200007fe4ff */
[----:B------:R-:W-:-:S02]  /*1260*/  FADD.FTZ R164, R83, R164 ;  /* 0x000000a453a47221 */ /* 0x000fc40000010000 */
[----:B-1----:R-:W-:-:S03]  /*1270*/  FADD.FTZ R165, R165, R84 ;  /* 0x00000054a5a57221 */ /* 0x002fc60000010000 */
[----:B------:R-:W2:Y:S01]  /*1280*/  LDG.E.128 R80, [R80.64] ;  /* 0x0000000450507981 */ /* 0x000ea2000c1e1d00 */
[----:B------:R-:W-:Y:S01]  /*1290*/  FADD.FTZ R86, R86, R165 ;  /* 0x000000a556567221 */ /* 0x000fe20000010000 */
[----:B------:R-:W-:Y:S01]  /*12a0*/  ISETP.NE.U32.AND P0, PT, RZ, c[0x0][0x218], PT ;  /* 0x00008600ff007a0c */ /* 0x000fe20003f05070 */
[----:B------:R-:W-:Y:S01]  /*12b0*/  FADD.FTZ R164, R164, R85 ;  /* 0x00000055a4a47221 */ /* 0x000fe20000010000 */
[----:B------:R-:W-:Y:S01]  /*12c0*/  ISETP.NE.U32.AND P2, PT, RZ, c[0x0][0x258], PT ;  /* 0x00009600ff007a0c */ /* 0x000fe20003f45070 */
[----:B------:R-:W-:Y:S01]  /*12d0*/  FMUL.FTZ R86, R86, c[0x0][0x1e0] ;  /* 0x0000780056567a20 */ /* 0x000fe20000410000 */
[----:B------:R-:W-:Y:S01]  /*12e0*/  ISETP.NE.AND.EX P0, PT, RZ, c[0x0][0x21c], PT, P0 ;  /* 0x00008700ff007a0c */ /* 0x000fe20003f05300 */
[----:B------:R-:W-:Y:S01]  /*12f0*/  FADD.FTZ R87, R87, R164 ;  /* 0x000000a457577221 */ /* 0x000fe20000010000 */
[----:B------:R-:W-:Y:S02]  /*1300*/  ISETP.NE.AND.EX P2, PT, RZ, c[0x0][0x25c], PT, P2 ;  /* 0x00009700ff007a0c */ /* 0x000fe40003f45320 */
[----:B------:R-:W-:Y:S01]  /*1310*/  FSEL R146, R86, RZ, !P1 ;  /* 0x000000ff56927208 */ /* 0x000fe20004800000 */
[----:B------:R-:W-:Y:S01]  /*1320*/  FMUL.FTZ R147, R87, c[0x0][0x1e0] ;  /* 0x0000780057937a20 */ /* 0x000fe20000410000 */
[----:B------:R-:W-:-:S02]  /*1330*/  ISETP.NE.U32.AND P1, PT, RZ, c[0x0][0x258], PT ;  /* 0x00009600ff007a0c */ /* 0x000fc40003f25070 */
[----:B-----5:R-:W-:Y:S01]  /*1340*/  LOP3.LUT P4, RZ, R162, 0xff0000, RZ, 0xc0, !PT ;  /* 0x00ff0000a2ff7812 */ /* 0x020fe2000788c0ff */
[-CC-:B------:R-:W-:Y:S01]  /*1350*/  FFMA.FTZ R155, R155, R147.reuse, R146.reuse ;  /* 0x000000939b9b7223 */ /* 0x180fe20000010092 */
[----:B------:R-:W-:Y:S01]  /*1360*/  ISETP.NE.AND.EX P1, PT, RZ, c[0x0][0x25c], PT, P1 ;  /* 0x00009700ff007a0c */ /* 0x000fe20003f25310 */
[-CC-:B------:R-:W-:Y:S01]  /*1370*/  FFMA.FTZ R154, R154, R147.reuse, R146.reuse ;  /* 0x000000939a9a7223 */ /* 0x180fe20000010092 */
[----:B------:R-:W-:Y:S01]  /*1380*/  LOP3.LUT P5, RZ, R162, 0xff000000, RZ, 0xc0, !PT ;  /* 0xff000000a2ff7812 */ /* 0x000fe200078ac0ff */
[-CC-:B------:R-:W-:Y:S02]  /*1390*/  FFMA.FTZ R158, R158, R147.reuse, R146.reuse ;  /* 0x000000939e9e7223 */ /* 0x180fe40000010092 */
[----:B------:R-:W-:Y:S02]  /*13a0*/  FFMA.FTZ R160, R160, R147, R146 ;  /* 0x00000093a0a07223 */ /* 0x000fe40000010092 */
[----:B------:R-:W-:Y:S02]  /*13b0*/  FADD.FTZ R155, R156, -R155 ;  /* 0x8000009b9c9b7221 */ /* 0x000fe40000010000 */
[----:B------:R-:W-:-:S02]  /*13c0*/  FADD.FTZ R157, R157, -R154 ;  /* 0x8000009a9d9d7221 */ /* 0x000fc40000010000 */
[-CC-:B------:R-:W-:Y:S02]  /*13d0*/  FFMA.FTZ R90, R90, R147.reuse, R146.reuse ;  /* 0x000000935a5a7223 */ /* 0x180fe40000010092 */
[----:B------:R-:W-:Y:S01]  /*13e0*/  @P1 LEA R154, P3, R139, c[0x0][0x258], 0x5 ;  /* 0x000096008b9a1a11 */ /* 0x000fe200078628ff */
[----:B------:R-:W-:Y:S02]  /*13f0*/  FFMA.FTZ R150, R150, R147, R146 ;  /* 0x0000009396967223 */ /* 0x000fe40000010092 */
[----:B------:R-:W-:Y:S02]  /*1400*/  FADD.FTZ R85, R159, -R158 ;  /* 0x8000009e9f557221 */ /* 0x000fe40000010000 */
[----:B------:R-:W-:Y:S02]  /*1410*/  FADD.FTZ R161, R161, -R160 ;  /* 0x800000a0a1a17221 */ /* 0x000fe40000010000 */
[----:B------:R-:W-:Y:S01]  /*1420*/  FMUL.FTZ R159, R136, R155 ;  /* 0x0000009b889f7220 */ /* 0x000fe20000410000 */
[----:B------:R-:W-:Y:S01]  /*1430*/  @P1 LEA.HI.X R155, R139, c[0x0][0x25c], RZ, 0x5, P3 ;  /* 0x000097008b9b1a11 */ /* 0x000fe200018f2cff */
[----:B------:R-:W-:Y:S01]  /*1440*/  FFMA.FTZ R148, R148, R147, R146 ;  /* 0x0000009394947223 */ /* 0x000fe20000010092 */
[----:B------:R-:W-:Y:S01]  /*1450*/  LOP3.LUT P3, RZ, R162, 0xff00, RZ, 0xc0, !PT ;  /* 0x0000ff00a2ff7812 */ /* 0x000fe2000786c0ff */
[----:B------:R-:W-:-:S02]  /*1460*/  FADD.FTZ R91, R91, -R90 ;  /* 0x8000005a5b5b7221 */ /* 0x000fc40000010000 */
[----:B------:R-:W-:Y:S02]  /*1470*/  FFMA.FTZ R152, R152, R147, R146 ;  /* 0x0000009398987223 */ /* 0x000fe40000010092 */
[C---:B------:R-:W-:Y:S02]  /*1480*/  FMUL.FTZ R158, R136.reuse, R157 ;  /* 0x0000009d889e7220 */ /* 0x040fe40000410000 */
[----:B------:R-:W-:Y:S02]  /*1490*/  FADD.FTZ R139, R151, -R150 ;  /* 0x80000096978b7221 */ /* 0x000fe40000010000 */
[C---:B------:R-:W-:Y:S02]  /*14a0*/  FMUL.FTZ R157, R136.reuse, R85 ;  /* 0x00000055889d7220 */ /* 0x040fe40000410000 */
[----:B------:R-:W-:Y:S02]  /*14b0*/  FMUL.FTZ R156, R136, R161 ;  /* 0x000000a1889c7220 */ /* 0x000fe40000410000 */
[----:B------:R-:W-:-:S02]  /*14c0*/  FADD.FTZ R149, R149, -R148 ;  /* 0x8000009495957221 */ /* 0x000fc40000010000 */
[----:B------:R-:W-:Y:S01]  /*14d0*/  FADD.FTZ R153, R153, -R152 ;  /* 0x8000009899997221 */ /* 0x000fe20000010000 */
[----:B------:R-:W-:Y:S01]  /*14e0*/  MOV R152, RZ ;  /* 0x000000ff00987202 */ /* 0x000fe20000000f00 */
[C---:B------:R-:W-:Y:S02]  /*14f0*/  FMUL.FTZ R151, R136.reuse, R91 ;  /* 0x0000005b88977220 */ /* 0x040fe40000410000 */
[----:B------:R-:W-:Y:S01]  /*1500*/  FMUL.FTZ R91, R136, R139 ;  /* 0x0000008b885b7220 */ /* 0x000fe20000410000 */
[----:B------:R-:W-:Y:S01]  /*1510*/  MOV R139, R162 ;  /* 0x000000a2008b7202 */ /* 0x000fe20000000f00 */
[----:B------:R-:W-:Y:S02]  /*1520*/  @P0 FADD.FTZ R159, R56, R159 ;  /* 0x0000009f389f0221 */ /* 0x000fe40000010000 */
[----:B------:R-:W-:Y:S01]  /*1530*/  @P0 FADD.FTZ R158, R57, R158 ;  /* 0x0000009e399e0221 */ /* 0x000fe20000010000 */
[----:B------:R-:W-:Y:S01]  /*1540*/  LOP3.LUT P6, RZ, R139, 0xff, RZ, 0xc0, !PT ;  /* 0x000000ff8bff7812 */ /* 0x000fe200078cc0ff */
        /* <DEDUP_REMOVED lines=8> */
[----:B------:R-:W-:Y:S01]  /*15d0*/  @P0 FADD.FTZ R151, R60, R151 ;  /* 0x000000973c970221 */ /* 0x000fe20000010000 */
[----:B------:R-:W-:Y:S01]  /*15e0*/  CS2R R148, SRZ ;  /* 0x0000000000947805 */ /* 0x000fe2000001ff00 */
[----:B------:R-:W-:Y:S01]  /*15f0*/  @P0 FADD.FTZ R150, R61, R150 ;  /* 0x000000963d960221 */ /* 0x000fe20000010000 */
[----:B------:R-:W-:Y:S01]  /*1600*/  HFMA2.MMA R139, -RZ, RZ, 0, 0 ;  /* 0x00000000ff8b7435 */ /* 0x000fe200000001ff */
[----:B------:R-:W-:Y:S01]  /*1610*/  @P0 FADD.FTZ R91, R62, R91 ;  /* 0x0000005b3e5b0221 */ /* 0x000fe20000010000 */
[----:B------:R0:W-:Y:S01]  /*1620*/  @P1 STG.E.128 [R154.64], R84 ;  /* 0x000000549a001986 */ /* 0x0001e2000c101d04 */
[----:B------:R-:W-:Y:S01]  /*1630*/  @P0 FADD.FTZ R90, R63, R90 ;  /* 0x0000005a3f5a0221 */ /* 0x000fe20000010000 */
[----:B------:R-:W-:Y:S01]  /*1640*/  SHF.L.U32 R153, R134, 0x4, RZ ;  /* 0x0000000486997819 */ /* 0x000fe200000006ff */
[----:B------:R-:W-:-:S02]  /*1650*/  FMUL.FTZ R158, R158, R137 ;  /* 0x000000899e9e7220 */ /* 0x000fc40000410000 */
[-C--:B------:R-:W-:Y:S02]  /*1660*/  FMUL.FTZ R156, R156, R137.reuse ;  /* 0x000000899c9c7220 */ /* 0x080fe40000410000 */
[----:B------:R-:W-:Y:S02]  /*1670*/  FMUL.FTZ R158, R158, c[0x0][0x1e8] ;  /* 0x00007a009e9e7a20 */ /* 0x000fe40000410000 */
[-C--:B------:R-:W-:Y:S02]  /*1680*/  FMUL.FTZ R159, R159, R137.reuse ;  /* 0x000000899f9f7220 */ /* 0x080fe40000410000 */
[----:B------:R-:W-:Y:S02]  /*1690*/  FMUL.FTZ R157, R157, R137 ;  /* 0x000000899d9d7220 */ /* 0x000fe40000410000 */
[----:B------:R-:W-:Y:S02]  /*16a0*/  FMUL.FTZ R156, R156, c[0x0][0x1e8] ;  /* 0x00007a009c9c7a20 */ /* 0x000fe40000410000 */
[----:B------:R-:W-:-:S02]  /*16b0*/  FMUL.FTZ R159, R159, c[0x0][0x1e8] ;  /* 0x00007a009f9f7a20 */ /* 0x000fc40000410000 */
[----:B------:R-:W-:Y:S01]  /*16c0*/  FMUL.FTZ R157, R157, c[0x0][0x1e8] ;  /* 0x00007a009d9d7a20 */ /* 0x000fe20000410000 */
[----:B0-----:R-:W-:Y:S02]  /*16d0*/  SEL R84, R151, R76, P2 ;  /* 0x0000004c97547207 */ /* 0x001fe40001000000 */
[----:B------:R-:W-:Y:S02]  /*16e0*/  SEL R85, R150, R77, P2 ;  /* 0x0000004d96557207 */ /* 0x000fe40001000000 */
[----:B------:R-:W-:Y:S02]  /*16f0*/  SEL R86, R91, R78, P2 ;  /* 0x0000004e5b567207 */ /* 0x000fe40001000000 */
[----:B------:R-:W-:-:S05]  /*1700*/  SEL R87, R90, R79, P2 ;  /* 0x0000004f5a577207 */ /* 0x000fca0001000000 */
[----:B------:R0:W-:Y:S02]  /*1710*/  @P1 STG.E.128 [R154.64+0x10], R84 ;  /* 0x000010549a001986 */ /* 0x0001e4000c101d04 */
[-C--:B0-----:R-:W-:Y:S01]  /*1720*/  FMUL.FTZ R155, R151, R137.reuse ;  /* 0x00000089979b7220 */ /* 0x081fe20000410000 */
[----:B------:R-:W-:Y:S01]  /*1730*/  SHF.R.U32.HI R154, RZ, 0x1c, R134 ;  /* 0x0000001cff9a7819 */ /* 0x000fe20000011686 */
[----:B------:R-:W-:Y:S02]  /*1740*/  FMUL.FTZ R151, R91, R137 ;  /* 0x000000895b977220 */ /* 0x000fe40000410000 */
[----:B------:R-:W-:Y:S02]  /*1750*/  FMUL.FTZ R155, R155, c[0x0][0x1e8] ;  /* 0x00007a009b9b7a20 */ /* 0x000fe40000410000 */
[----:B------:R-:W-:Y:S01]  /*1760*/  FMUL.FTZ R151, R151, c[0x0][0x1e8] ;  /* 0x00007a0097977a20 */ /* 0x000fe20000410000 */
[--C-:B--2---:R-:W-:Y:S02]  /*1770*/  @P6 PRMT R84, RZ, 0x5410, R80.reuse ;  /* 0x00005410ff546816 */ /* 0x104fe40000000050 */
[----:B------:R-:W-:-:S03]  /*1780*/  @P3 PRMT R80, RZ, 0x7610, R80 ;  /* 0x00007610ff503816 */ /* 0x000fc60000000050 */
[----:B------:R-:W-:Y:S02]  /*1790*/  @P6 FMUL.FTZ R139, R159, R84 ;  /* 0x000000549f8b6220 */ /* 0x000fe40000410000 */
[----:B------:R-:W-:Y:S01]  /*17a0*/  @P3 FMUL.FTZ R148, R158, R80 ;  /* 0x000000509e943220 */ /* 0x000fe20000410000 */
[--C-:B------:R-:W-:Y:S01]  /*17b0*/  @P4 PRMT R80, RZ, 0x5410, R81.reuse ;  /* 0x00005410ff504816 */ /* 0x100fe20000000051 */
[----:B------:R-:W-:Y:S01]  /*17c0*/  FMUL.FTZ R84, R38, R157 ;  /* 0x0000009d26547220 */ /* 0x000fe20000410000 */
[----:B------:R-:W-:-:S03]  /*17d0*/  @P5 PRMT R81, RZ, 0x7610, R81 ;  /* 0x00007610ff515816 */ /* 0x000fc60000000051 */
[----:B------:R-:W-:Y:S02]  /*17e0*/  @P4 FMUL.FTZ R149, R157, R80 ;  /* 0x000000509d954220 */ /* 0x000fe40000410000 */
[----:B------:R-:W-:Y:S02]  /*17f0*/  @P5 FMUL.FTZ R152, R156, R81 ;  /* 0x000000519c985220 */ /* 0x000fe40000410000 */
[----:B------:R-:W-:Y:S02]  /*1800*/  FMUL.FTZ R81, R37, R158 ;  /* 0x0000009e25517220 */ /* 0x000fe40000410000 */
[----:B------:R-:W-:-:S03]  /*1810*/  FMUL.FTZ R80, R36, R159 ;  /* 0x0000009f24507220 */ /* 0x000fc60000410000 */
[----:B------:R-:W-:Y:S01]  /*1820*/  FSEL R86, R81, RZ, P3 ;  /* 0x000000ff51567208 */ /* 0x000fe20001800000 */
[----:B------:R-:W-:Y:S01]  /*1830*/  FMUL.FTZ R81, R39, R156 ;  /* 0x0000009c27517220 */ /* 0x000fe20000410000 */
[----:B------:R-:W-:Y:S02]  /*1840*/  FSEL R87, R80, RZ, P6 ;  /* 0x000000ff50577208 */ /* 0x000fe40003000000 */
[----:B------:R-:W-:Y:S02]  /*1850*/  FSEL R156, R84, RZ, P4 ;  /* 0x000000ff549c7208 */ /* 0x000fe40002000000 */
[----:B------:R-:W-:Y:S02]  /*1860*/  IADD3 R80, P4, R89, c[0x0][0x248], RZ ;  /* 0x0000920059507a10 */ /* 0x000fe40007f9e0ff */
[----:B------:R-:W-:Y:S02]  /*1870*/  FSEL R89, R81, RZ, P5 ;  /* 0x000000ff51597208 */ /* 0x000fe40002800000 */
[----:B------:R-:W-:-:S02]  /*1880*/  IADD3 R84, P5, R153, c[0x0][0x170], RZ ;  /* 0x00005c0099547a10 */ /* 0x000fc40007fbe0ff */
[----:B------:R-:W-:Y:S01]  /*1890*/  F2FP.BF16.PACK_AB R89, R89, R156 ;  /* 0x0000009c5959723e */ /* 0x000fe200000010ff */
[-C--:B------:R-:W-:Y:S01]  /*18a0*/  FMUL.FTZ R156, R150, R137.reuse ;  /* 0x00000089969c7220 */ /* 0x080fe20000410000 */
[----:B------:R-:W-:Y:S01]  /*18b0*/  IADD3.X R81, R88, c[0x0][0x24c], RZ, P4, !PT ;  /* 0x0000930058517a10 */ /* 0x000fe200027fe4ff */
[----:B------:R-:W-:Y:S01]  /*18c0*/  FMUL.FTZ R150, R90, R137 ;  /* 0x000000895a967220 */ /* 0x000fe20000410000 */
[----:B------:R-:W-:Y:S01]  /*18d0*/  F2FP.BF16.PACK_AB R88, R86, R87 ;  /* 0x000000575658723e */ /* 0x000fe200000010ff */
[----:B------:R-:W-:Y:S01]  /*18e0*/  FMUL.FTZ R156, R156, c[0x0][0x1e8] ;  /* 0x00007a009c9c7a20 */ /* 0x000fe20000410000 */
[----:B------:R-:W-:Y:S01]  /*18f0*/  IADD3.X R85, R154, c[0x0][0x174], RZ, P5, !PT ;  /* 0x00005d009a557a10 */ /* 0x000fe20002ffe4ff */
[----:B------:R-:W-:Y:S01]  /*1900*/  FMUL.FTZ R150, R150, c[0x0][0x1e8] ;  /* 0x00007a0096967a20 */ /* 0x000fe20000410000 */
[C---:B------:R-:W-:Y:S01]  /*1910*/  LOP3.LUT P6, RZ, R163.reuse, 0xff, RZ, 0xc0, !PT ;  /* 0x000000ffa3ff7812 */ /* 0x040fe200078cc0ff */
[----:B------:R-:W-:Y:S01]  /*1920*/  FMUL.FTZ R86, R32, R155 ;  /* 0x0000009b20567220 */ /* 0x000fe20000410000 */
[----:B------:R-:W-:Y:S01]  /*1930*/  LOP3.LUT P3, RZ, R163, 0xff00, RZ, 0xc0, !PT ;  /* 0x0000ff00a3ff7812 */ /* 0x000fe2000786c0ff */
[----:B------:R-:W-:Y:S01]  /*1940*/  FMUL.FTZ R87, R33, R156 ;  /* 0x0000009c21577220 */ /* 0x000fe20000410000 */
[C---:B------:R-:W-:Y:S01]  /*1950*/  LOP3.LUT P4, RZ, R163.reuse, 0xff0000, RZ, 0xc0, !PT ;  /* 0x00ff0000a3ff7812 */ /* 0x040fe2000788c0ff */
[----:B------:R-:W-:Y:S01]  /*1960*/  FMUL.FTZ R90, R34, R151 ;  /* 0x00000097225a7220 */ /* 0x000fe20000410000 */
[----:B------:R-:W-:Y:S01]  /*1970*/  LOP3.LUT P5, RZ, R163, 0xff000000, RZ, 0xc0, !PT ;  /* 0xff000000a3ff7812 */ /* 0x000fe200078ac0ff */
[----:B------:R-:W-:Y:S01]  /*1980*/  FMUL.FTZ R91, R35, R150 ;  /* 0x00000096235b7220 */ /* 0x000fe20000410000 */
[----:B------:R-:W-:-:S02]  /*1990*/  FSEL R86, R86, RZ, P6 ;  /* 0x000000ff56567208 */ /* 0x000fc40003000000 */
[----:B------:R-:W-:Y:S02]  /*19a0*/  FSEL R87, R87, RZ, P3 ;  /* 0x000000ff57577208 */ /* 0x000fe40001800000 */
[----:B------:R-:W-:Y:S02]  /*19b0*/  FSEL R157, R90, RZ, P4 ;  /* 0x000000ff5a9d7208 */ /* 0x000fe40002000000 */
[----:B------:R-:W-:Y:S02]  /*19c0*/  FSEL R158, R91, RZ, P5 ;  /* 0x000000ff5b9e7208 */ /* 0x000fe40002800000 */
[----:B------:R-:W-:Y:S02]  /*19d0*/  F2FP.BF16.PACK_AB R90, R87, R86 ;  /* 0x00000056575a723e */ /* 0x000fe400000010ff */
[----:B------:R-:W-:-:S05]  /*19e0*/  F2FP.BF16.PACK_AB R91, R158, R157 ;  /* 0x0000009d9e5b723e */ /* 0x000fca00000010ff */
[----:B------:R0:W-:Y:S04]  /*19f0*/  STG.E.128 [R80.64], R88 ;  /* 0x0000005850007986 */ /* 0x0001e8000c101d04 */
[----:B------:R-:W2:Y:S01]  /*1a00*/  LDG.E.128 R84, [R84.64] ;  /* 0x0000000454547981 */ /* 0x000ea2000c1e1d00 */
[-CC-:B------:R-:W-:Y:S01]  /*1a10*/  FFMA.FTZ R97, R97, R147.reuse, R146.reuse ;  /* 0x0000009361617223 */ /* 0x180fe20000010092 */
[----:B------:R-:W-:Y:S01]  /*1a20*/  IADD3 R131, R131, c[0x0][0x160], RZ ;  /* 0x0000580083837a10 */ /* 0x000fe20007ffe0ff */
[-CC-:B------:R-:W-:Y:S01]  /*1a30*/  FFMA.FTZ R157, R93, R147.reuse, R146.reuse ;  /* 0x000000935d9d7223 */ /* 0x180fe20000010092 */
[----:B------:R-:W-:Y:S01]  /*1a40*/  HFMA2.MMA R93, -RZ, RZ, 0, 0 ;  /* 0x00000000ff5d7435 */ /* 0x000fe200000001ff */
[-CC-:B------:R-:W-:Y:S02]  /*1a50*/  FFMA.FTZ R94, R94, R147.reuse, R146.reuse ;  /* 0x000000935e5e7223 */ /* 0x180fe40000010092 */
[----:B------:R-:W-:-:S02]  /*1a60*/  FFMA.FTZ R101, R101, R147, R146 ;  /* 0x0000009365657223 */ /* 0x000fc40000010092 */
[-CC-:B------:R-:W-:Y:S02]  /*1a70*/  FFMA.FTZ R98, R98, R147.reuse, R146.reuse ;  /* 0x0000009362627223 */ /* 0x180fe40000010092 */
[-CC-:B------:R-:W-:Y:S02]  /*1a80*/  FFMA.FTZ R102, R102, R147.reuse, R146.reuse ;  /* 0x0000009366667223 */ /* 0x180fe40000010092 */
[-C--:B------:R-:W-:Y:S01]  /*1a90*/  FFMA.FTZ R143, R143, R147.reuse, R146 ;  /* 0x000000938f8f7223 */ /* 0x080fe20000010092 */
[----:B0-----:R-:W-:Y:S01]  /*1aa0*/  @P6 PRMT R80, RZ, 0x5410, R82 ;  /* 0x00005410ff506816 */ /* 0x001fe20000000052 */
[----:B------:R-:W-:Y:S01]  /*1ab0*/  FFMA.FTZ R144, R144, R147, R146 ;  /* 0x0000009390907223 */ /* 0x000fe20000010092 */
[----:B------:R-:W-:Y:S01]  /*1ac0*/  CS2R R90, SRZ ;  /* 0x00000000005a7805 */ /* 0x000fe2000001ff00 */
[----:B------:R-:W-:Y:S01]  /*1ad0*/  FADD.FTZ R97, R96, -R97 ;  /* 0x8000006160617221 */ /* 0x000fe20000010000 */
[----:B------:R-:W-:Y:S01]  /*1ae0*/  HFMA2.MMA R96, -RZ, RZ, 0, 0 ;  /* 0x00000000ff607435 */ /* 0x000fe200000001ff */
[----:B------:R-:W-:-:S02]  /*1af0*/  FADD.FTZ R95, R95, -R94 ;  /* 0x8000005e5f5f7221 */ /* 0x000fc40000010000 */
[----:B------:R-:W-:Y:S02]  /*1b00*/  FADD.FTZ R81, R100, -R101 ;  /* 0x8000006564517221 */ /* 0x000fe40000010000 */
[----:B------:R-:W-:Y:S02]  /*1b10*/  FADD.FTZ R157, R92, -R157 ;  /* 0x8000009d5c9d7221 */ /* 0x000fe40000010000 */
[----:B------:R-:W-:Y:S02]  /*1b20*/  FADD.FTZ R99, R99, -R98 ;  /* 0x8000006263637221 */ /* 0x000fe40000010000 */
[----:B------:R-:W-:Y:S02]  /*1b30*/  FADD.FTZ R103, R103, -R102 ;  /* 0x8000006667677221 */ /* 0x000fe40000010000 */
[----:B------:R-:W-:Y:S02]  /*1b40*/  FADD.FTZ R143, R142, -R143 ;  /* 0x8000008f8e8f7221 */ /* 0x000fe40000010000 */
[----:B------:R-:W-:-:S02]  /*1b50*/  FADD.FTZ R145, R145, -R144 ;  /* 0x8000009091917221 */ /* 0x000fc40000010000 */
[----:B------:R-:W-:Y:S01]  /*1b60*/  @P6 FMUL.FTZ R93, R155, R80 ;  /* 0x000000509b5d6220 */ /* 0x000fe20000410000 */
[----:B------:R-:W-:Y:S01]  /*1b70*/  MOV R80, R140 ;  /* 0x0000008c00507202 */ /* 0x000fe20000000f00 */
[C---:B------:R-:W-:Y:S02]  /*1b80*/  FMUL.FTZ R101, R136.reuse, R97 ;  /* 0x0000006188657220 */ /* 0x040fe40000410000 */
[----:B------:R-:W-:Y:S01]  /*1b90*/  FMUL.FTZ R88, R136, R95 ;  /* 0x0000005f88587220 */ /* 0x000fe20000410000 */
[----:B------:R-:W-:Y:S01]  /*1ba0*/  LOP3.LUT P6, RZ, R80, 0xff, RZ, 0xc0, !PT ;  /* 0x000000ff50ff7812 */ /* 0x000fe200078cc0ff */
[C---:B------:R-:W-:Y:S01]  /*1bb0*/  FMUL.FTZ R97, R136.reuse, R81 ;  /* 0x0000005188617220 */ /* 0x040fe20000410000 */
[----:B------:R-:W-:Y:S01]  /*1bc0*/  @P3 PRMT R81, RZ, 0x7610, R82 ;  /* 0x00007610ff513816 */ /* 0x000fe20000000052 */
[C---:B------:R-:W-:Y:S01]  /*1bd0*/  FMUL.FTZ R157, R136.reuse, R157 ;  /* 0x0000009d889d7220 */ /* 0x040fe20000410000 */
[--C-:B------:R-:W-:Y:S01]  /*1be0*/  @P4 PRMT R82, RZ, 0x5410, R83.reuse ;  /* 0x00005410ff524816 */ /* 0x100fe20000000053 */
[C---:B------:R-:W-:Y:S01]  /*1bf0*/  FMUL.FTZ R92, R136.reuse, R99 ;  /* 0x00000063885c7220 */ /* 0x040fe20000410000 */
[----:B------:R-:W-:Y:S01]  /*1c00*/  MOV R99, RZ ;  /* 0x000000ff00637202 */ /* 0x000fe20000000f00 */
[C---:B------:R-:W-:Y:S01]  /*1c10*/  FMUL.FTZ R94, R136.reuse, R103 ;  /* 0x00000067885e7220 */ /* 0x040fe20000410000 */
[----:B------:R-:W-:Y:S01]  /*1c20*/  @P5 PRMT R83, RZ, 0x7610, R83 ;  /* 0x00007610ff535816 */ /* 0x000fe20000000053 */
[----:B------:R-:W-:-:S02]  /*1c30*/  FMUL.FTZ R95, R136, R143 ;  /* 0x0000008f885f7220 */ /* 0x000fc40000410000 */
[----:B------:R-:W-:Y:S02]  /*1c40*/  FMUL.FTZ R136, R136, R145 ;  /* 0x0000009188887220 */ /* 0x000fe40000410000 */
[----:B------:R-:W-:Y:S01]  /*1c50*/  @P3 FMUL.FTZ R96, R156, R81 ;  /* 0x000000519c603220 */ /* 0x000fe20000410000 */
[----:B------:R-:W-:Y:S01]  /*1c60*/  @P1 LEA R80, P3, R134, c[0x0][0x258], 0x5 ;  /* 0x0000960086501a11 */ /* 0x000fe200078628ff */
[----:B------:R-:W-:Y:S02]  /*1c70*/  @P0 FADD.FTZ R157, R64, R157 ;  /* 0x0000009d409d0221 */ /* 0x000fe40000010000 */
[----:B------:R-:W-:Y:S01]  /*1c80*/  @P0 FADD.FTZ R88, R65, R88 ;  /* 0x0000005841580221 */ /* 0x000fe20000010000 */
[----:B------:R-:W-:Y:S01]  /*1c90*/  @P1 LEA.HI.X R81, R134, c[0x0][0x25c], RZ, 0x5, P3 ;  /* 0x0000970086511a11 */ /* 0x000fe200018f2cff */
        /* <DEDUP_REMOVED lines=12> */
[----:B------:R-:W-:Y:S01]  /*1d60*/  @P4 FMUL.FTZ R99, R151, R82 ;  /* 0x0000005297634220 */ /* 0x000fe20000410000 */
[----:B------:R-:W-:Y:S01]  /*1d70*/  LOP3.LUT P4, RZ, R140, 0xff00, RZ, 0xc0, !PT ;  /* 0x0000ff008cff7812 */ /* 0x000fe2000788c0ff */
[-C--:B------:R-:W-:Y:S01]  /*1d80*/  FMUL.FTZ R157, R157, R137.reuse ;  /* 0x000000899d9d7220 */ /* 0x080fe20000410000 */
[----:B------:R-:W-:Y:S01]  /*1d90*/  SEL R78, R95, R78, P2 ;  /* 0x0000004e5f4e7207 */ /* 0x000fe20001000000 */
[----:B------:R-:W-:Y:S01]  /*1da0*/  FMUL.FTZ R88, R88, R137 ;  /* 0x0000008958587220 */ /* 0x000fe20000410000 */
[----:B------:R-:W-:Y:S01]  /*1db0*/  SEL R79, R136, R79, P2 ;  /* 0x0000004f884f7207 */ /* 0x000fe20001000000 */
[----:B------:R-:W-:Y:S01]  /*1dc0*/  @P1 STG.E.128 [R80.64], R72 ;  /* 0x0000004850001986 */ /* 0x000fe2000c101d04 */
[----:B------:R-:W-:Y:S01]  /*1dd0*/  FMUL.FTZ R157, R157, c[0x0][0x1e8] ;  /* 0x00007a009d9d7a20 */ /* 0x000fe20000410000 */
[----:B------:R-:W-:Y:S01]  /*1de0*/  HFMA2.MMA R82, -RZ, RZ, 0, 0 ;  /* 0x00000000ff527435 */ /* 0x000fe200000001ff */
[----:B------:R-:W-:Y:S01]  /*1df0*/  FMUL.FTZ R88, R88, c[0x0][0x1e8] ;  /* 0x00007a0058587a20 */ /* 0x000fe20000410000 */
[----:B------:R0:W-:Y:S01]  /*1e00*/  @P1 STG.E.128 [R80.64+0x10], R76 ;  /* 0x0000104c50001986 */ /* 0x0001e2000c101d04 */
[-C--:B------:R-:W-:Y:S01]  /*1e10*/  FMUL.FTZ R97, R97, R137.reuse ;  /* 0x0000008961617220 */ /* 0x080fe20000410000 */
[----:B------:R-:W-:Y:S01]  /*1e20*/  LOP3.LUT P0, RZ, R140, 0xff0000, RZ, 0xc0, !PT ;  /* 0x00ff00008cff7812 */ /* 0x000fe2000780c0ff */
[-C--:B------:R-:W-:Y:S01]  /*1e30*/  FMUL.FTZ R101, R101, R137.reuse ;  /* 0x0000008965657220 */ /* 0x080fe20000410000 */
[C---:B------:R-:W-:Y:S01]  /*1e40*/  LOP3.LUT P2, RZ, R141.reuse, 0xff, RZ, 0xc0, !PT ;  /* 0x000000ff8dff7812 */ /* 0x040fe2000784c0ff */
[-C--:B------:R-:W-:Y:S01]  /*1e50*/  FMUL.FTZ R92, R92, R137.reuse ;  /* 0x000000895c5c7220 */ /* 0x080fe20000410000 */
[----:B------:R-:W-:Y:S01]  /*1e60*/  LOP3.LUT P3, RZ, R140, 0xff000000, RZ, 0xc0, !PT ;  /* 0xff0000008cff7812 */ /* 0x000fe2000786c0ff */
[-C--:B------:R-:W-:Y:S01]  /*1e70*/  FMUL.FTZ R94, R94, R137.reuse ;  /* 0x000000895e5e7220 */ /* 0x080fe20000410000 */
[----:B------:R-:W-:Y:S01]  /*1e80*/  LOP3.LUT P1, RZ, R141, 0xff00, RZ, 0xc0, !PT ;  /* 0x0000ff008dff7812 */ /* 0x000fe2000782c0ff */
[----:B------:R-:W-:-:S02]  /*1e90*/  FMUL.FTZ R95, R95, R137 ;  /* 0x000000895f5f7220 */ /* 0x000fc40000410000 */
[----:B------:R-:W-:Y:S02]  /*1ea0*/  FMUL.FTZ R136, R136, R137 ;  /* 0x0000008988887220 */ /* 0x000fe40000410000 */
[----:B------:R-:W-:Y:S02]  /*1eb0*/  FADD.FTZ R16, R99, R16 ;  /* 0x0000001063107221 */ /* 0x000fe40000010000 */
[----:B------:R-:W-:Y:S02]  /*1ec0*/  FMUL.FTZ R99, R97, c[0x0][0x1e8] ;  /* 0x00007a0061637a20 */ /* 0x000fe40000410000 */
[----:B------:R-:W-:Y:S02]  /*1ed0*/  FMUL.FTZ R101, R101, c[0x0][0x1e8] ;  /* 0x00007a0065657a20 */ /* 0x000fe40000410000 */
[----:B0-----:R-:W-:Y:S02]  /*1ee0*/  FMUL.FTZ R81, R29, R88 ;  /* 0x000000581d517220 */ /* 0x001fe40000410000 */
[----:B------:R-:W-:-:S02]  /*1ef0*/  FMUL.FTZ R100, R92, c[0x0][0x1e8] ;  /* 0x00007a005c647a20 */ /* 0x000fc40000410000 */
[----:B------:R-:W-:Y:S01]  /*1f00*/  FMUL.FTZ R102, R94, c[0x0][0x1e8] ;  /* 0x00007a005e667a20 */ /* 0x000fe20000410000 */
[----:B------:R-:W-:Y:S01]  /*1f10*/  FSEL R103, R81, RZ, P4 ;  /* 0x000000ff51677208 */ /* 0x000fe20002000000 */
[----:B------:R-:W-:Y:S02]  /*1f20*/  FMUL.FTZ R134, R95, c[0x0][0x1e8] ;  /* 0x00007a005f867a20 */ /* 0x000fe40000410000 */
[----:B------:R-:W-:Y:S02]  /*1f30*/  FMUL.FTZ R136, R136, c[0x0][0x1e8] ;  /* 0x00007a0088887a20 */ /* 0x000fe40000410000 */
[----:B------:R-:W-:Y:S02]  /*1f40*/  @P5 FMUL.FTZ R82, R150, R83 ;  /* 0x0000005396525220 */ /* 0x000fe40000410000 */
[----:B------:R-:W-:Y:S02]  /*1f50*/  FADD.FTZ R14, R93, R14 ;  /* 0x0000000e5d0e7221 */ /* 0x000fe40000010000 */
[----:B------:R-:W-:-:S02]  /*1f60*/  FMUL.FTZ R81, R30, R101 ;  /* 0x000000651e517220 */ /* 0x000fc40000410000 */
[----:B------:R-:W-:Y:S02]  /*1f70*/  FMUL.FTZ R83, R31, R100 ;  /* 0x000000641f537220 */ /* 0x000fe40000410000 */
[----:B------:R-:W-:Y:S01]  /*1f80*/  FMUL.FTZ R93, R26, R134 ;  /* 0x000000861a5d7220 */ /* 0x000fe20000410000 */
[----:B------:R-:W-:Y:S01]  /*1f90*/  FSEL R81, R81, RZ, P0 ;  /* 0x000000ff51517208 */ /* 0x000fe20000000000 */
[----:B------:R-:W-:Y:S02]  /*1fa0*/  FMUL.FTZ R94, R27, R136 ;  /* 0x000000881b5e7220 */ /* 0x000fe40000410000 */
[----:B------:R-:W-:Y:S02]  /*1fb0*/  FMUL.FTZ R92, R25, R102 ;  /* 0x00000066195c7220 */ /* 0x000fe40000410000 */
[----:B------:R-:W-:Y:S02]  /*1fc0*/  FADD.FTZ R15, R82, R15 ;  /* 0x0000000f520f7221 */ /* 0x000fe40000010000 */
[----:B------:R-:W-:Y:S01]  /*1fd0*/  FADD.FTZ R13, R96, R13 ;  /* 0x0000000d600d7221 */ /* 0x000fe20000010000 */
[----:B------:R-:W-:Y:S01]  /*1fe0*/  FSEL R92, R92, RZ, P1 ;  /* 0x000000ff5c5c7208 */ /* 0x000fe20000800000 */
[----:B------:R-:W-:Y:S01]  /*1ff0*/  HFMA2.MMA R96, -RZ, RZ, 0, 0 ;  /* 0x00000000ff607435 */ /* 0x000fe200000001ff */
[----:B------:R-:W-:-:S02]  /*2000*/  FADD.FTZ R10, R139, R10 ;  /* 0x0000000a8b0a7221 */ /* 0x000fc40000010000 */
[----:B------:R-:W-:Y:S02]  /*2010*/  FADD.FTZ R9, R148, R9 ;  /* 0x0000000994097221 */ /* 0x000fe40000010000 */
[----:B------:R-:W-:Y:S02]  /*2020*/  FADD.FTZ R12, R149, R12 ;  /* 0x0000000c950c7221 */ /* 0x000fe40000010000 */
[----:B------:R-:W-:Y:S01]  /*2030*/  FADD.FTZ R11, R152, R11 ;  /* 0x0000000b980b7221 */ /* 0x000fe20000010000 */
[--C-:B--2---:R-:W-:Y:S02]  /*2040*/  @P6 PRMT R80, RZ, 0x5410, R84.reuse ;  /* 0x00005410ff506816 */ /* 0x104fe40000000054 */
[----:B------:R-:W-:-:S03]  /*2050*/  @P4 PRMT R84, RZ, 0x7610, R84 ;  /* 0x00007610ff544816 */ /* 0x000fc60000000054 */
[----:B------:R-:W-:Y:S02]  /*2060*/  @P6 FMUL.FTZ R91, R157, R80 ;  /* 0x000000509d5b6220 */ /* 0x000fe40000410000 */
[----:B------:R-:W-:Y:S02]  /*2070*/  FMUL.FTZ R80, R28, R157 ;  /* 0x0000009d1c507220 */ /* 0x000fe40000410000 */
[----:B------:R-:W-:Y:S01]  /*2080*/  @P4 FMUL.FTZ R90, R88, R84 ;  /* 0x00000054585a4220 */ /* 0x000fe20000410000 */
[----:B------:R-:W-:Y:S01]  /*2090*/  LOP3.LUT P4, RZ, R141, 0xff000000, RZ, 0xc0, !PT ;  /* 0xff0000008dff7812 */ /* 0x000fe2000788c0ff */
[----:B------:R-:W-:Y:S01]  /*20a0*/  FMUL.FTZ R84, R24, R99 ;  /* 0x0000006318547220 */ /* 0x000fe20000410000 */
[----:B------:R-:W-:Y:S01]  /*20b0*/  FSEL R80, R80, RZ, P6 ;  /* 0x000000ff50507208 */ /* 0x000fe20003000000 */
[----:B------:R-:W-:Y:S01]  /*20c0*/  FADD.FTZ R18, R91, R18 ;  /* 0x000000125b127221 */ /* 0x000fe20000010000 */
[----:B------:R-:W-:Y:S01]  /*20d0*/  LOP3.LUT P6, RZ, R141, 0xff0000, RZ, 0xc0, !PT ;  /* 0x00ff00008dff7812 */ /* 0x000fe200078cc0ff */
[----:B------:R-:W-:Y:S01]  /*20e0*/  FADD.FTZ R17, R90, R17 ;  /* 0x000000115a117221 */ /* 0x000fe20000010000 */
[----:B------:R-:W-:-:S02]  /*20f0*/  FSEL R95, R84, RZ, P2 ;  /* 0x000000ff545f7208 */ /* 0x000fc40001000000 */
[----:B------:R-:W-:Y:S02]  /*2100*/  IADD3 R88, P5, R153, c[0x0][0x248], RZ ;  /* 0x0000920099587a10 */ /* 0x000fe40007fbe0ff */
[----:B------:R-:W-:Y:S02]  /*2110*/  FSEL R93, R93, RZ, P6 ;  /* 0x000000ff5d5d7208 */ /* 0x000fe40003000000 */
[----:B------:R-:W-:Y:S02]  /*2120*/  FSEL R94, R94, RZ, P4 ;  /* 0x000000ff5e5e7208 */ /* 0x000fe40002000000 */
[----:B------:R-:W-:Y:S02]  /*2130*/  FSEL R84, R83, RZ, P3 ;  /* 0x000000ff53547208 */ /* 0x000fe40001800000 */
[----:B------:R-:W-:Y:S02]  /*2140*/  IADD3.X R89, R154, c[0x0][0x24c], RZ, P5, !PT ;  /* 0x000093009a597a10 */ /* 0x000fe40002ffe4ff */
[----:B------:R-:W-:-:S02]  /*2150*/  F2FP.BF16.PACK_AB R83, R94, R93 ;  /* 0x0000005d5e53723e */ /* 0x000fc400000010ff */
[----:B------:R-:W-:Y:S02]  /*2160*/  F2FP.BF16.PACK_AB R82, R92, R95 ;  /* 0x0000005f5c52723e */ /* 0x000fe400000010ff */
        /* <DEDUP_REMOVED lines=12> */
[--C-:B------:R-:W-:Y:S01]  /*2230*/  @P6 PRMT R97, RZ, 0x5410, R87.reuse ;  /* 0x00005410ff616816 */ /* 0x100fe20000000057 */
[----:B------:R-:W-:Y:S01]  /*2240*/  @P3 FMUL.FTZ R84, R100, R85 ;  /* 0x0000005564543220 */ /* 0x000fe20000410000 */
[----:B------:R-:W-:Y:S02]  /*2250*/  @P4 PRMT R98, RZ, 0x7610, R87 ;  /* 0x00007610ff624816 */ /* 0x000fe40000000057 */
[----:B------:R-:W-:Y:S01]  /*2260*/  CS2R R86, SRZ ;  /* 0x0000000000567805 */ /* 0x000fe2000001ff00 */
[----:B------:R-:W-:Y:S01]  /*2270*/  MOV R95, RZ ;  /* 0x000000ff005f7202 */ /* 0x000fe20000000f00 */
[----:B------:R-:W-:Y:S01]  /*2280*/  @P2 FMUL.FTZ R87, R99, R92 ;  /* 0x0000005c63572220 */ /* 0x000fe20000410000 */
[----:B------:R-:W-:Y:S01]  /*2290*/  LOP3.LUT P5, RZ, R138, 0xff, RZ, 0xc0, !PT ;  /* 0x000000ff8aff7812 */ /* 0x000fe200078ac0ff */
[----:B------:R-:W-:Y:S02]  /*22a0*/  @P1 FMUL.FTZ R86, R102, R94 ;  /* 0x0000005e66561220 */ /* 0x000fe40000410000 */
[----:B------:R-:W-:Y:S01]  /*22b0*/  @P6 FMUL.FTZ R95, R134, R97 ;  /* 0x00000061865f6220 */ /* 0x000fe20000410000 */
[----:B------:R-:W-:Y:S01]  /*22c0*/  SEL R138, RZ, 0x1, P5 ;  /* 0x00000001ff8a7807 */ /* 0x000fe20002800000 */
[----:B------:R-:W-:-:S02]  /*22d0*/  @P4 FMUL.FTZ R96, R136, R98 ;  /* 0x0000006288604220 */ /* 0x000fc40000410000 */
[----:B------:R-:W-:Y:S02]  /*22e0*/  FADD.FTZ R19, R84, R19 ;  /* 0x0000001354137221 */ /* 0x000fe40000010000 */
[----:B------:R-:W-:Y:S02]  /*22f0*/  FADD.FTZ R22, R87, R22 ;  /* 0x0000001657167221 */ /* 0x000fe40000010000 */
[----:B------:R-:W-:Y:S02]  /*2300*/  FADD.FTZ R21, R86, R21 ;  /* 0x0000001556157221 */ /* 0x000fe40000010000 */
[----:B------:R-:W-:Y:S02]  /*2310*/  FADD.FTZ R104, R95, R104 ;  /* 0x000000685f687221 */ /* 0x000fe40000010000 */
[----:B------:R-:W-:Y:S01]  /*2320*/  FADD.FTZ R23, R96, R23 ;  /* 0x0000001760177221 */ /* 0x000fe20000010000 */
[----:B0-----:R-:W-:Y:S01]  /*2330*/  @P0 CALL.REL.NOINC `(.L_x_3273) ;  /* 0x0000001000000944 */ /* 0x001fe20003c00000 */
[----:B------:R-:W-:Y:S05]  /*2340*/  BRA `(.L_x_3274) ;  /* 0xffffe17000007947 */ /* 0x000fea000383ffff */
.L_x_3273:
        /* <DEDUP_REMOVED lines=36> */
.L_x_3270:
[----:B------:R-:W0:Y:S01]  /*2590*/  S2UR UR6, SR_CTAID.X ;  /* 0x00000000000679c3 */ /* 0x000e220000002500 */
[----:B------:R-:W0:Y:S01]  /*25a0*/  S2R R0, SR_TID.X ;  /* 0x0000000000007919 */ /* 0x000e220000002100 */
        /* <DEDUP_REMOVED lines=20> */
.L_x_3271:
[----:B------:R-:W-:Y:S01]  /*26f0*/  HFMA2.MMA R85, -RZ, RZ, 0, 9.5367431640625e-07 ;  /* 0x00000010ff557435 */ /* 0x000fe200000001ff */
[----:B------:R-:W-:-:S02]  /*2700*/  MOV R86, R87 ;  /* 0x0000005700567202 */ /* 0x000fc40000000f00 */
[----:B------:R-:W-:Y:S02]  /*2710*/  MOV R84, 0x1f ;  /* 0x0000001f00547802 */ /* 0x000fe40000000f00 */
[----:B------:R-:W-:Y:S02]  /*2720*/  MOV R83, 0xffffffff ;  /* 0xffffffff00537802 */ /* 0x000fe40000000f00 */
[----:B------:R-:W-:Y:S02]  /*2730*/  MOV R80, 0x2750 ;  /* 0x0000275000507802 */ /* 0x000fe40000000f00 */
[----:B-----5:R-:W-:Y:S05]  /*2740*/  CALL.REL.NOINC `($__internal_95_$__cuda_sm70_shflsync_down_p) ;  /* 0x0000046000007944 */ /* 0x020fea0003c00000 */
[----:B-1----:R-:W-:Y:S01]  /*2750*/  MOV R88, R83 ;  /* 0x0000005300587202 */ /* 0x002fe20000000f00 */
[----:B0-----:R-:W-:Y:S05]  /*2760*/  BRA `(.L_x_3275) ;  /* 0xffffe8b000007947 */ /* 0x001fea000383ffff */
.L_x_3272:
[----:B------:R-:W-:Y:S01]  /*2770*/  HFMA2.MMA R85, -RZ, RZ, 0, 9.5367431640625e-07 ;  /* 0x00000010ff557435 */ /* 0x000fe200000001ff */
[----:B------:R-:W-:Y:S02]  /*2780*/  MOV R86, R82 ;  /* 0x0000005200567202 */ /* 0x000fe40000000f00 */
[----:B------:R-:W-:Y:S02]  /*2790*/  MOV R84, 0x1f ;  /* 0x0000001f00547802 */ /* 0x000fe40000000f00 */
[----:B------:R-:W-:-:S02]  /*27a0*/  MOV R83, 0xffffffff ;  /* 0xffffffff00537802 */ /* 0x000fc40000000f00 */
[----:B------:R-:W-:Y:S02]  /*27b0*/  MOV R80, 0x27d0 ;  /* 0x000027d000507802 */ /* 0x000fe40000000f00 */
[----:B01---5:R-:W-:Y:S05]  /*27c0*/  CALL.REL.NOINC `($__internal_95_$__cuda_sm70_shflsync_down_p) ;  /* 0x000003e000007944 */ /* 0x023fea0003c00000 */
[----:B------:R-:W-:Y:S01]  /*27d0*/  FADD.FTZ R87, R87, R88 ;  /* 0x0000005857577221 */ /* 0x000fe20000010000 */
[----:B0-----:R-:W-:Y:S01]  /*27e0*/  HFMA2.MMA R85, -RZ, RZ, 0, 4.76837158203125e-07 ;  /* 0x00000008ff557435 */ /* 0x001fe200000001ff */
[----:B-1----:R-:W-:Y:S01]  /*27f0*/  FADD.FTZ R82, R82, R83 ;  /* 0x0000005352527221 */ /* 0x002fe20000010000 */
[----:B------:R-:W-:Y:S02]  /*2800*/  MOV R84, 0x1f ;  /* 0x0000001f00547802 */ /* 0x000fe40000000f00 */
[----:B------:R-:W-:Y:S02]  /*2810*/  MOV R83, 0xffffffff ;  /* 0xffffffff00537802 */ /* 0x000fe40000000f00 */
[----:B------:R-:W-:Y:S02]  /*2820*/  MOV R86, R87 ;  /* 0x0000005700567202 */ /* 0x000fe40000000f00 */
[----:B------:R-:W-:Y:S02]  /*2830*/  MOV R80, 0x2850 ;  /* 0x0000285000507802 */ /* 0x000fe40000000f00 */
[----:B------:R-:W-:Y:S05]  /*2840*/  CALL.REL.NOINC `($__internal_95_$__cuda_sm70_shflsync_down_p) ;  /* 0x0000036000007944 */ /* 0x000fea0003c00000 */
[----:B0-----:R-:W-:Y:S01]  /*2850*/  HFMA2.MMA R85, -RZ, RZ, 0, 4.76837158203125e-07 ;  /* 0x00000008ff557435 */ /* 0x001fe200000001ff */
[----:B-1----:R-:W-:-:S02]  /*2860*/  MOV R88, R83 ;  /* 0x0000005300587202 */ /* 0x002fc40000000f00 */
[----:B------:R-:W-:Y:S02]  /*2870*/  MOV R86, R82 ;  /* 0x0000005200567202 */ /* 0x000fe40000000f00 */
[----:B------:R-:W-:Y:S02]  /*2880*/  MOV R84, 0x1f ;  /* 0x0000001f00547802 */ /* 0x000fe40000000f00 */
[----:B------:R-:W-:Y:S02]  /*2890*/  MOV R83, 0xffffffff ;  /* 0xffffffff00537802 */ /* 0x000fe40000000f00 */
[----:B------:R-:W-:Y:S02]  /*28a0*/  MOV R80, 0x28c0 ;  /* 0x000028c000507802 */ /* 0x000fe40000000f00 */
[----:B------:R-:W-:Y:S05]  /*28b0*/  CALL.REL.NOINC `($__internal_95_$__cuda_sm70_shflsync_down_p) ;  /* 0x000002f000007944 */ /* 0x000fea0003c00000 */
[----:B------:R-:W-:Y:S01]  /*28c0*/  FADD.FTZ R87, R88, R87 ;  /* 0x0000005758577221 */ /* 0x000fe20000010000 */
[----:B0-----:R-:W-:Y:S01]  /*28d0*/  HFMA2.MMA R85, -RZ, RZ, 0, 2.384185791015625e-07 ;  /* 0x00000004ff557435 */ /* 0x001fe200000001ff */
[----:B-1----:R-:W-:Y:S01]  /*28e0*/  FADD.FTZ R82, R82, R83 ;  /* 0x0000005352527221 */ /* 0x002fe20000010000 */
[----:B------:R-:W-:Y:S02]  /*28f0*/  MOV R84, 0x1f ;  /* 0x0000001f00547802 */ /* 0x000fe40000000f00 */
[----:B------:R-:W-:-:S02]  /*2900*/  MOV R83, 0xffffffff ;  /* 0xffffffff00537802 */ /* 0x000fc40000000f00 */
[----:B------:R-:W-:Y:S02]  /*2910*/  MOV R86, R87 ;  /* 0x0000005700567202 */ /* 0x000fe40000000f00 */
[----:B------:R-:W-:Y:S02]  /*2920*/  MOV R80, 0x2940 ;  /* 0x0000294000507802 */ /* 0x000fe40000000f00 */
[----:B------:R-:W-:Y:S05]  /*2930*/  CALL.REL.NOINC `($__internal_95_$__cuda_sm70_shflsync_down_p) ;  /* 0x0000027000007944 */ /* 0x000fea0003c00000 */
[----:B0-----:R-:W-:Y:S01]  /*2940*/  HFMA2.MMA R85, -RZ, RZ, 0, 2.384185791015625e-07 ;  /* 0x00000004ff557435 */ /* 0x001fe200000001ff */
[----:B-1----:R-:W-:Y:S02]  /*2950*/  MOV R88, R83 ;  /* 0x0000005300587202 */ /* 0x002fe40000000f00 */
[----:B------:R-:W-:Y:S02]  /*2960*/  MOV R86, R82 ;  /* 0x0000005200567202 */ /* 0x000fe40000000f00 */
[----:B------:R-:W-:Y:S02]  /*2970*/  MOV R84, 0x1f ;  /* 0x0000001f00547802 */ /* 0x000fe40000000f00 */
[----:B------:R-:W-:Y:S02]  /*2980*/  MOV R83, 0xffffffff ;  /* 0xffffffff00537802 */ /* 0x000fe40000000f00 */
[----:B------:R-:W-:-:S02]  /*2990*/  MOV R80, 0x29b0 ;  /* 0x000029b000507802 */ /* 0x000fc40000000f00 */
[----:B------:R-:W-:Y:S05]  /*29a0*/  CALL.REL.NOINC `($__internal_95_$__cuda_sm70_shflsync_down_p) ;  /* 0x0000020000007944 */ /* 0x000fea0003c00000 */
[----:B------:R-:W-:Y:S01]  /*29b0*/  FADD.FTZ R87, R88, R87 ;  /* 0x0000005758577221 */ /* 0x000fe20000010000 */
[----:B0-----:R-:W-:Y:S01]  /*29c0*/  HFMA2.MMA R85, -RZ, RZ, 0, 1.1920928955078125e-07 ;  /* 0x00000002ff557435 */ /* 0x001fe200000001ff */
[----:B-1----:R-:W-:Y:S01]  /*29d0*/  FADD.FTZ R82, R82, R83 ;  /* 0x0000005352527221 */ /* 0x002fe20000010000 */
[----:B------:R-:W-:-:S02]  /*29e0*/  MOV R84, 0x1f ;  /* 0x0000001f00547802 */ /* 0x000fc40000000f00 */
[----:B------:R-:W-:Y:S02]  /*29f0*/  MOV R83, 0xffffffff ;  /* 0xffffffff00537802 */ /* 0x000fe40000000f00 */
[----:B------:R-:W-:Y:S02]  /*2a00*/  MOV R86, R87 ;  /* 0x0000005700567202 */ /* 0x000fe40000000f00 */
[----:B------:R-:W-:Y:S02]  /*2a10*/  MOV R80, 0x2a30 ;  /* 0x00002a3000507802 */ /* 0x000fe40000000f00 */
[----:B------:R-:W-:Y:S05]  /*2a20*/  CALL.REL.NOINC `($__internal_95_$__cuda_sm70_shflsync_down_p) ;  /* 0x0000018000007944 */ /* 0x000fea0003c00000 */
[----:B0-----:R-:W-:Y:S01]  /*2a30*/  HFMA2.MMA R85, -RZ, RZ, 0, 1.1920928955078125e-07 ;  /* 0x00000002ff557435 */ /* 0x001fe200000001ff */
[----:B-1----:R-:W-:Y:S02]  /*2a40*/  MOV R88, R83 ;  /* 0x0000005300587202 */ /* 0x002fe40000000f00 */
[----:B------:R-:W-:Y:S02]  /*2a50*/  MOV R86, R82 ;  /* 0x0000005200567202 */ /* 0x000fe40000000f00 */
[----:B------:R-:W-:Y:S02]  /*2a60*/  MOV R84, 0x1f ;  /* 0x0000001f00547802 */ /* 0x000fe40000000f00 */
[----:B------:R-:W-:-:S02]  /*2a70*/  MOV R83, 0xffffffff ;  /* 0xffffffff00537802 */ /* 0x000fc40000000f00 */
[----:B------:R-:W-:Y:S02]  /*2a80*/  MOV R80, 0x2aa0 ;  /* 0x00002aa000507802 */ /* 0x000fe40000000f00 */
[----:B------:R-:W-:Y:S05]  /*2a90*/  CALL.REL.NOINC `($__internal_95_$__cuda_sm70_shflsync_down_p) ;  /* 0x0000011000007944 */ /* 0x000fea0003c00000 */
[----:B------:R-:W-:Y:S01]  /*2aa0*/  FADD.FTZ R88, R88, R87 ;  /* 0x0000005758587221 */ /* 0x000fe20000010000 */
[----:B0-----:R-:W-:Y:S01]  /*2ab0*/  HFMA2.MMA R85, -RZ, RZ, 0, 5.9604644775390625e-08 ;  /* 0x00000001ff557435 */ /* 0x001fe200000001ff */
[----:B-1----:R-:W-:Y:S01]  /*2ac0*/  FADD.FTZ R89, R82, R83 ;  /* 0x0000005352597221 */ /* 0x002fe20000010000 */
[----:B------:R-:W-:Y:S02]  /*2ad0*/  MOV R84, 0x1f ;  /* 0x0000001f00547802 */ /* 0x000fe40000000f00 */
[----:B------:R-:W-:Y:S02]  /*2ae0*/  MOV R83, 0xffffffff ;  /* 0xffffffff00537802 */ /* 0x000fe40000000f00 */
[----:B------:R-:W-:Y:S02]  /*2af0*/  MOV R86, R88 ;  /* 0x0000005800567202 */ /* 0x000fe40000000f00 */
[----:B------:R-:W-:Y:S02]  /*2b00*/  MOV R80, 0x2b20 ;  /* 0x00002b2000507802 */ /* 0x000fe40000000f00 */
[----:B------:R-:W-:Y:S05]  /*2b10*/  CALL.REL.NOINC `($__internal_95_$__cuda_sm70_shflsync_down_p) ;  /* 0x0000009000007944 */ /* 0x000fea0003c00000 */
[----:B0-----:R-:W-:Y:S01]  /*2b20*/  HFMA2.MMA R85, -RZ, RZ, 0, 5.9604644775390625e-08 ;  /* 0x00000001ff557435 */ /* 0x001fe200000001ff */
[----:B-1----:R-:W-:-:S02]  /*2b30*/  MOV R87, R83 ;  /* 0x0000005300577202 */ /* 0x002fc40000000f00 */
[----:B------:R-:W-:Y:S02]  /*2b40*/  MOV R86, R89 ;  /* 0x0000005900567202 */ /* 0x000fe40000000f00 */
[----:B------:R-:W-:Y:S02]  /*2b50*/  MOV R84, 0x1f ;  /* 0x0000001f00547802 */ /* 0x000fe40000000f00 */
[----:B------:R-:W-:Y:S02]  /*2b60*/  MOV R83, 0xffffffff ;  /* 0xffffffff00537802 */ /* 0x000fe40000000f00 */
[----:B------:R-:W-:Y:S02]  /*2b70*/  MOV R80, 0x2b90 ;  /* 0x00002b9000507802 */ /* 0x000fe40000000f00 */
[----:B------:R-:W-:Y:S05]  /*2b80*/  CALL.REL.NOINC `($__internal_95_$__cuda_sm70_shflsync_down_p) ;  /* 0x0000002000007944 */ /* 0x000fea0003c00000 */
[----:B-1----:R-:W-:Y:S01]  /*2b90*/  MOV R82, R83 ;  /* 0x0000005300527202 */ /* 0x002fe20000000f00 */
[----:B0-----:R-:W-:Y:S05]  /*2ba0*/  BRA `(.L_x_3276) ;  /* 0xffffe59000007947 */ /* 0x001fea000383ffff */
        .weak           $__internal_95_$__cuda_sm70_shflsync_down_p
        .type           $__internal_95_$__cuda_sm70_shflsync_down_p,@function
        .size           $__internal_95_$__cuda_sm70_shflsync_down_p,(.L_x_6897 - $__internal_95_$__cuda_sm70_shflsync_down_p)
$__internal_95_$__cuda_sm70_shflsync_down_p:
[----:B------:R-:W-:Y:S01]  /*2bb0*/  HFMA2.MMA R81, -RZ, RZ, 0, 0 ;  /* 0x00000000ff517435 */ /* 0x000fe200000001ff */
[----:B------:R-:W-:Y:S04]  /*2bc0*/  WARPSYNC R83 ;  /* 0x0000005300007348 */ /* 0x000fe80003800000 */
[----:B------:R0:W1:Y:S01]  /*2bd0*/  SHFL.DOWN PT, R83, R86, R85, R84 ;  /* 0x0800005556537389 */ /* 0x00006200000e0054 */
[----:B------:R-:W-:Y:S05]  /*2be0*/  RET.REL.NODEC R80 `(_ZN10layer_norm13ln_bwd_kernelINS_13Kernel_traitsIf13__nv_bfloat16fS2_fjLj2048ELj1ELj1ELj4ELj16ENS_18Kernel_traits_baseILj2048EfS2_fS2_fjLj128EEEEELb1ELb1ELb0ELb1EEEvNS_9BwdParamsE) ;  /* 0xffffd41050007950 */ /* 0x000fea0003c3ffff */
.L_x_3277:
        /* <DEDUP_REMOVED lines=9> */
.L_x_6897:


//--------------------- .text._ZN10layer_norm22ln_bwd_finalize_kernelINS_22Kernel_traits_finalizeILj2048Ef13__nv_bfloat16fS2_fjLb1ELj1024ELj4ENS_18Kernel_traits_baseILj2048EfS2_fS2_fjLj1024EEEEELb1ELb0EEEvNS_9BwdParamsE --------------------------
	.section	.text._ZN10layer_norm22ln_bwd_finalize_kernelINS_22Kernel_traits_finalizeILj2048Ef13__nv_bfloat16fS2_fjLb1ELj1024ELj4ENS_18Kernel_traits_baseILj2048EfS2_fS2_fjLj1024EEEEELb1ELb0EEEvNS_9BwdParamsE,"ax",@progbits
	.sectioninfo	@"SHI_REGISTERS=32"
	.align	128
        .global         _ZN10layer_norm22ln_bwd_finalize_kernelINS_22Kernel_traits_finalizeILj2048Ef13__nv_bfloat16fS2_fjLb1ELj1024ELj4ENS_18Kernel_traits_baseILj2048EfS2_fS2_fjLj1024EEEEELb1ELb0EEEvNS_9BwdParamsE
        .type           _ZN10layer_norm22ln_bwd_finalize_kernelINS_22Kernel_traits_finalizeILj2048Ef13__nv_bfloat16fS2_fjLb1ELj1024ELj4ENS_18Kernel_traits_baseILj2048EfS2_fS2_fjLj1024EEEEELb1ELb0EEEvNS_9BwdParamsE,@function
        .size           _ZN10layer_norm22ln_bwd_finalize_kernelINS_22Kernel_traits_finalizeILj2048Ef13__nv_bfloat16fS2_fjLb1ELj1024ELj4ENS_18Kernel_traits_baseILj2048EfS2_fS2_fjLj1024EEEEELb1ELb0EEEvNS_9BwdParamsE,(.L_x_6898 - _ZN10layer_norm22ln_bwd_finalize_kernelINS_22Kernel_traits_finalizeILj2048Ef13__nv_bfloat16fS2_fjLb1ELj1024ELj4ENS_18Kernel_traits_baseILj2048EfS2_fS2_fjLj1024EEEEELb1ELb0EEEvNS_9BwdParamsE)
        .other          _ZN10layer_norm22ln_bwd_finalize_kernelINS_22Kernel_traits_finalizeILj2048Ef13__nv_bfloat16fS2_fjLb1ELj1024ELj4ENS_18Kernel_traits_baseILj2048EfS2_fS2_fjLj1024EEEEELb1ELb0EEEvNS_9BwdParamsE,@"STO_CUDA_ENTRY STV_DEFAULT"
_ZN10layer_norm22ln_bwd_finalize_kernelINS_22Kernel_traits_finalizeILj2048Ef13__nv_bfloat16fS2_fjLb1ELj1024ELj4ENS_18Kernel_traits_baseILj2048EfS2_fS2_fjLj1024EEEEELb1ELb0EEEvNS_9BwdParamsE:
.text._ZN10layer_norm22ln_bwd_finalize_kernelINS_22Kernel_traits_finalizeILj2048Ef13__nv_bfloat16fS2_fjLb1ELj1024ELj4ENS_18Kernel_traits_baseILj2048EfS2_fS2_fjLj1024EEEEELb1ELb0EEEvNS_9BwdParamsE:
        /* <DEDUP_REMOVED lines=19> */
.L_x_3291:
        /* <DEDUP_REMOVED lines=33> */
.L_x_3282:
        /* <DEDUP_REMOVED lines=47> */
.L_x_3281:
[----:B------:R-:W-:Y:S05]  /*0630*/  BSYNC B1 ;  /* 0x0000000000017941 */ /* 0x000fea0003800000 */
.L_x_3280:
        /* <DEDUP_REMOVED lines=29> */
.L_x_3284:
[----:B------:R-:W-:Y:S05]  /*0810*/  BSYNC B1 ;  /* 0x0000000000017941 */ /* 0x000fea0003800000 */
.L_x_3283:
        /* <DEDUP_REMOVED lines=14> */
.L_x_3285:
[----:B------:R-:W-:Y:S05]  /*0900*/  BSYNC B1 ;  /* 0x0000000000017941 */ /* 0x000fea0003800000 */
.L_x_3279:
[----:B------:R-:W-:Y:S05]  /*0910*/  BSYNC B0 ;  /* 0x0000000000007941 */ /* 0x000fea0003800000 */
.L_x_3278:
        /* <DEDUP_REMOVED lines=12> */
.L_x_3292:
        /* <DEDUP_REMOVED lines=27> */
.L_x_3293:
        /* <DEDUP_REMOVED lines=9> */
.L_x_3286:
        /* <DEDUP_REMOVED lines=18> */
.L_x_3290:
[----:B------:R-:W-:Y:S05]  /*0d40*/  BSYNC B0 ;  /* 0x0000000000007941 */ /* 0x000fea0003800000 */
.L_x_3289:
[C---:B------:R-:W-:Y:S02]  /*0d50*/  ISETP.GT.U32.AND P1, PT, R4.reuse, -0x801, PT ;  /* 0xfffff7ff0400780c */ /* 0x040fe40003f24070 */
[----:B------:R-:W-:-:S02]  /*0d60*/  IADD3 R4, R4, 0x800, RZ ;  /* 0x0000080004047810 */ /* 0x000fc40007ffe0ff */
[----:B------:R-:W-:-:S09]  /*0d70*/  IADD3 R5, R5, 0x400, RZ ;  /* 0x0000040005057810 */ /* 0x000fd20007ffe0ff */
[----:B01----:R-:W-:Y:S05]  /*0d80*/  @P1 BRA `(.L_x_3291) ;  /* 0xfffff3a000001947 */ /* 0x003fea000383ffff */
[----:B------:R-:W-:Y:S05]  /*0d90*/  EXIT ;  /* 0x000000000000794d */ /* 0x000fea0003800000 */
.L_x_3287:
[----:B------:R-:W-:Y:S01]  /*0da0*/  HFMA2.MMA R17, -RZ, RZ, 0, 5.9604644775390625e-08 ;  /* 0x00000001ff117435 */ /* 0x000fe200000001ff */
[----:B---3--:R-:W-:Y:S01]  /*0db0*/  MOV R18, R10 ;  /* 0x0000000a00127202 */ /* 0x008fe20000000f00 */
[----:B------:R-:W-:Y:S01]  /*0dc0*/  IMAD.MOV.U32 R14, RZ, RZ, 0x1f ;  /* 0x0000001fff0e7424 */ /* 0x000fe200078e00ff */
[----:B------:R-:W-:Y:S02]  /*0dd0*/  MOV R19, 0xffffffff ;  /* 0xffffffff00137802 */ /* 0x000fe40000000f00 */
[----:B------:R-:W-:Y:S02]  /*0de0*/  MOV R8, 0xe00 ;  /* 0x00000e0000087802 */ /* 0x000fe40000000f00 */
[----:B012---:R-:W-:Y:S05]  /*0df0*/  CALL.REL.NOINC `($__internal_96_$__cuda_sm70_shflsync_bfly_p) ;  /* 0x0000059000007944 */ /* 0x007fea0003c00000 */
[----:B01----:R-:W-:Y:S05]  /*0e00*/  BRA `(.L_x_3292) ;  /* 0xfffffbd000007947 */ /* 0x003fea000383ffff */
.L_x_3288:
[----:B------:R-:W-:Y:S01]  /*0e10*/  HFMA2.MMA R17, -RZ, RZ, 0, 1.1920928955078125e-07 ;  /* 0x00000002ff117435 */ /* 0x000fe200000001ff */
[----:B------:R-:W-:Y:S01]  /*0e20*/  IMAD.MOV.U32 R14, RZ, RZ, 0x1f ;  /* 0x0000001fff0e7424 */ /* 0x000fe200078e00ff */
[----:B------:R-:W-:Y:S02]  /*0e30*/  MOV R19, 0xffffffff ;  /* 0xffffffff00137802 */ /* 0x000fe40000000f00 */
[----:B------:R-:W-:Y:S02]  /*0e40*/  MOV R8, 0xe60 ;  /* 0x00000e6000087802 */ /* 0x000fe40000000f00 */
[----:B0123--:R-:W-:Y:S05]  /*0e50*/  CALL.REL.NOINC `($__internal_96_$__cuda_sm70_shflsync_bfly_p) ;  /* 0x0000053000007944 */ /* 0x00ffea0003c00000 */
[----:B0-----:R-:W-:Y:S01]  /*0e60*/  HFMA2.MMA R17, -RZ, RZ, 0, 2.384185791015625e-07 ;  /* 0x00000004ff117435 */ /* 0x001fe200000001ff */
[----:B-1----:R-:W-:Y:S01]  /*0e70*/  FADD.FTZ R18, R18, R14 ;  /* 0x0000000e12127221 */ /* 0x002fe20000010000 */
[----:B------:R-:W-:Y:S01]  /*0e80*/  MOV R19, 0xffffffff ;  /* 0xffffffff00137802 */ /* 0x000fe20000000f00 */
[----:B------:R-:W-:Y:S01]  /*0e90*/  IMAD.MOV.U32 R14, RZ, RZ, 0x1f ;  /* 0x0000001fff0e7424 */ /* 0x000fe200078e00ff */
[----:B------:R-:W-:-:S02]  /*0ea0*/  MOV R8, 0xec0 ;  /* 0x00000ec000087802 */ /* 0x000fc40000000f00 */
[----:B------:R-:W-:Y:S05]  /*0eb0*/  CALL.REL.NOINC `($__internal_96_$__cuda_sm70_shflsync_bfly_p) ;  /* 0x000004d000007944 */ /* 0x000fea0003c00000 */
[----:B0-----:R-:W-:Y:S01]  /*0ec0*/  HFMA2.MMA R17, -RZ, RZ, 0, 4.76837158203125e-07 ;  /* 0x00000008ff117435 */ /* 0x001fe200000001ff */
[----:B-1----:R-:W-:Y:S01]  /*0ed0*/  FADD.FTZ R18, R18, R14 ;  /* 0x0000000e12127221 */ /* 0x002fe20000010000 */
[----:B------:R-:W-:Y:S01]  /*0ee0*/  MOV R19, 0xffffffff ;  /* 0xffffffff00137802 */ /* 0x000fe20000000f00 */
[----:B------:R-:W-:Y:S01]  /*0ef0*/  IMAD.MOV.U32 R14, RZ, RZ, 0x1f ;  /* 0x0000001fff0e7424 */ /* 0x000fe200078e00ff */
[----:B------:R-:W-:-:S02]  /*0f00*/  MOV R8, 0xf20 ;  /* 0x00000f2000087802 */ /* 0x000fc40000000f00 */
[----:B------:R-:W-:Y:S05]  /*0f10*/  CALL.REL.NOINC `($__internal_96_$__cuda_sm70_shflsync_bfly_p) ;  /* 0x0000047000007944 */ /* 0x000fea0003c00000 */
[----:B-1----:R-:W-:Y:S01]  /*0f20*/  FADD.FTZ R10, R18, R14 ;  /* 0x0000000e120a7221 */ /* 0x002fe20000010000 */
[----:B0-----:R-:W-:Y:S01]  /*0f30*/  HFMA2.MMA R17, -RZ, RZ, 0, 9.5367431640625e-07 ;  /* 0x00000010ff117435 */ /* 0x001fe200000001ff */
[----:B------:R-:W-:Y:S01]  /*0f40*/  IMAD.MOV.U32 R14, RZ, RZ, 0x1f ;  /* 0x0000001fff0e7424 */ /* 0x000fe200078e00ff */
[----:B------:R-:W-:-:S02]  /*0f50*/  MOV R19, 0xffffffff ;  /* 0xffffffff00137802 */ /* 0x000fc40000000f00 */
[----:B------:R-:W-:Y:S02]  /*0f60*/  MOV R18, R10 ;  /* 0x0000000a00127202 */ /* 0x000fe40000000f00 */
[----:B------:R-:W-:Y:S02]  /*0f70*/  MOV R8, 0xf90 ;  /* 0x00000f9000087802 */ /* 0x000fe40000000f00 */
[----:B------:R-:W-:Y:S05]  /*0f80*/  CALL.REL.NOINC `($__internal_96_$__cuda_sm70_shflsync_bfly_p) ;  /* 0x0000040000007944 */ /* 0x000fea0003c00000 */
[----:B0-----:R-:W-:Y:S01]  /*0f90*/  HFMA2.MMA R17, -RZ, RZ, 0, 5.9604644775390625e-08 ;  /* 0x00000001ff117435 */ /* 0x001fe200000001ff */
[----:B-1----:R-:W-:Y:S01]  /*0fa0*/  IMAD.MOV.U32 R13, RZ, RZ, R14 ;  /* 0x000000ffff0d7224 */ /* 0x002fe200078e000e */
[----:B------:R-:W-:Y:S01]  /*0fb0*/  MOV R18, R15 ;  /* 0x0000000f00127202 */ /* 0x000fe20000000f00 */
[----:B------:R-:W-:Y:S01]  /*0fc0*/  IMAD.MOV.U32 R14, RZ, RZ, 0x1f ;  /* 0x0000001fff0e7424 */ /* 0x000fe200078e00ff */
[----:B------:R-:W-:Y:S02]  /*0fd0*/  MOV R19, 0xffffffff ;  /* 0xffffffff00137802 */ /* 0x000fe40000000f00 */
[----:B------:R-:W-:Y:S02]  /*0fe0*/  MOV R8, 0x1000 ;  /* 0x0000100000087802 */ /* 0x000fe40000000f00 */
[----:B------:R-:W-:Y:S05]  /*0ff0*/  CALL.REL.NOINC `($__internal_96_$__cuda_sm70_shflsync_bfly_p) ;  /* 0x0000039000007944 */ /* 0x000fea0003c00000 */
[----:B0-----:R-:W-:Y:S01]  /*1000*/  HFMA2.MMA R17, -RZ, RZ, 0, 1.1920928955078125e-07 ;  /* 0x00000002ff117435 */ /* 0x001fe200000001ff */
[----:B-1----:R-:W-:Y:S01]  /*1010*/  FADD.FTZ R18, R15, R14 ;  /* 0x0000000e0f127221 */ /* 0x002fe20000010000 */
[----:B------:R-:W-:Y:S01]  /*1020*/  MOV R19, 0xffffffff ;  /* 0xffffffff00137802 */ /* 0x000fe20000000f00 */
[----:B------:R-:W-:Y:S01]  /*1030*/  IMAD.MOV.U32 R14, RZ, RZ, 0x1f ;  /* 0x0000001fff0e7424 */ /* 0x000fe200078e00ff */
[----:B------:R-:W-:-:S02]  /*1040*/  MOV R8, 0x1060 ;  /* 0x0000106000087802 */ /* 0x000fc40000000f00 */
[----:B------:R-:W-:Y:S05]  /*1050*/  CALL.REL.NOINC `($__internal_96_$__cuda_sm70_shflsync_bfly_p) ;  /* 0x0000033000007944 */ /* 0x000fea0003c00000 */
        /* <DEDUP_REMOVED lines=14> */
[----:B------:R-:W-:Y:S01]  /*1140*/  MOV R14, 0x1f ;  /* 0x0000001f000e7802 */ /* 0x000fe20000000f00 */
[----:B------:R-:W-:Y:S01]  /*1150*/  IMAD.MOV.U32 R19, RZ, RZ, -0x1 ;  /* 0xffffffffff137424 */ /* 0x000fe200078e00ff */
[----:B------:R-:W-:-:S02]  /*1160*/  MOV R8, 0x1190 ;  /* 0x0000119000087802 */ /* 0x000fc40000000f00 */
[----:B------:R-:W-:Y:S02]  /*1170*/  MOV R18, R12 ;  /* 0x0000000c00127202 */ /* 0x000fe40000000f00 */
[----:B------:R-:W-:Y:S05]  /*1180*/  CALL.REL.NOINC `($__internal_96_$__cuda_sm70_shflsync_bfly_p) ;  /* 0x0000020000007944 */ /* 0x000fea0003c00000 */
[----:B-1----:R-:W-:Y:S01]  /*1190*/  MOV R15, R14 ;  /* 0x0000000e000f7202 */ /* 0x002fe20000000f00 */
[----:B------:R-:W-:Y:S01]  /*11a0*/  HFMA2.MMA R14, -RZ, RZ, 0, 1.847743988037109375e-06 ;  /* 0x0000001fff0e7435 */ /* 0x000fe200000001ff */
[----:B0-----:R-:W-:Y:S01]  /*11b0*/  MOV R18, R11 ;  /* 0x0000000b00127202 */ /* 0x001fe20000000f00 */
        /* <DEDUP_REMOVED lines=13> */
[----:B------:R-:W-:Y:S01]  /*1290*/  IMAD.MOV.U32 R19, RZ, RZ, -0x1 ;  /* 0xffffffffff137424 */ /* 0x000fe200078e00ff */
[----:B------:R-:W-:-:S02]  /*12a0*/  MOV R8, 0x12c0 ;  /* 0x000012c000087802 */ /* 0x000fc40000000f00 */
[----:B------:R-:W-:Y:S05]  /*12b0*/  CALL.REL.NOINC `($__internal_96_$__cuda_sm70_shflsync_bfly_p) ;  /* 0x000000d000007944 */ /* 0x000fea0003c00000 */
[----:B0-----:R-:W-:Y:S01]  /*12c0*/  HFMA2.MMA R17, -RZ, RZ, 0, 4.76837158203125e-07 ;  /* 0x00000008ff117435 */ /* 0x001fe200000001ff */
[----:B-1----:R-:W-:Y:S01]  /*12d0*/  FADD.FTZ R18, R18, R14 ;  /* 0x0000000e12127221 */ /* 0x002fe20000010000 */
[----:B------:R-:W-:-:S02]  /*12e0*/  MOV R14, 0x1f ;  /* 0x0000001f000e7802 */ /* 0x000fc40000000f00 */
[----:B------:R-:W-:Y:S02]  /*12f0*/  MOV R19, 0xffffffff ;  /* 0xffffffff00137802 */ /* 0x000fe40000000f00 */
[----:B------:R-:W-:Y:S02]  /*1300*/  MOV R8, 0x1320 ;  /* 0x0000132000087802 */ /* 0x000fe40000000f00 */
[----:B------:R-:W-:Y:S05]  /*1310*/  CALL.REL.NOINC `($__internal_96_$__cuda_sm70_shflsync_bfly_p) ;  /* 0x0000007000007944 */ /* 0x000fea0003c00000 */
[----:B01----:R-:W-:Y:S01]  /*1320*/  FADD.FTZ R18, R18, R14 ;  /* 0x0000000e12127221 */ /* 0x003fe20000010000 */
[----:B------:R-:W-:Y:S01]  /*1330*/  HFMA2.MMA R14, -RZ, RZ, 0, 1.847743988037109375e-06 ;  /* 0x0000001fff0e7435 */ /* 0x000fe200000001ff */
[----:B------:R-:W-:Y:S01]  /*1340*/  IMAD.MOV.U32 R17, RZ, RZ, 0x10 ;  /* 0x00000010ff117424 */ /* 0x000fe200078e00ff */
[----:B------:R-:W-:Y:S02]  /*1350*/  MOV R19, 0xffffffff ;  /* 0xffffffff00137802 */ /* 0x000fe40000000f00 */
[----:B------:R-:W-:Y:S02]  /*1360*/  MOV R8, 0x1380 ;  /* 0x0000138000087802 */ /* 0x000fe40000000f00 */
[----:B------:R-:W-:Y:S05]  /*1370*/  CALL.REL.NOINC `($__internal_96_$__cuda_sm70_shflsync_bfly_p) ;  /* 0x0000001000007944 */ /* 0x000fea0003c00000 */
[----:B01----:R-:W-:Y:S05]  /*1380*/  BRA `(.L_x_3293) ;  /* 0xfffff80000007947 */ /* 0x003fea000383ffff */
        .weak           $__internal_96_$__cuda_sm70_shflsync_bfly_p
        .type           $__internal_96_$__cuda_sm70_shflsync_bfly_p,@function
        .size           $__internal_96_$__cuda_sm70_shflsync_bfly_p,(.L_x_6898 - $__internal_96_$__cuda_sm70_shflsync_bfly_p)
$__internal_96_$__cuda_sm70_shflsync_bfly_p:
[----:B------:R-:W-:Y:S01]  /*1390*/  HFMA2.MMA R9, -RZ, RZ, 0, 0 ;  /* 0x00000000ff097435 */ /* 0x000fe200000001ff */
[----:B------:R-:W-:Y:S04]  /*13a0*/  WARPSYNC R19 ;  /* 0x0000001300007348 */ /* 0x000fe80003800000 */
[----:B------:R0:W1:Y:S01]  /*13b0*/  SHFL.BFLY PT, R14, R18, R17, R14 ;  /* 0x0c000011120e7389 */ /* 0x00006200000e000e */
[----:B------:R-:W-:Y:S05]  /*13c0*/  RET.REL.NODEC R8 `(_ZN10layer_norm22ln_bwd_finalize_kernelINS_22Kernel_traits_finalizeILj2048Ef13__nv_bfloat16fS2_fjLb1ELj1024ELj4ENS_18Kernel_traits_baseILj2048EfS2_fS2_fjLj1024EEEEELb1ELb0EEEvNS_9BwdParamsE) ;  /* 0xffffec3008007950 */ /* 0x000fea0003c3ffff */
.L_x_3294:
        /* <DEDUP_REMOVED lines=11> */
.L_x_6898:


//--------------------- .text._ZN10layer_norm13ln_bwd_kernelINS_13Kernel_traitsIf13__nv_bfloat16fS2_fjLj2048ELj1ELj1ELj4ELj16ENS_18Kernel_traits_baseILj2048EfS2_fS2_fjLj128EEEEELb1ELb1ELb1ELb0EEEvNS_9BwdParamsE --------------------------
	.section	.text._ZN10layer_norm13ln_bwd_kernelINS_13Kernel_traitsIf13__nv_bfloat16fS2_fjLj2048ELj1ELj1ELj4ELj16ENS_18Kernel_traits_baseILj2048EfS2_fS2_fjLj128EEEEELb1ELb1ELb1ELb0EEEvNS_9BwdParamsE,"ax",@progbits
	.sectioninfo	@"SHI_REGISTERS=179"
	.align	128
        .global         _ZN10layer_norm13ln_bwd_kernelINS_13Kernel_traitsIf13__nv_bfloat16fS2_fjLj2048ELj1ELj1ELj4ELj16ENS_18Kernel_traits_baseILj2048EfS2_fS2_fjLj128EEEEELb1ELb1ELb1ELb0EEEvNS_9BwdParamsE
        .type           _ZN10layer_norm13ln_bwd_kernelINS_13Kernel_traitsIf13__nv_bfloat16fS2_fjLj2048ELj1ELj1ELj4ELj16ENS_18Kernel_traits_baseILj2048EfS2_fS2_fjLj128EEEEELb1ELb1ELb1ELb0EEEvNS_9BwdParamsE,@function
        .size           _ZN10layer_norm13ln_bwd_kernelINS_13Kernel_traitsIf13__nv_bfloat16fS2_fjLj2048ELj1ELj1ELj4ELj16ENS_18Kernel_traits_baseILj2048EfS2_fS2_fjLj128EEEEELb1ELb1ELb1ELb0EEEvNS_9BwdParamsE,(.L_x_6899 - _ZN10layer_norm13ln_bwd_kernelINS_13Kernel_traitsIf13__nv_bfloat16fS2_fjLj2048ELj1ELj1ELj4ELj16ENS_18Kernel_traits_baseILj2048EfS2_fS2_fjLj128EEEEELb1ELb1ELb1ELb0EEEvNS_9BwdParamsE)
        .other          _ZN10layer_norm13ln_bwd_kernelINS_13Kernel_traitsIf13__nv_bfloat16fS2_fjLj2048ELj1ELj1ELj4ELj16ENS_18Kernel_traits_baseILj2048EfS2_fS2_fjLj128EEEEELb1ELb1ELb1ELb0EEEvNS_9BwdParamsE,@"STO_CUDA_ENTRY STV_DEFAULT"
_ZN10layer_norm13ln_bwd_kernelINS_13Kernel_traitsIf13__nv_bfloat16fS2_fjLj2048ELj1ELj1ELj4ELj16ENS_18Kernel_traits_baseILj2048EfS2_fS2_fjLj128EEEEELb1ELb1ELb1ELb0EEEvNS_9BwdParamsE:
.text._ZN10layer_norm13ln_bwd_kernelINS_13Kernel_traitsIf13__nv_bfloat16fS2_fjLj2048ELj1ELj1ELj4ELj16ENS_18Kernel_traits_baseILj2048EfS2_fS2_fjLj128EEEEELb1ELb1ELb1ELb0EEEvNS_9BwdParamsE:
        /* <DEDUP_REMOVED lines=57> */
.L_x_3377:
        /* <DEDUP_REMOVED lines=36> */
.L_x_3299:
[----:B------:R-:W-:Y:S05]  /*05d0*/  BSYNC B1 ;  /* 0x0000000000017941 */ /* 0x000fea0003800000 */
.L_x_3298:
[----:B------:R-:W-:Y:S01]  /*05e0*/  CS2R R172, SRZ ;  /* 0x0000000000ac7805 */ /* 0x000fe2000001ff00 */
[----:B------:R-:W-:Y:S05]  /*05f0*/  @!P3 BRA `(.L_x_3300) ;  /* 0x00000be00000b947 */ /* 0x000fea0003800000 */
[----:B------:R-:W-:-:S04]  /*0600*/  ISETP.NE.U32.AND P0, PT, RZ, c[0x0][0x218], PT ;  /* 0x00008600ff007a0c */ /* 0x000fc80003f05070 */
[----:B------:R-:W-:Y:S01]  /*0610*/  ISETP.NE.AND.EX P0, PT, RZ, c[0x0][0x21c], PT, P0 ;  /* 0x00008700ff007a0c */ /* 0x000fe20003f05300 */
[----:B------:R-:W-:-:S04]  /*0620*/  IMAD.MOV.U32 R121, RZ, RZ, 0x8 ;  /* 0x00000008ff797424 */ /* 0x000fc800078e00ff */
[----:B------:R-:W-:-:S06]  /*0630*/  IMAD.WIDE.U32 R120, R116, R121, c[0x0][0x190] ;  /* 0x0000640074787625 */ /* 0x000fcc00078e0079 */
[----:B------:R-:W5:Y:S02]  /*0640*/  LDG.E.64 R120, [R120.64] ;  /* 0x0000000478787981 */ /* 0x000f64000c1e1b00 */
[----:B------:R-:W-:-:S05]  /*0650*/  @P0 IMAD.WIDE.U32 R170, R117, R170, c[0x0][0x218] ;  /* 0x0000860075aa0625 */ /* 0x000fca00078e00aa */
[----:B------:R2:W5:Y:S04]  /*0660*/  @P0 LDG.E.128 R8, [R170.64] ;  /* 0x00000004aa080981 */ /* 0x000568000c1e1d00 */
[----:B------:R2:W5:Y:S01]  /*0670*/  @P0 LDG.E.128 R4, [R170.64+0x10] ;  /* 0x00001004aa040981 */ /* 0x000562000c1e1d00 */
[----:B------:R-:W-:Y:S01]  /*0680*/  MOV R172, RZ ;  /* 0x000000ff00ac7202 */ /* 0x000fe20000000f00 */
[----:B------:R-:W-:Y:S05]  /*0690*/  BRA `(.L_x_3300) ;  /* 0x00000b4000007947 */ /* 0x000fea0003800000 */
.L_x_3297:
[----:B-1----:R-:W-:Y:S01]  /*06a0*/  IADD3 R116, R118, -0x1, RZ ;  /* 0xffffffff76747810 */ /* 0x002fe20007ffe0ff */
[----:B------:R-:W-:Y:S01]  /*06b0*/  IMAD.MOV.U32 R167, RZ, RZ, RZ ;  /* 0x000000ffffa77224 */ /* 0x000fe200078e00ff */
[----:B-----5:R-:W-:-:S03]  /*06c0*/  ISETP.GE.AND P0, PT, R160, 0x1, PT ;  /* 0x00000001a000780c */ /* 0x020fc60003f06270 */
[----:B------:R-:W-:-:S05]  /*06d0*/  IMAD R116, R116, c[0x0][0x168], RZ ;  /* 0x00005a0074747a24 */ /* 0x000fca00078e02ff */
[----:B------:R-:W-:-:S04]  /*06e0*/  SHF.R.S32.HI R117, RZ, 0x1f, R116 ;  /* 0x0000001fff757819 */ /* 0x000fc80000011474 */
[----:B------:R-:W-:Y:S02]  /*06f0*/  LEA.HI R117, R117, R116, RZ, 0x3 ;  /* 0x0000007475757211 */ /* 0x000fe400078f18ff */
[----:B------:R-:W-:Y:S02]  /*0700*/  @P0 IADD3 R116, R160, -0x1, RZ ;  /* 0xffffffffa0740810 */ /* 0x000fe40007ffe0ff */
[----:B------:R-:W-:-:S03]  /*0710*/  LEA.HI.SX32 R171, R117, R126, 0x1d ;  /* 0x0000007e75ab7211 */ /* 0x000fc600078feaff */
[----:B------:R-:W-:-:S05]  /*0720*/  @P0 IMAD R116, R116, c[0x0][0x168], RZ ;  /* 0x00005a0074740a24 */ /* 0x000fca00078e02ff */
[----:B------:R-:W-:-:S04]  /*0730*/  @P0 SHF.R.S32.HI R119, RZ, 0x1f, R116 ;  /* 0x0000001fff770819 */ /* 0x000fc80000011474 */
[----:B------:R-:W-:Y:S01]  /*0740*/  @P0 LEA.HI R119, R119, R116, RZ, 0x3 ;  /* 0x0000007477770211 */ /* 0x000fe200078f18ff */
[----:B------:R-:W-:Y:S01]  /*0750*/  IMAD.WIDE R116, R122, R129, c[0x0][0x1a0] ;  /* 0x000068007a747625 */ /* 0x000fe200078e0281 */
[----:B------:R-:W-:Y:S02]  /*0760*/  BSSY B1, `(.L_x_3301) ;  /* 0x0000058000017945 */ /* 0x000fe40003800000 */
[----:B------:R-:W-:-:S03]  /*0770*/  @P0 LEA.HI.SX32 R167, R119, R126, 0x1d ;  /* 0x0000007e77a70211 */ /* 0x000fc600078feaff */
[----:B------:R-:W2:Y:S01]  /*0780*/  LDG.E R116, [R116.64] ;  /* 0x0000000474747981 */ /* 0x000ea2000c1e1900 */
[----:B0-----:R-:W-:Y:S01]  /*0790*/  ISETP.NE.AND P0, PT, R174, RZ, PT ;  /* 0x000000ffae00720c */ /* 0x001fe20003f05270 */
[----:B------:R-:W-:Y:S01]  /*07a0*/  CS2R R172, SRZ ;  /* 0x0000000000ac7805 */ /* 0x000fe2000001ff00 */
[----:B------:R-:W-:Y:S02]  /*07b0*/  MOV R175, R133 ;  /* 0x0000008500af7202 */ /* 0x000fe40000000f00 */
        /* <DEDUP_REMOVED lines=17> */
[----:B------:R-:W-:Y:S01]  /*08d0*/  IADD3 R175, R133, 0x80, RZ ;  /* 0x0000008085af7810 */ /* 0x000fe20007ffe0ff */
[C---:B--2---:R-:W-:Y:S02]  /*08e0*/  FADD.FTZ R155, -R176.reuse, R117 ;  /* 0x00000075b09b7221 */ /* 0x044fe40000010100 */
[C---:B------:R-:W-:Y:S02]  /*08f0*/  FADD.FTZ R153, -R176.reuse, R116 ;  /* 0x00000074b0997221 */ /* 0x040fe40000010100 */
[C---:B------:R-:W-:Y:S01]  /*0900*/  FADD.FTZ R159, -R176.reuse, R119 ;  /* 0x00000077b09f7221 */ /* 0x040fe20000010100 */
[----:B----4-:R-:W-:Y:S01]  /*0910*/  PRMT R117, RZ, 0x5410, R124 ;  /* 0x00005410ff757816 */ /* 0x010fe2000000007c */
[----:B------:R-:W-:Y:S01]  /*0920*/  FADD.FTZ R157, -R176, R118 ;  /* 0x00000076b09d7221 */ /* 0x000fe20000010100 */
[----:B------:R-:W-:Y:S01]  /*0930*/  PRMT R116, RZ, 0x7610, R125 ;  /* 0x00007610ff747816 */ /* 0x000fe2000000007d */
[C---:B0-----:R-:W-:Y:S01]  /*0940*/  FMUL.FTZ R135, R132.reuse, R153 ;  /* 0x0000009984877220 */ /* 0x041fe20000410000 */
[----:B------:R-:W-:Y:S01]  /*0950*/  PRMT R124, RZ, 0x7610, R124 ;  /* 0x00007610ff7c7816 */ /* 0x000fe2000000007c */
[----:B------:R-:W-:-:S02]  /*0960*/  FMUL.FTZ R152, R132, R159 ;  /* 0x0000009f84987220 */ /* 0x000fc40000410000 */
[----:B------:R-:W-:Y:S01]  /*0970*/  FMUL.FTZ R158, R96, R117 ;  /* 0x00000075609e7220 */ /* 0x000fe20000410000 */
[----:B------:R-:W-:Y:S01]  /*0980*/  PRMT R119, RZ, 0x5410, R125 ;  /* 0x00005410ff777816 */ /* 0x000fe2000000007d */
[----:B------:R-:W-:Y:S02]  /*0990*/  FMUL.FTZ R153, R132, R157 ;  /* 0x0000009d84997220 */ /* 0x000fe40000410000 */
[----:B------:R-:W-:Y:S02]  /*09a0*/  FFMA.FTZ R64, R135, R117, R64 ;  /* 0x0000007587407223 */ /* 0x000fe40000010040 */
[----:B------:R-:W-:Y:S02]  /*09b0*/  FADD.FTZ R48, R48, R117 ;  /* 0x0000007530307221 */ /* 0x000fe40000010000 */
[----:B------:R-:W-:Y:S02]  /*09c0*/  FFMA.FTZ R67, R152, R116, R67 ;  /* 0x0000007498437223 */ /* 0x000fe40000010043 */
[----:B------:R-:W-:-:S02]  /*09d0*/  FADD.FTZ R51, R51, R116 ;  /* 0x0000007433337221 */ /* 0x000fc40000010000 */
[----:B------:R-:W-:Y:S02]  /*09e0*/  FMUL.FTZ R161, R99, R116 ;  /* 0x0000007463a17220 */ /* 0x000fe40000410000 */
[----:B------:R-:W-:Y:S02]  /*09f0*/  FMUL.FTZ R134, R132, R155 ;  /* 0x0000009b84867220 */ /* 0x000fe40000410000 */
[----:B------:R-:W-:Y:S02]  /*0a00*/  FMUL.FTZ R159, R97, R124 ;  /* 0x0000007c619f7220 */ /* 0x000fe40000410000 */
[----:B------:R-:W-:Y:S02]  /*0a10*/  FADD.FTZ R116, RZ, R158 ;  /* 0x0000009eff747221 */ /* 0x000fe40000010000 */
[----:B------:R-:W-:Y:S02]  /*0a20*/  FFMA.FTZ R117, R135, R158, RZ ;  /* 0x0000009e87757223 */ /* 0x000fe400000100ff */
[----:B------:R-:W-:-:S02]  /*0a30*/  FFMA.FTZ R66, R153, R119, R66 ;  /* 0x0000007799427223 */ /* 0x000fc40000010042 */
[----:B------:R-:W-:Y:S02]  /*0a40*/  FADD.FTZ R50, R50, R119 ;  /* 0x0000007732327221 */ /* 0x000fe40000010000 */
[----:B------:R-:W-:Y:S02]  /*0a50*/  FMUL.FTZ R162, R98, R119 ;  /* 0x0000007762a27220 */ /* 0x000fe40000410000 */
[----:B------:R-:W-:Y:S02]  /*0a60*/  FADD.FTZ R119, R116, R159 ;  /* 0x0000009f74777221 */ /* 0x000fe40000010000 */
[----:B------:R-:W-:Y:S01]  /*0a70*/  FFMA.FTZ R117, R134, R159, R117 ;  /* 0x0000009f86757223 */ /* 0x000fe20000010075 */
[----:B------:R-:W-:Y:S01]  /*0a80*/  PRMT R163, RZ, 0x5410, R126 ;  /* 0x00005410ffa37816 */ /* 0x000fe2000000007e */
[----:B---3--:R-:W-:Y:S02]  /*0a90*/  FADD.FTZ R125, -R176, R128 ;  /* 0x00000080b07d7221 */ /* 0x008fe40000010100 */
[----:B------:R-:W-:-:S02]  /*0aa0*/  FADD.FTZ R116, R119, R162 ;  /* 0x000000a277747221 */ /* 0x000fc40000010000 */
[----:B------:R-:W-:Y:S01]  /*0ab0*/  FFMA.FTZ R117, R153, R162, R117 ;  /* 0x000000a299757223 */ /* 0x000fe20000010075 */
[----:B------:R-:W-:Y:S01]  /*0ac0*/  PRMT R126, RZ, 0x7610, R126 ;  /* 0x00007610ff7e7816 */ /* 0x000fe2000000007e */
[----:B------:R-:W-:Y:S02]  /*0ad0*/  FMUL.FTZ R155, R132, R125 ;  /* 0x0000007d849b7220 */ /* 0x000fe40000410000 */
        /* <DEDUP_REMOVED lines=32> */
.L_x_3302:
[----:B-1----:R-:W-:Y:S05]  /*0ce0*/  BSYNC B1 ;  /* 0x0000000000017941 */ /* 0x002fea0003800000 */
.L_x_3301:
        /* <DEDUP_REMOVED lines=8> */
[----:B------:R-:W-:Y:S02]  /*0d70*/  ISETP.NE.AND.EX P0, PT, RZ, c[0x0][0x21c], PT, P0 ;  /* 0x00008700ff007a0c */ /* 0x000fe40003f05300 */
[----:B------:R-:W-:-:S05]  /*0d80*/  MOV R120, 0x8 ;  /* 0x0000000800787802 */ /* 0x000fca0000000f00 */
[----:B------:R-:W-:-:S06]  /*0d90*/  IMAD.WIDE.U32 R120, R167, R120, c[0x0][0x190] ;  /* 0x00006400a7787625 */ /* 0x000fcc00078e0078 */
[----:B------:R-:W-:Y:S01]  /*0da0*/  @P0 IMAD.WIDE.U32 R170, R175, R170, c[0x0][0x218] ;  /* 0x00008600afaa0625 */ /* 0x000fe200078e00aa */
[----:B------:R-:W5:Y:S04]  /*0db0*/  LDG.E.64 R120, [R120.64] ;  /* 0x0000000478787981 */ /* 0x000f68000c1e1b00 */
[----:B------:R0:W5:Y:S04]  /*0dc0*/  @P0 LDG.E.128 R8, [R170.64] ;  /* 0x00000004aa080981 */ /* 0x000168000c1e1d00 */
[----:B------:R0:W5:Y:S01]  /*0dd0*/  @P0 LDG.E.128 R4, [R170.64+0x10] ;  /* 0x00001004aa040981 */ /* 0x000162000c1e1d00 */
[----:B--2---:R-:W-:-:S02]  /*0de0*/  FADD.FTZ R141, -R176, R117 ;  /* 0x00000075b08d7221 */ /* 0x004fc40000010100 */
[C---:B------:R-:W-:Y:S02]  /*0df0*/  FADD.FTZ R145, -R176.reuse, R119 ;  /* 0x00000077b0917221 */ /* 0x040fe40000010100 */
[C---:B------:R-:W-:Y:S01]  /*0e00*/  FADD.FTZ R139, -R176.reuse, R116 ;  /* 0x00000074b08b7221 */ /* 0x040fe20000010100 */
[----:B----4-:R-:W-:Y:S01]  /*0e10*/  PRMT R117, RZ, 0x5410, R128 ;  /* 0x00005410ff757816 */ /* 0x010fe20000000080 */
[----:B---3--:R-:W-:Y:S01]  /*0e20*/  FADD.FTZ R147, -R176, R124 ;  /* 0x0000007cb0937221 */ /* 0x008fe20000010100 */
[----:B------:R-:W-:Y:S01]  /*0e30*/  PRMT R116, RZ, 0x7610, R129 ;  /* 0x00007610ff747816 */ /* 0x000fe20000000081 */
[C---:B------:R-:W-:Y:S01]  /*0e40*/  FMUL.FTZ R138, R132.reuse, R145 ;  /* 0x00000091848a7220 */ /* 0x040fe20000410000 */
[----:B------:R-:W-:Y:S01]  /*0e50*/  PRMT R128, RZ, 0x7610, R128 ;  /* 0x00007610ff807816 */ /* 0x000fe20000000080 */
[----:B------:R-:W-:Y:S02]  /*0e60*/  FMUL.FTZ R137, R132, R139 ;  /* 0x0000008b84897220 */ /* 0x000fe40000410000 */
[----:B------:R-:W-:-:S02]  /*0e70*/  FMUL.FTZ R144, R72, R117 ;  /* 0x0000007548907220 */ /* 0x000fc40000410000 */
[C---:B------:R-:W-:Y:S01]  /*0e80*/  FMUL.FTZ R136, R132.reuse, R141 ;  /* 0x0000008d84887220 */ /* 0x040fe20000410000 */
[----:B------:R-:W-:Y:S01]  /*0e90*/  PRMT R119, RZ, 0x5410, R129 ;  /* 0x00005410ff777816 */ /* 0x000fe20000000081 */
[----:B------:R-:W-:Y:S02]  /*0ea0*/  FMUL.FTZ R141, R132, R147 ;  /* 0x00000093848d7220 */ /* 0x000fe40000410000 */
[-C--:B------:R-:W-:Y:S02]  /*0eb0*/  FFMA.FTZ R59, R138, R116.reuse, R59 ;  /* 0x000000748a3b7223 */ /* 0x080fe4000001003b */
[----:B------:R-:W-:Y:S02]  /*0ec0*/  FADD.FTZ R43, R43, R116 ;  /* 0x000000742b2b7221 */ /* 0x000fe40000010000 */
[----:B------:R-:W-:Y:S02]  /*0ed0*/  FMUL.FTZ R147, R75, R116 ;  /* 0x000000744b937220 */ /* 0x000fe40000410000 */
[----:B------:R-:W-:-:S02]  /*0ee0*/  FADD.FTZ R143, -R176, R118 ;  /* 0x00000076b08f7221 */ /* 0x000fc40000010100 */
[----:B------:R-:W-:Y:S02]  /*0ef0*/  FMUL.FTZ R145, R73, R128 ;  /* 0x0000008049917220 */ /* 0x000fe40000410000 */
[----:B------:R-:W-:Y:S02]  /*0f00*/  FADD.FTZ R116, R173, R144 ;  /* 0x00000090ad747221 */ /* 0x000fe40000010000 */
[C---:B------:R-:W-:Y:S02]  /*0f10*/  FFMA.FTZ R172, R137.reuse, R144, R172 ;  /* 0x0000009089ac7223 */ /* 0x040fe400000100ac */
[----:B------:R-:W-:Y:S02]  /*0f20*/  FFMA.FTZ R56, R137, R117, R56 ;  /* 0x0000007589387223 */ /* 0x000fe40000010038 */
[----:B------:R-:W-:Y:S02]  /*0f30*/  FADD.FTZ R40, R40, R117 ;  /* 0x0000007528287221 */ /* 0x000fe40000010000 */
[----:B------:R-:W-:-:S02]  /*0f40*/  FMUL.FTZ R139, R132, R143 ;  /* 0x0000008f848b7220 */ /* 0x000fc40000410000 */
[----:B------:R-:W-:Y:S02]  /*0f50*/  FMUL.FTZ R146, R74, R119 ;  /* 0x000000774a927220 */ /* 0x000fe40000410000 */
[----:B------:R-:W-:Y:S02]  /*0f60*/  FADD.FTZ R117, R116, R145 ;  /* 0x0000009174757221 */ /* 0x000fe40000010000 */
[----:B------:R-:W-:Y:S02]  /*0f70*/  FFMA.FTZ R172, R136, R145, R172 ;  /* 0x0000009188ac7223 */ /* 0x000fe400000100ac */
[----:B------:R-:W-:Y:S01]  /*0f80*/  FADD.FTZ R149, -R176, R125 ;  /* 0x0000007db0957221 */ /* 0x000fe20000010100 */
[----:B------:R-:W-:Y:S01]  /*0f90*/  PRMT R125, RZ, 0x5410, R130 ;  /* 0x00005410ff7d7816 */ /* 0x000fe20000000082 */
[----:B------:R-:W-:Y:S02]  /*0fa0*/  FADD.FTZ R116, R117, R146 ;  /* 0x0000009275747221 */ /* 0x000fe40000010000 */
[----:B------:R-:W-:Y:S01]  /*0fb0*/  FFMA.FTZ R172, R139, R146, R172 ;  /* 0x000000928bac7223 */ /* 0x000fe200000100ac */
[----:B------:R-:W-:Y:S01]  /*0fc0*/  PRMT R130, RZ, 0x7610, R130 ;  /* 0x00007610ff827816 */ /* 0x000fe20000000082 */
[----:B------:R-:W-:-:S02]  /*0fd0*/  FMUL.FTZ R148, R68, R125 ;  /* 0x0000007d44947220 */ /* 0x000fc40000410000 */
[----:B------:R-:W-:Y:S02]  /*0fe0*/  FADD.FTZ R117, R116, R147 ;  /* 0x0000009374757221 */ /* 0x000fe40000010000 */
[----:B------:R-:W-:Y:S02]  /*0ff0*/  FFMA.FTZ R172, R138, R147, R172 ;  /* 0x000000938aac7223 */ /* 0x000fe400000100ac */
[----:B------:R-:W-:Y:S01]  /*1000*/  FADD.FTZ R167, -R176, R127 ;  /* 0x0000007fb0a77221 */ /* 0x000fe20000010100 */
[----:B------:R-:W-:Y:S01]  /*1010*/  PRMT R127, RZ, 0x5410, R131 ;  /* 0x00005410ff7f7816 */ /* 0x000fe20000000083 */
[----:B------:R-:W-:Y:S02]  /*1020*/  FMUL.FTZ R140, R132, R149 ;  /* 0x00000095848c7220 */ /* 0x000fe40000410000 */
[----:B------:R-:W-:Y:S02]  /*1030*/  FADD.FTZ R151, -R176, R126 ;  /* 0x0000007eb0977221 */ /* 0x000fe40000010100 */
[----:B------:R-:W-:-:S02]  /*1040*/  FMUL.FTZ R149, R69, R130 ;  /* 0x0000008245957220 */ /* 0x000fc40000410000 */
[----:B------:R-:W-:Y:S02]  /*1050*/  FADD.FTZ R116, R117, R148 ;  /* 0x0000009475747221 */ /* 0x000fe40000010000 */
[----:B------:R-:W-:Y:S01]  /*1060*/  FFMA.FTZ R172, R141, R148, R172 ;  /* 0x000000948dac7223 */ /* 0x000fe200000100ac */
[----:B------:R-:W-:Y:S01]  /*1070*/  PRMT R118, RZ, 0x7610, R131 ;  /* 0x00007610ff767816 */ /* 0x000fe20000000083 */
        /* <DEDUP_REMOVED lines=22> */
.L_x_3300:
[----:B0-----:R-:W-:Y:S05]  /*11e0*/  BSYNC B0 ;  /* 0x0000000000007941 */ /* 0x001fea0003800000 */
.L_x_3296:
[----:B------:R-:W-:Y:S02]  /*11f0*/  LOP3.LUT P1, RZ, R123, 0xff, RZ, 0xc0, !PT ;  /* 0x000000ff7bff7812 */ /* 0x000fe4000782c0ff */
[----:B------:R-:W-:-:S02]  /*1200*/  SHF.R.U32.HI R118, RZ, 0x5, R0 ;  /* 0x00000005ff767819 */ /* 0x000fc40000011600 */
[----:B------:R-:W-:Y:S02]  /*1210*/  LOP3.LUT P0, RZ, R0, 0x1f, RZ, 0xc0, !PT ;  /* 0x0000001f00ff7812 */ /* 0x000fe4000780c0ff */
[----:B------:R-:W-:-:S07]  /*1220*/  LOP3.LUT R125, R118, 0x7fffffc, RZ, 0xc0, !PT ;  /* 0x07fffffc767d7812 */ /* 0x000fce00078ec0ff */
[----:B------:R-:W-:Y:S01]  /*1230*/  @!P1 IADD3 R125, R125, 0x4, RZ ;  /* 0x000000047d7d9810 */ /* 0x000fe20007ffe0ff */
[----:B------:R-:W-:Y:S05]  /*1240*/  BRA.DIV ~URZ, `(.L_x_3303) ;  /* 0x000024d27f007947 */ /* 0x000fea000b800000 */
[----:B------:R0:W3:Y:S02]  /*1250*/  SHFL.DOWN PT, R124, R173, 0x10, 0x1f ;  /* 0x0a001f00ad7c7f89 */ /* 0x0000e400000e0000 */
.L_x_3380:
[----:B------:R-:W-:Y:S05]  /*1260*/  BRA.DIV ~URZ, `(.L_x_3304) ;  /* 0x000025327f007947 */ /* 0x000fea000b800000 */
[----:B0--3--:R-:W-:Y:S01]  /*1270*/  FADD.FTZ R173, R124, R173 ;  /* 0x000000ad7cad7221 */ /* 0x009fe20000010000 */
[----:B------:R-:W0:Y:S04]  /*1280*/  SHFL.DOWN PT, R117, R172, 0x10, 0x1f ;  /* 0x0a001f00ac757f89 */ /* 0x000e2800000e0000 */
[----:B------:R-:W3:Y:S01]  /*1290*/  SHFL.DOWN PT, R116, R173, 0x8, 0x1f ;  /* 0x09001f00ad747f89 */ /* 0x000ee200000e0000 */
[----:B0-----:R-:W-:Y:S02]  /*12a0*/  FADD.FTZ R117, R117, R172 ;  /* 0x000000ac75757221 */ /* 0x001fe40000010000 */
[----:B---3--:R-:W-:-:S03]  /*12b0*/  FADD.FTZ R119, R116, R173 ;  /* 0x000000ad74777221 */ /* 0x008fc60000010000 */
        /* <DEDUP_REMOVED lines=9> */
[----:B------:R3:W4:Y:S01]  /*1350*/  SHFL.DOWN PT, R128, R129, 0x1, 0x1f ;  /* 0x08201f0081807f89 */ /* 0x00072200000e0000 */
[----:B0-----:R-:W-:-:S05]  /*1360*/  FADD.FTZ R126, R127, R126 ;  /* 0x0000007e7f7e7221 */ /* 0x001fca0000010000 */
[----:B------:R3:W0:Y:S02]  /*1370*/  SHFL.DOWN PT, R117, R126, 0x1, 0x1f ;  /* 0x08201f007e757f89 */ /* 0x00062400000e0000 */
.L_x_3381:
[----:B----4-:R-:W-:Y:S01]  /*1380*/  @!P0 LOP3.LUT R118, R118, 0x3, RZ, 0xc0, !PT ;  /* 0x0000000376768812 */ /* 0x010fe200078ec0ff */
[----:B------:R-:W-:Y:S01]  /*1390*/  FADD.FTZ R128, R128, R129 ;  /* 0x0000008180807221 */ /* 0x000fe20000010000 */
[C---:B------:R-:W-:Y:S01]  /*13a0*/  ISETP.GE.AND P1, PT, R160.reuse, 0x1, PT ;  /* 0x00000001a000780c */ /* 0x040fe20003f26270 */
[----:B0--3--:R-:W-:Y:S01]  /*13b0*/  FADD.FTZ R129, R117, R126 ;  /* 0x0000007e75817221 */ /* 0x009fe20000010000 */
[----:B------:R-:W-:Y:S01]  /*13c0*/  WARPSYNC 0xffffffff ;  /* 0xffffffff00007948 */ /* 0x000fe20003800000 */
[----:B------:R-:W-:Y:S01]  /*13d0*/  @!P0 IMAD.IADD R126, R125, 0x1, R118 ;  /* 0x000000017d7e8824 */ /* 0x000fe200078e0276 */
[----:B------:R-:W-:Y:S01]  /*13e0*/  HFMA2.MMA R124, -RZ, RZ, 0, 0 ;  /* 0x00000000ff7c7435 */ /* 0x000fe200000001ff */
[----:B------:R-:W-:Y:S03]  /*13f0*/  BSSY B0, `(.L_x_3305) ;  /* 0x0000111000007945 */ /* 0x000fe60003800000 */
[----:B------:R-:W-:Y:S05]  /*1400*/  @!P0 STS.64 [R126.X8+0x2000], R128 ;  /* 0x002000807e008388 */ /* 0x000fea0000008a00 */
[----:B------:R-:W-:-:S02]  /*1410*/  @P1 IADD3 R160, R160, -0x1, RZ ;  /* 0xffffffffa0a01810 */ /* 0x000fc40007ffe0ff */
[----:B------:R-:W-:-:S03]  /*1420*/  @P1 LOP3.LUT R116, R0, 0x7f, RZ, 0xc0, !PT ;  /* 0x0000007f00741812 */ /* 0x000fc600078ec0ff */
[----:B------:R-:W-:-:S05]  /*1430*/  @P1 IMAD R160, R160, c[0x0][0x168], RZ ;  /* 0x00005a00a0a01a24 */ /* 0x000fca00078e02ff */
[----:B------:R-:W-:-:S04]  /*1440*/  @P1 SHF.R.S32.HI R117, RZ, 0x1f, R160 ;  /* 0x0000001fff751819 */ /* 0x000fc800000114a0 */
[----:B------:R-:W-:-:S04]  /*1450*/  @P1 LEA.HI R117, R117, R160, RZ, 0x3 ;  /* 0x000000a075751211 */ /* 0x000fc800078f18ff */
[----:B------:R-:W-:Y:S01]  /*1460*/  @P1 LEA.HI.SX32 R124, R117, R116, 0x1d ;  /* 0x00000074757c1211 */ /* 0x000fe200078feaff */
[----:B------:R-:W-:Y:S06]  /*1470*/  BAR.SYNC.DEFER_BLOCKING 0x0 ;  /* 0x0000000000007b1d */ /* 0x000fec0000010000 */
[----:B------:R-:W0:Y:S02]  /*1480*/  LDS.128 R116, [R125.X8+0x2000] ;  /* 0x002000007d747984 */ /* 0x000e240000008c00 */
[----:B0-----:R-:W-:Y:S02]  /*1490*/  FADD.FTZ R127, RZ, R116 ;  /* 0x00000074ff7f7221 */ /* 0x001fe40000010000 */
[----:B------:R-:W-:-:S02]  /*14a0*/  FADD.FTZ R116, RZ, R117 ;  /* 0x00000075ff747221 */ /* 0x000fc40000010000 */
[----:B------:R-:W-:Y:S02]  /*14b0*/  FADD.FTZ R127, R118, R127 ;  /* 0x0000007f767f7221 */ /* 0x000fe40000010000 */
[----:B------:R-:W-:Y:S02]  /*14c0*/  FADD.FTZ R126, R119, R116 ;  /* 0x00000074777e7221 */ /* 0x000fe40000010000 */
[----:B------:R-:W0:Y:S02]  /*14d0*/  LDS.128 R116, [R125.X8+0x2010] ;  /* 0x002010007d747984 */ /* 0x000e240000008c00 */
[----:B0-----:R-:W-:Y:S02]  /*14e0*/  FADD.FTZ R127, R127, R116 ;  /* 0x000000747f7f7221 */ /* 0x001fe40000010000 */
        /* <DEDUP_REMOVED lines=14> */
.L_x_3308:
[----:B------:R-:W-:Y:S05]  /*15d0*/  BSYNC B1 ;  /* 0x0000000000017941 */ /* 0x000fea0003800000 */
.L_x_3307:
        /* <DEDUP_REMOVED lines=11> */
.L_x_3310:
[----:B------:R-:W-:Y:S05]  /*1690*/  BSYNC B1 ;  /* 0x0000000000017941 */ /* 0x000fea0003800000 */
.L_x_3309:
        /* <DEDUP_REMOVED lines=12> */
[----:B------:R-:W-:Y:S02]  /*1760*/  FMUL.FTZ R118, R84, R125 ;  /* 0x0000007d54767220 */ /* 0x000fe40000410000 */
[----:B------:R-:W-:-:S03]  /*1770*/  FADD.FTZ R32, R32, R119 ;  /* 0x0000007720207221 */ /* 0x000fc60000010000 */
[----:B------:R-:W-:-:S04]  /*1780*/  FSEL R118, R118, RZ, P6 ;  /* 0x000000ff76767208 */ /* 0x000fc80003000000 */
[----:B------:R-:W-:-:S04]  /*1790*/  F2FP.BF16.PACK_AB R118, RZ, R118 ;  /* 0x00000076ff76723e */ /* 0x000fc800000010ff */
[----:B------:R-:W-:Y:S02]  /*17a0*/  PRMT R108, R118, 0x7610, R108 ;  /* 0x00007610766c7816 */ /* 0x000fe4000000006c */
.L_x_3312:
[----:B------:R-:W-:Y:S05]  /*17b0*/  BSYNC B1 ;  /* 0x0000000000017941 */ /* 0x000fea0003800000 */
.L_x_3311:
        /* <DEDUP_REMOVED lines=11> */
.L_x_3314:
[----:B------:R-:W-:Y:S05]  /*1870*/  BSYNC B1 ;  /* 0x0000000000017941 */ /* 0x000fea0003800000 */
.L_x_3313:
        /* <DEDUP_REMOVED lines=8> */
[----:B------:R-:W-:-:S06]  /*1900*/  IMAD.MOV.U32 R118, RZ, RZ, RZ ;  /* 0x000000ffff767224 */ /* 0x000fcc00078e00ff */
[----:B------:R-:W-:-:S05]  /*1910*/  @P6 PRMT R119, RZ, 0x7610, R100 ;  /* 0x00007610ff776816 */ /* 0x000fca0000000064 */
[----:B------:R-:W-:Y:S02]  /*1920*/  @P6 FMUL.FTZ R118, R126, R119 ;  /* 0x000000777e766220 */ /* 0x000fe40000410000 */
[----:B------:R-:W-:Y:S02]  /*1930*/  FMUL.FTZ R119, R85, R126 ;  /* 0x0000007e55777220 */ /* 0x000fe40000410000 */
[----:B------:R-:W-:-:S03]  /*1940*/  FADD.FTZ R33, R33, R118 ;  /* 0x0000007621217221 */ /* 0x000fc60000010000 */
[----:B------:R-:W-:-:S04]  /*1950*/  FSEL R119, R119, RZ, P6 ;  /* 0x000000ff77777208 */ /* 0x000fc80003000000 */
[----:B------:R-:W-:-:S04]  /*1960*/  F2FP.BF16.PACK_AB R119, RZ, R119 ;  /* 0x00000077ff77723e */ /* 0x000fc800000010ff */
[----:B------:R-:W-:Y:S02]  /*1970*/  PRMT R108, R108, 0x5410, R119 ;  /* 0x000054106c6c7816 */ /* 0x000fe40000000077 */
.L_x_3316:
[----:B------:R-:W-:Y:S05]  /*1980*/  BSYNC B1 ;  /* 0x0000000000017941 */ /* 0x000fea0003800000 */
.L_x_3315:
        /* <DEDUP_REMOVED lines=11> */
.L_x_3318:
[----:B------:R-:W-:Y:S05]  /*1a40*/  BSYNC B1 ;  /* 0x0000000000017941 */ /* 0x000fea0003800000 */
.L_x_3317:
        /* <DEDUP_REMOVED lines=10> */
[----:B------:R-:W-:Y:S02]  /*1af0*/  @P6 FMUL.FTZ R119, R125, R118 ;  /* 0x000000767d776220 */ /* 0x000fe40000410000 */
[----:B------:R-:W-:Y:S02]  /*1b00*/  FMUL.FTZ R118, R86, R125 ;  /* 0x0000007d56767220 */ /* 0x000fe40000410000 */
[----:B------:R-:W-:-:S03]  /*1b10*/  FADD.FTZ R34, R34, R119 ;  /* 0x0000007722227221 */ /* 0x000fc60000010000 */
[----:B------:R-:W-:-:S04]  /*1b20*/  FSEL R118, R118, RZ, P6 ;  /* 0x000000ff76767208 */ /* 0x000fc80003000000 */
[----:B------:R-:W-:-:S04]  /*1b30*/  F2FP.BF16.PACK_AB R118, RZ, R118 ;  /* 0x00000076ff76723e */ /* 0x000fc800000010ff */
[----:B------:R-:W-:Y:S02]  /*1b40*/  PRMT R109, R118, 0x7610, R109 ;  /* 0x00007610766d7816 */ /* 0x000fe4000000006d */
.L_x_3320:
[----:B------:R-:W-:Y:S05]  /*1b50*/  BSYNC B1 ;  /* 0x0000000000017941 */ /* 0x000fea0003800000 */
.L_x_3319:
        /* <DEDUP_REMOVED lines=11> */
.L_x_3322:
[----:B------:R-:W-:Y:S05]  /*1c10*/  BSYNC B1 ;  /* 0x0000000000017941 */ /* 0x000fea0003800000 */
.L_x_3321:
        /* <DEDUP_REMOVED lines=16> */
.L_x_3324:
[----:B------:R-:W-:Y:S05]  /*1d20*/  BSYNC B1 ;  /* 0x0000000000017941 */ /* 0x000fea0003800000 */
.L_x_3323:
        /* <DEDUP_REMOVED lines=11> */
.L_x_3326:
[----:B------:R-:W-:Y:S05]  /*1de0*/  BSYNC B1 ;  /* 0x0000000000017941 */ /* 0x000fea0003800000 */
.L_x_3325:
        /* <DEDUP_REMOVED lines=16> */
.L_x_3328:
[----:B------:R-:W-:Y:S05]  /*1ef0*/  BSYNC B1 ;  /* 0x0000000000017941 */ /* 0x000fea0003800000 */
.L_x_3327:
        /* <DEDUP_REMOVED lines=11> */
.L_x_3330:
[----:B------:R-:W-:Y:S05]  /*1fb0*/  BSYNC B1 ;  /* 0x0000000000017941 */ /* 0x000fea0003800000 */
.L_x_3329:
        /* <DEDUP_REMOVED lines=16> */
.L_x_3332:
[----:B------:R-:W-:Y:S05]  /*20c0*/  BSYNC B1 ;  /* 0x0000000000017941 */ /* 0x000fea0003800000 */
.L_x_3331:
        /* <DEDUP_REMOVED lines=11> */
.L_x_3334:
[----:B------:R-:W-:Y:S05]  /*2180*/  BSYNC B1 ;  /* 0x0000000000017941 */ /* 0x000fea0003800000 */
.L_x_3333:
        /* <DEDUP_REMOVED lines=16> */
.L_x_3336:
[----:B------:R-:W-:Y:S05]  /*2290*/  BSYNC B1 ;  /* 0x0000000000017941 */ /* 0x000fea0003800000 */
.L_x_3335:
        /* <DEDUP_REMOVED lines=11> */
.L_x_3338:
[----:B------:R-:W-:Y:S05]  /*2350*/  BSYNC B1 ;  /* 0x0000000000017941 */ /* 0x000fea0003800000 */
.L_x_3337:
[----:B------:R-:W-:Y:S01]  /*2360*/  ISETP.NE.U32.AND P5, PT, RZ, c[0x0][0x258], PT ;  /* 0x00009600ff007a0c */ /* 0x000fe20003fa5070 */
[----:B------:R-:W-:Y:S01]  /*2370*/  BSSY B1, `(.L_x_3339) ;  /* 0x0000013000017945 */ /* 0x000fe20003800000 */
[----:B------:R-:W-:Y:S02]  /*2380*/  SEL R115, R126, R115, P0 ;  /* 0x000000737e737207 */ /* 0x000fe40000000000 */
[----:B------:R-:W-:-:S13]  /*2390*/  ISETP.NE.AND.EX P5, PT, RZ, c[0x0][0x25c], PT, P5 ;  /* 0x00009700ff007a0c */ /* 0x000fda0003fa5350 */
[----:B------:R-:W-:-:S04]  /*23a0*/  @P5 IMAD.MOV.U32 R118, RZ, RZ, 0x20 ;  /* 0x00000020ff765424 */ /* 0x000fc800078e00ff */
[----:B------:R-:W-:-:S05]  /*23b0*/  @P5 IMAD.WIDE.U32 R118, R133, R118, c[0x0][0x258] ;  /* 0x0000960085765625 */ /* 0x000fca00078e0076 */
[----:B------:R0:W-:Y:S04]  /*23c0*/  @P5 STG.E.128 [R118.64], R104 ;  /* 0x0000006876005986 */ /* 0x0001e8000c101d04 */
[----:B------:R0:W-:Y:S01]  /*23d0*/  @P5 STG.E.128 [R118.64+0x10], R112 ;  /* 0x0000107076005986 */ /* 0x0001e2000c101d04 */
[----:B------:R-:W-:Y:S05]  /*23e0*/  @!P1 BRA `(.L_x_3340) ;  /* 0x000000b000009947 */ /* 0x000fea0003800000 */
[----:B------:R-:W-:Y:S01]  /*23f0*/  LOP3.LUT P0, RZ, R3, 0xff000000, RZ, 0xc0, !PT ;  /* 0xff00000003ff7812 */ /* 0x000fe2000780c0ff */
[----:B------:R-:W-:Y:S01]  /*2400*/  FMUL.FTZ R126, R126, c[0x0][0x1ec] ;  /* 0x00007b007e7e7a20 */ /* 0x000fe20000410000 */
[----:B0-----:R-:W-:-:S03]  /*2410*/  MOV R118, RZ ;  /* 0x000000ff00767202 */ /* 0x001fc60000000f00 */
[----:B------:R-:W-:-:S08]  /*2420*/  FMUL.FTZ R126, R126, c[0x0][0x1e8] ;  /* 0x00007a007e7e7a20 */ /* 0x000fd00000410000 */
[----:B------:R-:W-:-:S05]  /*2430*/  @P0 PRMT R119, RZ, 0x7610, R103 ;  /* 0x00007610ff770816 */ /* 0x000fca0000000067 */
[----:B------:R-:W-:Y:S02]  /*2440*/  @P0 FMUL.FTZ R118, R126, R119 ;  /* 0x000000777e760220 */ /* 0x000fe40000410000 */
[----:B------:R-:W-:Y:S02]  /*2450*/  FMUL.FTZ R119, R91, R126 ;  /* 0x0000007e5b777220 */ /* 0x000fe40000410000 */
[----:B------:R-:W-:-:S03]  /*2460*/  FADD.FTZ R31, R31, R118 ;  /* 0x000000761f1f7221 */ /* 0x000fc60000010000 */
[----:B------:R-:W-:-:S04]  /*2470*/  FSEL R119, R119, RZ, P0 ;  /* 0x000000ff77777208 */ /* 0x000fc80000000000 */
[----:B------:R-:W-:-:S04]  /*2480*/  F2FP.BF16.PACK_AB R119, RZ, R119 ;  /* 0x00000077ff77723e */ /* 0x000fc800000010ff */
[----:B------:R-:W-:Y:S02]  /*2490*/  PRMT R111, R111, 0x5410, R119 ;  /* 0x000054106f6f7816 */ /* 0x000fe40000000077 */
.L_x_3340:
[----:B------:R-:W-:Y:S05]  /*24a0*/  BSYNC B1 ;  /* 0x0000000000017941 */ /* 0x000fea0003800000 */
.L_x_3339:
[----:B0-----:R-:W-:Y:S01]  /*24b0*/  @P1 IMAD.MOV.U32 R119, RZ, RZ, 0x10 ;  /* 0x00000010ff771424 */ /* 0x001fe200078e00ff */
[----:B------:R-:W-:-:S03]  /*24c0*/  IADD3 R133, R133, 0x80, RZ ;  /* 0x0000008085857810 */ /* 0x000fc60007ffe0ff */
[C---:B------:R-:W-:Y:S01]  /*24d0*/  @P1 IMAD.WIDE.U32 R118, R124.reuse, R119, c[0x0][0x248] ;  /* 0x000092007c761625 */ /* 0x040fe200078e0077 */
[----:B------:R-:W-:-:S04]  /*24e0*/  IADD3 R124, R124, 0x80, RZ ;  /* 0x000000807c7c7810 */ /* 0x000fc80007ffe0ff */
[----:B------:R0:W-:Y:S03]  /*24f0*/  @P1 STG.E.128 [R118.64], R108 ;  /* 0x0000006c76001986 */ /* 0x0001e6000c101d04 */
.L_x_3306:
[----:B------:R-:W-:Y:S05]  /*2500*/  BSYNC B0 ;  /* 0x0000000000007941 */ /* 0x000fea0003800000 */
.L_x_3305:
[----:B------:R-:W-:Y:S01]  /*2510*/  BSSY B0, `(.L_x_3341) ;  /* 0x00000fb000007945 */ /* 0x000fe20003800000 */
[----:B------:R-:W-:Y:S05]  /*2520*/  @!P3 BRA `(.L_x_3342) ;  /* 0x00000f900000b947 */ /* 0x000fea0003800000 */
[----:B------:R-:W-:Y:S01]  /*2530*/  @!P2 ISETP.NE.U32.AND P5, PT, RZ, c[0x0][0x218], PT ;  /* 0x00008600ff00aa0c */ /* 0x000fe20003fa5070 */
[----:B------:R-:W-:Y:S01]  /*2540*/  BSSY B1, `(.L_x_3343) ;  /* 0x0000007000017945 */ /* 0x000fe20003800000 */
[----:B------:R-:W-:Y:S02]  /*2550*/  @!P2 ISETP.NE.U32.AND P0, PT, RZ, c[0x0][0x218], PT ;  /* 0x00008600ff00aa0c */ /* 0x000fe40003f05070 */
[----:B------:R-:W-:Y:S01]  /*2560*/  @!P2 ISETP.NE.AND.EX P5, PT, RZ, c[0x0][0x21c], PT, P5 ;  /* 0x00008700ff00aa0c */ /* 0x000fe20003fa5350 */
[----:B------:R-:W-:Y:S07]  /*2570*/  @!P1 BRA `(.L_x_3344) ;  /* 0x0000003000009947 */ /* 0x000fee0003800000 */
[----:B------:R-:W-:-:S10]  /*2580*/  HFMA2.MMA R101, -RZ, RZ, 0, 9.5367431640625e-07 ;  /* 0x00000010ff657435 */ /* 0x000fd400000001ff */
[----:B------:R-:W-:-:S06]  /*2590*/  IMAD.WIDE.U32 R100, R124, R101, c[0x0][0x170] ;  /* 0x00005c007c647625 */ /* 0x000fcc00078e0065 */
[----:B------:R-:W5:Y:S02]  /*25a0*/  LDG.E.128 R100, [R100.64] ;  /* 0x0000000464647981 */ /* 0x000f64000c1e1d00 */
.L_x_3344:
[----:B------:R-:W-:Y:S05]  /*25b0*/  BSYNC B1 ;  /* 0x0000000000017941 */ /* 0x000fea0003800000 */
.L_x_3343:
[----:B------:R-:W-:Y:S01]  /*25c0*/  BSSY B1, `(.L_x_3345) ;  /* 0x000000b000017945 */ /* 0x000fe20003800000 */
[----:B0----5:R-:W-:Y:S01]  /*25d0*/  @!P2 FSEL R119, R8, RZ, P5 ;  /* 0x000000ff0877a208 */ /* 0x021fe20002800000 */
        /* <DEDUP_REMOVED lines=9> */
.L_x_3346:
[----:B------:R-:W-:Y:S05]  /*2670*/  BSYNC B1 ;  /* 0x0000000000017941 */ /* 0x000fea0003800000 */
.L_x_3345:
        /* <DEDUP_REMOVED lines=9> */
[----:B------:R-:W-:-:S06]  /*2710*/  IMAD.MOV.U32 R119, RZ, RZ, RZ ;  /* 0x000000ffff777224 */ /* 0x000fcc00078e00ff */
[----:B------:R-:W-:-:S05]  /*2720*/  @P6 PRMT R118, RZ, 0x5410, R100 ;  /* 0x00005410ff766816 */ /* 0x000fca0000000064 */
[-C--:B------:R-:W-:Y:S02]  /*2730*/  @P6 FMUL.FTZ R119, R118, R125.reuse ;  /* 0x0000007d76776220 */ /* 0x080fe40000410000 */
[----:B------:R-:W-:Y:S02]  /*2740*/  FMUL.FTZ R118, R76, R125 ;  /* 0x0000007d4c767220 */ /* 0x000fe40000410000 */
[----:B------:R-:W-:-:S03]  /*2750*/  FADD.FTZ R24, R24, R119 ;  /* 0x0000007718187221 */ /* 0x000fc60000010000 */
[----:B------:R-:W-:-:S04]  /*2760*/  FSEL R118, R118, RZ, P6 ;  /* 0x000000ff76767208 */ /* 0x000fc80003000000 */
[----:B------:R-:W-:-:S04]  /*2770*/  F2FP.BF16.PACK_AB R118, RZ, R118 ;  /* 0x00000076ff76723e */ /* 0x000fc800000010ff */
[----:B------:R-:W-:Y:S02]  /*2780*/  PRMT R108, R118, 0x7610, R108 ;  /* 0x00007610766c7816 */ /* 0x000fe4000000006c */
.L_x_3348:
[----:B------:R-:W-:Y:S05]  /*2790*/  BSYNC B1 ;  /* 0x0000000000017941 */ /* 0x000fea0003800000 */
.L_x_3347:
        /* <DEDUP_REMOVED lines=11> */
.L_x_3350:
[----:B------:R-:W-:Y:S05]  /*2850*/  BSYNC B1 ;  /* 0x0000000000017941 */ /* 0x000fea0003800000 */
.L_x_3349:
        /* <DEDUP_REMOVED lines=10> */
[-C--:B------:R-:W-:Y:S02]  /*2900*/  @P6 FMUL.FTZ R118, R119, R126.reuse ;  /* 0x0000007e77766220 */ /* 0x080fe40000410000 */
[----:B------:R-:W-:Y:S02]  /*2910*/  FMUL.FTZ R119, R77, R126 ;  /* 0x0000007e4d777220 */ /* 0x000fe40000410000 */
[----:B------:R-:W-:-:S03]  /*2920*/  FADD.FTZ R25, R25, R118 ;  /* 0x0000007619197221 */ /* 0x000fc60000010000 */
[----:B------:R-:W-:-:S04]  /*2930*/  FSEL R119, R119, RZ, P6 ;  /* 0x000000ff77777208 */ /* 0x000fc80003000000 */
[----:B------:R-:W-:-:S04]  /*2940*/  F2FP.BF16.PACK_AB R119, RZ, R119 ;  /* 0x00000077ff77723e */ /* 0x000fc800000010ff */
[----:B------:R-:W-:Y:S02]  /*2950*/  PRMT R108, R108, 0x5410, R119 ;  /* 0x000054106c6c7816 */ /* 0x000fe40000000077 */
.L_x_3352:
[----:B------:R-:W-:Y:S05]  /*2960*/  BSYNC B1 ;  /* 0x0000000000017941 */ /* 0x000fea0003800000 */
.L_x_3351:
        /* <DEDUP_REMOVED lines=11> */
.L_x_3354:
[----:B------:R-:W-:Y:S05]  /*2a20*/  BSYNC B1 ;  /* 0x0000000000017941 */ /* 0x000fea0003800000 */
.L_x_3353:
        /* <DEDUP_REMOVED lines=16> */
.L_x_3356:
[----:B------:R-:W-:Y:S05]  /*2b30*/  BSYNC B1 ;  /* 0x0000000000017941 */ /* 0x000fea0003800000 */
.L_x_3355:
        /* <DEDUP_REMOVED lines=11> */
.L_x_3358:
[----:B------:R-:W-:Y:S05]  /*2bf0*/  BSYNC B1 ;  /* 0x0000000000017941 */ /* 0x000fea0003800000 */
.L_x_3357:
        /* <DEDUP_REMOVED lines=10> */
[-C--:B------:R-:W-:Y:S02]  /*2ca0*/  @P6 FMUL.FTZ R118, R119, R126.reuse ;  /* 0x0000007e77766220 */ /* 0x080fe40000410000 */
[----:B------:R-:W-:Y:S02]  /*2cb0*/  FMUL.FTZ R119, R79, R126 ;  /* 0x0000007e4f777220 */ /* 0x000fe40000410000 */
[----:B------:R-:W-:-:S03]  /*2cc0*/  FADD.FTZ R27, R27, R118 ;  /* 0x000000761b1b7221 */ /* 0x000fc60000010000 */
[----:B------:R-:W-:-:S04]  /*2cd0*/  FSEL R119, R119, RZ, P6 ;  /* 0x000000ff77777208 */ /* 0x000fc80003000000 */
[----:B------:R-:W-:-:S04]  /*2ce0*/  F2FP.BF16.PACK_AB R119, RZ, R119 ;  /* 0x00000077ff77723e */ /* 0x000fc800000010ff */
[----:B------:R-:W-:Y:S02]  /*2cf0*/  PRMT R109, R109, 0x5410, R119 ;  /* 0x000054106d6d7816 */ /* 0x000fe40000000077 */
.L_x_3360:
[----:B------:R-:W-:Y:S05]  /*2d00*/  BSYNC B1 ;  /* 0x0000000000017941 */ /* 0x000fea0003800000 */
.L_x_3359:
        /* <DEDUP_REMOVED lines=11> */
.L_x_3362:
[----:B------:R-:W-:Y:S05]  /*2dc0*/  BSYNC B1 ;  /* 0x0000000000017941 */ /* 0x000fea0003800000 */
.L_x_3361:
        /* <DEDUP_REMOVED lines=16> */
.L_x_3364:
[----:B------:R-:W-:Y:S05]  /*2ed0*/  BSYNC B1 ;  /* 0x0000000000017941 */ /* 0x000fea0003800000 */
.L_x_3363:
        /* <DEDUP_REMOVED lines=11> */
.L_x_3366:
[----:B------:R-:W-:Y:S05]  /*2f90*/  BSYNC B1 ;  /* 0x0000000000017941 */ /* 0x000fea0003800000 */
.L_x_3365:
        /* <DEDUP_REMOVED lines=16> */
.L_x_3368:
[----:B------:R-:W-:Y:S05]  /*30a0*/  BSYNC B1 ;  /* 0x0000000000017941 */ /* 0x000fea0003800000 */
.L_x_3367:
        /* <DEDUP_REMOVED lines=11> */
.L_x_3370:
[----:B------:R-:W-:Y:S05]  /*3160*/  BSYNC B1 ;  /* 0x0000000000017941 */ /* 0x000fea0003800000 */
.L_x_3369:
[----:B------:R-:W-:Y:S01]  /*3170*/  BSSY B1, `(.L_x_3371) ;  /* 0x000000e000017945 */ /* 0x000fe20003800000 */
        /* <DEDUP_REMOVED lines=13> */
.L_x_3372:
[----:B------:R-:W-:Y:S05]  /*3250*/  BSYNC B1 ;  /* 0x0000000000017941 */ /* 0x000fea0003800000 */
.L_x_3371:
        /* <DEDUP_REMOVED lines=15> */
.L_x_3374:
[----:B------:R-:W-:Y:S05]  /*3350*/  BSYNC B1 ;  /* 0x0000000000017941 */ /* 0x000fea0003800000 */
.L_x_3373:
[----:B------:R-:W-:Y:S01]  /*3360*/  @P5 MOV R116, 0x20 ;  /* 0x0000002000745802 */ /* 0x000fe20000000f00 */
[----:B------:R-:W-:Y:S01]  /*3370*/  @P1 IMAD.MOV.U32 R125, RZ, RZ, 0x10 ;  /* 0x00000010ff7d1424 */ /* 0x000fe200078e00ff */
[----:B------:R-:W-:Y:S01]  /*3380*/  SEL R115, R118, R115, P0 ;  /* 0x0000007376737207 */ /* 0x000fe20000000000 */
[----:B------:R-:W-:Y:S02]  /*3390*/  BSSY B1, `(.L_x_3375) ;  /* 0x0000011000017945 */ /* 0x000fe40003800000 */
[----:B------:R-:W-:-:S04]  /*33a0*/  @P5 IMAD.WIDE.U32 R116, R133, R116, c[0x0][0x258] ;  /* 0x0000960085745625 */ /* 0x000fc800078e0074 */
[----:B------:R-:W-:Y:S01]  /*33b0*/  @P1 IMAD.WIDE.U32 R124, R124, R125, c[0x0][0x248] ;  /* 0x000092007c7c1625 */ /* 0x000fe200078e007d */
[----:B------:R0:W-:Y:S04]  /*33c0*/  @P5 STG.E.128 [R116.64], R104 ;  /* 0x0000006874005986 */ /* 0x0001e8000c101d04 */
[----:B------:R0:W-:Y:S01]  /*33d0*/  @P5 STG.E.128 [R116.64+0x10], R112 ;  /* 0x0000107074005986 */ /* 0x0001e2000c101d04 */
[----:B------:R-:W-:Y:S05]  /*33e0*/  @!P1 BRA `(.L_x_3376) ;  /* 0x000000b000009947 */ /* 0x000fea0003800000 */
[----:B------:R-:W-:Y:S01]  /*33f0*/  LOP3.LUT P0, RZ, R121, 0xff000000, RZ, 0xc0, !PT ;  /* 0xff00000079ff7812 */ /* 0x000fe2000780c0ff */
[----:B------:R-:W-:Y:S01]  /*3400*/  FMUL.FTZ R118, R118, c[0x0][0x1ec] ;  /* 0x00007b0076767a20 */ /* 0x000fe20000410000 */
[----:B0-----:R-:W-:-:S03]  /*3410*/  HFMA2.MMA R116, -RZ, RZ, 0, 0 ;  /* 0x00000000ff747435 */ /* 0x001fc600000001ff */
[----:B------:R-:W-:-:S08]  /*3420*/  FMUL.FTZ R118, R118, c[0x0][0x1e8] ;  /* 0x00007a0076767a20 */ /* 0x000fd00000410000 */
[----:B------:R-:W-:-:S05]  /*3430*/  @P0 PRMT R117, RZ, 0x7610, R103 ;  /* 0x00007610ff750816 */ /* 0x000fca0000000067 */
[-C--:B------:R-:W-:Y:S02]  /*3440*/  @P0 FMUL.FTZ R116, R117, R118.reuse ;  /* 0x0000007675740220 */ /* 0x080fe40000410000 */
[----:B------:R-:W-:Y:S02]  /*3450*/  FMUL.FTZ R117, R83, R118 ;  /* 0x0000007653757220 */ /* 0x000fe40000410000 */
[----:B------:R-:W-:-:S03]  /*3460*/  FADD.FTZ R23, R23, R116 ;  /* 0x0000007417177221 */ /* 0x000fc60000010000 */
[----:B------:R-:W-:-:S04]  /*3470*/  FSEL R117, R117, RZ, P0 ;  /* 0x000000ff75757208 */ /* 0x000fc80000000000 */
[----:B------:R-:W-:-:S04]  /*3480*/  F2FP.BF16.PACK_AB R117, RZ, R117 ;  /* 0x00000075ff75723e */ /* 0x000fc800000010ff */
[----:B------:R-:W-:Y:S02]  /*3490*/  PRMT R111, R111, 0x5410, R117 ;  /* 0x000054106f6f7816 */ /* 0x000fe40000000075 */
.L_x_3376:
[----:B------:R-:W-:Y:S05]  /*34a0*/  BSYNC B1 ;  /* 0x0000000000017941 */ /* 0x000fea0003800000 */
.L_x_3375:
[----:B------:R3:W-:Y:S02]  /*34b0*/  @P1 STG.E.128 [R124.64], R108 ;  /* 0x0000006c7c001986 */ /* 0x0007e4000c101d04 */
.L_x_3342:
[----:B------:R-:W-:Y:S05]  /*34c0*/  BSYNC B0 ;  /* 0x0000000000007941 */ /* 0x000fea0003800000 */
.L_x_3341:
[----:B------:R-:W-:Y:S02]  /*34d0*/  IADD3 R122, R122, c[0x0][0x160], RZ ;  /* 0x000058007a7a7a10 */ /* 0x000fe40007ffe0ff */
[----:B------:R-:W-:Y:S02]  /*34e0*/  LOP3.LUT P1, RZ, R123, 0xff, RZ, 0xc0, !PT ;  /* 0x000000ff7bff7812 */ /* 0x000fe4000782c0ff */
[----:B------:R-:W-:Y:S02]  /*34f0*/  ISETP.GE.AND P0, PT, R122, c[0x0][0x164], PT ;  /* 0x000059007a007a0c */ /* 0x000fe40003f06270 */
[----:B------:R-:W-:-:S11]  /*3500*/  SEL R123, RZ, 0x1, P1 ;  /* 0x00000001ff7b7807 */ /* 0x000fd60000800000 */
[----:B0123-5:R-:W-:Y:S01]  /*3510*/  @P0 CALL.REL.NOINC `(.L_x_3295) ;  /* 0x0000001000000944 */ /* 0x02ffe20003c00000 */
[----:B------:R-:W-:Y:S05]  /*3520*/  BRA `(.L_x_3377) ;  /* 0xffffce6000007947 */ /* 0x000fea000383ffff */
.L_x_3295:
[----:B0-----:R-:W0:Y:S01]  /*3530*/  S2UR UR6, SR_CTAID.X ;  /* 0x00000000000679c3 */ /* 0x001e220000002500 */
[C---:B------:R-:W-:Y:S01]  /*3540*/  LOP3.LUT R3, R0.reuse, 0x7f, RZ, 0xc0, !PT ;  /* 0x0000007f00037812 */ /* 0x040fe200078ec0ff */
[----:B------:R-:W-:Y:S01]  /*3550*/  BSSY B0, `(.L_x_3378) ;  /* 0x0000010000007945 */ /* 0x000fe20003800000 */
[----:B0-----:R-:W-:-:S05]  /*3560*/  LEA.HI R2, R0, UR6, RZ, 0x19 ;  /* 0x0000000600027c11 */ /* 0x001fca000f8fc8ff */
        /* <DEDUP_REMOVED lines=14> */
.L_x_3379:
[----:B------:R-:W-:Y:S05]  /*3650*/  BSYNC B0 ;  /* 0x0000000000007941 */ /* 0x000fea0003800000 */
.L_x_3378:
        /* <DEDUP_REMOVED lines=12> */
.L_x_3303:
[----:B------:R-:W-:Y:S01]  /*3720*/  HFMA2.MMA R130, -RZ, RZ, 0, 9.5367431640625e-07 ;  /* 0x00000010ff827435 */ /* 0x000fe200000001ff */
[----:B------:R-:W-:Y:S01]  /*3730*/  IMAD.MOV.U32 R127, RZ, RZ, R173 ;  /* 0x000000ffff7f7224 */ /* 0x000fe200078e00ad */
[----:B-1----:R-:W-:Y:S01]  /*3740*/  MOV R168, 0xffffffff ;  /* 0xffffffff00a87802 */ /* 0x002fe20000000f00 */
[----:B------:R-:W-:Y:S01]  /*3750*/  IMAD.MOV.U32 R131, RZ, RZ, 0x1f ;  /* 0x0000001fff837424 */ /* 0x000fe200078e00ff */
[----:B------:R-:W-:-:S02]  /*3760*/  MOV R116, 0x3780 ;  /* 0x0000378000747802 */ /* 0x000fc40000000f00 */
[----:B--2--5:R-:W-:Y:S05]  /*3770*/  CALL.REL.NOINC `($__internal_97_$__cuda_sm70_shflsync_down_p) ;  /* 0x0000046000007944 */ /* 0x024fea0003c00000 */
[----:B-1----:R-:W-:Y:S01]  /*3780*/  IMAD.MOV.U32 R124, RZ, RZ, R127 ;  /* 0x000000ffff7c7224 */ /* 0x002fe200078e007f */
[----:B0-----:R-:W-:Y:S05]  /*3790*/  BRA `(.L_x_3380) ;  /* 0xffffdac000007947 */ /* 0x001fea000383ffff */
.L_x_3304:
[----:B------:R-:W-:Y:S01]  /*37a0*/  HFMA2.MMA R131, -RZ, RZ, 0, 1.847743988037109375e-06 ;  /* 0x0000001fff837435 */ /* 0x000fe200000001ff */
[----:B------:R-:W-:Y:S01]  /*37b0*/  MOV R127, R172 ;  /* 0x000000ac007f7202 */ /* 0x000fe20000000f00 */
[----:B------:R-:W-:Y:S01]  /*37c0*/  IMAD.MOV.U32 R130, RZ, RZ, 0x10 ;  /* 0x00000010ff827424 */ /* 0x000fe200078e00ff */
[----:B------:R-:W-:Y:S01]  /*37d0*/  MOV R116, 0x3800 ;  /* 0x0000380000747802 */ /* 0x000fe20000000f00 */
[----:B-1----:R-:W-:-:S02]  /*37e0*/  IMAD.MOV.U32 R168, RZ, RZ, -0x1 ;  /* 0xffffffffffa87424 */ /* 0x002fc400078e00ff */
[----:B0-23-5:R-:W-:Y:S05]  /*37f0*/  CALL.REL.NOINC `($__internal_97_$__cuda_sm70_shflsync_down_p) ;  /* 0x000003e000007944 */ /* 0x02dfea0003c00000 */
[----:B------:R-:W-:Y:S01]  /*3800*/  FADD.FTZ R124, R124, R173 ;  /* 0x000000ad7c7c7221 */ /* 0x000fe20000010000 */
[----:B0-----:R-:W-:Y:S01]  /*3810*/  HFMA2.MMA R131, -RZ, RZ, 0, 1.847743988037109375e-06 ;  /* 0x0000001fff837435 */ /* 0x001fe200000001ff */
[----:B-1----:R-:W-:Y:S01]  /*3820*/  FADD.FTZ R172, R172, R127 ;  /* 0x0000007facac7221 */ /* 0x002fe20000010000 */
[----:B------:R-:W-:Y:S01]  /*3830*/  MOV R130, 0x8 ;  /* 0x0000000800827802 */ /* 0x000fe20000000f00 */
[----:B------:R-:W-:Y:S01]  /*3840*/  IMAD.MOV.U32 R168, RZ, RZ, -0x1 ;  /* 0xffffffffffa87424 */ /* 0x000fe200078e00ff */
[----:B------:R-:W-:-:S02]  /*3850*/  MOV R127, R124 ;  /* 0x0000007c007f7202 */ /* 0x000fc40000000f00 */
[----:B------:R-:W-:Y:S02]  /*3860*/  MOV R116, 0x3880 ;  /* 0x0000388000747802 */ /* 0x000fe40000000f00 */
[----:B------:R-:W-:Y:S05]  /*3870*/  CALL.REL.NOINC `($__internal_97_$__cuda_sm70_shflsync_down_p) ;  /* 0x0000036000007944 */ /* 0x000fea0003c00000 */
[----:B0-----:R-:W-:Y:S01]  /*3880*/  HFMA2.MMA R130, -RZ, RZ, 0, 4.76837158203125e-07 ;  /* 0x00000008ff827435 */ /* 0x001fe200000001ff */
[----:B-1----:R-:W-:Y:S01]  /*3890*/  MOV R119, R127 ;  /* 0x0000007f00777202 */ /* 0x002fe20000000f00 */
[----:B------:R-:W-:Y:S01]  /*38a0*/  IMAD.MOV.U32 R127, RZ, RZ, R172 ;  /* 0x000000ffff7f7224 */ /* 0x000fe200078e00ac */
[----:B------:R-:W-:Y:S01]  /*38b0*/  MOV R131, 0x1f ;  /* 0x0000001f00837802 */ /* 0x000fe20000000f00 */
[----:B------:R-:W-:Y:S01]  /*38c0*/  IMAD.MOV.U32 R168, RZ, RZ, -0x1 ;  /* 0xffffffffffa87424 */ /* 0x000fe200078e00ff */
[----:B------:R-:W-:Y:S02]  /*38d0*/  MOV R116, 0x38f0 ;  /* 0x000038f000747802 */ /* 0x000fe40000000f00 */
[----:B------:R-:W-:Y:S05]  /*38e0*/  CALL.REL.NOINC `($__internal_97_$__cuda_sm70_shflsync_down_p) ;  /* 0x000002f000007944 */ /* 0x000fea0003c00000 */
[----:B------:R-:W-:Y:S01]  /*38f0*/  FADD.FTZ R124, R119, R124 ;  /* 0x0000007c777c7221 */ /* 0x000fe20000010000 */
[----:B0-----:R-:W-:Y:S01]  /*3900*/  HFMA2.MMA R130, -RZ, RZ, 0, 2.384185791015625e-07 ;  /* 0x00000004ff827435 */ /* 0x001fe200000001ff */
[----:B-1----:R-:W-:Y:S01]  /*3910*/  FADD.FTZ R172, R172, R127 ;  /* 0x0000007facac7221 */ /* 0x002fe20000010000 */
[----:B------:R-:W-:Y:S01]  /*3920*/  MOV R131, 0x1f ;  /* 0x0000001f00837802 */ /* 0x000fe20000000f00 */
[----:B------:R-:W-:Y:S01]  /*3930*/  IMAD.MOV.U32 R168, RZ, RZ, -0x1 ;  /* 0xffffffffffa87424 */ /* 0x000fe200078e00ff */
[----:B------:R-:W-:-:S02]  /*3940*/  MOV R127, R124 ;  /* 0x0000007c007f7202 */ /* 0x000fc40000000f00 */
[----:B------:R-:W-:Y:S02]  /*3950*/  MOV R116, 0x3970 ;  /* 0x0000397000747802 */ /* 0x000fe40000000f00 */
[----:B------:R-:W-:Y:S05]  /*3960*/  CALL.REL.NOINC `($__internal_97_$__cuda_sm70_shflsync_down_p) ;  /* 0x0000027000007944 */ /* 0x000fea0003c00000 */
[----:B0-----:R-:W-:Y:S01]  /*3970*/  HFMA2.MMA R130, -RZ, RZ, 0, 2.384185791015625e-07 ;  /* 0x00000004ff827435 */ /* 0x001fe200000001ff */
[----:B-1----:R-:W-:Y:S01]  /*3980*/  MOV R119, R127 ;  /* 0x0000007f00777202 */ /* 0x002fe20000000f00 */
[----:B------:R-:W-:Y:S01]  /*3990*/  IMAD.MOV.U32 R127, RZ, RZ, R172 ;  /* 0x000000ffff7f7224 */ /* 0x000fe200078e00ac */
[----:B------:R-:W-:Y:S01]  /*39a0*/  MOV R131, 0x1f ;  /* 0x0000001f00837802 */ /* 0x000fe20000000f00 */
[----:B------:R-:W-:Y:S01]  /*39b0*/  IMAD.MOV.U32 R168, RZ, RZ, -0x1 ;  /* 0xffffffffffa87424 */ /* 0x000fe200078e00ff */
[----:B------:R-:W-:Y:S02]  /*39c0*/  MOV R116, 0x39e0 ;  /* 0x000039e000747802 */ /* 0x000fe40000000f00 */
[----:B------:R-:W-:Y:S05]  /*39d0*/  CALL.REL.NOINC `($__internal_97_$__cuda_sm70_shflsync_down_p) ;  /* 0x0000020000007944 */ /* 0x000fea0003c00000 */
[----:B------:R-:W-:Y:S01]  /*39e0*/  FADD.FTZ R124, R119, R124 ;  /* 0x0000007c777c7221 */ /* 0x000fe20000010000 */
[----:B0-----:R-:W-:Y:S01]  /*39f0*/  HFMA2.MMA R130, -RZ, RZ, 0, 1.1920928955078125e-07 ;  /* 0x00000002ff827435 */ /* 0x001fe200000001ff */
[----:B-1----:R-:W-:Y:S01]  /*3a00*/  FADD.FTZ R126, R172, R127 ;  /* 0x0000007fac7e7221 */ /* 0x002fe20000010000 */
[----:B------:R-:W-:Y:S01]  /*3a10*/  MOV R131, 0x1f ;  /* 0x0000001f00837802 */ /* 0x000fe20000000f00 */
[----:B------:R-:W-:Y:S01]  /*3a20*/  IMAD.MOV.U32 R168, RZ, RZ, -0x1 ;  /* 0xffffffffffa87424 */ /* 0x000fe200078e00ff */
[----:B------:R-:W-:-:S02]  /*3a30*/  MOV R127, R124 ;  /* 0x0000007c007f7202 */ /* 0x000fc40000000f00 */
[----:B------:R-:W-:Y:S02]  /*3a40*/  MOV R116, 0x3a60 ;  /* 0x00003a6000747802 */ /* 0x000fe40000000f00 */
[----:B------:R-:W-:Y:S05]  /*3a50*/  CALL.REL.NOINC `($__internal_97_$__cuda_sm70_shflsync_down_p) ;  /* 0x0000018000007944 */ /* 0x000fea0003c00000 */
[----:B0-----:R-:W-:Y:S01]  /*3a60*/  HFMA2.MMA R130, -RZ, RZ, 0, 1.1920928955078125e-07 ;  /* 0x00000002ff827435 */ /* 0x001fe200000001ff */
[----:B-1----:R-:W-:Y:S01]  /*3a70*/  MOV R119, R127 ;  /* 0x0000007f00777202 */ /* 0x002fe20000000f00 */
[----:B------:R-:W-:Y:S01]  /*3a80*/  IMAD.MOV.U32 R127, RZ, RZ, R126 ;  /* 0x000000ffff7f7224 */ /* 0x000fe200078e007e */
[----:B------:R-:W-:Y:S01]  /*3a90*/  MOV R131, 0x1f ;  /* 0x0000001f00837802 */ /* 0x000fe20000000f00 */
[----:B------:R-:W-:Y:S01]  /*3aa0*/  IMAD.MOV.U32 R168, RZ, RZ, -0x1 ;  /* 0xffffffffffa87424 */ /* 0x000fe200078e00ff */
[----:B------:R-:W-:Y:S02]  /*3ab0*/  MOV R116, 0x3ad0 ;  /* 0x00003ad000747802 */ /* 0x000fe40000000f00 */
[----:B------:R-:W-:Y:S05]  /*3ac0*/  CALL.REL.NOINC `($__internal_97_$__cuda_sm70_shflsync_down_p) ;  /* 0x0000011000007944 */ /* 0x000fea0003c00000 */
[----:B------:R-:W-:Y:S01]  /*3ad0*/  FADD.FTZ R129, R119, R124 ;  /* 0x0000007c77817221 */ /* 0x000fe20000010000 */
[----:B0-----:R-:W-:Y:S01]  /*3ae0*/  HFMA2.MMA R130, -RZ, RZ, 0, 5.9604644775390625e-08 ;  /* 0x00000001ff827435 */ /* 0x001fe200000001ff */
[----:B-1----:R-:W-:Y:S01]  /*3af0*/  FADD.FTZ R126, R126, R127 ;  /* 0x0000007f7e7e7221 */ /* 0x002fe20000010000 */
[----:B------:R-:W-:Y:S01]  /*3b00*/  MOV R131, 0x1f ;  /* 0x0000001f00837802 */ /* 0x000fe20000000f00 */
[----:B------:R-:W-:Y:S01]  /*3b10*/  IMAD.MOV.U32 R168, RZ, RZ, -0x1 ;  /* 0xffffffffffa87424 */ /* 0x000fe200078e00ff */
[----:B------:R-:W-:-:S02]  /*3b20*/  MOV R127, R129 ;  /* 0x00000081007f7202 */ /* 0x000fc40000000f00 */
[----:B------:R-:W-:Y:S02]  /*3b30*/  MOV R116, 0x3b50 ;  /* 0x00003b5000747802 */ /* 0x000fe40000000f00 */
[----:B------:R-:W-:Y:S05]  /*3b40*/  CALL.REL.NOINC `($__internal_97_$__cuda_sm70_shflsync_down_p) ;  /* 0x0000009000007944 */ /* 0x000fea0003c00000 */
[----:B0-----:R-:W-:Y:S01]  /*3b50*/  HFMA2.MMA R130, -RZ, RZ, 0, 5.9604644775390625e-08 ;  /* 0x00000001ff827435 */ /* 0x001fe200000001ff */
[----:B-1----:R-:W-:Y:S01]  /*3b60*/  MOV R128, R127 ;  /* 0x0000007f00807202 */ /* 0x002fe20000000f00 */
[----:B------:R-:W-:Y:S01]  /*3b70*/  IMAD.MOV.U32 R127, RZ, RZ, R126 ;  /* 0x000000ffff7f7224 */ /* 0x000fe200078e007e */
[----:B------:R-:W-:Y:S01]  /*3b80*/  MOV R131, 0x1f ;  /* 0x0000001f00837802 */ /* 0x000fe20000000f00 */
[----:B------:R-:W-:Y:S01]  /*3b90*/  IMAD.MOV.U32 R168, RZ, RZ, -0x1 ;  /* 0xffffffffffa87424 */ /* 0x000fe200078e00ff */
[----:B------:R-:W-:Y:S02]  /*3ba0*/  MOV R116, 0x3bc0 ;  /* 0x00003bc000747802 */ /* 0x000fe40000000f00 */
[----:B------:R-:W-:Y:S05]  /*3bb0*/  CALL.REL.NOINC `($__internal_97_$__cuda_sm70_shflsync_down_p) ;  /* 0x0000002000007944 */ /* 0x000fea0003c00000 */
[----:B-1----:R-:W-:Y:S01]  /*3bc0*/  MOV R117, R127 ;  /* 0x0000007f00757202 */ /* 0x002fe20000000f00 */
[----:B0-----:R-:W-:Y:S05]  /*3bd0*/  BRA `(.L_x_3381) ;  /* 0xffffd7a000007947 */ /* 0x001fea000383ffff */
        .weak           $__internal_97_$__cuda_sm70_shflsync_down_p
        .type           $__internal_97_$__cuda_sm70_shflsync_down_p,@function
        .size           $__internal_97_$__cuda_sm70_shflsync_down_p,(.L_x_6899 - $__internal_97_$__cuda_sm70_shflsync_down_p)
$__internal_97_$__cuda_sm70_shflsync_down_p:
[----:B------:R-:W-:Y:S01]  /*3be0*/  HFMA2.MMA R117, -RZ, RZ, 0, 0 ;  /* 0x00000000ff757435 */ /* 0x000fe200000001ff */
[----:B------:R-:W-:Y:S04]  /*3bf0*/  WARPSYNC R168 ;  /* 0x000000a800007348 */ /* 0x000fe80003800000 */
[----:B------:R0:W1:Y:S01]  /*3c00*/  SHFL.DOWN PT, R127, R127, R130, R131 ;  /* 0x080000827f7f7389 */ /* 0x00006200000e0083 */
[----:B------:R-:W-:Y:S05]  /*3c10*/  RET.REL.NODEC R116 `(_ZN10layer_norm13ln_bwd_kernelINS_13Kernel_traitsIf13__nv_bfloat16fS2_fjLj2048ELj1ELj1ELj4ELj16ENS_18Kernel_traits_baseILj2048EfS2_fS2_fjLj128EEEEELb1ELb1ELb1ELb0EEEvNS_9BwdParamsE) ;  /* 0xffffc3e074007950 */ /* 0x000fea0003c3ffff */
.L_x_3382:
        /* <DEDUP_REMOVED lines=14> */
.L_x_6899:


//--------------------- .text._ZN10layer_norm22ln_bwd_finalize_kernelINS_22Kernel_traits_finalizeILj2048Ef13__nv_bfloat16fS2_fjLb1ELj1024ELj4ENS_18Kernel_traits_baseILj2048EfS2_fS2_fjLj1024EEEEELb1ELb1EEEvNS_9BwdParamsE --------------------------
	.section	.text._ZN10layer_norm22ln_bwd_finalize_kernelINS_22Kernel_traits_finalizeILj2048Ef13__nv_bfloat16fS2_fjLb1ELj1024ELj4ENS_18Kernel_traits_baseILj2048EfS2_fS2_fjLj1024EEEEELb1ELb1EEEvNS_9BwdParamsE,"ax",@progbits
	.sectioninfo	@"SHI_REGISTERS=32"
	.align	128
        .global         _ZN10layer_norm22ln_bwd_finalize_kernelINS_22Kernel_traits_finalizeILj2048Ef13__nv_bfloat16fS2_fjLb1ELj1024ELj4ENS_18Kernel_traits_baseILj2048EfS2_fS2_fjLj1024EEEEELb1ELb1EEEvNS_9BwdParamsE
        .type           _ZN10layer_norm22ln_bwd_finalize_kernelINS_22Kernel_traits_finalizeILj2048Ef13__nv_bfloat16fS2_fjLb1ELj1024ELj4ENS_18Kernel_traits_baseILj2048EfS2_fS2_fjLj1024EEEEELb1ELb1EEEvNS_9BwdParamsE,@function
        .size           _ZN10layer_norm22ln_bwd_finalize_kernelINS_22Kernel_traits_finalizeILj2048Ef13__nv_bfloat16fS2_fjLb1ELj1024ELj4ENS_18Kernel_traits_baseILj2048EfS2_fS2_fjLj1024EEEEELb1ELb1EEEvNS_9BwdParamsE,(.L_x_6900 - _ZN10layer_norm22ln_bwd_finalize_kernelINS_22Kernel_traits_finalizeILj2048Ef13__nv_bfloat16fS2_fjLb1ELj1024ELj4ENS_18Kernel_traits_baseILj2048EfS2_fS2_fjLj1024EEEEELb1ELb1EEEvNS_9BwdParamsE)
        .other          _ZN10layer_norm22ln_bwd_finalize_kernelINS_22Kernel_traits_finalizeILj2048Ef13__nv_bfloat16fS2_fjLb1ELj1024ELj4ENS_18Kernel_traits_baseILj2048EfS2_fS2_fjLj1024EEEEELb1ELb1EEEvNS_9BwdParamsE,@"STO_CUDA_ENTRY STV_DEFAULT"
_ZN10layer_norm22ln_bwd_finalize_kernelINS_22Kernel_traits_finalizeILj2048Ef13__nv_bfloat16fS2_fjLb1ELj1024ELj4ENS_18Kernel_traits_baseILj2048EfS2_fS2_fjLj1024EEEEELb1ELb1EEEvNS_9BwdParamsE:
.text._ZN10layer_norm22ln_bwd_finalize_kernelINS_22Kernel_traits_finalizeILj2048Ef13__nv_bfloat16fS2_fjLb1ELj1024ELj4ENS_18Kernel_traits_baseILj2048EfS2_fS2_fjLj1024EEEEELb1ELb1EEEvNS_9BwdParamsE:
        /* <DEDUP_REMOVED lines=19> */
.L_x_3395:
        /* <DEDUP_REMOVED lines=32> */
.L_x_3387:
        /* <DEDUP_REMOVED lines=47> */
.L_x_3386:
[----:B------:R-:W-:Y:S05]  /*0620*/  BSYNC B1 ;  /* 0x0000000000017941 */ /* 0x000fea0003800000 */
.L_x_3385:
        /* <DEDUP_REMOVED lines=29> */
.L_x_3389:
[----:B------:R-:W-:Y:S05]  /*0800*/  BSYNC B1 ;  /* 0x0000000000017941 */ /* 0x000fea0003800000 */
.L_x_3388:
        /* <DEDUP_REMOVED lines=13> */
.L_x_3384:
[----:B------:R-:W-:Y:S05]  /*08e0*/  BSYNC B0 ;  /* 0x0000000000007941 */ /* 0x000fea0003800000 */
.L_x_3383:
        /* <DEDUP_REMOVED lines=12> */
.L_x_3396:
        /* <DEDUP_REMOVED lines=27> */
.L_x_3397:
        /* <DEDUP_REMOVED lines=9> */
.L_x_3390:
        /* <DEDUP_REMOVED lines=16> */
.L_x_3394:
[----:B------:R-:W-:Y:S05]  /*0cf0*/  BSYNC B0 ;  /* 0x0000000000007941 */ /* 0x000fea0003800000 */
.L_x_3393:
[C---:B------:R-:W-:Y:S02]  /*0d00*/  ISETP.GT.U32.AND P1, PT, R4.reuse, -0x801, PT ;  /* 0xfffff7ff0400780c */ /* 0x040fe40003f24070 */
[----:B------:R-:W-:-:S02]  /*0d10*/  IADD3 R4, R4, 0x800, RZ ;  /* 0x0000080004047810 */ /* 0x000fc40007ffe0ff */
[----:B------:R-:W-:-:S09]  /*0d20*/  IADD3 R5, R5, 0x400, RZ ;  /* 0x0000040005057810 */ /* 0x000fd20007ffe0ff */
[----:B012---:R-:W-:Y:S05]  /*0d30*/  @P1 BRA `(.L_x_3395) ;  /* 0xfffff3f000001947 */ /* 0x007fea000383ffff */
[----:B------:R-:W-:Y:S05]  /*0d40*/  EXIT ;  /* 0x000000000000794d */ /* 0x000fea0003800000 */
.L_x_3391:
[----:B------:R-:W-:Y:S01]  /*0d50*/  HFMA2.MMA R14, -RZ, RZ, 0, 1.847743988037109375e-06 ;  /* 0x0000001fff0e7435 */ /* 0x000fe200000001ff */
[----:B---3--:R-:W-:Y:S01]  /*0d60*/  IMAD.MOV.U32 R18, RZ, RZ, R10 ;  /* 0x000000ffff127224 */ /* 0x008fe200078e000a */
[----:B------:R-:W-:Y:S01]  /*0d70*/  MOV R17, 0x1 ;  /* 0x0000000100117802 */ /* 0x000fe20000000f00 */
[----:B------:R-:W-:Y:S01]  /*0d80*/  IMAD.MOV.U32 R19, RZ, RZ, -0x1 ;  /* 0xffffffffff137424 */ /* 0x000fe200078e00ff */
[----:B------:R-:W-:Y:S02]  /*0d90*/  MOV R8, 0xdb0 ;  /* 0x00000db000087802 */ /* 0x000fe40000000f00 */
[----:B012---:R-:W-:Y:S05]  /*0da0*/  CALL.REL.NOINC `($__internal_98_$__cuda_sm70_shflsync_bfly_p) ;  /* 0x0000059000007944 */ /* 0x007fea0003c00000 */
[----:B01----:R-:W-:Y:S05]  /*0db0*/  BRA `(.L_x_3396) ;  /* 0xfffffbf000007947 */ /* 0x003fea000383ffff */
.L_x_3392:
[----:B------:R-:W-:Y:S01]  /*0dc0*/  HFMA2.MMA R14, -RZ, RZ, 0, 1.847743988037109375e-06 ;  /* 0x0000001fff0e7435 */ /* 0x000fe200000001ff */
[----:B------:R-:W-:Y:S01]  /*0dd0*/  MOV R17, 0x2 ;  /* 0x0000000200117802 */ /* 0x000fe20000000f00 */
[----:B------:R-:W-:Y:S01]  /*0de0*/  IMAD.MOV.U32 R19, RZ, RZ, -0x1 ;  /* 0xffffffffff137424 */ /* 0x000fe200078e00ff */
[----:B------:R-:W-:-:S03]  /*0df0*/  MOV R8, 0xe10 ;  /* 0x00000e1000087802 */ /* 0x000fc60000000f00 */
[----:B0123--:R-:W-:Y:S05]  /*0e00*/  CALL.REL.NOINC `($__internal_98_$__cuda_sm70_shflsync_bfly_p) ;  /* 0x0000053000007944 */ /* 0x00ffea0003c00000 */
[----:B01----:R-:W-:Y:S01]  /*0e10*/  FADD.FTZ R18, R18, R14 ;  /* 0x0000000e12127221 */ /* 0x003fe20000010000 */
[----:B------:R-:W-:Y:S01]  /*0e20*/  HFMA2.MMA R14, -RZ, RZ, 0, 1.847743988037109375e-06 ;  /* 0x0000001fff0e7435 */ /* 0x000fe200000001ff */
[----:B------:R-:W-:Y:S01]  /*0e30*/  MOV R17, 0x4 ;  /* 0x0000000400117802 */ /* 0x000fe20000000f00 */
[----:B------:R-:W-:Y:S01]  /*0e40*/  IMAD.MOV.U32 R19, RZ, RZ, -0x1 ;  /* 0xffffffffff137424 */ /* 0x000fe200078e00ff */
[----:B------:R-:W-:-:S03]  /*0e50*/  MOV R8, 0xe70 ;  /* 0x00000e7000087802 */ /* 0x000fc60000000f00 */
[----:B------:R-:W-:Y:S05]  /*0e60*/  CALL.REL.NOINC `($__internal_98_$__cuda_sm70_shflsync_bfly_p) ;  /* 0x000004d000007944 */ /* 0x000fea0003c00000 */
[----:B01----:R-:W-:Y:S01]  /*0e70*/  FADD.FTZ R18, R18, R14 ;  /* 0x0000000e12127221 */ /* 0x003fe20000010000 */
[----:B------:R-:W-:Y:S01]  /*0e80*/  HFMA2.MMA R14, -RZ, RZ, 0, 1.847743988037109375e-06 ;  /* 0x0000001fff0e7435 */ /* 0x000fe200000001ff */
[----:B------:R-:W-:-:S02]  /*0e90*/  MOV R17, 0x8 ;  /* 0x0000000800117802 */ /* 0x000fc40000000f00 */
[----:B------:R-:W-:Y:S02]  /*0ea0*/  MOV R19, 0xffffffff ;  /* 0xffffffff00137802 */ /* 0x000fe40000000f00 */
[----:B------:R-:W-:Y:S02]  /*0eb0*/  MOV R8, 0xed0 ;  /* 0x00000ed000087802 */ /* 0x000fe40000000f00 */
[----:B------:R-:W-:Y:S05]  /*0ec0*/  CALL.REL.NOINC `($__internal_98_$__cuda_sm70_shflsync_bfly_p) ;  /* 0x0000047000007944 */ /* 0x000fea0003c00000 */
[----:B-1----:R-:W-:Y:S01]  /*0ed0*/  FADD.FTZ R10, R18, R14 ;  /* 0x0000000e120a7221 */ /* 0x002fe20000010000 */
[----:B------:R-:W-:Y:S01]  /*0ee0*/  HFMA2.MMA R14, -RZ, RZ, 0, 1.847743988037109375e-06 ;  /* 0x0000001fff0e7435 */ /* 0x000fe200000001ff */
[----:B0-----:R-:W-:Y:S01]  /*0ef0*/  IMAD.MOV.U32 R17, RZ, RZ, 0x10 ;  /* 0x00000010ff117424 */ /* 0x001fe200078e00ff */
[----:B------:R-:W-:Y:S02]  /*0f00*/  MOV R19, 0xffffffff ;  /* 0xffffffff00137802 */ /* 0x000fe40000000f00 */
[----:B------:R-:W-:Y:S02]  /*0f10*/  MOV R18, R10 ;  /* 0x0000000a00127202 */ /* 0x000fe40000000f00 */
[----:B------:R-:W-:Y:S02]  /*0f20*/  MOV R8, 0xf40 ;  /* 0x00000f4000087802 */ /* 0x000fe40000000f00 */
[----:B------:R-:W-:Y:S05]  /*0f30*/  CALL.REL.NOINC `($__internal_98_$__cuda_sm70_shflsync_bfly_p) ;  /* 0x0000040000007944 */ /* 0x000fea0003c00000 */
[----:B0-----:R-:W-:Y:S01]  /*0f40*/  HFMA2.MMA R17, -RZ, RZ, 0, 5.9604644775390625e-08 ;  /* 0x00000001ff117435 */ /* 0x001fe200000001ff */
[----:B-1----:R-:W-:Y:S01]  /*0f50*/  IMAD.MOV.U32 R13, RZ, RZ, R14 ;  /* 0x000000ffff0d7224 */ /* 0x002fe200078e000e */
[----:B------:R-:W-:Y:S01]  /*0f60*/  MOV R18, R15 ;  /* 0x0000000f00127202 */ /* 0x000fe20000000f00 */
[----:B------:R-:W-:Y:S01]  /*0f70*/  IMAD.MOV.U32 R19, RZ, RZ, -0x1 ;  /* 0xffffffffff137424 */ /* 0x000fe200078e00ff */
[----:B------:R-:W-:-:S02]  /*0f80*/  MOV R14, 0x1f ;  /* 0x0000001f000e7802 */ /* 0x000fc40000000f00 */
[----:B------:R-:W-:Y:S02]  /*0f90*/  MOV R8, 0xfb0 ;  /* 0x00000fb000087802 */ /* 0x000fe40000000f00 */
[----:B------:R-:W-:Y:S05]  /*0fa0*/  CALL.REL.NOINC `($__internal_98_$__cuda_sm70_shflsync_bfly_p) ;  /* 0x0000039000007944 */ /* 0x000fea0003c00000 */
[----:B0-----:R-:W-:Y:S01]  /*0fb0*/  HFMA2.MMA R17, -RZ, RZ, 0, 1.1920928955078125e-07 ;  /* 0x00000002ff117435 */ /* 0x001fe200000001ff */
[----:B-1----:R-:W-:Y:S01]  /*0fc0*/  FADD.FTZ R18, R15, R14 ;  /* 0x0000000e0f127221 */ /* 0x002fe20000010000 */
[----:B------:R-:W-:Y:S02]  /*0fd0*/  MOV R14, 0x1f ;  /* 0x0000001f000e7802 */ /* 0x000fe40000000f00 */
[----:B------:R-:W-:Y:S02]  /*0fe0*/  MOV R19, 0xffffffff ;  /* 0xffffffff00137802 */ /* 0x000fe40000000f00 */
[----:B------:R-:W-:Y:S02]  /*0ff0*/  MOV R8, 0x1010 ;  /* 0x0000101000087802 */ /* 0x000fe40000000f00 */
[----:B------:R-:W-:Y:S05]  /*1000*/  CALL.REL.NOINC `($__internal_98_$__cuda_sm70_shflsync_bfly_p) ;  /* 0x0000033000007944 */ /* 0x000fea0003c00000 */
[----:B01----:R-:W-:Y:S01]  /*1010*/  FADD.FTZ R18, R18, R14 ;  /* 0x0000000e12127221 */ /* 0x003fe20000010000 */
[----:B------:R-:W-:Y:S01]  /*1020*/  HFMA2.MMA R14, -RZ, RZ, 0, 1.847743988037109375e-06 ;  /* 0x0000001fff0e7435 */ /* 0x000fe200000001ff */
[----:B------:R-:W-:Y:S01]  /*1030*/  IMAD.MOV.U32 R17, RZ, RZ, 0x4 ;  /* 0x00000004ff117424 */ /* 0x000fe200078e00ff */
[----:B------:R-:W-:Y:S02]  /*1040*/  MOV R19, 0xffffffff ;  /* 0xffffffff00137802 */ /* 0x000fe40000000f00 */
[----:B------:R-:W-:-:S02]  /*1050*/  MOV R8, 0x1070 ;  /* 0x0000107000087802 */ /* 0x000fc40000000f00 */
[----:B------:R-:W-:Y:S05]  /*1060*/  CALL.REL.NOINC `($__internal_98_$__cuda_sm70_shflsync_bfly_p) ;  /* 0x000002d000007944 */ /* 0x000fea0003c00000 */
[----:B0-----:R-:W-:Y:S01]  /*1070*/  HFMA2.MMA R17, -RZ, RZ, 0, 4.76837158203125e-07 ;  /* 0x00000008ff117435 */ /* 0x001fe200000001ff */
[----:B-1----:R-:W-:Y:S01]  /*1080*/  FADD.FTZ R18, R18, R14 ;  /* 0x0000000e12127221 */ /* 0x002fe20000010000 */
[----:B------:R-:W-:Y:S01]  /*1090*/  MOV R19, 0xffffffff ;  /* 0xffffffff00137802 */ /* 0x000fe20000000f00 */
[----:B------:R-:W-:Y:S01]  /*10a0*/  IMAD.MOV.U32 R14, RZ, RZ, 0x1f ;  /* 0x0000001fff0e7424 */ /* 0x000fe200078e00ff */
[----:B------:R-:W-:-:S02]  /*10b0*/  MOV R8, 0x10d0 ;  /* 0x000010d000087802 */ /* 0x000fc40000000f00 */
[----:B------:R-:W-:Y:S05]  /*10c0*/  CALL.REL.NOINC `($__internal_98_$__cuda_sm70_shflsync_bfly_p) ;  /* 0x0000027000007944 */ /* 0x000fea0003c00000 */
[----:B-1----:R-:W-:Y:S01]  /*10d0*/  FADD.FTZ R12, R18, R14 ;  /* 0x0000000e120c7221 */ /* 0x002fe20000010000 */
[----:B0-----:R-:W-:Y:S01]  /*10e0*/  HFMA2.MMA R17, -RZ, RZ, 0, 9.5367431640625e-07 ;  /* 0x00000010ff117435 */ /* 0x001fe200000001ff */
[----:B------:R-:W-:Y:S01]  /*10f0*/  MOV R14, 0x1f ;  /* 0x0000001f000e7802 */ /* 0x000fe20000000f00 */
[----:B------:R-:W-:Y:S01]  /*1100*/  IMAD.MOV.U32 R19, RZ, RZ, -0x1 ;  /* 0xffffffffff137424 */ /* 0x000fe200078e00ff */
[----:B------:R-:W-:-:S02]  /*1110*/  MOV R8, 0x1140 ;  /* 0x0000114000087802 */ /* 0x000fc40000000f00 */
[----:B------:R-:W-:Y:S02]  /*1120*/  MOV R18, R12 ;  /* 0x0000000c00127202 */ /* 0x000fe40000000f00 */
[----:B------:R-:W-:Y:S05]  /*1130*/  CALL.REL.NOINC `($__internal_98_$__cuda_sm70_shflsync_bfly_p) ;  /* 0x0000020000007944 */ /* 0x000fea0003c00000 */
[----:B-1----:R-:W-:Y:S01]  /*1140*/  MOV R15, R14 ;  /* 0x0000000e000f7202 */ /* 0x002fe20000000f00 */
[----:B------:R-:W-:Y:S01]  /*1150*/  HFMA2.MMA R14, -RZ, RZ, 0, 1.847743988037109375e-06 ;  /* 0x0000001fff0e7435 */ /* 0x000fe200000001ff */
[----:B0-----:R-:W-:Y:S01]  /*1160*/  MOV R18, R11 ;  /* 0x0000000b00127202 */ /* 0x001fe20000000f00 */
[----:B------:R-:W-:Y:S01]  /*1170*/  IMAD.MOV.U32 R17, RZ, RZ, 0x1 ;  /* 0x00000001ff117424 */ /* 0x000fe200078e00ff */
[----:B------:R-:W-:Y:S02]  /*1180*/  MOV R19, 0xffffffff ;  /* 0xffffffff00137802 */ /* 0x000fe40000000f00 */
[----:B------:R-:W-:Y:S02]  /*1190*/  MOV R8, 0x11b0 ;  /* 0x000011b000087802 */ /* 0x000fe40000000f00 */
[----:B------:R-:W-:Y:S05]  /*11a0*/  CALL.REL.NOINC `($__internal_98_$__cuda_sm70_shflsync_bfly_p) ;  /* 0x0000019000007944 */ /* 0x000fea0003c00000 */
[----:B0-----:R-:W-:Y:S01]  /*11b0*/  HFMA2.MMA R17, -RZ, RZ, 0, 1.1920928955078125e-07 ;  /* 0x00000002ff117435 */ /* 0x001fe200000001ff */
[----:B-1----:R-:W-:Y:S01]  /*11c0*/  FADD.FTZ R18, R11, R14 ;  /* 0x0000000e0b127221 */ /* 0x002fe20000010000 */
[----:B------:R-:W-:Y:S01]  /*11d0*/  MOV R19, 0xffffffff ;  /* 0xffffffff00137802 */ /* 0x000fe20000000f00 */
[----:B------:R-:W-:Y:S01]  /*11e0*/  IMAD.MOV.U32 R14, RZ, RZ, 0x1f ;  /* 0x0000001fff0e7424 */ /* 0x000fe200078e00ff */
[----:B------:R-:W-:-:S02]  /*11f0*/  MOV R8, 0x1210 ;  /* 0x0000121000087802 */ /* 0x000fc40000000f00 */
[----:B------:R-:W-:Y:S05]  /*1200*/  CALL.REL.NOINC `($__internal_98_$__cuda_sm70_shflsync_bfly_p) ;  /* 0x0000013000007944 */ /* 0x000fea0003c00000 */
[----:B0-----:R-:W-:Y:S01]  /*1210*/  HFMA2.MMA R17, -RZ, RZ, 0, 2.384185791015625e-07 ;  /* 0x00000004ff117435 */ /* 0x001fe200000001ff */
[----:B-1----:R-:W-:Y:S01]  /*1220*/  FADD.FTZ R18, R18, R14 ;  /* 0x0000000e12127221 */ /* 0x002fe20000010000 */
[----:B------:R-:W-:Y:S01]  /*1230*/  MOV R14, 0x1f ;  /* 0x0000001f000e7802 */ /* 0x000fe20000000f00 */
[----:B------:R-:W-:Y:S01]  /*1240*/  IMAD.MOV.U32 R19, RZ, RZ, -0x1 ;  /* 0xffffffffff137424 */ /* 0x000fe200078e00ff */
[----:B------:R-:W-:-:S02]  /*1250*/  MOV R8, 0x1270 ;  /* 0x0000127000087802 */ /* 0x000fc40000000f00 */
[----:B------:R-:W-:Y:S05]  /*1260*/  CALL.REL.NOINC `($__internal_98_$__cuda_sm70_shflsync_bfly_p) ;  /* 0x000000d000007944 */ /* 0x000fea0003c00000 */
[----:B0-----:R-:W-:Y:S01]  /*1270*/  HFMA2.MMA R17, -RZ, RZ, 0, 4.76837158203125e-07 ;  /* 0x00000008ff117435 */ /* 0x001fe200000001ff */
[----:B-1----:R-:W-:Y:S01]  /*1280*/  FADD.FTZ R18, R18, R14 ;  /* 0x0000000e12127221 */ /* 0x002fe20000010000 */
[----:B------:R-:W-:-:S02]  /*1290*/  MOV R14, 0x1f ;  /* 0x0000001f000e7802 */ /* 0x000fc40000000f00 */
[----:B------:R-:W-:Y:S02]  /*12a0*/  MOV R19, 0xffffffff ;  /* 0xffffffff00137802 */ /* 0x000fe40000000f00 */
[----:B------:R-:W-:Y:S02]  /*12b0*/  MOV R8, 0x12d0 ;  /* 0x000012d000087802 */ /* 0x000fe40000000f00 */
[----:B------:R-:W-:Y:S05]  /*12c0*/  CALL.REL.NOINC `($__internal_98_$__cuda_sm70_shflsync_bfly_p) ;  /* 0x0000007000007944 */ /* 0x000fea0003c00000 */
[----:B01----:R-:W-:Y:S01]  /*12d0*/  FADD.FTZ R18, R18, R14 ;  /* 0x0000000e12127221 */ /* 0x003fe20000010000 */
[----:B------:R-:W-:Y:S01]  /*12e0*/  HFMA2.MMA R14, -RZ, RZ, 0, 1.847743988037109375e-06 ;  /* 0x0000001fff0e7435 */ /* 0x000fe200000001ff */
[----:B------:R-:W-:Y:S01]  /*12f0*/  IMAD.MOV.U32 R17, RZ, RZ, 0x10 ;  /* 0x00000010ff117424 */ /* 0x000fe200078e00ff */
[----:B------:R-:W-:Y:S02]  /*1300*/  MOV R19, 0xffffffff ;  /* 0xffffffff00137802 */ /* 0x000fe40000000f00 */
[----:B------:R-:W-:Y:S02]  /*1310*/  MOV R8, 0x1330 ;  /* 0x0000133000087802 */ /* 0x000fe40000000f00 */
[----:B------:R-:W-:Y:S05]  /*1320*/  CALL.REL.NOINC `($__internal_98_$__cuda_sm70_shflsync_bfly_p) ;  /* 0x0000001000007944 */ /* 0x000fea0003c00000 */
[----:B01----:R-:W-:Y:S05]  /*1330*/  BRA `(.L_x_3397) ;  /* 0xfffff82000007947 */ /* 0x003fea000383ffff */
        .weak           $__internal_98_$__cuda_sm70_shflsync_bfly_p
        .type           $__internal_98_$__cuda_sm70_shflsync_bfly_p,@function
        .size           $__internal_98_$__cuda_sm70_shflsync_bfly_p,(.L_x_6900 - $__internal_98_$__cuda_sm70_shflsync_bfly_p)
$__internal_98_$__cuda_sm70_shflsync_bfly_p:
[----:B------:R-:W-:Y:S01]  /*1340*/  HFMA2.MMA R9, -RZ, RZ, 0, 0 ;  /* 0x00000000ff097435 */ /* 0x000fe200000001ff */
[----:B------:R-:W-:Y:S04]  /*1350*/  WARPSYNC R19 ;  /* 0x0000001300007348 */ /* 0x000fe80003800000 */
[----:B------:R0:W1:Y:S01]  /*1360*/  SHFL.BFLY PT, R14, R18, R17, R14 ;  /* 0x0c000011120e7389 */ /* 0x00006200000e000e */
[----:B------:R-:W-:Y:S05]  /*1370*/  RET.REL.NODEC R8 `(_ZN10layer_norm22ln_bwd_finalize_kernelINS_22Kernel_traits_finalizeILj2048Ef13__nv_bfloat16fS2_fjLb1ELj1024ELj4ENS_18Kernel_traits_baseILj2048EfS2_fS2_fjLj1024EEEEELb1ELb1EEEvNS_9BwdParamsE) ;  /* 0xffffec8008007950 */ /* 0x000fea0003c3ffff */
.L_x_3398:
        /* <DEDUP_REMOVED lines=16> */
.L_x_6900:


//--------------------- .text._ZN10layer_norm13ln_bwd_kernelINS_13Kernel_traitsIf13__nv_bfloat16fS2_fjLj2048ELj1ELj1ELj4ELj16ENS_18Kernel_traits_baseILj2048EfS2_fS2_fjLj128EEEEELb1ELb1ELb1ELb1EEEvNS_9BwdParamsE --------------------------
	.section	.text._ZN10layer_norm13ln_bwd_kernelINS_13Kernel_traitsIf13__nv_bfloat16fS2_fjLj2048ELj1ELj1ELj4ELj16ENS_18Kernel_traits_baseILj2048EfS2_fS2_fjLj128EEEEELb1ELb1ELb1ELb1EEEvNS_9BwdParamsE,"ax",@progbits
	.sectioninfo	@"SHI_REGISTERS=194"
	.align	128
        .global         _ZN10layer_norm13ln_bwd_kernelINS_13Kernel_traitsIf13__nv_bfloat16fS2_fjLj2048ELj1ELj1ELj4ELj16ENS_18Kernel_traits_baseILj2048EfS2_fS2_fjLj128EEEEELb1ELb1ELb1ELb1EEEvNS_9BwdParamsE
        .type           _ZN10layer_norm13ln_bwd_kernelINS_13Kernel_traitsIf13__nv_bfloat16fS2_fjLj2048ELj1ELj1ELj4ELj16ENS_18Kernel_traits_baseILj2048EfS2_fS2_fjLj128EEEEELb1ELb1ELb1ELb1EEEvNS_9BwdParamsE,@function
        .size           _ZN10layer_norm13ln_bwd_kernelINS_13Kernel_traitsIf13__nv_bfloat16fS2_fjLj2048ELj1ELj1ELj4ELj16ENS_18Kernel_traits_baseILj2048EfS2_fS2_fjLj128EEEEELb1ELb1ELb1ELb1EEEvNS_9BwdParamsE,(.L_x_6901 - _ZN10layer_norm13ln_bwd_kernelINS_13Kernel_traitsIf13__nv_bfloat16fS2_fjLj2048ELj1ELj1ELj4ELj16ENS_18Kernel_traits_baseILj2048EfS2_fS2_fjLj128EEEEELb1ELb1ELb1ELb1EEEvNS_9BwdParamsE)
        .other          _ZN10layer_norm13ln_bwd_kernelINS_13Kernel_traitsIf13__nv_bfloat16fS2_fjLj2048ELj1ELj1ELj4ELj16ENS_18Kernel_traits_baseILj2048EfS2_fS2_fjLj128EEEEELb1ELb1ELb1ELb1EEEvNS_9BwdParamsE,@"STO_CUDA_ENTRY STV_DEFAULT"
_ZN10layer_norm13ln_bwd_kernelINS_13Kernel_traitsIf13__nv_bfloat16fS2_fjLj2048ELj1ELj1ELj4ELj16ENS_18Kernel_traits_baseILj2048EfS2_fS2_fjLj128EEEEELb1ELb1ELb1ELb1EEEvNS_9BwdParamsE:
.text._ZN10layer_norm13ln_bwd_kernelINS_13Kernel_traitsIf13__nv_bfloat16fS2_fjLj2048ELj1ELj1ELj4ELj16ENS_18Kernel_traits_baseILj2048EfS2_fS2_fjLj128EEEEELb1ELb1ELb1ELb1EEEvNS_9BwdParamsE:
[----:B------:R-:W-:Y:S02]  /*0000*/  MOV R1, c[0x0][0x28] ;  /* 0x00000a0000017a02 */ /* 0x000fe40000000f00 */
[----:B------:R-:W0:Y:S01]  /*0010*/  S2R R170, SR_TID.X ;  /* 0x0000000000aa7919 */ /* 0x000e220000002100 */
[----:B------:R-:W1:Y:S01]  /*0020*/  S2UR UR4, SR_CTAID.X ;  /* 0x00000000000479c3 */ /* 0x000e620000002500 */
[----:B0-----:R-:W-:Y:S02]  /*0030*/  SHF.R.U32.HI R127, RZ, 0x7, R170 ;  /* 0x00000007ff7f7819 */ /* 0x001fe400000116aa */
[----:B------:R-:W-:Y:S02]  /*0040*/  LOP3.LUT R126, R170, 0x7f, RZ, 0xc0, !PT ;  /* 0x0000007faa7e7812 */ /* 0x000fe400078ec0ff */
[C---:B-1----:R-:W-:Y:S01]  /*0050*/  IADD3 R0, R127.reuse, UR4, RZ ;  /* 0x000000047f007c10 */ /* 0x042fe2000fffe0ff */
[----:B------:R-:W-:Y:S01]  /*0060*/  ULDC.64 UR4, c[0x0][0x118] ;  /* 0x0000460000047ab9 */ /* 0x000fe20000000a00 */
[----:B------:R-:W-:Y:S02]  /*0070*/  IMAD.SHL.U32 R127, R127, 0x4, RZ ;  /* 0x000000047f7f7824 */ /* 0x000fe400078e00ff */
        /* <DEDUP_REMOVED lines=27> */
.L_x_3399:
[----:B------:R-:W-:-:S10]  /*0230*/  HFMA2.MMA R5, -RZ, RZ, 0, 1.9073486328125e-06 ;  /* 0x00000020ff057435 */ /* 0x000fd400000001ff */
        /* <DEDUP_REMOVED lines=12> */
[----:B------:R-:W-:Y:S01]  /*0300*/  IMAD.MOV.U32 R131, RZ, RZ, 0x1 ;  /* 0x00000001ff837424 */ /* 0x000fe200078e00ff */
        /* <DEDUP_REMOVED lines=26> */
.L_x_3472:
        /* <DEDUP_REMOVED lines=11> */
[----:B------:R-:W-:-:S04]  /*0560*/  LEA.HI R119, R119, R118, RZ, 0x3 ;  /* 0x0000007677777211 */ /* 0x000fc800078f18ff */
[----:B------:R-:W-:-:S04]  /*0570*/  LEA.HI.SX32 R134, R119, R126, 0x1d ;  /* 0x0000007e77867211 */ /* 0x000fc800078feaff */
[C---:B------:R-:W-:Y:S01]  /*0580*/  IADD3 R133, R134.reuse, 0x80, RZ ;  /* 0x0000008086857810 */ /* 0x040fe20007ffe0ff */
[----:B0-----:R-:W-:-:S04]  /*0590*/  IMAD.WIDE.U32 R116, R134, R168, c[0x0][0x218] ;  /* 0x0000860086747625 */ /* 0x001fc800078e00a8 */
[----:B------:R-:W-:Y:S01]  /*05a0*/  IMAD.WIDE.U32 R118, R133, R168, c[0x0][0x218] ;  /* 0x0000860085767625 */ /* 0x000fe200078e00a8 */
[----:B--2---:R-:W-:-:S13]  /*05b0*/  ISETP.GT.AND P4, PT, R122, RZ, PT ;  /* 0x000000ff7a00720c */ /* 0x004fda0003f84270 */
[----:B------:R-:W-:Y:S05]  /*05c0*/  @P4 BRA `(.L_x_3402) ;  /* 0x0000015000004947 */ /* 0x000fea0003800000 */
[----:B-1---5:R-:W-:Y:S01]  /*05d0*/  ISETP.GE.AND P1, PT, R135, 0x1, PT ;  /* 0x000000018700780c */ /* 0x022fe20003f26270 */
[----:B------:R-:W-:Y:S01]  /*05e0*/  HFMA2.MMA R124, -RZ, RZ, 0, 0 ;  /* 0x00000000ff7c7435 */ /* 0x000fe200000001ff */
[----:B------:R-:W-:-:S04]  /*05f0*/  ISETP.NE.U32.AND P0, PT, RZ, c[0x0][0x218], PT ;  /* 0x00008600ff007a0c */ /* 0x000fc80003f05070 */
        /* <DEDUP_REMOVED lines=16> */
[----:B------:R-:W-:Y:S01]  /*0700*/  CS2R R120, SRZ ;  /* 0x0000000000787805 */ /* 0x000fe2000001ff00 */
[----:B------:R-:W-:Y:S05]  /*0710*/  BRA `(.L_x_3403) ;  /* 0x00000a8000007947 */ /* 0x000fea0003800000 */
.L_x_3402:
[----:B-1----:R-:W-:Y:S02]  /*0720*/  IADD3 R2, R122, -0x1, RZ ;  /* 0xffffffff7a027810 */ /* 0x002fe40007ffe0ff */
[----:B------:R-:W-:-:S03]  /*0730*/  MOV R145, 0x10 ;  /* 0x0000001000917802 */ /* 0x000fc60000000f00 */
[----:B------:R-:W-:Y:S02]  /*0740*/  IMAD R120, R2, c[0x0][0x168], RZ ;  /* 0x00005a0002787a24 */ /* 0x000fe400078e02ff */
[----:B------:R-:W-:-:S03]  /*0750*/  IMAD.WIDE R2, R0, R123, c[0x0][0x1a0] ;  /* 0x0000680000027625 */ /* 0x000fc600078e027b */
[----:B------:R-:W-:Y:S01]  /*0760*/  SHF.R.S32.HI R121, RZ, 0x1f, R120 ;  /* 0x0000001fff797819 */ /* 0x000fe20000011478 */
[----:B------:R-:W-:Y:S01]  /*0770*/  IMAD.WIDE.U32 R124, R134, R168, c[0x0][0x188] ;  /* 0x00006200867c7625 */ /* 0x000fe200078e00a8 */
[----:B------:R0:W2:Y:S02]  /*0780*/  LDG.E R158, [R2.64] ;  /* 0x00000004029e7981 */ /* 0x0000a4000c1e1900 */
[----:B------:R-:W-:Y:S01]  /*0790*/  LEA.HI R121, R121, R120, RZ, 0x3 ;  /* 0x0000007879797211 */ /* 0x000fe200078f18ff */
[----:B------:R-:W-:Y:S01]  /*07a0*/  IMAD.WIDE.U32 R156, R133, R168, c[0x0][0x188] ;  /* 0x00006200859c7625 */ /* 0x000fe200078e00a8 */
[----:B------:R1:W3:Y:S02]  /*07b0*/  LDG.E.128 R152, [R124.64] ;  /* 0x000000047c987981 */ /* 0x0002e4000c1e1d00 */
[----:B------:R-:W-:Y:S02]  /*07c0*/  LEA.HI.SX32 R144, R121, R126, 0x1d ;  /* 0x0000007e79907211 */ /* 0x000fe400078feaff */
[----:B------:R3:W4:Y:S03]  /*07d0*/  LDG.E.128 R136, [R156.64] ;  /* 0x000000049c887981 */ /* 0x000726000c1e1d00 */
[C---:B------:R-:W-:Y:S01]  /*07e0*/  IMAD.WIDE.U32 R120, R144.reuse, R145, c[0x0][0x208] ;  /* 0x0000820090787625 */ /* 0x040fe200078e0091 */
[----:B------:R3:W4:Y:S04]  /*07f0*/  LDG.E.128 R148, [R156.64+0x10] ;  /* 0x000010049c947981 */ /* 0x000728000c1e1d00 */
[----:B------:R1:W4:Y:S04]  /*0800*/  LDG.E.128 R140, [R124.64+0x10] ;  /* 0x000010047c8c7981 */ /* 0x000328000c1e1d00 */
[----:B------:R-:W4:Y:S01]  /*0810*/  LDG.E.128 R120, [R120.64] ;  /* 0x0000000478787981 */ /* 0x000f22000c1e1d00 */
[----:B------:R-:W-:-:S02]  /*0820*/  IADD3 R144, R144, 0x80, RZ ;  /* 0x0000008090907810 */ /* 0x000fc40007ffe0ff */
[----:B-----5:R-:W-:-:S03]  /*0830*/  ISETP.GE.AND P1, PT, R135, 0x1, PT ;  /* 0x000000018700780c */ /* 0x020fc60003f26270 */
[----:B------:R-:W-:-:S06]  /*0840*/  IMAD.WIDE.U32 R144, R144, R145, c[0x0][0x208] ;  /* 0x0000820090907625 */ /* 0x000fcc00078e0091 */
[----:B------:R-:W4:Y:S04]  /*0850*/  LDG.E.128 R144, [R144.64] ;  /* 0x0000000490907981 */ /* 0x000f28000c1e1d00 */
[----:B0-----:R-:W-:-:S05]  /*0860*/  @P1 IADD3 R2, R135, -0x1, RZ ;  /* 0xffffffff87021810 */ /* 0x001fca0007ffe0ff */
[----:B------:R-:W-:-:S05]  /*0870*/  @P1 IMAD R2, R2, c[0x0][0x168], RZ ;  /* 0x00005a0002021a24 */ /* 0x000fca00078e02ff */
[----:B------:R-:W-:Y:S01]  /*0880*/  @P1 SHF.R.S32.HI R3, RZ, 0x1f, R2 ;  /* 0x0000001fff031819 */ /* 0x000fe20000011402 */
[----:B-1----:R-:W-:-:S03]  /*0890*/  IMAD.MOV.U32 R124, RZ, RZ, RZ ;  /* 0x000000ffff7c7224 */ /* 0x002fc600078e00ff */
[----:B------:R-:W-:-:S04]  /*08a0*/  @P1 LEA.HI R3, R3, R2, RZ, 0x3 ;  /* 0x0000000203031211 */ /* 0x000fc800078f18ff */
[----:B------:R-:W-:Y:S01]  /*08b0*/  @P1 LEA.HI.SX32 R124, R3, R126, 0x1d ;  /* 0x0000007e037c1211 */ /* 0x000fe200078feaff */
[----:B------:R-:W-:-:S03]  /*08c0*/  HFMA2.MMA R3, -RZ, RZ, 0, 4.76837158203125e-07 ;  /* 0x00000008ff037435 */ /* 0x000fc600000001ff */
[----:B------:R-:W-:-:S07]  /*08d0*/  IADD3 R2, R124, 0x80, RZ ;  /* 0x000000807c027810 */ /* 0x000fce0007ffe0ff */
        /* <DEDUP_REMOVED lines=15> */
[C---:B------:R-:W-:Y:S02]  /*09d0*/  FADD.FTZ R175, -R158.reuse, R138 ;  /* 0x0000008a9eaf7221 */ /* 0x040fe40000010100 */
[C---:B------:R-:W-:Y:S02]  /*09e0*/  FADD.FTZ R153, -R158.reuse, R153 ;  /* 0x000000999e997221 */ /* 0x040fe40000010100 */
[C---:B------:R-:W-:Y:S01]  /*09f0*/  FADD.FTZ R159, -R158.reuse, R154 ;  /* 0x0000009a9e9f7221 */ /* 0x040fe20000010100 */
[----:B0-----:R-:W-:Y:S01]  /*0a00*/  PRMT R117, RZ, 0x5410, R120 ;  /* 0x00005410ff757816 */ /* 0x001fe20000000078 */
[----:B------:R-:W-:Y:S01]  /*0a10*/  FADD.FTZ R187, -R158, R150 ;  /* 0x000000969ebb7221 */ /* 0x000fe20000010100 */
[----:B------:R-:W-:Y:S01]  /*0a20*/  PRMT R116, RZ, 0x7610, R121 ;  /* 0x00007610ff747816 */ /* 0x000fe20000000079 */
[C---:B------:R-:W-:Y:S01]  /*0a30*/  FMUL.FTZ R137, R132.reuse, R157 ;  /* 0x0000009d84897220 */ /* 0x040fe20000410000 */
[----:B------:R-:W-:Y:S01]  /*0a40*/  PRMT R120, RZ, 0x7610, R120 ;  /* 0x00007610ff787816 */ /* 0x000fe20000000078 */
[----:B------:R-:W-:-:S02]  /*0a50*/  FMUL.FTZ R138, R132, R155 ;  /* 0x0000009b848a7220 */ /* 0x000fc40000410000 */
[----:B------:R-:W-:Y:S01]  /*0a60*/  FMUL.FTZ R150, R48, R117 ;  /* 0x0000007530967220 */ /* 0x000fe20000410000 */
[----:B-1----:R-:W-:Y:S01]  /*0a70*/  PRMT R119, RZ, 0x5410, R121 ;  /* 0x00005410ff777816 */ /* 0x002fe20000000079 */
[C---:B------:R-:W-:Y:S02]  /*0a80*/  FADD.FTZ R169, -R158.reuse, R136 ;  /* 0x000000889ea97221 */ /* 0x040fe40000010100 */
[----:B------:R-:W-:Y:S02]  /*0a90*/  FADD.FTZ R179, -R158, R139 ;  /* 0x0000008b9eb37221 */ /* 0x000fe40000010100 */
        /* <DEDUP_REMOVED lines=9> */
[----:B------:R-:W-:Y:S02]  /*0b30*/  FFMA.FTZ R117, R137, R150, RZ ;  /* 0x0000009689757223 */ /* 0x000fe400000100ff */
[-C--:B------:R-:W-:Y:S02]  /*0b40*/  FFMA.FTZ R54, R139, R119.reuse, R54 ;  /* 0x000000778b367223 */ /* 0x080fe40000010036 */
[----:B------:R-:W-:Y:S02]  /*0b50*/  FADD.FTZ R70, R70, R119 ;  /* 0x0000007746467221 */ /* 0x000fe40000010000 */
[----:B------:R-:W-:Y:S02]  /*0b60*/  FMUL.FTZ R152, R50, R119 ;  /* 0x0000007732987220 */ /* 0x000fe40000410000 */
[----:B------:R-:W-:Y:S02]  /*0b70*/  FADD.FTZ R119, R116, R153 ;  /* 0x0000009974777221 */ /* 0x000fe40000010000 */
[----:B------:R-:W-:Y:S01]  /*0b80*/  FFMA.FTZ R117, R136, R153, R117 ;  /* 0x0000009988757223 */ /* 0x000fe20000010075 */
[----:B------:R-:W-:Y:S01]  /*0b90*/  PRMT R161, RZ, 0x5410, R122 ;  /* 0x00005410ffa17816 */ /* 0x000fe2000000007a */
[----:B------:R-:W-:-:S02]  /*0ba0*/  FADD.FTZ R121, -R158, R140 ;  /* 0x0000008c9e797221 */ /* 0x000fc40000010100 */
[----:B------:R-:W-:Y:S02]  /*0bb0*/  FADD.FTZ R116, R119, R152 ;  /* 0x0000009877747221 */ /* 0x000fe40000010000 */
[----:B------:R-:W-:Y:S01]  /*0bc0*/  FFMA.FTZ R117, R139, R152, R117 ;  /* 0x000000988b757223 */ /* 0x000fe20000010075 */
[--C-:B------:R-:W-:Y:S02]  /*0bd0*/  PRMT R165, RZ, 0x5410, R123.reuse ;  /* 0x00005410ffa57816 */ /* 0x100fe4000000007b */
[----:B------:R-:W-:Y:S01]  /*0be0*/  PRMT R118, RZ, 0x7610, R123 ;  /* 0x00007610ff767816 */ /* 0x000fe2000000007b */
[----:B------:R-:W-:Y:S01]  /*0bf0*/  FADD.FTZ R123, -R158, R141 ;  /* 0x0000008d9e7b7221 */ /* 0x000fe20000010100 */
[----:B------:R-:W-:Y:S01]  /*0c00*/  PRMT R122, RZ, 0x7610, R122 ;  /* 0x00007610ff7a7816 */ /* 0x000fe2000000007a */
[----:B------:R-:W-:Y:S02]  /*0c10*/  FMUL.FTZ R141, R132, R121 ;  /* 0x00000079848d7220 */ /* 0x000fe40000410000 */
[----:B------:R-:W-:-:S02]  /*0c20*/  FMUL.FTZ R154, R44, R161 ;  /* 0x000000a12c9a7220 */ /* 0x000fc40000410000 */
[----:B------:R-:W-:Y:S02]  /*0c30*/  FADD.FTZ R119, R116, R155 ;  /* 0x0000009b74777221 */ /* 0x000fe40000010000 */
[----:B------:R-:W-:Y:S02]  /*0c40*/  FFMA.FTZ R117, R138, R155, R117 ;  /* 0x0000009b8a757223 */ /* 0x000fe40000010075 */
[----:B------:R-:W-:Y:S02]  /*0c50*/  FADD.FTZ R163, -R158, R142 ;  /* 0x0000008e9ea37221 */ /* 0x000fe40000010100 */
[----:B------:R-:W-:Y:S02]  /*0c60*/  FMUL.FTZ R140, R132, R123 ;  /* 0x0000007b848c7220 */ /* 0x000fe40000410000 */
[----:B------:R-:W-:Y:S02]  /*0c70*/  FMUL.FTZ R157, R45, R122 ;  /* 0x0000007a2d9d7220 */ /* 0x000fe40000410000 */
[----:B------:R-:W-:-:S02]  /*0c80*/  FADD.FTZ R116, R119, R154 ;  /* 0x0000009a77747221 */ /* 0x000fc40000010000 */
[----:B------:R-:W-:Y:S02]  /*0c90*/  FFMA.FTZ R117, R141, R154, R117 ;  /* 0x0000009a8d757223 */ /* 0x000fe40000010075 */
[----:B------:R-:W-:Y:S02]  /*0ca0*/  FADD.FTZ R167, -R158, R143 ;  /* 0x0000008f9ea77221 */ /* 0x000fe40000010100 */
        /* <DEDUP_REMOVED lines=10> */
[C---:B------:R-:W-:Y:S01]  /*0d50*/  FADD.FTZ R181, -R158.reuse, R148 ;  /* 0x000000949eb57221 */ /* 0x040fe20000010100 */
[----:B------:R-:W-:Y:S01]  /*0d60*/  PRMT R177, RZ, 0x5410, R145 ;  /* 0x00005410ffb17816 */ /* 0x000fe20000000091 */
[C---:B------:R-:W-:Y:S01]  /*0d70*/  FADD.FTZ R185, -R158.reuse, R149 ;  /* 0x000000959eb97221 */ /* 0x040fe20000010100 */
[----:B------:R-:W-:Y:S01]  /*0d80*/  PRMT R162, RZ, 0x7610, R145 ;  /* 0x00007610ffa27816 */ /* 0x000fe20000000091 */
[----:B------:R-:W-:-:S02]  /*0d90*/  FADD.FTZ R191, -R158, R151 ;  /* 0x000000979ebf7221 */ /* 0x000fc40000010100 */
        /* <DEDUP_REMOVED lines=18> */
[--C-:B------:R-:W-:Y:S02]  /*0ec0*/  PRMT R183, RZ, 0x5410, R146.reuse ;  /* 0x00005410ffb77816 */ /* 0x100fe40000000092 */
[----:B------:R-:W-:Y:S01]  /*0ed0*/  PRMT R164, RZ, 0x7610, R146 ;  /* 0x00007610ffa47816 */ /* 0x000fe20000000092 */
        /* <DEDUP_REMOVED lines=44> */
.L_x_3403:
[----:B0-----:R-:W-:Y:S05]  /*11a0*/  BSYNC B0 ;  /* 0x0000000000007941 */ /* 0x001fea0003800000 */
.L_x_3401:
[----:B-----5:R-:W-:Y:S01]  /*11b0*/  IMAD.MOV.U32 R116, RZ, RZ, R124 ;  /* 0x000000ffff747224 */ /* 0x020fe200078e007c */
[----:B------:R-:W-:Y:S02]  /*11c0*/  LOP3.LUT P0, RZ, R131, 0xff, RZ, 0xc0, !PT ;  /* 0x000000ff83ff7812 */ /* 0x000fe4000780c0ff */
[----:B------:R-:W-:Y:S02]  /*11d0*/  MOV R117, R2 ;  /* 0x0000000200757202 */ /* 0x000fe40000000f00 */
[----:B------:R-:W-:Y:S02]  /*11e0*/  PRMT R175, R116, 0x7610, R175 ;  /* 0x0000761074af7816 */ /* 0x000fe400000000af */
[----:B------:R-:W-:Y:S02]  /*11f0*/  PRMT R169, R117, 0x7610, R169 ;  /* 0x0000761075a97816 */ /* 0x000fe400000000a9 */
[----:B------:R-:W-:Y:S01]  /*1200*/  SEL R174, R130, R127, !P0 ;  /* 0x0000007f82ae7207 */ /* 0x000fe20004000000 */
[----:B------:R-:W-:Y:S05]  /*1210*/  BRA.DIV ~URZ, `(.L_x_3404) ;  /* 0x000023527f007947 */ /* 0x000fea000b800000 */
[----:B------:R0:W1:Y:S02]  /*1220*/  SHFL.DOWN PT, R119, R120, 0x10, 0x1f ;  /* 0x0a001f0078777f89 */ /* 0x00006400000e0000 */
.L_x_3473:
        /* <DEDUP_REMOVED lines=18> */
.L_x_3474:
[----:B------:R-:W-:Y:S01]  /*1350*/  LOP3.LUT P0, RZ, R170, 0x1f, RZ, 0xc0, !PT ;  /* 0x0000001faaff7812 */ /* 0x000fe2000780c0ff */
[----:B--2---:R-:W-:Y:S01]  /*1360*/  FADD.FTZ R172, R122, R121 ;  /* 0x000000797aac7221 */ /* 0x004fe20000010000 */
[----:B------:R-:W-:Y:S01]  /*1370*/  WARPSYNC 0xffffffff ;  /* 0xffffffff00007948 */ /* 0x000fe20003800000 */
[----:B0-----:R-:W-:Y:S01]  /*1380*/  FADD.FTZ R173, R116, R123 ;  /* 0x0000007b74ad7221 */ /* 0x001fe20000010000 */
[----:B------:R-:W-:Y:S02]  /*1390*/  ISETP.GE.AND P5, PT, R135, 0x1, PT ;  /* 0x000000018700780c */ /* 0x000fe40003fa6270 */
[----:B------:R-:W-:Y:S02]  /*13a0*/  @!P4 ISETP.NE.U32.AND P1, PT, RZ, c[0x0][0x218], PT ;  /* 0x00008600ff00ca0c */ /* 0x000fe40003f25070 */
[----:B------:R-:W-:Y:S02]  /*13b0*/  @!P4 ISETP.NE.U32.AND P3, PT, RZ, c[0x0][0x218], PT ;  /* 0x00008600ff00ca0c */ /* 0x000fe40003f65070 */
[----:B------:R-:W-:-:S03]  /*13c0*/  @!P4 ISETP.NE.U32.AND P2, PT, RZ, c[0x0][0x218], PT ;  /* 0x00008600ff00ca0c */ /* 0x000fc60003f45070 */
[----:B------:R-:W-:Y:S01]  /*13d0*/  @!P0 IMAD.IADD R168, R129, 0x1, R174 ;  /* 0x0000000181a88824 */ /* 0x000fe200078e02ae */
[----:B------:R-:W-:-:S03]  /*13e0*/  @!P4 ISETP.NE.AND.EX P1, PT, RZ, c[0x0][0x21c], PT, P1 ;  /* 0x00008700ff00ca0c */ /* 0x000fc60003f25310 */
[----:B------:R-:W-:Y:S01]  /*13f0*/  @P5 IADD3 R135, R135, -0x1, RZ ;  /* 0xffffffff87875810 */ /* 0x000fe20007ffe0ff */
[----:B------:R0:W-:Y:S01]  /*1400*/  @!P0 STS.64 [R168.X8+0x2000], R172 ;  /* 0x002000aca8008388 */ /* 0x0001e20000008a00 */
[----:B------:R-:W-:Y:S03]  /*1410*/  BSSY B0, `(.L_x_3406) ;  /* 0x0000021000007945 */ /* 0x000fe60003800000 */
[----:B------:R-:W-:Y:S01]  /*1420*/  BAR.SYNC.DEFER_BLOCKING 0x0 ;  /* 0x0000000000007b1d */ /* 0x000fe20000010000 */
[----:B------:R-:W-:Y:S01]  /*1430*/  @P5 IMAD R171, R135, c[0x0][0x168], RZ ;  /* 0x00005a0087ab5a24 */ /* 0x000fe200078e02ff */
[----:B------:R-:W-:-:S04]  /*1440*/  ISETP.NE.U32.AND P0, PT, RZ, c[0x0][0x258], PT ;  /* 0x00009600ff007a0c */ /* 0x000fc80003f05070 */
[----:B------:R-:W-:Y:S01]  /*1450*/  @P5 SHF.R.S32.HI R176, RZ, 0x1f, R171 ;  /* 0x0000001fffb05819 */ /* 0x000fe200000114ab */
[----:B0-----:R-:W-:-:S03]  /*1460*/  HFMA2.MMA R168, -RZ, RZ, 0, 0 ;  /* 0x00000000ffa87435 */ /* 0x001fc600000001ff */
[----:B------:R-:W-:-:S04]  /*1470*/  @P5 LEA.HI R171, R176, R171, RZ, 0x3 ;  /* 0x000000abb0ab5211 */ /* 0x000fc800078f18ff */
[----:B------:R-:W-:Y:S01]  /*1480*/  @P5 LEA.HI.SX32 R168, R171, R126, 0x1d ;  /* 0x0000007eaba85211 */ /* 0x000fe200078feaff */
[----:B------:R-:W0:Y:S04]  /*1490*/  LDS.128 R116, [R174.X8+0x2000] ;  /* 0x00200000ae747984 */ /* 0x000e280000008c00 */
[----:B-1----:R-:W1:Y:S01]  /*14a0*/  LDS.128 R120, [R174.X8+0x2010] ;  /* 0x00201000ae787984 */ /* 0x002e620000008c00 */
[----:B0-----:R-:W-:Y:S02]  /*14b0*/  FADD.FTZ R135, RZ, R116 ;  /* 0x00000074ff877221 */ /* 0x001fe40000010000 */
[----:B------:R-:W-:Y:S01]  /*14c0*/  FADD.FTZ R116, RZ, R117 ;  /* 0x00000075ff747221 */ /* 0x000fe20000010000 */
[----:B------:R-:W-:Y:S01]  /*14d0*/  @P5 MOV R117, 0x10 ;  /* 0x0000001000755802 */ /* 0x000fe20000000f00 */
[----:B------:R-:W-:-:S02]  /*14e0*/  FADD.FTZ R135, R118, R135 ;  /* 0x0000008776877221 */ /* 0x000fc40000010000 */
[----:B------:R-:W-:Y:S02]  /*14f0*/  FADD.FTZ R116, R119, R116 ;  /* 0x0000007477747221 */ /* 0x000fe40000010000 */
[----:B-1----:R-:W-:Y:S02]  /*1500*/  FADD.FTZ R135, R135, R120 ;  /* 0x0000007887877221 */ /* 0x002fe40000010000 */
[----:B------:R-:W-:Y:S02]  /*1510*/  FADD.FTZ R118, R116, R121 ;  /* 0x0000007974767221 */ /* 0x000fe40000010000 */
[----:B------:R-:W-:-:S04]  /*1520*/  @P5 IMAD.WIDE.U32 R116, R168, R117, c[0x0][0x170] ;  /* 0x00005c00a8745625 */ /* 0x000fc800078e0075 */
[----:B------:R-:W-:Y:S01]  /*1530*/  FADD.FTZ R120, R122, R135 ;  /* 0x000000877a787221 */ /* 0x000fe20000010000 */
[----:B------:R0:W5:Y:S01]  /*1540*/  @P5 LDG.E.128 R100, [R116.64] ;  /* 0x0000000474645981 */ /* 0x000162000c1e1d00 */
[----:B------:R-:W-:Y:S01]  /*1550*/  FADD.FTZ R118, R123, R118 ;  /* 0x000000767b767221 */ /* 0x000fe20000010000 */
[----:B------:R-:W-:Y:S01]  /*1560*/  @!P4 FSEL R119, R16, RZ, P1 ;  /* 0x000000ff1077c208 */ /* 0x000fe20000800000 */
[----:B------:R-:W-:Y:S02]  /*1570*/  FMUL.FTZ R120, R120, c[0x0][0x1e0] ;  /* 0x0000780078787a20 */ /* 0x000fe40000410000 */
[----:B------:R-:W-:Y:S01]  /*1580*/  FMUL.FTZ R121, R118, c[0x0][0x1e0] ;  /* 0x0000780076797a20 */ /* 0x000fe20000410000 */
[----:B------:R-:W-:Y:S05]  /*1590*/  @!P4 BRA `(.L_x_3407) ;  /* 0x000000800000c947 */ /* 0x000fea0003800000 */
[----:B------:R-:W-:Y:S02]  /*15a0*/  ISETP.NE.AND P6, PT, R128, RZ, PT ;  /* 0x000000ff8000720c */ /* 0x000fe40003fc5270 */
[----:B------:R-:W-:Y:S02]  /*15b0*/  ISETP.NE.U32.AND P1, PT, RZ, c[0x0][0x218], PT ;  /* 0x00008600ff007a0c */ /* 0x000fe40003f25070 */
[----:B0-----:R-:W-:-:S02]  /*15c0*/  FSEL R116, R120, RZ, !P6 ;  /* 0x000000ff78747208 */ /* 0x001fc40007000000 */
[----:B------:R-:W-:-:S03]  /*15d0*/  ISETP.NE.AND.EX P1, PT, RZ, c[0x0][0x21c], PT, P1 ;  /* 0x00008700ff007a0c */ /* 0x000fc60003f25310 */
[----:B------:R-:W-:-:S04]  /*15e0*/  FFMA.FTZ R117, R137, R121, R116 ;  /* 0x0000007989757223 */ /* 0x000fc80000010074 */
[----:B------:R-:W-:-:S04]  /*15f0*/  FADD.FTZ R117, R150, -R117 ;  /* 0x8000007596757221 */ /* 0x000fc80000010000 */
[----:B------:R-:W-:-:S04]  /*1600*/  FMUL.FTZ R119, R132, R117 ;  /* 0x0000007584777220 */ /* 0x000fc80000410000 */
[----:B------:R-:W-:Y:S02]  /*1610*/  @P1 FADD.FTZ R119, R16, R119 ;  /* 0x0000007710771221 */ /* 0x000fe40000010000 */
.L_x_3407:
[----:B------:R-:W-:Y:S05]  /*1620*/  BSYNC B0 ;  /* 0x0000000000007941 */ /* 0x000fea0003800000 */
.L_x_3406:
[----:B------:R-:W-:Y:S01]  /*1630*/  BSSY B0, `(.L_x_3408) ;  /* 0x0000010000007945 */ /* 0x000fe20003800000 */
[----:B------:R-:W-:Y:S02]  /*1640*/  @!P4 ISETP.NE.U32.AND P1, PT, RZ, c[0x0][0x218], PT ;  /* 0x00008600ff00ca0c */ /* 0x000fe40003f25070 */
[----:B------:R-:W-:Y:S02]  /*1650*/  @!P4 ISETP.NE.AND.EX P3, PT, RZ, c[0x0][0x21c], PT, P3 ;  /* 0x00008700ff00ca0c */ /* 0x000fe40003f65330 */
[----:B------:R-:W-:Y:S01]  /*1660*/  ISETP.NE.AND.EX P0, PT, RZ, c[0x0][0x25c], PT, P0 ;  /* 0x00009700ff007a0c */ /* 0x000fe20003f05300 */
[----:B------:R-:W-:Y:S07]  /*1670*/  @!P5 BRA `(.L_x_3409) ;  /* 0x000000b00000d947 */ /* 0x000fee0003800000 */
[----:B------:R-:W-:Y:S01]  /*1680*/  LOP3.LUT P6, RZ, R175, 0xff, RZ, 0xc0, !PT ;  /* 0x000000ffafff7812 */ /* 0x000fe200078cc0ff */
[----:B0-----:R-:W-:Y:S02]  /*1690*/  FMUL.FTZ R116, R119, c[0x0][0x1ec] ;  /* 0x00007b0077747a20 */ /* 0x001fe40000410000 */
        /* <DEDUP_REMOVED lines=9> */
.L_x_3409:
[----:B------:R-:W-:Y:S05]  /*1730*/  BSYNC B0 ;  /* 0x0000000000007941 */ /* 0x000fea0003800000 */
.L_x_3408:
[----:B------:R-:W-:Y:S01]  /*1740*/  BSSY B0, `(.L_x_3410) ;  /* 0x000000b000007945 */ /* 0x000fe20003800000 */
        /* <DEDUP_REMOVED lines=10> */
.L_x_3411:
[----:B------:R-:W-:Y:S05]  /*17f0*/  BSYNC B0 ;  /* 0x0000000000007941 */ /* 0x000fea0003800000 */
.L_x_3410:
[----:B------:R-:W-:Y:S01]  /*1800*/  ISETP.NE.U32.AND P3, PT, RZ, c[0x0][0x258], PT ;  /* 0x00009600ff007a0c */ /* 0x000fe20003f65070 */
[----:B------:R-:W-:Y:S01]  /*1810*/  BSSY B0, `(.L_x_3412) ;  /* 0x0000013000007945 */ /* 0x000fe20003800000 */
[----:B------:R-:W-:Y:S02]  /*1820*/  @!P4 ISETP.NE.AND.EX P6, PT, RZ, c[0x0][0x21c], PT, P1 ;  /* 0x00008700ff00ca0c */ /* 0x000fe40003fc5310 */
[----:B------:R-:W-:Y:S02]  /*1830*/  @P0 MOV R135, 0x20 ;  /* 0x0000002000870802 */ /* 0x000fe40000000f00 */
[----:B------:R-:W-:Y:S02]  /*1840*/  ISETP.NE.AND.EX P1, PT, RZ, c[0x0][0x25c], PT, P3 ;  /* 0x00009700ff007a0c */ /* 0x000fe40003f25330 */
[----:B------:R-:W-:Y:S01]  /*1850*/  @!P4 ISETP.NE.AND.EX P2, PT, RZ, c[0x0][0x21c], PT, P2 ;  /* 0x00008700ff00ca0c */ /* 0x000fe20003f45320 */
[----:B------:R-:W-:Y:S01]  /*1860*/  @P0 IMAD.WIDE.U32 R134, R134, R135, c[0x0][0x258] ;  /* 0x0000960086860625 */ /* 0x000fe200078e0087 */
[----:B0-----:R-:W-:Y:S01]  /*1870*/  SEL R116, R119, R104, P1 ;  /* 0x0000006877747207 */ /* 0x001fe20000800000 */
        /* <DEDUP_REMOVED lines=12> */
.L_x_3413:
[----:B------:R-:W-:Y:S05]  /*1940*/  BSYNC B0 ;  /* 0x0000000000007941 */ /* 0x000fea0003800000 */
.L_x_3412:
        /* <DEDUP_REMOVED lines=12> */
.L_x_3415:
[----:B------:R-:W-:Y:S05]  /*1a10*/  BSYNC B0 ;  /* 0x0000000000007941 */ /* 0x000fea0003800000 */
.L_x_3414:
[----:B------:R-:W-:Y:S01]  /*1a20*/  BSSY B0, `(.L_x_3416) ;  /* 0x000000d000007945 */ /* 0x000fe20003800000 */
        /* <DEDUP_REMOVED lines=12> */
.L_x_3417:
[----:B------:R-:W-:Y:S05]  /*1af0*/  BSYNC B0 ;  /* 0x0000000000007941 */ /* 0x000fea0003800000 */
.L_x_3416:
        /* <DEDUP_REMOVED lines=12> */
.L_x_3419:
[----:B------:R-:W-:Y:S05]  /*1bc0*/  BSYNC B0 ;  /* 0x0000000000007941 */ /* 0x000fea0003800000 */
.L_x_3418:
[----:B------:R-:W-:Y:S01]  /*1bd0*/  BSSY B0, `(.L_x_3420) ;  /* 0x000000d000007945 */ /* 0x000fe20003800000 */
        /* <DEDUP_REMOVED lines=12> */
.L_x_3421:
[----:B------:R-:W-:Y:S05]  /*1ca0*/  BSYNC B0 ;  /* 0x0000000000007941 */ /* 0x000fea0003800000 */
.L_x_3420:
[----:B------:R-:W-:Y:S01]  /*1cb0*/  @!P4 ISETP.NE.U32.AND P3, PT, RZ, c[0x0][0x218], PT ;  /* 0x00008600ff00ca0c */ /* 0x000fe20003f65070 */
[----:B------:R-:W-:Y:S01]  /*1cc0*/  BSSY B0, `(.L_x_3422) ;  /* 0x0000018000007945 */ /* 0x000fe20003800000 */
[----:B------:R-:W-:Y:S02]  /*1cd0*/  SEL R119, R122, R107, P1 ;  /* 0x0000006b7a777207 */ /* 0x000fe40000800000 */
[----:B------:R-:W-:Y:S02]  /*1ce0*/  @!P4 ISETP.NE.AND.EX P3, PT, RZ, c[0x0][0x21c], PT, P3 ;  /* 0x00008700ff00ca0c */ /* 0x000fe40003f65330 */
[----:B------:R-:W-:Y:S01]  /*1cf0*/  @!P4 ISETP.NE.U32.AND P6, PT, RZ, c[0x0][0x218], PT ;  /* 0x00008600ff00ca0c */ /* 0x000fe20003fc5070 */
[----:B------:R0:W-:Y:S01]  /*1d00*/  @P0 STG.E.128 [R134.64], R116 ;  /* 0x0000007486000986 */ /* 0x0001e2000c101d04 */
[----:B------:R-:W-:Y:S02]  /*1d10*/  @!P4 FSEL R122, R13, RZ, P3 ;  /* 0x000000ff0d7ac208 */ /* 0x000fe40001800000 */
[----:B------:R-:W-:-:S02]  /*1d20*/  @!P4 ISETP.NE.U32.AND P2, PT, RZ, c[0x0][0x218], PT ;  /* 0x00008600ff00ca0c */ /* 0x000fc40003f45070 */
[----:B------:R-:W-:Y:S02]  /*1d30*/  @!P4 ISETP.NE.U32.AND P3, PT, RZ, c[0x0][0x218], PT ;  /* 0x00008600ff00ca0c */ /* 0x000fe40003f65070 */
[----:B------:R-:W-:Y:S02]  /*1d40*/  @!P4 ISETP.NE.AND.EX P6, PT, RZ, c[0x0][0x21c], PT, P6 ;  /* 0x00008700ff00ca0c */ /* 0x000fe40003fc5360 */
[----:B------:R-:W-:Y:S02]  /*1d50*/  @!P4 ISETP.NE.AND.EX P3, PT, RZ, c[0x0][0x21c], PT, P3 ;  /* 0x00008700ff00ca0c */ /* 0x000fe40003f65330 */
[----:B------:R-:W-:Y:S02]  /*1d60*/  @!P4 ISETP.NE.AND.EX P2, PT, RZ, c[0x0][0x21c], PT, P2 ;  /* 0x00008700ff00ca0c */ /* 0x000fe40003f45320 */
[----:B------:R-:W-:Y:S02]  /*1d70*/  @!P4 FSEL R123, R14, RZ, P6 ;  /* 0x000000ff0e7bc208 */ /* 0x000fe40003000000 */
[----:B------:R-:W-:-:S02]  /*1d80*/  @!P4 ISETP.NE.U32.AND P6, PT, RZ, c[0x0][0x218], PT ;  /* 0x00008600ff00ca0c */ /* 0x000fc40003fc5070 */
[----:B------:R-:W-:Y:S02]  /*1d90*/  @!P4 FSEL R172, R15, RZ, P3 ;  /* 0x000000ff0facc208 */ /* 0x000fe40001800000 */
        /* <DEDUP_REMOVED lines=10> */
.L_x_3423:
[----:B------:R-:W-:Y:S05]  /*1e40*/  BSYNC B0 ;  /* 0x0000000000007941 */ /* 0x000fea0003800000 */
.L_x_3422:
[----:B------:R-:W-:Y:S01]  /*1e50*/  BSSY B0, `(.L_x_3424) ;  /* 0x000000d000007945 */ /* 0x000fe20003800000 */
        /* <DEDUP_REMOVED lines=12> */
.L_x_3425:
[----:B------:R-:W-:Y:S05]  /*1f20*/  BSYNC B0 ;  /* 0x0000000000007941 */ /* 0x000fea0003800000 */
.L_x_3424:
        /* <DEDUP_REMOVED lines=10> */
.L_x_3427:
[----:B------:R-:W-:Y:S05]  /*1fd0*/  BSYNC B0 ;  /* 0x0000000000007941 */ /* 0x000fea0003800000 */
.L_x_3426:
[----:B------:R-:W-:Y:S01]  /*1fe0*/  BSSY B0, `(.L_x_3428) ;  /* 0x000000d000007945 */ /* 0x000fe20003800000 */
        /* <DEDUP_REMOVED lines=12> */
.L_x_3429:
[----:B------:R-:W-:Y:S05]  /*20b0*/  BSYNC B0 ;  /* 0x0000000000007941 */ /* 0x000fea0003800000 */
.L_x_3428:
        /* <DEDUP_REMOVED lines=10> */
.L_x_3431:
[----:B------:R-:W-:Y:S05]  /*2160*/  BSYNC B0 ;  /* 0x0000000000007941 */ /* 0x000fea0003800000 */
.L_x_3430:
        /* <DEDUP_REMOVED lines=13> */
.L_x_3433:
[----:B------:R-:W-:Y:S05]  /*2240*/  BSYNC B0 ;  /* 0x0000000000007941 */ /* 0x000fea0003800000 */
.L_x_3432:
        /* <DEDUP_REMOVED lines=10> */
.L_x_3435:
[----:B------:R-:W-:Y:S05]  /*22f0*/  BSYNC B0 ;  /* 0x0000000000007941 */ /* 0x000fea0003800000 */
.L_x_3434:
[----:B------:R-:W-:Y:S01]  /*2300*/  BSSY B0, `(.L_x_3436) ;  /* 0x000000d000007945 */ /* 0x000fe20003800000 */
        /* <DEDUP_REMOVED lines=12> */
.L_x_3437:
[----:B------:R-:W-:Y:S05]  /*23d0*/  BSYNC B0 ;  /* 0x0000000000007941 */ /* 0x000fea0003800000 */
.L_x_3436:
[----:B------:R-:W-:Y:S01]  /*23e0*/  @P5 IMAD.MOV.U32 R125, RZ, RZ, 0x10 ;  /* 0x00000010ff7d5424 */ /* 0x000fe200078e00ff */
[----:B------:R-:W-:Y:S01]  /*23f0*/  SEL R116, R117, R112, P1 ;  /* 0x0000007075747207 */ /* 0x000fe20000800000 */
[----:B------:R-:W-:Y:S01]  /*2400*/  BSSY B0, `(.L_x_3438) ;  /* 0x0000012000007945 */ /* 0x000fe20003800000 */
[----:B------:R-:W-:Y:S02]  /*2410*/  SEL R117, R122, R113, P1 ;  /* 0x000000717a757207 */ /* 0x000fe40000800000 */
[----:B------:R-:W-:Y:S01]  /*2420*/  SEL R118, R123, R114, P1 ;  /* 0x000000727b767207 */ /* 0x000fe20000800000 */
[----:B------:R-:W-:Y:S01]  /*2430*/  @P5 IMAD.WIDE.U32 R122, R168, R125, c[0x0][0x248] ;  /* 0x00009200a87a5625 */ /* 0x000fe200078e007d */
[----:B------:R-:W-:Y:S02]  /*2440*/  SEL R119, R172, R115, P1 ;  /* 0x00000073ac777207 */ /* 0x000fe40000800000 */
[----:B------:R-:W-:-:S02]  /*2450*/  @!P4 ISETP.NE.U32.AND P3, PT, RZ, c[0x0][0x218], PT ;  /* 0x00008600ff00ca0c */ /* 0x000fc40003f65070 */
[----:B------:R-:W-:Y:S01]  /*2460*/  @!P4 ISETP.NE.AND.EX P6, PT, RZ, c[0x0][0x21c], PT, P6 ;  /* 0x00008700ff00ca0c */ /* 0x000fe20003fc5360 */
[----:B------:R0:W-:Y:S01]  /*2470*/  @P0 STG.E.128 [R134.64+0x10], R116 ;  /* 0x0000107486000986 */ /* 0x0001e2000c101d04 */
[----:B------:R-:W-:Y:S02]  /*2480*/  @!P4 ISETP.NE.AND.EX P3, PT, RZ, c[0x0][0x21c], PT, P3 ;  /* 0x00008700ff00ca0c */ /* 0x000fe40003f65330 */
[----:B------:R-:W-:Y:S01]  /*2490*/  @!P4 ISETP.NE.U32.AND P2, PT, RZ, c[0x0][0x218], PT ;  /* 0x00008600ff00ca0c */ /* 0x000fe20003f45070 */
[----:B------:R0:W-:Y:S01]  /*24a0*/  @P5 STG.E.128 [R122.64], R108 ;  /* 0x0000006c7a005986 */ /* 0x0001e2000c101d04 */
[----:B------:R-:W-:Y:S02]  /*24b0*/  @!P4 FSEL R125, R8, RZ, P6 ;  /* 0x000000ff087dc208 */ /* 0x000fe40003000000 */
[----:B------:R-:W-:Y:S02]  /*24c0*/  @!P4 FSEL R124, R9, RZ, P3 ;  /* 0x000000ff097cc208 */ /* 0x000fe40001800000 */
[----:B------:R-:W-:Y:S01]  /*24d0*/  IADD3 R168, R168, 0x80, RZ ;  /* 0x00000080a8a87810 */ /* 0x000fe20007ffe0ff */
[----:B------:R-:W-:Y:S05]  /*24e0*/  @!P5 BRA `(.L_x_3439) ;  /* 0x000000300000d947 */ /* 0x000fea0003800000 */
[----:B-----5:R-:W-:-:S05]  /*24f0*/  MOV R101, 0x10 ;  /* 0x0000001000657802 */ /* 0x020fca0000000f00 */
[----:B------:R-:W-:-:S06]  /*2500*/  IMAD.WIDE.U32 R100, R168, R101, c[0x0][0x170] ;  /* 0x00005c00a8647625 */ /* 0x000fcc00078e0065 */
[----:B------:R-:W5:Y:S02]  /*2510*/  LDG.E.128 R100, [R100.64] ;  /* 0x0000000464647981 */ /* 0x000f64000c1e1d00 */
.L_x_3439:
[----:B------:R-:W-:Y:S05]  /*2520*/  BSYNC B0 ;  /* 0x0000000000007941 */ /* 0x000fea0003800000 */
.L_x_3438:
        /* <DEDUP_REMOVED lines=10> */
.L_x_3441:
[----:B------:R-:W-:Y:S05]  /*25d0*/  BSYNC B0 ;  /* 0x0000000000007941 */ /* 0x000fea0003800000 */
.L_x_3440:
[----:B------:R-:W-:Y:S01]  /*25e0*/  BSSY B0, `(.L_x_3442) ;  /* 0x000000d000007945 */ /* 0x000fe20003800000 */
[----:B------:R-:W-:Y:S05]  /*25f0*/  @!P5 BRA `(.L_x_3443) ;  /* 0x000000b00000d947 */ /* 0x000fea0003800000 */
[----:B------:R-:W-:Y:S01]  /*2600*/  LOP3.LUT P3, RZ, R169, 0xff, RZ, 0xc0, !PT ;  /* 0x000000ffa9ff7812 */ /* 0x000fe2000786c0ff */
[----:B0-----:R-:W-:Y:S01]  /*2610*/  FMUL.FTZ R116, R125, c[0x0][0x1ec] ;  /* 0x00007b007d747a20 */ /* 0x001fe20000410000 */
        /* <DEDUP_REMOVED lines=9> */
.L_x_3443:
[----:B------:R-:W-:Y:S05]  /*26b0*/  BSYNC B0 ;  /* 0x0000000000007941 */ /* 0x000fea0003800000 */
.L_x_3442:
        /* <DEDUP_REMOVED lines=10> */
.L_x_3445:
[----:B------:R-:W-:Y:S05]  /*2760*/  BSYNC B0 ;  /* 0x0000000000007941 */ /* 0x000fea0003800000 */
.L_x_3444:
[----:B------:R-:W-:Y:S01]  /*2770*/  @!P4 ISETP.NE.U32.AND P6, PT, RZ, c[0x0][0x218], PT ;  /* 0x00008600ff00ca0c */ /* 0x000fe20003fc5070 */
[----:B------:R-:W-:Y:S01]  /*2780*/  BSSY B0, `(.L_x_3446) ;  /* 0x0000016000007945 */ /* 0x000fe20003800000 */
[----:B------:R-:W-:Y:S02]  /*2790*/  @!P4 ISETP.NE.AND.EX P3, PT, RZ, c[0x0][0x21c], PT, P2 ;  /* 0x00008700ff00ca0c */ /* 0x000fe40003f65320 */
[----:B------:R-:W-:Y:S02]  /*27a0*/  @!P4 ISETP.NE.AND.EX P2, PT, RZ, c[0x0][0x21c], PT, P6 ;  /* 0x00008700ff00ca0c */ /* 0x000fe40003f45360 */
[----:B------:R-:W-:Y:S02]  /*27b0*/  @!P4 ISETP.NE.U32.AND P6, PT, RZ, c[0x0][0x218], PT ;  /* 0x00008600ff00ca0c */ /* 0x000fe40003fc5070 */
[----:B0-----:R-:W-:Y:S02]  /*27c0*/  @!P4 FSEL R118, R11, RZ, P3 ;  /* 0x000000ff0b76c208 */ /* 0x001fe40001800000 */
[----:B------:R-:W-:-:S02]  /*27d0*/  @!P4 ISETP.NE.AND.EX P6, PT, RZ, c[0x0][0x21c], PT, P6 ;  /* 0x00008700ff00ca0c */ /* 0x000fc40003fc5360 */
[----:B------:R-:W-:Y:S02]  /*27e0*/  @!P4 FSEL R123, R4, RZ, P2 ;  /* 0x000000ff047bc208 */ /* 0x000fe40001000000 */
[----:B------:R-:W-:Y:S02]  /*27f0*/  @!P4 ISETP.NE.U32.AND P3, PT, RZ, c[0x0][0x218], PT ;  /* 0x00008600ff00ca0c */ /* 0x000fe40003f65070 */
[----:B------:R-:W-:Y:S02]  /*2800*/  @!P4 ISETP.NE.U32.AND P2, PT, RZ, c[0x0][0x218], PT ;  /* 0x00008600ff00ca0c */ /* 0x000fe40003f45070 */
[----:B------:R-:W-:Y:S01]  /*2810*/  @!P4 FSEL R122, R5, RZ, P6 ;  /* 0x000000ff057ac208 */ /* 0x000fe20003000000 */
        /* <DEDUP_REMOVED lines=12> */
.L_x_3447:
[----:B------:R-:W-:Y:S05]  /*28e0*/  BSYNC B0 ;  /* 0x0000000000007941 */ /* 0x000fea0003800000 */
.L_x_3446:
[----:B------:R-:W-:Y:S01]  /*28f0*/  @!P4 ISETP.NE.U32.AND P6, PT, RZ, c[0x0][0x218], PT ;  /* 0x00008600ff00ca0c */ /* 0x000fe20003fc5070 */
[----:B------:R-:W-:Y:S01]  /*2900*/  BSSY B0, `(.L_x_3448) ;  /* 0x0000012000007945 */ /* 0x000fe20003800000 */
[----:B------:R-:W-:Y:S02]  /*2910*/  @!P4 ISETP.NE.AND.EX P3, PT, RZ, c[0x0][0x21c], PT, P3 ;  /* 0x00008700ff00ca0c */ /* 0x000fe40003f65330 */
[----:B------:R-:W-:Y:S02]  /*2920*/  @!P4 ISETP.NE.AND.EX P2, PT, RZ, c[0x0][0x21c], PT, P2 ;  /* 0x00008700ff00ca0c */ /* 0x000fe40003f45320 */
[----:B------:R-:W-:Y:S02]  /*2930*/  @!P4 ISETP.NE.AND.EX P6, PT, RZ, c[0x0][0x21c], PT, P6 ;  /* 0x00008700ff00ca0c */ /* 0x000fe40003fc5360 */
[----:B------:R-:W-:Y:S02]  /*2940*/  SEL R104, R125, R104, P1 ;  /* 0x000000687d687207 */ /* 0x000fe40000800000 */
[----:B------:R-:W-:-:S02]  /*2950*/  SEL R105, R124, R105, P1 ;  /* 0x000000697c697207 */ /* 0x000fc40000800000 */
[----:B------:R-:W-:Y:S02]  /*2960*/  @!P4 FSEL R125, R6, RZ, P3 ;  /* 0x000000ff067dc208 */ /* 0x000fe40001800000 */
        /* <DEDUP_REMOVED lines=11> */
.L_x_3449:
[----:B------:R-:W-:Y:S05]  /*2a20*/  BSYNC B0 ;  /* 0x0000000000007941 */ /* 0x000fea0003800000 */
.L_x_3448:
        /* <DEDUP_REMOVED lines=13> */
.L_x_3451:
[----:B------:R-:W-:Y:S05]  /*2b00*/  BSYNC B0 ;  /* 0x0000000000007941 */ /* 0x000fea0003800000 */
.L_x_3450:
        /* <DEDUP_REMOVED lines=10> */
.L_x_3453:
[----:B------:R-:W-:Y:S05]  /*2bb0*/  BSYNC B0 ;  /* 0x0000000000007941 */ /* 0x000fea0003800000 */
.L_x_3452:
        /* <DEDUP_REMOVED lines=13> */
.L_x_3455:
[----:B------:R-:W-:Y:S05]  /*2c90*/  BSYNC B0 ;  /* 0x0000000000007941 */ /* 0x000fea0003800000 */
.L_x_3454:
        /* <DEDUP_REMOVED lines=10> */
.L_x_3457:
[----:B------:R-:W-:Y:S05]  /*2d40*/  BSYNC B0 ;  /* 0x0000000000007941 */ /* 0x000fea0003800000 */
.L_x_3456:
        /* <DEDUP_REMOVED lines=13> */
.L_x_3459:
[----:B------:R-:W-:Y:S05]  /*2e20*/  BSYNC B0 ;  /* 0x0000000000007941 */ /* 0x000fea0003800000 */
.L_x_3458:
        /* <DEDUP_REMOVED lines=10> */
.L_x_3461:
[----:B------:R-:W-:Y:S05]  /*2ed0*/  BSYNC B0 ;  /* 0x0000000000007941 */ /* 0x000fea0003800000 */
.L_x_3460:
[----:B------:R-:W-:Y:S01]  /*2ee0*/  BSSY B0, `(.L_x_3462) ;  /* 0x000000d000007945 */ /* 0x000fe20003800000 */
        /* <DEDUP_REMOVED lines=12> */
.L_x_3463:
[----:B------:R-:W-:Y:S05]  /*2fb0*/  BSYNC B0 ;  /* 0x0000000000007941 */ /* 0x000fea0003800000 */
.L_x_3462:
        /* <DEDUP_REMOVED lines=10> */
.L_x_3465:
[----:B------:R-:W-:Y:S05]  /*3060*/  BSYNC B0 ;  /* 0x0000000000007941 */ /* 0x000fea0003800000 */
.L_x_3464:
        /* <DEDUP_REMOVED lines=13> */
.L_x_3467:
[----:B------:R-:W-:Y:S05]  /*3140*/  BSYNC B0 ;  /* 0x0000000000007941 */ /* 0x000fea0003800000 */
.L_x_3466:
        /* <DEDUP_REMOVED lines=10> */
.L_x_3469:
[----:B------:R-:W-:Y:S05]  /*31f0*/  BSYNC B0 ;  /* 0x0000000000007941 */ /* 0x000fea0003800000 */
.L_x_3468:
[----:B------:R-:W-:Y:S01]  /*3200*/  BSSY B0, `(.L_x_3470) ;  /* 0x0000013000007945 */ /* 0x000fe20003800000 */
[----:B------:R-:W-:Y:S02]  /*3210*/  SEL R106, R117, R106, P1 ;  /* 0x0000006a756a7207 */ /* 0x000fe40000800000 */
[----:B------:R-:W-:Y:S02]  /*3220*/  SEL R107, R118, R107, P1 ;  /* 0x0000006b766b7207 */ /* 0x000fe40000800000 */
[----:B------:R-:W-:Y:S02]  /*3230*/  SEL R112, R123, R112, P1 ;  /* 0x000000707b707207 */ /* 0x000fe40000800000 */
[----:B------:R-:W-:Y:S02]  /*3240*/  SEL R113, R122, R113, P1 ;  /* 0x000000717a717207 */ /* 0x000fe40000800000 */
[----:B------:R-:W-:Y:S02]  /*3250*/  SEL R114, R125, R114, P1 ;  /* 0x000000727d727207 */ /* 0x000fe40000800000 */
[----:B------:R-:W-:Y:S01]  /*3260*/  SEL R115, R124, R115, P1 ;  /* 0x000000737c737207 */ /* 0x000fe20000800000 */
[----:B------:R-:W-:Y:S05]  /*3270*/  @!P5 BRA `(.L_x_3471) ;  /* 0x000000b00000d947 */ /* 0x000fea0003800000 */
[----:B------:R-:W-:Y:S01]  /*3280*/  LOP3.LUT P1, RZ, R3, 0xff000000, RZ, 0xc0, !PT ;  /* 0xff00000003ff7812 */ /* 0x000fe2000782c0ff */
[----:B------:R-:W-:-:S02]  /*3290*/  FMUL.FTZ R124, R124, c[0x0][0x1ec] ;  /* 0x00007b007c7c7a20 */ /* 0x000fc40000410000 */
        /* <DEDUP_REMOVED lines=9> */
.L_x_3471:
[----:B------:R-:W-:Y:S05]  /*3330*/  BSYNC B0 ;  /* 0x0000000000007941 */ /* 0x000fea0003800000 */
.L_x_3470:
[----:B------:R-:W-:Y:S02]  /*3340*/  @P0 MOV R2, 0x20 ;  /* 0x0000002000020802 */ /* 0x000fe40000000f00 */
[----:B------:R-:W-:Y:S02]  /*3350*/  @P5 MOV R169, 0x10 ;  /* 0x0000001000a95802 */ /* 0x000fe40000000f00 */
[----:B------:R-:W-:Y:S01]  /*3360*/  IADD3 R0, R0, c[0x0][0x160], RZ ;  /* 0x0000580000007a10 */ /* 0x000fe20007ffe0ff */
[----:B------:R-:W-:Y:S01]  /*3370*/  @P0 IMAD.WIDE.U32 R2, R133, R2, c[0x0][0x258] ;  /* 0x0000960085020625 */ /* 0x000fe200078e0002 */
[----:B------:R-:W-:-:S03]  /*3380*/  LOP3.LUT P1, RZ, R131, 0xff, RZ, 0xc0, !PT ;  /* 0x000000ff83ff7812 */ /* 0x000fc6000782c0ff */
[----:B------:R-:W-:Y:S01]  /*3390*/  @P5 IMAD.WIDE.U32 R168, R168, R169, c[0x0][0x248] ;  /* 0x00009200a8a85625 */ /* 0x000fe200078e00a9 */
[----:B------:R0:W-:Y:S01]  /*33a0*/  @P0 STG.E.128 [R2.64], R104 ;  /* 0x0000006802000986 */ /* 0x0001e2000c101d04 */
[----:B------:R-:W-:-:S03]  /*33b0*/  SEL R131, RZ, 0x1, P1 ;  /* 0x00000001ff837807 */ /* 0x000fc60000800000 */
[----:B------:R0:W-:Y:S01]  /*33c0*/  @P0 STG.E.128 [R2.64+0x10], R112 ;  /* 0x0000107002000986 */ /* 0x0001e2000c101d04 */
[----:B------:R-:W-:-:S03]  /*33d0*/  ISETP.GE.AND P0, PT, R0, c[0x0][0x164], PT ;  /* 0x0000590000007a0c */ /* 0x000fc60003f06270 */
[----:B------:R0:W-:Y:S10]  /*33e0*/  @P5 STG.E.128 [R168.64], R108 ;  /* 0x0000006ca8005986 */ /* 0x0001f4000c101d04 */
[----:B0----5:R-:W-:Y:S01]  /*33f0*/  @P0 CALL.REL.NOINC `(.L_x_3400) ;  /* 0x0000001000000944 */ /* 0x021fe20003c00000 */
[----:B------:R-:W-:Y:S05]  /*3400*/  BRA `(.L_x_3472) ;  /* 0xffffd0a000007947 */ /* 0x000fea000383ffff */
.L_x_3400:
        /* <DEDUP_REMOVED lines=22> */
.L_x_3404:
[----:B------:R-:W-:Y:S01]  /*3570*/  HFMA2.MMA R171, -RZ, RZ, 0, 9.5367431640625e-07 ;  /* 0x00000010ffab7435 */ /* 0x000fe200000001ff */
[----:B------:R-:W-:Y:S01]  /*3580*/  MOV R168, R120 ;  /* 0x0000007800a87202 */ /* 0x000fe20000000f00 */
[----:B------:R-:W-:Y:S01]  /*3590*/  IMAD.MOV.U32 R172, RZ, RZ, 0x1f ;  /* 0x0000001fffac7424 */ /* 0x000fe200078e00ff */
[----:B------:R-:W-:-:S02]  /*35a0*/  MOV R173, 0xffffffff ;  /* 0xffffffff00ad7802 */ /* 0x000fc40000000f00 */
[----:B------:R-:W-:Y:S02]  /*35b0*/  MOV R116, 0x35d0 ;  /* 0x000035d000747802 */ /* 0x000fe40000000f00 */
[----:B------:R-:W-:Y:S05]  /*35c0*/  CALL.REL.NOINC `($__internal_99_$__cuda_sm70_shflsync_down_p) ;  /* 0x0000046000007944 */ /* 0x000fea0003c00000 */
[----:B-1----:R-:W-:Y:S01]  /*35d0*/  MOV R119, R168 ;  /* 0x000000a800777202 */ /* 0x002fe20000000f00 */
[----:B0-----:R-:W-:Y:S05]  /*35e0*/  BRA `(.L_x_3473) ;  /* 0xffffdc4000007947 */ /* 0x001fea000383ffff */
.L_x_3405:
[----:B------:R-:W-:Y:S01]  /*35f0*/  HFMA2.MMA R171, -RZ, RZ, 0, 9.5367431640625e-07 ;  /* 0x00000010ffab7435 */ /* 0x000fe200000001ff */
[----:B------:R-:W-:Y:S01]  /*3600*/  IMAD.MOV.U32 R168, RZ, RZ, R121 ;  /* 0x000000ffffa87224 */ /* 0x000fe200078e0079 */
[----:B------:R-:W-:Y:S01]  /*3610*/  MOV R172, 0x1f ;  /* 0x0000001f00ac7802 */ /* 0x000fe20000000f00 */
[----:B------:R-:W-:Y:S01]  /*3620*/  IMAD.MOV.U32 R173, RZ, RZ, -0x1 ;  /* 0xffffffffffad7424 */ /* 0x000fe200078e00ff */
[----:B------:R-:W-:Y:S02]  /*3630*/  MOV R116, 0x3650 ;  /* 0x0000365000747802 */ /* 0x000fe40000000f00 */
[----:B01----:R-:W-:Y:S05]  /*3640*/  CALL.REL.NOINC `($__internal_99_$__cuda_sm70_shflsync_down_p) ;  /* 0x000003e000007944 */ /* 0x003fea0003c00000 */
[----:B------:R-:W-:Y:S01]  /*3650*/  FADD.FTZ R119, R119, R120 ;  /* 0x0000007877777221 */ /* 0x000fe20000010000 */
[----:B0-----:R-:W-:Y:S01]  /*3660*/  HFMA2.MMA R171, -RZ, RZ, 0, 4.76837158203125e-07 ;  /* 0x00000008ffab7435 */ /* 0x001fe200000001ff */
[----:B-1----:R-:W-:Y:S01]  /*3670*/  FADD.FTZ R121, R121, R168 ;  /* 0x000000a879797221 */ /* 0x002fe20000010000 */
[----:B------:R-:W-:Y:S01]  /*3680*/  MOV R172, 0x1f ;  /* 0x0000001f00ac7802 */ /* 0x000fe20000000f00 */
[----:B------:R-:W-:Y:S01]  /*3690*/  IMAD.MOV.U32 R173, RZ, RZ, -0x1 ;  /* 0xffffffffffad7424 */ /* 0x000fe200078e00ff */
[----:B------:R-:W-:-:S02]  /*36a0*/  MOV R168, R119 ;  /* 0x0000007700a87202 */ /* 0x000fc40000000f00 */
[----:B------:R-:W-:Y:S02]  /*36b0*/  MOV R116, 0x36d0 ;  /* 0x000036d000747802 */ /* 0x000fe40000000f00 */
[----:B------:R-:W-:Y:S05]  /*36c0*/  CALL.REL.NOINC `($__internal_99_$__cuda_sm70_shflsync_down_p) ;  /* 0x0000036000007944 */ /* 0x000fea0003c00000 */
[----:B0-----:R-:W-:Y:S01]  /*36d0*/  HFMA2.MMA R171, -RZ, RZ, 0, 4.76837158203125e-07 ;  /* 0x00000008ffab7435 */ /* 0x001fe200000001ff */
[----:B-1----:R-:W-:Y:S01]  /*36e0*/  MOV R118, R168 ;  /* 0x000000a800767202 */ /* 0x002fe20000000f00 */
[----:B------:R-:W-:Y:S01]  /*36f0*/  IMAD.MOV.U32 R168, RZ, RZ, R121 ;  /* 0x000000ffffa87224 */ /* 0x000fe200078e0079 */
[----:B------:R-:W-:Y:S01]  /*3700*/  MOV R172, 0x1f ;  /* 0x0000001f00ac7802 */ /* 0x000fe20000000f00 */
[----:B------:R-:W-:Y:S01]  /*3710*/  IMAD.MOV.U32 R173, RZ, RZ, -0x1 ;  /* 0xffffffffffad7424 */ /* 0x000fe200078e00ff */
[----:B------:R-:W-:Y:S02]  /*3720*/  MOV R116, 0x3740 ;  /* 0x0000374000747802 */ /* 0x000fe40000000f00 */
[----:B------:R-:W-:Y:S05]  /*3730*/  CALL.REL.NOINC `($__internal_99_$__cuda_sm70_shflsync_down_p) ;  /* 0x000002f000007944 */ /* 0x000fea0003c00000 */
[----:B------:R-:W-:Y:S01]  /*3740*/  FADD.FTZ R119, R118, R119 ;  /* 0x0000007776777221 */ /* 0x000fe20000010000 */
[----:B0-----:R-:W-:Y:S01]  /*3750*/  HFMA2.MMA R171, -RZ, RZ, 0, 2.384185791015625e-07 ;  /* 0x00000004ffab7435 */ /* 0x001fe200000001ff */
[----:B-1----:R-:W-:Y:S01]  /*3760*/  FADD.FTZ R121, R121, R168 ;  /* 0x000000a879797221 */ /* 0x002fe20000010000 */
[----:B------:R-:W-:Y:S01]  /*3770*/  MOV R172, 0x1f ;  /* 0x0000001f00ac7802 */ /* 0x000fe20000000f00 */
[----:B------:R-:W-:Y:S01]  /*3780*/  IMAD.MOV.U32 R173, RZ, RZ, -0x1 ;  /* 0xffffffffffad7424 */ /* 0x000fe200078e00ff */
[----:B------:R-:W-:-:S02]  /*3790*/  MOV R168, R119 ;  /* 0x0000007700a87202 */ /* 0x000fc40000000f00 */
[----:B------:R-:W-:Y:S02]  /*37a0*/  MOV R116, 0x37c0 ;  /* 0x000037c000747802 */ /* 0x000fe40000000f00 */
[----:B------:R-:W-:Y:S05]  /*37b0*/  CALL.REL.NOINC `($__internal_99_$__cuda_sm70_shflsync_down_p) ;  /* 0x0000027000007944 */ /* 0x000fea0003c00000 */
[----:B0-----:R-:W-:Y:S01]  /*37c0*/  HFMA2.MMA R171, -RZ, RZ, 0, 2.384185791015625e-07 ;  /* 0x00000004ffab7435 */ /* 0x001fe200000001ff */
[----:B-1----:R-:W-:Y:S01]  /*37d0*/  MOV R118, R168 ;  /* 0x000000a800767202 */ /* 0x002fe20000000f00 */
[----:B------:R-:W-:Y:S01]  /*37e0*/  IMAD.MOV.U32 R168, RZ, RZ, R121 ;  /* 0x000000ffffa87224 */ /* 0x000fe200078e0079 */
[----:B------:R-:W-:Y:S01]  /*37f0*/  MOV R172, 0x1f ;  /* 0x0000001f00ac7802 */ /* 0x000fe20000000f00 */
[----:B------:R-:W-:Y:S01]  /*3800*/  IMAD.MOV.U32 R173, RZ, RZ, -0x1 ;  /* 0xffffffffffad7424 */ /* 0x000fe200078e00ff */
[----:B------:R-:W-:Y:S02]  /*3810*/  MOV R116, 0x3830 ;  /* 0x0000383000747802 */ /* 0x000fe40000000f00 */
[----:B------:R-:W-:Y:S05]  /*3820*/  CALL.REL.NOINC `($__internal_99_$__cuda_sm70_shflsync_down_p) ;  /* 0x0000020000007944 */ /* 0x000fea0003c00000 */
[----:B------:R-:W-:Y:S01]  /*3830*/  FADD.FTZ R119, R118, R119 ;  /* 0x0000007776777221 */ /* 0x000fe20000010000 */
[----:B0-----:R-:W-:Y:S01]  /*3840*/  HFMA2.MMA R171, -RZ, RZ, 0, 1.1920928955078125e-07 ;  /* 0x00000002ffab7435 */ /* 0x001fe200000001ff */
[----:B-1----:R-:W-:Y:S01]  /*3850*/  FADD.FTZ R123, R121, R168 ;  /* 0x000000a8797b7221 */ /* 0x002fe20000010000 */
[----:B------:R-:W-:Y:S01]  /*3860*/  MOV R172, 0x1f ;  /* 0x0000001f00ac7802 */ /* 0x000fe20000000f00 */
[----:B------:R-:W-:Y:S01]  /*3870*/  IMAD.MOV.U32 R173, RZ, RZ, -0x1 ;  /* 0xffffffffffad7424 */ /* 0x000fe200078e00ff */
[----:B------:R-:W-:-:S02]  /*3880*/  MOV R168, R119 ;  /* 0x0000007700a87202 */ /* 0x000fc40000000f00 */
[----:B------:R-:W-:Y:S02]  /*3890*/  MOV R116, 0x38b0 ;  /* 0x000038b000747802 */ /* 0x000fe40000000f00 */
[----:B------:R-:W-:Y:S05]  /*38a0*/  CALL.REL.NOINC `($__internal_99_$__cuda_sm70_shflsync_down_p) ;  /* 0x0000018000007944 */ /* 0x000fea0003c00000 */
[----:B0-----:R-:W-:Y:S01]  /*38b0*/  HFMA2.MMA R171, -RZ, RZ, 0, 1.1920928955078125e-07 ;  /* 0x00000002ffab7435 */ /* 0x001fe200000001ff */
[----:B-1----:R-:W-:Y:S01]  /*38c0*/  MOV R118, R168 ;  /* 0x000000a800767202 */ /* 0x002fe20000000f00 */
[----:B------:R-:W-:Y:S01]  /*38d0*/  IMAD.MOV.U32 R168, RZ, RZ, R123 ;  /* 0x000000ffffa87224 */ /* 0x000fe200078e007b */
[----:B------:R-:W-:Y:S01]  /*38e0*/  MOV R172, 0x1f ;  /* 0x0000001f00ac7802 */ /* 0x000fe20000000f00 */
[----:B------:R-:W-:Y:S01]  /*38f0*/  IMAD.MOV.U32 R173, RZ, RZ, -0x1 ;  /* 0xffffffffffad7424 */ /* 0x000fe200078e00ff */
[----:B------:R-:W-:Y:S02]  /*3900*/  MOV R116, 0x3920 ;  /* 0x0000392000747802 */ /* 0x000fe40000000f00 */
[----:B------:R-:W-:Y:S05]  /*3910*/  CALL.REL.NOINC `($__internal_99_$__cuda_sm70_shflsync_down_p) ;  /* 0x0000011000007944 */ /* 0x000fea0003c00000 */
[----:B------:R-:W-:Y:S01]  /*3920*/  FADD.FTZ R121, R118, R119 ;  /* 0x0000007776797221 */ /* 0x000fe20000010000 */
[----:B0-----:R-:W-:Y:S01]  /*3930*/  HFMA2.MMA R171, -RZ, RZ, 0, 5.9604644775390625e-08 ;  /* 0x00000001ffab7435 */ /* 0x001fe200000001ff */
[----:B-1----:R-:W-:Y:S01]  /*3940*/  FADD.FTZ R123, R123, R168 ;  /* 0x000000a87b7b7221 */ /* 0x002fe20000010000 */
[----:B------:R-:W-:Y:S01]  /*3950*/  MOV R172, 0x1f ;  /* 0x0000001f00ac7802 */ /* 0x000fe20000000f00 */
[----:B------:R-:W-:Y:S01]  /*3960*/  IMAD.MOV.U32 R173, RZ, RZ, -0x1 ;  /* 0xffffffffffad7424 */ /* 0x000fe200078e00ff */
[----:B------:R-:W-:-:S02]  /*3970*/  MOV R168, R121 ;  /* 0x0000007900a87202 */ /* 0x000fc40000000f00 */
[----:B------:R-:W-:Y:S02]  /*3980*/  MOV R116, 0x39a0 ;  /* 0x000039a000747802 */ /* 0x000fe40000000f00 */
[----:B------:R-:W-:Y:S05]  /*3990*/  CALL.REL.NOINC `($__internal_99_$__cuda_sm70_shflsync_down_p) ;  /* 0x0000009000007944 */ /* 0x000fea0003c00000 */
[----:B0-----:R-:W-:Y:S01]  /*39a0*/  HFMA2.MMA R171, -RZ, RZ, 0, 5.9604644775390625e-08 ;  /* 0x00000001ffab7435 */ /* 0x001fe200000001ff */
[----:B-1----:R-:W-:Y:S01]  /*39b0*/  MOV R122, R168 ;  /* 0x000000a8007a7202 */ /* 0x002fe20000000f00 */
[----:B------:R-:W-:Y:S01]  /*39c0*/  IMAD.MOV.U32 R168, RZ, RZ, R123 ;  /* 0x000000ffffa87224 */ /* 0x000fe200078e007b */
[----:B------:R-:W-:Y:S01]  /*39d0*/  MOV R172, 0x1f ;  /* 0x0000001f00ac7802 */ /* 0x000fe20000000f00 */
[----:B------:R-:W-:Y:S01]  /*39e0*/  IMAD.MOV.U32 R173, RZ, RZ, -0x1 ;  /* 0xffffffffffad7424 */ /* 0x000fe200078e00ff */
[----:B------:R-:W-:Y:S02]  /*39f0*/  MOV R116, 0x3a10 ;  /* 0x00003a1000747802 */ /* 0x000fe40000000f00 */
[----:B------:R-:W-:Y:S05]  /*3a00*/  CALL.REL.NOINC `($__internal_99_$__cuda_sm70_shflsync_down_p) ;  /* 0x0000002000007944 */ /* 0x000fea0003c00000 */
[----:B-1----:R-:W-:Y:S01]  /*3a10*/  MOV R116, R168 ;  /* 0x000000a800747202 */ /* 0x002fe20000000f00 */
[----:B0-----:R-:W-:Y:S05]  /*3a20*/  BRA `(.L_x_3474) ;  /* 0xffffd92000007947 */ /* 0x001fea000383ffff */
        .weak           $__internal_99_$__cuda_sm70_shflsync_down_p
        .type           $__internal_99_$__cuda_sm70_shflsync_down_p,@function
        .size           $__internal_99_$__cuda_sm70_shflsync_down_p,(.L_x_6901 - $__internal_99_$__cuda_sm70_shflsync_down_p)
$__internal_99_$__cuda_sm70_shflsync_down_p:
[----:B------:R-:W-:Y:S01]  /*3a30*/  HFMA2.MMA R117, -RZ, RZ, 0, 0 ;  /* 0x00000000ff757435 */ /* 0x000fe200000001ff */
[----:B------:R-:W-:Y:S04]  /*3a40*/  WARPSYNC R173 ;  /* 0x000000ad00007348 */ /* 0x000fe80003800000 */
[----:B------:R0:W1:Y:S01]  /*3a50*/  SHFL.DOWN PT, R168, R168, R171, R172 ;  /* 0x080000aba8a87389 */ /* 0x00006200000e00ac */
[----:B------:R-:W-:Y:S05]  /*3a60*/  RET.REL.NODEC R116 `(_ZN10layer_norm13ln_bwd_kernelINS_13Kernel_traitsIf13__nv_bfloat16fS2_fjLj2048ELj1ELj1ELj4ELj16ENS_18Kernel_traits_baseILj2048EfS2_fS2_fjLj128EEEEELb1ELb1ELb1ELb1EEEvNS_9BwdParamsE) ;  /* 0xffffc59074007950 */ /* 0x000fea0003c3ffff */
.L_x_3475:
        /* <DEDUP_REMOVED lines=9> */
.L_x_6901:


//--------------------- .text._ZN10layer_norm13ln_bwd_kernelINS_13Kernel_traitsIf6__halfS2_S2_fjLj2048ELj1ELj1ELj4ELj16ENS_18Kernel_traits_baseILj2048EfS2_S2_S2_fjLj128EEEEELb0ELb0ELb0ELb0EEEvNS_9BwdParamsE --------------------------
	.section	.text._ZN10layer_norm13ln_bwd_kernelINS_13Kernel_traitsIf6__halfS2_S2_fjLj2048ELj1ELj1ELj4ELj16ENS_18Kernel_traits_baseILj2048EfS2_S2_S2_fjLj128EEEEELb0ELb0ELb0ELb0EEEvNS_9BwdParamsE,"ax",@progbits
	.sectioninfo	@"SHI_REGISTERS=122"
	.align	128
        .global         _ZN10layer_norm13ln_bwd_kernelINS_13Kernel_traitsIf6__halfS2_S2_fjLj2048ELj1ELj1ELj4ELj16ENS_18Kernel_traits_baseILj2048EfS2_S2_S2_fjLj128EEEEELb0ELb0ELb0ELb0EEEvNS_9BwdParamsE
        .type           _ZN10layer_norm13ln_bwd_kernelINS_13Kernel_traitsIf6__halfS2_S2_fjLj2048ELj1ELj1ELj4ELj16ENS_18Kernel_traits_baseILj2048EfS2_S2_S2_fjLj128EEEEELb0ELb0ELb0ELb0EEEvNS_9BwdParamsE,@function
        .size           _ZN10layer_norm13ln_bwd_kernelINS_13Kernel_traitsIf6__halfS2_S2_fjLj2048ELj1ELj1ELj4ELj16ENS_18Kernel_traits_baseILj2048EfS2_S2_S2_fjLj128EEEEELb0ELb0ELb0ELb0EEEvNS_9BwdParamsE,(.L_x_6902 - _ZN10layer_norm13ln_bwd_kernelINS_13Kernel_traitsIf6__halfS2_S2_fjLj2048ELj1ELj1ELj4ELj16ENS_18Kernel_traits_baseILj2048EfS2_S2_S2_fjLj128EEEEELb0ELb0ELb0ELb0EEEvNS_9BwdParamsE)
        .other          _ZN10layer_norm13ln_bwd_kernelINS_13Kernel_traitsIf6__halfS2_S2_fjLj2048ELj1ELj1ELj4ELj16ENS_18Kernel_traits_baseILj2048EfS2_S2_S2_fjLj128EEEEELb0ELb0ELb0ELb0EEEvNS_9BwdParamsE,@"STO_CUDA_ENTRY STV_DEFAULT"
_ZN10layer_norm13ln_bwd_kernelINS_13Kernel_traitsIf6__halfS2_S2_fjLj2048ELj1ELj1ELj4ELj16ENS_18Kernel_traits_baseILj2048EfS2_S2_S2_fjLj128EEEEELb0ELb0ELb0ELb0EEEvNS_9BwdParamsE:
.text._ZN10layer_norm13ln_bwd_kernelINS_13Kernel_traitsIf6__halfS2_S2_fjLj2048ELj1ELj1ELj4ELj16ENS_18Kernel_traits_baseILj2048EfS2_S2_S2_fjLj128EEEEELb0ELb0ELb0ELb0EEEvNS_9BwdParamsE:
        /* <DEDUP_REMOVED lines=42> */
.L_x_3487:
        /* <DEDUP_REMOVED lines=40> */
[----:B------:R-:W-:Y:S01]  /*0520*/  IADD3 R112, R0, 0x80, RZ ;  /* 0x0000008000707810 */ /* 0x000fe20007ffe0ff */
[--C-:B--2---:R-:W-:Y:S02]  /*0530*/  HADD2.F32 R83, -RZ, R12.reuse.H1_H1 ;  /* 0x3000000cff537230 */ /* 0x104fe40000004100 */
[--C-:B------:R-:W-:Y:S02]  /*0540*/  HADD2.F32 R85, -RZ, R13.reuse.H0_H0 ;  /* 0x2000000dff557230 */ /* 0x100fe40000004100 */
[----:B------:R-:W-:Y:S01]  /*0550*/  HADD2.F32 R5, -RZ, R12.H0_H0 ;  /* 0x2000000cff057230 */ /* 0x000fe20000004100 */
[C---:B------:R-:W-:Y:S01]  /*0560*/  FADD.FTZ R83, -R110.reuse, R83 ;  /* 0x000000536e537221 */ /* 0x040fe20000010100 */
[----:B------:R-:W-:Y:S02]  /*0570*/  HADD2.F32 R87, -RZ, R13.H1_H1 ;  /* 0x3000000dff577230 */ /* 0x000fe40000004100 */
[--C-:B------:R-:W-:Y:S01]  /*0580*/  HADD2.F32 R111, -RZ, R14.reuse.H0_H0 ;  /* 0x2000000eff6f7230 */ /* 0x100fe20000004100 */
[----:B------:R-:W-:Y:S01]  /*0590*/  FADD.FTZ R5, -R110, R5 ;  /* 0x000000056e057221 */ /* 0x000fe20000010100 */
[----:B------:R-:W-:Y:S01]  /*05a0*/  HADD2.F32 R115, -RZ, R14.H1_H1 ;  /* 0x3000000eff737230 */ /* 0x000fe20000004100 */
[C---:B0----5:R-:W-:Y:S01]  /*05b0*/  FMUL.FTZ R6, R90.reuse, R83 ;  /* 0x000000535a067220 */ /* 0x061fe20000410000 */
[--C-:B------:R-:W-:Y:S01]  /*05c0*/  HADD2.F32 R81, -RZ, R15.reuse.H0_H0 ;  /* 0x2000000fff517230 */ /* 0x100fe20000004100 */
[----:B------:R-:W-:Y:S01]  /*05d0*/  FMUL.FTZ R5, R90, R5 ;  /* 0x000000055a057220 */ /* 0x000fe20000410000 */
[----:B------:R-:W-:Y:S01]  /*05e0*/  HADD2.F32 R77, -RZ, R15.H1_H1 ;  /* 0x3000000fff4d7230 */ /* 0x000fe20000004100 */
[C---:B------:R-:W-:Y:S01]  /*05f0*/  FADD.FTZ R115, -R110.reuse, R115 ;  /* 0x000000736e737221 */ /* 0x040fe20000010100 */
[--C-:B---3--:R-:W-:Y:S01]  /*0600*/  HADD2.F32 R13, -RZ, R8.reuse.H0_H0 ;  /* 0x20000008ff0d7230 */ /* 0x108fe20000004100 */
[----:B------:R-:W-:Y:S01]  /*0610*/  FADD.FTZ R87, -R110, R87 ;  /* 0x000000576e577221 */ /* 0x000fe20000010100 */
[--C-:B------:R-:W-:Y:S01]  /*0620*/  HADD2.F32 R15, -RZ, R9.reuse.H0_H0 ;  /* 0x20000009ff0f7230 */ /* 0x100fe20000004100 */
[----:B------:R-:W-:Y:S01]  /*0630*/  FMUL.FTZ R84, R90, R115 ;  /* 0x000000735a547220 */ /* 0x000fe20000410000 */
[----:B------:R-:W-:Y:S01]  /*0640*/  HADD2.F32 R14, -RZ, R9.H1_H1 ;  /* 0x30000009ff0e7230 */ /* 0x000fe20000004100 */
[----:B------:R-:W-:Y:S01]  /*0650*/  FADD.FTZ R9, -R110, R85 ;  /* 0x000000556e097221 */ /* 0x000fe20000010100 */
[----:B------:R-:W-:Y:S01]  /*0660*/  HADD2.F32 R12, -RZ, R8.H1_H1 ;  /* 0x30000008ff0c7230 */ /* 0x000fe20000004100 */
[----:B------:R-:W-:Y:S01]  /*0670*/  FMUL.FTZ R8, R16, R13 ;  /* 0x0000000d10087220 */ /* 0x000fe20000410000 */
[--C-:B------:R-:W-:Y:S01]  /*0680*/  HADD2.F32 R80, -RZ, R10.reuse.H1_H1 ;  /* 0x3000000aff507230 */ /* 0x100fe20000004100 */
[----:B------:R-:W-:Y:S01]  /*0690*/  FMUL.FTZ R9, R90, R9 ;  /* 0x000000095a097220 */ /* 0x000fe20000410000 */
[----:B------:R-:W-:Y:S01]  /*06a0*/  HADD2.F32 R113, -RZ, R10.H0_H0 ;  /* 0x2000000aff717230 */ /* 0x000fe20000004100 */
[----:B------:R-:W-:Y:S01]  /*06b0*/  FADD.FTZ R49, R49, R12 ;  /* 0x0000000c31317221 */ /* 0x000fe20000010000 */
[--C-:B------:R-:W-:Y:S01]  /*06c0*/  HADD2.F32 R79, -RZ, R11.reuse.H0_H0 ;  /* 0x2000000bff4f7230 */ /* 0x100fe20000004100 */
[-C--:B------:R-:W-:Y:S01]  /*06d0*/  FFMA.FTZ R33, R6, R12.reuse, R33 ;  /* 0x0000000c06217223 */ /* 0x080fe20000010021 */
[----:B------:R-:W-:Y:S01]  /*06e0*/  HADD2.F32 R76, -RZ, R11.H1_H1 ;  /* 0x3000000bff4c7230 */ /* 0x000fe20000004100 */
[----:B------:R-:W-:-:S02]  /*06f0*/  FMUL.FTZ R7, R17, R12 ;  /* 0x0000000c11077220 */ /* 0x000fc40000410000 */
[----:B------:R-:W-:Y:S02]  /*0700*/  FADD.FTZ R50, R50, R15 ;  /* 0x0000000f32327221 */ /* 0x000fe40000010000 */
[-C--:B------:R-:W-:Y:S02]  /*0710*/  FFMA.FTZ R34, R9, R15.reuse, R34 ;  /* 0x0000000f09227223 */ /* 0x080fe40000010022 */
[----:B------:R-:W-:Y:S02]  /*0720*/  FMUL.FTZ R12, R18, R15 ;  /* 0x0000000f120c7220 */ /* 0x000fe40000410000 */
[----:B------:R-:W-:Y:S02]  /*0730*/  FADD.FTZ R78, RZ, R8 ;  /* 0x00000008ff4e7221 */ /* 0x000fe40000010000 */
[----:B------:R-:W-:Y:S02]  /*0740*/  FFMA.FTZ R15, R5, R8, RZ ;  /* 0x00000008050f7223 */ /* 0x000fe400000100ff */
[----:B------:R-:W-:-:S02]  /*0750*/  FADD.FTZ R85, -R110, R81 ;  /* 0x000000516e557221 */ /* 0x000fc40000010100 */
[----:B------:R-:W-:Y:S02]  /*0760*/  FADD.FTZ R81, R78, R7 ;  /* 0x000000074e517221 */ /* 0x000fe40000010000 */
[----:B------:R-:W-:Y:S02]  /*0770*/  FFMA.FTZ R78, R6, R7, R15 ;  /* 0x00000007064e7223 */ /* 0x000fe4000001000f */
[----:B------:R-:W-:Y:S02]  /*0780*/  FADD.FTZ R48, R48, R13 ;  /* 0x0000000d30307221 */ /* 0x000fe40000010000 */
[----:B------:R-:W-:Y:S02]  /*0790*/  FFMA.FTZ R32, R5, R13, R32 ;  /* 0x0000000d05207223 */ /* 0x000fe40000010020 */
[----:B------:R-:W-:Y:S02]  /*07a0*/  FMUL.FTZ R10, R90, R87 ;  /* 0x000000575a0a7220 */ /* 0x000fe40000410000 */
[----:B------:R-:W-:-:S02]  /*07b0*/  FADD.FTZ R53, R53, R80 ;  /* 0x0000005035357221 */ /* 0x000fc40000010000 */
[-C--:B------:R-:W-:Y:S02]  /*07c0*/  FFMA.FTZ R37, R84, R80.reuse, R37 ;  /* 0x0000005054257223 */ /* 0x080fe40000010025 */
[----:B------:R-:W-:Y:S02]  /*07d0*/  FMUL.FTZ R15, R21, R80 ;  /* 0x00000050150f7220 */ /* 0x000fe40000410000 */
        /* <DEDUP_REMOVED lines=29> */
.L_x_3478:
[----:B0-----:R-:W-:Y:S05]  /*09b0*/  BSYNC B0 ;  /* 0x0000000000007941 */ /* 0x001fea0003800000 */
.L_x_3477:
        /* <DEDUP_REMOVED lines=13> */
[----:B--2---:R-:W-:Y:S02]  /*0a90*/  HADD2.F32 R91, -RZ, R76.H0_H0 ;  /* 0x2000004cff5b7230 */ /* 0x004fe40000004100 */
[--C-:B------:R-:W-:Y:S02]  /*0aa0*/  HADD2.F32 R97, -RZ, R77.reuse.H0_H0 ;  /* 0x2000004dff617230 */ /* 0x100fe40000004100 */
[----:B------:R-:W-:Y:S01]  /*0ab0*/  HADD2.F32 R77, -RZ, R77.H1_H1 ;  /* 0x3000004dff4d7230 */ /* 0x000fe20000004100 */
[C---:B------:R-:W-:Y:S01]  /*0ac0*/  FADD.FTZ R91, -R110.reuse, R91 ;  /* 0x0000005b6e5b7221 */ /* 0x040fe20000010100 */
[----:B------:R-:W-:Y:S01]  /*0ad0*/  HADD2.F32 R99, -RZ, R78.H0_H0 ;  /* 0x2000004eff637230 */ /* 0x000fe20000004100 */
[----:B------:R-:W-:Y:S01]  /*0ae0*/  FADD.FTZ R97, -R110, R97 ;  /* 0x000000616e617221 */ /* 0x000fe20000010100 */
[----:B---3--:R-:W-:Y:S01]  /*0af0*/  HADD2.F32 R93, -RZ, R80.H0_H0 ;  /* 0x20000050ff5d7230 */ /* 0x008fe20000004100 */
[----:B-----5:R-:W-:Y:S01]  /*0b00*/  FMUL.FTZ R91, R90, R91 ;  /* 0x0000005b5a5b7220 */ /* 0x020fe20000410000 */
[----:B------:R-:W-:Y:S01]  /*0b10*/  HADD2.F32 R95, -RZ, R76.H1_H1 ;  /* 0x3000004cff5f7230 */ /* 0x000fe20000004100 */
[C---:B------:R-:W-:Y:S01]  /*0b20*/  FADD.FTZ R103, -R110.reuse, R77 ;  /* 0x0000004d6e677221 */ /* 0x040fe20000010100 */
[----:B------:R-:W-:Y:S01]  /*0b30*/  HADD2.F32 R105, -RZ, R78.H1_H1 ;  /* 0x3000004eff697230 */ /* 0x000fe20000004100 */
        /* <DEDUP_REMOVED lines=8> */
[----:B------:R-:W-:Y:S01]  /*0bc0*/  FMUL.FTZ R93, R90, R97 ;  /* 0x000000615a5d7220 */ /* 0x000fe20000410000 */
[--C-:B------:R-:W-:Y:S01]  /*0bd0*/  HADD2.F32 R117, -RZ, R79.reuse.H0_H0 ;  /* 0x2000004fff757230 */ /* 0x100fe20000004100 */
[----:B------:R-:W-:Y:S01]  /*0be0*/  FADD.FTZ R95, -R110, R95 ;  /* 0x0000005f6e5f7221 */ /* 0x000fe20000010100 */
[----:B------:R-:W-:Y:S01]  /*0bf0*/  HADD2.F32 R79, -RZ, R79.H1_H1 ;  /* 0x3000004fff4f7230 */ /* 0x000fe20000004100 */
[----:B------:R-:W-:Y:S01]  /*0c00*/  FMUL.FTZ R96, R90, R103 ;  /* 0x000000675a607220 */ /* 0x000fe20000410000 */
[----:B------:R-:W-:Y:S01]  /*0c10*/  HADD2.F32 R82, -RZ, R82.H1_H1 ;  /* 0x30000052ff527230 */ /* 0x000fe20000004100 */
[----:B------:R-:W-:Y:S01]  /*0c20*/  FADD.FTZ R58, R58, R99 ;  /* 0x000000633a3a7221 */ /* 0x000fe20000010000 */
[----:B------:R-:W-:Y:S01]  /*0c30*/  HADD2.F32 R76, -RZ, R83.H1_H1 ;  /* 0x30000053ff4c7230 */ /* 0x000fe20000004100 */
        /* <DEDUP_REMOVED lines=22> */
[----:B------:R-:W-:Y:S01]  /*0da0*/  HADD2.F32 R79, -RZ, R83.H0_H0 ;  /* 0x20000053ff4f7230 */ /* 0x000fe20000004100 */
        /* <DEDUP_REMOVED lines=22> */
.L_x_3480:
[----:B------:R-:W-:Y:S05]  /*0f10*/  BSYNC B0 ;  /* 0x0000000000007941 */ /* 0x000fea0003800000 */
.L_x_3479:
[----:B-----5:R-:W-:Y:S01]  /*0f20*/  @P0 HADD2.F32 R89, -RZ, R101.H0_H0 ;  /* 0x20000065ff590230 */ /* 0x020fe20000004100 */
[----:B------:R-:W-:Y:S01]  /*0f30*/  @!P5 IADD3 R109, R109, 0x4, RZ ;  /* 0x000000046d6dd810 */ /* 0x000fe20007ffe0ff */
[----:B------:R-:W-:Y:S05]  /*0f40*/  BRA.DIV ~URZ, `(.L_x_3481) ;  /* 0x00000ea27f007947 */ /* 0x000fea000b800000 */
[----:B------:R0:W1:Y:S02]  /*0f50*/  SHFL.DOWN PT, R78, R113, 0x10, 0x1f ;  /* 0x0a001f00714e7f89 */ /* 0x00006400000e0000 */
.L_x_3488:
        /* <DEDUP_REMOVED lines=18> */
.L_x_3489:
        /* <DEDUP_REMOVED lines=41> */
[--C-:B------:R-:W-:Y:S01]  /*1310*/  @P1 HADD2.F32 R109, -RZ, R66.reuse.H1_H1 ;  /* 0x30000042ff6d1230 */ /* 0x100fe20000004100 */
[----:B------:R-:W-:Y:S01]  /*1320*/  FMUL.FTZ R76, R90, R83 ;  /* 0x000000535a4c7220 */ /* 0x000fe20000410000 */
[----:B------:R-:W-:Y:S01]  /*1330*/  @P1 HADD2.F32 R83, -RZ, R66.H0_H0 ;  /* 0x20000042ff531230 */ /* 0x000fe20000004100 */
[----:B------:R-:W-:-:S02]  /*1340*/  @P1 FADD.FTZ R80, R80, R77 ;  /* 0x0000004d50501221 */ /* 0x000fc40000010000 */
[----:B------:R-:W-:Y:S02]  /*1350*/  @P1 FADD.FTZ R82, R82, R81 ;  /* 0x0000005152521221 */ /* 0x000fe40000010000 */
[-CC-:B------:R-:W-:Y:S02]  /*1360*/  FFMA.FTZ R77, R5, R100.reuse, R101.reuse ;  /* 0x00000064054d7223 */ /* 0x180fe40000010065 */
[-CC-:B------:R-:W-:Y:S02]  /*1370*/  FFMA.FTZ R110, R6, R100.reuse, R101.reuse ;  /* 0x00000064066e7223 */ /* 0x180fe40000010065 */
[-CC-:B------:R-:W-:Y:S02]  /*1380*/  FFMA.FTZ R81, R85, R100.reuse, R101.reuse ;  /* 0x0000006455517223 */ /* 0x180fe40000010065 */
[----:B------:R-:W-:Y:S02]  /*1390*/  FFMA.FTZ R112, R88, R100, R101 ;  /* 0x0000006458707223 */ /* 0x000fe40000010065 */
[----:B------:R-:W-:-:S02]  /*13a0*/  FADD.FTZ R77, R8, -R77 ;  /* 0x8000004d084d7221 */ /* 0x000fc40000010000 */
[----:B------:R-:W-:Y:S02]  /*13b0*/  FADD.FTZ R79, R7, -R110 ;  /* 0x8000006e074f7221 */ /* 0x000fe40000010000 */
[----:B------:R-:W-:Y:S02]  /*13c0*/  FADD.FTZ R81, R86, -R81 ;  /* 0x8000005156517221 */ /* 0x000fe40000010000 */
[----:B------:R-:W-:Y:S02]  /*13d0*/  @P1 FADD.FTZ R78, R78, R83 ;  /* 0x000000534e4e1221 */ /* 0x000fe40000010000 */
        /* <DEDUP_REMOVED lines=26> */
[----:B0-----:R-:W-:Y:S01]  /*1580*/  @P0 F2FP.PACK_AB R113, RZ, R112 ;  /* 0x00000070ff71023e */ /* 0x001fe200000000ff */
        /* <DEDUP_REMOVED lines=23> */
.L_x_3484:
[----:B------:R-:W-:Y:S05]  /*1700*/  BSYNC B0 ;  /* 0x0000000000007941 */ /* 0x000fea0003800000 */
.L_x_3483:
        /* <DEDUP_REMOVED lines=81> */
.L_x_3486:
[----:B------:R-:W-:Y:S05]  /*1c20*/  BSYNC B0 ;  /* 0x0000000000007941 */ /* 0x000fea0003800000 */
.L_x_3485:
[----:B------:R-:W-:Y:S02]  /*1c30*/  IADD3 R3, R3, c[0x0][0x160], RZ ;  /* 0x0000580003037a10 */ /* 0x000fe40007ffe0ff */
[----:B------:R-:W-:Y:S02]  /*1c40*/  LOP3.LUT P1, RZ, R2, 0xff, RZ, 0xc0, !PT ;  /* 0x000000ff02ff7812 */ /* 0x000fe4000782c0ff */
[----:B------:R-:W-:Y:S02]  /*1c50*/  ISETP.GE.AND P0, PT, R3, c[0x0][0x164], PT ;  /* 0x0000590003007a0c */ /* 0x000fe40003f06270 */
[----:B------:R-:W-:-:S11]  /*1c60*/  SEL R2, RZ, 0x1, P1 ;  /* 0x00000001ff027807 */ /* 0x000fd60000800000 */
[----:B0-----:R-:W-:Y:S01]  /*1c70*/  @P0 CALL.REL.NOINC `(.L_x_3476) ;  /* 0x0000001000000944 */ /* 0x001fe20003c00000 */
[----:B------:R-:W-:Y:S05]  /*1c80*/  BRA `(.L_x_3487) ;  /* 0xffffe61000007947 */ /* 0x000fea000383ffff */
.L_x_3476:
        /* <DEDUP_REMOVED lines=22> */
.L_x_3481:
[----:B------:R-:W-:Y:S01]  /*1df0*/  HFMA2.MMA R80, -RZ, RZ, 0, 9.5367431640625e-07 ;  /* 0x00000010ff507435 */ /* 0x000fe200000001ff */
[----:B------:R-:W-:-:S02]  /*1e00*/  MOV R79, R113 ;  /* 0x00000071004f7202 */ /* 0x000fc40000000f00 */
[----:B------:R-:W-:Y:S02]  /*1e10*/  MOV R101, 0x1f ;  /* 0x0000001f00657802 */ /* 0x000fe40000000f00 */
[----:B------:R-:W-:Y:S02]  /*1e20*/  MOV R110, 0xffffffff ;  /* 0xffffffff006e7802 */ /* 0x000fe40000000f00 */
[----:B------:R-:W-:Y:S02]  /*1e30*/  MOV R76, 0x1e50 ;  /* 0x00001e50004c7802 */ /* 0x000fe40000000f00 */
[----:B------:R-:W-:Y:S05]  /*1e40*/  CALL.REL.NOINC `($__internal_100_$__cuda_sm70_shflsync_down_p) ;  /* 0x0000046000007944 */ /* 0x000fea0003c00000 */
[----:B-1----:R-:W-:Y:S01]  /*1e50*/  MOV R78, R80 ;  /* 0x00000050004e7202 */ /* 0x002fe20000000f00 */
[----:B0-----:R-:W-:Y:S05]  /*1e60*/  BRA `(.L_x_3488) ;  /* 0xfffff0f000007947 */ /* 0x001fea000383ffff */
.L_x_3482:
[----:B------:R-:W-:Y:S01]  /*1e70*/  HFMA2.MMA R80, -RZ, RZ, 0, 9.5367431640625e-07 ;  /* 0x00000010ff507435 */ /* 0x000fe200000001ff */
[----:B------:R-:W-:Y:S02]  /*1e80*/  MOV R79, R111 ;  /* 0x0000006f004f7202 */ /* 0x000fe40000000f00 */
[----:B------:R-:W-:Y:S02]  /*1e90*/  MOV R101, 0x1f ;  /* 0x0000001f00657802 */ /* 0x000fe40000000f00 */
[----:B------:R-:W-:-:S02]  /*1ea0*/  MOV R110, 0xffffffff ;  /* 0xffffffff006e7802 */ /* 0x000fc40000000f00 */
[----:B------:R-:W-:Y:S02]  /*1eb0*/  MOV R76, 0x1ed0 ;  /* 0x00001ed0004c7802 */ /* 0x000fe40000000f00 */
[----:B01----:R-:W-:Y:S05]  /*1ec0*/  CALL.REL.NOINC `($__internal_100_$__cuda_sm70_shflsync_down_p) ;  /* 0x000003e000007944 */ /* 0x003fea0003c00000 */
[----:B------:R-:W-:Y:S01]  /*1ed0*/  FADD.FTZ R113, R78, R113 ;  /* 0x000000714e717221 */ /* 0x000fe20000010000 */
[----:B0-----:R-:W-:Y:S01]  /*1ee0*/  MOV R101, 0x1f ;  /* 0x0000001f00657802 */ /* 0x001fe20000000f00 */
[----:B-1----:R-:W-:Y:S01]  /*1ef0*/  FADD.FTZ R111, R111, R80 ;  /* 0x000000506f6f7221 */ /* 0x002fe20000010000 */
[----:B------:R-:W-:Y:S01]  /*1f00*/  HFMA2.MMA R80, -RZ, RZ, 0, 4.76837158203125e-07 ;  /* 0x00000008ff507435 */ /* 0x000fe200000001ff */
[----:B------:R-:W-:Y:S02]  /*1f10*/  MOV R110, 0xffffffff ;  /* 0xffffffff006e7802 */ /* 0x000fe40000000f00 */
[----:B------:R-:W-:Y:S02]  /*1f20*/  MOV R79, R113 ;  /* 0x00000071004f7202 */ /* 0x000fe40000000f00 */
[----:B------:R-:W-:Y:S02]  /*1f30*/  MOV R76, 0x1f50 ;  /* 0x00001f50004c7802 */ /* 0x000fe40000000f00 */
[----:B------:R-:W-:Y:S05]  /*1f40*/  CALL.REL.NOINC `($__internal_100_$__cuda_sm70_shflsync_down_p) ;  /* 0x0000036000007944 */ /* 0x000fea0003c00000 */
[----:B-1----:R-:W-:Y:S01]  /*1f50*/  MOV R78, R80 ;  /* 0x00000050004e7202 */ /* 0x002fe20000000f00 */
[----:B------:R-:W-:Y:S01]  /*1f60*/  HFMA2.MMA R80, -RZ, RZ, 0, 4.76837158203125e-07 ;  /* 0x00000008ff507435 */ /* 0x000fe200000001ff */
[----:B0-----:R-:W-:-:S02]  /*1f70*/  MOV R79, R111 ;  /* 0x0000006f004f7202 */ /* 0x001fc40000000f00 */
[----:B------:R-:W-:Y:S02]  /*1f80*/  MOV R101, 0x1f ;  /* 0x0000001f00657802 */ /* 0x000fe40000000f00 */
[----:B------:R-:W-:Y:S02]  /*1f90*/  MOV R110, 0xffffffff ;  /* 0xffffffff006e7802 */ /* 0x000fe40000000f00 */
[----:B------:R-:W-:Y:S02]  /*1fa0*/  MOV R76, 0x1fc0 ;  /* 0x00001fc0004c7802 */ /* 0x000fe40000000f00 */
[----:B------:R-:W-:Y:S05]  /*1fb0*/  CALL.REL.NOINC `($__internal_100_$__cuda_sm70_shflsync_down_p) ;  /* 0x000002f000007944 */ /* 0x000fea0003c00000 */
[----:B------:R-:W-:Y:S01]  /*1fc0*/  FADD.FTZ R113, R78, R113 ;  /* 0x000000714e717221 */ /* 0x000fe20000010000 */
[----:B0-----:R-:W-:Y:S01]  /*1fd0*/  MOV R101, 0x1f ;  /* 0x0000001f00657802 */ /* 0x001fe20000000f00 */
[----:B-1----:R-:W-:Y:S01]  /*1fe0*/  FADD.FTZ R111, R111, R80 ;  /* 0x000000506f6f7221 */ /* 0x002fe20000010000 */
[----:B------:R-:W-:Y:S01]  /*1ff0*/  HFMA2.MMA R80, -RZ, RZ, 0, 2.384185791015625e-07 ;  /* 0x00000004ff507435 */ /* 0x000fe200000001ff */
[----:B------:R-:W-:Y:S02]  /*2000*/  MOV R110, 0xffffffff ;  /* 0xffffffff006e7802 */ /* 0x000fe40000000f00 */
[----:B------:R-:W-:-:S02]  /*2010*/  MOV R79, R113 ;  /* 0x00000071004f7202 */ /* 0x000fc40000000f00 */
[----:B------:R-:W-:Y:S02]  /*2020*/  MOV R76, 0x2040 ;  /* 0x00002040004c7802 */ /* 0x000fe40000000f00 */
[----:B------:R-:W-:Y:S05]  /*2030*/  CALL.REL.NOINC `($__internal_100_$__cuda_sm70_shflsync_down_p) ;  /* 0x0000027000007944 */ /* 0x000fea0003c00000 */
[----:B-1----:R-:W-:Y:S01]  /*2040*/  MOV R78, R80 ;  /* 0x00000050004e7202 */ /* 0x002fe20000000f00 */
[----:B------:R-:W-:Y:S01]  /*2050*/  HFMA2.MMA R80, -RZ, RZ, 0, 2.384185791015625e-07 ;  /* 0x00000004ff507435 */ /* 0x000fe200000001ff */
[----:B0-----:R-:W-:Y:S02]  /*2060*/  MOV R79, R111 ;  /* 0x0000006f004f7202 */ /* 0x001fe40000000f00 */
[----:B------:R-:W-:Y:S02]  /*2070*/  MOV R101, 0x1f ;  /* 0x0000001f00657802 */ /* 0x000fe40000000f00 */
[----:B------:R-:W-:Y:S02]  /*2080*/  MOV R110, 0xffffffff ;  /* 0xffffffff006e7802 */ /* 0x000fe40000000f00 */
[----:B------:R-:W-:Y:S02]  /*2090*/  MOV R76, 0x20b0 ;  /* 0x000020b0004c7802 */ /* 0x000fe40000000f00 */
[----:B------:R-:W-:Y:S05]  /*20a0*/  CALL.REL.NOINC `($__internal_100_$__cuda_sm70_shflsync_down_p) ;  /* 0x0000020000007944 */ /* 0x000fea0003c00000 */
[----:B------:R-:W-:Y:S01]  /*20b0*/  FADD.FTZ R81, R78, R113 ;  /* 0x000000714e517221 */ /* 0x000fe20000010000 */
[----:B0-----:R-:W-:Y:S01]  /*20c0*/  MOV R101, 0x1f ;  /* 0x0000001f00657802 */ /* 0x001fe20000000f00 */
[----:B-1----:R-:W-:Y:S01]  /*20d0*/  FADD.FTZ R83, R111, R80 ;  /* 0x000000506f537221 */ /* 0x002fe20000010000 */
[----:B------:R-:W-:Y:S01]  /*20e0*/  HFMA2.MMA R80, -RZ, RZ, 0, 1.1920928955078125e-07 ;  /* 0x00000002ff507435 */ /* 0x000fe200000001ff */
[----:B------:R-:W-:-:S02]  /*20f0*/  MOV R110, 0xffffffff ;  /* 0xffffffff006e7802 */ /* 0x000fc40000000f00 */
[----:B------:R-:W-:Y:S02]  /*2100*/  MOV R79, R81 ;  /* 0x00000051004f7202 */ /* 0x000fe40000000f00 */
[----:B------:R-:W-:Y:S02]  /*2110*/  MOV R76, 0x2130 ;  /* 0x00002130004c7802 */ /* 0x000fe40000000f00 */
[----:B------:R-:W-:Y:S05]  /*2120*/  CALL.REL.NOINC `($__internal_100_$__cuda_sm70_shflsync_down_p) ;  /* 0x0000018000007944 */ /* 0x000fea0003c00000 */
[----:B-1----:R-:W-:Y:S01]  /*2130*/  MOV R78, R80 ;  /* 0x00000050004e7202 */ /* 0x002fe20000000f00 */
[----:B------:R-:W-:Y:S01]  /*2140*/  HFMA2.MMA R80, -RZ, RZ, 0, 1.1920928955078125e-07 ;  /* 0x00000002ff507435 */ /* 0x000fe200000001ff */
[----:B0-----:R-:W-:Y:S02]  /*2150*/  MOV R79, R83 ;  /* 0x00000053004f7202 */ /* 0x001fe40000000f00 */
[----:B------:R-:W-:Y:S02]  /*2160*/  MOV R101, 0x1f ;  /* 0x0000001f00657802 */ /* 0x000fe40000000f00 */
[----:B------:R-:W-:Y:S02]  /*2170*/  MOV R110, 0xffffffff ;  /* 0xffffffff006e7802 */ /* 0x000fe40000000f00 */
[----:B------:R-:W-:-:S02]  /*2180*/  MOV R76, 0x21a0 ;  /* 0x000021a0004c7802 */ /* 0x000fc40000000f00 */
[----:B------:R-:W-:Y:S05]  /*2190*/  CALL.REL.NOINC `($__internal_100_$__cuda_sm70_shflsync_down_p) ;  /* 0x0000011000007944 */ /* 0x000fea0003c00000 */
[----:B------:R-:W-:Y:S01]  /*21a0*/  FADD.FTZ R81, R78, R81 ;  /* 0x000000514e517221 */ /* 0x000fe20000010000 */
[----:B0-----:R-:W-:Y:S01]  /*21b0*/  MOV R101, 0x1f ;  /* 0x0000001f00657802 */ /* 0x001fe20000000f00 */
[----:B-1----:R-:W-:Y:S01]  /*21c0*/  FADD.FTZ R83, R83, R80 ;  /* 0x0000005053537221 */ /* 0x002fe20000010000 */
[----:B------:R-:W-:Y:S01]  /*21d0*/  HFMA2.MMA R80, -RZ, RZ, 0, 5.9604644775390625e-08 ;  /* 0x00000001ff507435 */ /* 0x000fe200000001ff */
[----:B------:R-:W-:-:S02]  /*21e0*/  MOV R110, 0xffffffff ;  /* 0xffffffff006e7802 */ /* 0x000fc40000000f00 */
[----:B------:R-:W-:Y:S02]  /*21f0*/  MOV R79, R81 ;  /* 0x00000051004f7202 */ /* 0x000fe40000000f00 */
[----:B------:R-:W-:Y:S02]  /*2200*/  MOV R76, 0x2220 ;  /* 0x00002220004c7802 */ /* 0x000fe40000000f00 */
[----:B------:R-:W-:Y:S05]  /*2210*/  CALL.REL.NOINC `($__internal_100_$__cuda_sm70_shflsync_down_p) ;  /* 0x0000009000007944 */ /* 0x000fea0003c00000 */
[----:B-1----:R-:W-:Y:S01]  /*2220*/  MOV R82, R80 ;  /* 0x0000005000527202 */ /* 0x002fe20000000f00 */
[----:B------:R-:W-:Y:S01]  /*2230*/  HFMA2.MMA R80, -RZ, RZ, 0, 5.9604644775390625e-08 ;  /* 0x00000001ff507435 */ /* 0x000fe200000001ff */
[----:B0-----:R-:W-:Y:S02]  /*2240*/  MOV R79, R83 ;  /* 0x00000053004f7202 */ /* 0x001fe40000000f00 */
[----:B------:R-:W-:Y:S02]  /*2250*/  MOV R101, 0x1f ;  /* 0x0000001f00657802 */ /* 0x000fe40000000f00 */
[----:B------:R-:W-:Y:S02]  /*2260*/  MOV R110, 0xffffffff ;  /* 0xffffffff006e7802 */ /* 0x000fe40000000f00 */
[----:B------:R-:W-:-:S02]  /*2270*/  MOV R76, 0x2290 ;  /* 0x00002290004c7802 */ /* 0x000fc40000000f00 */
[----:B------:R-:W-:Y:S05]  /*2280*/  CALL.REL.NOINC `($__internal_100_$__cuda_sm70_shflsync_down_p) ;  /* 0x0000002000007944 */ /* 0x000fea0003c00000 */
[----:B-1----:R-:W-:Y:S01]  /*2290*/  MOV R76, R80 ;  /* 0x00000050004c7202 */ /* 0x002fe20000000f00 */
[----:B0-----:R-:W-:Y:S05]  /*22a0*/  BRA `(.L_x_3489) ;  /* 0xffffedd000007947 */ /* 0x001fea000383ffff */
        .weak           $__internal_100_$__cuda_sm70_shflsync_down_p
        .type           $__internal_100_$__cuda_sm70_shflsync_down_p,@function
        .size           $__internal_100_$__cuda_sm70_shflsync_down_p,(.L_x_6902 - $__internal_100_$__cuda_sm70_shflsync_down_p)
$__internal_100_$__cuda_sm70_shflsync_down_p:
[----:B------:R-:W-:Y:S01]  /*22b0*/  HFMA2.MMA R77, -RZ, RZ, 0, 0 ;  /* 0x00000000ff4d7435 */ /* 0x000fe200000001ff */
[----:B------:R-:W-:Y:S04]  /*22c0*/  WARPSYNC R110 ;  /* 0x0000006e00007348 */ /* 0x000fe80003800000 */
[----:B------:R0:W1:Y:S01]  /*22d0*/  SHFL.DOWN PT, R80, R79, R80, R101 ;  /* 0x080000504f507389 */ /* 0x00006200000e0065 */
[----:B------:R-:W-:Y:S05]  /*22e0*/  RET.REL.NODEC R76 `(_ZN10layer_norm13ln_bwd_kernelINS_13Kernel_traitsIf6__halfS2_S2_fjLj2048ELj1ELj1ELj4ELj16ENS_18Kernel_traits_baseILj2048EfS2_S2_S2_fjLj128EEEEELb0ELb0ELb0ELb0EEEvNS_9BwdParamsE) ;  /* 0xffffdd104c007950 */ /* 0x000fea0003c3ffff */
.L_x_3490:
        /* <DEDUP_REMOVED lines=9> */
.L_x_6902:


//--------------------- .text._ZN10layer_norm13ln_bwd_kernelINS_13Kernel_traitsIf6__halfS2_S2_fjLj2048ELj1ELj1ELj4ELj16ENS_18Kernel_traits_baseILj2048EfS2_S2_S2_fjLj128EEEEELb0ELb0ELb0ELb1EEEvNS_9BwdParamsE --------------------------
	.section	.text._ZN10layer_norm13ln_bwd_kernelINS_13Kernel_traitsIf6__halfS2_S2_fjLj2048ELj1ELj1ELj4ELj16ENS_18Kernel_traits_baseILj2048EfS2_S2_S2_fjLj128EEEEELb0ELb0ELb0ELb1EEEvNS_9BwdParamsE,"ax",@progbits
	.sectioninfo	@"SHI_REGISTERS=123"
	.align	128
        .global         _ZN10layer_norm13ln_bwd_kernelINS_13Kernel_traitsIf6__halfS2_S2_fjLj2048ELj1ELj1ELj4ELj16ENS_18Kernel_traits_baseILj2048EfS2_S2_S2_fjLj128EEEEELb0ELb0ELb0ELb1EEEvNS_9BwdParamsE
        .type           _ZN10layer_norm13ln_bwd_kernelINS_13Kernel_traitsIf6__halfS2_S2_fjLj2048ELj1ELj1ELj4ELj16ENS_18Kernel_traits_baseILj2048EfS2_S2_S2_fjLj128EEEEELb0ELb0ELb0ELb1EEEvNS_9BwdParamsE,@function
        .size           _ZN10layer_norm13ln_bwd_kernelINS_13Kernel_traitsIf6__halfS2_S2_fjLj2048ELj1ELj1ELj4ELj16ENS_18Kernel_traits_baseILj2048EfS2_S2_S2_fjLj128EEEEELb0ELb0ELb0ELb1EEEvNS_9BwdParamsE,(.L_x_6903 - _ZN10layer_norm13ln_bwd_kernelINS_13Kernel_traitsIf6__halfS2_S2_fjLj2048ELj1ELj1ELj4ELj16ENS_18Kernel_traits_baseILj2048EfS2_S2_S2_fjLj128EEEEELb0ELb0ELb0ELb1EEEvNS_9BwdParamsE)
        .other          _ZN10layer_norm13ln_bwd_kernelINS_13Kernel_traitsIf6__halfS2_S2_fjLj2048ELj1ELj1ELj4ELj16ENS_18Kernel_traits_baseILj2048EfS2_S2_S2_fjLj128EEEEELb0ELb0ELb0ELb1EEEvNS_9BwdParamsE,@"STO_CUDA_ENTRY STV_DEFAULT"
_ZN10layer_norm13ln_bwd_kernelINS_13Kernel_traitsIf6__halfS2_S2_fjLj2048ELj1ELj1ELj4ELj16ENS_18Kernel_traits_baseILj2048EfS2_S2_S2_fjLj128EEEEELb0ELb0ELb0ELb1EEEvNS_9BwdParamsE:
.text._ZN10layer_norm13ln_bwd_kernelINS_13Kernel_traitsIf6__halfS2_S2_fjLj2048ELj1ELj1ELj4ELj16ENS_18Kernel_traits_baseILj2048EfS2_S2_S2_fjLj128EEEEELb0ELb0ELb0ELb1EEEvNS_9BwdParamsE:
        /* <DEDUP_REMOVED lines=25> */
.L_x_3491:
        /* <DEDUP_REMOVED lines=25> */
.L_x_3496:
[----:B------:R-:W-:Y:S01]  /*0320*/  IMAD R2, R85, c[0x0][0x168], RZ ;  /* 0x00005a0055027a24 */ /* 0x000fe200078e02ff */
[----:B------:R-:W-:-:S02]  /*0330*/  ISETP.NE.U32.AND P0, PT, RZ, c[0x0][0x1c0], PT ;  /* 0x00007000ff007a0c */ /* 0x000fc40003f05070 */
[----:B------:R-:W-:Y:S02]  /*0340*/  SHF.R.S32.HI R32, RZ, 0x1f, R85 ;  /* 0x0000001fff207819 */ /* 0x000fe40000011455 */
[----:B------:R-:W-:Y:S02]  /*0350*/  SHF.R.S32.HI R3, RZ, 0x1f, R2 ;  /* 0x0000001fff037819 */ /* 0x000fe40000011402 */
[----:B------:R-:W-:Y:S02]  /*0360*/  ISETP.NE.AND.EX P0, PT, RZ, c[0x0][0x1c4], PT, P0 ;  /* 0x00007100ff007a0c */ /* 0x000fe40003f05300 */
[----:B------:R-:W-:Y:S02]  /*0370*/  LEA.HI R86, R3, R2, RZ, 0x3 ;  /* 0x0000000203567211 */ /* 0x000fe400078f18ff */
[----:B------:R-:W-:Y:S02]  /*0380*/  MOV R49, 0x10 ;  /* 0x0000001000317802 */ /* 0x000fe40000000f00 */
[----:B------:R-:W-:-:S04]  /*0390*/  LEA.HI.SX32 R86, R86, R73, 0x1d ;  /* 0x0000004956567211 */ /* 0x000fc800078feaff */
[----:B------:R-:W-:-:S03]  /*03a0*/  IADD3 R88, R86, 0x80, RZ ;  /* 0x0000008056587810 */ /* 0x000fc60007ffe0ff */
[C---:B------:R-:W-:Y:S02]  /*03b0*/  @P0 LEA R2, P1, R85.reuse, c[0x0][0x1c0], 0x1 ;  /* 0x0000700055020a11 */ /* 0x040fe400078208ff */
[----:B------:R-:W-:Y:S02]  /*03c0*/  SHF.L.U32 R83, R88, 0x4, RZ ;  /* 0x0000000458537819 */ /* 0x000fe400000006ff */
[----:B------:R-:W-:Y:S01]  /*03d0*/  @P0 LEA.HI.X R3, R85, c[0x0][0x1c4], R32, 0x1, P1 ;  /* 0x0000710055030a11 */ /* 0x000fe200008f0c20 */
[----:B------:R-:W-:Y:S01]  /*03e0*/  IMAD.WIDE.U32 R32, R86, R49, c[0x0][0x188] ;  /* 0x0000620056207625 */ /* 0x000fe200078e0031 */
[----:B------:R-:W-:Y:S02]  /*03f0*/  MOV R90, 0x4 ;  /* 0x00000004005a7802 */ /* 0x000fe40000000f00 */
[----:B------:R-:W-:Y:S01]  /*0400*/  SHF.R.U32.HI R82, RZ, 0x1c, R88 ;  /* 0x0000001cff527819 */ /* 0x000fe20000011658 */
[----:B------:R0:W2:Y:S01]  /*0410*/  @P0 LDG.E.U16 R94, [R2.64] ;  /* 0x00000004025e0981 */ /* 0x0000a2000c1e1500 */
[----:B------:R-:W-:Y:S01]  /*0420*/  IADD3 R40, P1, R83, c[0x0][0x188], RZ ;  /* 0x0000620053287a10 */ /* 0x000fe20007f3e0ff */
[----:B------:R-:W-:-:S02]  /*0430*/  IMAD.WIDE R92, R85, R90, c[0x0][0x1a0] ;  /* 0x00006800555c7625 */ /* 0x000fc400078e025a */
[----:B------:R-:W3:Y:S01]  /*0440*/  LDG.E.128 R32, [R32.64] ;  /* 0x0000000420207981 */ /* 0x000ee2000c1e1d00 */
[----:B------:R-:W-:Y:S01]  /*0450*/  IADD3.X R41, R82, c[0x0][0x18c], RZ, P1, !PT ;  /* 0x0000630052297a10 */ /* 0x000fe20000ffe4ff */
[-C--:B------:R-:W-:Y:S02]  /*0460*/  IMAD.WIDE.U32 R36, R86, R49.reuse, c[0x0][0x208] ;  /* 0x0000820056247625 */ /* 0x080fe400078e0031 */
[----:B------:R-:W4:Y:S02]  /*0470*/  LDG.E R98, [R92.64] ;  /* 0x000000045c627981 */ /* 0x000f24000c1e1900 */
[----:B------:R-:W-:Y:S02]  /*0480*/  IMAD.WIDE R90, R85, R90, c[0x0][0x1a8] ;  /* 0x00006a00555a7625 */ /* 0x000fe400078e025a */
[----:B------:R-:W4:Y:S02]  /*0490*/  LDG.E.128 R40, [R40.64] ;  /* 0x0000000428287981 */ /* 0x000f24000c1e1d00 */
[----:B------:R-:W-:-:S02]  /*04a0*/  IMAD.WIDE.U32 R44, R88, R49, c[0x0][0x208] ;  /* 0x00008200582c7625 */ /* 0x000fc400078e0031 */
[----:B------:R-:W4:Y:S04]  /*04b0*/  LDG.E.128 R36, [R36.64] ;  /* 0x0000000424247981 */ /* 0x000f28000c1e1d00 */
[----:B------:R1:W4:Y:S04]  /*04c0*/  LDG.E R87, [R90.64] ;  /* 0x000000045a577981 */ /* 0x000328000c1e1900 */
[----:B------:R-:W4:Y:S01]  /*04d0*/  LDG.E.128 R44, [R44.64] ;  /* 0x000000042c2c7981 */ /* 0x000f22000c1e1d00 */
[----:B------:R-:W-:-:S04]  /*04e0*/  ISETP.NE.U32.AND P1, PT, RZ, c[0x0][0x218], PT ;  /* 0x00008600ff007a0c */ /* 0x000fc80003f25070 */
[----:B------:R-:W-:Y:S01]  /*04f0*/  ISETP.NE.AND.EX P1, PT, RZ, c[0x0][0x21c], PT, P1 ;  /* 0x00008700ff007a0c */ /* 0x000fe20003f25310 */
[----:B------:R-:W-:-:S12]  /*0500*/  ULDC.U8 UR6, c[0x0][0x1f0] ;  /* 0x00007c0000067ab9 */ /* 0x000fd80000000000 */
[----:B0-----:R-:W-:-:S04]  /*0510*/  @P1 LEA R2, P2, R88, c[0x0][0x218], 0x4 ;  /* 0x0000860058021a11 */ /* 0x001fc800078420ff */
[----:B------:R-:W-:Y:S02]  /*0520*/  @P1 LEA.HI.X R3, R88, c[0x0][0x21c], RZ, 0x4, P2 ;  /* 0x0000870058031a11 */ /* 0x000fe400010f24ff */
[----:B------:R-:W-:-:S03]  /*0530*/  MOV R88, 0x3f800000 ;  /* 0x3f80000000587802 */ /* 0x000fc60000000f00 */
[----:B-----5:R4:W5:Y:S01]  /*0540*/  @P1 LDG.E.128 R24, [R2.64] ;  /* 0x0000000402181981 */ /* 0x020962000c1e1d00 */
[----:B------:R-:W-:-:S05]  /*0550*/  @P1 IMAD.WIDE.U32 R48, R86, R49, c[0x0][0x218] ;  /* 0x0000860056301625 */ /* 0x000fca00078e0031 */
[----:B------:R0:W5:Y:S01]  /*0560*/  @P1 LDG.E.128 R20, [R48.64] ;  /* 0x0000000430141981 */ /* 0x000162000c1e1d00 */
[----:B------:R-:W-:Y:S01]  /*0570*/  LOP3.LUT P3, RZ, R74, 0x1f, RZ, 0xc0, !PT ;  /* 0x0000001f4aff7812 */ /* 0x000fe2000786c0ff */
[----:B--2---:R-:W-:Y:S01]  /*0580*/  @P0 HADD2.F32 R88, -RZ, R94.H0_H0 ;  /* 0x2000005eff580230 */ /* 0x004fe20000004100 */
[----:B------:R-:W-:Y:S01]  /*0590*/  ISETP.NE.AND P0, PT, RZ, UR6, PT ;  /* 0x00000006ff007c0c */ /* 0x000fe2000bf05270 */
[--C-:B---3--:R-:W-:Y:S02]  /*05a0*/  HADD2.F32 R94, -RZ, R32.reuse.H0_H0 ;  /* 0x20000020ff5e7230 */ /* 0x108fe40000004100 */
[----:B------:R-:W-:Y:S01]  /*05b0*/  HADD2.F32 R95, -RZ, R33.H0_H0 ;  /* 0x20000021ff5f7230 */ /* 0x000fe20000004100 */
[----:B----4-:R-:W-:Y:S01]  /*05c0*/  FSEL R3, R98, RZ, !P0 ;  /* 0x000000ff62037208 */ /* 0x010fe20004000000 */
[----:B------:R-:W-:Y:S02]  /*05d0*/  HADD2.F32 R32, -RZ, R32.H1_H1 ;  /* 0x30000020ff207230 */ /* 0x000fe40000004100 */
[----:B------:R-:W-:-:S02]  /*05e0*/  HADD2.F32 R2, -RZ, R43.H0_H0 ;  /* 0x2000002bff027230 */ /* 0x000fc40000004100 */
[----:B------:R-:W-:Y:S01]  /*05f0*/  HADD2.F32 R43, -RZ, R43.H1_H1 ;  /* 0x3000002bff2b7230 */ /* 0x000fe20000004100 */
[----:B------:R-:W-:Y:S01]  /*0600*/  FADD.FTZ R114, -R3, R95 ;  /* 0x0000005f03727221 */ /* 0x000fe20000010100 */
[----:B------:R-:W-:Y:S02]  /*0610*/  HADD2.F32 R33, -RZ, R33.H1_H1 ;  /* 0x30000021ff217230 */ /* 0x000fe40000004100 */
[--C-:B-1----:R-:W-:Y:S02]  /*0620*/  HADD2.F32 R91, -RZ, R36.reuse.H0_H0 ;  /* 0x20000024ff5b7230 */ /* 0x102fe40000004100 */
[----:B------:R-:W-:Y:S02]  /*0630*/  HADD2.F32 R90, -RZ, R36.H1_H1 ;  /* 0x30000024ff5a7230 */ /* 0x000fe40000004100 */
[--C-:B------:R-:W-:Y:S02]  /*0640*/  HADD2.F32 R93, -RZ, R38.reuse.H0_H0 ;  /* 0x20000026ff5d7230 */ /* 0x100fe40000004100 */
[----:B------:R-:W-:-:S02]  /*0650*/  HADD2.F32 R92, -RZ, R38.H1_H1 ;  /* 0x30000026ff5c7230 */ /* 0x000fc40000004100 */
[----:B------:R-:W-:Y:S02]  /*0660*/  HADD2.F32 R97, -RZ, R34.H0_H0 ;  /* 0x20000022ff617230 */ /* 0x000fe40000004100 */
[--C-:B------:R-:W-:Y:S02]  /*0670*/  HADD2.F32 R38, -RZ, R42.reuse.H0_H0 ;  /* 0x2000002aff267230 */ /* 0x100fe40000004100 */
[----:B------:R-:W-:Y:S01]  /*0680*/  HADD2.F32 R36, -RZ, R42.H1_H1 ;  /* 0x3000002aff247230 */ /* 0x000fe20000004100 */
[C---:B------:R-:W-:Y:S01]  /*0690*/  FADD.FTZ R42, -R3.reuse, R32 ;  /* 0x00000020032a7221 */ /* 0x040fe20000010100 */
[----:B0-----:R-:W-:Y:S01]  /*06a0*/  HADD2.F32 R49, -RZ, R37.H0_H0 ;  /* 0x20000025ff317230 */ /* 0x001fe20000004100 */
[C---:B------:R-:W-:Y:S01]  /*06b0*/  FADD.FTZ R32, -R3.reuse, R2 ;  /* 0x0000000203207221 */ /* 0x040fe20000010100 */
[--C-:B------:R-:W-:Y:S01]  /*06c0*/  HADD2.F32 R112, -RZ, R35.reuse.H0_H0 ;  /* 0x20000023ff707230 */ /* 0x100fe20000004100 */
[C---:B------:R-:W-:Y:S01]  /*06d0*/  FADD.FTZ R2, -R3.reuse, R43 ;  /* 0x0000002b03027221 */ /* 0x040fe20000010100 */
[----:B------:R-:W-:Y:S01]  /*06e0*/  HADD2.F32 R35, -RZ, R35.H1_H1 ;  /* 0x30000023ff237230 */ /* 0x000fe20000004100 */
[----:B------:R-:W-:-:S02]  /*06f0*/  FADD.FTZ R116, -R3, R33 ;  /* 0x0000002103747221 */ /* 0x000fc40000010100 */
[----:B------:R-:W-:Y:S02]  /*0700*/  FMUL.FTZ R43, R87, R114 ;  /* 0x00000072572b7220 */ /* 0x000fe40000410000 */
[----:B------:R-:W-:Y:S01]  /*0710*/  FADD.FTZ R118, -R3, R97 ;  /* 0x0000006103767221 */ /* 0x000fe20000010100 */
[----:B------:R-:W-:Y:S01]  /*0720*/  HADD2.F32 R48, -RZ, R37.H1_H1 ;  /* 0x30000025ff307230 */ /* 0x000fe20000004100 */
[----:B------:R-:W-:Y:S01]  /*0730*/  FADD.FTZ R77, R49, R77 ;  /* 0x0000004d314d7221 */ /* 0x000fe20000010000 */
[--C-:B------:R-:W-:Y:S01]  /*0740*/  HADD2.F32 R106, -RZ, R41.reuse.H0_H0 ;  /* 0x20000029ff6a7230 */ /* 0x100fe20000004100 */
[-C--:B------:R-:W-:Y:S01]  /*0750*/  FFMA.FTZ R78, R43, R49.reuse, R78 ;  /* 0x000000312b4e7223 */ /* 0x080fe2000001004e */
[----:B------:R-:W-:Y:S01]  /*0760*/  HADD2.F32 R102, -RZ, R41.H1_H1 ;  /* 0x30000029ff667230 */ /* 0x000fe20000004100 */
[C---:B------:R-:W-:Y:S01]  /*0770*/  FMUL.FTZ R41, R87.reuse, R116 ;  /* 0x0000007457297220 */ /* 0x040fe20000410000 */
[--C-:B------:R-:W-:Y:S02]  /*0780*/  HADD2.F32 R99, -RZ, R44.reuse.H0_H0 ;  /* 0x2000002cff637230 */ /* 0x100fe40000004100 */
[----:B------:R-:W-:Y:S01]  /*0790*/  HADD2.F32 R108, -RZ, R44.H1_H1 ;  /* 0x3000002cff6c7230 */ /* 0x000fe20000004100 */
[----:B------:R-:W-:Y:S01]  /*07a0*/  FMUL.FTZ R44, R18, R49 ;  /* 0x00000031122c7220 */ /* 0x000fe20000410000 */
[----:B------:R-:W-:Y:S01]  /*07b0*/  HADD2.F32 R34, -RZ, R34.H1_H1 ;  /* 0x30000022ff227230 */ /* 0x000fe20000004100 */
[----:B------:R-:W-:Y:S01]  /*07c0*/  FMUL.FTZ R49, R87, R118 ;  /* 0x0000007657317220 */ /* 0x000fe20000410000 */
[----:B------:R-:W-:-:S02]  /*07d0*/  HADD2.F32 R110, -RZ, R40.H0_H0 ;  /* 0x20000028ff6e7230 */ /* 0x000fc40000004100 */
[----:B------:R-:W-:Y:S01]  /*07e0*/  HADD2.F32 R98, -RZ, R40.H1_H1 ;  /* 0x30000028ff627230 */ /* 0x000fe20000004100 */
[C---:B------:R-:W-:Y:S01]  /*07f0*/  FADD.FTZ R40, -R3.reuse, R94 ;  /* 0x0000005e03287221 */ /* 0x040fe20000010100 */
[--C-:B------:R-:W-:Y:S01]  /*0800*/  HADD2.F32 R104, -RZ, R45.reuse.H1_H1 ;  /* 0x3000002dff687230 */ /* 0x100fe20000004100 */
[C---:B------:R-:W-:Y:S01]  /*0810*/  FADD.FTZ R112, -R3.reuse, R112 ;  /* 0x0000007003707221 */ /* 0x040fe20000010100 */
[--C-:B------:R-:W-:Y:S01]  /*0820*/  HADD2.F32 R33, -RZ, R46.reuse.H0_H0 ;  /* 0x2000002eff217230 */ /* 0x100fe20000004100 */
[----:B------:R-:W-:Y:S01]  /*0830*/  FADD.FTZ R94, -R3, R35 ;  /* 0x00000023035e7221 */ /* 0x000fe20000010100 */
[----:B------:R-:W-:Y:S01]  /*0840*/  HADD2.F32 R35, -RZ, R45.H0_H0 ;  /* 0x2000002dff237230 */ /* 0x000fe20000004100 */
[----:B------:R-:W-:Y:S01]  /*0850*/  FMUL.FTZ R45, R87, R42 ;  /* 0x0000002a572d7220 */ /* 0x000fe20000410000 */
[----:B------:R-:W-:Y:S01]  /*0860*/  HADD2.F32 R100, -RZ, R46.H1_H1 ;  /* 0x3000002eff647230 */ /* 0x000fe20000004100 */
[----:B------:R-:W-:Y:S01]  /*0870*/  FADD.FTZ R75, R48, R75 ;  /* 0x0000004b304b7221 */ /* 0x000fe20000010000 */
[----:B------:R-:W-:Y:S01]  /*0880*/  HADD2.F32 R37, -RZ, R39.H0_H0 ;  /* 0x20000027ff257230 */ /* 0x000fe20000004100 */
[----:B------:R-:W-:-:S02]  /*0890*/  FFMA.FTZ R76, R41, R48, R76 ;  /* 0x00000030294c7223 */ /* 0x000fc4000001004c */
[----:B------:R-:W-:Y:S02]  /*08a0*/  FMUL.FTZ R46, R19, R48 ;  /* 0x00000030132e7220 */ /* 0x000fe40000410000 */
[C---:B------:R-:W-:Y:S01]  /*08b0*/  FADD.FTZ R120, -R3.reuse, R34 ;  /* 0x0000002203787221 */ /* 0x040fe20000010100 */
[----:B------:R-:W-:Y:S01]  /*08c0*/  HADD2.F32 R34, -RZ, R47.H1_H1 ;  /* 0x3000002fff227230 */ /* 0x000fe20000004100 */
[C---:B------:R-:W-:Y:S02]  /*08d0*/  FADD.FTZ R110, -R3.reuse, R110 ;  /* 0x0000006e036e7221 */ /* 0x040fe40000010100 */
[C---:B------:R-:W-:Y:S02]  /*08e0*/  FADD.FTZ R98, -R3.reuse, R98 ;  /* 0x0000006203627221 */ /* 0x040fe40000010100 */
[C---:B------:R-:W-:Y:S02]  /*08f0*/  FADD.FTZ R106, -R3.reuse, R106 ;  /* 0x0000006a036a7221 */ /* 0x040fe40000010100 */
[----:B------:R-:W-:-:S02]  /*0900*/  FADD.FTZ R102, -R3, R102 ;  /* 0x0000006603667221 */ /* 0x000fc40000010100 */
[C---:B------:R-:W-:Y:S02]  /*0910*/  FADD.FTZ R38, -R3.reuse, R38 ;  /* 0x0000002603267221 */ /* 0x040fe40000010100 */
[----:B------:R-:W-:Y:S01]  /*0920*/  FADD.FTZ R36, -R3, R36 ;  /* 0x0000002403247221 */ /* 0x000fe20000010100 */
[----:B------:R-:W-:Y:S01]  /*0930*/  HADD2.F32 R3, -RZ, R47.H0_H0 ;  /* 0x2000002fff037230 */ /* 0x000fe20000004100 */
[----:B------:R-:W-:Y:S02]  /*0940*/  FADD.FTZ R62, R93, R62 ;  /* 0x0000003e5d3e7221 */ /* 0x000fe40000010000 */
[-C--:B------:R-:W-:Y:S02]  /*0950*/  FFMA.FTZ R50, R49, R93.reuse, R50 ;  /* 0x0000005d31327223 */ /* 0x080fe40000010032 */
[----:B------:R-:W-:Y:S02]  /*0960*/  FMUL.FTZ R48, R12, R93 ;  /* 0x0000005d0c307220 */ /* 0x000fe40000410000 */
[----:B------:R-:W-:-:S02]  /*0970*/  FMUL.FTZ R93, R87, R112 ;  /* 0x00000070575d7220 */ /* 0x000fc40000410000 */
[----:B------:R-:W-:Y:S02]  /*0980*/  FMUL.FTZ R47, R87, R40 ;  /* 0x00000028572f7220 */ /* 0x000fe40000410000 */
[----:B------:R-:W-:Y:S02]  /*0990*/  FMUL.FTZ R42, R16, R91 ;  /* 0x0000005b102a7220 */ /* 0x000fe40000410000 */
[----:B------:R-:W-:Y:S02]  /*09a0*/  FADD.FTZ R79, R90, R79 ;  /* 0x0000004f5a4f7221 */ /* 0x000fe40000010000 */
[-C--:B------:R-:W-:Y:S02]  /*09b0*/  FFMA.FTZ R80, R45, R90.reuse, R80 ;  /* 0x0000005a2d507223 */ /* 0x080fe40000010050 */
[----:B------:R-:W-:Y:S02]  /*09c0*/  FMUL.FTZ R40, R17, R90 ;  /* 0x0000005a11287220 */ /* 0x000fe40000410000 */
[----:B------:R-:W-:Y:S01]  /*09d0*/  FMUL.FTZ R90, R87, R94 ;  /* 0x0000005e575a7220 */ /* 0x000fe20000410000 */
[----:B------:R-:W-:Y:S01]  /*09e0*/  HADD2.F32 R96, -RZ, R39.H1_H1 ;  /* 0x30000027ff607230 */ /* 0x000fe20000004100 */
[----:B------:R-:W-:-:S02]  /*09f0*/  FADD.FTZ R64, R37, R64 ;  /* 0x0000004025407221 */ /* 0x000fc40000010000 */
[-C--:B------:R-:W-:Y:S02]  /*0a00*/  FFMA.FTZ R52, R93, R37.reuse, R52 ;  /* 0x000000255d347223 */ /* 0x080fe40000010034 */
[----:B------:R-:W-:Y:S02]  /*0a10*/  FMUL.FTZ R94, R14, R37 ;  /* 0x000000250e5e7220 */ /* 0x000fe40000410000 */
[----:B------:R-:W-:Y:S02]  /*0a20*/  FADD.FTZ R37, RZ, R42 ;  /* 0x0000002aff257221 */ /* 0x000fe40000010000 */
[----:B------:R-:W-:Y:S02]  /*0a30*/  FFMA.FTZ R39, R47, R42, RZ ;  /* 0x0000002a2f277223 */ /* 0x000fe400000100ff */
[----:B------:R-:W-:Y:S02]  /*0a40*/  FADD.FTZ R37, R37, R40 ;  /* 0x0000002825257221 */ /* 0x000fe40000010000 */
[----:B------:R-:W-:-:S02]  /*0a50*/  FFMA.FTZ R39, R45, R40, R39 ;  /* 0x000000282d277223 */ /* 0x000fc40000010027 */
        /* <DEDUP_REMOVED lines=14> */
[----:B------:R-:W-:Y:S02]  /*0b40*/  FADD.FTZ R37, R37, R92 ;  /* 0x0000005c25257221 */ /* 0x000fe40000010000 */
[----:B------:R-:W-:Y:S02]  /*0b50*/  FADD.FTZ R63, R96, R63 ;  /* 0x0000003f603f7221 */ /* 0x000fe40000010000 */
[-C--:B------:R-:W-:Y:S02]  /*0b60*/  FFMA.FTZ R51, R90, R96.reuse, R51 ;  /* 0x000000605a337223 */ /* 0x080fe40000010033 */
[----:B------:R-:W-:-:S02]  /*0b70*/  FMUL.FTZ R95, R15, R96 ;  /* 0x000000600f5f7220 */ /* 0x000fc40000410000 */
        /* <DEDUP_REMOVED lines=53> */
.L_x_3497:
        /* <DEDUP_REMOVED lines=18> */
.L_x_3498:
        /* <DEDUP_REMOVED lines=18> */
[----:B0----5:R-:W-:-:S05]  /*1110*/  @P1 HADD2.F32 R2, -RZ, R23.H0_H0 ;  /* 0x20000017ff021230 */ /* 0x021fca0000004100 */
[----:B-1----:R-:W0:Y:S04]  /*1120*/  LDS.128 R32, [R112+0x2000] ;  /* 0x0020000070207984 */ /* 0x002e280000000c00 */
        /* <DEDUP_REMOVED lines=20> */
[----:B------:R-:W-:Y:S02]  /*1270*/  FADD.FTZ R90, R95, -R90 ;  /* 0x8000005a5f5a7221 */ /* 0x000fe40000010000 */
        /* <DEDUP_REMOVED lines=13> */
[----:B------:R-:W-:Y:S01]  /*1350*/  @P1 HADD2.F32 R32, -RZ, R23.H1_H1 ;  /* 0x30000017ff201230 */ /* 0x000fe20000004100 */
[----:B------:R-:W-:-:S02]  /*1360*/  FADD.FTZ R94, R94, -R93 ;  /* 0x8000005d5e5e7221 */ /* 0x000fc40000010000 */
[----:B------:R-:W-:Y:S02]  /*1370*/  FADD.FTZ R98, R99, -R98 ;  /* 0x8000006263627221 */ /* 0x000fe40000010000 */
[C---:B------:R-:W-:Y:S02]  /*1380*/  FMUL.FTZ R99, R87.reuse, R90 ;  /* 0x0000005a57637220 */ /* 0x040fe40000410000 */
[----:B------:R-:W-:Y:S02]  /*1390*/  FADD.FTZ R44, R44, -R43 ;  /* 0x8000002b2c2c7221 */ /* 0x000fe40000010000 */
[----:B------:R-:W-:Y:S02]  /*13a0*/  FADD.FTZ R96, R96, -R97 ;  /* 0x8000006160607221 */ /* 0x000fe40000010000 */
[----:B------:R-:W-:Y:S02]  /*13b0*/  FMUL.FTZ R97, R87, R94 ;  /* 0x0000005e57617220 */ /* 0x000fe40000410000 */
[----:B------:R-:W-:Y:S01]  /*13c0*/  @P1 FADD.FTZ R99, R99, R32 ;  /* 0x0000002063631221 */ /* 0x000fe20000010000 */
[----:B------:R-:W-:Y:S01]  /*13d0*/  @P1 HADD2.F32 R32, -RZ, R21.H0_H0 ;  /* 0x20000015ff201230 */ /* 0x000fe20000004100 */
[----:B------:R-:W-:-:S02]  /*13e0*/  FADD.FTZ R42, R42, -R47 ;  /* 0x8000002f2a2a7221 */ /* 0x000fc40000010000 */
[----:B------:R-:W-:Y:S02]  /*13f0*/  FMUL.FTZ R35, R87, R44 ;  /* 0x0000002c57237220 */ /* 0x000fe40000410000 */
[----:B------:R-:W-:Y:S01]  /*1400*/  @P1 FADD.FTZ R97, R97, R2 ;  /* 0x0000000261611221 */ /* 0x000fe20000010000 */
[----:B------:R-:W-:Y:S01]  /*1410*/  @P1 HADD2.F32 R2, -RZ, R20.H0_H0 ;  /* 0x20000014ff021230 */ /* 0x000fe20000004100 */
[----:B------:R-:W-:Y:S02]  /*1420*/  FMUL.FTZ R33, R87, R42 ;  /* 0x0000002a57217220 */ /* 0x000fe40000410000 */
[----:B------:R-:W-:Y:S01]  /*1430*/  @P1 FADD.FTZ R35, R35, R32 ;  /* 0x0000002023231221 */ /* 0x000fe20000010000 */
[----:B------:R-:W-:Y:S01]  /*1440*/  @P1 HADD2.F32 R32, -RZ, R24.H0_H0 ;  /* 0x20000018ff201230 */ /* 0x000fe20000004100 */
[----:B------:R-:W-:Y:S02]  /*1450*/  FADD.FTZ R40, R40, -R45 ;  /* 0x8000002d28287221 */ /* 0x000fe40000010000 */
[----:B------:R-:W-:-:S02]  /*1460*/  FMUL.FTZ R37, R87, R96 ;  /* 0x0000006057257220 */ /* 0x000fc40000410000 */
[----:B------:R-:W-:Y:S01]  /*1470*/  @P1 FADD.FTZ R33, R33, R2 ;  /* 0x0000000221211221 */ /* 0x000fe20000010000 */
[----:B------:R-:W-:Y:S01]  /*1480*/  @P1 HADD2.F32 R2, -RZ, R20.H1_H1 ;  /* 0x30000014ff021230 */ /* 0x000fe20000004100 */
[----:B------:R-:W-:Y:S02]  /*1490*/  FADD.FTZ R46, R46, -R41 ;  /* 0x800000292e2e7221 */ /* 0x000fe40000010000 */
[----:B------:R-:W-:Y:S02]  /*14a0*/  FADD.FTZ R48, R48, -R49 ;  /* 0x8000003130307221 */ /* 0x000fe40000010000 */
[----:B------:R-:W-:Y:S02]  /*14b0*/  FADD.FTZ R104, R105, -R104 ;  /* 0x8000006869687221 */ /* 0x000fe40000010000 */
[----:B------:R-:W-:Y:S02]  /*14c0*/  FMUL.FTZ R3, R87, R40 ;  /* 0x0000002857037220 */ /* 0x000fe40000410000 */
[----:B------:R-:W-:-:S02]  /*14d0*/  FADD.FTZ R92, R92, -R91 ;  /* 0x8000005b5c5c7221 */ /* 0x000fc40000010000 */
[----:B------:R-:W-:Y:S01]  /*14e0*/  @P1 FADD.FTZ R37, R37, R32 ;  /* 0x0000002025251221 */ /* 0x000fe20000010000 */
[----:B------:R-:W-:Y:S01]  /*14f0*/  @P1 HADD2.F32 R32, -RZ, R26.H0_H0 ;  /* 0x2000001aff201230 */ /* 0x000fe20000004100 */
[----:B------:R-:W-:Y:S02]  /*1500*/  FADD.FTZ R106, R106, -R101 ;  /* 0x800000656a6a7221 */ /* 0x000fe40000010000 */
[----:B------:R-:W-:Y:S02]  /*1510*/  FADD.FTZ R102, R103, -R102 ;  /* 0x8000006667667221 */ /* 0x000fe40000010000 */
[----:B------:R-:W-:Y:S02]  /*1520*/  FADD.FTZ R100, R100, -R107 ;  /* 0x8000006b64647221 */ /* 0x000fe40000010000 */
[----:B------:R-:W-:Y:S02]  /*1530*/  FADD.FTZ R108, R109, -R108 ;  /* 0x8000006c6d6c7221 */ /* 0x000fe40000010000 */
[----:B------:R-:W-:-:S02]  /*1540*/  FADD.FTZ R110, R110, -R111 ;  /* 0x8000006f6e6e7221 */ /* 0x000fc40000010000 */
[C---:B------:R-:W-:Y:S01]  /*1550*/  FMUL.FTZ R91, R87.reuse, R46 ;  /* 0x0000002e575b7220 */ /* 0x040fe20000410000 */
[----:B------:R-:W-:Y:S01]  /*1560*/  @P0 F2FP.PACK_AB R46, RZ, R97 ;  /* 0x00000061ff2e023e */ /* 0x000fe200000000ff */
[C---:B------:R-:W-:Y:S01]  /*1570*/  FMUL.FTZ R93, R87.reuse, R48 ;  /* 0x00000030575d7220 */ /* 0x040fe20000410000 */
[----:B------:R-:W-:Y:S01]  /*1580*/  @P0 F2FP.PACK_AB R48, RZ, R99 ;  /* 0x00000063ff30023e */ /* 0x000fe200000000ff */
[----:B------:R-:W-:Y:S01]  /*1590*/  FMUL.FTZ R45, R87, R104 ;  /* 0x00000068572d7220 */ /* 0x000fe20000410000 */
[----:B------:R-:W-:Y:S01]  /*15a0*/  @P0 PRMT R31, R46, 0x7610, R31 ;  /* 0x000076102e1f0816 */ /* 0x000fe2000000001f */
[----:B------:R-:W-:Y:S01]  /*15b0*/  @P1 FADD.FTZ R3, R3, R2 ;  /* 0x0000000203031221 */ /* 0x000fe20000010000 */
[----:B------:R-:W-:Y:S01]  /*15c0*/  @P1 HADD2.F32 R2, -RZ, R25.H1_H1 ;  /* 0x30000019ff021230 */ /* 0x000fe20000004100 */
[----:B------:R-:W-:Y:S01]  /*15d0*/  FMUL.FTZ R95, R87, R92 ;  /* 0x0000005c575f7220 */ /* 0x000fe20000410000 */
[----:B------:R-:W-:Y:S01]  /*15e0*/  @P0 PRMT R31, R31, 0x5410, R48 ;  /* 0x000054101f1f0816 */ /* 0x000fe20000000030 */
[----:B------:R-:W-:-:S02]  /*15f0*/  FMUL.FTZ R39, R87, R98 ;  /* 0x0000006257277220 */ /* 0x000fc40000410000 */
[C---:B------:R-:W-:Y:S02]  /*1600*/  FMUL.FTZ R41, R87.reuse, R106 ;  /* 0x0000006a57297220 */ /* 0x040fe40000410000 */
[C---:B------:R-:W-:Y:S02]  /*1610*/  FMUL.FTZ R43, R87.reuse, R102 ;  /* 0x00000066572b7220 */ /* 0x040fe40000410000 */
[C---:B------:R-:W-:Y:S02]  /*1620*/  FMUL.FTZ R47, R87.reuse, R100 ;  /* 0x00000064572f7220 */ /* 0x040fe40000410000 */
[C---:B------:R-:W-:Y:S02]  /*1630*/  FMUL.FTZ R49, R87.reuse, R108 ;  /* 0x0000006c57317220 */ /* 0x040fe40000410000 */
[----:B------:R-:W-:Y:S02]  /*1640*/  FMUL.FTZ R89, R87, R110 ;  /* 0x0000006e57597220 */ /* 0x000fe40000410000 */
[----:B------:R-:W-:Y:S01]  /*1650*/  @P1 FADD.FTZ R93, R93, R36 ;  /* 0x000000245d5d1221 */ /* 0x000fe20000010000 */
[----:B------:R-:W-:Y:S01]  /*1660*/  @P1 HADD2.F32 R36, -RZ, R25.H0_H0 ;  /* 0x20000019ff241230 */ /* 0x000fe20000004100 */
[----:B------:R-:W-:Y:S01]  /*1670*/  @P1 FADD.FTZ R91, R91, R34 ;  /* 0x000000225b5b1221 */ /* 0x000fe20000010000 */
[----:B------:R-:W-:Y:S01]  /*1680*/  @P1 HADD2.F32 R34, -RZ, R24.H1_H1 ;  /* 0x30000018ff221230 */ /* 0x000fe20000004100 */
[----:B------:R-:W-:Y:S01]  /*1690*/  @P1 FADD.FTZ R45, R45, R32 ;  /* 0x000000202d2d1221 */ /* 0x000fe20000010000 */
[----:B------:R-:W-:Y:S01]  /*16a0*/  @P0 F2FP.PACK_AB R42, RZ, R93 ;  /* 0x0000005dff2a023e */ /* 0x000fe200000000ff */
[-C--:B------:R-:W-:Y:S01]  /*16b0*/  FMUL.FTZ R32, R33, R88.reuse ;  /* 0x0000005821207220 */ /* 0x080fe20000410000 */
[----:B------:R-:W-:Y:S01]  /*16c0*/  @P0 F2FP.PACK_AB R40, RZ, R91 ;  /* 0x0000005bff28023e */ /* 0x000fe200000000ff */
[----:B------:R-:W-:Y:S01]  /*16d0*/  FMUL.FTZ R87, R3, R88 ;  /* 0x0000005803577220 */ /* 0x000fe20000410000 */
[----:B------:R-:W-:Y:S01]  /*16e0*/  @P0 PRMT R30, R42, 0x7610, R30 ;  /* 0x000076102a1e0816 */ /* 0x000fe2000000001e */
[----:B------:R-:W-:Y:S01]  /*16f0*/  @P1 FADD.FTZ R95, R95, R38 ;  /* 0x000000265f5f1221 */ /* 0x000fe20000010000 */
[--C-:B------:R-:W-:Y:S01]  /*1700*/  @P1 HADD2.F32 R38, -RZ, R27.reuse.H1_H1 ;  /* 0x3000001bff261230 */ /* 0x100fe20000004100 */
[----:B------:R-:W-:Y:S01]  /*1710*/  @P1 FADD.FTZ R39, R39, R34 ;  /* 0x0000002227271221 */ /* 0x000fe20000010000 */
[----:B------:R-:W-:Y:S01]  /*1720*/  F2FP.PACK_AB R32, R87, R32 ;  /* 0x000000205720723e */ /* 0x000fe200000000ff */
[----:B------:R-:W-:Y:S01]  /*1730*/  @P1 FADD.FTZ R41, R41, R36 ;  /* 0x0000002429291221 */ /* 0x000fe20000010000 */
[----:B------:R-:W-:Y:S01]  /*1740*/  @P1 HADD2.F32 R34, -RZ, R26.H1_H1 ;  /* 0x3000001aff221230 */ /* 0x000fe20000004100 */
[----:B------:R-:W-:Y:S01]  /*1750*/  HFMA2.MMA R87, -RZ, RZ, 0, 9.5367431640625e-07 ;  /* 0x00000010ff577435 */ /* 0x000fe200000001ff */
[----:B------:R-:W-:Y:S01]  /*1760*/  @P1 HADD2.F32 R36, -RZ, R27.H0_H0 ;  /* 0x2000001bff241230 */ /* 0x000fe20000004100 */
        /* <DEDUP_REMOVED lines=18> */
[----:B------:R-:W-:Y:S01]  /*1890*/  FMUL.FTZ R91, R91, R88 ;  /* 0x000000585b5b7220 */ /* 0x000fe20000410000 */
[----:B------:R-:W-:Y:S01]  /*18a0*/  F2FP.PACK_AB R35, R92, R97 ;  /* 0x000000615c23723e */ /* 0x000fe200000000ff */
[----:B------:R-:W-:Y:S01]  /*18b0*/  @P0 IMAD.WIDE.U32 R2, R86, R87, c[0x0][0x258] ;  /* 0x0000960056020625 */ /* 0x000fe200078e0057 */
[----:B------:R-:W-:-:S02]  /*18c0*/  F2FP.PACK_AB R34, R95, R34 ;  /* 0x000000225f22723e */ /* 0x000fc400000000ff */
[----:B------:R-:W-:Y:S01]  /*18d0*/  F2FP.PACK_AB R33, R91, R90 ;  /* 0x0000005a5b21723e */ /* 0x000fe200000000ff */
[----:B------:R-:W-:Y:S01]  /*18e0*/  IMAD.WIDE.U32 R86, R86, R87, c[0x0][0x248] ;  /* 0x0000920056567625 */ /* 0x000fe200078e0057 */
[----:B------:R0:W-:Y:S01]  /*18f0*/  @P0 STG.E.128 [R2.64], R28 ;  /* 0x0000001c02000986 */ /* 0x0001e2000c101d04 */
[----:B------:R-:W-:Y:S02]  /*1900*/  @P0 F2FP.PACK_AB R36, RZ, R41 ;  /* 0x00000029ff24023e */ /* 0x000fe400000000ff */
[----:B------:R-:W-:Y:S01]  /*1910*/  @P0 F2FP.PACK_AB R42, RZ, R45 ;  /* 0x0000002dff2a023e */ /* 0x000fe200000000ff */
[----:B------:R1:W-:Y:S01]  /*1920*/  STG.E.128 [R86.64], R32 ;  /* 0x0000002056007986 */ /* 0x0003e2000c101d04 */
[-C--:B------:R-:W-:Y:S01]  /*1930*/  FMUL.FTZ R44, R39, R88.reuse ;  /* 0x00000058272c7220 */ /* 0x080fe20000410000 */
[----:B------:R-:W-:Y:S01]  /*1940*/  @P0 F2FP.PACK_AB R38, RZ, R39 ;  /* 0x00000027ff26023e */ /* 0x000fe200000000ff */
[-C--:B------:R-:W-:Y:S01]  /*1950*/  FMUL.FTZ R41, R41, R88.reuse ;  /* 0x0000005829297220 */ /* 0x080fe20000410000 */
[----:B------:R-:W-:Y:S01]  /*1960*/  @P0 F2FP.PACK_AB R40, RZ, R43 ;  /* 0x0000002bff28023e */ /* 0x000fe200000000ff */
[----:B------:R-:W-:-:S02]  /*1970*/  FMUL.FTZ R46, R43, R88 ;  /* 0x000000582b2e7220 */ /* 0x000fc40000410000 */
[-C--:B------:R-:W-:Y:S02]  /*1980*/  FMUL.FTZ R45, R45, R88.reuse ;  /* 0x000000582d2d7220 */ /* 0x080fe40000410000 */
[-C--:B0-----:R-:W-:Y:S01]  /*1990*/  FMUL.FTZ R2, R89, R88.reuse ;  /* 0x0000005859027220 */ /* 0x081fe20000410000 */
[----:B------:R-:W-:Y:S01]  /*19a0*/  @P0 F2FP.PACK_AB R3, RZ, R37 ;  /* 0x00000025ff03023e */ /* 0x000fe200000000ff */
[-C--:B------:R-:W-:Y:S01]  /*19b0*/  FMUL.FTZ R37, R37, R88.reuse ;  /* 0x0000005825257220 */ /* 0x080fe20000410000 */
[----:B------:R-:W-:Y:S01]  /*19c0*/  @P0 F2FP.PACK_AB R89, RZ, R89 ;  /* 0x00000059ff59023e */ /* 0x000fe200000000ff */
[-C--:B-1----:R-:W-:Y:S01]  /*19d0*/  FMUL.FTZ R35, R49, R88.reuse ;  /* 0x0000005831237220 */ /* 0x082fe20000410000 */
[----:B------:R-:W-:Y:S01]  /*19e0*/  @P0 F2FP.PACK_AB R49, RZ, R49 ;  /* 0x00000031ff31023e */ /* 0x000fe200000000ff */
[----:B------:R-:W-:Y:S01]  /*19f0*/  FMUL.FTZ R34, R47, R88 ;  /* 0x000000582f227220 */ /* 0x000fe20000410000 */
[----:B------:R-:W-:Y:S02]  /*1a00*/  @P0 F2FP.PACK_AB R47, RZ, R47 ;  /* 0x0000002fff2f023e */ /* 0x000fe400000000ff */
[----:B------:R-:W-:-:S02]  /*1a10*/  F2FP.PACK_AB R35, R2, R35 ;  /* 0x000000230223723e */ /* 0x000fc400000000ff */
[----:B------:R-:W-:Y:S02]  /*1a20*/  @P0 PRMT R28, R3, 0x7610, R28 ;  /* 0x00007610031c0816 */ /* 0x000fe4000000001c */
[----:B------:R-:W-:Y:S02]  /*1a30*/  @P0 PRMT R29, R36, 0x7610, R29 ;  /* 0x00007610241d0816 */ /* 0x000fe4000000001d */
[----:B------:R-:W-:Y:S02]  /*1a40*/  @P0 PRMT R30, R42, 0x7610, R30 ;  /* 0x000076102a1e0816 */ /* 0x000fe4000000001e */
[----:B------:R-:W-:Y:S02]  /*1a50*/  @P0 IADD3 R2, P1, R83, c[0x0][0x258], RZ ;  /* 0x0000960053020a10 */ /* 0x000fe40007f3e0ff */
[----:B------:R-:W-:Y:S02]  /*1a60*/  @P0 PRMT R31, R49, 0x7610, R31 ;  /* 0x00007610311f0816 */ /* 0x000fe4000000001f */
[----:B------:R-:W-:-:S02]  /*1a70*/  IADD3 R36, P3, R83, c[0x0][0x248], RZ ;  /* 0x0000920053247a10 */ /* 0x000fc40007f7e0ff */
[----:B------:R-:W-:Y:S02]  /*1a80*/  F2FP.PACK_AB R32, R44, R37 ;  /* 0x000000252c20723e */ /* 0x000fe400000000ff */
[----:B------:R-:W-:Y:S02]  /*1a90*/  @P0 PRMT R28, R28, 0x5410, R38 ;  /* 0x000054101c1c0816 */ /* 0x000fe40000000026 */
[----:B------:R-:W-:Y:S02]  /*1aa0*/  @P0 IADD3.X R3, R82, c[0x0][0x25c], RZ, P1, !PT ;  /* 0x0000970052030a10 */ /* 0x000fe40000ffe4ff */
[----:B------:R-:W-:Y:S02]  /*1ab0*/  @P0 PRMT R29, R29, 0x5410, R40 ;  /* 0x000054101d1d0816 */ /* 0x000fe40000000028 */
[----:B------:R-:W-:Y:S02]  /*1ac0*/  @P0 PRMT R30, R30, 0x5410, R47 ;  /* 0x000054101e1e0816 */ /* 0x000fe4000000002f */
[----:B------:R-:W-:-:S02]  /*1ad0*/  @P0 PRMT R31, R31, 0x5410, R89 ;  /* 0x000054101f1f0816 */ /* 0x000fc40000000059 */
[----:B------:R-:W-:Y:S02]  /*1ae0*/  F2FP.PACK_AB R34, R34, R45 ;  /* 0x0000002d2222723e */ /* 0x000fe400000000ff */
[----:B------:R-:W-:Y:S01]  /*1af0*/  F2FP.PACK_AB R33, R46, R41 ;  /* 0x000000292e21723e */ /* 0x000fe200000000ff */
[----:B------:R0:W-:Y:S01]  /*1b00*/  @P0 STG.E.128 [R2.64], R28 ;  /* 0x0000001c02000986 */ /* 0x0001e2000c101d04 */
[----:B------:R-:W-:Y:S02]  /*1b10*/  IADD3.X R37, R82, c[0x0][0x24c], RZ, P3, !PT ;  /* 0x0000930052257a10 */ /* 0x000fe40001ffe4ff */
[----:B------:R-:W-:Y:S02]  /*1b20*/  ISETP.GE.AND P0, PT, R85, c[0x0][0x164], PT ;  /* 0x0000590055007a0c */ /* 0x000fe40003f06270 */
[----:B------:R-:W-:Y:S01]  /*1b30*/  SEL R89, RZ, 0x1, P2 ;  /* 0x00000001ff597807 */ /* 0x000fe20001000000 */
[----:B------:R0:W-:Y:S10]  /*1b40*/  STG.E.128 [R36.64], R32 ;  /* 0x0000002024007986 */ /* 0x0001f4000c101d04 */
[----:B0-----:R-:W-:Y:S01]  /*1b50*/  @P0 CALL.REL.NOINC `(.L_x_3495) ;  /* 0x0000001000000944 */ /* 0x001fe20003c00000 */
[----:B------:R-:W-:Y:S05]  /*1b60*/  BRA `(.L_x_3496) ;  /* 0xffffe7b000007947 */ /* 0x000fea000383ffff */
.L_x_3495:
        /* <DEDUP_REMOVED lines=23> */
.L_x_3492:
        /* <DEDUP_REMOVED lines=16> */
.L_x_3493:
[----:B------:R-:W-:Y:S01]  /*1de0*/  HFMA2.MMA R34, -RZ, RZ, 0, 9.5367431640625e-07 ;  /* 0x00000010ff227435 */ /* 0x000fe200000001ff */
[----:B------:R-:W-:-:S02]  /*1df0*/  MOV R33, R37 ;  /* 0x0000002500217202 */ /* 0x000fc40000000f00 */
[----:B------:R-:W-:Y:S02]  /*1e00*/  MOV R38, 0x1f ;  /* 0x0000001f00267802 */ /* 0x000fe40000000f00 */
[----:B------:R-:W-:Y:S02]  /*1e10*/  MOV R39, 0xffffffff ;  /* 0xffffffff00277802 */ /* 0x000fe40000000f00 */
[----:B------:R-:W-:Y:S02]  /*1e20*/  MOV R2, 0x1e40 ;  /* 0x00001e4000027802 */ /* 0x000fe40000000f00 */
[----:B-----5:R-:W-:Y:S05]  /*1e30*/  CALL.REL.NOINC `($__internal_101_$__cuda_sm70_shflsync_down_p) ;  /* 0x0000046000007944 */ /* 0x020fea0003c00000 */
[----:B-1----:R-:W-:Y:S01]  /*1e40*/  MOV R32, R33 ;  /* 0x0000002100207202 */ /* 0x002fe20000000f00 */
[----:B0-----:R-:W-:Y:S05]  /*1e50*/  BRA `(.L_x_3497) ;  /* 0xfffff07000007947 */ /* 0x001fea000383ffff */
.L_x_3494:
[----:B------:R-:W-:Y:S01]  /*1e60*/  HFMA2.MMA R34, -RZ, RZ, 0, 9.5367431640625e-07 ;  /* 0x00000010ff227435 */ /* 0x000fe200000001ff */
[----:B------:R-:W-:Y:S02]  /*1e70*/  MOV R33, R35 ;  /* 0x0000002300217202 */ /* 0x000fe40000000f00 */
[----:B------:R-:W-:Y:S02]  /*1e80*/  MOV R38, 0x1f ;  /* 0x0000001f00267802 */ /* 0x000fe40000000f00 */
[----:B------:R-:W-:-:S02]  /*1e90*/  MOV R39, 0xffffffff ;  /* 0xffffffff00277802 */ /* 0x000fc40000000f00 */
[----:B------:R-:W-:Y:S02]  /*1ea0*/  MOV R2, 0x1ec0 ;  /* 0x00001ec000027802 */ /* 0x000fe40000000f00 */
[----:B01---5:R-:W-:Y:S05]  /*1eb0*/  CALL.REL.NOINC `($__internal_101_$__cuda_sm70_shflsync_down_p) ;  /* 0x000003e000007944 */ /* 0x023fea0003c00000 */
[----:B------:R-:W-:Y:S01]  /*1ec0*/  FADD.FTZ R37, R37, R32 ;  /* 0x0000002025257221 */ /* 0x000fe20000010000 */
[----:B0-----:R-:W-:Y:S01]  /*1ed0*/  HFMA2.MMA R34, -RZ, RZ, 0, 4.76837158203125e-07 ;  /* 0x00000008ff227435 */ /* 0x001fe200000001ff */
[----:B-1----:R-:W-:Y:S01]  /*1ee0*/  FADD.FTZ R36, R35, R33 ;  /* 0x0000002123247221 */ /* 0x002fe20000010000 */
[----:B------:R-:W-:Y:S02]  /*1ef0*/  MOV R38, 0x1f ;  /* 0x0000001f00267802 */ /* 0x000fe40000000f00 */
[----:B------:R-:W-:Y:S02]  /*1f00*/  MOV R39, 0xffffffff ;  /* 0xffffffff00277802 */ /* 0x000fe40000000f00 */
[----:B------:R-:W-:Y:S02]  /*1f10*/  MOV R33, R37 ;  /* 0x0000002500217202 */ /* 0x000fe40000000f00 */
[----:B------:R-:W-:Y:S02]  /*1f20*/  MOV R2, 0x1f40 ;  /* 0x00001f4000027802 */ /* 0x000fe40000000f00 */
[----:B------:R-:W-:Y:S05]  /*1f30*/  CALL.REL.NOINC `($__internal_101_$__cuda_sm70_shflsync_down_p) ;  /* 0x0000036000007944 */ /* 0x000fea0003c00000 */
[----:B0-----:R-:W-:Y:S01]  /*1f40*/  HFMA2.MMA R34, -RZ, RZ, 0, 4.76837158203125e-07 ;  /* 0x00000008ff227435 */ /* 0x001fe200000001ff */
[----:B-1----:R-:W-:-:S02]  /*1f50*/  MOV R32, R33 ;  /* 0x0000002100207202 */ /* 0x002fc40000000f00 */
[----:B------:R-:W-:Y:S02]  /*1f60*/  MOV R33, R36 ;  /* 0x0000002400217202 */ /* 0x000fe40000000f00 */
[----:B------:R-:W-:Y:S02]  /*1f70*/  MOV R38, 0x1f ;  /* 0x0000001f00267802 */ /* 0x000fe40000000f00 */
[----:B------:R-:W-:Y:S02]  /*1f80*/  MOV R39, 0xffffffff ;  /* 0xffffffff00277802 */ /* 0x000fe40000000f00 */
[----:B------:R-:W-:Y:S02]  /*1f90*/  MOV R2, 0x1fb0 ;  /* 0x00001fb000027802 */ /* 0x000fe40000000f00 */
[----:B------:R-:W-:Y:S05]  /*1fa0*/  CALL.REL.NOINC `($__internal_101_$__cuda_sm70_shflsync_down_p) ;  /* 0x000002f000007944 */ /* 0x000fea0003c00000 */
[----:B------:R-:W-:Y:S01]  /*1fb0*/  FADD.FTZ R37, R32, R37 ;  /* 0x0000002520257221 */ /* 0x000fe20000010000 */
[----:B0-----:R-:W-:Y:S01]  /*1fc0*/  HFMA2.MMA R34, -RZ, RZ, 0, 2.384185791015625e-07 ;  /* 0x00000004ff227435 */ /* 0x001fe200000001ff */
[----:B-1----:R-:W-:Y:S01]  /*1fd0*/  FADD.FTZ R36, R36, R33 ;  /* 0x0000002124247221 */ /* 0x002fe20000010000 */
[----:B------:R-:W-:Y:S02]  /*1fe0*/  MOV R38, 0x1f ;  /* 0x0000001f00267802 */ /* 0x000fe40000000f00 */
[----:B------:R-:W-:-:S02]  /*1ff0*/  MOV R39, 0xffffffff ;  /* 0xffffffff00277802 */ /* 0x000fc40000000f00 */
[----:B------:R-:W-:Y:S02]  /*2000*/  MOV R33, R37 ;  /* 0x0000002500217202 */ /* 0x000fe40000000f00 */
[----:B------:R-:W-:Y:S02]  /*2010*/  MOV R2, 0x2030 ;  /* 0x0000203000027802 */ /* 0x000fe40000000f00 */
[----:B------:R-:W-:Y:S05]  /*2020*/  CALL.REL.NOINC `($__internal_101_$__cuda_sm70_shflsync_down_p) ;  /* 0x0000027000007944 */ /* 0x000fea0003c00000 */
[----:B0-----:R-:W-:Y:S01]  /*2030*/  HFMA2.MMA R34, -RZ, RZ, 0, 2.384185791015625e-07 ;  /* 0x00000004ff227435 */ /* 0x001fe200000001ff */
[----:B-1----:R-:W-:Y:S02]  /*2040*/  MOV R32, R33 ;  /* 0x0000002100207202 */ /* 0x002fe40000000f00 */
[----:B------:R-:W-:Y:S02]  /*2050*/  MOV R33, R36 ;  /* 0x0000002400217202 */ /* 0x000fe40000000f00 */
[----:B------:R-:W-:Y:S02]  /*2060*/  MOV R38, 0x1f ;  /* 0x0000001f00267802 */ /* 0x000fe40000000f00 */
[----:B------:R-:W-:Y:S02]  /*2070*/  MOV R39, 0xffffffff ;  /* 0xffffffff00277802 */ /* 0x000fe40000000f00 */
[----:B------:R-:W-:-:S02]  /*2080*/  MOV R2, 0x20a0 ;  /* 0x000020a000027802 */ /* 0x000fc40000000f00 */
[----:B------:R-:W-:Y:S05]  /*2090*/  CALL.REL.NOINC `($__internal_101_$__cuda_sm70_shflsync_down_p) ;  /* 0x0000020000007944 */ /* 0x000fea0003c00000 */
[----:B------:R-:W-:Y:S01]  /*20a0*/  FADD.FTZ R35, R32, R37 ;  /* 0x0000002520237221 */ /* 0x000fe20000010000 */
[----:B0-----:R-:W-:Y:S01]  /*20b0*/  HFMA2.MMA R34, -RZ, RZ, 0, 1.1920928955078125e-07 ;  /* 0x00000002ff227435 */ /* 0x001fe200000001ff */
[----:B-1----:R-:W-:Y:S01]  /*20c0*/  FADD.FTZ R36, R36, R33 ;  /* 0x0000002124247221 */ /* 0x002fe20000010000 */
[----:B------:R-:W-:-:S02]  /*20d0*/  MOV R38, 0x1f ;  /* 0x0000001f00267802 */ /* 0x000fc40000000f00 */
[----:B------:R-:W-:Y:S02]  /*20e0*/  MOV R39, 0xffffffff ;  /* 0xffffffff00277802 */ /* 0x000fe40000000f00 */
[----:B------:R-:W-:Y:S02]  /*20f0*/  MOV R33, R35 ;  /* 0x0000002300217202 */ /* 0x000fe40000000f00 */
[----:B------:R-:W-:Y:S02]  /*2100*/  MOV R2, 0x2120 ;  /* 0x0000212000027802 */ /* 0x000fe40000000f00 */
[----:B------:R-:W-:Y:S05]  /*2110*/  CALL.REL.NOINC `($__internal_101_$__cuda_sm70_shflsync_down_p) ;  /* 0x0000018000007944 */ /* 0x000fea0003c00000 */
[----:B0-----:R-:W-:Y:S01]  /*2120*/  HFMA2.MMA R34, -RZ, RZ, 0, 1.1920928955078125e-07 ;  /* 0x00000002ff227435 */ /* 0x001fe200000001ff */
[----:B-1----:R-:W-:Y:S02]  /*2130*/  MOV R32, R33 ;  /* 0x0000002100207202 */ /* 0x002fe40000000f00 */
[----:B------:R-:W-:Y:S02]  /*2140*/  MOV R33, R36 ;  /* 0x0000002400217202 */ /* 0x000fe40000000f00 */
[----:B------:R-:W-:Y:S02]  /*2150*/  MOV R38, 0x1f ;  /* 0x0000001f00267802 */ /* 0x000fe40000000f00 */
[----:B------:R-:W-:-:S02]  /*2160*/  MOV R39, 0xffffffff ;  /* 0xffffffff00277802 */ /* 0x000fc40000000f00 */
[----:B------:R-:W-:Y:S02]  /*2170*/  MOV R2, 0x2190 ;  /* 0x0000219000027802 */ /* 0x000fe40000000f00 */
[----:B------:R-:W-:Y:S05]  /*2180*/  CALL.REL.NOINC `($__internal_101_$__cuda_sm70_shflsync_down_p) ;  /* 0x0000011000007944 */ /* 0x000fea0003c00000 */
[----:B------:R-:W-:Y:S01]  /*2190*/  FADD.FTZ R35, R32, R35 ;  /* 0x0000002320237221 */ /* 0x000fe20000010000 */
[----:B0-----:R-:W-:Y:S01]  /*21a0*/  HFMA2.MMA R34, -RZ, RZ, 0, 5.9604644775390625e-08 ;  /* 0x00000001ff227435 */ /* 0x001fe200000001ff */
[----:B-1----:R-:W-:Y:S01]  /*21b0*/  FADD.FTZ R37, R36, R33 ;  /* 0x0000002124257221 */ /* 0x002fe20000010000 */
[----:B------:R-:W-:Y:S02]  /*21c0*/  MOV R38, 0x1f ;  /* 0x0000001f00267802 */ /* 0x000fe40000000f00 */
[----:B------:R-:W-:Y:S02]  /*21d0*/  MOV R39, 0xffffffff ;  /* 0xffffffff00277802 */ /* 0x000fe40000000f00 */
[----:B------:R-:W-:Y:S02]  /*21e0*/  MOV R33, R35 ;  /* 0x0000002300217202 */ /* 0x000fe40000000f00 */
[----:B------:R-:W-:Y:S02]  /*21f0*/  MOV R2, 0x2210 ;  /* 0x0000221000027802 */ /* 0x000fe40000000f00 */
[----:B------:R-:W-:Y:S05]  /*2200*/  CALL.REL.NOINC `($__internal_101_$__cuda_sm70_shflsync_down_p) ;  /* 0x0000009000007944 */ /* 0x000fea0003c00000 */
[----:B0-----:R-:W-:Y:S01]  /*2210*/  HFMA2.MMA R34, -RZ, RZ, 0, 5.9604644775390625e-08 ;  /* 0x00000001ff227435 */ /* 0x001fe200000001ff */
[----:B-1----:R-:W-:-:S02]  /*2220*/  MOV R36, R33 ;  /* 0x0000002100247202 */ /* 0x002fc40000000f00 */
[----:B------:R-:W-:Y:S02]  /*2230*/  MOV R33, R37 ;  /* 0x0000002500217202 */ /* 0x000fe40000000f00 */
[----:B------:R-:W-:Y:S02]  /*2240*/  MOV R38, 0x1f ;  /* 0x0000001f00267802 */ /* 0x000fe40000000f00 */
[----:B------:R-:W-:Y:S02]  /*2250*/  MOV R39, 0xffffffff ;  /* 0xffffffff00277802 */ /* 0x000fe40000000f00 */
[----:B------:R-:W-:Y:S02]  /*2260*/  MOV R2, 0x2280 ;  /* 0x0000228000027802 */ /* 0x000fe40000000f00 */
[----:B------:R-:W-:Y:S05]  /*2270*/  CALL.REL.NOINC `($__internal_101_$__cuda_sm70_shflsync_down_p) ;  /* 0x0000002000007944 */ /* 0x000fea0003c00000 */
[----:B-1----:R-:W-:Y:S01]  /*2280*/  MOV R2, R33 ;  /* 0x0000002100027202 */ /* 0x002fe20000000f00 */
[----:B0-----:R-:W-:Y:S05]  /*2290*/  BRA `(.L_x_3498) ;  /* 0xffffed5000007947 */ /* 0x001fea000383ffff */
        .weak           $__internal_101_$__cuda_sm70_shflsync_down_p
        .type           $__internal_101_$__cuda_sm70_shflsync_down_p,@function
        .size           $__internal_101_$__cuda_sm70_shflsync_down_p,(.L_x_6903 - $__internal_101_$__cuda_sm70_shflsync_down_p)
$__internal_101_$__cuda_sm70_shflsync_down_p:
[----:B------:R-:W-:Y:S01]  /*22a0*/  HFMA2.MMA R3, -RZ, RZ, 0, 0 ;  /* 0x00000000ff037435 */ /* 0x000fe200000001ff */
[----:B------:R-:W-:Y:S04]  /*22b0*/  WARPSYNC R39 ;  /* 0x0000002700007348 */ /* 0x000fe80003800000 */
[----:B------:R0:W1:Y:S01]  /*22c0*/  SHFL.DOWN PT, R33, R33, R34, R38 ;  /* 0x0800002221217389 */ /* 0x00006200000e0026 */
[----:B------:R-:W-:Y:S05]  /*22d0*/  RET.REL.NODEC R2 `(_ZN10layer_norm13ln_bwd_kernelINS_13Kernel_traitsIf6__halfS2_S2_fjLj2048ELj1ELj1ELj4ELj16ENS_18Kernel_traits_baseILj2048EfS2_S2_S2_fjLj128EEEEELb0ELb0ELb0ELb1EEEvNS_9BwdParamsE) ;  /* 0xffffdd2002007950 */ /* 0x000fea0003c3ffff */
.L_x_3499:
        /* <DEDUP_REMOVED lines=10> */
.L_x_6903:


//--------------------- .text._ZN10layer_norm13ln_bwd_kernelINS_13Kernel_traitsIf6__halfS2_S2_fjLj2048ELj1ELj1ELj4ELj16ENS_18Kernel_traits_baseILj2048EfS2_S2_S2_fjLj128EEEEELb0ELb0ELb1ELb0EEEvNS_9BwdParamsE --------------------------
	.section	.text._ZN10layer_norm13ln_bwd_kernelINS_13Kernel_traitsIf6__halfS2_S2_fjLj2048ELj1ELj1ELj4ELj16ENS_18Kernel_traits_baseILj2048EfS2_S2_S2_fjLj128EEEEELb0ELb0ELb1ELb0EEEvNS_9BwdParamsE,"ax",@progbits
	.sectioninfo	@"SHI_REGISTERS=123"
	.align	128
        .global         _ZN10layer_norm13ln_bwd_kernelINS_13Kernel_traitsIf6__halfS2_S2_fjLj2048ELj1ELj1ELj4ELj16ENS_18Kernel_traits_baseILj2048EfS2_S2_S2_fjLj128EEEEELb0ELb0ELb1ELb0EEEvNS_9BwdParamsE
        .type           _ZN10layer_norm13ln_bwd_kernelINS_13Kernel_traitsIf6__halfS2_S2_fjLj2048ELj1ELj1ELj4ELj16ENS_18Kernel_traits_baseILj2048EfS2_S2_S2_fjLj128EEEEELb0ELb0ELb1ELb0EEEvNS_9BwdParamsE,@function
        .size           _ZN10layer_norm13ln_bwd_kernelINS_13Kernel_traitsIf6__halfS2_S2_fjLj2048ELj1ELj1ELj4ELj16ENS_18Kernel_traits_baseILj2048EfS2_S2_S2_fjLj128EEEEELb0ELb0ELb1ELb0EEEvNS_9BwdParamsE,(.L_x_6904 - _ZN10layer_norm13ln_bwd_kernelINS_13Kernel_traitsIf6__halfS2_S2_fjLj2048ELj1ELj1ELj4ELj16ENS_18Kernel_traits_baseILj2048EfS2_S2_S2_fjLj128EEEEELb0ELb0ELb1ELb0EEEvNS_9BwdParamsE)
        .other          _ZN10layer_norm13ln_bwd_kernelINS_13Kernel_traitsIf6__halfS2_S2_fjLj2048ELj1ELj1ELj4ELj16ENS_18Kernel_traits_baseILj2048EfS2_S2_S2_fjLj128EEEEELb0ELb0ELb1ELb0EEEvNS_9BwdParamsE,@"STO_CUDA_ENTRY STV_DEFAULT"
_ZN10layer_norm13ln_bwd_kernelINS_13Kernel_traitsIf6__halfS2_S2_fjLj2048ELj1ELj1ELj4ELj16ENS_18Kernel_traits_baseILj2048EfS2_S2_S2_fjLj128EEEEELb0ELb0ELb1ELb0EEEvNS_9BwdParamsE:
.text._ZN10layer_norm13ln_bwd_kernelINS_13Kernel_traitsIf6__halfS2_S2_fjLj2048ELj1ELj1ELj4ELj16ENS_18Kernel_traits_baseILj2048EfS2_S2_S2_fjLj128EEEEELb0ELb0ELb1ELb0EEEvNS_9BwdParamsE:
        /* <DEDUP_REMOVED lines=43> */
.L_x_3563:
        /* <DEDUP_REMOVED lines=24> */
.L_x_3505:
[----:B------:R-:W-:Y:S02]  /*0430*/  IADD3 R82, R8, 0x80, RZ ;  /* 0x0000008008527810 */ /* 0x000fe40007ffe0ff */
.L_x_3504:
[----:B------:R-:W-:Y:S05]  /*0440*/  BSYNC B1 ;  /* 0x0000000000017941 */ /* 0x000fea0003800000 */
.L_x_3503:
        /* <DEDUP_REMOVED lines=9> */
.L_x_3502:
[----:B---3--:R-:W-:-:S06]  /*04e0*/  IMAD.WIDE R82, R5, R86, c[0x0][0x1a0] ;  /* 0x0000680005527625 */ /* 0x008fcc00078e0256 */
[----:B------:R-:W2:Y:S01]  /*04f0*/  LDG.E R82, [R82.64] ;  /* 0x0000000452527981 */ /* 0x000ea2000c1e1900 */
[----:B------:R-:W-:Y:S01]  /*0500*/  IADD3 R84, R102, -0x1, RZ ;  /* 0xffffffff66547810 */ /* 0x000fe20007ffe0ff */
[----:B------:R-:W-:Y:S01]  /*0510*/  BSSY B1, `(.L_x_3507) ;  /* 0x000005c000017945 */ /* 0x000fe20003800000 */
[----:B0-----:R-:W-:Y:S01]  /*0520*/  ISETP.NE.AND P0, PT, R4, RZ, PT ;  /* 0x000000ff0400720c */ /* 0x001fe20003f05270 */
        /* <DEDUP_REMOVED lines=19> */
[--C-:B------:R-:W-:Y:S02]  /*0660*/  HADD2.F32 R89, -RZ, R13.reuse.H0_H0 ;  /* 0x2000000dff597230 */ /* 0x100fe40000004100 */
[----:B------:R-:W-:Y:S01]  /*0670*/  HADD2.F32 R83, -RZ, R12.H1_H1 ;  /* 0x3000000cff537230 */ /* 0x000fe20000004100 */
[C---:B------:R-:W-:Y:S01]  /*0680*/  FADD.FTZ R9, -R102.reuse, R9 ;  /* 0x0000000966097221 */ /* 0x040fe20000010100 */
[----:B------:R-:W-:Y:S01]  /*0690*/  HADD2.F32 R91, -RZ, R13.H1_H1 ;  /* 0x3000000dff5b7230 */ /* 0x000fe20000004100 */
[----:B------:R-:W-:Y:S01]  /*06a0*/  FADD.FTZ R89, -R102, R89 ;  /* 0x0000005966597221 */ /* 0x000fe20000010100 */
[----:B---3--:R-:W-:Y:S01]  /*06b0*/  HADD2.F32 R11, -RZ, R84.H0_H0 ;  /* 0x20000054ff0b7230 */ /* 0x008fe20000004100 */
[----:B-----5:R-:W-:Y:S01]  /*06c0*/  FMUL.FTZ R9, R2, R9 ;  /* 0x0000000902097220 */ /* 0x020fe20000410000 */
[--C-:B------:R-:W-:Y:S01]  /*06d0*/  HADD2.F32 R93, -RZ, R14.reuse.H0_H0 ;  /* 0x2000000eff5d7230 */ /* 0x100fe20000004100 */
[C---:B------:R-:W-:Y:S01]  /*06e0*/  FADD.FTZ R13, -R102.reuse, R83 ;  /* 0x00000053660d7221 */ /* 0x040fe20000010100 */
[--C-:B------:R-:W-:Y:S01]  /*06f0*/  HADD2.F32 R115, -RZ, R15.reuse.H0_H0 ;  /* 0x2000000fff737230 */ /* 0x100fe20000004100 */
[----:B------:R-:W-:Y:S01]  /*0700*/  FADD.FTZ R91, -R102, R91 ;  /* 0x0000005b665b7221 */ /* 0x000fe20000010100 */
[----:B------:R-:W-:Y:S01]  /*0710*/  HADD2.F32 R117, -RZ, R15.H1_H1 ;  /* 0x3000000fff757230 */ /* 0x000fe20000004100 */
[----:B------:R-:W-:Y:S01]  /*0720*/  FADD.FTZ R48, R48, R11 ;  /* 0x0000000b30307221 */ /* 0x000fe20000010000 */
[--C-:B------:R-:W-:Y:S01]  /*0730*/  HADD2.F32 R15, -RZ, R85.reuse.H0_H0 ;  /* 0x20000055ff0f7230 */ /* 0x100fe20000004100 */
[-C--:B------:R-:W-:Y:S01]  /*0740*/  FFMA.FTZ R32, R9, R11.reuse, R32 ;  /* 0x0000000b09207223 */ /* 0x080fe20000010020 */
[----:B------:R-:W-:Y:S01]  /*0750*/  HADD2.F32 R95, -RZ, R14.H1_H1 ;  /* 0x3000000eff5f7230 */ /* 0x000fe20000004100 */
[----:B------:R-:W-:Y:S01]  /*0760*/  FMUL.FTZ R12, R16, R11 ;  /* 0x0000000b100c7220 */ /* 0x000fe20000410000 */
[----:B------:R-:W-:Y:S01]  /*0770*/  HADD2.F32 R84, -RZ, R84.H1_H1 ;  /* 0x30000054ff547230 */ /* 0x000fe20000004100 */
[C---:B------:R-:W-:Y:S01]  /*0780*/  FMUL.FTZ R11, R2.reuse, R89 ;  /* 0x00000059020b7220 */ /* 0x040fe20000410000 */
[----:B------:R-:W-:Y:S01]  /*0790*/  HADD2.F32 R82, -RZ, R85.H1_H1 ;  /* 0x30000055ff527230 */ /* 0x000fe20000004100 */
[C---:B------:R-:W-:Y:S01]  /*07a0*/  FMUL.FTZ R10, R2.reuse, R13 ;  /* 0x0000000d020a7220 */ /* 0x040fe20000410000 */
[--C-:B0-----:R-:W-:Y:S01]  /*07b0*/  HADD2.F32 R81, -RZ, R87.reuse.H0_H0 ;  /* 0x20000057ff517230 */ /* 0x101fe20000004100 */
[----:B------:R-:W-:Y:S01]  /*07c0*/  FMUL.FTZ R14, R2, R91 ;  /* 0x0000005b020e7220 */ /* 0x000fe20000410000 */
[----:B------:R-:W-:Y:S01]  /*07d0*/  HADD2.F32 R80, -RZ, R87.H1_H1 ;  /* 0x30000057ff507230 */ /* 0x000fe20000004100 */
[----:B------:R-:W-:Y:S01]  /*07e0*/  FADD.FTZ R87, -R102, R93 ;  /* 0x0000005d66577221 */ /* 0x000fe20000010100 */
[--C-:B------:R-:W-:Y:S01]  /*07f0*/  HADD2.F32 R85, -RZ, R86.reuse.H0_H0 ;  /* 0x20000056ff557230 */ /* 0x100fe20000004100 */
[----:B------:R-:W-:Y:S01]  /*0800*/  FADD.FTZ R50, R50, R15 ;  /* 0x0000000f32327221 */ /* 0x000fe20000010000 */
[----:B------:R-:W-:Y:S01]  /*0810*/  HADD2.F32 R86, -RZ, R86.H1_H1 ;  /* 0x30000056ff567230 */ /* 0x000fe20000004100 */
        /* <DEDUP_REMOVED lines=43> */
.L_x_3508:
[----:B------:R-:W-:Y:S05]  /*0ad0*/  BSYNC B1 ;  /* 0x0000000000017941 */ /* 0x000fea0003800000 */
.L_x_3507:
        /* <DEDUP_REMOVED lines=11> */
[----:B------:R-:W-:Y:S01]  /*0b90*/  HADD2.F32 R107, -RZ, R81.H1_H1 ;  /* 0x30000051ff6b7230 */ /* 0x000fe20000004100 */
[C---:B------:R-:W-:Y:S01]  /*0ba0*/  FADD.FTZ R97, -R102.reuse, R97 ;  /* 0x0000006166617221 */ /* 0x040fe20000010100 */
[----:B---3--:R-:W-:Y:S01]  /*0bb0*/  HADD2.F32 R99, -RZ, R84.H0_H0 ;  /* 0x20000054ff637230 */ /* 0x008fe20000004100 */
[----:B------:R-:W-:Y:S01]  /*0bc0*/  FADD.FTZ R105, -R102, R103 ;  /* 0x0000006766697221 */ /* 0x000fe20000010100 */
[----:B------:R-:W-:Y:S01]  /*0bd0*/  HADD2.F32 R101, -RZ, R80.H1_H1 ;  /* 0x30000050ff657230 */ /* 0x000fe20000004100 */
[----:B-----5:R-:W-:Y:S01]  /*0be0*/  FMUL.FTZ R97, R2, R97 ;  /* 0x0000006102617220 */ /* 0x020fe20000410000 */
        /* <DEDUP_REMOVED lines=9> */
[----:B------:R-:W-:Y:S01]  /*0c80*/  FMUL.FTZ R99, R2, R105 ;  /* 0x0000006902637220 */ /* 0x000fe20000410000 */
[--C-:B------:R-:W-:Y:S01]  /*0c90*/  HADD2.F32 R85, -RZ, R86.reuse.H0_H0 ;  /* 0x20000056ff557230 */ /* 0x100fe20000004100 */
[C---:B------:R-:W-:Y:S01]  /*0ca0*/  FADD.FTZ R101, -R102.reuse, R101 ;  /* 0x0000006566657221 */ /* 0x040fe20000010100 */
        /* <DEDUP_REMOVED lines=52> */
.L_x_3506:
[----:B------:R-:W-:Y:S05]  /*0ff0*/  BSYNC B0 ;  /* 0x0000000000007941 */ /* 0x000fea0003800000 */
.L_x_3501:
[----:B------:R-:W-:Y:S02]  /*1000*/  LOP3.LUT P4, RZ, R3, 0xff, RZ, 0xc0, !PT ;  /* 0x000000ff03ff7812 */ /* 0x000fe4000788c0ff */
[----:B------:R-:W-:Y:S02]  /*1010*/  SHF.R.U32.HI R82, RZ, 0x5, R7 ;  /* 0x00000005ff527819 */ /* 0x000fe40000011607 */
[----:B------:R-:W-:Y:S02]  /*1020*/  LOP3.LUT P0, RZ, R7, 0x1f, RZ, 0xc0, !PT ;  /* 0x0000001f07ff7812 */ /* 0x000fe4000780c0ff */
[----:B------:R-:W-:-:S07]  /*1030*/  LOP3.LUT R117, R82, 0x7fffffc, RZ, 0xc0, !PT ;  /* 0x07fffffc52757812 */ /* 0x000fce00078ec0ff */
[----:B------:R-:W-:Y:S01]  /*1040*/  @!P4 IADD3 R117, R117, 0x4, RZ ;  /* 0x000000047575c810 */ /* 0x000fe20007ffe0ff */
[----:B------:R-:W-:Y:S05]  /*1050*/  BRA.DIV ~URZ, `(.L_x_3509) ;  /* 0x000018427f007947 */ /* 0x000fea000b800000 */
[----:B------:R2:W3:Y:S02]  /*1060*/  SHFL.DOWN PT, R102, R115, 0x10, 0x1f ;  /* 0x0a001f0073667f89 */ /* 0x0004e400000e0000 */
.L_x_3564:
        /* <DEDUP_REMOVED lines=18> */
.L_x_3565:
        /* <DEDUP_REMOVED lines=41> */
.L_x_3514:
        /* <DEDUP_REMOVED lines=9> */
.L_x_3515:
[----:B------:R-:W-:Y:S05]  /*14b0*/  BSYNC B1 ;  /* 0x0000000000017941 */ /* 0x000fea0003800000 */
.L_x_3513:
        /* <DEDUP_REMOVED lines=13> */
.L_x_3517:
[----:B------:R-:W-:-:S04]  /*1590*/  FFMA.FTZ R80, R10, R85, R84 ;  /* 0x000000550a507223 */ /* 0x000fc80000010054 */
[----:B------:R-:W-:Y:S01]  /*15a0*/  FADD.FTZ R81, R13, -R80 ;  /* 0x800000500d517221 */ /* 0x000fe20000010000 */
[----:B------:R-:W-:-:S03]  /*15b0*/  @P5 HADD2.F32 R80, -RZ, R64.H1_H1 ;  /* 0x30000040ff505230 */ /* 0x000fc60000004100 */
[----:B------:R-:W-:-:S04]  /*15c0*/  FMUL.FTZ R81, R2, R81 ;  /* 0x0000005102517220 */ /* 0x000fc80000410000 */
[----:B------:R-:W-:Y:S02]  /*15d0*/  @P5 FADD.FTZ R81, R81, R80 ;  /* 0x0000005051515221 */ /* 0x000fe40000010000 */
.L_x_3518:
[----:B------:R-:W-:Y:S05]  /*15e0*/  BSYNC B1 ;  /* 0x0000000000017941 */ /* 0x000fea0003800000 */
.L_x_3516:
        /* <DEDUP_REMOVED lines=11> */
.L_x_3520:
[----:B------:R-:W-:Y:S01]  /*16a0*/  FFMA.FTZ R81, R11, R85, R84 ;  /* 0x000000550b517223 */ /* 0x000fe20000010054 */
[----:B------:R-:W-:-:S03]  /*16b0*/  @P5 HADD2.F32 R80, -RZ, R65.H0_H0 ;  /* 0x20000041ff505230 */ /* 0x000fc60000004100 */
[----:B------:R-:W-:-:S04]  /*16c0*/  FADD.FTZ R81, R88, -R81 ;  /* 0x8000005158517221 */ /* 0x000fc80000010000 */
[----:B------:R-:W-:-:S04]  /*16d0*/  FMUL.FTZ R81, R2, R81 ;  /* 0x0000005102517220 */ /* 0x000fc80000410000 */
[----:B------:R-:W-:Y:S02]  /*16e0*/  @P5 FADD.FTZ R81, R81, R80 ;  /* 0x0000005051515221 */ /* 0x000fe40000010000 */
.L_x_3521:
[----:B------:R-:W-:Y:S05]  /*16f0*/  BSYNC B1 ;  /* 0x0000000000017941 */ /* 0x000fea0003800000 */
.L_x_3519:
        /* <DEDUP_REMOVED lines=11> */
.L_x_3523:
[----:B------:R-:W-:-:S04]  /*17b0*/  FFMA.FTZ R80, R14, R85, R84 ;  /* 0x000000550e507223 */ /* 0x000fc80000010054 */
[----:B------:R-:W-:Y:S01]  /*17c0*/  FADD.FTZ R81, R89, -R80 ;  /* 0x8000005059517221 */ /* 0x000fe20000010000 */
[----:B------:R-:W-:-:S03]  /*17d0*/  @P5 HADD2.F32 R80, -RZ, R65.H1_H1 ;  /* 0x30000041ff505230 */ /* 0x000fc60000004100 */
[----:B------:R-:W-:-:S04]  /*17e0*/  FMUL.FTZ R81, R2, R81 ;  /* 0x0000005102517220 */ /* 0x000fc80000410000 */
[----:B------:R-:W-:Y:S02]  /*17f0*/  @P5 FADD.FTZ R81, R81, R80 ;  /* 0x0000005051515221 */ /* 0x000fe40000010000 */
.L_x_3524:
[----:B------:R-:W-:Y:S05]  /*1800*/  BSYNC B1 ;  /* 0x0000000000017941 */ /* 0x000fea0003800000 */
.L_x_3522:
        /* <DEDUP_REMOVED lines=11> */
.L_x_3526:
[----:B------:R-:W-:Y:S01]  /*18c0*/  FFMA.FTZ R81, R15, R85, R84 ;  /* 0x000000550f517223 */ /* 0x000fe20000010054 */
[----:B------:R-:W-:-:S03]  /*18d0*/  @P5 HADD2.F32 R80, -RZ, R66.H0_H0 ;  /* 0x20000042ff505230 */ /* 0x000fc60000004100 */
[----:B------:R-:W-:-:S04]  /*18e0*/  FADD.FTZ R81, R90, -R81 ;  /* 0x800000515a517221 */ /* 0x000fc80000010000 */
[----:B------:R-:W-:-:S04]  /*18f0*/  FMUL.FTZ R81, R2, R81 ;  /* 0x0000005102517220 */ /* 0x000fc80000410000 */
[----:B------:R-:W-:Y:S02]  /*1900*/  @P5 FADD.FTZ R81, R81, R80 ;  /* 0x0000005051515221 */ /* 0x000fe40000010000 */
.L_x_3527:
[----:B------:R-:W-:Y:S05]  /*1910*/  BSYNC B1 ;  /* 0x0000000000017941 */ /* 0x000fea0003800000 */
.L_x_3525:
        /* <DEDUP_REMOVED lines=11> */
.L_x_3529:
[----:B------:R-:W-:-:S04]  /*19d0*/  FFMA.FTZ R80, R92, R85, R84 ;  /* 0x000000555c507223 */ /* 0x000fc80000010054 */
[----:B------:R-:W-:Y:S01]  /*19e0*/  FADD.FTZ R81, R91, -R80 ;  /* 0x800000505b517221 */ /* 0x000fe20000010000 */
[----:B------:R-:W-:-:S03]  /*19f0*/  @P5 HADD2.F32 R80, -RZ, R66.H1_H1 ;  /* 0x30000042ff505230 */ /* 0x000fc60000004100 */
[----:B------:R-:W-:-:S04]  /*1a00*/  FMUL.FTZ R81, R2, R81 ;  /* 0x0000005102517220 */ /* 0x000fc80000410000 */
[----:B------:R-:W-:Y:S02]  /*1a10*/  @P5 FADD.FTZ R81, R81, R80 ;  /* 0x0000005051515221 */ /* 0x000fe40000010000 */
.L_x_3530:
[----:B------:R-:W-:Y:S05]  /*1a20*/  BSYNC B1 ;  /* 0x0000000000017941 */ /* 0x000fea0003800000 */
.L_x_3528:
        /* <DEDUP_REMOVED lines=11> */
.L_x_3532:
[----:B------:R-:W-:Y:S01]  /*1ae0*/  FFMA.FTZ R81, R93, R85, R84 ;  /* 0x000000555d517223 */ /* 0x000fe20000010054 */
[----:B------:R-:W-:-:S03]  /*1af0*/  @P5 HADD2.F32 R80, -RZ, R67.H0_H0 ;  /* 0x20000043ff505230 */ /* 0x000fc60000004100 */
[----:B------:R-:W-:-:S04]  /*1b00*/  FADD.FTZ R81, R94, -R81 ;  /* 0x800000515e517221 */ /* 0x000fc80000010000 */
[----:B------:R-:W-:-:S04]  /*1b10*/  FMUL.FTZ R81, R2, R81 ;  /* 0x0000005102517220 */ /* 0x000fc80000410000 */
[----:B------:R-:W-:Y:S02]  /*1b20*/  @P5 FADD.FTZ R81, R81, R80 ;  /* 0x0000005051515221 */ /* 0x000fe40000010000 */
.L_x_3533:
[----:B------:R-:W-:Y:S05]  /*1b30*/  BSYNC B1 ;  /* 0x0000000000017941 */ /* 0x000fea0003800000 */
.L_x_3531:
        /* <DEDUP_REMOVED lines=11> */
.L_x_3535:
[----:B------:R-:W-:-:S04]  /*1bf0*/  FFMA.FTZ R80, R96, R85, R84 ;  /* 0x0000005560507223 */ /* 0x000fc80000010054 */
[----:B------:R-:W-:Y:S01]  /*1c00*/  FADD.FTZ R81, R95, -R80 ;  /* 0x800000505f517221 */ /* 0x000fe20000010000 */
[----:B------:R-:W-:-:S03]  /*1c10*/  @P5 HADD2.F32 R80, -RZ, R67.H1_H1 ;  /* 0x30000043ff505230 */ /* 0x000fc60000004100 */
[----:B------:R-:W-:-:S04]  /*1c20*/  FMUL.FTZ R81, R2, R81 ;  /* 0x0000005102517220 */ /* 0x000fc80000410000 */
[----:B------:R-:W-:Y:S02]  /*1c30*/  @P5 FADD.FTZ R81, R81, R80 ;  /* 0x0000005051515221 */ /* 0x000fe40000010000 */
.L_x_3536:
[----:B------:R-:W-:Y:S05]  /*1c40*/  BSYNC B1 ;  /* 0x0000000000017941 */ /* 0x000fea0003800000 */
.L_x_3534:
        /* <DEDUP_REMOVED lines=13> */
.L_x_3512:
[----:B------:R-:W-:Y:S05]  /*1d20*/  BSYNC B0 ;  /* 0x0000000000007941 */ /* 0x000fea0003800000 */
.L_x_3511:
        /* <DEDUP_REMOVED lines=12> */
.L_x_3540:
        /* <DEDUP_REMOVED lines=9> */
.L_x_3541:
[----:B------:R-:W-:Y:S05]  /*1e80*/  BSYNC B1 ;  /* 0x0000000000017941 */ /* 0x000fea0003800000 */
.L_x_3539:
        /* <DEDUP_REMOVED lines=13> */
.L_x_3543:
[----:B------:R-:W-:-:S04]  /*1f60*/  FFMA.FTZ R80, R98, R85, R84 ;  /* 0x0000005562507223 */ /* 0x000fc80000010054 */
[----:B------:R-:W-:Y:S01]  /*1f70*/  FADD.FTZ R81, R101, -R80 ;  /* 0x8000005065517221 */ /* 0x000fe20000010000 */
[----:B------:R-:W-:-:S03]  /*1f80*/  @P5 HADD2.F32 R80, -RZ, R68.H1_H1 ;  /* 0x30000044ff505230 */ /* 0x000fc60000004100 */
[----:B------:R-:W-:-:S04]  /*1f90*/  FMUL.FTZ R81, R2, R81 ;  /* 0x0000005102517220 */ /* 0x000fc80000410000 */
[----:B------:R-:W-:Y:S02]  /*1fa0*/  @P5 FADD.FTZ R81, R81, R80 ;  /* 0x0000005051515221 */ /* 0x000fe40000010000 */
.L_x_3544:
[----:B------:R-:W-:Y:S05]  /*1fb0*/  BSYNC B1 ;  /* 0x0000000000017941 */ /* 0x000fea0003800000 */
.L_x_3542:
        /* <DEDUP_REMOVED lines=11> */
.L_x_3546:
[----:B------:R-:W-:Y:S01]  /*2070*/  FFMA.FTZ R81, R99, R85, R84 ;  /* 0x0000005563517223 */ /* 0x000fe20000010054 */
[----:B------:R-:W-:-:S03]  /*2080*/  @P5 HADD2.F32 R80, -RZ, R69.H0_H0 ;  /* 0x20000045ff505230 */ /* 0x000fc60000004100 */
[----:B------:R-:W-:-:S04]  /*2090*/  FADD.FTZ R81, R106, -R81 ;  /* 0x800000516a517221 */ /* 0x000fc80000010000 */
[----:B------:R-:W-:-:S04]  /*20a0*/  FMUL.FTZ R81, R2, R81 ;  /* 0x0000005102517220 */ /* 0x000fc80000410000 */
[----:B------:R-:W-:Y:S02]  /*20b0*/  @P5 FADD.FTZ R81, R81, R80 ;  /* 0x0000005051515221 */ /* 0x000fe40000010000 */
.L_x_3547:
[----:B------:R-:W-:Y:S05]  /*20c0*/  BSYNC B1 ;  /* 0x0000000000017941 */ /* 0x000fea0003800000 */
.L_x_3545:
        /* <DEDUP_REMOVED lines=11> */
.L_x_3549:
[----:B------:R-:W-:-:S04]  /*2180*/  FFMA.FTZ R80, R104, R85, R84 ;  /* 0x0000005568507223 */ /* 0x000fc80000010054 */
[----:B------:R-:W-:Y:S01]  /*2190*/  FADD.FTZ R81, R105, -R80 ;  /* 0x8000005069517221 */ /* 0x000fe20000010000 */
[----:B------:R-:W-:-:S03]  /*21a0*/  @P5 HADD2.F32 R80, -RZ, R69.H1_H1 ;  /* 0x30000045ff505230 */ /* 0x000fc60000004100 */
[----:B------:R-:W-:-:S04]  /*21b0*/  FMUL.FTZ R81, R2, R81 ;  /* 0x0000005102517220 */ /* 0x000fc80000410000 */
[----:B------:R-:W-:Y:S02]  /*21c0*/  @P5 FADD.FTZ R81, R81, R80 ;  /* 0x0000005051515221 */ /* 0x000fe40000010000 */
.L_x_3550:
[----:B------:R-:W-:Y:S05]  /*21d0*/  BSYNC B1 ;  /* 0x0000000000017941 */ /* 0x000fea0003800000 */
.L_x_3548:
        /* <DEDUP_REMOVED lines=11> */
.L_x_3552:
[----:B------:R-:W-:Y:S01]  /*2290*/  FFMA.FTZ R81, R107, R85, R84 ;  /* 0x000000556b517223 */ /* 0x000fe20000010054 */
[----:B------:R-:W-:-:S03]  /*22a0*/  @P5 HADD2.F32 R80, -RZ, R70.H0_H0 ;  /* 0x20000046ff505230 */ /* 0x000fc60000004100 */
[----:B------:R-:W-:-:S04]  /*22b0*/  FADD.FTZ R81, R108, -R81 ;  /* 0x800000516c517221 */ /* 0x000fc80000010000 */
[----:B------:R-:W-:-:S04]  /*22c0*/  FMUL.FTZ R81, R2, R81 ;  /* 0x0000005102517220 */ /* 0x000fc80000410000 */
[----:B------:R-:W-:Y:S02]  /*22d0*/  @P5 FADD.FTZ R81, R81, R80 ;  /* 0x0000005051515221 */ /* 0x000fe40000010000 */
.L_x_3553:
[----:B------:R-:W-:Y:S05]  /*22e0*/  BSYNC B1 ;  /* 0x0000000000017941 */ /* 0x000fea0003800000 */
.L_x_3551:
        /* <DEDUP_REMOVED lines=11> */
.L_x_3555:
[----:B------:R-:W-:-:S04]  /*23a0*/  FFMA.FTZ R80, R110, R85, R84 ;  /* 0x000000556e507223 */ /* 0x000fc80000010054 */
[----:B------:R-:W-:Y:S01]  /*23b0*/  FADD.FTZ R81, R109, -R80 ;  /* 0x800000506d517221 */ /* 0x000fe20000010000 */
[----:B------:R-:W-:-:S03]  /*23c0*/  @P5 HADD2.F32 R80, -RZ, R70.H1_H1 ;  /* 0x30000046ff505230 */ /* 0x000fc60000004100 */
[----:B------:R-:W-:-:S04]  /*23d0*/  FMUL.FTZ R81, R2, R81 ;  /* 0x0000005102517220 */ /* 0x000fc80000410000 */
[----:B------:R-:W-:Y:S02]  /*23e0*/  @P5 FADD.FTZ R81, R81, R80 ;  /* 0x0000005051515221 */ /* 0x000fe40000010000 */
.L_x_3556:
[----:B------:R-:W-:Y:S05]  /*23f0*/  BSYNC B1 ;  /* 0x0000000000017941 */ /* 0x000fea0003800000 */
.L_x_3554:
        /* <DEDUP_REMOVED lines=11> */
.L_x_3558:
[----:B------:R-:W-:Y:S01]  /*24b0*/  FFMA.FTZ R81, R111, R85, R84 ;  /* 0x000000556f517223 */ /* 0x000fe20000010054 */
[----:B------:R-:W-:-:S03]  /*24c0*/  @P5 HADD2.F32 R80, -RZ, R71.H0_H0 ;  /* 0x20000047ff505230 */ /* 0x000fc60000004100 */
[----:B------:R-:W-:-:S04]  /*24d0*/  FADD.FTZ R81, R112, -R81 ;  /* 0x8000005170517221 */ /* 0x000fc80000010000 */
[----:B------:R-:W-:-:S04]  /*24e0*/  FMUL.FTZ R81, R2, R81 ;  /* 0x0000005102517220 */ /* 0x000fc80000410000 */
[----:B------:R-:W-:Y:S02]  /*24f0*/  @P5 FADD.FTZ R81, R81, R80 ;  /* 0x0000005051515221 */ /* 0x000fe40000010000 */
.L_x_3559:
[----:B------:R-:W-:Y:S05]  /*2500*/  BSYNC B1 ;  /* 0x0000000000017941 */ /* 0x000fea0003800000 */
.L_x_3557:
        /* <DEDUP_REMOVED lines=11> */
.L_x_3561:
[----:B------:R-:W-:Y:S01]  /*25c0*/  FFMA.FTZ R84, R114, R85, R84 ;  /* 0x0000005572547223 */ /* 0x000fe20000010054 */
[----:B------:R-:W-:-:S03]  /*25d0*/  @P5 HADD2.F32 R83, -RZ, R71.H1_H1 ;  /* 0x30000047ff535230 */ /* 0x000fc60000004100 */
[----:B------:R-:W-:-:S04]  /*25e0*/  FADD.FTZ R81, R113, -R84 ;  /* 0x8000005471517221 */ /* 0x000fc80000010000 */
[----:B------:R-:W-:-:S04]  /*25f0*/  FMUL.FTZ R2, R2, R81 ;  /* 0x0000005102027220 */ /* 0x000fc80000410000 */
[----:B------:R-:W-:Y:S02]  /*2600*/  @P5 FADD.FTZ R2, R2, R83 ;  /* 0x0000005302025221 */ /* 0x000fe40000010000 */
.L_x_3562:
[----:B------:R-:W-:Y:S05]  /*2610*/  BSYNC B1 ;  /* 0x0000000000017941 */ /* 0x000fea0003800000 */
.L_x_3560:
[----:B------:R-:W-:Y:S01]  /*2620*/  @P0 MOV R83, 0x10 ;  /* 0x0000001000530802 */ /* 0x000fe20000000f00 */
[----:B------:R-:W-:Y:S01]  /*2630*/  @P4 FMUL.FTZ R80, R2, c[0x0][0x1ec] ;  /* 0x00007b0002504a20 */ /* 0x000fe20000410000 */
        /* <DEDUP_REMOVED lines=9> */
.L_x_3538:
[----:B------:R-:W-:Y:S05]  /*26d0*/  BSYNC B0 ;  /* 0x0000000000007941 */ /* 0x000fea0003800000 */
.L_x_3537:
[----:B------:R-:W-:Y:S02]  /*26e0*/  IADD3 R5, R5, c[0x0][0x160], RZ ;  /* 0x0000580005057a10 */ /* 0x000fe40007ffe0ff */
[----:B------:R-:W-:Y:S02]  /*26f0*/  LOP3.LUT P1, RZ, R3, 0xff, RZ, 0xc0, !PT ;  /* 0x000000ff03ff7812 */ /* 0x000fe4000782c0ff */
[----:B------:R-:W-:Y:S02]  /*2700*/  ISETP.GE.AND P0, PT, R5, c[0x0][0x164], PT ;  /* 0x0000590005007a0c */ /* 0x000fe40003f06270 */
[----:B------:R-:W-:-:S11]  /*2710*/  SEL R3, RZ, 0x1, P1 ;  /* 0x00000001ff037807 */ /* 0x000fd60000800000 */
[----:B0-----:R-:W-:Y:S01]  /*2720*/  @P0 CALL.REL.NOINC `(.L_x_3500) ;  /* 0x0000001000000944 */ /* 0x001fe20003c00000 */
[----:B------:R-:W-:Y:S05]  /*2730*/  BRA `(.L_x_3563) ;  /* 0xffffdb7000007947 */ /* 0x000fea000383ffff */
.L_x_3500:
        /* <DEDUP_REMOVED lines=22> */
.L_x_3509:
[----:B------:R-:W-:Y:S01]  /*28a0*/  HFMA2.MMA R85, -RZ, RZ, 0, 9.5367431640625e-07 ;  /* 0x00000010ff557435 */ /* 0x000fe200000001ff */
[----:B------:R-:W-:-:S02]  /*28b0*/  MOV R86, R115 ;  /* 0x0000007300567202 */ /* 0x000fc40000000f00 */
[----:B------:R-:W-:Y:S02]  /*28c0*/  MOV R84, 0x1f ;  /* 0x0000001f00547802 */ /* 0x000fe40000000f00 */
[----:B------:R-:W-:Y:S02]  /*28d0*/  MOV R83, 0xffffffff ;  /* 0xffffffff00537802 */ /* 0x000fe40000000f00 */
[----:B-1----:R-:W-:Y:S02]  /*28e0*/  MOV R80, 0x2900 ;  /* 0x0000290000507802 */ /* 0x002fe40000000f00 */
[----:B0----5:R-:W-:Y:S05]  /*28f0*/  CALL.REL.NOINC `($__internal_102_$__cuda_sm70_shflsync_down_p) ;  /* 0x0000046000007944 */ /* 0x021fea0003c00000 */
[----:B-1----:R-:W-:Y:S01]  /*2900*/  MOV R102, R83 ;  /* 0x0000005300667202 */ /* 0x002fe20000000f00 */
[----:B0-----:R-:W-:Y:S05]  /*2910*/  BRA `(.L_x_3564) ;  /* 0xffffe75000007947 */ /* 0x001fea000383ffff */
.L_x_3510:
[----:B------:R-:W-:Y:S01]  /*2920*/  HFMA2.MMA R85, -RZ, RZ, 0, 9.5367431640625e-07 ;  /* 0x00000010ff557435 */ /* 0x000fe200000001ff */
[----:B------:R-:W-:Y:S02]  /*2930*/  MOV R86, R116 ;  /* 0x0000007400567202 */ /* 0x000fe40000000f00 */
[----:B------:R-:W-:Y:S02]  /*2940*/  MOV R84, 0x1f ;  /* 0x0000001f00547802 */ /* 0x000fe40000000f00 */
[----:B------:R-:W-:-:S02]  /*2950*/  MOV R83, 0xffffffff ;  /* 0xffffffff00537802 */ /* 0x000fc40000000f00 */
[----:B-1----:R-:W-:Y:S02]  /*2960*/  MOV R80, 0x2980 ;  /* 0x0000298000507802 */ /* 0x002fe40000000f00 */
[----:B0-23-5:R-:W-:Y:S05]  /*2970*/  CALL.REL.NOINC `($__internal_102_$__cuda_sm70_shflsync_down_p) ;  /* 0x000003e000007944 */ /* 0x02dfea0003c00000 */
[----:B------:R-:W-:Y:S01]  /*2980*/  FADD.FTZ R102, R102, R115 ;  /* 0x0000007366667221 */ /* 0x000fe20000010000 */
[----:B0-----:R-:W-:Y:S01]  /*2990*/  HFMA2.MMA R85, -RZ, RZ, 0, 4.76837158203125e-07 ;  /* 0x00000008ff557435 */ /* 0x001fe200000001ff */
[----:B-1----:R-:W-:Y:S01]  /*29a0*/  FADD.FTZ R116, R116, R83 ;  /* 0x0000005374747221 */ /* 0x002fe20000010000 */
[----:B------:R-:W-:Y:S02]  /*29b0*/  MOV R84, 0x1f ;  /* 0x0000001f00547802 */ /* 0x000fe40000000f00 */
[----:B------:R-:W-:Y:S02]  /*29c0*/  MOV R83, 0xffffffff ;  /* 0xffffffff00537802 */ /* 0x000fe40000000f00 */
[----:B------:R-:W-:Y:S02]  /*29d0*/  MOV R86, R102 ;  /* 0x0000006600567202 */ /* 0x000fe40000000f00 */
[----:B------:R-:W-:Y:S02]  /*29e0*/  MOV R80, 0x2a00 ;  /* 0x00002a0000507802 */ /* 0x000fe40000000f00 */
[----:B------:R-:W-:Y:S05]  /*29f0*/  CALL.REL.NOINC `($__internal_102_$__cuda_sm70_shflsync_down_p) ;  /* 0x0000036000007944 */ /* 0x000fea0003c00000 */
[----:B0-----:R-:W-:Y:S01]  /*2a00*/  HFMA2.MMA R85, -RZ, RZ, 0, 4.76837158203125e-07 ;  /* 0x00000008ff557435 */ /* 0x001fe200000001ff */
[----:B-1----:R-:W-:-:S02]  /*2a10*/  MOV R87, R83 ;  /* 0x0000005300577202 */ /* 0x002fc40000000f00 */
[----:B------:R-:W-:Y:S02]  /*2a20*/  MOV R86, R116 ;  /* 0x0000007400567202 */ /* 0x000fe40000000f00 */
[----:B------:R-:W-:Y:S02]  /*2a30*/  MOV R84, 0x1f ;  /* 0x0000001f00547802 */ /* 0x000fe40000000f00 */
[----:B------:R-:W-:Y:S02]  /*2a40*/  MOV R83, 0xffffffff ;  /* 0xffffffff00537802 */ /* 0x000fe40000000f00 */
[----:B------:R-:W-:Y:S02]  /*2a50*/  MOV R80, 0x2a70 ;  /* 0x00002a7000507802 */ /* 0x000fe40000000f00 */
[----:B------:R-:W-:Y:S05]  /*2a60*/  CALL.REL.NOINC `($__internal_102_$__cuda_sm70_shflsync_down_p) ;  /* 0x000002f000007944 */ /* 0x000fea0003c00000 */
[----:B------:R-:W-:Y:S01]  /*2a70*/  FADD.FTZ R102, R87, R102 ;  /* 0x0000006657667221 */ /* 0x000fe20000010000 */
[----:B0-----:R-:W-:Y:S01]  /*2a80*/  HFMA2.MMA R85, -RZ, RZ, 0, 2.384185791015625e-07 ;  /* 0x00000004ff557435 */ /* 0x001fe200000001ff */
[----:B-1----:R-:W-:Y:S01]  /*2a90*/  FADD.FTZ R116, R116, R83 ;  /* 0x0000005374747221 */ /* 0x002fe20000010000 */
[----:B------:R-:W-:Y:S02]  /*2aa0*/  MOV R84, 0x1f ;  /* 0x0000001f00547802 */ /* 0x000fe40000000f00 */
[----:B------:R-:W-:-:S02]  /*2ab0*/  MOV R83, 0xffffffff ;  /* 0xffffffff00537802 */ /* 0x000fc40000000f00 */
[----:B------:R-:W-:Y:S02]  /*2ac0*/  MOV R86, R102 ;  /* 0x0000006600567202 */ /* 0x000fe40000000f00 */
[----:B------:R-:W-:Y:S02]  /*2ad0*/  MOV R80, 0x2af0 ;  /* 0x00002af000507802 */ /* 0x000fe40000000f00 */
[----:B------:R-:W-:Y:S05]  /*2ae0*/  CALL.REL.NOINC `($__internal_102_$__cuda_sm70_shflsync_down_p) ;  /* 0x0000027000007944 */ /* 0x000fea0003c00000 */
[----:B0-----:R-:W-:Y:S01]  /*2af0*/  HFMA2.MMA R85, -RZ, RZ, 0, 2.384185791015625e-07 ;  /* 0x00000004ff557435 */ /* 0x001fe200000001ff */
[----:B-1----:R-:W-:Y:S02]  /*2b00*/  MOV R87, R83 ;  /* 0x0000005300577202 */ /* 0x002fe40000000f00 */
[----:B------:R-:W-:Y:S02]  /*2b10*/  MOV R86, R116 ;  /* 0x0000007400567202 */ /* 0x000fe40000000f00 */
[----:B------:R-:W-:Y:S02]  /*2b20*/  MOV R84, 0x1f ;  /* 0x0000001f00547802 */ /* 0x000fe40000000f00 */
[----:B------:R-:W-:Y:S02]  /*2b30*/  MOV R83, 0xffffffff ;  /* 0xffffffff00537802 */ /* 0x000fe40000000f00 */
[----:B------:R-:W-:-:S02]  /*2b40*/  MOV R80, 0x2b60 ;  /* 0x00002b6000507802 */ /* 0x000fc40000000f00 */
[----:B------:R-:W-:Y:S05]  /*2b50*/  CALL.REL.NOINC `($__internal_102_$__cuda_sm70_shflsync_down_p) ;  /* 0x0000020000007944 */ /* 0x000fea0003c00000 */
[----:B------:R-:W-:Y:S01]  /*2b60*/  FADD.FTZ R102, R87, R102 ;  /* 0x0000006657667221 */ /* 0x000fe20000010000 */
[----:B0-----:R-:W-:Y:S01]  /*2b70*/  HFMA2.MMA R85, -RZ, RZ, 0, 1.1920928955078125e-07 ;  /* 0x00000002ff557435 */ /* 0x001fe200000001ff */
[----:B-1----:R-:W-:Y:S01]  /*2b80*/  FADD.FTZ R116, R116, R83 ;  /* 0x0000005374747221 */ /* 0x002fe20000010000 */
[----:B------:R-:W-:-:S02]  /*2b90*/  MOV R84, 0x1f ;  /* 0x0000001f00547802 */ /* 0x000fc40000000f00 */
[----:B------:R-:W-:Y:S02]  /*2ba0*/  MOV R83, 0xffffffff ;  /* 0xffffffff00537802 */ /* 0x000fe40000000f00 */
[----:B------:R-:W-:Y:S02]  /*2bb0*/  MOV R86, R102 ;  /* 0x0000006600567202 */ /* 0x000fe40000000f00 */
[----:B------:R-:W-:Y:S02]  /*2bc0*/  MOV R80, 0x2be0 ;  /* 0x00002be000507802 */ /* 0x000fe40000000f00 */
[----:B------:R-:W-:Y:S05]  /*2bd0*/  CALL.REL.NOINC `($__internal_102_$__cuda_sm70_shflsync_down_p) ;  /* 0x0000018000007944 */ /* 0x000fea0003c00000 */
[----:B0-----:R-:W-:Y:S01]  /*2be0*/  HFMA2.MMA R85, -RZ, RZ, 0, 1.1920928955078125e-07 ;  /* 0x00000002ff557435 */ /* 0x001fe200000001ff */
[----:B-1----:R-:W-:Y:S02]  /*2bf0*/  MOV R87, R83 ;  /* 0x0000005300577202 */ /* 0x002fe40000000f00 */
[----:B------:R-:W-:Y:S02]  /*2c00*/  MOV R86, R116 ;  /* 0x0000007400567202 */ /* 0x000fe40000000f00 */
[----:B------:R-:W-:Y:S02]  /*2c10*/  MOV R84, 0x1f ;  /* 0x0000001f00547802 */ /* 0x000fe40000000f00 */
[----:B------:R-:W-:-:S02]  /*2c20*/  MOV R83, 0xffffffff ;  /* 0xffffffff00537802 */ /* 0x000fc40000000f00 */
[----:B------:R-:W-:Y:S02]  /*2c30*/  MOV R80, 0x2c50 ;  /* 0x00002c5000507802 */ /* 0x000fe40000000f00 */
[----:B------:R-:W-:Y:S05]  /*2c40*/  CALL.REL.NOINC `($__internal_102_$__cuda_sm70_shflsync_down_p) ;  /* 0x0000011000007944 */ /* 0x000fea0003c00000 */
[----:B------:R-:W-:Y:S01]  /*2c50*/  FADD.FTZ R87, R87, R102 ;  /* 0x0000006657577221 */ /* 0x000fe20000010000 */
[----:B0-----:R-:W-:Y:S01]  /*2c60*/  HFMA2.MMA R85, -RZ, RZ, 0, 5.9604644775390625e-08 ;  /* 0x00000001ff557435 */ /* 0x001fe200000001ff */
[----:B-1----:R-:W-:Y:S01]  /*2c70*/  FADD.FTZ R103, R116, R83 ;  /* 0x0000005374677221 */ /* 0x002fe20000010000 */
[----:B------:R-:W-:Y:S02]  /*2c80*/  MOV R84, 0x1f ;  /* 0x0000001f00547802 */ /* 0x000fe40000000f00 */
[----:B------:R-:W-:Y:S02]  /*2c90*/  MOV R83, 0xffffffff ;  /* 0xffffffff00537802 */ /* 0x000fe40000000f00 */
[----:B------:R-:W-:Y:S02]  /*2ca0*/  MOV R86, R87 ;  /* 0x0000005700567202 */ /* 0x000fe40000000f00 */
[----:B------:R-:W-:Y:S02]  /*2cb0*/  MOV R80, 0x2cd0 ;  /* 0x00002cd000507802 */ /* 0x000fe40000000f00 */
[----:B------:R-:W-:Y:S05]  /*2cc0*/  CALL.REL.NOINC `($__internal_102_$__cuda_sm70_shflsync_down_p) ;  /* 0x0000009000007944 */ /* 0x000fea0003c00000 */
[----:B0-----:R-:W-:Y:S01]  /*2cd0*/  HFMA2.MMA R85, -RZ, RZ, 0, 5.9604644775390625e-08 ;  /* 0x00000001ff557435 */ /* 0x001fe200000001ff */
[----:B-1----:R-:W-:-:S02]  /*2ce0*/  MOV R102, R83 ;  /* 0x0000005300667202 */ /* 0x002fc40000000f00 */
[----:B------:R-:W-:Y:S02]  /*2cf0*/  MOV R86, R103 ;  /* 0x0000006700567202 */ /* 0x000fe40000000f00 */
[----:B------:R-:W-:Y:S02]  /*2d00*/  MOV R84, 0x1f ;  /* 0x0000001f00547802 */ /* 0x000fe40000000f00 */
[----:B------:R-:W-:Y:S02]  /*2d10*/  MOV R83, 0xffffffff ;  /* 0xffffffff00537802 */ /* 0x000fe40000000f00 */
[----:B------:R-:W-:Y:S02]  /*2d20*/  MOV R80, 0x2d40 ;  /* 0x00002d4000507802 */ /* 0x000fe40000000f00 */
[----:B------:R-:W-:Y:S05]  /*2d30*/  CALL.REL.NOINC `($__internal_102_$__cuda_sm70_shflsync_down_p) ;  /* 0x0000002000007944 */ /* 0x000fea0003c00000 */
[----:B01----:R-:W-:Y:S01]  /*2d40*/  MOV R86, R83 ;  /* 0x0000005300567202 */ /* 0x003fe20000000f00 */
[----:B------:R-:W-:Y:S05]  /*2d50*/  BRA `(.L_x_3565) ;  /* 0xffffe43000007947 */ /* 0x000fea000383ffff */
        .weak           $__internal_102_$__cuda_sm70_shflsync_down_p
        .type           $__internal_102_$__cuda_sm70_shflsync_down_p,@function
        .size           $__internal_102_$__cuda_sm70_shflsync_down_p,(.L_x_6904 - $__internal_102_$__cuda_sm70_shflsync_down_p)
$__internal_102_$__cuda_sm70_shflsync_down_p:
[----:B------:R-:W-:Y:S01]  /*2d60*/  HFMA2.MMA R81, -RZ, RZ, 0, 0 ;  /* 0x00000000ff517435 */ /* 0x000fe200000001ff */
[----:B------:R-:W-:Y:S04]  /*2d70*/  WARPSYNC R83 ;  /* 0x0000005300007348 */ /* 0x000fe80003800000 */
[----:B------:R0:W1:Y:S01]  /*2d80*/  SHFL.DOWN PT, R83, R86, R85, R84 ;  /* 0x0800005556537389 */ /* 0x00006200000e0054 */
[----:B------:R-:W-:Y:S05]  /*2d90*/  RET.REL.NODEC R80 `(_ZN10layer_norm13ln_bwd_kernelINS_13Kernel_traitsIf6__halfS2_S2_fjLj2048ELj1ELj1ELj4ELj16ENS_18Kernel_traits_baseILj2048EfS2_S2_S2_fjLj128EEEEELb0ELb0ELb1ELb0EEEvNS_9BwdParamsE) ;  /* 0xffffd26050007950 */ /* 0x000fea0003c3ffff */
.L_x_3566:
        /* <DEDUP_REMOVED lines=14> */
.L_x_6904:


//--------------------- .text._ZN10layer_norm13ln_bwd_kernelINS_13Kernel_traitsIf6__halfS2_S2_fjLj2048ELj1ELj1ELj4ELj16ENS_18Kernel_traits_baseILj2048EfS2_S2_S2_fjLj128EEEEELb0ELb0ELb1ELb1EEEvNS_9BwdParamsE --------------------------
	.section	.text._ZN10layer_norm13ln_bwd_kernelINS_13Kernel_traitsIf6__halfS2_S2_fjLj2048ELj1ELj1ELj4ELj16ENS_18Kernel_traits_baseILj2048EfS2_S2_S2_fjLj128EEEEELb0ELb0ELb1ELb1EEEvNS_9BwdParamsE,"ax",@progbits
	.sectioninfo	@"SHI_REGISTERS=127"
	.align	128
        .global         _ZN10layer_norm13ln_bwd_kernelINS_13Kernel_traitsIf6__halfS2_S2_fjLj2048ELj1ELj1ELj4ELj16ENS_18Kernel_traits_baseILj2048EfS2_S2_S2_fjLj128EEEEELb0ELb0ELb1ELb1EEEvNS_9BwdParamsE
        .type           _ZN10layer_norm13ln_bwd_kernelINS_13Kernel_traitsIf6__halfS2_S2_fjLj2048ELj1ELj1ELj4ELj16ENS_18Kernel_traits_baseILj2048EfS2_S2_S2_fjLj128EEEEELb0ELb0ELb1ELb1EEEvNS_9BwdParamsE,@function
        .size           _ZN10layer_norm13ln_bwd_kernelINS_13Kernel_traitsIf6__halfS2_S2_fjLj2048ELj1ELj1ELj4ELj16ENS_18Kernel_traits_baseILj2048EfS2_S2_S2_fjLj128EEEEELb0ELb0ELb1ELb1EEEvNS_9BwdParamsE,(.L_x_6905 - _ZN10layer_norm13ln_bwd_kernelINS_13Kernel_traitsIf6__halfS2_S2_fjLj2048ELj1ELj1ELj4ELj16ENS_18Kernel_traits_baseILj2048EfS2_S2_S2_fjLj128EEEEELb0ELb0ELb1ELb1EEEvNS_9BwdParamsE)
        .other          _ZN10layer_norm13ln_bwd_kernelINS_13Kernel_traitsIf6__halfS2_S2_fjLj2048ELj1ELj1ELj4ELj16ENS_18Kernel_traits_baseILj2048EfS2_S2_S2_fjLj128EEEEELb0ELb0ELb1ELb1EEEvNS_9BwdParamsE,@"STO_CUDA_ENTRY STV_DEFAULT"
_ZN10layer_norm13ln_bwd_kernelINS_13Kernel_traitsIf6__halfS2_S2_fjLj2048ELj1ELj1ELj4ELj16ENS_18Kernel_traits_baseILj2048EfS2_S2_S2_fjLj128EEEEELb0ELb0ELb1ELb1EEEvNS_9BwdParamsE:
.text._ZN10layer_norm13ln_bwd_kernelINS_13Kernel_traitsIf6__halfS2_S2_fjLj2048ELj1ELj1ELj4ELj16ENS_18Kernel_traits_baseILj2048EfS2_S2_S2_fjLj128EEEEELb0ELb0ELb1ELb1EEEvNS_9BwdParamsE:
        /* <DEDUP_REMOVED lines=24> */
.L_x_3567:
        /* <DEDUP_REMOVED lines=27> */
.L_x_3622:
        /* <DEDUP_REMOVED lines=29> */
.L_x_3570:
        /* <DEDUP_REMOVED lines=11> */
[----:B------:R-:W-:Y:S01]  /*05b0*/  IMAD.WIDE.U32 R84, R112, R103, c[0x0][0x188] ;  /* 0x0000620070547625 */ /* 0x000fe200078e0067 */
[----:B------:R-:W-:-:S05]  /*05c0*/  IADD3 R88, R88, 0x80, RZ ;  /* 0x0000008058587810 */ /* 0x000fca0007ffe0ff */
[----:B------:R-:W4:Y:S01]  /*05d0*/  LDG.E.128 R84, [R84.64] ;  /* 0x0000000454547981 */ /* 0x000f22000c1e1d00 */
[----:B------:R-:W-:-:S06]  /*05e0*/  IMAD.WIDE.U32 R88, R88, R103, c[0x0][0x208] ;  /* 0x0000820058587625 */ /* 0x000fcc00078e0067 */
        /* <DEDUP_REMOVED lines=10> */
[--C-:B0-----:R-:W-:Y:S01]  /*0690*/  HADD2.F32 R7, -RZ, R10.reuse.H0_H0 ;  /* 0x2000000aff077230 */ /* 0x101fe20000004100 */
[----:B---3--:R-:W-:Y:S01]  /*06a0*/  FSEL R102, R6, RZ, !P0 ;  /* 0x000000ff06667208 */ /* 0x008fe20004000000 */
[----:B------:R-:W-:Y:S02]  /*06b0*/  HADD2.F32 R99, -RZ, R10.H1_H1 ;  /* 0x3000000aff637230 */ /* 0x000fe40000004100 */
[--C-:B------:R-:W-:Y:S02]  /*06c0*/  HADD2.F32 R100, -RZ, R11.reuse.H0_H0 ;  /* 0x2000000bff647230 */ /* 0x100fe40000004100 */
[C---:B------:R-:W-:Y:S02]  /*06d0*/  FADD.FTZ R6, -R102.reuse, R5 ;  /* 0x0000000566067221 */ /* 0x040fe40000010100 */
[C---:B------:R-:W-:Y:S01]  /*06e0*/  FADD.FTZ R8, -R102.reuse, R8 ;  /* 0x0000000866087221 */ /* 0x040fe20000010100 */
[--C-:B----4-:R-:W-:Y:S01]  /*06f0*/  HADD2.F32 R93, -RZ, R12.reuse.H0_H0 ;  /* 0x2000000cff5d7230 */ /* 0x110fe20000004100 */
[C---:B------:R-:W-:Y:S01]  /*0700*/  FADD.FTZ R92, -R102.reuse, R92 ;  /* 0x0000005c665c7221 */ /* 0x040fe20000010100 */
[----:B------:R-:W-:Y:S01]  /*0710*/  HADD2.F32 R94, -RZ, R12.H1_H1 ;  /* 0x3000000cff5e7230 */ /* 0x000fe20000004100 */
[C---:B------:R-:W-:Y:S01]  /*0720*/  FADD.FTZ R10, -R102.reuse, R9 ;  /* 0x00000009660a7221 */ /* 0x040fe20000010100 */
[----:B------:R-:W-:Y:S01]  /*0730*/  HADD2.F32 R11, -RZ, R11.H1_H1 ;  /* 0x3000000bff0b7230 */ /* 0x000fe20000004100 */
[C---:B------:R-:W-:Y:S01]  /*0740*/  FADD.FTZ R12, -R102.reuse, R7 ;  /* 0x00000007660c7221 */ /* 0x040fe20000010100 */
[--C-:B------:R-:W-:Y:S01]  /*0750*/  HADD2.F32 R97, -RZ, R14.reuse.H0_H0 ;  /* 0x2000000eff617230 */ /* 0x100fe20000004100 */
[C---:B-----5:R-:W-:Y:S01]  /*0760*/  FMUL.FTZ R5, R111.reuse, R6 ;  /* 0x000000066f057220 */ /* 0x060fe20000410000 */
[----:B------:R-:W-:Y:S01]  /*0770*/  HADD2.F32 R98, -RZ, R14.H1_H1 ;  /* 0x3000000eff627230 */ /* 0x000fe20000004100 */
[C---:B------:R-:W-:Y:S01]  /*0780*/  FADD.FTZ R14, -R102.reuse, R99 ;  /* 0x00000063660e7221 */ /* 0x040fe20000010100 */
[--C-:B------:R-:W-:Y:S01]  /*0790*/  HADD2.F32 R95, -RZ, R13.reuse.H0_H0 ;  /* 0x2000000dff5f7230 */ /* 0x100fe20000004100 */
[----:B------:R-:W-:Y:S01]  /*07a0*/  FMUL.FTZ R6, R111, R8 ;  /* 0x000000086f067220 */ /* 0x000fe20000410000 */
[----:B------:R-:W-:Y:S01]  /*07b0*/  HADD2.F32 R96, -RZ, R13.H1_H1 ;  /* 0x3000000dff607230 */ /* 0x000fe20000004100 */
[----:B------:R-:W-:-:S02]  /*07c0*/  FADD.FTZ R100, -R102, R100 ;  /* 0x0000006466647221 */ /* 0x000fc40000010100 */
[C---:B------:R-:W-:Y:S02]  /*07d0*/  FMUL.FTZ R7, R111.reuse, R92 ;  /* 0x0000005c6f077220 */ /* 0x040fe40000410000 */
[C---:B------:R-:W-:Y:S02]  /*07e0*/  FMUL.FTZ R8, R111.reuse, R10 ;  /* 0x0000000a6f087220 */ /* 0x040fe40000410000 */
[-C--:B------:R-:W-:Y:S01]  /*07f0*/  FMUL.FTZ R92, R36, R93.reuse ;  /* 0x0000005d245c7220 */ /* 0x080fe20000410000 */
[----:B------:R-:W-:Y:S01]  /*0800*/  HADD2.F32 R81, -RZ, R15.H0_H0 ;  /* 0x2000000fff517230 */ /* 0x000fe20000004100 */
[----:B------:R-:W-:Y:S02]  /*0810*/  FMUL.FTZ R9, R111, R12 ;  /* 0x0000000c6f097220 */ /* 0x000fe40000410000 */
[----:B------:R-:W-:Y:S02]  /*0820*/  FFMA.FTZ R40, R5, R93, R40 ;  /* 0x0000005d05287223 */ /* 0x000fe40000010028 */
[----:B------:R-:W-:-:S02]  /*0830*/  FADD.FTZ R68, R68, R93 ;  /* 0x0000005d44447221 */ /* 0x000fc40000010000 */
[----:B------:R-:W-:Y:S02]  /*0840*/  FADD.FTZ R104, -R102, R11 ;  /* 0x0000000b66687221 */ /* 0x000fe40000010100 */
[----:B------:R-:W-:Y:S02]  /*0850*/  FMUL.FTZ R10, R111, R14 ;  /* 0x0000000e6f0a7220 */ /* 0x000fe40000410000 */
        /* <DEDUP_REMOVED lines=24> */
[----:B------:R-:W-:Y:S01]  /*09e0*/  FFMA.FTZ R81, R7, R94, R99 ;  /* 0x0000005e07517223 */ /* 0x000fe20000010063 */
[----:B------:R-:W-:Y:S01]  /*09f0*/  HADD2.F32 R80, -RZ, R15.H1_H1 ;  /* 0x3000000fff507230 */ /* 0x000fe20000004100 */
[----:B------:R-:W-:Y:S02]  /*0a00*/  FMUL.FTZ R12, R111, R104 ;  /* 0x000000686f0c7220 */ /* 0x000fe40000410000 */
[----:B------:R-:W-:Y:S02]  /*0a10*/  FADD.FTZ R103, R100, R95 ;  /* 0x0000005f64677221 */ /* 0x000fe40000010000 */
[----:B------:R-:W-:Y:S01]  /*0a20*/  FFMA.FTZ R81, R8, R95, R81 ;  /* 0x0000005f08517223 */ /* 0x000fe20000010051 */
[----:B------:R-:W-:Y:S01]  /*0a30*/  HADD2.F32 R15, -RZ, R85.H0_H0 ;  /* 0x20000055ff0f7230 */ /* 0x000fe20000004100 */
[----:B------:R-:W-:-:S02]  /*0a40*/  FFMA.FTZ R47, R12, R80, R47 ;  /* 0x000000500c2f7223 */ /* 0x000fc4000001002f */
[----:B------:R-:W-:Y:S02]  /*0a50*/  FADD.FTZ R67, R67, R80 ;  /* 0x0000005043437221 */ /* 0x000fe40000010000 */
[----:B------:R-:W-:Y:S02]  /*0a60*/  FMUL.FTZ R99, R35, R80 ;  /* 0x0000005023637220 */ /* 0x000fe40000410000 */
[----:B------:R-:W-:Y:S02]  /*0a70*/  FADD.FTZ R80, R103, R96 ;  /* 0x0000006067507221 */ /* 0x000fe40000010000 */
[----:B------:R-:W-:Y:S01]  /*0a80*/  FFMA.FTZ R81, R9, R96, R81 ;  /* 0x0000006009517223 */ /* 0x000fe20000010051 */
[----:B------:R-:W-:Y:S01]  /*0a90*/  HADD2.F32 R13, -RZ, R84.H0_H0 ;  /* 0x20000054ff0d7230 */ /* 0x000fe20000004100 */
[----:B------:R-:W-:Y:S01]  /*0aa0*/  FADD.FTZ R116, -R102, R15 ;  /* 0x0000000f66747221 */ /* 0x000fe20000010100 */
[----:B-1----:R-:W-:Y:S01]  /*0ab0*/  HADD2.F32 R82, -RZ, R86.H0_H0 ;  /* 0x20000056ff527230 */ /* 0x002fe20000004100 */
[----:B------:R-:W-:Y:S01]  /*0ac0*/  FADD.FTZ R103, R80, R97 ;  /* 0x0000006150677221 */ /* 0x000fe20000010000 */
[----:B------:R-:W-:Y:S01]  /*0ad0*/  HADD2.F32 R84, -RZ, R84.H1_H1 ;  /* 0x30000054ff547230 */ /* 0x000fe20000004100 */
[----:B------:R-:W-:Y:S01]  /*0ae0*/  FFMA.FTZ R81, R10, R97, R81 ;  /* 0x000000610a517223 */ /* 0x000fe20000010051 */
[----:B------:R-:W-:-:S02]  /*0af0*/  HADD2.F32 R85, -RZ, R85.H1_H1 ;  /* 0x30000055ff557230 */ /* 0x000fc40000004100 */
[----:B------:R-:W-:Y:S02]  /*0b00*/  HADD2.F32 R86, -RZ, R86.H1_H1 ;  /* 0x30000056ff567230 */ /* 0x000fe40000004100 */
[--C-:B------:R-:W-:Y:S02]  /*0b10*/  HADD2.F32 R83, -RZ, R87.reuse.H0_H0 ;  /* 0x20000057ff537230 */ /* 0x100fe40000004100 */
[----:B------:R-:W-:Y:S01]  /*0b20*/  HADD2.F32 R110, -RZ, R87.H1_H1 ;  /* 0x30000057ff6e7230 */ /* 0x000fe20000004100 */
[----:B------:R-:W-:Y:S01]  /*0b30*/  FADD.FTZ R106, -R102, R13 ;  /* 0x0000000d666a7221 */ /* 0x000fe20000010100 */
[----:B------:R-:W-:Y:S01]  /*0b40*/  HADD2.F32 R87, -RZ, R89.H0_H0 ;  /* 0x20000059ff577230 */ /* 0x000fe20000004100 */
[----:B------:R-:W-:Y:S01]  /*0b50*/  FMUL.FTZ R15, R111, R116 ;  /* 0x000000746f0f7220 */ /* 0x000fe20000410000 */
[----:B------:R-:W-:Y:S01]  /*0b60*/  HADD2.F32 R101, -RZ, R88.H0_H0 ;  /* 0x20000058ff657230 */ /* 0x000fe20000004100 */
[----:B------:R-:W-:Y:S02]  /*0b70*/  FADD.FTZ R80, R103, R98 ;  /* 0x0000006267507221 */ /* 0x000fe40000010000 */
[----:B------:R-:W-:-:S02]  /*0b80*/  FFMA.FTZ R81, R11, R98, R81 ;  /* 0x000000620b517223 */ /* 0x000fc40000010051 */
[C---:B------:R-:W-:Y:S02]  /*0b90*/  FADD.FTZ R108, -R102.reuse, R84 ;  /* 0x00000054666c7221 */ /* 0x040fe40000010100 */
[C---:B------:R-:W-:Y:S02]  /*0ba0*/  FADD.FTZ R118, -R102.reuse, R85 ;  /* 0x0000005566767221 */ /* 0x040fe40000010100 */
[C---:B------:R-:W-:Y:S02]  /*0bb0*/  FADD.FTZ R120, -R102.reuse, R82 ;  /* 0x0000005266787221 */ /* 0x040fe40000010100 */
[C---:B------:R-:W-:Y:S02]  /*0bc0*/  FADD.FTZ R122, -R102.reuse, R86 ;  /* 0x00000056667a7221 */ /* 0x040fe40000010100 */
[C---:B------:R-:W-:Y:S02]  /*0bd0*/  FADD.FTZ R124, -R102.reuse, R83 ;  /* 0x00000053667c7221 */ /* 0x040fe40000010100 */
[----:B------:R-:W-:Y:S01]  /*0be0*/  FADD.FTZ R110, -R102, R110 ;  /* 0x0000006e666e7221 */ /* 0x000fe20000010100 */
[----:B------:R-:W-:Y:S01]  /*0bf0*/  HADD2.F32 R102, -RZ, R88.H1_H1 ;  /* 0x30000058ff667230 */ /* 0x000fe20000004100 */
[----:B------:R-:W-:-:S02]  /*0c00*/  FMUL.FTZ R13, R111, R106 ;  /* 0x0000006a6f0d7220 */ /* 0x000fc40000410000 */
[-C--:B------:R-:W-:Y:S02]  /*0c10*/  FFMA.FTZ R50, R15, R87.reuse, R50 ;  /* 0x000000570f327223 */ /* 0x080fe40000010032 */
        /* <DEDUP_REMOVED lines=10> */
[----:B------:R-:W-:Y:S01]  /*0cc0*/  FFMA.FTZ R81, R13, R100, R81 ;  /* 0x000000640d517223 */ /* 0x000fe20000010051 */
[----:B------:R-:W-:Y:S01]  /*0cd0*/  HADD2.F32 R86, -RZ, R89.H1_H1 ;  /* 0x30000059ff567230 */ /* 0x000fe20000004100 */
        /* <DEDUP_REMOVED lines=9> */
[----:B------:R-:W-:-:S02]  /*0d70*/  FFMA.FTZ R52, R89, R85, R52 ;  /* 0x0000005559347223 */ /* 0x000fc40000010034 */
[----:B------:R-:W-:Y:S02]  /*0d80*/  FADD.FTZ R56, R56, R85 ;  /* 0x0000005538387221 */ /* 0x000fe40000010000 */
[----:B------:R-:W-:Y:S02]  /*0d90*/  FMUL.FTZ R106, R24, R85 ;  /* 0x00000055186a7220 */ /* 0x000fe40000410000 */
[----:B------:R-:W-:Y:S02]  /*0da0*/  FADD.FTZ R85, R80, R105 ;  /* 0x0000006950557221 */ /* 0x000fe40000010000 */
[----:B------:R-:W-:Y:S01]  /*0db0*/  FFMA.FTZ R81, R88, R105, R81 ;  /* 0x0000006958517223 */ /* 0x000fe20000010051 */
[--C-:B------:R-:W-:Y:S02]  /*0dc0*/  HADD2.F32 R83, -RZ, R91.reuse.H0_H0 ;  /* 0x2000005bff537230 */ /* 0x100fe40000004100 */
[----:B------:R-:W-:Y:S01]  /*0dd0*/  HADD2.F32 R82, -RZ, R91.H1_H1 ;  /* 0x3000005bff527230 */ /* 0x000fe20000004100 */
        /* <DEDUP_REMOVED lines=24> */
.L_x_3571:
[----:B------:R-:W-:Y:S05]  /*0f60*/  BSYNC B0 ;  /* 0x0000000000007941 */ /* 0x000fea0003800000 */
.L_x_3569:
[----:B------:R-:W-:Y:S02]  /*0f70*/  LOP3.LUT P2, RZ, R4, 0xff, RZ, 0xc0, !PT ;  /* 0x000000ff04ff7812 */ /* 0x000fe4000784c0ff */
[----:B0-----:R-:W-:-:S02]  /*0f80*/  SHF.R.U32.HI R82, RZ, 0x5, R0 ;  /* 0x00000005ff527819 */ /* 0x001fc40000011600 */
[----:B------:R-:W-:Y:S02]  /*0f90*/  LOP3.LUT P0, RZ, R0, 0x1f, RZ, 0xc0, !PT ;  /* 0x0000001f00ff7812 */ /* 0x000fe4000780c0ff */
[----:B------:R-:W-:-:S07]  /*0fa0*/  LOP3.LUT R115, R82, 0x7fffffc, RZ, 0xc0, !PT ;  /* 0x07fffffc52737812 */ /* 0x000fce00078ec0ff */
[----:B------:R-:W-:Y:S01]  /*0fb0*/  @!P2 IADD3 R115, R115, 0x4, RZ ;  /* 0x000000047373a810 */ /* 0x000fe20007ffe0ff */
[----:B------:R-:W-:Y:S05]  /*0fc0*/  BRA.DIV ~URZ, `(.L_x_3572) ;  /* 0x000016e27f007947 */ /* 0x000fea000b800000 */
[----:B------:R0:W1:Y:S02]  /*0fd0*/  SHFL.DOWN PT, R116, R87, 0x10, 0x1f ;  /* 0x0a001f0057747f89 */ /* 0x00006400000e0000 */
.L_x_3623:
        /* <DEDUP_REMOVED lines=18> */
.L_x_3624:
        /* <DEDUP_REMOVED lines=39> */
.L_x_3575:
        /* <DEDUP_REMOVED lines=9> */
.L_x_3576:
[----:B------:R-:W-:Y:S05]  /*1400*/  BSYNC B0 ;  /* 0x0000000000007941 */ /* 0x000fea0003800000 */
.L_x_3574:
        /* <DEDUP_REMOVED lines=13> */
.L_x_3578:
[----:B------:R-:W-:Y:S01]  /*14e0*/  FFMA.FTZ R80, R6, R85, R86 ;  /* 0x0000005506507223 */ /* 0x000fe20000010056 */
[----:B------:R-:W-:-:S03]  /*14f0*/  @P3 HADD2.F32 R81, -RZ, R20.H1_H1 ;  /* 0x30000014ff513230 */ /* 0x000fc60000004100 */
[----:B------:R-:W-:-:S04]  /*1500*/  FADD.FTZ R80, R93, -R80 ;  /* 0x800000505d507221 */ /* 0x000fc80000010000 */
[----:B------:R-:W-:-:S04]  /*1510*/  FMUL.FTZ R80, R111, R80 ;  /* 0x000000506f507220 */ /* 0x000fc80000410000 */
[----:B------:R-:W-:Y:S02]  /*1520*/  @P3 FADD.FTZ R80, R80, R81 ;  /* 0x0000005150503221 */ /* 0x000fe40000010000 */
.L_x_3579:
[----:B------:R-:W-:Y:S05]  /*1530*/  BSYNC B0 ;  /* 0x0000000000007941 */ /* 0x000fea0003800000 */
.L_x_3577:
        /* <DEDUP_REMOVED lines=11> */
.L_x_3581:
[----:B------:R-:W-:-:S04]  /*15f0*/  FFMA.FTZ R81, R7, R85, R86 ;  /* 0x0000005507517223 */ /* 0x000fc80000010056 */
[----:B------:R-:W-:Y:S01]  /*1600*/  FADD.FTZ R80, R94, -R81 ;  /* 0x800000515e507221 */ /* 0x000fe20000010000 */
[----:B------:R-:W-:-:S03]  /*1610*/  @P3 HADD2.F32 R81, -RZ, R21.H0_H0 ;  /* 0x20000015ff513230 */ /* 0x000fc60000004100 */
[----:B------:R-:W-:-:S04]  /*1620*/  FMUL.FTZ R80, R111, R80 ;  /* 0x000000506f507220 */ /* 0x000fc80000410000 */
[----:B------:R-:W-:Y:S02]  /*1630*/  @P3 FADD.FTZ R80, R80, R81 ;  /* 0x0000005150503221 */ /* 0x000fe40000010000 */
.L_x_3582:
[----:B------:R-:W-:Y:S05]  /*1640*/  BSYNC B0 ;  /* 0x0000000000007941 */ /* 0x000fea0003800000 */
.L_x_3580:
        /* <DEDUP_REMOVED lines=11> */
.L_x_3584:
[----:B------:R-:W-:Y:S01]  /*1700*/  FFMA.FTZ R80, R8, R85, R86 ;  /* 0x0000005508507223 */ /* 0x000fe20000010056 */
[----:B------:R-:W-:-:S03]  /*1710*/  @P3 HADD2.F32 R81, -RZ, R21.H1_H1 ;  /* 0x30000015ff513230 */ /* 0x000fc60000004100 */
[----:B------:R-:W-:-:S04]  /*1720*/  FADD.FTZ R80, R95, -R80 ;  /* 0x800000505f507221 */ /* 0x000fc80000010000 */
[----:B------:R-:W-:-:S04]  /*1730*/  FMUL.FTZ R80, R111, R80 ;  /* 0x000000506f507220 */ /* 0x000fc80000410000 */
[----:B------:R-:W-:Y:S02]  /*1740*/  @P3 FADD.FTZ R80, R80, R81 ;  /* 0x0000005150503221 */ /* 0x000fe40000010000 */
.L_x_3585:
[----:B------:R-:W-:Y:S05]  /*1750*/  BSYNC B0 ;  /* 0x0000000000007941 */ /* 0x000fea0003800000 */
.L_x_3583:
        /* <DEDUP_REMOVED lines=11> */
.L_x_3587:
[----:B------:R-:W-:-:S04]  /*1810*/  FFMA.FTZ R81, R9, R85, R86 ;  /* 0x0000005509517223 */ /* 0x000fc80000010056 */
[----:B------:R-:W-:Y:S01]  /*1820*/  FADD.FTZ R80, R96, -R81 ;  /* 0x8000005160507221 */ /* 0x000fe20000010000 */
[----:B------:R-:W-:-:S03]  /*1830*/  @P3 HADD2.F32 R81, -RZ, R22.H0_H0 ;  /* 0x20000016ff513230 */ /* 0x000fc60000004100 */
[----:B------:R-:W-:-:S04]  /*1840*/  FMUL.FTZ R80, R111, R80 ;  /* 0x000000506f507220 */ /* 0x000fc80000410000 */
[----:B------:R-:W-:Y:S02]  /*1850*/  @P3 FADD.FTZ R80, R80, R81 ;  /* 0x0000005150503221 */ /* 0x000fe40000010000 */
.L_x_3588:
[----:B------:R-:W-:Y:S05]  /*1860*/  BSYNC B0 ;  /* 0x0000000000007941 */ /* 0x000fea0003800000 */
.L_x_3586:
        /* <DEDUP_REMOVED lines=11> */
.L_x_3590:
[----:B------:R-:W-:Y:S01]  /*1920*/  FFMA.FTZ R80, R10, R85, R86 ;  /* 0x000000550a507223 */ /* 0x000fe20000010056 */
[----:B------:R-:W-:-:S03]  /*1930*/  @P3 HADD2.F32 R81, -RZ, R22.H1_H1 ;  /* 0x30000016ff513230 */ /* 0x000fc60000004100 */
[----:B------:R-:W-:-:S04]  /*1940*/  FADD.FTZ R80, R97, -R80 ;  /* 0x8000005061507221 */ /* 0x000fc80000010000 */
[----:B------:R-:W-:-:S04]  /*1950*/  FMUL.FTZ R80, R111, R80 ;  /* 0x000000506f507220 */ /* 0x000fc80000410000 */
[----:B------:R-:W-:Y:S02]  /*1960*/  @P3 FADD.FTZ R80, R80, R81 ;  /* 0x0000005150503221 */ /* 0x000fe40000010000 */
.L_x_3591:
[----:B------:R-:W-:Y:S05]  /*1970*/  BSYNC B0 ;  /* 0x0000000000007941 */ /* 0x000fea0003800000 */
.L_x_3589:
        /* <DEDUP_REMOVED lines=11> */
.L_x_3593:
[----:B------:R-:W-:-:S04]  /*1a30*/  FFMA.FTZ R81, R11, R85, R86 ;  /* 0x000000550b517223 */ /* 0x000fc80000010056 */
[----:B------:R-:W-:Y:S01]  /*1a40*/  FADD.FTZ R80, R98, -R81 ;  /* 0x8000005162507221 */ /* 0x000fe20000010000 */
[----:B------:R-:W-:-:S03]  /*1a50*/  @P3 HADD2.F32 R81, -RZ, R23.H0_H0 ;  /* 0x20000017ff513230 */ /* 0x000fc60000004100 */
[----:B------:R-:W-:-:S04]  /*1a60*/  FMUL.FTZ R80, R111, R80 ;  /* 0x000000506f507220 */ /* 0x000fc80000410000 */
[----:B------:R-:W-:Y:S02]  /*1a70*/  @P3 FADD.FTZ R80, R80, R81 ;  /* 0x0000005150503221 */ /* 0x000fe40000010000 */
.L_x_3594:
[----:B------:R-:W-:Y:S05]  /*1a80*/  BSYNC B0 ;  /* 0x0000000000007941 */ /* 0x000fea0003800000 */
.L_x_3592:
        /* <DEDUP_REMOVED lines=11> */
.L_x_3596:
[----:B------:R-:W-:Y:S01]  /*1b40*/  FFMA.FTZ R80, R12, R85, R86 ;  /* 0x000000550c507223 */ /* 0x000fe20000010056 */
[----:B------:R-:W-:-:S03]  /*1b50*/  @P3 HADD2.F32 R81, -RZ, R23.H1_H1 ;  /* 0x30000017ff513230 */ /* 0x000fc60000004100 */
[----:B------:R-:W-:-:S04]  /*1b60*/  FADD.FTZ R80, R99, -R80 ;  /* 0x8000005063507221 */ /* 0x000fc80000010000 */
[----:B------:R-:W-:-:S04]  /*1b70*/  FMUL.FTZ R80, R111, R80 ;  /* 0x000000506f507220 */ /* 0x000fc80000410000 */
[----:B------:R-:W-:Y:S02]  /*1b80*/  @P3 FADD.FTZ R80, R80, R81 ;  /* 0x0000005150503221 */ /* 0x000fe40000010000 */
.L_x_3597:
[----:B------:R-:W-:Y:S05]  /*1b90*/  BSYNC B0 ;  /* 0x0000000000007941 */ /* 0x000fea0003800000 */
.L_x_3595:
[----:B------:R-:W-:Y:S01]  /*1ba0*/  @P2 FMUL.FTZ R82, R80, c[0x0][0x1ec] ;  /* 0x00007b0050522a20 */ /* 0x000fe20000410000 */
[----:B------:R-:W-:Y:S01]  /*1bb0*/  @P0 MOV R81, 0x10 ;  /* 0x0000001000510802 */ /* 0x000fe20000000f00 */
[----:B------:R-:W-:Y:S01]  /*1bc0*/  BSSY B0, `(.L_x_3598) ;  /* 0x0000014000007945 */ /* 0x000fe20003800000 */
        /* <DEDUP_REMOVED lines=14> */
.L_x_3599:
[----:B0-----:R-:W-:-:S04]  /*1cb0*/  FFMA.FTZ R81, R13, R85, R86 ;  /* 0x000000550d517223 */ /* 0x001fc80000010056 */
[----:B------:R-:W-:Y:S01]  /*1cc0*/  FADD.FTZ R80, R100, -R81 ;  /* 0x8000005164507221 */ /* 0x000fe20000010000 */
[----:B------:R-:W-:-:S03]  /*1cd0*/  @P3 HADD2.F32 R81, -RZ, R16.H0_H0 ;  /* 0x20000010ff513230 */ /* 0x000fc60000004100 */
[----:B------:R-:W-:-:S04]  /*1ce0*/  FMUL.FTZ R80, R111, R80 ;  /* 0x000000506f507220 */ /* 0x000fc80000410000 */
[----:B------:R-:W-:Y:S02]  /*1cf0*/  @P3 FADD.FTZ R80, R80, R81 ;  /* 0x0000005150503221 */ /* 0x000fe40000010000 */
.L_x_3600:
[----:B------:R-:W-:Y:S05]  /*1d00*/  BSYNC B0 ;  /* 0x0000000000007941 */ /* 0x000fea0003800000 */
.L_x_3598:
        /* <DEDUP_REMOVED lines=11> */
.L_x_3602:
[----:B------:R-:W-:Y:S01]  /*1dc0*/  FFMA.FTZ R80, R14, R85, R86 ;  /* 0x000000550e507223 */ /* 0x000fe20000010056 */
[----:B------:R-:W-:-:S03]  /*1dd0*/  @P3 HADD2.F32 R81, -RZ, R16.H1_H1 ;  /* 0x30000010ff513230 */ /* 0x000fc60000004100 */
[----:B------:R-:W-:-:S04]  /*1de0*/  FADD.FTZ R80, R101, -R80 ;  /* 0x8000005065507221 */ /* 0x000fc80000010000 */
[----:B------:R-:W-:-:S04]  /*1df0*/  FMUL.FTZ R80, R111, R80 ;  /* 0x000000506f507220 */ /* 0x000fc80000410000 */
[----:B------:R-:W-:Y:S02]  /*1e00*/  @P3 FADD.FTZ R80, R80, R81 ;  /* 0x0000005150503221 */ /* 0x000fe40000010000 */
.L_x_3603:
[----:B------:R-:W-:Y:S05]  /*1e10*/  BSYNC B0 ;  /* 0x0000000000007941 */ /* 0x000fea0003800000 */
.L_x_3601:
        /* <DEDUP_REMOVED lines=11> */
.L_x_3605:
[----:B------:R-:W-:-:S04]  /*1ed0*/  FFMA.FTZ R81, R15, R85, R86 ;  /* 0x000000550f517223 */ /* 0x000fc80000010056 */
[----:B------:R-:W-:Y:S01]  /*1ee0*/  FADD.FTZ R80, R104, -R81 ;  /* 0x8000005168507221 */ /* 0x000fe20000010000 */
[----:B------:R-:W-:-:S03]  /*1ef0*/  @P3 HADD2.F32 R81, -RZ, R17.H0_H0 ;  /* 0x20000011ff513230 */ /* 0x000fc60000004100 */
[----:B------:R-:W-:-:S04]  /*1f00*/  FMUL.FTZ R80, R111, R80 ;  /* 0x000000506f507220 */ /* 0x000fc80000410000 */
[----:B------:R-:W-:Y:S02]  /*1f10*/  @P3 FADD.FTZ R80, R80, R81 ;  /* 0x0000005150503221 */ /* 0x000fe40000010000 */
.L_x_3606:
[----:B------:R-:W-:Y:S05]  /*1f20*/  BSYNC B0 ;  /* 0x0000000000007941 */ /* 0x000fea0003800000 */
.L_x_3604:
        /* <DEDUP_REMOVED lines=11> */
.L_x_3608:
[----:B------:R-:W-:Y:S01]  /*1fe0*/  FFMA.FTZ R80, R88, R85, R86 ;  /* 0x0000005558507223 */ /* 0x000fe20000010056 */
[----:B------:R-:W-:-:S03]  /*1ff0*/  @P3 HADD2.F32 R81, -RZ, R17.H1_H1 ;  /* 0x30000011ff513230 */ /* 0x000fc60000004100 */
[----:B------:R-:W-:-:S04]  /*2000*/  FADD.FTZ R80, R105, -R80 ;  /* 0x8000005069507221 */ /* 0x000fc80000010000 */
[----:B------:R-:W-:-:S04]  /*2010*/  FMUL.FTZ R80, R111, R80 ;  /* 0x000000506f507220 */ /* 0x000fc80000410000 */
[----:B------:R-:W-:Y:S02]  /*2020*/  @P3 FADD.FTZ R80, R80, R81 ;  /* 0x0000005150503221 */ /* 0x000fe40000010000 */
.L_x_3609:
[----:B------:R-:W-:Y:S05]  /*2030*/  BSYNC B0 ;  /* 0x0000000000007941 */ /* 0x000fea0003800000 */
.L_x_3607:
        /* <DEDUP_REMOVED lines=11> */
.L_x_3611:
[----:B------:R-:W-:-:S04]  /*20f0*/  FFMA.FTZ R81, R89, R85, R86 ;  /* 0x0000005559517223 */ /* 0x000fc80000010056 */
[----:B------:R-:W-:Y:S01]  /*2100*/  FADD.FTZ R80, R106, -R81 ;  /* 0x800000516a507221 */ /* 0x000fe20000010000 */
[----:B------:R-:W-:-:S03]  /*2110*/  @P3 HADD2.F32 R81, -RZ, R18.H0_H0 ;  /* 0x20000012ff513230 */ /* 0x000fc60000004100 */
[----:B------:R-:W-:-:S04]  /*2120*/  FMUL.FTZ R80, R111, R80 ;  /* 0x000000506f507220 */ /* 0x000fc80000410000 */
[----:B------:R-:W-:Y:S02]  /*2130*/  @P3 FADD.FTZ R80, R80, R81 ;  /* 0x0000005150503221 */ /* 0x000fe40000010000 */
.L_x_3612:
[----:B------:R-:W-:Y:S05]  /*2140*/  BSYNC B0 ;  /* 0x0000000000007941 */ /* 0x000fea0003800000 */
.L_x_3610:
        /* <DEDUP_REMOVED lines=11> */
.L_x_3614:
[----:B------:R-:W-:Y:S01]  /*2200*/  FFMA.FTZ R80, R90, R85, R86 ;  /* 0x000000555a507223 */ /* 0x000fe20000010056 */
[----:B------:R-:W-:-:S03]  /*2210*/  @P3 HADD2.F32 R81, -RZ, R18.H1_H1 ;  /* 0x30000012ff513230 */ /* 0x000fc60000004100 */
[----:B------:R-:W-:-:S04]  /*2220*/  FADD.FTZ R80, R107, -R80 ;  /* 0x800000506b507221 */ /* 0x000fc80000010000 */
[----:B------:R-:W-:-:S04]  /*2230*/  FMUL.FTZ R80, R111, R80 ;  /* 0x000000506f507220 */ /* 0x000fc80000410000 */
[----:B------:R-:W-:Y:S02]  /*2240*/  @P3 FADD.FTZ R80, R80, R81 ;  /* 0x0000005150503221 */ /* 0x000fe40000010000 */
.L_x_3615:
[----:B------:R-:W-:Y:S05]  /*2250*/  BSYNC B0 ;  /* 0x0000000000007941 */ /* 0x000fea0003800000 */
.L_x_3613:
        /* <DEDUP_REMOVED lines=11> */
.L_x_3617:
[----:B------:R-:W-:-:S04]  /*2310*/  FFMA.FTZ R81, R91, R85, R86 ;  /* 0x000000555b517223 */ /* 0x000fc80000010056 */
[----:B------:R-:W-:Y:S01]  /*2320*/  FADD.FTZ R80, R108, -R81 ;  /* 0x800000516c507221 */ /* 0x000fe20000010000 */
[----:B------:R-:W-:-:S03]  /*2330*/  @P3 HADD2.F32 R81, -RZ, R19.H0_H0 ;  /* 0x20000013ff513230 */ /* 0x000fc60000004100 */
[----:B------:R-:W-:-:S04]  /*2340*/  FMUL.FTZ R80, R111, R80 ;  /* 0x000000506f507220 */ /* 0x000fc80000410000 */
[----:B------:R-:W-:Y:S02]  /*2350*/  @P3 FADD.FTZ R80, R80, R81 ;  /* 0x0000005150503221 */ /* 0x000fe40000010000 */
.L_x_3618:
[----:B------:R-:W-:Y:S05]  /*2360*/  BSYNC B0 ;  /* 0x0000000000007941 */ /* 0x000fea0003800000 */
.L_x_3616:
        /* <DEDUP_REMOVED lines=11> */
.L_x_3620:
[----:B------:R-:W-:Y:S01]  /*2420*/  FFMA.FTZ R86, R110, R85, R86 ;  /* 0x000000556e567223 */ /* 0x000fe20000010056 */
[----:B------:R-:W-:-:S03]  /*2430*/  @P3 HADD2.F32 R81, -RZ, R19.H1_H1 ;  /* 0x30000013ff513230 */ /* 0x000fc60000004100 */
[----:B------:R-:W-:-:S04]  /*2440*/  FADD.FTZ R86, R109, -R86 ;  /* 0x800000566d567221 */ /* 0x000fc80000010000 */
[----:B------:R-:W-:-:S04]  /*2450*/  FMUL.FTZ R86, R111, R86 ;  /* 0x000000566f567220 */ /* 0x000fc80000410000 */
[----:B------:R-:W-:Y:S02]  /*2460*/  @P3 FADD.FTZ R86, R86, R81 ;  /* 0x0000005156563221 */ /* 0x000fe40000010000 */
.L_x_3621:
[----:B------:R-:W-:Y:S05]  /*2470*/  BSYNC B0 ;  /* 0x0000000000007941 */ /* 0x000fea0003800000 */
.L_x_3619:
[----:B------:R-:W-:Y:S01]  /*2480*/  @P2 FMUL.FTZ R82, R86, c[0x0][0x1ec] ;  /* 0x00007b0056522a20 */ /* 0x000fe20000410000 */
[----:B------:R-:W-:Y:S02]  /*2490*/  @P0 MOV R81, 0x10 ;  /* 0x0000001000510802 */ /* 0x000fe40000000f00 */
        /* <DEDUP_REMOVED lines=16> */
.L_x_3568:
        /* <DEDUP_REMOVED lines=17> */
.L_x_3572:
[----:B------:R-:W-:Y:S01]  /*26b0*/  HFMA2.MMA R85, -RZ, RZ, 0, 9.5367431640625e-07 ;  /* 0x00000010ff557435 */ /* 0x000fe200000001ff */
[----:B------:R-:W-:-:S02]  /*26c0*/  MOV R86, R87 ;  /* 0x0000005700567202 */ /* 0x000fc40000000f00 */
[----:B------:R-:W-:Y:S02]  /*26d0*/  MOV R84, 0x1f ;  /* 0x0000001f00547802 */ /* 0x000fe40000000f00 */
[----:B------:R-:W-:Y:S02]  /*26e0*/  MOV R83, 0xffffffff ;  /* 0xffffffff00537802 */ /* 0x000fe40000000f00 */
[----:B------:R-:W-:Y:S02]  /*26f0*/  MOV R80, 0x2710 ;  /* 0x0000271000507802 */ /* 0x000fe40000000f00 */
[----:B-----5:R-:W-:Y:S05]  /*2700*/  CALL.REL.NOINC `($__internal_103_$__cuda_sm70_shflsync_down_p) ;  /* 0x0000046000007944 */ /* 0x020fea0003c00000 */
[----:B-1----:R-:W-:Y:S01]  /*2710*/  MOV R116, R83 ;  /* 0x0000005300747202 */ /* 0x002fe20000000f00 */
[----:B0-----:R-:W-:Y:S05]  /*2720*/  BRA `(.L_x_3623) ;  /* 0xffffe8b000007947 */ /* 0x001fea000383ffff */
.L_x_3573:
[----:B------:R-:W-:Y:S01]  /*2730*/  HFMA2.MMA R85, -RZ, RZ, 0, 9.5367431640625e-07 ;  /* 0x00000010ff557435 */ /* 0x000fe200000001ff */
[----:B------:R-:W-:Y:S02]  /*2740*/  MOV R86, R102 ;  /* 0x0000006600567202 */ /* 0x000fe40000000f00 */
[----:B------:R-:W-:Y:S02]  /*2750*/  MOV R84, 0x1f ;  /* 0x0000001f00547802 */ /* 0x000fe40000000f00 */
[----:B------:R-:W-:-:S02]  /*2760*/  MOV R83, 0xffffffff ;  /* 0xffffffff00537802 */ /* 0x000fc40000000f00 */
[----:B------:R-:W-:Y:S02]  /*2770*/  MOV R80, 0x2790 ;  /* 0x0000279000507802 */ /* 0x000fe40000000f00 */
[----:B01---5:R-:W-:Y:S05]  /*2780*/  CALL.REL.NOINC `($__internal_103_$__cuda_sm70_shflsync_down_p) ;  /* 0x000003e000007944 */ /* 0x023fea0003c00000 */
[----:B------:R-:W-:Y:S01]  /*2790*/  FADD.FTZ R116, R116, R87 ;  /* 0x0000005774747221 */ /* 0x000fe20000010000 */
[----:B0-----:R-:W-:Y:S01]  /*27a0*/  HFMA2.MMA R85, -RZ, RZ, 0, 4.76837158203125e-07 ;  /* 0x00000008ff557435 */ /* 0x001fe200000001ff */
[----:B-1----:R-:W-:Y:S01]  /*27b0*/  FADD.FTZ R102, R102, R83 ;  /* 0x0000005366667221 */ /* 0x002fe20000010000 */
[----:B------:R-:W-:Y:S02]  /*27c0*/  MOV R84, 0x1f ;  /* 0x0000001f00547802 */ /* 0x000fe40000000f00 */
[----:B------:R-:W-:Y:S02]  /*27d0*/  MOV R83, 0xffffffff ;  /* 0xffffffff00537802 */ /* 0x000fe40000000f00 */
[----:B------:R-:W-:Y:S02]  /*27e0*/  MOV R86, R116 ;  /* 0x0000007400567202 */ /* 0x000fe40000000f00 */
[----:B------:R-:W-:Y:S02]  /*27f0*/  MOV R80, 0x2810 ;  /* 0x0000281000507802 */ /* 0x000fe40000000f00 */
[----:B------:R-:W-:Y:S05]  /*2800*/  CALL.REL.NOINC `($__internal_103_$__cuda_sm70_shflsync_down_p) ;  /* 0x0000036000007944 */ /* 0x000fea0003c00000 */
[----:B0-----:R-:W-:Y:S01]  /*2810*/  HFMA2.MMA R85, -RZ, RZ, 0, 4.76837158203125e-07 ;  /* 0x00000008ff557435 */ /* 0x001fe200000001ff */
[----:B-1----:R-:W-:-:S02]  /*2820*/  MOV R87, R83 ;  /* 0x0000005300577202 */ /* 0x002fc40000000f00 */
[----:B------:R-:W-:Y:S02]  /*2830*/  MOV R86, R102 ;  /* 0x0000006600567202 */ /* 0x000fe40000000f00 */
[----:B------:R-:W-:Y:S02]  /*2840*/  MOV R84, 0x1f ;  /* 0x0000001f00547802 */ /* 0x000fe40000000f00 */
[----:B------:R-:W-:Y:S02]  /*2850*/  MOV R83, 0xffffffff ;  /* 0xffffffff00537802 */ /* 0x000fe40000000f00 */
[----:B------:R-:W-:Y:S02]  /*2860*/  MOV R80, 0x2880 ;  /* 0x0000288000507802 */ /* 0x000fe40000000f00 */
[----:B------:R-:W-:Y:S05]  /*2870*/  CALL.REL.NOINC `($__internal_103_$__cuda_sm70_shflsync_down_p) ;  /* 0x000002f000007944 */ /* 0x000fea0003c00000 */
[----:B------:R-:W-:Y:S01]  /*2880*/  FADD.FTZ R116, R87, R116 ;  /* 0x0000007457747221 */ /* 0x000fe20000010000 */
[----:B0-----:R-:W-:Y:S01]  /*2890*/  HFMA2.MMA R85, -RZ, RZ, 0, 2.384185791015625e-07 ;  /* 0x00000004ff557435 */ /* 0x001fe200000001ff */
[----:B-1----:R-:W-:Y:S01]  /*28a0*/  FADD.FTZ R102, R102, R83 ;  /* 0x0000005366667221 */ /* 0x002fe20000010000 */
[----:B------:R-:W-:Y:S02]  /*28b0*/  MOV R84, 0x1f ;  /* 0x0000001f00547802 */ /* 0x000fe40000000f00 */
[----:B------:R-:W-:-:S02]  /*28c0*/  MOV R83, 0xffffffff ;  /* 0xffffffff00537802 */ /* 0x000fc40000000f00 */
[----:B------:R-:W-:Y:S02]  /*28d0*/  MOV R86, R116 ;  /* 0x0000007400567202 */ /* 0x000fe40000000f00 */
[----:B------:R-:W-:Y:S02]  /*28e0*/  MOV R80, 0x2900 ;  /* 0x0000290000507802 */ /* 0x000fe40000000f00 */
[----:B------:R-:W-:Y:S05]  /*28f0*/  CALL.REL.NOINC `($__internal_103_$__cuda_sm70_shflsync_down_p) ;  /* 0x0000027000007944 */ /* 0x000fea0003c00000 */
[----:B0-----:R-:W-:Y:S01]  /*2900*/  HFMA2.MMA R85, -RZ, RZ, 0, 2.384185791015625e-07 ;  /* 0x00000004ff557435 */ /* 0x001fe200000001ff */
[----:B-1----:R-:W-:Y:S02]  /*2910*/  MOV R87, R83 ;  /* 0x0000005300577202 */ /* 0x002fe40000000f00 */
[----:B------:R-:W-:Y:S02]  /*2920*/  MOV R86, R102 ;  /* 0x0000006600567202 */ /* 0x000fe40000000f00 */
[----:B------:R-:W-:Y:S02]  /*2930*/  MOV R84, 0x1f ;  /* 0x0000001f00547802 */ /* 0x000fe40000000f00 */
[----:B------:R-:W-:Y:S02]  /*2940*/  MOV R83, 0xffffffff ;  /* 0xffffffff00537802 */ /* 0x000fe40000000f00 */
[----:B------:R-:W-:-:S02]  /*2950*/  MOV R80, 0x2970 ;  /* 0x0000297000507802 */ /* 0x000fc40000000f00 */
[----:B------:R-:W-:Y:S05]  /*2960*/  CALL.REL.NOINC `($__internal_103_$__cuda_sm70_shflsync_down_p) ;  /* 0x0000020000007944 */ /* 0x000fea0003c00000 */
[----:B------:R-:W-:Y:S01]  /*2970*/  FADD.FTZ R116, R87, R116 ;  /* 0x0000007457747221 */ /* 0x000fe20000010000 */
[----:B0-----:R-:W-:Y:S01]  /*2980*/  HFMA2.MMA R85, -RZ, RZ, 0, 1.1920928955078125e-07 ;  /* 0x00000002ff557435 */ /* 0x001fe200000001ff */
[----:B-1----:R-:W-:Y:S01]  /*2990*/  FADD.FTZ R102, R102, R83 ;  /* 0x0000005366667221 */ /* 0x002fe20000010000 */
[----:B------:R-:W-:-:S02]  /*29a0*/  MOV R84, 0x1f ;  /* 0x0000001f00547802 */ /* 0x000fc40000000f00 */
[----:B------:R-:W-:Y:S02]  /*29b0*/  MOV R83, 0xffffffff ;  /* 0xffffffff00537802 */ /* 0x000fe40000000f00 */
[----:B------:R-:W-:Y:S02]  /*29c0*/  MOV R86, R116 ;  /* 0x0000007400567202 */ /* 0x000fe40000000f00 */
[----:B------:R-:W-:Y:S02]  /*29d0*/  MOV R80, 0x29f0 ;  /* 0x000029f000507802 */ /* 0x000fe40000000f00 */
[----:B------:R-:W-:Y:S05]  /*29e0*/  CALL.REL.NOINC `($__internal_103_$__cuda_sm70_shflsync_down_p) ;  /* 0x0000018000007944 */ /* 0x000fea0003c00000 */
[----:B0-----:R-:W-:Y:S01]  /*29f0*/  HFMA2.MMA R85, -RZ, RZ, 0, 1.1920928955078125e-07 ;  /* 0x00000002ff557435 */ /* 0x001fe200000001ff */
[----:B-1----:R-:W-:Y:S02]  /*2a00*/  MOV R87, R83 ;  /* 0x0000005300577202 */ /* 0x002fe40000000f00 */
[----:B------:R-:W-:Y:S02]  /*2a10*/  MOV R86, R102 ;  /* 0x0000006600567202 */ /* 0x000fe40000000f00 */
[----:B------:R-:W-:Y:S02]  /*2a20*/  MOV R84, 0x1f ;  /* 0x0000001f00547802 */ /* 0x000fe40000000f00 */
[----:B------:R-:W-:-:S02]  /*2a30*/  MOV R83, 0xffffffff ;  /* 0xffffffff00537802 */ /* 0x000fc40000000f00 */
[----:B------:R-:W-:Y:S02]  /*2a40*/  MOV R80, 0x2a60 ;  /* 0x00002a6000507802 */ /* 0x000fe40000000f00 */
[----:B------:R-:W-:Y:S05]  /*2a50*/  CALL.REL.NOINC `($__internal_103_$__cuda_sm70_shflsync_down_p) ;  /* 0x0000011000007944 */ /* 0x000fea0003c00000 */
[----:B------:R-:W-:Y:S01]  /*2a60*/  FADD.FTZ R87, R87, R116 ;  /* 0x0000007457577221 */ /* 0x000fe20000010000 */
[----:B0-----:R-:W-:Y:S01]  /*2a70*/  HFMA2.MMA R85, -RZ, RZ, 0, 5.9604644775390625e-08 ;  /* 0x00000001ff557435 */ /* 0x001fe200000001ff */
[----:B-1----:R-:W-:Y:S01]  /*2a80*/  FADD.FTZ R103, R102, R83 ;  /* 0x0000005366677221 */ /* 0x002fe20000010000 */
[----:B------:R-:W-:Y:S02]  /*2a90*/  MOV R84, 0x1f ;  /* 0x0000001f00547802 */ /* 0x000fe40000000f00 */
[----:B------:R-:W-:Y:S02]  /*2aa0*/  MOV R83, 0xffffffff ;  /* 0xffffffff00537802 */ /* 0x000fe40000000f00 */
[----:B------:R-:W-:Y:S02]  /*2ab0*/  MOV R86, R87 ;  /* 0x0000005700567202 */ /* 0x000fe40000000f00 */
[----:B------:R-:W-:Y:S02]  /*2ac0*/  MOV R80, 0x2ae0 ;  /* 0x00002ae000507802 */ /* 0x000fe40000000f00 */
[----:B------:R-:W-:Y:S05]  /*2ad0*/  CALL.REL.NOINC `($__internal_103_$__cuda_sm70_shflsync_down_p) ;  /* 0x0000009000007944 */ /* 0x000fea0003c00000 */
[----:B0-----:R-:W-:Y:S01]  /*2ae0*/  HFMA2.MMA R85, -RZ, RZ, 0, 5.9604644775390625e-08 ;  /* 0x00000001ff557435 */ /* 0x001fe200000001ff */
[----:B-1----:R-:W-:-:S02]  /*2af0*/  MOV R102, R83 ;  /* 0x0000005300667202 */ /* 0x002fc40000000f00 */
[----:B------:R-:W-:Y:S02]  /*2b00*/  MOV R86, R103 ;  /* 0x0000006700567202 */ /* 0x000fe40000000f00 */
[----:B------:R-:W-:Y:S02]  /*2b10*/  MOV R84, 0x1f ;  /* 0x0000001f00547802 */ /* 0x000fe40000000f00 */
[----:B------:R-:W-:Y:S02]  /*2b20*/  MOV R83, 0xffffffff ;  /* 0xffffffff00537802 */ /* 0x000fe40000000f00 */
[----:B------:R-:W-:Y:S02]  /*2b30*/  MOV R80, 0x2b50 ;  /* 0x00002b5000507802 */ /* 0x000fe40000000f00 */
[----:B------:R-:W-:Y:S05]  /*2b40*/  CALL.REL.NOINC `($__internal_103_$__cuda_sm70_shflsync_down_p) ;  /* 0x0000002000007944 */ /* 0x000fea0003c00000 */
[----:B01----:R-:W-:Y:S01]  /*2b50*/  MOV R86, R83 ;  /* 0x0000005300567202 */ /* 0x003fe20000000f00 */
[----:B------:R-:W-:Y:S05]  /*2b60*/  BRA `(.L_x_3624) ;  /* 0xffffe59000007947 */ /* 0x000fea000383ffff */
        .weak           $__internal_103_$__cuda_sm70_shflsync_down_p
        .type           $__internal_103_$__cuda_sm70_shflsync_down_p,@function
        .size           $__internal_103_$__cuda_sm70_shflsync_down_p,(.L_x_6905 - $__internal_103_$__cuda_sm70_shflsync_down_p)
$__internal_103_$__cuda_sm70_shflsync_down_p:
[----:B------:R-:W-:Y:S01]  /*2b70*/  HFMA2.MMA R81, -RZ, RZ, 0, 0 ;  /* 0x00000000ff517435 */ /* 0x000fe200000001ff */
[----:B------:R-:W-:Y:S04]  /*2b80*/  WARPSYNC R83 ;  /* 0x0000005300007348 */ /* 0x000fe80003800000 */
[----:B------:R0:W1:Y:S01]  /*2b90*/  SHFL.DOWN PT, R83, R86, R85, R84 ;  /* 0x0800005556537389 */ /* 0x00006200000e0054 */
[----:B------:R-:W-:Y:S05]  /*2ba0*/  RET.REL.NODEC R80 `(_ZN10layer_norm13ln_bwd_kernelINS_13Kernel_traitsIf6__halfS2_S2_fjLj2048ELj1ELj1ELj4ELj16ENS_18Kernel_traits_baseILj2048EfS2_S2_S2_fjLj128EEEEELb0ELb0ELb1ELb1EEEvNS_9BwdParamsE) ;  /* 0xffffd45050007950 */ /* 0x000fea0003c3ffff */
.L_x_3625:
        /* <DEDUP_REMOVED lines=13> */
.L_x_6905:


//--------------------- .text._ZN10layer_norm13ln_bwd_kernelINS_13Kernel_traitsIf6__halfS2_S2_fjLj2048ELj1ELj1ELj4ELj16ENS_18Kernel_traits_baseILj2048EfS2_S2_S2_fjLj128EEEEELb0ELb1ELb0ELb0EEEvNS_9BwdParamsE --------------------------
	.section	.text._ZN10layer_norm13ln_bwd_kernelINS_13Kernel_traitsIf6__halfS2_S2_fjLj2048ELj1ELj1ELj4ELj16ENS_18Kernel_traits_baseILj2048EfS2_S2_S2_fjLj128EEEEELb0ELb1ELb0ELb0EEEvNS_9BwdParamsE,"ax",@progbits
	.sectioninfo	@"SHI_REGISTERS=159"
	.align	128
        .global         _ZN10layer_norm13ln_bwd_kernelINS_13Kernel_traitsIf6__halfS2_S2_fjLj2048ELj1ELj1ELj4ELj16ENS_18Kernel_traits_baseILj2048EfS2_S2_S2_fjLj128EEEEELb0ELb1ELb0ELb0EEEvNS_9BwdParamsE
        .type           _ZN10layer_norm13ln_bwd_kernelINS_13Kernel_traitsIf6__halfS2_S2_fjLj2048ELj1ELj1ELj4ELj16ENS_18Kernel_traits_baseILj2048EfS2_S2_S2_fjLj128EEEEELb0ELb1ELb0ELb0EEEvNS_9BwdParamsE,@function
        .size           _ZN10layer_norm13ln_bwd_kernelINS_13Kernel_traitsIf6__halfS2_S2_fjLj2048ELj1ELj1ELj4ELj16ENS_18Kernel_traits_baseILj2048EfS2_S2_S2_fjLj128EEEEELb0ELb1ELb0ELb0EEEvNS_9BwdParamsE,(.L_x_6906 - _ZN10layer_norm13ln_bwd_kernelINS_13Kernel_traitsIf6__halfS2_S2_fjLj2048ELj1ELj1ELj4ELj16ENS_18Kernel_traits_baseILj2048EfS2_S2_S2_fjLj128EEEEELb0ELb1ELb0ELb0EEEvNS_9BwdParamsE)
        .other          _ZN10layer_norm13ln_bwd_kernelINS_13Kernel_traitsIf6__halfS2_S2_fjLj2048ELj1ELj1ELj4ELj16ENS_18Kernel_traits_baseILj2048EfS2_S2_S2_fjLj128EEEEELb0ELb1ELb0ELb0EEEvNS_9BwdParamsE,@"STO_CUDA_ENTRY STV_DEFAULT"
_ZN10layer_norm13ln_bwd_kernelINS_13Kernel_traitsIf6__halfS2_S2_fjLj2048ELj1ELj1ELj4ELj16ENS_18Kernel_traits_baseILj2048EfS2_S2_S2_fjLj128EEEEELb0ELb1ELb0ELb0EEEvNS_9BwdParamsE:
.text._ZN10layer_norm13ln_bwd_kernelINS_13Kernel_traitsIf6__halfS2_S2_fjLj2048ELj1ELj1ELj4ELj16ENS_18Kernel_traits_baseILj2048EfS2_S2_S2_fjLj128EEEEELb0ELb1ELb0ELb0EEEvNS_9BwdParamsE:
        /* <DEDUP_REMOVED lines=56> */
.L_x_3637:
        /* <DEDUP_REMOVED lines=47> */
[C---:B-----5:R-:W-:Y:S01]  /*0670*/  FMUL.FTZ R5, R122.reuse, R5 ;  /* 0x000000057a057220 */ /* 0x060fe20000410000 */
[----:B------:R-:W-:Y:S01]  /*0680*/  HADD2.F32 R12, -RZ, R8.H1_H1 ;  /* 0x30000008ff0c7230 */ /* 0x000fe20000004100 */
[----:B0-----:R-:W-:Y:S01]  /*0690*/  FMUL.FTZ R6, R122, R111 ;  /* 0x0000006f7a067220 */ /* 0x001fe20000410000 */
[--C-:B------:R-:W-:Y:S01]  /*06a0*/  HADD2.F32 R117, -RZ, R14.reuse.H0_H0 ;  /* 0x2000000eff757230 */ /* 0x100fe20000004100 */
[----:B------:R-:W-:Y:S01]  /*06b0*/  FMUL.FTZ R8, R16, R13 ;  /* 0x0000000d10087220 */ /* 0x000fe20000410000 */
[----:B------:R-:W-:Y:S01]  /*06c0*/  HADD2.F32 R143, -RZ, R14.H1_H1 ;  /* 0x3000000eff8f7230 */ /* 0x000fe20000004100 */
[----:B------:R-:W-:Y:S01]  /*06d0*/  FMUL.FTZ R7, R17, R12 ;  /* 0x0000000c11077220 */ /* 0x000fe20000410000 */
[--C-:B------:R-:W-:Y:S01]  /*06e0*/  HADD2.F32 R145, -RZ, R15.reuse.H0_H0 ;  /* 0x2000000fff917230 */ /* 0x100fe20000004100 */
[----:B------:R-:W-:Y:S01]  /*06f0*/  FADD.FTZ R110, RZ, R8 ;  /* 0x00000008ff6e7221 */ /* 0x000fe20000010000 */
[----:B------:R-:W-:Y:S01]  /*0700*/  HADD2.F32 R109, -RZ, R15.H1_H1 ;  /* 0x3000000fff6d7230 */ /* 0x000fe20000004100 */
[----:B------:R-:W-:Y:S01]  /*0710*/  FFMA.FTZ R111, R5, R8, RZ ;  /* 0x00000008056f7223 */ /* 0x000fe200000100ff */
[--C-:B------:R-:W-:Y:S01]  /*0720*/  HADD2.F32 R15, -RZ, R9.reuse.H0_H0 ;  /* 0x20000009ff0f7230 */ /* 0x100fe20000004100 */
[----:B------:R-:W-:Y:S01]  /*0730*/  FADD.FTZ R65, R65, R12 ;  /* 0x0000000c41417221 */ /* 0x000fe20000010000 */
[----:B------:R-:W-:Y:S01]  /*0740*/  HADD2.F32 R14, -RZ, R9.H1_H1 ;  /* 0x30000009ff0e7230 */ /* 0x000fe20000004100 */
[----:B------:R-:W-:Y:S01]  /*0750*/  FADD.FTZ R9, -R142, R113 ;  /* 0x000000718e097221 */ /* 0x000fe20000010100 */
[--C-:B------:R-:W-:Y:S01]  /*0760*/  HADD2.F32 R119, -RZ, R10.reuse.H0_H0 ;  /* 0x2000000aff777230 */ /* 0x100fe20000004100 */
[----:B------:R-:W-:Y:S01]  /*0770*/  FFMA.FTZ R49, R6, R12, R49 ;  /* 0x0000000c06317223 */ /* 0x000fe20000010031 */
[----:B------:R-:W-:Y:S01]  /*0780*/  HADD2.F32 R116, -RZ, R10.H1_H1 ;  /* 0x3000000aff747230 */ /* 0x000fe20000004100 */
[----:B------:R-:W-:Y:S01]  /*0790*/  FMUL.FTZ R9, R122, R9 ;  /* 0x000000097a097220 */ /* 0x000fe20000410000 */
[--C-:B------:R-:W-:Y:S01]  /*07a0*/  HADD2.F32 R147, -RZ, R11.reuse.H0_H0 ;  /* 0x2000000bff937230 */ /* 0x100fe20000004100 */
[----:B------:R-:W-:Y:S01]  /*07b0*/  FADD.FTZ R115, -R142, R115 ;  /* 0x000000738e737221 */ /* 0x000fe20000010100 */
        /* <DEDUP_REMOVED lines=9> */
[C---:B------:R-:W-:Y:S02]  /*0850*/  FADD.FTZ R15, -R142.reuse, R143 ;  /* 0x0000008f8e0f7221 */ /* 0x040fe40000010100 */
[----:B------:R-:W-:Y:S02]  /*0860*/  FADD.FTZ R11, -R142, R117 ;  /* 0x000000758e0b7221 */ /* 0x000fe40000010100 */
[----:B------:R-:W-:Y:S02]  /*0870*/  FMUL.FTZ R13, R19, R14 ;  /* 0x0000000e130d7220 */ /* 0x000fe40000410000 */
[----:B------:R-:W-:Y:S02]  /*0880*/  FADD.FTZ R110, R113, R12 ;  /* 0x0000000c716e7221 */ /* 0x000fe40000010000 */
[----:B------:R-:W-:-:S02]  /*0890*/  FFMA.FTZ R111, R9, R12, R111 ;  /* 0x0000000c096f7223 */ /* 0x000fc4000001006f */
        /* <DEDUP_REMOVED lines=9> */
[----:B------:R-:W-:Y:S01]  /*0930*/  FADD.FTZ R117, -R142, R145 ;  /* 0x000000918e757221 */ /* 0x000fe20000010100 */
[----:B------:R-:W-:Y:S01]  /*0940*/  IADD3 R145, R0, 0x80, RZ ;  /* 0x0000008000917810 */ /* 0x000fe20007ffe0ff */
[----:B------:R-:W-:Y:S02]  /*0950*/  FMUL.FTZ R116, R21, R116 ;  /* 0x0000007415747220 */ /* 0x000fe40000410000 */
[----:B------:R-:W-:-:S02]  /*0960*/  FADD.FTZ R113, R113, R14 ;  /* 0x0000000e71717221 */ /* 0x000fc40000010000 */
[----:B------:R-:W-:Y:S02]  /*0970*/  FFMA.FTZ R111, R11, R14, R111 ;  /* 0x0000000e0b6f7223 */ /* 0x000fe4000001006f */
[----:B------:R-:W-:Y:S02]  /*0980*/  FMUL.FTZ R117, R122, R117 ;  /* 0x000000757a757220 */ /* 0x000fe40000410000 */
[----:B------:R-:W-:Y:S02]  /*0990*/  FMUL.FTZ R118, R22, R147 ;  /* 0x0000009316767220 */ /* 0x000fe40000410000 */
[----:B------:R-:W-:Y:S02]  /*09a0*/  FADD.FTZ R109, -R142, R109 ;  /* 0x0000006d8e6d7221 */ /* 0x000fe40000010100 */
        /* <DEDUP_REMOVED lines=14> */
.L_x_3628:
[----:B0-----:R-:W-:Y:S05]  /*0a90*/  BSYNC B0 ;  /* 0x0000000000007941 */ /* 0x001fea0003800000 */
.L_x_3627:
        /* <DEDUP_REMOVED lines=16> */
[C---:B0-----:R-:W-:Y:S01]  /*0ba0*/  FADD.FTZ R125, -R142.reuse, R129 ;  /* 0x000000818e7d7221 */ /* 0x041fe20000010100 */
[----:B------:R-:W-:Y:S01]  /*0bb0*/  HADD2.F32 R111, -RZ, R111.H1_H1 ;  /* 0x3000006fff6f7230 */ /* 0x000fe20000004100 */
[----:B------:R-:W-:Y:S01]  /*0bc0*/  FADD.FTZ R131, -R142, R109 ;  /* 0x0000006d8e837221 */ /* 0x000fe20000010100 */
[--C-:B------:R-:W-:Y:S01]  /*0bd0*/  HADD2.F32 R123, -RZ, R108.reuse.H0_H0 ;  /* 0x2000006cff7b7230 */ /* 0x100fe20000004100 */
[----:B-----5:R-:W-:Y:S01]  /*0be0*/  FMUL.FTZ R125, R122, R125 ;  /* 0x0000007d7a7d7220 */ /* 0x020fe20000410000 */
[----:B------:R-:W-:Y:S01]  /*0bf0*/  HADD2.F32 R127, -RZ, R108.H1_H1 ;  /* 0x3000006cff7f7230 */ /* 0x000fe20000004100 */
[C---:B------:R-:W-:Y:S01]  /*0c00*/  FADD.FTZ R109, -R142.reuse, R111 ;  /* 0x0000006f8e6d7221 */ /* 0x040fe20000010100 */
[--C-:B---3--:R-:W-:Y:S01]  /*0c10*/  HADD2.F32 R111, -RZ, R112.reuse.H0_H0 ;  /* 0x20000070ff6f7230 */ /* 0x108fe20000004100 */
[C---:B------:R-:W-:Y:S01]  /*0c20*/  FADD.FTZ R123, -R142.reuse, R123 ;  /* 0x0000007b8e7b7221 */ /* 0x040fe20000010100 */
[--C-:B------:R-:W-:Y:S01]  /*0c30*/  HADD2.F32 R129, -RZ, R113.reuse.H0_H0 ;  /* 0x20000071ff817230 */ /* 0x100fe20000004100 */
[----:B------:R-:W-:Y:S01]  /*0c40*/  FADD.FTZ R127, -R142, R127 ;  /* 0x0000007f8e7f7221 */ /* 0x000fe20000010100 */
[----:B------:R-:W-:Y:S01]  /*0c50*/  HADD2.F32 R108, -RZ, R113.H1_H1 ;  /* 0x30000071ff6c7230 */ /* 0x000fe20000004100 */
[C---:B------:R-:W-:Y:S01]  /*0c60*/  FMUL.FTZ R128, R122.reuse, R131 ;  /* 0x000000837a807220 */ /* 0x040fe20000410000 */
[----:B------:R-:W-:Y:S01]  /*0c70*/  HADD2.F32 R112, -RZ, R112.H1_H1 ;  /* 0x30000070ff707230 */ /* 0x000fe20000004100 */
[----:B------:R-:W-:Y:S01]  /*0c80*/  FMUL.FTZ R123, R122, R123 ;  /* 0x0000007b7a7b7220 */ /* 0x000fe20000410000 */
[--C-:B------:R-:W-:Y:S01]  /*0c90*/  HADD2.F32 R133, -RZ, R110.reuse.H0_H0 ;  /* 0x2000006eff857230 */ /* 0x100fe20000004100 */
[----:B------:R-:W-:Y:S01]  /*0ca0*/  FMUL.FTZ R126, R40, R111 ;  /* 0x0000006f287e7220 */ /* 0x000fe20000410000 */
[----:B------:R-:W-:Y:S01]  /*0cb0*/  HADD2.F32 R135, -RZ, R110.H1_H1 ;  /* 0x3000006eff877230 */ /* 0x000fe20000004100 */
        /* <DEDUP_REMOVED lines=18> */
[----:B------:R-:W-:Y:S02]  /*0de0*/  FADD.FTZ R133, -R142, R133 ;  /* 0x000000858e857221 */ /* 0x000fe40000010100 */
        /* <DEDUP_REMOVED lines=32> */
.L_x_3630:
[----:B------:R-:W-:Y:S05]  /*0ff0*/  BSYNC B0 ;  /* 0x0000000000007941 */ /* 0x000fea0003800000 */
.L_x_3629:
[----:B-----5:R-:W-:Y:S01]  /*1000*/  @P0 HADD2.F32 R121, -RZ, R137.H0_H0 ;  /* 0x20000089ff790230 */ /* 0x020fe20000004100 */
[----:B------:R-:W-:Y:S01]  /*1010*/  @!P5 IADD3 R141, R141, 0x4, RZ ;  /* 0x000000048d8dd810 */ /* 0x000fe20007ffe0ff */
[----:B------:R-:W-:Y:S05]  /*1020*/  BRA.DIV ~URZ, `(.L_x_3631) ;  /* 0x000012527f007947 */ /* 0x000fea000b800000 */
[----:B------:R0:W1:Y:S02]  /*1030*/  SHFL.DOWN PT, R110, R143, 0x10, 0x1f ;  /* 0x0a001f008f6e7f89 */ /* 0x00006400000e0000 */
.L_x_3640:
        /* <DEDUP_REMOVED lines=18> */
.L_x_3641:
        /* <DEDUP_REMOVED lines=34> */
[----:B------:R-:W-:Y:S01]  /*1380*/  FFMA.FTZ R112, R10, R142, R141 ;  /* 0x0000008e0a707223 */ /* 0x000fe2000001008d */
[----:B------:R-:W-:Y:S01]  /*1390*/  ISETP.NE.AND.EX P0, PT, RZ, c[0x0][0x25c], PT, P0 ;  /* 0x00009700ff007a0c */ /* 0x000fe20003f05300 */
[----:B------:R-:W-:-:S02]  /*13a0*/  FMUL.FTZ R114, R122, R113 ;  /* 0x000000717a727220 */ /* 0x000fc40000410000 */
[C---:B------:R-:W-:Y:S02]  /*13b0*/  FMUL.FTZ R144, R122.reuse, R137 ;  /* 0x000000897a907220 */ /* 0x040fe40000410000 */
[----:B------:R-:W-:Y:S02]  /*13c0*/  FADD.FTZ R115, R13, -R112 ;  /* 0x800000700d737221 */ /* 0x000fe40000010000 */
[--C-:B------:R-:W-:Y:S01]  /*13d0*/  @P1 HADD2.F32 R113, -RZ, R97.reuse.H0_H0 ;  /* 0x20000061ff711230 */ /* 0x100fe20000004100 */
[----:B------:R-:W-:Y:S01]  /*13e0*/  FFMA.FTZ R145, R15, R142, R141 ;  /* 0x0000008e0f917223 */ /* 0x000fe2000001008d */
[--C-:B------:R-:W-:Y:S01]  /*13f0*/  @P1 HADD2.F32 R137, -RZ, R98.reuse.H0_H0 ;  /* 0x20000062ff891230 */ /* 0x100fe20000004100 */
[----:B------:R-:W-:Y:S01]  /*1400*/  FMUL.FTZ R112, R122, R115 ;  /* 0x000000737a707220 */ /* 0x000fe20000410000 */
[----:B------:R-:W-:Y:S01]  /*1410*/  @P1 HADD2.F32 R115, -RZ, R97.H1_H1 ;  /* 0x30000061ff731230 */ /* 0x000fe20000004100 */
[----:B------:R-:W-:Y:S01]  /*1420*/  @P1 FADD.FTZ R114, R114, R113 ;  /* 0x0000007172721221 */ /* 0x000fe20000010000 */
[----:B------:R-:W-:Y:S01]  /*1430*/  @P1 HADD2.F32 R147, -RZ, R98.H1_H1 ;  /* 0x30000062ff931230 */ /* 0x000fe20000004100 */
[----:B------:R-:W-:-:S02]  /*1440*/  @P1 FADD.FTZ R144, R144, R137 ;  /* 0x0000008990901221 */ /* 0x000fc40000010000 */
[-CC-:B------:R-:W-:Y:S02]  /*1450*/  FFMA.FTZ R113, R5, R142.reuse, R141.reuse ;  /* 0x0000008e05717223 */ /* 0x180fe4000001008d */
[-C--:B------:R-:W-:Y:S02]  /*1460*/  FFMA.FTZ R137, R117, R142.reuse, R141 ;  /* 0x0000008e75897223 */ /* 0x080fe4000001008d */
[----:B------:R-:W-:Y:S02]  /*1470*/  FADD.FTZ R145, R116, -R145 ;  /* 0x8000009174917221 */ /* 0x000fe40000010000 */
[-CC-:B------:R-:W-:Y:S02]  /*1480*/  FFMA.FTZ R148, R120, R142.reuse, R141.reuse ;  /* 0x0000008e78947223 */ /* 0x180fe4000001008d */
[----:B------:R-:W-:Y:S02]  /*1490*/  FFMA.FTZ R146, R6, R142, R141 ;  /* 0x0000008e06927223 */ /* 0x000fe4000001008d */
[----:B------:R-:W-:-:S02]  /*14a0*/  FADD.FTZ R113, R8, -R113 ;  /* 0x8000007108717221 */ /* 0x000fc40000010000 */
[----:B------:R-:W-:Y:S02]  /*14b0*/  FADD.FTZ R137, R118, -R137 ;  /* 0x8000008976897221 */ /* 0x000fe40000010000 */
[----:B------:R-:W-:Y:S02]  /*14c0*/  FMUL.FTZ R136, R122, R145 ;  /* 0x000000917a887220 */ /* 0x000fe40000410000 */
[----:B------:R-:W-:Y:S02]  /*14d0*/  @P1 FADD.FTZ R112, R112, R115 ;  /* 0x0000007370701221 */ /* 0x000fe40000010000 */
[----:B------:R-:W-:Y:S02]  /*14e0*/  FADD.FTZ R145, R119, -R148 ;  /* 0x8000009477917221 */ /* 0x000fe40000010000 */
[----:B------:R-:W-:Y:S02]  /*14f0*/  FADD.FTZ R115, R7, -R146 ;  /* 0x8000009207737221 */ /* 0x000fe40000010000 */
[C---:B------:R-:W-:Y:S01]  /*1500*/  FMUL.FTZ R148, R122.reuse, R113 ;  /* 0x000000717a947220 */ /* 0x040fe20000410000 */
[--C-:B------:R-:W-:Y:S01]  /*1510*/  @P1 HADD2.F32 R113, -RZ, R96.reuse.H0_H0 ;  /* 0x20000060ff711230 */ /* 0x100fe20000004100 */
[----:B------:R-:W-:Y:S01]  /*1520*/  FMUL.FTZ R152, R122, R137 ;  /* 0x000000897a987220 */ /* 0x000fe20000410000 */
[--C-:B------:R-:W-:Y:S01]  /*1530*/  @P1 HADD2.F32 R137, -RZ, R99.reuse.H0_H0 ;  /* 0x20000063ff891230 */ /* 0x100fe20000004100 */
[----:B------:R-:W-:Y:S01]  /*1540*/  @P1 FADD.FTZ R136, R136, R147 ;  /* 0x0000009388881221 */ /* 0x000fe20000010000 */
[----:B------:R-:W-:Y:S01]  /*1550*/  @P1 HADD2.F32 R147, -RZ, R99.H1_H1 ;  /* 0x30000063ff931230 */ /* 0x000fe20000004100 */
[C---:B------:R-:W-:Y:S01]  /*1560*/  FMUL.FTZ R150, R122.reuse, R115 ;  /* 0x000000737a967220 */ /* 0x040fe20000410000 */
[----:B------:R-:W-:Y:S01]  /*1570*/  @P1 HADD2.F32 R115, -RZ, R96.H1_H1 ;  /* 0x30000060ff731230 */ /* 0x000fe20000004100 */
        /* <DEDUP_REMOVED lines=13> */
[----:B------:R-:W-:Y:S01]  /*1650*/  @P0 F2FP.PACK_AB R151, RZ, R152 ;  /* 0x00000098ff97023e */ /* 0x000fe200000000ff */
[----:B------:R-:W-:Y:S01]  /*1660*/  FMUL.FTZ R112, R27, R154 ;  /* 0x0000009a1b707220 */ /* 0x000fe20000410000 */
[----:B------:R-:W-:Y:S01]  /*1670*/  @P0 PRMT R106, R147, 0x7610, R106 ;  /* 0x00007610936a0816 */ /* 0x000fe2000000006a */
[-C--:B------:R-:W-:Y:S01]  /*1680*/  FMUL.FTZ R147, R144, R121.reuse ;  /* 0x0000007990937220 */ /* 0x080fe20000410000 */
[----:B------:R-:W-:Y:S01]  /*1690*/  @P0 F2FP.PACK_AB R115, RZ, R150 ;  /* 0x00000096ff73023e */ /* 0x000fe200000000ff */
[-C--:B------:R-:W-:Y:S01]  /*16a0*/  FMUL.FTZ R144, R136, R121.reuse ;  /* 0x0000007988907220 */ /* 0x080fe20000410000 */
        /* <DEDUP_REMOVED lines=10> */
[----:B------:R-:W-:Y:S01]  /*1750*/  @P0 PRMT R106, R106, 0x5410, R149 ;  /* 0x000054106a6a0816 */ /* 0x000fe20000000095 */
[-C--:B------:R-:W-:Y:S01]  /*1760*/  FMUL.FTZ R149, R148, R121.reuse ;  /* 0x0000007994957220 */ /* 0x080fe20000410000 */
[----:B------:R-:W-:Y:S01]  /*1770*/  @P0 PRMT R107, R107, 0x5410, R153 ;  /* 0x000054106b6b0816 */ /* 0x000fe20000000099 */
[----:B------:R-:W-:Y:S01]  /*1780*/  FMUL.FTZ R153, R152, R121 ;  /* 0x0000007998997220 */ /* 0x000fe20000410000 */
[----:B------:R-:W-:Y:S01]  /*1790*/  F2FP.PACK_AB R113, R112, R113 ;  /* 0x000000717071723e */ /* 0x000fe200000000ff */
[----:B------:R-:W-:Y:S01]  /*17a0*/  @P0 IMAD.WIDE.U32 R136, R0, R143, c[0x0][0x258] ;  /* 0x0000960000880625 */ /* 0x000fe200078e008f */
[----:B------:R-:W-:-:S03]  /*17b0*/  F2FP.PACK_AB R114, R115, R114 ;  /* 0x000000727372723e */ /* 0x000fc600000000ff */
[----:B------:R-:W-:Y:S01]  /*17c0*/  FMUL.FTZ R112, R24, R149 ;  /* 0x0000009518707220 */ /* 0x000fe20000410000 */
[----:B------:R0:W-:Y:S01]  /*17d0*/  @P0 STG.E.128 [R136.64], R104 ;  /* 0x0000006888000986 */ /* 0x0001e2000c101d04 */
[----:B------:R-:W-:Y:S02]  /*17e0*/  FMUL.FTZ R115, R25, R150 ;  /* 0x0000009619737220 */ /* 0x000fe40000410000 */
        /* <DEDUP_REMOVED lines=23> */
.L_x_3634:
[----:B0-----:R-:W-:Y:S05]  /*1960*/  BSYNC B0 ;  /* 0x0000000000007941 */ /* 0x001fea0003800000 */
.L_x_3633:
        /* <DEDUP_REMOVED lines=103> */
[----:B------:R-:W-:Y:S01]  /*1fe0*/  HADD2.F32 R111, -RZ, R111.H1_H1 ;  /* 0x3000006fff6f7230 */ /* 0x000fe20000004100 */
[----:B------:R-:W-:-:S02]  /*1ff0*/  FFMA.FTZ R89, R108, R122, R89 ;  /* 0x0000007a6c597223 */ /* 0x000fc40000010059 */
[----:B------:R-:W-:Y:S02]  /*2000*/  FFMA.FTZ R91, R109, R146, R91 ;  /* 0x000000926d5b7223 */ /* 0x000fe4000001005b */
[----:B------:R-:W-:Y:S02]  /*2010*/  FFMA.FTZ R95, R111, R148, R95 ;  /* 0x000000946f5f7223 */ /* 0x000fe4000001005f */
.L_x_3636:
[----:B0-----:R-:W-:Y:S05]  /*2020*/  BSYNC B0 ;  /* 0x0000000000007941 */ /* 0x001fea0003800000 */
.L_x_3635:
[----:B------:R-:W-:Y:S02]  /*2030*/  IADD3 R3, R3, c[0x0][0x160], RZ ;  /* 0x0000580003037a10 */ /* 0x000fe40007ffe0ff */
[----:B------:R-:W-:Y:S02]  /*2040*/  LOP3.LUT P1, RZ, R2, 0xff, RZ, 0xc0, !PT ;  /* 0x000000ff02ff7812 */ /* 0x000fe4000782c0ff */
[----:B------:R-:W-:Y:S02]  /*2050*/  ISETP.GE.AND P0, PT, R3, c[0x0][0x164], PT ;  /* 0x0000590003007a0c */ /* 0x000fe40003f06270 */
[----:B------:R-:W-:-:S11]  /*2060*/  SEL R2, RZ, 0x1, P1 ;  /* 0x00000001ff027807 */ /* 0x000fd60000800000 */
[----:B------:R-:W-:Y:S01]  /*2070*/  @P0 CALL.REL.NOINC `(.L_x_3626) ;  /* 0x0000001000000944 */ /* 0x000fe20003c00000 */
[----:B------:R-:W-:Y:S05]  /*2080*/  BRA `(.L_x_3637) ;  /* 0xffffe2f000007947 */ /* 0x000fea000383ffff */
.L_x_3626:
        /* <DEDUP_REMOVED lines=18> */
.L_x_3639:
[----:B------:R-:W-:Y:S05]  /*21b0*/  BSYNC B0 ;  /* 0x0000000000007941 */ /* 0x000fea0003800000 */
.L_x_3638:
        /* <DEDUP_REMOVED lines=12> */
.L_x_3631:
[----:B------:R-:W-:Y:S01]  /*2280*/  HFMA2.MMA R142, -RZ, RZ, 0, 9.5367431640625e-07 ;  /* 0x00000010ff8e7435 */ /* 0x000fe200000001ff */
[----:B------:R-:W-:-:S02]  /*2290*/  MOV R111, R143 ;  /* 0x0000008f006f7202 */ /* 0x000fc40000000f00 */
[----:B------:R-:W-:Y:S02]  /*22a0*/  MOV R137, 0x1f ;  /* 0x0000001f00897802 */ /* 0x000fe40000000f00 */
[----:B------:R-:W-:Y:S02]  /*22b0*/  MOV R146, 0xffffffff ;  /* 0xffffffff00927802 */ /* 0x000fe40000000f00 */
[----:B------:R-:W-:Y:S02]  /*22c0*/  MOV R108, 0x22e0 ;  /* 0x000022e0006c7802 */ /* 0x000fe40000000f00 */
[----:B------:R-:W-:Y:S05]  /*22d0*/  CALL.REL.NOINC `($__internal_104_$__cuda_sm70_shflsync_down_p) ;  /* 0x0000045000007944 */ /* 0x000fea0003c00000 */
[----:B-1----:R-:W-:Y:S01]  /*22e0*/  MOV R110, R137 ;  /* 0x00000089006e7202 */ /* 0x002fe20000000f00 */
[----:B0-----:R-:W-:Y:S05]  /*22f0*/  BRA `(.L_x_3640) ;  /* 0xffffed4000007947 */ /* 0x001fea000383ffff */
.L_x_3632:
[----:B------:R-:W-:Y:S01]  /*2300*/  HFMA2.MMA R142, -RZ, RZ, 0, 9.5367431640625e-07 ;  /* 0x00000010ff8e7435 */ /* 0x000fe200000001ff */
[----:B------:R-:W-:Y:S02]  /*2310*/  MOV R111, R144 ;  /* 0x00000090006f7202 */ /* 0x000fe40000000f00 */
[----:B------:R-:W-:Y:S02]  /*2320*/  MOV R137, 0x1f ;  /* 0x0000001f00897802 */ /* 0x000fe40000000f00 */
[----:B------:R-:W-:-:S02]  /*2330*/  MOV R146, 0xffffffff ;  /* 0xffffffff00927802 */ /* 0x000fc40000000f00 */
[----:B------:R-:W-:Y:S02]  /*2340*/  MOV R108, 0x2360 ;  /* 0x00002360006c7802 */ /* 0x000fe40000000f00 */
[----:B01----:R-:W-:Y:S05]  /*2350*/  CALL.REL.NOINC `($__internal_104_$__cuda_sm70_shflsync_down_p) ;  /* 0x000003d000007944 */ /* 0x003fea0003c00000 */
[----:B------:R-:W-:Y:S01]  /*2360*/  FADD.FTZ R143, R110, R143 ;  /* 0x0000008f6e8f7221 */ /* 0x000fe20000010000 */
[----:B0-----:R-:W-:Y:S01]  /*2370*/  HFMA2.MMA R142, -RZ, RZ, 0, 4.76837158203125e-07 ;  /* 0x00000008ff8e7435 */ /* 0x001fe200000001ff */
[----:B-1----:R-:W-:Y:S01]  /*2380*/  FADD.FTZ R144, R144, R137 ;  /* 0x0000008990907221 */ /* 0x002fe20000010000 */
[----:B------:R-:W-:Y:S02]  /*2390*/  MOV R137, 0x1f ;  /* 0x0000001f00897802 */ /* 0x000fe40000000f00 */
[----:B------:R-:W-:Y:S02]  /*23a0*/  MOV R146, 0xffffffff ;  /* 0xffffffff00927802 */ /* 0x000fe40000000f00 */
[----:B------:R-:W-:Y:S02]  /*23b0*/  MOV R111, R143 ;  /* 0x0000008f006f7202 */ /* 0x000fe40000000f00 */
[----:B------:R-:W-:Y:S02]  /*23c0*/  MOV R108, 0x23e0 ;  /* 0x000023e0006c7802 */ /* 0x000fe40000000f00 */
[----:B------:R-:W-:Y:S05]  /*23d0*/  CALL.REL.NOINC `($__internal_104_$__cuda_sm70_shflsync_down_p) ;  /* 0x0000035000007944 */ /* 0x000fea0003c00000 */
[----:B0-----:R-:W-:Y:S01]  /*23e0*/  HFMA2.MMA R142, -RZ, RZ, 0, 4.76837158203125e-07 ;  /* 0x00000008ff8e7435 */ /* 0x001fe200000001ff */
[----:B-1----:R-:W-:-:S02]  /*23f0*/  MOV R110, R137 ;  /* 0x00000089006e7202 */ /* 0x002fc40000000f00 */
[----:B------:R-:W-:Y:S02]  /*2400*/  MOV R111, R144 ;  /* 0x00000090006f7202 */ /* 0x000fe40000000f00 */
[----:B------:R-:W-:Y:S02]  /*2410*/  MOV R137, 0x1f ;  /* 0x0000001f00897802 */ /* 0x000fe40000000f00 */
[----:B------:R-:W-:Y:S02]  /*2420*/  MOV R146, 0xffffffff ;  /* 0xffffffff00927802 */ /* 0x000fe40000000f00 */
[----:B------:R-:W-:Y:S02]  /*2430*/  MOV R108, 0x2450 ;  /* 0x00002450006c7802 */ /* 0x000fe40000000f00 */
[----:B------:R-:W-:Y:S05]  /*2440*/  CALL.REL.NOINC `($__internal_104_$__cuda_sm70_shflsync_down_p) ;  /* 0x000002e000007944 */ /* 0x000fea0003c00000 */
[----:B------:R-:W-:Y:S01]  /*2450*/  FADD.FTZ R143, R110, R143 ;  /* 0x0000008f6e8f7221 */ /* 0x000fe20000010000 */
[----:B0-----:R-:W-:Y:S01]  /*2460*/  HFMA2.MMA R142, -RZ, RZ, 0, 2.384185791015625e-07 ;  /* 0x00000004ff8e7435 */ /* 0x001fe200000001ff */
[----:B-1----:R-:W-:Y:S01]  /*2470*/  FADD.FTZ R144, R144, R137 ;  /* 0x0000008990907221 */ /* 0x002fe20000010000 */
[----:B------:R-:W-:Y:S02]  /*2480*/  MOV R137, 0x1f ;  /* 0x0000001f00897802 */ /* 0x000fe40000000f00 */
[----:B------:R-:W-:-:S02]  /*2490*/  MOV R146, 0xffffffff ;  /* 0xffffffff00927802 */ /* 0x000fc40000000f00 */
[----:B------:R-:W-:Y:S02]  /*24a0*/  MOV R111, R143 ;  /* 0x0000008f006f7202 */ /* 0x000fe40000000f00 */
[----:B------:R-:W-:Y:S02]  /*24b0*/  MOV R108, 0x24d0 ;  /* 0x000024d0006c7802 */ /* 0x000fe40000000f00 */
[----:B------:R-:W-:Y:S05]  /*24c0*/  CALL.REL.NOINC `($__internal_104_$__cuda_sm70_shflsync_down_p) ;  /* 0x0000026000007944 */ /* 0x000fea0003c00000 */
[----:B0-----:R-:W-:Y:S01]  /*24d0*/  HFMA2.MMA R142, -RZ, RZ, 0, 2.384185791015625e-07 ;  /* 0x00000004ff8e7435 */ /* 0x001fe200000001ff */
[----:B-1----:R-:W-:Y:S02]  /*24e0*/  MOV R110, R137 ;  /* 0x00000089006e7202 */ /* 0x002fe40000000f00 */
[----:B------:R-:W-:Y:S02]  /*24f0*/  MOV R111, R144 ;  /* 0x00000090006f7202 */ /* 0x000fe40000000f00 */
[----:B------:R-:W-:Y:S02]  /*2500*/  MOV R137, 0x1f ;  /* 0x0000001f00897802 */ /* 0x000fe40000000f00 */
[----:B------:R-:W-:Y:S02]  /*2510*/  MOV R146, 0xffffffff ;  /* 0xffffffff00927802 */ /* 0x000fe40000000f00 */
[----:B------:R-:W-:-:S02]  /*2520*/  MOV R108, 0x2540 ;  /* 0x00002540006c7802 */ /* 0x000fc40000000f00 */
[----:B------:R-:W-:Y:S05]  /*2530*/  CALL.REL.NOINC `($__internal_104_$__cuda_sm70_shflsync_down_p) ;  /* 0x000001f000007944 */ /* 0x000fea0003c00000 */
[----:B------:R-:W-:Y:S01]  /*2540*/  FADD.FTZ R143, R110, R143 ;  /* 0x0000008f6e8f7221 */ /* 0x000fe20000010000 */
[----:B0-----:R-:W-:Y:S01]  /*2550*/  HFMA2.MMA R142, -RZ, RZ, 0, 1.1920928955078125e-07 ;  /* 0x00000002ff8e7435 */ /* 0x001fe200000001ff */
[----:B-1----:R-:W-:Y:S01]  /*2560*/  FADD.FTZ R114, R144, R137 ;  /* 0x0000008990727221 */ /* 0x002fe20000010000 */
[----:B------:R-:W-:-:S02]  /*2570*/  MOV R137, 0x1f ;  /* 0x0000001f00897802 */ /* 0x000fc40000000f00 */
[----:B------:R-:W-:Y:S02]  /*2580*/  MOV R146, 0xffffffff ;  /* 0xffffffff00927802 */ /* 0x000fe40000000f00 */
[----:B------:R-:W-:Y:S02]  /*2590*/  MOV R111, R143 ;  /* 0x0000008f006f7202 */ /* 0x000fe40000000f00 */
[----:B------:R-:W-:Y:S02]  /*25a0*/  MOV R108, 0x25c0 ;  /* 0x000025c0006c7802 */ /* 0x000fe40000000f00 */
[----:B------:R-:W-:Y:S05]  /*25b0*/  CALL.REL.NOINC `($__internal_104_$__cuda_sm70_shflsync_down_p) ;  /* 0x0000017000007944 */ /* 0x000fea0003c00000 */
[----:B0-----:R-:W-:Y:S01]  /*25c0*/  HFMA2.MMA R142, -RZ, RZ, 0, 1.1920928955078125e-07 ;  /* 0x00000002ff8e7435 */ /* 0x001fe200000001ff */
[----:B-1----:R-:W-:Y:S02]  /*25d0*/  MOV R110, R137 ;  /* 0x00000089006e7202 */ /* 0x002fe40000000f00 */
[----:B------:R-:W-:Y:S02]  /*25e0*/  MOV R111, R114 ;  /* 0x00000072006f7202 */ /* 0x000fe40000000f00 */
[----:B------:R-:W-:Y:S02]  /*25f0*/  MOV R137, 0x1f ;  /* 0x0000001f00897802 */ /* 0x000fe40000000f00 */
[----:B------:R-:W-:-:S02]  /*2600*/  MOV R146, 0xffffffff ;  /* 0xffffffff00927802 */ /* 0x000fc40000000f00 */
[----:B------:R-:W-:Y:S02]  /*2610*/  MOV R108, 0x2630 ;  /* 0x00002630006c7802 */ /* 0x000fe40000000f00 */
[----:B------:R-:W-:Y:S05]  /*2620*/  CALL.REL.NOINC `($__internal_104_$__cuda_sm70_shflsync_down_p) ;  /* 0x0000010000007944 */ /* 0x000fea0003c00000 */
[----:B------:R-:W-:Y:S01]  /*2630*/  FADD.FTZ R112, R110, R143 ;  /* 0x0000008f6e707221 */ /* 0x000fe20000010000 */
[----:B0-----:R-:W-:Y:S01]  /*2640*/  HFMA2.MMA R142, -RZ, RZ, 0, 5.9604644775390625e-08 ;  /* 0x00000001ff8e7435 */ /* 0x001fe200000001ff */
[----:B-1----:R-:W-:Y:S01]  /*2650*/  FADD.FTZ R114, R114, R137 ;  /* 0x0000008972727221 */ /* 0x002fe20000010000 */
[----:B------:R-:W-:Y:S02]  /*2660*/  MOV R137, 0x1f ;  /* 0x0000001f00897802 */ /* 0x000fe40000000f00 */
[----:B------:R-:W-:Y:S02]  /*2670*/  MOV R146, 0xffffffff ;  /* 0xffffffff00927802 */ /* 0x000fe40000000f00 */
[----:B------:R-:W-:Y:S02]  /*2680*/  MOV R111, R112 ;  /* 0x00000070006f7202 */ /* 0x000fe40000000f00 */
[----:B------:R-:W-:Y:S02]  /*2690*/  MOV R108, 0x26b0 ;  /* 0x000026b0006c7802 */ /* 0x000fe40000000f00 */
[----:B------:R-:W-:Y:S05]  /*26a0*/  CALL.REL.NOINC `($__internal_104_$__cuda_sm70_shflsync_down_p) ;  /* 0x0000008000007944 */ /* 0x000fea0003c00000 */
[----:B0-----:R-:W-:Y:S01]  /*26b0*/  HFMA2.MMA R142, -RZ, RZ, 0, 5.9604644775390625e-08 ;  /* 0x00000001ff8e7435 */ /* 0x001fe200000001ff */
[----:B-1----:R-:W-:-:S02]  /*26c0*/  MOV R115, R137 ;  /* 0x0000008900737202 */ /* 0x002fc40000000f00 */
[----:B------:R-:W-:Y:S02]  /*26d0*/  MOV R111, R114 ;  /* 0x00000072006f7202 */ /* 0x000fe40000000f00 */
[----:B------:R-:W-:Y:S02]  /*26e0*/  MOV R137, 0x1f ;  /* 0x0000001f00897802 */ /* 0x000fe40000000f00 */
[----:B------:R-:W-:Y:S02]  /*26f0*/  MOV R146, 0xffffffff ;  /* 0xffffffff00927802 */ /* 0x000fe40000000f00 */
[----:B------:R-:W-:Y:S02]  /*2700*/  MOV R108, 0x2720 ;  /* 0x00002720006c7802 */ /* 0x000fe40000000f00 */
[----:B------:R-:W-:Y:S05]  /*2710*/  CALL.REL.NOINC `($__internal_104_$__cuda_sm70_shflsync_down_p) ;  /* 0x0000001000007944 */ /* 0x000fea0003c00000 */
[----:B01----:R-:W-:Y:S05]  /*2720*/  BRA `(.L_x_3641) ;  /* 0xffffea3000007947 */ /* 0x003fea000383ffff */
        .weak           $__internal_104_$__cuda_sm70_shflsync_down_p
        .type           $__internal_104_$__cuda_sm70_shflsync_down_p,@function
        .size           $__internal_104_$__cuda_sm70_shflsync_down_p,(.L_x_6906 - $__internal_104_$__cuda_sm70_shflsync_down_p)
$__internal_104_$__cuda_sm70_shflsync_down_p:
[----:B------:R-:W-:Y:S01]  /*2730*/  HFMA2.MMA R109, -RZ, RZ, 0, 0 ;  /* 0x00000000ff6d7435 */ /* 0x000fe200000001ff */
[----:B------:R-:W-:Y:S04]  /*2740*/  WARPSYNC R146 ;  /* 0x0000009200007348 */ /* 0x000fe80003800000 */
[----:B------:R0:W1:Y:S01]  /*2750*/  SHFL.DOWN PT, R137, R111, R142, R137 ;  /* 0x0800008e6f897389 */ /* 0x00006200000e0089 */
[----:B------:R-:W-:Y:S05]  /*2760*/  RET.REL.NODEC R108 `(_ZN10layer_norm13ln_bwd_kernelINS_13Kernel_traitsIf6__halfS2_S2_fjLj2048ELj1ELj1ELj4ELj16ENS_18Kernel_traits_baseILj2048EfS2_S2_S2_fjLj128EEEEELb0ELb1ELb0ELb0EEEvNS_9BwdParamsE) ;  /* 0xffffd8906c007950 */ /* 0x000fea0003c3ffff */
.L_x_3642:
        /* <DEDUP_REMOVED lines=9> */
.L_x_6906:


//--------------------- .text._ZN10layer_norm13ln_bwd_kernelINS_13Kernel_traitsIf6__halfS2_S2_fjLj2048ELj1ELj1ELj4ELj16ENS_18Kernel_traits_baseILj2048EfS2_S2_S2_fjLj128EEEEELb0ELb1ELb0ELb1EEEvNS_9BwdParamsE --------------------------
	.section	.text._ZN10layer_norm13ln_bwd_kernelINS_13Kernel_traitsIf6__halfS2_S2_fjLj2048ELj1ELj1ELj4ELj16ENS_18Kernel_traits_baseILj2048EfS2_S2_S2_fjLj128EEEEELb0ELb1ELb0ELb1EEEvNS_9BwdParamsE,"ax",@progbits
	.sectioninfo	@"SHI_REGISTERS=156"
	.align	128
        .global         _ZN10layer_norm13ln_bwd_kernelINS_13Kernel_traitsIf6__halfS2_S2_fjLj2048ELj1ELj1ELj4ELj16ENS_18Kernel_traits_baseILj2048EfS2_S2_S2_fjLj128EEEEELb0ELb1ELb0ELb1EEEvNS_9BwdParamsE
        .type           _ZN10layer_norm13ln_bwd_kernelINS_13Kernel_traitsIf6__halfS2_S2_fjLj2048ELj1ELj1ELj4ELj16ENS_18Kernel_traits_baseILj2048EfS2_S2_S2_fjLj128EEEEELb0ELb1ELb0ELb1EEEvNS_9BwdParamsE,@function
        .size           _ZN10layer_norm13ln_bwd_kernelINS_13Kernel_traitsIf6__halfS2_S2_fjLj2048ELj1ELj1ELj4ELj16ENS_18Kernel_traits_baseILj2048EfS2_S2_S2_fjLj128EEEEELb0ELb1ELb0ELb1EEEvNS_9BwdParamsE,(.L_x_6907 - _ZN10layer_norm13ln_bwd_kernelINS_13Kernel_traitsIf6__halfS2_S2_fjLj2048ELj1ELj1ELj4ELj16ENS_18Kernel_traits_baseILj2048EfS2_S2_S2_fjLj128EEEEELb0ELb1ELb0ELb1EEEvNS_9BwdParamsE)
        .other          _ZN10layer_norm13ln_bwd_kernelINS_13Kernel_traitsIf6__halfS2_S2_fjLj2048ELj1ELj1ELj4ELj16ENS_18Kernel_traits_baseILj2048EfS2_S2_S2_fjLj128EEEEELb0ELb1ELb0ELb1EEEvNS_9BwdParamsE,@"STO_CUDA_ENTRY STV_DEFAULT"
_ZN10layer_norm13ln_bwd_kernelINS_13Kernel_traitsIf6__halfS2_S2_fjLj2048ELj1ELj1ELj4ELj16ENS_18Kernel_traits_baseILj2048EfS2_S2_S2_fjLj128EEEEELb0ELb1ELb0ELb1EEEvNS_9BwdParamsE:
.text._ZN10layer_norm13ln_bwd_kernelINS_13Kernel_traitsIf6__halfS2_S2_fjLj2048ELj1ELj1ELj4ELj16ENS_18Kernel_traits_baseILj2048EfS2_S2_S2_fjLj128EEEEELb0ELb1ELb0ELb1EEEvNS_9BwdParamsE:
        /* <DEDUP_REMOVED lines=32> */
.L_x_3643:
        /* <DEDUP_REMOVED lines=9> */
[----:B------:R0:W5:Y:S01]  /*0290*/  LDG.E.128 R4, [R36.64+0x1010] ;  /* 0x0010100424047981 */ /* 0x000162000c1e1d00 */
[----:B------:R-:W-:-:S02]  /*02a0*/  HFMA2.MMA R122, -RZ, RZ, 0, 5.9604644775390625e-08 ;  /* 0x00000001ff7a7435 */ /* 0x000fc400000001ff */
[----:B------:R-:W-:Y:S01]  /*02b0*/  HFMA2.MMA R0, -RZ, RZ, 0, 0 ;  /* 0x00000000ff007435 */ /* 0x000fe200000001ff */
[----:B------:R1:W5:Y:S01]  /*02c0*/  LDG.E.128 R32, [R2.64] ;  /* 0x0000000402207981 */ /* 0x000362000c1e1d00 */
[----:B------:R-:W-:Y:S01]  /*02d0*/  HFMA2.MMA R116, -RZ, RZ, 0, 0 ;  /* 0x00000000ff747435 */ /* 0x000fe200000001ff */
        /* <DEDUP_REMOVED lines=21> */
[----:B------:R-:W-:Y:S01]  /*0430*/  MOV R114, RZ ;  /* 0x000000ff00727202 */ /* 0x000fe20000000f00 */
[----:B------:R-:W-:Y:S01]  /*0440*/  CS2R R86, SRZ ;  /* 0x0000000000567805 */ /* 0x000fe2000001ff00 */
[----:B------:R-:W-:Y:S01]  /*0450*/  CS2R R88, SRZ ;  /* 0x0000000000587805 */ /* 0x000fe2000001ff00 */
[----:B------:R-:W-:Y:S01]  /*0460*/  CS2R R90, SRZ ;  /* 0x00000000005a7805 */ /* 0x000fe2000001ff00 */
[----:B------:R-:W-:Y:S01]  /*0470*/  CS2R R92, SRZ ;  /* 0x00000000005c7805 */ /* 0x000fe2000001ff00 */
[----:B0-----:R-:W-:-:S02]  /*0480*/  CS2R R112, SRZ ;  /* 0x0000000000707805 */ /* 0x001fc4000001ff00 */
.L_x_3648:
[----:B------:R-:W-:Y:S01]  /*0490*/  ISETP.NE.U32.AND P0, PT, RZ, c[0x0][0x1c0], PT ;  /* 0x00007000ff007a0c */ /* 0x000fe20003f05070 */
[----:B------:R-:W-:Y:S01]  /*04a0*/  IMAD R48, R117, c[0x0][0x168], RZ ;  /* 0x00005a0075307a24 */ /* 0x000fe200078e02ff */
[----:B------:R-:W-:-:S02]  /*04b0*/  LOP3.LUT R50, R85, 0x7f, RZ, 0xc0, !PT ;  /* 0x0000007f55327812 */ /* 0x000fc400078ec0ff */
[----:B------:R-:W-:Y:S02]  /*04c0*/  ISETP.NE.AND.EX P0, PT, RZ, c[0x0][0x1c4], PT, P0 ;  /* 0x00007100ff007a0c */ /* 0x000fe40003f05300 */
[----:B------:R-:W-:Y:S02]  /*04d0*/  SHF.R.S32.HI R49, RZ, 0x1f, R48 ;  /* 0x0000001fff317819 */ /* 0x000fe40000011430 */
[----:B------:R-:W-:Y:S02]  /*04e0*/  MOV R100, 0x10 ;  /* 0x0000001000647802 */ /* 0x000fe40000000f00 */
[----:B------:R-:W-:Y:S02]  /*04f0*/  LEA.HI R49, R49, R48, RZ, 0x3 ;  /* 0x0000003031317211 */ /* 0x000fe400078f18ff */
        /* <DEDUP_REMOVED lines=22> */
[----:B------:R-:W-:Y:S02]  /*0660*/  MOV R118, 0x3f800000 ;  /* 0x3f80000000767802 */ /* 0x000fe40000000f00 */
[----:B------:R-:W-:-:S09]  /*0670*/  LOP3.LUT P2, RZ, R122, 0xff, RZ, 0xc0, !PT ;  /* 0x000000ff7aff7812 */ /* 0x000fd2000784c0ff */
[----:B------:R-:W-:-:S04]  /*0680*/  @P1 IMAD.WIDE.U32 R98, R119, R100, c[0x0][0x218] ;  /* 0x0000860077621625 */ /* 0x000fc800078e0064 */
[----:B------:R-:W-:Y:S01]  /*0690*/  @P1 IMAD.WIDE.U32 R100, R115, R100, c[0x0][0x218] ;  /* 0x0000860073641625 */ /* 0x000fe200078e0064 */
[----:B-----5:R0:W5:Y:S04]  /*06a0*/  @P1 LDG.E.128 R36, [R98.64] ;  /* 0x0000000462241981 */ /* 0x020168000c1e1d00 */
[----:B------:R0:W5:Y:S01]  /*06b0*/  @P1 LDG.E.128 R40, [R100.64] ;  /* 0x0000000464281981 */ /* 0x000162000c1e1d00 */
[----:B------:R-:W-:Y:S01]  /*06c0*/  LOP3.LUT P3, RZ, R85, 0x1f, RZ, 0xc0, !PT ;  /* 0x0000001f55ff7812 */ /* 0x000fe2000786c0ff */
[----:B--2---:R-:W-:Y:S01]  /*06d0*/  @P0 HADD2.F32 R118, -RZ, R123.H0_H0 ;  /* 0x2000007bff760230 */ /* 0x004fe20000004100 */
[----:B------:R-:W-:Y:S01]  /*06e0*/  ISETP.NE.AND P0, PT, RZ, UR6, PT ;  /* 0x00000006ff007c0c */ /* 0x000fe2000bf05270 */
[--C-:B---3--:R-:W-:Y:S02]  /*06f0*/  HADD2.F32 R105, -RZ, R48.reuse.H0_H0 ;  /* 0x20000030ff697230 */ /* 0x108fe40000004100 */
[----:B------:R-:W-:-:S02]  /*0700*/  HADD2.F32 R48, -RZ, R48.H1_H1 ;  /* 0x30000030ff307230 */ /* 0x000fc40000004100 */
[--C-:B-1----:R-:W-:Y:S02]  /*0710*/  HADD2.F32 R121, -RZ, R50.reuse.H0_H0 ;  /* 0x20000032ff797230 */ /* 0x102fe40000004100 */
[----:B------:R-:W-:Y:S01]  /*0720*/  HADD2.F32 R50, -RZ, R50.H1_H1 ;  /* 0x30000032ff327230 */ /* 0x000fe20000004100 */
[----:B----4-:R-:W-:Y:S01]  /*0730*/  FSEL R124, R124, RZ, !P0 ;  /* 0x000000ff7c7c7208 */ /* 0x010fe20004000000 */
[--C-:B------:R-:W-:Y:S02]  /*0740*/  HADD2.F32 R129, -RZ, R53.reuse.H0_H0 ;  /* 0x20000035ff817230 */ /* 0x100fe40000004100 */
[----:B------:R-:W-:Y:S02]  /*0750*/  HADD2.F32 R131, -RZ, R53.H1_H1 ;  /* 0x30000035ff837230 */ /* 0x000fe40000004100 */
[----:B------:R-:W-:Y:S01]  /*0760*/  HADD2.F32 R53, -RZ, R56.H0_H0 ;  /* 0x20000038ff357230 */ /* 0x000fe20000004100 */
[C---:B------:R-:W-:Y:S01]  /*0770*/  FADD.FTZ R141, -R124.reuse, R50 ;  /* 0x000000327c8d7221 */ /* 0x040fe20000010100 */
[--C-:B0-----:R-:W-:Y:S01]  /*0780*/  HADD2.F32 R99, -RZ, R58.reuse.H0_H0 ;  /* 0x2000003aff637230 */ /* 0x101fe20000004100 */
[C---:B------:R-:W-:Y:S01]  /*0790*/  FADD.FTZ R139, -R124.reuse, R121 ;  /* 0x000000797c8b7221 */ /* 0x040fe20000010100 */
[----:B------:R-:W-:Y:S01]  /*07a0*/  HADD2.F32 R120, -RZ, R49.H0_H0 ;  /* 0x20000031ff787230 */ /* 0x000fe20000004100 */
[----:B------:R-:W-:Y:S01]  /*07b0*/  FADD.FTZ R147, -R124, R53 ;  /* 0x000000357c937221 */ /* 0x000fe20000010100 */
[----:B------:R-:W-:Y:S01]  /*07c0*/  HADD2.F32 R98, -RZ, R51.H0_H0 ;  /* 0x20000033ff627230 */ /* 0x000fe20000004100 */
[----:B------:R-:W-:Y:S01]  /*07d0*/  FMUL.FTZ R136, R104, R141 ;  /* 0x0000008d68887220 */ /* 0x000fe20000410000 */
[----:B------:R-:W-:Y:S01]  /*07e0*/  HADD2.F32 R58, -RZ, R58.H1_H1 ;  /* 0x3000003aff3a7230 */ /* 0x000fe20000004100 */
[C---:B------:R-:W-:Y:S01]  /*07f0*/  FADD.FTZ R121, -R124.reuse, R99 ;  /* 0x000000637c797221 */ /* 0x040fe20000010100 */
        /* <DEDUP_REMOVED lines=9> */
[----:B------:R-:W-:Y:S01]  /*0890*/  FADD.FTZ R145, -R124, R51 ;  /* 0x000000337c917221 */ /* 0x000fe20000010100 */
[--C-:B------:R-:W-:Y:S01]  /*08a0*/  HADD2.F32 R100, -RZ, R59.reuse.H0_H0 ;  /* 0x2000003bff647230 */ /* 0x100fe20000004100 */
[----:B------:R-:W-:Y:S01]  /*08b0*/  FMUL.FTZ R58, R104, R57 ;  /* 0x00000039683a7220 */ /* 0x000fe20000410000 */
[----:B------:R-:W-:Y:S01]  /*08c0*/  HADD2.F32 R122, -RZ, R59.H1_H1 ;  /* 0x3000003bff7a7230 */ /* 0x000fe20000004100 */
[----:B------:R-:W-:Y:S01]  /*08d0*/  FADD.FTZ R59, -R124, R105 ;  /* 0x000000697c3b7221 */ /* 0x000fe20000010100 */
[----:B------:R-:W-:Y:S01]  /*08e0*/  HADD2.F32 R52, -RZ, R52.H1_H1 ;  /* 0x30000034ff347230 */ /* 0x000fe20000004100 */
[C---:B------:R-:W-:Y:S01]  /*08f0*/  FMUL.FTZ R140, R104.reuse, R145 ;  /* 0x00000091688c7220 */ /* 0x040fe20000410000 */
[--C-:B------:R-:W-:Y:S01]  /*0900*/  HADD2.F32 R133, -RZ, R54.reuse.H0_H0 ;  /* 0x20000036ff857230 */ /* 0x100fe20000004100 */
[----:B------:R-:W-:Y:S01]  /*0910*/  FMUL.FTZ R59, R104, R59 ;  /* 0x0000003b683b7220 */ /* 0x000fe20000410000 */
[----:B------:R-:W-:Y:S01]  /*0920*/  HADD2.F32 R54, -RZ, R54.H1_H1 ;  /* 0x30000036ff367230 */ /* 0x000fe20000004100 */
[----:B------:R-:W-:Y:S01]  /*0930*/  FADD.FTZ R111, R52, R111 ;  /* 0x0000006f346f7221 */ /* 0x000fe20000010000 */
[--C-:B------:R-:W-:Y:S01]  /*0940*/  HADD2.F32 R149, -RZ, R60.reuse.H0_H0 ;  /* 0x2000003cff957230 */ /* 0x100fe20000004100 */
[----:B------:R-:W-:Y:S01]  /*0950*/  FFMA.FTZ R113, R58, R52, R113 ;  /* 0x000000343a717223 */ /* 0x000fe20000010071 */
[----:B------:R-:W-:Y:S01]  /*0960*/  HADD2.F32 R126, -RZ, R60.H1_H1 ;  /* 0x3000003cff7e7230 */ /* 0x000fe20000004100 */
[----:B------:R-:W-:Y:S01]  /*0970*/  FMUL.FTZ R60, R32, R101 ;  /* 0x00000065203c7220 */ /* 0x000fe20000410000 */
[--C-:B------:R-:W-:Y:S01]  /*0980*/  HADD2.F32 R137, -RZ, R55.reuse.H0_H0 ;  /* 0x20000037ff897230 */ /* 0x100fe20000004100 */
[----:B------:R-:W-:Y:S01]  /*0990*/  FADD.FTZ R102, R54, R102 ;  /* 0x0000006636667221 */ /* 0x000fe20000010000 */
[----:B------:R-:W-:Y:S01]  /*09a0*/  HADD2.F32 R55, -RZ, R55.H1_H1 ;  /* 0x30000037ff377230 */ /* 0x000fe20000004100 */
[-C--:B------:R-:W-:Y:S01]  /*09b0*/  FFMA.FTZ R103, R136, R54.reuse, R103 ;  /* 0x0000003688677223 */ /* 0x080fe20000010067 */
[--C-:B------:R-:W-:Y:S01]  /*09c0*/  HADD2.F32 R105, -RZ, R62.reuse.H0_H0 ;  /* 0x2000003eff697230 */ /* 0x100fe20000004100 */
[C---:B------:R-:W-:Y:S01]  /*09d0*/  FMUL.FTZ R134, R104.reuse, R139 ;  /* 0x0000008b68867220 */ /* 0x040fe20000410000 */
[----:B------:R-:W-:Y:S01]  /*09e0*/  HADD2.F32 R50, -RZ, R62.H1_H1 ;  /* 0x3000003eff327230 */ /* 0x000fe20000004100 */
[----:B------:R-:W-:Y:S01]  /*09f0*/  FMUL.FTZ R62, R104, R135 ;  /* 0x00000087683e7220 */ /* 0x000fe20000410000 */
[--C-:B------:R-:W-:Y:S01]  /*0a00*/  HADD2.F32 R99, -RZ, R63.reuse.H0_H0 ;  /* 0x2000003fff637230 */ /* 0x100fe20000004100 */
[----:B------:R-:W-:Y:S01]  /*0a10*/  FMUL.FTZ R135, R29, R54 ;  /* 0x000000361d877220 */ /* 0x000fe20000410000 */
[----:B------:R-:W-:Y:S01]  /*0a20*/  HADD2.F32 R48, -RZ, R63.H1_H1 ;  /* 0x3000003fff307230 */ /* 0x000fe20000004100 */
[----:B------:R-:W-:Y:S01]  /*0a30*/  FMUL.FTZ R63, R33, R52 ;  /* 0x00000034213f7220 */ /* 0x000fe20000410000 */
[----:B------:R-:W-:Y:S01]  /*0a40*/  HADD2.F32 R153, -RZ, R61.H0_H0 ;  /* 0x2000003dff997230 */ /* 0x000fe20000004100 */
[----:B------:R-:W-:Y:S01]  /*0a50*/  FADD.FTZ R52, RZ, R60 ;  /* 0x0000003cff347221 */ /* 0x000fe20000010000 */
[----:B------:R-:W-:Y:S01]  /*0a60*/  HADD2.F32 R56, -RZ, R56.H1_H1 ;  /* 0x30000038ff387230 */ /* 0x000fe20000004100 */
[----:B------:R-:W-:-:S02]  /*0a70*/  FFMA.FTZ R54, R59, R60, RZ ;  /* 0x0000003c3b367223 */ /* 0x000fc400000100ff */
[----:B------:R-:W-:Y:S01]  /*0a80*/  FADD.FTZ R49, -R124, R122 ;  /* 0x0000007a7c317221 */ /* 0x000fe20000010100 */
[----:B------:R-:W-:Y:S01]  /*0a90*/  HADD2.F32 R122, -RZ, R61.H1_H1 ;  /* 0x3000003dff7a7230 */ /* 0x000fe20000004100 */
[----:B------:R-:W-:Y:S02]  /*0aa0*/  FADD.FTZ R94, R55, R94 ;  /* 0x0000005e375e7221 */ /* 0x000fe40000010000 */
[-C--:B------:R-:W-:Y:S02]  /*0ab0*/  FFMA.FTZ R95, R140, R55.reuse, R95 ;  /* 0x000000378c5f7223 */ /* 0x080fe4000001005f */
[----:B------:R-:W-:Y:S02]  /*0ac0*/  FMUL.FTZ R139, R31, R55 ;  /* 0x000000371f8b7220 */ /* 0x000fe40000410000 */
        /* <DEDUP_REMOVED lines=8> */
[----:B------:R-:W-:Y:S02]  /*0b50*/  FFMA.FTZ R54, R61, R132, R54 ;  /* 0x000000843d367223 */ /* 0x000fe40000010036 */
[----:B------:R-:W-:Y:S02]  /*0b60*/  FADD.FTZ R143, -R124, R98 ;  /* 0x000000627c8f7221 */ /* 0x000fe40000010100 */
        /* <DEDUP_REMOVED lines=13> */
[----:B------:R-:W-:Y:S02]  /*0c40*/  FADD.FTZ R151, -R124, R56 ;  /* 0x000000387c977221 */ /* 0x000fe40000010100 */
[----:B------:R-:W-:Y:S02]  /*0c50*/  FADD.FTZ R52, R52, R137 ;  /* 0x0000008934347221 */ /* 0x000fe40000010000 */
[----:B------:R-:W-:-:S02]  /*0c60*/  FFMA.FTZ R54, R138, R137, R54 ;  /* 0x000000898a367223 */ /* 0x000fc40000010036 */
[----:B------:R-:W-:Y:S02]  /*0c70*/  FADD.FTZ R110, R129, R110 ;  /* 0x0000006e816e7221 */ /* 0x000fe40000010000 */
[----:B------:R-:W-:Y:S02]  /*0c80*/  FFMA.FTZ R112, R61, R129, R112 ;  /* 0x000000813d707223 */ /* 0x000fe40000010070 */
[----:B------:R-:W-:Y:S02]  /*0c90*/  FMUL.FTZ R127, R104, R151 ;  /* 0x00000097687f7220 */ /* 0x000fe40000410000 */
[----:B------:R-:W-:Y:S02]  /*0ca0*/  FADD.FTZ R55, R52, R139 ;  /* 0x0000008b34377221 */ /* 0x000fe40000010000 */
[----:B------:R-:W-:Y:S02]  /*0cb0*/  FMUL.FTZ R129, R104, R147 ;  /* 0x0000009368817220 */ /* 0x000fe40000410000 */
[----:B------:R-:W-:-:S02]  /*0cc0*/  FMUL.FTZ R128, R24, R149 ;  /* 0x0000009518807220 */ /* 0x000fc40000410000 */
[----:B------:R-:W-:Y:S02]  /*0cd0*/  FFMA.FTZ R52, R140, R139, R54 ;  /* 0x0000008b8c347223 */ /* 0x000fe40000010036 */
[----:B------:R-:W-:Y:S02]  /*0ce0*/  FADD.FTZ R123, -R124, R123 ;  /* 0x0000007b7c7b7221 */ /* 0x000fe40000010100 */
        /* <DEDUP_REMOVED lines=48> */
[----:B------:R-:W-:Y:S01]  /*0ff0*/  FFMA.FTZ R55, R130, R98, R51 ;  /* 0x0000006282377223 */ /* 0x000fe20000010033 */
[----:B------:R-:W-:Y:S05]  /*1000*/  BRA.DIV ~URZ, `(.L_x_3645) ;  /* 0x000013527f007947 */ /* 0x000fea000b800000 */
[----:B------:R0:W1:Y:S02]  /*1010*/  SHFL.DOWN PT, R50, R53, 0x10, 0x1f ;  /* 0x0a001f0035327f89 */ /* 0x00006400000e0000 */
.L_x_3649:
        /* <DEDUP_REMOVED lines=18> */
.L_x_3650:
        /* <DEDUP_REMOVED lines=35> */
[-C--:B------:R-:W-:Y:S02]  /*1370*/  FFMA.FTZ R138, R138, R142.reuse, R141 ;  /* 0x0000008e8a8a7223 */ /* 0x080fe4000001008d */
[----:B------:R-:W-:Y:S01]  /*1380*/  FADD.FTZ R61, R132, -R61 ;  /* 0x8000003d843d7221 */ /* 0x000fe20000010000 */
[----:B------:R-:W-:Y:S01]  /*1390*/  HFMA2.MMA R132, -RZ, RZ, 0, 9.5367431640625e-07 ;  /* 0x00000010ff847435 */ /* 0x000fe200000001ff */
[----:B------:R-:W-:Y:S02]  /*13a0*/  FADD.FTZ R137, R137, -R138 ;  /* 0x8000008a89897221 */ /* 0x000fe40000010000 */
[----:B------:R-:W-:Y:S02]  /*13b0*/  FFMA.FTZ R140, R140, R142, R141 ;  /* 0x0000008e8c8c7223 */ /* 0x000fe4000001008d */
[----:B------:R-:W-:-:S02]  /*13c0*/  FMUL.FTZ R145, R104, R137 ;  /* 0x0000008968917220 */ /* 0x000fc40000410000 */
[----:B------:R-:W-:Y:S02]  /*13d0*/  FFMA.FTZ R59, R59, R142, R141 ;  /* 0x0000008e3b3b7223 */ /* 0x000fe4000001008d */
[----:B------:R-:W-:Y:S02]  /*13e0*/  @P1 FADD.FTZ R145, R145, R48 ;  /* 0x0000003091911221 */ /* 0x000fe40000010000 */
[----:B------:R-:W-:-:S04]  /*13f0*/  IMAD.WIDE.U32 R48, R119, R132, c[0x0][0x170] ;  /* 0x00005c0077307625 */ /* 0x000fc800078e0084 */
[-C--:B------:R-:W-:Y:S02]  /*1400*/  FFMA.FTZ R58, R58, R142.reuse, R141 ;  /* 0x0000008e3a3a7223 */ /* 0x080fe4000001008d */
[----:B------:R-:W-:Y:S01]  /*1410*/  FADD.FTZ R139, R139, -R140 ;  /* 0x8000008c8b8b7221 */ /* 0x000fe20000010000 */
[----:B------:R-:W2:Y:S01]  /*1420*/  LDG.E.128 R48, [R48.64] ;  /* 0x0000000430307981 */ /* 0x000ea2000c1e1d00 */
[----:B------:R-:W-:Y:S02]  /*1430*/  FADD.FTZ R59, R60, -R59 ;  /* 0x8000003b3c3b7221 */ /* 0x000fe40000010000 */
[-CC-:B------:R-:W-:Y:S02]  /*1440*/  FFMA.FTZ R134, R134, R142.reuse, R141.reuse ;  /* 0x0000008e86867223 */ /* 0x180fe4000001008d */
[----:B------:R-:W-:Y:S02]  /*1450*/  FADD.FTZ R63, R63, -R58 ;  /* 0x8000003a3f3f7221 */ /* 0x000fe40000010000 */
[----:B------:R-:W-:-:S02]  /*1460*/  FFMA.FTZ R136, R136, R142, R141 ;  /* 0x0000008e88887223 */ /* 0x000fc4000001008d */
[----:B------:R-:W-:Y:S01]  /*1470*/  FMUL.FTZ R147, R104, R139 ;  /* 0x0000008b68937220 */ /* 0x000fe20000410000 */
[----:B------:R-:W-:Y:S01]  /*1480*/  ISETP.NE.AND.EX P0, PT, RZ, c[0x0][0x25c], PT, P0 ;  /* 0x00009700ff007a0c */ /* 0x000fe20003f05300 */
[----:B------:R-:W-:Y:S02]  /*1490*/  FFMA.FTZ R62, R62, R142, R141 ;  /* 0x0000008e3e3e7223 */ /* 0x000fe4000001008d */
[----:B------:R-:W-:Y:S02]  /*14a0*/  FADD.FTZ R133, R133, -R134 ;  /* 0x8000008685857221 */ /* 0x000fe40000010000 */
[C---:B------:R-:W-:Y:S02]  /*14b0*/  FMUL.FTZ R59, R104.reuse, R59 ;  /* 0x0000003b683b7220 */ /* 0x040fe40000410000 */
[----:B------:R-:W-:Y:S02]  /*14c0*/  FADD.FTZ R135, R135, -R136 ;  /* 0x8000008887877221 */ /* 0x000fe40000010000 */
[----:B------:R-:W-:-:S02]  /*14d0*/  FMUL.FTZ R63, R104, R63 ;  /* 0x0000003f683f7220 */ /* 0x000fc40000410000 */
[----:B------:R-:W-:Y:S01]  /*14e0*/  @P1 FADD.FTZ R147, R147, R56 ;  /* 0x0000003893931221 */ /* 0x000fe20000010000 */
[--C-:B------:R-:W-:Y:S01]  /*14f0*/  @P1 HADD2.F32 R56, -RZ, R38.reuse.H0_H0 ;  /* 0x20000026ff381230 */ /* 0x100fe20000004100 */
[----:B------:R-:W-:Y:S01]  /*1500*/  FADD.FTZ R131, R131, -R62 ;  /* 0x8000003e83837221 */ /* 0x000fe20000010000 */
[----:B------:R-:W-:Y:S01]  /*1510*/  @P1 HADD2.F32 R58, -RZ, R38.H1_H1 ;  /* 0x30000026ff3a1230 */ /* 0x000fe20000004100 */
[----:B------:R-:W-:Y:S01]  /*1520*/  @P1 FADD.FTZ R59, R59, R52 ;  /* 0x000000343b3b1221 */ /* 0x000fe20000010000 */
[--C-:B------:R-:W-:Y:S01]  /*1530*/  @P1 HADD2.F32 R52, -RZ, R37.reuse.H0_H0 ;  /* 0x20000025ff341230 */ /* 0x100fe20000004100 */
[C---:B------:R-:W-:Y:S02]  /*1540*/  FMUL.FTZ R137, R104.reuse, R133 ;  /* 0x0000008568897220 */ /* 0x040fe40000410000 */
        /* <DEDUP_REMOVED lines=19> */
[----:B------:R-:W-:Y:S01]  /*1680*/  @P0 PRMT R47, R58, 0x7610, R47 ;  /* 0x000076103a2f0816 */ /* 0x000fe2000000002f */
[-C--:B------:R-:W-:Y:S02]  /*1690*/  FMUL.FTZ R135, R61, R118.reuse ;  /* 0x000000763d877220 */ /* 0x080fe40000410000 */
        /* <DEDUP_REMOVED lines=11> */
[----:B------:R-:W-:Y:S01]  /*1750*/  @P0 F2FP.PACK_AB R53, RZ, R63 ;  /* 0x0000003fff35023e */ /* 0x000fe200000000ff */
[----:B------:R-:W-:Y:S01]  /*1760*/  FMUL.FTZ R55, R17, R136 ;  /* 0x0000008811377220 */ /* 0x000fe20000410000 */
[----:B------:R-:W-:Y:S01]  /*1770*/  @P0 PRMT R46, R56, 0x7610, R46 ;  /* 0x00007610382e0816 */ /* 0x000fe2000000002e */
[----:B------:R-:W-:-:S02]  /*1780*/  FMUL.FTZ R57, R18, R135 ;  /* 0x0000008712397220 */ /* 0x000fc40000410000 */
[----:B------:R-:W-:Y:S01]  /*1790*/  FMUL.FTZ R54, R19, R138 ;  /* 0x0000008a13367220 */ /* 0x000fe20000410000 */
[----:B------:R-:W-:Y:S02]  /*17a0*/  F2FP.PACK_AB R58, R61, R58 ;  /* 0x0000003a3d3a723e */ /* 0x000fe400000000ff */
[----:B------:R-:W-:Y:S01]  /*17b0*/  @P0 PRMT R47, R47, 0x5410, R60 ;  /* 0x000054102f2f0816 */ /* 0x000fe2000000003c */
[----:B------:R-:W-:Y:S01]  /*17c0*/  @P0 IMAD.WIDE.U32 R60, R119, R132, c[0x0][0x258] ;  /* 0x00009600773c0625 */ /* 0x000fe200078e0084 */
[----:B------:R-:W-:Y:S02]  /*17d0*/  F2FP.PACK_AB R59, R62, R59 ;  /* 0x0000003b3e3b723e */ /* 0x000fe400000000ff */
[----:B------:R-:W-:Y:S01]  /*17e0*/  F2FP.PACK_AB R56, R55, R52 ;  /* 0x000000343738723e */ /* 0x000fe200000000ff */
[-C--:B------:R-:W-:Y:S01]  /*17f0*/  IMAD.WIDE.U32 R62, R119, R132.reuse, c[0x0][0x248] ;  /* 0x00009200773e7625 */ /* 0x080fe200078e0084 */
[----:B------:R-:W-:Y:S02]  /*1800*/  @P0 PRMT R44, R44, 0x5410, R53 ;  /* 0x000054102c2c0816 */ /* 0x000fe40000000035 */
[----:B------:R-:W-:Y:S01]  /*1810*/  @P0 PRMT R45, R45, 0x5410, R139 ;  /* 0x000054102d2d0816 */ /* 0x000fe2000000008b */
[----:B------:R-:W-:Y:S01]  /*1820*/  IMAD.WIDE.U32 R52, R115, R132, c[0x0][0x170] ;  /* 0x00005c0073347625 */ /* 0x000fe200078e0084 */
[----:B------:R-:W-:-:S02]  /*1830*/  @P0 PRMT R46, R46, 0x5410, R143 ;  /* 0x000054102e2e0816 */ /* 0x000fc4000000008f */
        /* <DEDUP_REMOVED lines=12> */
[----:B------:R-:W-:Y:S01]  /*1900*/  FFMA.FTZ R100, R100, R142, R141 ;  /* 0x0000008e64647223 */ /* 0x000fe2000001008d */
[----:B------:R-:W-:Y:S01]  /*1910*/  @P1 HADD2.F32 R58, -RZ, R40.H1_H1 ;  /* 0x30000028ff3a1230 */ /* 0x000fe20000004100 */
[----:B------:R-:W-:-:S02]  /*1920*/  FADD.FTZ R125, R124, -R125 ;  /* 0x8000007d7c7d7221 */ /* 0x000fc40000010000 */
[C---:B------:R-:W-:Y:S02]  /*1930*/  FMUL.FTZ R129, R104.reuse, R129 ;  /* 0x0000008168817220 */ /* 0x040fe40000410000 */
[----:B------:R-:W-:Y:S01]  /*1940*/  FMUL.FTZ R127, R104, R127 ;  /* 0x0000007f687f7220 */ /* 0x000fe20000410000 */
[----:B------:R-:W-:Y:S01]  /*1950*/  @P1 HADD2.F32 R60, -RZ, R41.H0_H0 ;  /* 0x20000029ff3c1230 */ /* 0x000fe20000004100 */
[-C--:B------:R-:W-:Y:S02]  /*1960*/  FFMA.FTZ R120, R120, R142.reuse, R141 ;  /* 0x0000008e78787223 */ /* 0x080fe4000001008d */
[----:B------:R-:W-:Y:S02]  /*1970*/  FADD.FTZ R123, R122, -R123 ;  /* 0x8000007b7a7b7221 */ /* 0x000fe40000010000 */
[----:B------:R-:W-:Y:S02]  /*1980*/  FFMA.FTZ R141, R130, R142, R141 ;  /* 0x0000008e828d7223 */ /* 0x000fe4000001008d */
[----:B------:R-:W-:-:S02]  /*1990*/  FADD.FTZ R105, R105, -R144 ;  /* 0x8000009069697221 */ /* 0x000fc40000010000 */
[----:B------:R-:W-:Y:S02]  /*19a0*/  FADD.FTZ R99, R99, -R100 ;  /* 0x8000006463637221 */ /* 0x000fe40000010000 */
[C---:B------:R-:W-:Y:S02]  /*19b0*/  FMUL.FTZ R125, R104.reuse, R125 ;  /* 0x0000007d687d7220 */ /* 0x040fe40000410000 */
[----:B------:R-:W-:Y:S01]  /*19c0*/  @P1 FADD.FTZ R129, R129, R56 ;  /* 0x0000003881811221 */ /* 0x000fe20000010000 */
[----:B------:R-:W-:Y:S01]  /*19d0*/  @P1 HADD2.F32 R56, -RZ, R41.H1_H1 ;  /* 0x30000029ff381230 */ /* 0x000fe20000004100 */
[----:B------:R-:W-:Y:S01]  /*19e0*/  @P1 FADD.FTZ R127, R127, R58 ;  /* 0x0000003a7f7f1221 */ /* 0x000fe20000010000 */
[----:B------:R-:W-:Y:S01]  /*19f0*/  @P1 HADD2.F32 R58, -RZ, R42.H0_H0 ;  /* 0x2000002aff3a1230 */ /* 0x000fe20000004100 */
[----:B------:R-:W-:Y:S01]  /*1a00*/  FADD.FTZ R101, R101, -R120 ;  /* 0x8000007865657221 */ /* 0x000fe20000010000 */
[----:B------:R-:W-:Y:S01]  /*1a10*/  @P1 HADD2.F32 R62, -RZ, R43.H0_H0 ;  /* 0x2000002bff3e1230 */ /* 0x000fe20000004100 */
[----:B------:R-:W-:-:S02]  /*1a20*/  FMUL.FTZ R123, R104, R123 ;  /* 0x0000007b687b7220 */ /* 0x000fc40000410000 */
[----:B------:R-:W-:Y:S02]  /*1a30*/  FADD.FTZ R141, R98, -R141 ;  /* 0x8000008d628d7221 */ /* 0x000fe40000010000 */
[C---:B------:R-:W-:Y:S02]  /*1a40*/  FMUL.FTZ R105, R104.reuse, R105 ;  /* 0x0000006968697220 */ /* 0x040fe40000410000 */
[C---:B------:R-:W-:Y:S02]  /*1a50*/  FMUL.FTZ R99, R104.reuse, R99 ;  /* 0x0000006368637220 */ /* 0x040fe40000410000 */
[----:B------:R-:W-:Y:S01]  /*1a60*/  @P1 FADD.FTZ R125, R125, R60 ;  /* 0x0000003c7d7d1221 */ /* 0x000fe20000010000 */
[----:B------:R-:W-:Y:S01]  /*1a70*/  @P1 HADD2.F32 R60, -RZ, R42.H1_H1 ;  /* 0x3000002aff3c1230 */ /* 0x000fe20000004100 */
[----:B------:R-:W-:Y:S01]  /*1a80*/  FMUL.FTZ R101, R104, R101 ;  /* 0x0000006568657220 */ /* 0x000fe20000410000 */
[----:B------:R-:W-:Y:S01]  /*1a90*/  @P1 HADD2.F32 R98, -RZ, R43.H1_H1 ;  /* 0x3000002bff621230 */ /* 0x000fe20000004100 */
[----:B------:R-:W-:-:S02]  /*1aa0*/  @P1 FADD.FTZ R123, R123, R56 ;  /* 0x000000387b7b1221 */ /* 0x000fc40000010000 */
[----:B------:R-:W-:Y:S02]  /*1ab0*/  FMUL.FTZ R141, R104, R141 ;  /* 0x0000008d688d7220 */ /* 0x000fe40000410000 */
[----:B------:R-:W-:Y:S02]  /*1ac0*/  @P1 FADD.FTZ R105, R105, R58 ;  /* 0x0000003a69691221 */ /* 0x000fe40000010000 */
        /* <DEDUP_REMOVED lines=11> */
[----:B------:R-:W-:Y:S01]  /*1b80*/  @P0 F2FP.PACK_AB R60, RZ, R123 ;  /* 0x0000007bff3c023e */ /* 0x000fe200000000ff */
[----:B------:R-:W-:Y:S01]  /*1b90*/  FMUL.FTZ R104, R11, R62 ;  /* 0x0000003e0b687220 */ /* 0x000fe20000410000 */
[----:B------:R-:W-:Y:S02]  /*1ba0*/  @P0 PRMT R46, R61, 0x7610, R46 ;  /* 0x000076103d2e0816 */ /* 0x000fe4000000002e */
[----:B------:R-:W-:Y:S02]  /*1bb0*/  @P0 PRMT R47, R100, 0x7610, R47 ;  /* 0x00007610642f0816 */ /* 0x000fe4000000002f */
[----:B------:R-:W-:-:S02]  /*1bc0*/  @P0 PRMT R46, R46, 0x5410, R63 ;  /* 0x000054102e2e0816 */ /* 0x000fc4000000003f */
[----:B------:R-:W-:Y:S02]  /*1bd0*/  IADD3 R117, R117, c[0x0][0x160], RZ ;  /* 0x0000580075757a10 */ /* 0x000fe40007ffe0ff */
[----:B------:R-:W-:Y:S01]  /*1be0*/  SEL R122, RZ, 0x1, P2 ;  /* 0x00000001ff7a7807 */ /* 0x000fe20001000000 */
[----:B--2---:R-:W-:Y:S02]  /*1bf0*/  HADD2.F32 R59, -RZ, R51.H1_H1 ;  /* 0x30000033ff3b7230 */ /* 0x004fe40000004100 */
[----:B------:R-:W-:Y:S02]  /*1c00*/  HADD2.F32 R56, -RZ, R49.H0_H0 ;  /* 0x20000031ff387230 */ /* 0x000fe40000004100 */
[----:B------:R-:W-:Y:S01]  /*1c10*/  HADD2.F32 R58, -RZ, R51.H0_H0 ;  /* 0x20000033ff3a7230 */ /* 0x000fe20000004100 */
        /* <DEDUP_REMOVED lines=19> */
[----:B------:R-:W-:-:S02]  /*1d50*/  FFMA.FTZ R71, R49, R138, R71 ;  /* 0x0000008a31477223 */ /* 0x000fc40000010047 */
[----:B------:R-:W-:Y:S01]  /*1d60*/  FFMA.FTZ R74, R57, R137, R74 ;  /* 0x00000089394a7223 */ /* 0x000fe2000001004a */
[----:B------:R-:W-:Y:S01]  /*1d70*/  @P0 F2FP.PACK_AB R57, RZ, R127 ;  /* 0x0000007fff39023e */ /* 0x000fe200000000ff */
[----:B------:R-:W-:Y:S01]  /*1d80*/  FFMA.FTZ R73, R50, R140, R73 ;  /* 0x0000008c32497223 */ /* 0x000fe20000010049 */
[----:B------:R-:W-:Y:S01]  /*1d90*/  LEA R56, P1, R115, c[0x0][0x248], 0x4 ;  /* 0x0000920073387a11 */ /* 0x000fe200078220ff */
[----:B------:R-:W-:Y:S02]  /*1da0*/  FMUL.FTZ R48, R8, R129 ;  /* 0x0000008108307220 */ /* 0x000fe40000410000 */
[----:B------:R-:W-:Y:S02]  /*1db0*/  FMUL.FTZ R49, R10, R125 ;  /* 0x0000007d0a317220 */ /* 0x000fe40000410000 */
[----:B------:R-:W-:Y:S02]  /*1dc0*/  FMUL.FTZ R50, R4, R105 ;  /* 0x0000006904327220 */ /* 0x000fe40000410000 */
[----:B------:R-:W-:-:S02]  /*1dd0*/  FMUL.FTZ R51, R6, R99 ;  /* 0x0000006306337220 */ /* 0x000fc40000410000 */
[----:B------:R-:W-:Y:S02]  /*1de0*/  FMUL.FTZ R120, R7, R118 ;  /* 0x0000007607787220 */ /* 0x000fe40000410000 */
[----:B------:R-:W-:Y:S01]  /*1df0*/  FMUL.FTZ R101, R9, R58 ;  /* 0x0000003a09657220 */ /* 0x000fe20000410000 */
[----:B------:R-:W-:Y:S01]  /*1e00*/  @P0 PRMT R44, R44, 0x5410, R57 ;  /* 0x000054102c2c0816 */ /* 0x000fe20000000039 */
[----:B------:R-:W-:Y:S01]  /*1e10*/  @P0 IMAD.WIDE.U32 R132, R115, R132, c[0x0][0x258] ;  /* 0x0000960073840625 */ /* 0x000fe200078e0084 */
[----:B------:R-:W-:Y:S02]  /*1e20*/  @P0 PRMT R45, R45, 0x5410, R60 ;  /* 0x000054102d2d0816 */ /* 0x000fe4000000003c */
[----:B------:R-:W-:Y:S02]  /*1e30*/  @P0 PRMT R47, R47, 0x5410, R141 ;  /* 0x000054102f2f0816 */ /* 0x000fe4000000008d */
[----:B------:R-:W-:Y:S02]  /*1e40*/  F2FP.PACK_AB R51, R120, R51 ;  /* 0x000000337833723e */ /* 0x000fe400000000ff */
[----:B------:R-:W-:-:S02]  /*1e50*/  F2FP.PACK_AB R50, R119, R50 ;  /* 0x000000327732723e */ /* 0x000fc400000000ff */
        /* <DEDUP_REMOVED lines=24> */
.L_x_3647:
        /* <DEDUP_REMOVED lines=34> */
.L_x_3644:
[----:B------:R-:W0:Y:S01]  /*2200*/  S2UR UR6, SR_CTAID.X ;  /* 0x00000000000679c3 */ /* 0x000e220000002500 */
[----:B------:R-:W-:Y:S02]  /*2210*/  MOV R27, 0x20 ;  /* 0x00000020001b7802 */ /* 0x000fe40000000f00 */
[----:B0-----:R-:W-:-:S02]  /*2220*/  LEA.HI R0, R85, UR6, RZ, 0x19 ;  /* 0x0000000655007c11 */ /* 0x001fc4000f8fc8ff */
[----:B------:R-:W-:-:S03]  /*2230*/  LOP3.LUT R85, R85, 0x7f, RZ, 0xc0, !PT ;  /* 0x0000007f55557812 */ /* 0x000fc600078ec0ff */
        /* <DEDUP_REMOVED lines=18> */
.L_x_3645:
[----:B------:R-:W-:Y:S01]  /*2360*/  HFMA2.MMA R52, -RZ, RZ, 0, 9.5367431640625e-07 ;  /* 0x00000010ff347435 */ /* 0x000fe200000001ff */
[----:B------:R-:W-:-:S02]  /*2370*/  MOV R51, R53 ;  /* 0x0000003500337202 */ /* 0x000fc40000000f00 */
[----:B------:R-:W-:Y:S02]  /*2380*/  MOV R54, 0x1f ;  /* 0x0000001f00367802 */ /* 0x000fe40000000f00 */
[----:B------:R-:W-:Y:S02]  /*2390*/  MOV R57, 0xffffffff ;  /* 0xffffffff00397802 */ /* 0x000fe40000000f00 */
[----:B------:R-:W-:Y:S02]  /*23a0*/  MOV R48, 0x23c0 ;  /* 0x000023c000307802 */ /* 0x000fe40000000f00 */
[----:B-----5:R-:W-:Y:S05]  /*23b0*/  CALL.REL.NOINC `($__internal_105_$__cuda_sm70_shflsync_down_p) ;  /* 0x0000046000007944 */ /* 0x020fea0003c00000 */
[----:B-1----:R-:W-:Y:S01]  /*23c0*/  MOV R50, R51 ;  /* 0x0000003300327202 */ /* 0x002fe20000000f00 */
[----:B0-----:R-:W-:Y:S05]  /*23d0*/  BRA `(.L_x_3649) ;  /* 0xffffec4000007947 */ /* 0x001fea000383ffff */
.L_x_3646:
[----:B------:R-:W-:Y:S01]  /*23e0*/  HFMA2.MMA R52, -RZ, RZ, 0, 9.5367431640625e-07 ;  /* 0x00000010ff347435 */ /* 0x000fe200000001ff */
[----:B------:R-:W-:Y:S02]  /*23f0*/  MOV R51, R55 ;  /* 0x0000003700337202 */ /* 0x000fe40000000f00 */
[----:B------:R-:W-:Y:S02]  /*2400*/  MOV R54, 0x1f ;  /* 0x0000001f00367802 */ /* 0x000fe40000000f00 */
[----:B------:R-:W-:-:S02]  /*2410*/  MOV R57, 0xffffffff ;  /* 0xffffffff00397802 */ /* 0x000fc40000000f00 */
[----:B------:R-:W-:Y:S02]  /*2420*/  MOV R48, 0x2440 ;  /* 0x0000244000307802 */ /* 0x000fe40000000f00 */
[----:B01---5:R-:W-:Y:S05]  /*2430*/  CALL.REL.NOINC `($__internal_105_$__cuda_sm70_shflsync_down_p) ;  /* 0x000003e000007944 */ /* 0x023fea0003c00000 */
[----:B------:R-:W-:Y:S01]  /*2440*/  FADD.FTZ R53, R53, R50 ;  /* 0x0000003235357221 */ /* 0x000fe20000010000 */
[----:B0-----:R-:W-:Y:S01]  /*2450*/  HFMA2.MMA R52, -RZ, RZ, 0, 4.76837158203125e-07 ;  /* 0x00000008ff347435 */ /* 0x001fe200000001ff */
[----:B-1----:R-:W-:Y:S01]  /*2460*/  FADD.FTZ R56, R55, R51 ;  /* 0x0000003337387221 */ /* 0x002fe20000010000 */
[----:B------:R-:W-:Y:S02]  /*2470*/  MOV R54, 0x1f ;  /* 0x0000001f00367802 */ /* 0x000fe40000000f00 */
[----:B------:R-:W-:Y:S02]  /*2480*/  MOV R57, 0xffffffff ;  /* 0xffffffff00397802 */ /* 0x000fe40000000f00 */
[----:B------:R-:W-:Y:S02]  /*2490*/  MOV R51, R53 ;  /* 0x0000003500337202 */ /* 0x000fe40000000f00 */
[----:B------:R-:W-:Y:S02]  /*24a0*/  MOV R48, 0x24c0 ;  /* 0x000024c000307802 */ /* 0x000fe40000000f00 */
[----:B------:R-:W-:Y:S05]  /*24b0*/  CALL.REL.NOINC `($__internal_105_$__cuda_sm70_shflsync_down_p) ;  /* 0x0000036000007944 */ /* 0x000fea0003c00000 */
[----:B0-----:R-:W-:Y:S01]  /*24c0*/  HFMA2.MMA R52, -RZ, RZ, 0, 4.76837158203125e-07 ;  /* 0x00000008ff347435 */ /* 0x001fe200000001ff */
[----:B-1----:R-:W-:-:S02]  /*24d0*/  MOV R50, R51 ;  /* 0x0000003300327202 */ /* 0x002fc40000000f00 */
[----:B------:R-:W-:Y:S02]  /*24e0*/  MOV R51, R56 ;  /* 0x0000003800337202 */ /* 0x000fe40000000f00 */
[----:B------:R-:W-:Y:S02]  /*24f0*/  MOV R54, 0x1f ;  /* 0x0000001f00367802 */ /* 0x000fe40000000f00 */
[----:B------:R-:W-:Y:S02]  /*2500*/  MOV R57, 0xffffffff ;  /* 0xffffffff00397802 */ /* 0x000fe40000000f00 */
[----:B------:R-:W-:Y:S02]  /*2510*/  MOV R48, 0x2530 ;  /* 0x0000253000307802 */ /* 0x000fe40000000f00 */
[----:B------:R-:W-:Y:S05]  /*2520*/  CALL.REL.NOINC `($__internal_105_$__cuda_sm70_shflsync_down_p) ;  /* 0x000002f000007944 */ /* 0x000fea0003c00000 */
[----:B------:R-:W-:Y:S01]  /*2530*/  FADD.FTZ R53, R50, R53 ;  /* 0x0000003532357221 */ /* 0x000fe20000010000 */
[----:B0-----:R-:W-:Y:S01]  /*2540*/  HFMA2.MMA R52, -RZ, RZ, 0, 2.384185791015625e-07 ;  /* 0x00000004ff347435 */ /* 0x001fe200000001ff */
[----:B-1----:R-:W-:Y:S01]  /*2550*/  FADD.FTZ R56, R56, R51 ;  /* 0x0000003338387221 */ /* 0x002fe20000010000 */
[----:B------:R-:W-:Y:S02]  /*2560*/  MOV R54, 0x1f ;  /* 0x0000001f00367802 */ /* 0x000fe40000000f00 */
[----:B------:R-:W-:-:S02]  /*2570*/  MOV R57, 0xffffffff ;  /* 0xffffffff00397802 */ /* 0x000fc40000000f00 */
[----:B------:R-:W-:Y:S02]  /*2580*/  MOV R51, R53 ;  /* 0x0000003500337202 */ /* 0x000fe40000000f00 */
[----:B------:R-:W-:Y:S02]  /*2590*/  MOV R48, 0x25b0 ;  /* 0x000025b000307802 */ /* 0x000fe40000000f00 */
[----:B------:R-:W-:Y:S05]  /*25a0*/  CALL.REL.NOINC `($__internal_105_$__cuda_sm70_shflsync_down_p) ;  /* 0x0000027000007944 */ /* 0x000fea0003c00000 */
[----:B0-----:R-:W-:Y:S01]  /*25b0*/  HFMA2.MMA R52, -RZ, RZ, 0, 2.384185791015625e-07 ;  /* 0x00000004ff347435 */ /* 0x001fe200000001ff */
[----:B-1----:R-:W-:Y:S02]  /*25c0*/  MOV R50, R51 ;  /* 0x0000003300327202 */ /* 0x002fe40000000f00 */
[----:B------:R-:W-:Y:S02]  /*25d0*/  MOV R51, R56 ;  /* 0x0000003800337202 */ /* 0x000fe40000000f00 */
[----:B------:R-:W-:Y:S02]  /*25e0*/  MOV R54, 0x1f ;  /* 0x0000001f00367802 */ /* 0x000fe40000000f00 */
[----:B------:R-:W-:Y:S02]  /*25f0*/  MOV R57, 0xffffffff ;  /* 0xffffffff00397802 */ /* 0x000fe40000000f00 */
[----:B------:R-:W-:-:S02]  /*2600*/  MOV R48, 0x2620 ;  /* 0x0000262000307802 */ /* 0x000fc40000000f00 */
[----:B------:R-:W-:Y:S05]  /*2610*/  CALL.REL.NOINC `($__internal_105_$__cuda_sm70_shflsync_down_p) ;  /* 0x0000020000007944 */ /* 0x000fea0003c00000 */
[----:B------:R-:W-:Y:S01]  /*2620*/  FADD.FTZ R53, R50, R53 ;  /* 0x0000003532357221 */ /* 0x000fe20000010000 */
[----:B0-----:R-:W-:Y:S01]  /*2630*/  HFMA2.MMA R52, -RZ, RZ, 0, 1.1920928955078125e-07 ;  /* 0x00000002ff347435 */ /* 0x001fe200000001ff */
[----:B-1----:R-:W-:Y:S01]  /*2640*/  FADD.FTZ R56, R56, R51 ;  /* 0x0000003338387221 */ /* 0x002fe20000010000 */
[----:B------:R-:W-:-:S02]  /*2650*/  MOV R54, 0x1f ;  /* 0x0000001f00367802 */ /* 0x000fc40000000f00 */
[----:B------:R-:W-:Y:S02]  /*2660*/  MOV R57, 0xffffffff ;  /* 0xffffffff00397802 */ /* 0x000fe40000000f00 */
[----:B------:R-:W-:Y:S02]  /*2670*/  MOV R51, R53 ;  /* 0x0000003500337202 */ /* 0x000fe40000000f00 */
[----:B------:R-:W-:Y:S02]  /*2680*/  MOV R48, 0x26a0 ;  /* 0x000026a000307802 */ /* 0x000fe40000000f00 */
[----:B------:R-:W-:Y:S05]  /*2690*/  CALL.REL.NOINC `($__internal_105_$__cuda_sm70_shflsync_down_p) ;  /* 0x0000018000007944 */ /* 0x000fea0003c00000 */
[----:B0-----:R-:W-:Y:S01]  /*26a0*/  HFMA2.MMA R52, -RZ, RZ, 0, 1.1920928955078125e-07 ;  /* 0x00000002ff347435 */ /* 0x001fe200000001ff */
[----:B-1----:R-:W-:Y:S02]  /*26b0*/  MOV R50, R51 ;  /* 0x0000003300327202 */ /* 0x002fe40000000f00 */
[----:B------:R-:W-:Y:S02]  /*26c0*/  MOV R51, R56 ;  /* 0x0000003800337202 */ /* 0x000fe40000000f00 */
[----:B------:R-:W-:Y:S02]  /*26d0*/  MOV R54, 0x1f ;  /* 0x0000001f00367802 */ /* 0x000fe40000000f00 */
[----:B------:R-:W-:-:S02]  /*26e0*/  MOV R57, 0xffffffff ;  /* 0xffffffff00397802 */ /* 0x000fc40000000f00 */
[----:B------:R-:W-:Y:S02]  /*26f0*/  MOV R48, 0x2710 ;  /* 0x0000271000307802 */ /* 0x000fe40000000f00 */
[----:B------:R-:W-:Y:S05]  /*2700*/  CALL.REL.NOINC `($__internal_105_$__cuda_sm70_shflsync_down_p) ;  /* 0x0000011000007944 */ /* 0x000fea0003c00000 */
[----:B------:R-:W-:Y:S01]  /*2710*/  FADD.FTZ R53, R50, R53 ;  /* 0x0000003532357221 */ /* 0x000fe20000010000 */
[----:B0-----:R-:W-:Y:S01]  /*2720*/  HFMA2.MMA R52, -RZ, RZ, 0, 5.9604644775390625e-08 ;  /* 0x00000001ff347435 */ /* 0x001fe200000001ff */
[----:B-1----:R-:W-:Y:S01]  /*2730*/  FADD.FTZ R55, R56, R51 ;  /* 0x0000003338377221 */ /* 0x002fe20000010000 */
[----:B------:R-:W-:Y:S02]  /*2740*/  MOV R54, 0x1f ;  /* 0x0000001f00367802 */ /* 0x000fe40000000f00 */
[----:B------:R-:W-:Y:S02]  /*2750*/  MOV R57, 0xffffffff ;  /* 0xffffffff00397802 */ /* 0x000fe40000000f00 */
[----:B------:R-:W-:Y:S02]  /*2760*/  MOV R51, R53 ;  /* 0x0000003500337202 */ /* 0x000fe40000000f00 */
[----:B------:R-:W-:Y:S02]  /*2770*/  MOV R48, 0x2790 ;  /* 0x0000279000307802 */ /* 0x000fe40000000f00 */
[----:B------:R-:W-:Y:S05]  /*2780*/  CALL.REL.NOINC `($__internal_105_$__cuda_sm70_shflsync_down_p) ;  /* 0x0000009000007944 */ /* 0x000fea0003c00000 */
[----:B0-----:R-:W-:Y:S01]  /*2790*/  HFMA2.MMA R52, -RZ, RZ, 0, 5.9604644775390625e-08 ;  /* 0x00000001ff347435 */ /* 0x001fe200000001ff */
[----:B-1----:R-:W-:-:S02]  /*27a0*/  MOV R56, R51 ;  /* 0x0000003300387202 */ /* 0x002fc40000000f00 */
[----:B------:R-:W-:Y:S02]  /*27b0*/  MOV R51, R55 ;  /* 0x0000003700337202 */ /* 0x000fe40000000f00 */
[----:B------:R-:W-:Y:S02]  /*27c0*/  MOV R54, 0x1f ;  /* 0x0000001f00367802 */ /* 0x000fe40000000f00 */
[----:B------:R-:W-:Y:S02]  /*27d0*/  MOV R57, 0xffffffff ;  /* 0xffffffff00397802 */ /* 0x000fe40000000f00 */
[----:B------:R-:W-:Y:S02]  /*27e0*/  MOV R48, 0x2800 ;  /* 0x0000280000307802 */ /* 0x000fe40000000f00 */
[----:B------:R-:W-:Y:S05]  /*27f0*/  CALL.REL.NOINC `($__internal_105_$__cuda_sm70_shflsync_down_p) ;  /* 0x0000002000007944 */ /* 0x000fea0003c00000 */
[----:B-1----:R-:W-:Y:S01]  /*2800*/  MOV R48, R51 ;  /* 0x0000003300307202 */ /* 0x002fe20000000f00 */
[----:B0-----:R-:W-:Y:S05]  /*2810*/  BRA `(.L_x_3650) ;  /* 0xffffe92000007947 */ /* 0x001fea000383ffff */
        .weak           $__internal_105_$__cuda_sm70_shflsync_down_p
        .type           $__internal_105_$__cuda_sm70_shflsync_down_p,@function
        .size           $__internal_105_$__cuda_sm70_shflsync_down_p,(.L_x_6907 - $__internal_105_$__cuda_sm70_shflsync_down_p)
$__internal_105_$__cuda_sm70_shflsync_down_p:
[----:B------:R-:W-:Y:S01]  /*2820*/  HFMA2.MMA R49, -RZ, RZ, 0, 0 ;  /* 0x00000000ff317435 */ /* 0x000fe200000001ff */
[----:B------:R-:W-:Y:S04]  /*2830*/  WARPSYNC R57 ;  /* 0x0000003900007348 */ /* 0x000fe80003800000 */
[----:B------:R0:W1:Y:S01]  /*2840*/  SHFL.DOWN PT, R51, R51, R52, R54 ;  /* 0x0800003433337389 */ /* 0x00006200000e0036 */
[----:B------:R-:W-:Y:S05]  /*2850*/  RET.REL.NODEC R48 `(_ZN10layer_norm13ln_bwd_kernelINS_13Kernel_traitsIf6__halfS2_S2_fjLj2048ELj1ELj1ELj4ELj16ENS_18Kernel_traits_baseILj2048EfS2_S2_S2_fjLj128EEEEELb0ELb1ELb0ELb1EEEvNS_9BwdParamsE) ;  /* 0xffffd7a030007950 */ /* 0x000fea0003c3ffff */
.L_x_3651:
        /* <DEDUP_REMOVED lines=10> */
.L_x_6907:


//--------------------- .text._ZN10layer_norm13ln_bwd_kernelINS_13Kernel_traitsIf6__halfS2_S2_fjLj2048ELj1ELj1ELj4ELj16ENS_18Kernel_traits_baseILj2048EfS2_S2_S2_fjLj128EEEEELb0ELb1ELb1ELb0EEEvNS_9BwdParamsE --------------------------
	.section	.text._ZN10layer_norm13ln_bwd_kernelINS_13Kernel_traitsIf6__halfS2_S2_fjLj2048ELj1ELj1ELj4ELj16ENS_18Kernel_traits_baseILj2048EfS2_S2_S2_fjLj128EEEEELb0ELb1ELb1ELb0EEEvNS_9BwdParamsE,"ax",@progbits
	.sectioninfo	@"SHI_REGISTERS=159"
	.align	128
        .global         _ZN10layer_norm13ln_bwd_kernelINS_13Kernel_traitsIf6__halfS2_S2_fjLj2048ELj1ELj1ELj4ELj16ENS_18Kernel_traits_baseILj2048EfS2_S2_S2_fjLj128EEEEELb0ELb1ELb1ELb0EEEvNS_9BwdParamsE
        .type           _ZN10layer_norm13ln_bwd_kernelINS_13Kernel_traitsIf6__halfS2_S2_fjLj2048ELj1ELj1ELj4ELj16ENS_18Kernel_traits_baseILj2048EfS2_S2_S2_fjLj128EEEEELb0ELb1ELb1ELb0EEEvNS_9BwdParamsE,@function
        .size           _ZN10layer_norm13ln_bwd_kernelINS_13Kernel_traitsIf6__halfS2_S2_fjLj2048ELj1ELj1ELj4ELj16ENS_18Kernel_traits_baseILj2048EfS2_S2_S2_fjLj128EEEEELb0ELb1ELb1ELb0EEEvNS_9BwdParamsE,(.L_x_6908 - _ZN10layer_norm13ln_bwd_kernelINS_13Kernel_traitsIf6__halfS2_S2_fjLj2048ELj1ELj1ELj4ELj16ENS_18Kernel_traits_baseILj2048EfS2_S2_S2_fjLj128EEEEELb0ELb1ELb1ELb0EEEvNS_9BwdParamsE)
        .other          _ZN10layer_norm13ln_bwd_kernelINS_13Kernel_traitsIf6__halfS2_S2_fjLj2048ELj1ELj1ELj4ELj16ENS_18Kernel_traits_baseILj2048EfS2_S2_S2_fjLj128EEEEELb0ELb1ELb1ELb0EEEvNS_9BwdParamsE,@"STO_CUDA_ENTRY STV_DEFAULT"
_ZN10layer_norm13ln_bwd_kernelINS_13Kernel_traitsIf6__halfS2_S2_fjLj2048ELj1ELj1ELj4ELj16ENS_18Kernel_traits_baseILj2048EfS2_S2_S2_fjLj128EEEEELb0ELb1ELb1ELb0EEEvNS_9BwdParamsE:
.text._ZN10layer_norm13ln_bwd_kernelINS_13Kernel_traitsIf6__halfS2_S2_fjLj2048ELj1ELj1ELj4ELj16ENS_18Kernel_traits_baseILj2048EfS2_S2_S2_fjLj128EEEEELb0ELb1ELb1ELb0EEEvNS_9BwdParamsE:
        /* <DEDUP_REMOVED lines=56> */
[----:B------:R-:W-:-:S06]  /*0380*/  MOV R49, RZ ;  /* 0x000000ff00317202 */ /* 0x000fcc0000000f00 */
.L_x_3719:
        /* <DEDUP_REMOVED lines=24> */
.L_x_3657:
[----:B------:R-:W-:Y:S02]  /*0510*/  IADD3 R118, R8, 0x80, RZ ;  /* 0x0000008008767810 */ /* 0x000fe40007ffe0ff */
.L_x_3656:
[----:B------:R-:W-:Y:S05]  /*0520*/  BSYNC B1 ;  /* 0x0000000000017941 */ /* 0x000fea0003800000 */
.L_x_3655:
        /* <DEDUP_REMOVED lines=9> */
.L_x_3654:
        /* <DEDUP_REMOVED lines=43> */
[----:B------:R-:W-:Y:S01]  /*0870*/  HADD2.F32 R118, -RZ, R121.H1_H1 ;  /* 0x30000079ff767230 */ /* 0x000fe20000004100 */
[----:B------:R-:W-:Y:S01]  /*0880*/  FADD.FTZ R129, -R140, R129 ;  /* 0x000000818c817221 */ /* 0x000fe20000010100 */
[--C-:B------:R-:W-:Y:S01]  /*0890*/  HADD2.F32 R121, -RZ, R122.reuse.H0_H0 ;  /* 0x2000007aff797230 */ /* 0x100fe20000004100 */
[C---:B------:R-:W-:Y:S01]  /*08a0*/  FMUL.FTZ R10, R2.reuse, R13 ;  /* 0x0000000d020a7220 */ /* 0x040fe20000410000 */
[----:B------:R-:W-:Y:S01]  /*08b0*/  HADD2.F32 R122, -RZ, R122.H1_H1 ;  /* 0x3000007aff7a7230 */ /* 0x000fe20000004100 */
[----:B------:R-:W-:Y:S01]  /*08c0*/  FMUL.FTZ R14, R2, R127 ;  /* 0x0000007f020e7220 */ /* 0x000fe20000410000 */
[--C-:B0-----:R-:W-:Y:S01]  /*08d0*/  HADD2.F32 R117, -RZ, R123.reuse.H0_H0 ;  /* 0x2000007bff757230 */ /* 0x101fe20000004100 */
        /* <DEDUP_REMOVED lines=45> */
.L_x_3660:
[----:B------:R-:W-:Y:S05]  /*0bb0*/  BSYNC B1 ;  /* 0x0000000000017941 */ /* 0x000fea0003800000 */
.L_x_3659:
        /* <DEDUP_REMOVED lines=10> */
[--C-:B------:R-:W-:Y:S02]  /*0c60*/  HADD2.F32 R141, -RZ, R117.reuse.H1_H1 ;  /* 0x30000075ff8d7230 */ /* 0x100fe40000004100 */
[----:B------:R-:W-:Y:S01]  /*0c70*/  HADD2.F32 R139, -RZ, R117.H0_H0 ;  /* 0x20000075ff8b7230 */ /* 0x000fe20000004100 */
[C---:B------:R-:W-:Y:S01]  /*0c80*/  FADD.FTZ R133, -R140.reuse, R133 ;  /* 0x000000858c857221 */ /* 0x040fe20000010100 */
[----:B------:R-:W-:Y:S01]  /*0c90*/  HADD2.F32 R137, -RZ, R116.H1_H1 ;  /* 0x30000074ff897230 */ /* 0x000fe20000004100 */
[----:B------:R-:W-:Y:S01]  /*0ca0*/  FADD.FTZ R143, -R140, R141 ;  /* 0x0000008d8c8f7221 */ /* 0x000fe20000010100 */
[----:B------:R-:W-:Y:S01]  /*0cb0*/  HADD2.F32 R117, -RZ, R118.H0_H0 ;  /* 0x20000076ff757230 */ /* 0x000fe20000004100 */
[----:B-----5:R-:W-:Y:S01]  /*0cc0*/  FMUL.FTZ R133, R2, R133 ;  /* 0x0000008502857220 */ /* 0x020fe20000410000 */
[----:B---3--:R-:W-:Y:S01]  /*0cd0*/  HADD2.F32 R135, -RZ, R120.H0_H0 ;  /* 0x20000078ff877230 */ /* 0x008fe20000004100 */
[C---:B------:R-:W-:Y:S01]  /*0ce0*/  FADD.FTZ R139, -R140.reuse, R139 ;  /* 0x0000008b8c8b7221 */ /* 0x040fe20000010100 */
[----:B------:R-:W-:Y:S01]  /*0cf0*/  HADD2.F32 R147, -RZ, R118.H1_H1 ;  /* 0x30000076ff937230 */ /* 0x000fe20000004100 */
[C---:B------:R-:W-:Y:S01]  /*0d00*/  FADD.FTZ R137, -R140.reuse, R137 ;  /* 0x000000898c897221 */ /* 0x040fe20000010100 */
[--C-:B------:R-:W-:Y:S01]  /*0d10*/  HADD2.F32 R118, -RZ, R121.reuse.H1_H1 ;  /* 0x30000079ff767230 */ /* 0x100fe20000004100 */
[----:B------:R-:W-:Y:S01]  /*0d20*/  FADD.FTZ R145, -R140, R117 ;  /* 0x000000758c917221 */ /* 0x000fe20000010100 */
[----:B------:R-:W-:Y:S01]  /*0d30*/  HADD2.F32 R120, -RZ, R120.H1_H1 ;  /* 0x30000078ff787230 */ /* 0x000fe20000004100 */
[----:B------:R-:W-:Y:S01]  /*0d40*/  FMUL.FTZ R138, R2, R143 ;  /* 0x0000008f028a7220 */ /* 0x000fe20000410000 */
[----:B------:R-:W-:Y:S01]  /*0d50*/  HADD2.F32 R141, -RZ, R121.H0_H0 ;  /* 0x20000079ff8d7230 */ /* 0x000fe20000004100 */
[-C--:B------:R-:W-:Y:S01]  /*0d60*/  FMUL.FTZ R136, R40, R135.reuse ;  /* 0x0000008728887220 */ /* 0x080fe20000410000 */
[--C-:B------:R-:W-:Y:S01]  /*0d70*/  HADD2.F32 R121, -RZ, R122.reuse.H0_H0 ;  /* 0x2000007aff797230 */ /* 0x100fe20000004100 */
[----:B------:R-:W-:Y:S01]  /*0d80*/  FADD.FTZ R72, R72, R135 ;  /* 0x0000008748487221 */ /* 0x000fe20000010000 */
[--C-:B------:R-:W-:Y:S01]  /*0d90*/  HADD2.F32 R153, -RZ, R119.reuse.H0_H0 ;  /* 0x20000077ff997230 */ /* 0x100fe20000004100 */
[----:B------:R-:W-:Y:S01]  /*0da0*/  FFMA.FTZ R56, R133, R135, R56 ;  /* 0x0000008785387223 */ /* 0x000fe20000010038 */
[----:B------:R-:W-:Y:S01]  /*0db0*/  HADD2.F32 R119, -RZ, R119.H1_H1 ;  /* 0x30000077ff777230 */ /* 0x000fe20000004100 */
[C---:B------:R-:W-:Y:S01]  /*0dc0*/  FMUL.FTZ R135, R2.reuse, R139 ;  /* 0x0000008b02877220 */ /* 0x040fe20000410000 */
[----:B------:R-:W-:Y:S01]  /*0dd0*/  HADD2.F32 R122, -RZ, R122.H1_H1 ;  /* 0x3000007aff7a7230 */ /* 0x000fe20000004100 */
[----:B------:R-:W-:Y:S01]  /*0de0*/  FMUL.FTZ R134, R2, R137 ;  /* 0x0000008902867220 */ /* 0x000fe20000410000 */
[----:B------:R-:W-:Y:S01]  /*0df0*/  HADD2.F32 R116, -RZ, R123.H1_H1 ;  /* 0x3000007bff747230 */ /* 0x000fe20000004100 */
        /* <DEDUP_REMOVED lines=45> */
.L_x_3658:
[----:B------:R-:W-:Y:S05]  /*10d0*/  BSYNC B0 ;  /* 0x0000000000007941 */ /* 0x000fea0003800000 */
.L_x_3653:
[----:B------:R-:W-:Y:S02]  /*10e0*/  LOP3.LUT P4, RZ, R3, 0xff, RZ, 0xc0, !PT ;  /* 0x000000ff03ff7812 */ /* 0x000fe4000788c0ff */
[----:B------:R-:W-:Y:S02]  /*10f0*/  SHF.R.U32.HI R118, RZ, 0x5, R7 ;  /* 0x00000005ff767819 */ /* 0x000fe40000011607 */
[----:B------:R-:W-:Y:S02]  /*1100*/  LOP3.LUT P0, RZ, R7, 0x1f, RZ, 0xc0, !PT ;  /* 0x0000001f07ff7812 */ /* 0x000fe4000780c0ff */
[----:B------:R-:W-:-:S07]  /*1110*/  LOP3.LUT R153, R118, 0x7fffffc, RZ, 0xc0, !PT ;  /* 0x07fffffc76997812 */ /* 0x000fce00078ec0ff */
[----:B------:R-:W-:Y:S01]  /*1120*/  @!P4 IADD3 R153, R153, 0x4, RZ ;  /* 0x000000049999c810 */ /* 0x000fe20007ffe0ff */
[----:B------:R-:W-:Y:S05]  /*1130*/  BRA.DIV ~URZ, `(.L_x_3661) ;  /* 0x00001e727f007947 */ /* 0x000fea000b800000 */
[----:B------:R2:W3:Y:S02]  /*1140*/  SHFL.DOWN PT, R120, R151, 0x10, 0x1f ;  /* 0x0a001f0097787f89 */ /* 0x0004e400000e0000 */
.L_x_3722:
        /* <DEDUP_REMOVED lines=18> */
.L_x_3723:
[----:B------:R-:W-:Y:S01]  /*1270*/  @!P0 LOP3.LUT R118, R118, 0x3, RZ, 0xc0, !PT ;  /* 0x0000000376768812 */ /* 0x000fe200078ec0ff */
[----:B---3--:R-:W-:Y:S01]  /*1280*/  FADD.FTZ R140, R123, R122 ;  /* 0x0000007a7b8c7221 */ /* 0x008fe20000010000 */
[----:B------:R-:W-:Y:S01]  /*1290*/  WARPSYNC 0xffffffff ;  /* 0xffffffff00007948 */ /* 0x000fe20003800000 */
[----:B-12---:R-:W-:Y:S01]  /*12a0*/  FADD.FTZ R141, R152, R141 ;  /* 0x0000008d988d7221 */ /* 0x006fe20000010000 */
[----:B------:R-:W-:Y:S01]  /*12b0*/  @!P0 IADD3 R151, R153, R118, RZ ;  /* 0x0000007699978210 */ /* 0x000fe20007ffe0ff */
[----:B------:R-:W-:Y:S01]  /*12c0*/  BSSY B0, `(.L_x_3663) ;  /* 0x00000e0000007945 */ /* 0x000fe20003800000 */
[----:B-----5:R-:W-:-:S03]  /*12d0*/  ISETP.GE.AND P4, PT, R0, 0x1, PT ;  /* 0x000000010000780c */ /* 0x020fc60003f86270 */
[----:B------:R-:W-:Y:S04]  /*12e0*/  @!P0 STS.64 [R151.X8+0x2000], R140 ;  /* 0x0020008c97008388 */ /* 0x000fe80000008a00 */
[----:B------:R-:W-:Y:S06]  /*12f0*/  BAR.SYNC.DEFER_BLOCKING 0x0 ;  /* 0x0000000000007b1d */ /* 0x000fec0000010000 */
        /* <DEDUP_REMOVED lines=25> */
.L_x_3666:
[----:B------:R-:W-:Y:S05]  /*1490*/  BSYNC B1 ;  /* 0x0000000000017941 */ /* 0x000fea0003800000 */
.L_x_3665:
        /* <DEDUP_REMOVED lines=10> */
.L_x_3668:
        /* <DEDUP_REMOVED lines=11> */
.L_x_3669:
[----:B------:R-:W-:Y:S05]  /*15f0*/  BSYNC B1 ;  /* 0x0000000000017941 */ /* 0x000fea0003800000 */
.L_x_3667:
        /* <DEDUP_REMOVED lines=16> */
.L_x_3671:
[----:B0-----:R-:W-:-:S04]  /*1700*/  ISETP.NE.AND P6, PT, R4, RZ, PT ;  /* 0x000000ff0400720c */ /* 0x001fc80003fc5270 */
[----:B------:R-:W-:-:S05]  /*1710*/  FSEL R116, R120, RZ, !P6 ;  /* 0x000000ff78747208 */ /* 0x000fca0007000000 */
[----:B------:R-:W-:-:S04]  /*1720*/  FFMA.FTZ R116, R10, R121, R116 ;  /* 0x000000790a747223 */ /* 0x000fc80000010074 */
[----:B------:R-:W-:Y:S01]  /*1730*/  FADD.FTZ R117, R13, -R116 ;  /* 0x800000740d757221 */ /* 0x000fe20000010000 */
[----:B------:R-:W-:-:S03]  /*1740*/  @P5 HADD2.F32 R116, -RZ, R96.H1_H1 ;  /* 0x30000060ff745230 */ /* 0x000fc60000004100 */
[----:B------:R-:W-:-:S04]  /*1750*/  FMUL.FTZ R117, R2, R117 ;  /* 0x0000007502757220 */ /* 0x000fc80000410000 */
[----:B------:R-:W-:Y:S02]  /*1760*/  @P5 FADD.FTZ R117, R117, R116 ;  /* 0x0000007475755221 */ /* 0x000fe40000010000 */
.L_x_3672:
[----:B------:R-:W-:Y:S05]  /*1770*/  BSYNC B1 ;  /* 0x0000000000017941 */ /* 0x000fea0003800000 */
.L_x_3670:
        /* <DEDUP_REMOVED lines=14> */
.L_x_3674:
[----:B0-----:R-:W-:-:S04]  /*1860*/  ISETP.NE.AND P6, PT, R4, RZ, PT ;  /* 0x000000ff0400720c */ /* 0x001fc80003fc5270 */
[----:B------:R-:W-:-:S05]  /*1870*/  FSEL R116, R120, RZ, !P6 ;  /* 0x000000ff78747208 */ /* 0x000fca0007000000 */
[----:B------:R-:W-:Y:S01]  /*1880*/  FFMA.FTZ R117, R11, R121, R116 ;  /* 0x000000790b757223 */ /* 0x000fe20000010074 */
[----:B------:R-:W-:-:S03]  /*1890*/  @P5 HADD2.F32 R116, -RZ, R97.H0_H0 ;  /* 0x20000061ff745230 */ /* 0x000fc60000004100 */
[----:B------:R-:W-:-:S04]  /*18a0*/  FADD.FTZ R117, R124, -R117 ;  /* 0x800000757c757221 */ /* 0x000fc80000010000 */
[----:B------:R-:W-:-:S04]  /*18b0*/  FMUL.FTZ R117, R2, R117 ;  /* 0x0000007502757220 */ /* 0x000fc80000410000 */
[----:B------:R-:W-:Y:S02]  /*18c0*/  @P5 FADD.FTZ R117, R117, R116 ;  /* 0x0000007475755221 */ /* 0x000fe40000010000 */
.L_x_3675:
[----:B------:R-:W-:Y:S05]  /*18d0*/  BSYNC B1 ;  /* 0x0000000000017941 */ /* 0x000fea0003800000 */
.L_x_3673:
        /* <DEDUP_REMOVED lines=14> */
.L_x_3677:
[----:B0-----:R-:W-:-:S04]  /*19c0*/  ISETP.NE.AND P6, PT, R4, RZ, PT ;  /* 0x000000ff0400720c */ /* 0x001fc80003fc5270 */
[----:B------:R-:W-:-:S05]  /*19d0*/  FSEL R116, R120, RZ, !P6 ;  /* 0x000000ff78747208 */ /* 0x000fca0007000000 */
[----:B------:R-:W-:-:S04]  /*19e0*/  FFMA.FTZ R116, R14, R121, R116 ;  /* 0x000000790e747223 */ /* 0x000fc80000010074 */
[----:B------:R-:W-:Y:S01]  /*19f0*/  FADD.FTZ R117, R125, -R116 ;  /* 0x800000747d757221 */ /* 0x000fe20000010000 */
[----:B------:R-:W-:-:S03]  /*1a00*/  @P5 HADD2.F32 R116, -RZ, R97.H1_H1 ;  /* 0x30000061ff745230 */ /* 0x000fc60000004100 */
[----:B------:R-:W-:-:S04]  /*1a10*/  FMUL.FTZ R117, R2, R117 ;  /* 0x0000007502757220 */ /* 0x000fc80000410000 */
[----:B------:R-:W-:Y:S02]  /*1a20*/  @P5 FADD.FTZ R117, R117, R116 ;  /* 0x0000007475755221 */ /* 0x000fe40000010000 */
.L_x_3678:
[----:B------:R-:W-:Y:S05]  /*1a30*/  BSYNC B1 ;  /* 0x0000000000017941 */ /* 0x000fea0003800000 */
.L_x_3676:
        /* <DEDUP_REMOVED lines=14> */
.L_x_3680:
[----:B0-----:R-:W-:-:S04]  /*1b20*/  ISETP.NE.AND P6, PT, R4, RZ, PT ;  /* 0x000000ff0400720c */ /* 0x001fc80003fc5270 */
[----:B------:R-:W-:-:S05]  /*1b30*/  FSEL R116, R120, RZ, !P6 ;  /* 0x000000ff78747208 */ /* 0x000fca0007000000 */
[----:B------:R-:W-:Y:S01]  /*1b40*/  FFMA.FTZ R117, R15, R121, R116 ;  /* 0x000000790f757223 */ /* 0x000fe20000010074 */
[----:B------:R-:W-:-:S03]  /*1b50*/  @P5 HADD2.F32 R116, -RZ, R98.H0_H0 ;  /* 0x20000062ff745230 */ /* 0x000fc60000004100 */
[----:B------:R-:W-:-:S04]  /*1b60*/  FADD.FTZ R117, R126, -R117 ;  /* 0x800000757e757221 */ /* 0x000fc80000010000 */
[----:B------:R-:W-:-:S04]  /*1b70*/  FMUL.FTZ R117, R2, R117 ;  /* 0x0000007502757220 */ /* 0x000fc80000410000 */
[----:B------:R-:W-:Y:S02]  /*1b80*/  @P5 FADD.FTZ R117, R117, R116 ;  /* 0x0000007475755221 */ /* 0x000fe40000010000 */
.L_x_3681:
[----:B------:R-:W-:Y:S05]  /*1b90*/  BSYNC B1 ;  /* 0x0000000000017941 */ /* 0x000fea0003800000 */
.L_x_3679:
        /* <DEDUP_REMOVED lines=14> */
.L_x_3683:
[----:B0-----:R-:W-:-:S04]  /*1c80*/  ISETP.NE.AND P6, PT, R4, RZ, PT ;  /* 0x000000ff0400720c */ /* 0x001fc80003fc5270 */
[----:B------:R-:W-:-:S05]  /*1c90*/  FSEL R116, R120, RZ, !P6 ;  /* 0x000000ff78747208 */ /* 0x000fca0007000000 */
[----:B------:R-:W-:-:S04]  /*1ca0*/  FFMA.FTZ R116, R128, R121, R116 ;  /* 0x0000007980747223 */ /* 0x000fc80000010074 */
[----:B------:R-:W-:Y:S01]  /*1cb0*/  FADD.FTZ R117, R127, -R116 ;  /* 0x800000747f757221 */ /* 0x000fe20000010000 */
[----:B------:R-:W-:-:S03]  /*1cc0*/  @P5 HADD2.F32 R116, -RZ, R98.H1_H1 ;  /* 0x30000062ff745230 */ /* 0x000fc60000004100 */
[----:B------:R-:W-:-:S04]  /*1cd0*/  FMUL.FTZ R117, R2, R117 ;  /* 0x0000007502757220 */ /* 0x000fc80000410000 */
[----:B------:R-:W-:Y:S02]  /*1ce0*/  @P5 FADD.FTZ R117, R117, R116 ;  /* 0x0000007475755221 */ /* 0x000fe40000010000 */
.L_x_3684:
[----:B------:R-:W-:Y:S05]  /*1cf0*/  BSYNC B1 ;  /* 0x0000000000017941 */ /* 0x000fea0003800000 */
.L_x_3682:
        /* <DEDUP_REMOVED lines=14> */
.L_x_3686:
[----:B0-----:R-:W-:-:S04]  /*1de0*/  ISETP.NE.AND P6, PT, R4, RZ, PT ;  /* 0x000000ff0400720c */ /* 0x001fc80003fc5270 */
[----:B------:R-:W-:-:S05]  /*1df0*/  FSEL R116, R120, RZ, !P6 ;  /* 0x000000ff78747208 */ /* 0x000fca0007000000 */
[----:B------:R-:W-:Y:S01]  /*1e00*/  FFMA.FTZ R117, R129, R121, R116 ;  /* 0x0000007981757223 */ /* 0x000fe20000010074 */
[----:B------:R-:W-:-:S03]  /*1e10*/  @P5 HADD2.F32 R116, -RZ, R99.H0_H0 ;  /* 0x20000063ff745230 */ /* 0x000fc60000004100 */
[----:B------:R-:W-:-:S04]  /*1e20*/  FADD.FTZ R117, R130, -R117 ;  /* 0x8000007582757221 */ /* 0x000fc80000010000 */
[----:B------:R-:W-:-:S04]  /*1e30*/  FMUL.FTZ R117, R2, R117 ;  /* 0x0000007502757220 */ /* 0x000fc80000410000 */
[----:B------:R-:W-:Y:S02]  /*1e40*/  @P5 FADD.FTZ R117, R117, R116 ;  /* 0x0000007475755221 */ /* 0x000fe40000010000 */
.L_x_3687:
[----:B------:R-:W-:Y:S05]  /*1e50*/  BSYNC B1 ;  /* 0x0000000000017941 */ /* 0x000fea0003800000 */
.L_x_3685:
        /* <DEDUP_REMOVED lines=14> */
.L_x_3689:
[----:B0-----:R-:W-:-:S04]  /*1f40*/  ISETP.NE.AND P6, PT, R4, RZ, PT ;  /* 0x000000ff0400720c */ /* 0x001fc80003fc5270 */
[----:B------:R-:W-:-:S05]  /*1f50*/  FSEL R116, R120, RZ, !P6 ;  /* 0x000000ff78747208 */ /* 0x000fca0007000000 */
[----:B------:R-:W-:-:S04]  /*1f60*/  FFMA.FTZ R116, R132, R121, R116 ;  /* 0x0000007984747223 */ /* 0x000fc80000010074 */
[----:B------:R-:W-:Y:S01]  /*1f70*/  FADD.FTZ R117, R131, -R116 ;  /* 0x8000007483757221 */ /* 0x000fe20000010000 */
[----:B------:R-:W-:-:S03]  /*1f80*/  @P5 HADD2.F32 R116, -RZ, R99.H1_H1 ;  /* 0x30000063ff745230 */ /* 0x000fc60000004100 */
[----:B------:R-:W-:-:S04]  /*1f90*/  FMUL.FTZ R117, R2, R117 ;  /* 0x0000007502757220 */ /* 0x000fc80000410000 */
[----:B------:R-:W-:Y:S02]  /*1fa0*/  @P5 FADD.FTZ R117, R117, R116 ;  /* 0x0000007475755221 */ /* 0x000fe40000010000 */
.L_x_3690:
[----:B------:R-:W-:Y:S05]  /*1fb0*/  BSYNC B1 ;  /* 0x0000000000017941 */ /* 0x000fea0003800000 */
.L_x_3688:
        /* <DEDUP_REMOVED lines=16> */
.L_x_3664:
[----:B------:R-:W-:Y:S05]  /*20c0*/  BSYNC B0 ;  /* 0x0000000000007941 */ /* 0x000fea0003800000 */
.L_x_3663:
[----:B------:R-:W-:Y:S01]  /*20d0*/  BSSY B0, `(.L_x_3691) ;  /* 0x00000c8000007945 */ /* 0x000fe20003800000 */
[----:B------:R-:W-:Y:S05]  /*20e0*/  @!P2 BRA `(.L_x_3692) ;  /* 0x00000c600000a947 */ /* 0x000fea0003800000 */
[----:B------:R-:W-:Y:S01]  /*20f0*/  BSSY B1, `(.L_x_3693) ;  /* 0x0000005000017945 */ /* 0x000fe20003800000 */
[----:B------:R-:W-:Y:S05]  /*2100*/  @!P4 BRA `(.L_x_3694) ;  /* 0x000000300000c947 */ /* 0x000fea0003800000 */
[----:B------:R-:W-:-:S10]  /*2110*/  HFMA2.MMA R105, -RZ, RZ, 0, 9.5367431640625e-07 ;  /* 0x00000010ff697435 */ /* 0x000fd400000001ff */
[----:B------:R-:W-:-:S06]  /*2120*/  IMAD.WIDE.U32 R104, R0, R105, c[0x0][0x170] ;  /* 0x00005c0000687625 */ /* 0x000fcc00078e0069 */
[----:B------:R-:W5:Y:S02]  /*2130*/  LDG.E.128 R104, [R104.64] ;  /* 0x0000000468687981 */ /* 0x000f64000c1e1d00 */
.L_x_3694:
[----:B------:R-:W-:Y:S05]  /*2140*/  BSYNC B1 ;  /* 0x0000000000017941 */ /* 0x000fea0003800000 */
.L_x_3693:
        /* <DEDUP_REMOVED lines=8> */
[----:B------:R-:W-:Y:S01]  /*21d0*/  HADD2.F32 R117, -RZ, R100.H0_H0 ;  /* 0x20000064ff757230 */ /* 0x000fe20000004100 */
[----:B------:R-:W-:Y:S05]  /*21e0*/  BRA `(.L_x_3697) ;  /* 0x000000b000007947 */ /* 0x000fea0003800000 */
.L_x_3696:
        /* <DEDUP_REMOVED lines=9> */
[----:B------:R-:W-:-:S05]  /*2280*/  @P5 HADD2.F32 R116, -RZ, R100.H0_H0 ;  /* 0x20000064ff745230 */ /* 0x000fca0000004100 */
[----:B------:R-:W-:Y:S02]  /*2290*/  @P5 FADD.FTZ R117, R117, R116 ;  /* 0x0000007475755221 */ /* 0x000fe40000010000 */
.L_x_3697:
[----:B------:R-:W-:Y:S05]  /*22a0*/  BSYNC B1 ;  /* 0x0000000000017941 */ /* 0x000fea0003800000 */
.L_x_3695:
        /* <DEDUP_REMOVED lines=16> */
.L_x_3699:
[----:B0-----:R-:W-:-:S04]  /*23b0*/  ISETP.NE.AND P6, PT, R4, RZ, PT ;  /* 0x000000ff0400720c */ /* 0x001fc80003fc5270 */
[----:B------:R-:W-:-:S05]  /*23c0*/  FSEL R116, R120, RZ, !P6 ;  /* 0x000000ff78747208 */ /* 0x000fca0007000000 */
[----:B------:R-:W-:-:S04]  /*23d0*/  FFMA.FTZ R116, R134, R121, R116 ;  /* 0x0000007986747223 */ /* 0x000fc80000010074 */
[----:B------:R-:W-:Y:S01]  /*23e0*/  FADD.FTZ R117, R137, -R116 ;  /* 0x8000007489757221 */ /* 0x000fe20000010000 */
[----:B------:R-:W-:-:S03]  /*23f0*/  @P5 HADD2.F32 R116, -RZ, R100.H1_H1 ;  /* 0x30000064ff745230 */ /* 0x000fc60000004100 */
[----:B------:R-:W-:-:S04]  /*2400*/  FMUL.FTZ R117, R2, R117 ;  /* 0x0000007502757220 */ /* 0x000fc80000410000 */
[----:B------:R-:W-:Y:S02]  /*2410*/  @P5 FADD.FTZ R117, R117, R116 ;  /* 0x0000007475755221 */ /* 0x000fe40000010000 */
.L_x_3700:
[----:B------:R-:W-:Y:S05]  /*2420*/  BSYNC B1 ;  /* 0x0000000000017941 */ /* 0x000fea0003800000 */
.L_x_3698:
        /* <DEDUP_REMOVED lines=14> */
.L_x_3702:
[----:B0-----:R-:W-:-:S04]  /*2510*/  ISETP.NE.AND P6, PT, R4, RZ, PT ;  /* 0x000000ff0400720c */ /* 0x001fc80003fc5270 */
[----:B------:R-:W-:-:S05]  /*2520*/  FSEL R116, R120, RZ, !P6 ;  /* 0x000000ff78747208 */ /* 0x000fca0007000000 */
[----:B------:R-:W-:Y:S01]  /*2530*/  FFMA.FTZ R117, R135, R121, R116 ;  /* 0x0000007987757223 */ /* 0x000fe20000010074 */
[----:B------:R-:W-:-:S03]  /*2540*/  @P5 HADD2.F32 R116, -RZ, R101.H0_H0 ;  /* 0x20000065ff745230 */ /* 0x000fc60000004100 */
[----:B------:R-:W-:-:S04]  /*2550*/  FADD.FTZ R117, R142, -R117 ;  /* 0x800000758e757221 */ /* 0x000fc80000010000 */
[----:B------:R-:W-:-:S04]  /*2560*/  FMUL.FTZ R117, R2, R117 ;  /* 0x0000007502757220 */ /* 0x000fc80000410000 */
[----:B------:R-:W-:Y:S02]  /*2570*/  @P5 FADD.FTZ R117, R117, R116 ;  /* 0x0000007475755221 */ /* 0x000fe40000010000 */
.L_x_3703:
[----:B------:R-:W-:Y:S05]  /*2580*/  BSYNC B1 ;  /* 0x0000000000017941 */ /* 0x000fea0003800000 */
.L_x_3701:
        /* <DEDUP_REMOVED lines=14> */
.L_x_3705:
[----:B0-----:R-:W-:-:S04]  /*2670*/  ISETP.NE.AND P6, PT, R4, RZ, PT ;  /* 0x000000ff0400720c */ /* 0x001fc80003fc5270 */
[----:B------:R-:W-:-:S05]  /*2680*/  FSEL R116, R120, RZ, !P6 ;  /* 0x000000ff78747208 */ /* 0x000fca0007000000 */
[----:B------:R-:W-:-:S04]  /*2690*/  FFMA.FTZ R116, R138, R121, R116 ;  /* 0x000000798a747223 */ /* 0x000fc80000010074 */
[----:B------:R-:W-:Y:S01]  /*26a0*/  FADD.FTZ R117, R139, -R116 ;  /* 0x800000748b757221 */ /* 0x000fe20000010000 */
[----:B------:R-:W-:-:S03]  /*26b0*/  @P5 HADD2.F32 R116, -RZ, R101.H1_H1 ;  /* 0x30000065ff745230 */ /* 0x000fc60000004100 */
[----:B------:R-:W-:-:S04]  /*26c0*/  FMUL.FTZ R117, R2, R117 ;  /* 0x0000007502757220 */ /* 0x000fc80000410000 */
[----:B------:R-:W-:Y:S02]  /*26d0*/  @P5 FADD.FTZ R117, R117, R116 ;  /* 0x0000007475755221 */ /* 0x000fe40000010000 */
.L_x_3706:
[----:B------:R-:W-:Y:S05]  /*26e0*/  BSYNC B1 ;  /* 0x0000000000017941 */ /* 0x000fea0003800000 */
.L_x_3704:
        /* <DEDUP_REMOVED lines=14> */
.L_x_3708:
[----:B0-----:R-:W-:-:S04]  /*27d0*/  ISETP.NE.AND P6, PT, R4, RZ, PT ;  /* 0x000000ff0400720c */ /* 0x001fc80003fc5270 */
[----:B------:R-:W-:-:S05]  /*27e0*/  FSEL R116, R120, RZ, !P6 ;  /* 0x000000ff78747208 */ /* 0x000fca0007000000 */
[----:B------:R-:W-:Y:S01]  /*27f0*/  FFMA.FTZ R117, R143, R121, R116 ;  /* 0x000000798f757223 */ /* 0x000fe20000010074 */
[----:B------:R-:W-:-:S03]  /*2800*/  @P5 HADD2.F32 R116, -RZ, R102.H0_H0 ;  /* 0x20000066ff745230 */ /* 0x000fc60000004100 */
[----:B------:R-:W-:-:S04]  /*2810*/  FADD.FTZ R117, R144, -R117 ;  /* 0x8000007590757221 */ /* 0x000fc80000010000 */
[----:B------:R-:W-:-:S04]  /*2820*/  FMUL.FTZ R117, R2, R117 ;  /* 0x0000007502757220 */ /* 0x000fc80000410000 */
[----:B------:R-:W-:Y:S02]  /*2830*/  @P5 FADD.FTZ R117, R117, R116 ;  /* 0x0000007475755221 */ /* 0x000fe40000010000 */
.L_x_3709:
[----:B------:R-:W-:Y:S05]  /*2840*/  BSYNC B1 ;  /* 0x0000000000017941 */ /* 0x000fea0003800000 */
.L_x_3707:
        /* <DEDUP_REMOVED lines=14> */
.L_x_3711:
[----:B0-----:R-:W-:-:S04]  /*2930*/  ISETP.NE.AND P6, PT, R4, RZ, PT ;  /* 0x000000ff0400720c */ /* 0x001fc80003fc5270 */
[----:B------:R-:W-:-:S05]  /*2940*/  FSEL R116, R120, RZ, !P6 ;  /* 0x000000ff78747208 */ /* 0x000fca0007000000 */
[----:B------:R-:W-:-:S04]  /*2950*/  FFMA.FTZ R116, R146, R121, R116 ;  /* 0x0000007992747223 */ /* 0x000fc80000010074 */
[----:B------:R-:W-:Y:S01]  /*2960*/  FADD.FTZ R117, R145, -R116 ;  /* 0x8000007491757221 */ /* 0x000fe20000010000 */
[----:B------:R-:W-:-:S03]  /*2970*/  @P5 HADD2.F32 R116, -RZ, R102.H1_H1 ;  /* 0x30000066ff745230 */ /* 0x000fc60000004100 */
[----:B------:R-:W-:-:S04]  /*2980*/  FMUL.FTZ R117, R2, R117 ;  /* 0x0000007502757220 */ /* 0x000fc80000410000 */
[----:B------:R-:W-:Y:S02]  /*2990*/  @P5 FADD.FTZ R117, R117, R116 ;  /* 0x0000007475755221 */ /* 0x000fe40000010000 */
.L_x_3712:
[----:B------:R-:W-:Y:S05]  /*29a0*/  BSYNC B1 ;  /* 0x0000000000017941 */ /* 0x000fea0003800000 */
.L_x_3710:
        /* <DEDUP_REMOVED lines=14> */
.L_x_3714:
[----:B0-----:R-:W-:-:S04]  /*2a90*/  ISETP.NE.AND P6, PT, R4, RZ, PT ;  /* 0x000000ff0400720c */ /* 0x001fc80003fc5270 */
[----:B------:R-:W-:-:S05]  /*2aa0*/  FSEL R116, R120, RZ, !P6 ;  /* 0x000000ff78747208 */ /* 0x000fca0007000000 */
[----:B------:R-:W-:Y:S01]  /*2ab0*/  FFMA.FTZ R117, R147, R121, R116 ;  /* 0x0000007993757223 */ /* 0x000fe20000010074 */
[----:B------:R-:W-:-:S03]  /*2ac0*/  @P5 HADD2.F32 R116, -RZ, R103.H0_H0 ;  /* 0x20000067ff745230 */ /* 0x000fc60000004100 */
[----:B------:R-:W-:-:S04]  /*2ad0*/  FADD.FTZ R117, R148, -R117 ;  /* 0x8000007594757221 */ /* 0x000fc80000010000 */
[----:B------:R-:W-:-:S04]  /*2ae0*/  FMUL.FTZ R117, R2, R117 ;  /* 0x0000007502757220 */ /* 0x000fc80000410000 */
[----:B------:R-:W-:Y:S02]  /*2af0*/  @P5 FADD.FTZ R117, R117, R116 ;  /* 0x0000007475755221 */ /* 0x000fe40000010000 */
.L_x_3715:
[----:B------:R-:W-:Y:S05]  /*2b00*/  BSYNC B1 ;  /* 0x0000000000017941 */ /* 0x000fea0003800000 */
.L_x_3713:
        /* <DEDUP_REMOVED lines=14> */
.L_x_3717:
[----:B0-----:R-:W-:Y:S01]  /*2bf0*/  ISETP.NE.AND P3, PT, R4, RZ, PT ;  /* 0x000000ff0400720c */ /* 0x001fe20003f65270 */
[----:B------:R-:W-:-:S03]  /*2c00*/  @P5 HADD2.F32 R119, -RZ, R103.H1_H1 ;  /* 0x30000067ff775230 */ /* 0x000fc60000004100 */
[----:B------:R-:W-:-:S05]  /*2c10*/  FSEL R116, R120, RZ, !P3 ;  /* 0x000000ff78747208 */ /* 0x000fca0005800000 */
[----:B------:R-:W-:-:S04]  /*2c20*/  FFMA.FTZ R116, R150, R121, R116 ;  /* 0x0000007996747223 */ /* 0x000fc80000010074 */
[----:B------:R-:W-:-:S04]  /*2c30*/  FADD.FTZ R117, R149, -R116 ;  /* 0x8000007495757221 */ /* 0x000fc80000010000 */
[----:B------:R-:W-:-:S04]  /*2c40*/  FMUL.FTZ R2, R2, R117 ;  /* 0x0000007502027220 */ /* 0x000fc80000410000 */
[----:B------:R-:W-:Y:S02]  /*2c50*/  @P5 FADD.FTZ R2, R2, R119 ;  /* 0x0000007702025221 */ /* 0x000fe40000010000 */
.L_x_3718:
[----:B------:R-:W-:Y:S05]  /*2c60*/  BSYNC B1 ;  /* 0x0000000000017941 */ /* 0x000fea0003800000 */
.L_x_3716:
        /* <DEDUP_REMOVED lines=14> */
.L_x_3692:
[----:B------:R-:W-:Y:S05]  /*2d50*/  BSYNC B0 ;  /* 0x0000000000007941 */ /* 0x000fea0003800000 */
.L_x_3691:
[----:B------:R-:W-:Y:S02]  /*2d60*/  IADD3 R5, R5, c[0x0][0x160], RZ ;  /* 0x0000580005057a10 */ /* 0x000fe40007ffe0ff */
[----:B------:R-:W-:Y:S02]  /*2d70*/  LOP3.LUT P3, RZ, R3, 0xff, RZ, 0xc0, !PT ;  /* 0x000000ff03ff7812 */ /* 0x000fe4000786c0ff */
[----:B------:R-:W-:Y:S02]  /*2d80*/  ISETP.GE.AND P0, PT, R5, c[0x0][0x164], PT ;  /* 0x0000590005007a0c */ /* 0x000fe40003f06270 */
[----:B------:R-:W-:-:S11]  /*2d90*/  SEL R3, RZ, 0x1, P3 ;  /* 0x00000001ff037807 */ /* 0x000fd60001800000 */
[----:B01----:R-:W-:Y:S01]  /*2da0*/  @P0 CALL.REL.NOINC `(.L_x_3652) ;  /* 0x0000001000000944 */ /* 0x003fe20003c00000 */
[----:B------:R-:W-:Y:S05]  /*2db0*/  BRA `(.L_x_3719) ;  /* 0xffffd5d000007947 */ /* 0x000fea000383ffff */
.L_x_3652:
        /* <DEDUP_REMOVED lines=18> */
.L_x_3721:
[----:B------:R-:W-:Y:S05]  /*2ee0*/  BSYNC B0 ;  /* 0x0000000000007941 */ /* 0x000fea0003800000 */
.L_x_3720:
        /* <DEDUP_REMOVED lines=12> */
.L_x_3661:
[----:B------:R-:W-:Y:S01]  /*2fb0*/  HFMA2.MMA R140, -RZ, RZ, 0, 9.5367431640625e-07 ;  /* 0x00000010ff8c7435 */ /* 0x000fe200000001ff */
[----:B------:R-:W-:-:S02]  /*2fc0*/  MOV R121, R151 ;  /* 0x0000009700797202 */ /* 0x000fc40000000f00 */
[----:B------:R-:W-:Y:S02]  /*2fd0*/  MOV R154, 0x1f ;  /* 0x0000001f009a7802 */ /* 0x000fe40000000f00 */
[----:B------:R-:W-:Y:S02]  /*2fe0*/  MOV R155, 0xffffffff ;  /* 0xffffffff009b7802 */ /* 0x000fe40000000f00 */
[----:B-1----:R-:W-:Y:S02]  /*2ff0*/  MOV R116, 0x3010 ;  /* 0x0000301000747802 */ /* 0x002fe40000000f00 */
[----:B0----5:R-:W-:Y:S05]  /*3000*/  CALL.REL.NOINC `($__internal_106_$__cuda_sm70_shflsync_down_p) ;  /* 0x0000046000007944 */ /* 0x021fea0003c00000 */
[----:B-1----:R-:W-:Y:S01]  /*3010*/  MOV R120, R121 ;  /* 0x0000007900787202 */ /* 0x002fe20000000f00 */
[----:B0-----:R-:W-:Y:S05]  /*3020*/  BRA `(.L_x_3722) ;  /* 0xffffe12000007947 */ /* 0x001fea000383ffff */
.L_x_3662:
[----:B------:R-:W-:Y:S01]  /*3030*/  HFMA2.MMA R140, -RZ, RZ, 0, 9.5367431640625e-07 ;  /* 0x00000010ff8c7435 */ /* 0x000fe200000001ff */
[----:B------:R-:W-:Y:S02]  /*3040*/  MOV R121, R152 ;  /* 0x0000009800797202 */ /* 0x000fe40000000f00 */
[----:B------:R-:W-:Y:S02]  /*3050*/  MOV R154, 0x1f ;  /* 0x0000001f009a7802 */ /* 0x000fe40000000f00 */
[----:B------:R-:W-:-:S02]  /*3060*/  MOV R155, 0xffffffff ;  /* 0xffffffff009b7802 */ /* 0x000fc40000000f00 */
[----:B-1----:R-:W-:Y:S02]  /*3070*/  MOV R116, 0x3090 ;  /* 0x0000309000747802 */ /* 0x002fe40000000f00 */
[----:B0-23-5:R-:W-:Y:S05]  /*3080*/  CALL.REL.NOINC `($__internal_106_$__cuda_sm70_shflsync_down_p) ;  /* 0x000003e000007944 */ /* 0x02dfea0003c00000 */
[----:B------:R-:W-:Y:S01]  /*3090*/  FADD.FTZ R120, R120, R151 ;  /* 0x0000009778787221 */ /* 0x000fe20000010000 */
[----:B0-----:R-:W-:Y:S01]  /*30a0*/  HFMA2.MMA R140, -RZ, RZ, 0, 4.76837158203125e-07 ;  /* 0x00000008ff8c7435 */ /* 0x001fe200000001ff */
[----:B-1----:R-:W-:Y:S01]  /*30b0*/  FADD.FTZ R152, R152, R121 ;  /* 0x0000007998987221 */ /* 0x002fe20000010000 */
[----:B------:R-:W-:Y:S02]  /*30c0*/  MOV R154, 0x1f ;  /* 0x0000001f009a7802 */ /* 0x000fe40000000f00 */
[----:B------:R-:W-:Y:S02]  /*30d0*/  MOV R155, 0xffffffff ;  /* 0xffffffff009b7802 */ /* 0x000fe40000000f00 */
[----:B------:R-:W-:Y:S02]  /*30e0*/  MOV R121, R120 ;  /* 0x0000007800797202 */ /* 0x000fe40000000f00 */
[----:B------:R-:W-:Y:S02]  /*30f0*/  MOV R116, 0x3110 ;  /* 0x0000311000747802 */ /* 0x000fe40000000f00 */
[----:B------:R-:W-:Y:S05]  /*3100*/  CALL.REL.NOINC `($__internal_106_$__cuda_sm70_shflsync_down_p) ;  /* 0x0000036000007944 */ /* 0x000fea0003c00000 */
[----:B0-----:R-:W-:Y:S01]  /*3110*/  HFMA2.MMA R140, -RZ, RZ, 0, 4.76837158203125e-07 ;  /* 0x00000008ff8c7435 */ /* 0x001fe200000001ff */
[----:B-1----:R-:W-:-:S02]  /*3120*/  MOV R119, R121 ;  /* 0x0000007900777202 */ /* 0x002fc40000000f00 */
[----:B------:R-:W-:Y:S02]  /*3130*/  MOV R121, R152 ;  /* 0x0000009800797202 */ /* 0x000fe40000000f00 */
[----:B------:R-:W-:Y:S02]  /*3140*/  MOV R154, 0x1f ;  /* 0x0000001f009a7802 */ /* 0x000fe40000000f00 */
[----:B------:R-:W-:Y:S02]  /*3150*/  MOV R155, 0xffffffff ;  /* 0xffffffff009b7802 */ /* 0x000fe40000000f00 */
[----:B------:R-:W-:Y:S02]  /*3160*/  MOV R116, 0x3180 ;  /* 0x0000318000747802 */ /* 0x000fe40000000f00 */
[----:B------:R-:W-:Y:S05]  /*3170*/  CALL.REL.NOINC `($__internal_106_$__cuda_sm70_shflsync_down_p) ;  /* 0x000002f000007944 */ /* 0x000fea0003c00000 */
[----:B------:R-:W-:Y:S01]  /*3180*/  FADD.FTZ R120, R119, R120 ;  /* 0x0000007877787221 */ /* 0x000fe20000010000 */
[----:B0-----:R-:W-:Y:S01]  /*3190*/  HFMA2.MMA R140, -RZ, RZ, 0, 2.384185791015625e-07 ;  /* 0x00000004ff8c7435 */ /* 0x001fe200000001ff */
[----:B-1----:R-:W-:Y:S01]  /*31a0*/  FADD.FTZ R152, R152, R121 ;  /* 0x0000007998987221 */ /* 0x002fe20000010000 */
[----:B------:R-:W-:Y:S02]  /*31b0*/  MOV R154, 0x1f ;  /* 0x0000001f009a7802 */ /* 0x000fe40000000f00 */
[----:B------:R-:W-:-:S02]  /*31c0*/  MOV R155, 0xffffffff ;  /* 0xffffffff009b7802 */ /* 0x000fc40000000f00 */
[----:B------:R-:W-:Y:S02]  /*31d0*/  MOV R121, R120 ;  /* 0x0000007800797202 */ /* 0x000fe40000000f00 */
[----:B------:R-:W-:Y:S02]  /*31e0*/  MOV R116, 0x3200 ;  /* 0x0000320000747802 */ /* 0x000fe40000000f00 */
[----:B------:R-:W-:Y:S05]  /*31f0*/  CALL.REL.NOINC `($__internal_106_$__cuda_sm70_shflsync_down_p) ;  /* 0x0000027000007944 */ /* 0x000fea0003c00000 */
[----:B0-----:R-:W-:Y:S01]  /*3200*/  HFMA2.MMA R140, -RZ, RZ, 0, 2.384185791015625e-07 ;  /* 0x00000004ff8c7435 */ /* 0x001fe200000001ff */
[----:B-1----:R-:W-:Y:S02]  /*3210*/  MOV R119, R121 ;  /* 0x0000007900777202 */ /* 0x002fe40000000f00 */
[----:B------:R-:W-:Y:S02]  /*3220*/  MOV R121, R152 ;  /* 0x0000009800797202 */ /* 0x000fe40000000f00 */
[----:B------:R-:W-:Y:S02]  /*3230*/  MOV R154, 0x1f ;  /* 0x0000001f009a7802 */ /* 0x000fe40000000f00 */
[----:B------:R-:W-:Y:S02]  /*3240*/  MOV R155, 0xffffffff ;  /* 0xffffffff009b7802 */ /* 0x000fe40000000f00 */
[----:B------:R-:W-:-:S02]  /*3250*/  MOV R116, 0x3270 ;  /* 0x0000327000747802 */ /* 0x000fc40000000f00 */
[----:B------:R-:W-:Y:S05]  /*3260*/  CALL.REL.NOINC `($__internal_106_$__cuda_sm70_shflsync_down_p) ;  /* 0x0000020000007944 */ /* 0x000fea0003c00000 */
[----:B------:R-:W-:Y:S01]  /*3270*/  FADD.FTZ R120, R119, R120 ;  /* 0x0000007877787221 */ /* 0x000fe20000010000 */
[----:B0-----:R-:W-:Y:S01]  /*3280*/  HFMA2.MMA R140, -RZ, RZ, 0, 1.1920928955078125e-07 ;  /* 0x00000002ff8c7435 */ /* 0x001fe200000001ff */
[----:B-1----:R-:W-:Y:S01]  /*3290*/  FADD.FTZ R152, R152, R121 ;  /* 0x0000007998987221 */ /* 0x002fe20000010000 */
[----:B------:R-:W-:-:S02]  /*32a0*/  MOV R154, 0x1f ;  /* 0x0000001f009a7802 */ /* 0x000fc40000000f00 */
[----:B------:R-:W-:Y:S02]  /*32b0*/  MOV R155, 0xffffffff ;  /* 0xffffffff009b7802 */ /* 0x000fe40000000f00 */
[----:B------:R-:W-:Y:S02]  /*32c0*/  MOV R121, R120 ;  /* 0x0000007800797202 */ /* 0x000fe40000000f00 */
[----:B------:R-:W-:Y:S02]  /*32d0*/  MOV R116, 0x32f0 ;  /* 0x000032f000747802 */ /* 0x000fe40000000f00 */
[----:B------:R-:W-:Y:S05]  /*32e0*/  CALL.REL.NOINC `($__internal_106_$__cuda_sm70_shflsync_down_p) ;  /* 0x0000018000007944 */ /* 0x000fea0003c00000 */
[----:B0-----:R-:W-:Y:S01]  /*32f0*/  HFMA2.MMA R140, -RZ, RZ, 0, 1.1920928955078125e-07 ;  /* 0x00000002ff8c7435 */ /* 0x001fe200000001ff */
[----:B-1----:R-:W-:Y:S02]  /*3300*/  MOV R119, R121 ;  /* 0x0000007900777202 */ /* 0x002fe40000000f00 */
[----:B------:R-:W-:Y:S02]  /*3310*/  MOV R121, R152 ;  /* 0x0000009800797202 */ /* 0x000fe40000000f00 */
[----:B------:R-:W-:Y:S02]  /*3320*/  MOV R154, 0x1f ;  /* 0x0000001f009a7802 */ /* 0x000fe40000000f00 */
[----:B------:R-:W-:-:S02]  /*3330*/  MOV R155, 0xffffffff ;  /* 0xffffffff009b7802 */ /* 0x000fc40000000f00 */
[----:B------:R-:W-:Y:S02]  /*3340*/  MOV R116, 0x3360 ;  /* 0x0000336000747802 */ /* 0x000fe40000000f00 */
[----:B------:R-:W-:Y:S05]  /*3350*/  CALL.REL.NOINC `($__internal_106_$__cuda_sm70_shflsync_down_p) ;  /* 0x0000011000007944 */ /* 0x000fea0003c00000 */
[----:B------:R-:W-:Y:S01]  /*3360*/  FADD.FTZ R122, R119, R120 ;  /* 0x00000078777a7221 */ /* 0x000fe20000010000 */
[----:B0-----:R-:W-:Y:S01]  /*3370*/  HFMA2.MMA R140, -RZ, RZ, 0, 5.9604644775390625e-08 ;  /* 0x00000001ff8c7435 */ /* 0x001fe200000001ff */
[----:B-1----:R-:W-:Y:S01]  /*3380*/  FADD.FTZ R141, R152, R121 ;  /* 0x00000079988d7221 */ /* 0x002fe20000010000 */
[----:B------:R-:W-:Y:S02]  /*3390*/  MOV R154, 0x1f ;  /* 0x0000001f009a7802 */ /* 0x000fe40000000f00 */
[----:B------:R-:W-:Y:S02]  /*33a0*/  MOV R155, 0xffffffff ;  /* 0xffffffff009b7802 */ /* 0x000fe40000000f00 */
[----:B------:R-:W-:Y:S02]  /*33b0*/  MOV R121, R122 ;  /* 0x0000007a00797202 */ /* 0x000fe40000000f00 */
[----:B------:R-:W-:Y:S02]  /*33c0*/  MOV R116, 0x33e0 ;  /* 0x000033e000747802 */ /* 0x000fe40000000f00 */
[----:B------:R-:W-:Y:S05]  /*33d0*/  CALL.REL.NOINC `($__internal_106_$__cuda_sm70_shflsync_down_p) ;  /* 0x0000009000007944 */ /* 0x000fea0003c00000 */
[----:B0-----:R-:W-:Y:S01]  /*33e0*/  HFMA2.MMA R140, -RZ, RZ, 0, 5.9604644775390625e-08 ;  /* 0x00000001ff8c7435 */ /* 0x001fe200000001ff */
[----:B-1----:R-:W-:-:S02]  /*33f0*/  MOV R123, R121 ;  /* 0x00000079007b7202 */ /* 0x002fc40000000f00 */
[----:B------:R-:W-:Y:S02]  /*3400*/  MOV R121, R141 ;  /* 0x0000008d00797202 */ /* 0x000fe40000000f00 */
[----:B------:R-:W-:Y:S02]  /*3410*/  MOV R154, 0x1f ;  /* 0x0000001f009a7802 */ /* 0x000fe40000000f00 */
[----:B------:R-:W-:Y:S02]  /*3420*/  MOV R155, 0xffffffff ;  /* 0xffffffff009b7802 */ /* 0x000fe40000000f00 */
[----:B------:R-:W-:Y:S02]  /*3430*/  MOV R116, 0x3450 ;  /* 0x0000345000747802 */ /* 0x000fe40000000f00 */
[----:B------:R-:W-:Y:S05]  /*3440*/  CALL.REL.NOINC `($__internal_106_$__cuda_sm70_shflsync_down_p) ;  /* 0x0000002000007944 */ /* 0x000fea0003c00000 */
[----:B-1----:R-:W-:Y:S01]  /*3450*/  MOV R152, R121 ;  /* 0x0000007900987202 */ /* 0x002fe20000000f00 */
[----:B0-----:R-:W-:Y:S05]  /*3460*/  BRA `(.L_x_3723) ;  /* 0xffffde0000007947 */ /* 0x001fea000383ffff */
        .weak           $__internal_106_$__cuda_sm70_shflsync_down_p
        .type           $__internal_106_$__cuda_sm70_shflsync_down_p,@function
        .size           $__internal_106_$__cuda_sm70_shflsync_down_p,(.L_x_6908 - $__internal_106_$__cuda_sm70_shflsync_down_p)
$__internal_106_$__cuda_sm70_shflsync_down_p:
[----:B------:R-:W-:Y:S01]  /*3470*/  HFMA2.MMA R117, -RZ, RZ, 0, 0 ;  /* 0x00000000ff757435 */ /* 0x000fe200000001ff */
[----:B------:R-:W-:Y:S04]  /*3480*/  WARPSYNC R155 ;  /* 0x0000009b00007348 */ /* 0x000fe80003800000 */
[----:B------:R0:W1:Y:S01]  /*3490*/  SHFL.DOWN PT, R121, R121, R140, R154 ;  /* 0x0800008c79797389 */ /* 0x00006200000e009a */
[----:B------:R-:W-:Y:S05]  /*34a0*/  RET.REL.NODEC R116 `(_ZN10layer_norm13ln_bwd_kernelINS_13Kernel_traitsIf6__halfS2_S2_fjLj2048ELj1ELj1ELj4ELj16ENS_18Kernel_traits_baseILj2048EfS2_S2_S2_fjLj128EEEEELb0ELb1ELb1ELb0EEEvNS_9BwdParamsE) ;  /* 0xffffcb5074007950 */ /* 0x000fea0003c3ffff */
.L_x_3724:
        /* <DEDUP_REMOVED lines=13> */
.L_x_6908:


//--------------------- .text._ZN10layer_norm13ln_bwd_kernelINS_13Kernel_traitsIf6__halfS2_S2_fjLj2048ELj1ELj1ELj4ELj16ENS_18Kernel_traits_baseILj2048EfS2_S2_S2_fjLj128EEEEELb0ELb1ELb1ELb1EEEvNS_9BwdParamsE --------------------------
	.section	.text._ZN10layer_norm13ln_bwd_kernelINS_13Kernel_traitsIf6__halfS2_S2_fjLj2048ELj1ELj1ELj4ELj16ENS_18Kernel_traits_baseILj2048EfS2_S2_S2_fjLj128EEEEELb0ELb1ELb1ELb1EEEvNS_9BwdParamsE,"ax",@progbits
	.sectioninfo	@"SHI_REGISTERS=163"
	.align	128
        .global         _ZN10layer_norm13ln_bwd_kernelINS_13Kernel_traitsIf6__halfS2_S2_fjLj2048ELj1ELj1ELj4ELj16ENS_18Kernel_traits_baseILj2048EfS2_S2_S2_fjLj128EEEEELb0ELb1ELb1ELb1EEEvNS_9BwdParamsE
        .type           _ZN10layer_norm13ln_bwd_kernelINS_13Kernel_traitsIf6__halfS2_S2_fjLj2048ELj1ELj1ELj4ELj16ENS_18Kernel_traits_baseILj2048EfS2_S2_S2_fjLj128EEEEELb0ELb1ELb1ELb1EEEvNS_9BwdParamsE,@function
        .size           _ZN10layer_norm13ln_bwd_kernelINS_13Kernel_traitsIf6__halfS2_S2_fjLj2048ELj1ELj1ELj4ELj16ENS_18Kernel_traits_baseILj2048EfS2_S2_S2_fjLj128EEEEELb0ELb1ELb1ELb1EEEvNS_9BwdParamsE,(.L_x_6909 - _ZN10layer_norm13ln_bwd_kernelINS_13Kernel_traitsIf6__halfS2_S2_fjLj2048ELj1ELj1ELj4ELj16ENS_18Kernel_traits_baseILj2048EfS2_S2_S2_fjLj128EEEEELb0ELb1ELb1ELb1EEEvNS_9BwdParamsE)
        .other          _ZN10layer_norm13ln_bwd_kernelINS_13Kernel_traitsIf6__halfS2_S2_fjLj2048ELj1ELj1ELj4ELj16ENS_18Kernel_traits_baseILj2048EfS2_S2_S2_fjLj128EEEEELb0ELb1ELb1ELb1EEEvNS_9BwdParamsE,@"STO_CUDA_ENTRY STV_DEFAULT"
_ZN10layer_norm13ln_bwd_kernelINS_13Kernel_traitsIf6__halfS2_S2_fjLj2048ELj1ELj1ELj4ELj16ENS_18Kernel_traits_baseILj2048EfS2_S2_S2_fjLj128EEEEELb0ELb1ELb1ELb1EEEvNS_9BwdParamsE:
.text._ZN10layer_norm13ln_bwd_kernelINS_13Kernel_traitsIf6__halfS2_S2_fjLj2048ELj1ELj1ELj4ELj16ENS_18Kernel_traits_baseILj2048EfS2_S2_S2_fjLj128EEEEELb0ELb1ELb1ELb1EEEvNS_9BwdParamsE:
        /* <DEDUP_REMOVED lines=32> */
.L_x_3725:
[----:B------:R-:W-:-:S04]  /*0200*/  SHF.L.U32 R3, R0, 0x5, RZ ;  /* 0x0000000500037819 */ /* 0x000fc800000006ff */
[----:B------:R-:W-:-:S04]  /*0210*/  LOP3.LUT R3, R3, 0xfe0, RZ, 0xc0, !PT ;  /* 0x00000fe003037812 */ /* 0x000fc800078ec0ff */
[C---:B------:R-:W-:Y:S02]  /*0220*/  IADD3 R6, P1, R3.reuse, c[0x0][0x1c8], RZ ;  /* 0x0000720003067a10 */ /* 0x040fe40007f3e0ff */
[----:B------:R-:W-:Y:S02]  /*0230*/  IADD3 R4, P0, R3, c[0x0][0x1b0], RZ ;  /* 0x00006c0003047a10 */ /* 0x000fe40007f1e0ff */
[----:B------:R-:W-:Y:S01]  /*0240*/  IADD3.X R7, RZ, c[0x0][0x1cc], RZ, P1, !PT ;  /* 0x00007300ff077a10 */ /* 0x000fe20000ffe4ff */
        /* <DEDUP_REMOVED lines=36> */
.L_x_3782:
        /* <DEDUP_REMOVED lines=29> */
.L_x_3728:
        /* <DEDUP_REMOVED lines=26> */
[----:B----4-:R-:W-:Y:S01]  /*0800*/  FSEL R140, R6, RZ, !P0 ;  /* 0x000000ff068c7208 */ /* 0x010fe20004000000 */
[----:B------:R-:W-:Y:S02]  /*0810*/  HADD2.F32 R122, -RZ, R10.H1_H1 ;  /* 0x3000000aff7a7230 */ /* 0x000fe40000004100 */
[----:B---3--:R-:W-:Y:S02]  /*0820*/  HADD2.F32 R137, -RZ, R126.H1_H1 ;  /* 0x3000007eff897230 */ /* 0x008fe40000004100 */
[----:B------:R-:W-:Y:S01]  /*0830*/  HADD2.F32 R138, -RZ, R127.H0_H0 ;  /* 0x2000007fff8a7230 */ /* 0x000fe20000004100 */
[C---:B------:R-:W-:Y:S01]  /*0840*/  FADD.FTZ R6, -R140.reuse, R5 ;  /* 0x000000058c067221 */ /* 0x040fe20000010100 */
[----:B------:R-:W-:Y:S01]  /*0850*/  HADD2.F32 R123, -RZ, R11.H0_H0 ;  /* 0x2000000bff7b7230 */ /* 0x000fe20000004100 */
[C---:B------:R-:W-:Y:S01]  /*0860*/  FADD.FTZ R8, -R140.reuse, R8 ;  /* 0x000000088c087221 */ /* 0x040fe20000010100 */
[--C-:B------:R-:W-:Y:S01]  /*0870*/  HADD2.F32 R139, -RZ, R12.reuse.H0_H0 ;  /* 0x2000000cff8b7230 */ /* 0x100fe20000004100 */
[C---:B------:R-:W-:Y:S01]  /*0880*/  FADD.FTZ R10, -R140.reuse, R121 ;  /* 0x000000798c0a7221 */ /* 0x040fe20000010100 */
[----:B------:R-:W-:Y:S01]  /*0890*/  HADD2.F32 R136, -RZ, R12.H1_H1 ;  /* 0x3000000cff887230 */ /* 0x000fe20000004100 */
[----:B------:R-:W-:Y:S01]  /*08a0*/  FADD.FTZ R12, -R140, R9 ;  /* 0x000000098c0c7221 */ /* 0x000fe20000010100 */
[----:B------:R-:W-:-:S02]  /*08b0*/  HADD2.F32 R135, -RZ, R13.H0_H0 ;  /* 0x2000000dff877230 */ /* 0x000fc40000004100 */
[----:B------:R-:W-:Y:S02]  /*08c0*/  HADD2.F32 R132, -RZ, R13.H1_H1 ;  /* 0x3000000dff847230 */ /* 0x000fe40000004100 */
[--C-:B------:R-:W-:Y:S02]  /*08d0*/  HADD2.F32 R117, -RZ, R15.reuse.H0_H0 ;  /* 0x2000000fff757230 */ /* 0x100fe40000004100 */
[----:B------:R-:W-:Y:S02]  /*08e0*/  HADD2.F32 R116, -RZ, R15.H1_H1 ;  /* 0x3000000fff747230 */ /* 0x000fe40000004100 */
[----:B-1----:R-:W-:Y:S02]  /*08f0*/  HADD2.F32 R118, -RZ, R125.H0_H0 ;  /* 0x2000007dff767230 */ /* 0x002fe40000004100 */
[----:B------:R-:W-:Y:S02]  /*0900*/  HADD2.F32 R11, -RZ, R11.H1_H1 ;  /* 0x3000000bff0b7230 */ /* 0x000fe40000004100 */
[----:B------:R-:W-:-:S02]  /*0910*/  HADD2.F32 R133, -RZ, R14.H0_H0 ;  /* 0x2000000eff857230 */ /* 0x000fc40000004100 */
[----:B------:R-:W-:Y:S01]  /*0920*/  HADD2.F32 R134, -RZ, R14.H1_H1 ;  /* 0x3000000eff867230 */ /* 0x000fe20000004100 */
[C---:B------:R-:W-:Y:S01]  /*0930*/  FADD.FTZ R14, -R140.reuse, R7 ;  /* 0x000000078c0e7221 */ /* 0x040fe20000010100 */
[--C-:B------:R-:W-:Y:S02]  /*0940*/  HADD2.F32 R13, -RZ, R124.reuse.H0_H0 ;  /* 0x2000007cff0d7230 */ /* 0x100fe40000004100 */
[----:B------:R-:W-:Y:S02]  /*0950*/  HADD2.F32 R15, -RZ, R124.H1_H1 ;  /* 0x3000007cff0f7230 */ /* 0x000fe40000004100 */
[----:B------:R-:W-:Y:S02]  /*0960*/  HADD2.F32 R125, -RZ, R125.H1_H1 ;  /* 0x3000007dff7d7230 */ /* 0x000fe40000004100 */
[----:B------:R-:W-:Y:S02]  /*0970*/  HADD2.F32 R119, -RZ, R126.H0_H0 ;  /* 0x2000007eff777230 */ /* 0x000fe40000004100 */
[----:B------:R-:W-:Y:S01]  /*0980*/  HADD2.F32 R148, -RZ, R127.H1_H1 ;  /* 0x3000007fff947230 */ /* 0x000fe20000004100 */
[----:B------:R-:W-:-:S02]  /*0990*/  FADD.FTZ R124, -R140, R122 ;  /* 0x0000007a8c7c7221 */ /* 0x000fc40000010100 */
[C---:B------:R-:W-:Y:S01]  /*09a0*/  FADD.FTZ R158, -R140.reuse, R137 ;  /* 0x000000898c9e7221 */ /* 0x040fe20000010100 */
[--C-:B------:R-:W-:Y:S01]  /*09b0*/  HADD2.F32 R137, -RZ, R128.reuse.H0_H0 ;  /* 0x20000080ff897230 */ /* 0x100fe20000004100 */
[C---:B------:R-:W-:Y:S01]  /*09c0*/  FADD.FTZ R160, -R140.reuse, R138 ;  /* 0x0000008a8ca07221 */ /* 0x040fe20000010100 */
[----:B------:R-:W-:Y:S01]  /*09d0*/  HADD2.F32 R138, -RZ, R128.H1_H1 ;  /* 0x30000080ff8a7230 */ /* 0x000fe20000004100 */
[C---:B-----5:R-:W-:Y:S02]  /*09e0*/  FMUL.FTZ R5, R149.reuse, R6 ;  /* 0x0000000695057220 */ /* 0x060fe40000410000 */
[----:B------:R-:W-:Y:S02]  /*09f0*/  FADD.FTZ R126, -R140, R123 ;  /* 0x0000007b8c7e7221 */ /* 0x000fe40000010100 */
[C---:B------:R-:W-:Y:S02]  /*0a00*/  FMUL.FTZ R6, R149.reuse, R8 ;  /* 0x0000000895067220 */ /* 0x040fe40000410000 */
[----:B------:R-:W-:-:S02]  /*0a10*/  FMUL.FTZ R7, R149, R10 ;  /* 0x0000000a95077220 */ /* 0x000fc40000410000 */
[----:B------:R-:W-:Y:S02]  /*0a20*/  FMUL.FTZ R8, R149, R12 ;  /* 0x0000000c95087220 */ /* 0x000fe40000410000 */
[----:B------:R-:W-:Y:S01]  /*0a30*/  FMUL.FTZ R128, R52, R139 ;  /* 0x0000008b34807220 */ /* 0x000fe20000410000 */
[----:B------:R-:W-:Y:S01]  /*0a40*/  HADD2.F32 R123, -RZ, R129.H0_H0 ;  /* 0x20000081ff7b7230 */ /* 0x000fe20000004100 */
[C---:B------:R-:W-:Y:S02]  /*0a50*/  FADD.FTZ R142, -R140.reuse, R11 ;  /* 0x0000000b8c8e7221 */ /* 0x040fe40000010100 */
[C---:B------:R-:W-:Y:S02]  /*0a60*/  FADD.FTZ R144, -R140.reuse, R13 ;  /* 0x0000000d8c907221 */ /* 0x040fe40000010100 */
[C---:B------:R-:W-:Y:S02]  /*0a70*/  FADD.FTZ R146, -R140.reuse, R15 ;  /* 0x0000000f8c927221 */ /* 0x040fe40000010100 */
[----:B------:R-:W-:-:S02]  /*0a80*/  FADD.FTZ R152, -R140, R118 ;  /* 0x000000768c987221 */ /* 0x000fc40000010100 */
[C---:B------:R-:W-:Y:S02]  /*0a90*/  FADD.FTZ R154, -R140.reuse, R125 ;  /* 0x0000007d8c9a7221 */ /* 0x040fe40000010100 */
[C---:B------:R-:W-:Y:S02]  /*0aa0*/  FADD.FTZ R156, -R140.reuse, R119 ;  /* 0x000000778c9c7221 */ /* 0x040fe40000010100 */
[----:B------:R-:W-:Y:S01]  /*0ab0*/  FADD.FTZ R148, -R140, R148 ;  /* 0x000000948c947221 */ /* 0x000fe20000010100 */
[----:B------:R-:W-:Y:S01]  /*0ac0*/  HADD2.F32 R140, -RZ, R129.H1_H1 ;  /* 0x30000081ff8c7230 */ /* 0x000fe20000004100 */
[C---:B------:R-:W-:Y:S01]  /*0ad0*/  FMUL.FTZ R9, R149.reuse, R14 ;  /* 0x0000000e95097220 */ /* 0x040fe20000410000 */
[--C-:B------:R-:W-:Y:S01]  /*0ae0*/  HADD2.F32 R121, -RZ, R130.reuse.H0_H0 ;  /* 0x20000082ff797230 */ /* 0x100fe20000004100 */
[C---:B------:R-:W-:Y:S01]  /*0af0*/  FMUL.FTZ R10, R149.reuse, R124 ;  /* 0x0000007c950a7220 */ /* 0x040fe20000410000 */
[----:B------:R-:W-:Y:S01]  /*0b00*/  HADD2.F32 R122, -RZ, R130.H1_H1 ;  /* 0x30000082ff7a7230 */ /* 0x000fe20000004100 */
[----:B------:R-:W-:Y:S01]  /*0b10*/  FMUL.FTZ R11, R149, R126 ;  /* 0x0000007e950b7220 */ /* 0x000fe20000410000 */
[--C-:B------:R-:W-:Y:S01]  /*0b20*/  HADD2.F32 R119, -RZ, R131.reuse.H0_H0 ;  /* 0x20000083ff777230 */ /* 0x100fe20000004100 */
[----:B------:R-:W-:Y:S01]  /*0b30*/  FFMA.FTZ R57, R6, R136, R57 ;  /* 0x0000008806397223 */ /* 0x000fe20000010039 */
[----:B------:R-:W-:Y:S01]  /*0b40*/  HADD2.F32 R118, -RZ, R131.H1_H1 ;  /* 0x30000083ff767230 */ /* 0x000fe20000004100 */
        /* <DEDUP_REMOVED lines=87> */
.L_x_3729:
[----:B------:R-:W-:Y:S05]  /*10c0*/  BSYNC B0 ;  /* 0x0000000000007941 */ /* 0x000fea0003800000 */
.L_x_3727:
[----:B------:R-:W-:Y:S02]  /*10d0*/  LOP3.LUT P2, RZ, R4, 0xff, RZ, 0xc0, !PT ;  /* 0x000000ff04ff7812 */ /* 0x000fe4000784c0ff */
[----:B0-----:R-:W-:Y:S02]  /*10e0*/  SHF.R.U32.HI R118, RZ, 0x5, R0 ;  /* 0x00000005ff767819 */ /* 0x001fe40000011600 */
[----:B------:R-:W-:Y:S02]  /*10f0*/  LOP3.LUT P0, RZ, R0, 0x1f, RZ, 0xc0, !PT ;  /* 0x0000001f00ff7812 */ /* 0x000fe4000780c0ff */
[----:B------:R-:W-:-:S07]  /*1100*/  LOP3.LUT R152, R118, 0x7fffffc, RZ, 0xc0, !PT ;  /* 0x07fffffc76987812 */ /* 0x000fce00078ec0ff */
[----:B------:R-:W-:Y:S01]  /*1110*/  @!P2 IADD3 R152, R152, 0x4, RZ ;  /* 0x000000049898a810 */ /* 0x000fe20007ffe0ff */
[----:B------:R-:W-:Y:S05]  /*1120*/  BRA.DIV ~URZ, `(.L_x_3730) ;  /* 0x00001ca27f007947 */ /* 0x000fea000b800000 */
[----:B------:R0:W1:Y:S02]  /*1130*/  SHFL.DOWN PT, R140, R121, 0x10, 0x1f ;  /* 0x0a001f00798c7f89 */ /* 0x00006400000e0000 */
.L_x_3783:
        /* <DEDUP_REMOVED lines=18> */
.L_x_3784:
[----:B-----5:R-:W-:Y:S01]  /*1260*/  ISETP.GE.AND P2, PT, R120, 0x1, PT ;  /* 0x000000017800780c */ /* 0x020fe20003f46270 */
[----:B01----:R-:W-:Y:S01]  /*1270*/  FADD.FTZ R140, R141, R140 ;  /* 0x0000008c8d8c7221 */ /* 0x003fe20000010000 */
[----:B------:R-:W-:Y:S01]  /*1280*/  WARPSYNC 0xffffffff ;  /* 0xffffffff00007948 */ /* 0x000fe20003800000 */
[----:B--2---:R-:W-:Y:S01]  /*1290*/  FADD.FTZ R141, R117, R122 ;  /* 0x0000007a758d7221 */ /* 0x004fe20000010000 */
[----:B------:R-:W-:-:S09]  /*12a0*/  HFMA2.MMA R153, -RZ, RZ, 0, 0 ;  /* 0x00000000ff997435 */ /* 0x000fd200000001ff */
        /* <DEDUP_REMOVED lines=35> */
.L_x_3733:
        /* <DEDUP_REMOVED lines=11> */
.L_x_3734:
[----:B------:R-:W-:Y:S05]  /*1590*/  BSYNC B0 ;  /* 0x0000000000007941 */ /* 0x000fea0003800000 */
.L_x_3732:
        /* <DEDUP_REMOVED lines=16> */
.L_x_3736:
[----:B------:R-:W-:Y:S01]  /*16a0*/  ISETP.NE.AND P4, PT, R3, RZ, PT ;  /* 0x000000ff0300720c */ /* 0x000fe20003f85270 */
[----:B------:R-:W-:-:S03]  /*16b0*/  @P3 HADD2.F32 R117, -RZ, R20.H1_H1 ;  /* 0x30000014ff753230 */ /* 0x000fc60000004100 */
[----:B------:R-:W-:-:S05]  /*16c0*/  FSEL R116, R120, RZ, !P4 ;  /* 0x000000ff78747208 */ /* 0x000fca0006000000 */
[----:B------:R-:W-:-:S04]  /*16d0*/  FFMA.FTZ R116, R6, R121, R116 ;  /* 0x0000007906747223 */ /* 0x000fc80000010074 */
[----:B------:R-:W-:-:S04]  /*16e0*/  FADD.FTZ R116, R129, -R116 ;  /* 0x8000007481747221 */ /* 0x000fc80000010000 */
[----:B------:R-:W-:-:S04]  /*16f0*/  FMUL.FTZ R116, R149, R116 ;  /* 0x0000007495747220 */ /* 0x000fc80000410000 */
[----:B------:R-:W-:Y:S02]  /*1700*/  @P3 FADD.FTZ R116, R116, R117 ;  /* 0x0000007574743221 */ /* 0x000fe40000010000 */
.L_x_3737:
[----:B------:R-:W-:Y:S05]  /*1710*/  BSYNC B0 ;  /* 0x0000000000007941 */ /* 0x000fea0003800000 */
.L_x_3735:
        /* <DEDUP_REMOVED lines=14> */
.L_x_3739:
[----:B------:R-:W-:-:S04]  /*1800*/  ISETP.NE.AND P4, PT, R3, RZ, PT ;  /* 0x000000ff0300720c */ /* 0x000fc80003f85270 */
[----:B------:R-:W-:-:S05]  /*1810*/  FSEL R116, R120, RZ, !P4 ;  /* 0x000000ff78747208 */ /* 0x000fca0006000000 */
[----:B------:R-:W-:-:S04]  /*1820*/  FFMA.FTZ R117, R7, R121, R116 ;  /* 0x0000007907757223 */ /* 0x000fc80000010074 */
[----:B------:R-:W-:Y:S01]  /*1830*/  FADD.FTZ R116, R130, -R117 ;  /* 0x8000007582747221 */ /* 0x000fe20000010000 */
[----:B------:R-:W-:-:S03]  /*1840*/  @P3 HADD2.F32 R117, -RZ, R21.H0_H0 ;  /* 0x20000015ff753230 */ /* 0x000fc60000004100 */
[----:B------:R-:W-:-:S04]  /*1850*/  FMUL.FTZ R116, R149, R116 ;  /* 0x0000007495747220 */ /* 0x000fc80000410000 */
[----:B------:R-:W-:Y:S02]  /*1860*/  @P3 FADD.FTZ R116, R116, R117 ;  /* 0x0000007574743221 */ /* 0x000fe40000010000 */
.L_x_3740:
[----:B------:R-:W-:Y:S05]  /*1870*/  BSYNC B0 ;  /* 0x0000000000007941 */ /* 0x000fea0003800000 */
.L_x_3738:
        /* <DEDUP_REMOVED lines=14> */
.L_x_3742:
[----:B------:R-:W-:Y:S01]  /*1960*/  ISETP.NE.AND P4, PT, R3, RZ, PT ;  /* 0x000000ff0300720c */ /* 0x000fe20003f85270 */
[----:B------:R-:W-:-:S03]  /*1970*/  @P3 HADD2.F32 R117, -RZ, R21.H1_H1 ;  /* 0x30000015ff753230 */ /* 0x000fc60000004100 */
[----:B------:R-:W-:-:S05]  /*1980*/  FSEL R116, R120, RZ, !P4 ;  /* 0x000000ff78747208 */ /* 0x000fca0006000000 */
[----:B------:R-:W-:-:S04]  /*1990*/  FFMA.FTZ R116, R8, R121, R116 ;  /* 0x0000007908747223 */ /* 0x000fc80000010074 */
[----:B------:R-:W-:-:S04]  /*19a0*/  FADD.FTZ R116, R131, -R116 ;  /* 0x8000007483747221 */ /* 0x000fc80000010000 */
[----:B------:R-:W-:-:S04]  /*19b0*/  FMUL.FTZ R116, R149, R116 ;  /* 0x0000007495747220 */ /* 0x000fc80000410000 */
[----:B------:R-:W-:Y:S02]  /*19c0*/  @P3 FADD.FTZ R116, R116, R117 ;  /* 0x0000007574743221 */ /* 0x000fe40000010000 */
.L_x_3743:
[----:B------:R-:W-:Y:S05]  /*19d0*/  BSYNC B0 ;  /* 0x0000000000007941 */ /* 0x000fea0003800000 */
.L_x_3741:
        /* <DEDUP_REMOVED lines=14> */
.L_x_3745:
[----:B------:R-:W-:-:S04]  /*1ac0*/  ISETP.NE.AND P4, PT, R3, RZ, PT ;  /* 0x000000ff0300720c */ /* 0x000fc80003f85270 */
[----:B------:R-:W-:-:S05]  /*1ad0*/  FSEL R116, R120, RZ, !P4 ;  /* 0x000000ff78747208 */ /* 0x000fca0006000000 */
[----:B------:R-:W-:-:S04]  /*1ae0*/  FFMA.FTZ R117, R9, R121, R116 ;  /* 0x0000007909757223 */ /* 0x000fc80000010074 */
[----:B------:R-:W-:Y:S01]  /*1af0*/  FADD.FTZ R116, R132, -R117 ;  /* 0x8000007584747221 */ /* 0x000fe20000010000 */
[----:B------:R-:W-:-:S03]  /*1b00*/  @P3 HADD2.F32 R117, -RZ, R22.H0_H0 ;  /* 0x20000016ff753230 */ /* 0x000fc60000004100 */
[----:B------:R-:W-:-:S04]  /*1b10*/  FMUL.FTZ R116, R149, R116 ;  /* 0x0000007495747220 */ /* 0x000fc80000410000 */
[----:B------:R-:W-:Y:S02]  /*1b20*/  @P3 FADD.FTZ R116, R116, R117 ;  /* 0x0000007574743221 */ /* 0x000fe40000010000 */
.L_x_3746:
[----:B------:R-:W-:Y:S05]  /*1b30*/  BSYNC B0 ;  /* 0x0000000000007941 */ /* 0x000fea0003800000 */
.L_x_3744:
        /* <DEDUP_REMOVED lines=14> */
.L_x_3748:
[----:B------:R-:W-:Y:S01]  /*1c20*/  ISETP.NE.AND P4, PT, R3, RZ, PT ;  /* 0x000000ff0300720c */ /* 0x000fe20003f85270 */
[----:B------:R-:W-:-:S03]  /*1c30*/  @P3 HADD2.F32 R117, -RZ, R22.H1_H1 ;  /* 0x30000016ff753230 */ /* 0x000fc60000004100 */
[----:B------:R-:W-:-:S05]  /*1c40*/  FSEL R116, R120, RZ, !P4 ;  /* 0x000000ff78747208 */ /* 0x000fca0006000000 */
[----:B------:R-:W-:-:S04]  /*1c50*/  FFMA.FTZ R116, R10, R121, R116 ;  /* 0x000000790a747223 */ /* 0x000fc80000010074 */
[----:B------:R-:W-:-:S04]  /*1c60*/  FADD.FTZ R116, R133, -R116 ;  /* 0x8000007485747221 */ /* 0x000fc80000010000 */
[----:B------:R-:W-:-:S04]  /*1c70*/  FMUL.FTZ R116, R149, R116 ;  /* 0x0000007495747220 */ /* 0x000fc80000410000 */
[----:B------:R-:W-:Y:S02]  /*1c80*/  @P3 FADD.FTZ R116, R116, R117 ;  /* 0x0000007574743221 */ /* 0x000fe40000010000 */
.L_x_3749:
[----:B------:R-:W-:Y:S05]  /*1c90*/  BSYNC B0 ;  /* 0x0000000000007941 */ /* 0x000fea0003800000 */
.L_x_3747:
        /* <DEDUP_REMOVED lines=14> */
.L_x_3751:
[----:B------:R-:W-:-:S04]  /*1d80*/  ISETP.NE.AND P4, PT, R3, RZ, PT ;  /* 0x000000ff0300720c */ /* 0x000fc80003f85270 */
[----:B------:R-:W-:-:S05]  /*1d90*/  FSEL R116, R120, RZ, !P4 ;  /* 0x000000ff78747208 */ /* 0x000fca0006000000 */
[----:B------:R-:W-:-:S04]  /*1da0*/  FFMA.FTZ R117, R11, R121, R116 ;  /* 0x000000790b757223 */ /* 0x000fc80000010074 */
[----:B------:R-:W-:Y:S01]  /*1db0*/  FADD.FTZ R116, R134, -R117 ;  /* 0x8000007586747221 */ /* 0x000fe20000010000 */
[----:B------:R-:W-:-:S03]  /*1dc0*/  @P3 HADD2.F32 R117, -RZ, R23.H0_H0 ;  /* 0x20000017ff753230 */ /* 0x000fc60000004100 */
[----:B------:R-:W-:-:S04]  /*1dd0*/  FMUL.FTZ R116, R149, R116 ;  /* 0x0000007495747220 */ /* 0x000fc80000410000 */
[----:B------:R-:W-:Y:S02]  /*1de0*/  @P3 FADD.FTZ R116, R116, R117 ;  /* 0x0000007574743221 */ /* 0x000fe40000010000 */
.L_x_3752:
[----:B------:R-:W-:Y:S05]  /*1df0*/  BSYNC B0 ;  /* 0x0000000000007941 */ /* 0x000fea0003800000 */
.L_x_3750:
        /* <DEDUP_REMOVED lines=14> */
.L_x_3754:
[----:B------:R-:W-:Y:S01]  /*1ee0*/  ISETP.NE.AND P4, PT, R3, RZ, PT ;  /* 0x000000ff0300720c */ /* 0x000fe20003f85270 */
[----:B------:R-:W-:-:S03]  /*1ef0*/  @P3 HADD2.F32 R117, -RZ, R23.H1_H1 ;  /* 0x30000017ff753230 */ /* 0x000fc60000004100 */
[----:B------:R-:W-:-:S05]  /*1f00*/  FSEL R116, R120, RZ, !P4 ;  /* 0x000000ff78747208 */ /* 0x000fca0006000000 */
[----:B------:R-:W-:-:S04]  /*1f10*/  FFMA.FTZ R116, R12, R121, R116 ;  /* 0x000000790c747223 */ /* 0x000fc80000010074 */
[----:B------:R-:W-:-:S04]  /*1f20*/  FADD.FTZ R116, R135, -R116 ;  /* 0x8000007487747221 */ /* 0x000fc80000010000 */
[----:B------:R-:W-:-:S04]  /*1f30*/  FMUL.FTZ R116, R149, R116 ;  /* 0x0000007495747220 */ /* 0x000fc80000410000 */
[----:B------:R-:W-:Y:S02]  /*1f40*/  @P3 FADD.FTZ R116, R116, R117 ;  /* 0x0000007574743221 */ /* 0x000fe40000010000 */
.L_x_3755:
[----:B------:R-:W-:Y:S05]  /*1f50*/  BSYNC B0 ;  /* 0x0000000000007941 */ /* 0x000fea0003800000 */
.L_x_3753:
        /* <DEDUP_REMOVED lines=19> */
.L_x_3757:
[----:B------:R-:W-:Y:S05]  /*2090*/  BSYNC B0 ;  /* 0x0000000000007941 */ /* 0x000fea0003800000 */
.L_x_3756:
[----:B------:R-:W-:Y:S01]  /*20a0*/  BSSY B0, `(.L_x_3758) ;  /* 0x000000e000007945 */ /* 0x000fe20003800000 */
[----:B------:R-:W-:Y:S01]  /*20b0*/  @P2 FFMA.FTZ R99, R140, R122, R99 ;  /* 0x0000007a8c632223 */ /* 0x000fe20000010063 */
[----:B------:R-:W-:Y:S05]  /*20c0*/  @P1 BRA `(.L_x_3759) ;  /* 0x0000004000001947 */ /* 0x000fea0003800000 */
[----:B0-----:R-:W-:Y:S01]  /*20d0*/  MOV R116, RZ ;  /* 0x000000ff00747202 */ /* 0x001fe20000000f00 */
[----:B------:R-:W-:Y:S05]  /*20e0*/  @!P3 BRA `(.L_x_3760) ;  /* 0x000000900000b947 */ /* 0x000fea0003800000 */
[----:B------:R-:W-:Y:S01]  /*20f0*/  HADD2.F32 R116, -RZ, R16.H0_H0 ;  /* 0x20000010ff747230 */ /* 0x000fe20000004100 */
[----:B------:R-:W-:Y:S05]  /*2100*/  BRA `(.L_x_3760) ;  /* 0x0000007000007947 */ /* 0x000fea0003800000 */
.L_x_3759:
[----:B------:R-:W-:-:S04]  /*2110*/  ISETP.NE.AND P4, PT, R3, RZ, PT ;  /* 0x000000ff0300720c */ /* 0x000fc80003f85270 */
[----:B0-----:R-:W-:-:S05]  /*2120*/  FSEL R116, R120, RZ, !P4 ;  /* 0x000000ff78747208 */ /* 0x001fca0006000000 */
[----:B------:R-:W-:-:S04]  /*2130*/  FFMA.FTZ R117, R13, R121, R116 ;  /* 0x000000790d757223 */ /* 0x000fc80000010074 */
[----:B------:R-:W-:Y:S01]  /*2140*/  FADD.FTZ R116, R136, -R117 ;  /* 0x8000007588747221 */ /* 0x000fe20000010000 */
[----:B------:R-:W-:-:S03]  /*2150*/  @P3 HADD2.F32 R117, -RZ, R16.H0_H0 ;  /* 0x20000010ff753230 */ /* 0x000fc60000004100 */
[----:B------:R-:W-:-:S04]  /*2160*/  FMUL.FTZ R116, R149, R116 ;  /* 0x0000007495747220 */ /* 0x000fc80000410000 */
[----:B------:R-:W-:Y:S02]  /*2170*/  @P3 FADD.FTZ R116, R116, R117 ;  /* 0x0000007574743221 */ /* 0x000fe40000010000 */
.L_x_3760:
[----:B------:R-:W-:Y:S05]  /*2180*/  BSYNC B0 ;  /* 0x0000000000007941 */ /* 0x000fea0003800000 */
.L_x_3758:
[----:B------:R-:W-:Y:S01]  /*2190*/  @P2 FMUL.FTZ R117, R116, c[0x0][0x1ec] ;  /* 0x00007b0074752a20 */ /* 0x000fe20000410000 */
[----:B-----5:R-:W-:Y:S01]  /*21a0*/  @P2 HADD2.F32 R119, -RZ, R104.H0_H0 ;  /* 0x20000068ff772230 */ /* 0x020fe20000004100 */
        /* <DEDUP_REMOVED lines=12> */
.L_x_3762:
[----:B------:R-:W-:Y:S01]  /*2270*/  ISETP.NE.AND P4, PT, R3, RZ, PT ;  /* 0x000000ff0300720c */ /* 0x000fe20003f85270 */
[----:B------:R-:W-:-:S03]  /*2280*/  @P3 HADD2.F32 R117, -RZ, R16.H1_H1 ;  /* 0x30000010ff753230 */ /* 0x000fc60000004100 */
[----:B------:R-:W-:-:S05]  /*2290*/  FSEL R116, R120, RZ, !P4 ;  /* 0x000000ff78747208 */ /* 0x000fca0006000000 */
[----:B------:R-:W-:-:S04]  /*22a0*/  FFMA.FTZ R116, R14, R121, R116 ;  /* 0x000000790e747223 */ /* 0x000fc80000010074 */
[----:B------:R-:W-:-:S04]  /*22b0*/  FADD.FTZ R116, R137, -R116 ;  /* 0x8000007489747221 */ /* 0x000fc80000010000 */
[----:B------:R-:W-:-:S04]  /*22c0*/  FMUL.FTZ R116, R149, R116 ;  /* 0x0000007495747220 */ /* 0x000fc80000410000 */
[----:B------:R-:W-:Y:S02]  /*22d0*/  @P3 FADD.FTZ R116, R116, R117 ;  /* 0x0000007574743221 */ /* 0x000fe40000010000 */
.L_x_3763:
[----:B------:R-:W-:Y:S05]  /*22e0*/  BSYNC B0 ;  /* 0x0000000000007941 */ /* 0x000fea0003800000 */
.L_x_3761:
        /* <DEDUP_REMOVED lines=14> */
.L_x_3765:
[----:B------:R-:W-:-:S04]  /*23d0*/  ISETP.NE.AND P4, PT, R3, RZ, PT ;  /* 0x000000ff0300720c */ /* 0x000fc80003f85270 */
[----:B------:R-:W-:-:S05]  /*23e0*/  FSEL R116, R120, RZ, !P4 ;  /* 0x000000ff78747208 */ /* 0x000fca0006000000 */
[----:B------:R-:W-:-:S04]  /*23f0*/  FFMA.FTZ R117, R15, R121, R116 ;  /* 0x000000790f757223 */ /* 0x000fc80000010074 */
[----:B------:R-:W-:Y:S01]  /*2400*/  FADD.FTZ R116, R138, -R117 ;  /* 0x800000758a747221 */ /* 0x000fe20000010000 */
[----:B------:R-:W-:-:S03]  /*2410*/  @P3 HADD2.F32 R117, -RZ, R17.H0_H0 ;  /* 0x20000011ff753230 */ /* 0x000fc60000004100 */
[----:B------:R-:W-:-:S04]  /*2420*/  FMUL.FTZ R116, R149, R116 ;  /* 0x0000007495747220 */ /* 0x000fc80000410000 */
[----:B------:R-:W-:Y:S02]  /*2430*/  @P3 FADD.FTZ R116, R116, R117 ;  /* 0x0000007574743221 */ /* 0x000fe40000010000 */
.L_x_3766:
[----:B------:R-:W-:Y:S05]  /*2440*/  BSYNC B0 ;  /* 0x0000000000007941 */ /* 0x000fea0003800000 */
.L_x_3764:
        /* <DEDUP_REMOVED lines=14> */
.L_x_3768:
[----:B------:R-:W-:Y:S01]  /*2530*/  ISETP.NE.AND P4, PT, R3, RZ, PT ;  /* 0x000000ff0300720c */ /* 0x000fe20003f85270 */
[----:B------:R-:W-:-:S03]  /*2540*/  @P3 HADD2.F32 R117, -RZ, R17.H1_H1 ;  /* 0x30000011ff753230 */ /* 0x000fc60000004100 */
[----:B------:R-:W-:-:S05]  /*2550*/  FSEL R116, R120, RZ, !P4 ;  /* 0x000000ff78747208 */ /* 0x000fca0006000000 */
[----:B------:R-:W-:-:S04]  /*2560*/  FFMA.FTZ R116, R124, R121, R116 ;  /* 0x000000797c747223 */ /* 0x000fc80000010074 */
[----:B------:R-:W-:-:S04]  /*2570*/  FADD.FTZ R116, R139, -R116 ;  /* 0x800000748b747221 */ /* 0x000fc80000010000 */
[----:B------:R-:W-:-:S04]  /*2580*/  FMUL.FTZ R116, R149, R116 ;  /* 0x0000007495747220 */ /* 0x000fc80000410000 */
[----:B------:R-:W-:Y:S02]  /*2590*/  @P3 FADD.FTZ R116, R116, R117 ;  /* 0x0000007574743221 */ /* 0x000fe40000010000 */
.L_x_3769:
[----:B------:R-:W-:Y:S05]  /*25a0*/  BSYNC B0 ;  /* 0x0000000000007941 */ /* 0x000fea0003800000 */
.L_x_3767:
        /* <DEDUP_REMOVED lines=14> */
.L_x_3771:
[----:B------:R-:W-:-:S04]  /*2690*/  ISETP.NE.AND P4, PT, R3, RZ, PT ;  /* 0x000000ff0300720c */ /* 0x000fc80003f85270 */
[----:B------:R-:W-:-:S05]  /*26a0*/  FSEL R116, R120, RZ, !P4 ;  /* 0x000000ff78747208 */ /* 0x000fca0006000000 */
[----:B------:R-:W-:-:S04]  /*26b0*/  FFMA.FTZ R117, R125, R121, R116 ;  /* 0x000000797d757223 */ /* 0x000fc80000010074 */
[----:B------:R-:W-:Y:S01]  /*26c0*/  FADD.FTZ R116, R144, -R117 ;  /* 0x8000007590747221 */ /* 0x000fe20000010000 */
[----:B------:R-:W-:-:S03]  /*26d0*/  @P3 HADD2.F32 R117, -RZ, R18.H0_H0 ;  /* 0x20000012ff753230 */ /* 0x000fc60000004100 */
[----:B------:R-:W-:-:S04]  /*26e0*/  FMUL.FTZ R116, R149, R116 ;  /* 0x0000007495747220 */ /* 0x000fc80000410000 */
[----:B------:R-:W-:Y:S02]  /*26f0*/  @P3 FADD.FTZ R116, R116, R117 ;  /* 0x0000007574743221 */ /* 0x000fe40000010000 */
.L_x_3772:
[----:B------:R-:W-:Y:S05]  /*2700*/  BSYNC B0 ;  /* 0x0000000000007941 */ /* 0x000fea0003800000 */
.L_x_3770:
        /* <DEDUP_REMOVED lines=14> */
.L_x_3774:
[----:B------:R-:W-:Y:S01]  /*27f0*/  ISETP.NE.AND P4, PT, R3, RZ, PT ;  /* 0x000000ff0300720c */ /* 0x000fe20003f85270 */
[----:B------:R-:W-:-:S03]  /*2800*/  @P3 HADD2.F32 R117, -RZ, R18.H1_H1 ;  /* 0x30000012ff753230 */ /* 0x000fc60000004100 */
[----:B------:R-:W-:-:S05]  /*2810*/  FSEL R116, R120, RZ, !P4 ;  /* 0x000000ff78747208 */ /* 0x000fca0006000000 */
[----:B------:R-:W-:-:S04]  /*2820*/  FFMA.FTZ R116, R126, R121, R116 ;  /* 0x000000797e747223 */ /* 0x000fc80000010074 */
[----:B------:R-:W-:-:S04]  /*2830*/  FADD.FTZ R116, R145, -R116 ;  /* 0x8000007491747221 */ /* 0x000fc80000010000 */
[----:B------:R-:W-:-:S04]  /*2840*/  FMUL.FTZ R116, R149, R116 ;  /* 0x0000007495747220 */ /* 0x000fc80000410000 */
[----:B------:R-:W-:Y:S02]  /*2850*/  @P3 FADD.FTZ R116, R116, R117 ;  /* 0x0000007574743221 */ /* 0x000fe40000010000 */
.L_x_3775:
[----:B------:R-:W-:Y:S05]  /*2860*/  BSYNC B0 ;  /* 0x0000000000007941 */ /* 0x000fea0003800000 */
.L_x_3773:
        /* <DEDUP_REMOVED lines=14> */
.L_x_3777:
[----:B------:R-:W-:-:S04]  /*2950*/  ISETP.NE.AND P4, PT, R3, RZ, PT ;  /* 0x000000ff0300720c */ /* 0x000fc80003f85270 */
[----:B------:R-:W-:-:S05]  /*2960*/  FSEL R116, R120, RZ, !P4 ;  /* 0x000000ff78747208 */ /* 0x000fca0006000000 */
[----:B------:R-:W-:-:S04]  /*2970*/  FFMA.FTZ R117, R127, R121, R116 ;  /* 0x000000797f757223 */ /* 0x000fc80000010074 */
[----:B------:R-:W-:Y:S01]  /*2980*/  FADD.FTZ R116, R146, -R117 ;  /* 0x8000007592747221 */ /* 0x000fe20000010000 */
[----:B------:R-:W-:-:S03]  /*2990*/  @P3 HADD2.F32 R117, -RZ, R19.H0_H0 ;  /* 0x20000013ff753230 */ /* 0x000fc60000004100 */
[----:B------:R-:W-:-:S04]  /*29a0*/  FMUL.FTZ R116, R149, R116 ;  /* 0x0000007495747220 */ /* 0x000fc80000410000 */
[----:B------:R-:W-:Y:S02]  /*29b0*/  @P3 FADD.FTZ R116, R116, R117 ;  /* 0x0000007574743221 */ /* 0x000fe40000010000 */
.L_x_3778:
[----:B------:R-:W-:Y:S05]  /*29c0*/  BSYNC B0 ;  /* 0x0000000000007941 */ /* 0x000fea0003800000 */
.L_x_3776:
        /* <DEDUP_REMOVED lines=14> */
.L_x_3780:
[----:B------:R-:W-:Y:S01]  /*2ab0*/  ISETP.NE.AND P1, PT, R3, RZ, PT ;  /* 0x000000ff0300720c */ /* 0x000fe20003f25270 */
[----:B------:R-:W-:-:S03]  /*2ac0*/  @P3 HADD2.F32 R117, -RZ, R19.H1_H1 ;  /* 0x30000013ff753230 */ /* 0x000fc60000004100 */
[----:B------:R-:W-:-:S05]  /*2ad0*/  FSEL R116, R120, RZ, !P1 ;  /* 0x000000ff78747208 */ /* 0x000fca0004800000 */
[----:B------:R-:W-:-:S04]  /*2ae0*/  FFMA.FTZ R116, R148, R121, R116 ;  /* 0x0000007994747223 */ /* 0x000fc80000010074 */
[----:B------:R-:W-:-:S04]  /*2af0*/  FADD.FTZ R116, R147, -R116 ;  /* 0x8000007493747221 */ /* 0x000fc80000010000 */
[----:B------:R-:W-:-:S04]  /*2b00*/  FMUL.FTZ R116, R149, R116 ;  /* 0x0000007495747220 */ /* 0x000fc80000410000 */
[----:B------:R-:W-:Y:S02]  /*2b10*/  @P3 FADD.FTZ R116, R116, R117 ;  /* 0x0000007574743221 */ /* 0x000fe40000010000 */
.L_x_3781:
[----:B------:R-:W-:Y:S05]  /*2b20*/  BSYNC B0 ;  /* 0x0000000000007941 */ /* 0x000fea0003800000 */
.L_x_3779:
        /* <DEDUP_REMOVED lines=20> */
.L_x_3726:
[----:B------:R-:W0:Y:S01]  /*2c70*/  S2UR UR6, SR_CTAID.X ;  /* 0x00000000000679c3 */ /* 0x000e220000002500 */
[----:B------:R-:W-:Y:S01]  /*2c80*/  HFMA2.MMA R7, -RZ, RZ, 0, 1.9073486328125e-06 ;  /* 0x00000020ff077435 */ /* 0x000fe200000001ff */
[----:B------:R-:W-:-:S02]  /*2c90*/  LOP3.LUT R3, R0, 0x7f, RZ, 0xc0, !PT ;  /* 0x0000007f00037812 */ /* 0x000fc400078ec0ff */
        /* <DEDUP_REMOVED lines=19> */
.L_x_3730:
[----:B------:R-:W-:Y:S01]  /*2dd0*/  HFMA2.MMA R142, -RZ, RZ, 0, 9.5367431640625e-07 ;  /* 0x00000010ff8e7435 */ /* 0x000fe200000001ff */
[----:B------:R-:W-:-:S02]  /*2de0*/  MOV R123, R121 ;  /* 0x00000079007b7202 */ /* 0x000fc40000000f00 */
[----:B------:R-:W-:Y:S02]  /*2df0*/  MOV R143, 0x1f ;  /* 0x0000001f008f7802 */ /* 0x000fe40000000f00 */
[----:B------:R-:W-:Y:S02]  /*2e00*/  MOV R154, 0xffffffff ;  /* 0xffffffff009a7802 */ /* 0x000fe40000000f00 */
[----:B------:R-:W-:Y:S02]  /*2e10*/  MOV R116, 0x2e30 ;  /* 0x00002e3000747802 */ /* 0x000fe40000000f00 */
[----:B-----5:R-:W-:Y:S05]  /*2e20*/  CALL.REL.NOINC `($__internal_107_$__cuda_sm70_shflsync_down_p) ;  /* 0x0000046000007944 */ /* 0x020fea0003c00000 */
[----:B-1----:R-:W-:Y:S01]  /*2e30*/  MOV R140, R123 ;  /* 0x0000007b008c7202 */ /* 0x002fe20000000f00 */
[----:B0-----:R-:W-:Y:S05]  /*2e40*/  BRA `(.L_x_3783) ;  /* 0xffffe2f000007947 */ /* 0x001fea000383ffff */
.L_x_3731:
[----:B------:R-:W-:Y:S01]  /*2e50*/  HFMA2.MMA R142, -RZ, RZ, 0, 9.5367431640625e-07 ;  /* 0x00000010ff8e7435 */ /* 0x000fe200000001ff */
[----:B------:R-:W-:Y:S02]  /*2e60*/  MOV R123, R122 ;  /* 0x0000007a007b7202 */ /* 0x000fe40000000f00 */
[----:B------:R-:W-:Y:S02]  /*2e70*/  MOV R143, 0x1f ;  /* 0x0000001f008f7802 */ /* 0x000fe40000000f00 */
[----:B------:R-:W-:-:S02]  /*2e80*/  MOV R154, 0xffffffff ;  /* 0xffffffff009a7802 */ /* 0x000fc40000000f00 */
[----:B------:R-:W-:Y:S02]  /*2e90*/  MOV R116, 0x2eb0 ;  /* 0x00002eb000747802 */ /* 0x000fe40000000f00 */
[----:B01---5:R-:W-:Y:S05]  /*2ea0*/  CALL.REL.NOINC `($__internal_107_$__cuda_sm70_shflsync_down_p) ;  /* 0x000003e000007944 */ /* 0x023fea0003c00000 */
[----:B------:R-:W-:Y:S01]  /*2eb0*/  FADD.FTZ R140, R140, R121 ;  /* 0x000000798c8c7221 */ /* 0x000fe20000010000 */
[----:B0-----:R-:W-:Y:S01]  /*2ec0*/  HFMA2.MMA R142, -RZ, RZ, 0, 4.76837158203125e-07 ;  /* 0x00000008ff8e7435 */ /* 0x001fe200000001ff */
[----:B-1----:R-:W-:Y:S01]  /*2ed0*/  FADD.FTZ R122, R122, R123 ;  /* 0x0000007b7a7a7221 */ /* 0x002fe20000010000 */
[----:B------:R-:W-:Y:S02]  /*2ee0*/  MOV R143, 0x1f ;  /* 0x0000001f008f7802 */ /* 0x000fe40000000f00 */
[----:B------:R-:W-:Y:S02]  /*2ef0*/  MOV R154, 0xffffffff ;  /* 0xffffffff009a7802 */ /* 0x000fe40000000f00 */
[----:B------:R-:W-:Y:S02]  /*2f00*/  MOV R123, R140 ;  /* 0x0000008c007b7202 */ /* 0x000fe40000000f00 */
[----:B------:R-:W-:Y:S02]  /*2f10*/  MOV R116, 0x2f30 ;  /* 0x00002f3000747802 */ /* 0x000fe40000000f00 */
[----:B------:R-:W-:Y:S05]  /*2f20*/  CALL.REL.NOINC `($__internal_107_$__cuda_sm70_shflsync_down_p) ;  /* 0x0000036000007944 */ /* 0x000fea0003c00000 */
[----:B0-----:R-:W-:Y:S01]  /*2f30*/  HFMA2.MMA R142, -RZ, RZ, 0, 4.76837158203125e-07 ;  /* 0x00000008ff8e7435 */ /* 0x001fe200000001ff */
[----:B-1----:R-:W-:-:S02]  /*2f40*/  MOV R119, R123 ;  /* 0x0000007b00777202 */ /* 0x002fc40000000f00 */
[----:B------:R-:W-:Y:S02]  /*2f50*/  MOV R123, R122 ;  /* 0x0000007a007b7202 */ /* 0x000fe40000000f00 */
[----:B------:R-:W-:Y:S02]  /*2f60*/  MOV R143, 0x1f ;  /* 0x0000001f008f7802 */ /* 0x000fe40000000f00 */
[----:B------:R-:W-:Y:S02]  /*2f70*/  MOV R154, 0xffffffff ;  /* 0xffffffff009a7802 */ /* 0x000fe40000000f00 */
[----:B------:R-:W-:Y:S02]  /*2f80*/  MOV R116, 0x2fa0 ;  /* 0x00002fa000747802 */ /* 0x000fe40000000f00 */
[----:B------:R-:W-:Y:S05]  /*2f90*/  CALL.REL.NOINC `($__internal_107_$__cuda_sm70_shflsync_down_p) ;  /* 0x000002f000007944 */ /* 0x000fea0003c00000 */
[----:B------:R-:W-:Y:S01]  /*2fa0*/  FADD.FTZ R140, R119, R140 ;  /* 0x0000008c778c7221 */ /* 0x000fe20000010000 */
[----:B0-----:R-:W-:Y:S01]  /*2fb0*/  HFMA2.MMA R142, -RZ, RZ, 0, 2.384185791015625e-07 ;  /* 0x00000004ff8e7435 */ /* 0x001fe200000001ff */
[----:B-1----:R-:W-:Y:S01]  /*2fc0*/  FADD.FTZ R122, R122, R123 ;  /* 0x0000007b7a7a7221 */ /* 0x002fe20000010000 */
[----:B------:R-:W-:Y:S02]  /*2fd0*/  MOV R143, 0x1f ;  /* 0x0000001f008f7802 */ /* 0x000fe40000000f00 */
[----:B------:R-:W-:-:S02]  /*2fe0*/  MOV R154, 0xffffffff ;  /* 0xffffffff009a7802 */ /* 0x000fc40000000f00 */
[----:B------:R-:W-:Y:S02]  /*2ff0*/  MOV R123, R140 ;  /* 0x0000008c007b7202 */ /* 0x000fe40000000f00 */
[----:B------:R-:W-:Y:S02]  /*3000*/  MOV R116, 0x3020 ;  /* 0x0000302000747802 */ /* 0x000fe40000000f00 */
[----:B------:R-:W-:Y:S05]  /*3010*/  CALL.REL.NOINC `($__internal_107_$__cuda_sm70_shflsync_down_p) ;  /* 0x0000027000007944 */ /* 0x000fea0003c00000 */
[----:B0-----:R-:W-:Y:S01]  /*3020*/  HFMA2.MMA R142, -RZ, RZ, 0, 2.384185791015625e-07 ;  /* 0x00000004ff8e7435 */ /* 0x001fe200000001ff */
[----:B-1----:R-:W-:Y:S02]  /*3030*/  MOV R119, R123 ;  /* 0x0000007b00777202 */ /* 0x002fe40000000f00 */
[----:B------:R-:W-:Y:S02]  /*3040*/  MOV R123, R122 ;  /* 0x0000007a007b7202 */ /* 0x000fe40000000f00 */
[----:B------:R-:W-:Y:S02]  /*3050*/  MOV R143, 0x1f ;  /* 0x0000001f008f7802 */ /* 0x000fe40000000f00 */
[----:B------:R-:W-:Y:S02]  /*3060*/  MOV R154, 0xffffffff ;  /* 0xffffffff009a7802 */ /* 0x000fe40000000f00 */
[----:B------:R-:W-:-:S02]  /*3070*/  MOV R116, 0x3090 ;  /* 0x0000309000747802 */ /* 0x000fc40000000f00 */
[----:B------:R-:W-:Y:S05]  /*3080*/  CALL.REL.NOINC `($__internal_107_$__cuda_sm70_shflsync_down_p) ;  /* 0x0000020000007944 */ /* 0x000fea0003c00000 */
[----:B------:R-:W-:Y:S01]  /*3090*/  FADD.FTZ R140, R119, R140 ;  /* 0x0000008c778c7221 */ /* 0x000fe20000010000 */
[----:B0-----:R-:W-:Y:S01]  /*30a0*/  HFMA2.MMA R142, -RZ, RZ, 0, 1.1920928955078125e-07 ;  /* 0x00000002ff8e7435 */ /* 0x001fe200000001ff */
[----:B-1----:R-:W-:Y:S01]  /*30b0*/  FADD.FTZ R122, R122, R123 ;  /* 0x0000007b7a7a7221 */ /* 0x002fe20000010000 */
[----:B------:R-:W-:-:S02]  /*30c0*/  MOV R143, 0x1f ;  /* 0x0000001f008f7802 */ /* 0x000fc40000000f00 */
[----:B------:R-:W-:Y:S02]  /*30d0*/  MOV R154, 0xffffffff ;  /* 0xffffffff009a7802 */ /* 0x000fe40000000f00 */
[----:B------:R-:W-:Y:S02]  /*30e0*/  MOV R123, R140 ;  /* 0x0000008c007b7202 */ /* 0x000fe40000000f00 */
[----:B------:R-:W-:Y:S02]  /*30f0*/  MOV R116, 0x3110 ;  /* 0x0000311000747802 */ /* 0x000fe40000000f00 */
[----:B------:R-:W-:Y:S05]  /*3100*/  CALL.REL.NOINC `($__internal_107_$__cuda_sm70_shflsync_down_p) ;  /* 0x0000018000007944 */ /* 0x000fea0003c00000 */
[----:B0-----:R-:W-:Y:S01]  /*3110*/  HFMA2.MMA R142, -RZ, RZ, 0, 1.1920928955078125e-07 ;  /* 0x00000002ff8e7435 */ /* 0x001fe200000001ff */
[----:B-1----:R-:W-:Y:S02]  /*3120*/  MOV R119, R123 ;  /* 0x0000007b00777202 */ /* 0x002fe40000000f00 */
[----:B------:R-:W-:Y:S02]  /*3130*/  MOV R123, R122 ;  /* 0x0000007a007b7202 */ /* 0x000fe40000000f00 */
[----:B------:R-:W-:Y:S02]  /*3140*/  MOV R143, 0x1f ;  /* 0x0000001f008f7802 */ /* 0x000fe40000000f00 */
[----:B------:R-:W-:-:S02]  /*3150*/  MOV R154, 0xffffffff ;  /* 0xffffffff009a7802 */ /* 0x000fc40000000f00 */
[----:B------:R-:W-:Y:S02]  /*3160*/  MOV R116, 0x3180 ;  /* 0x0000318000747802 */ /* 0x000fe40000000f00 */
[----:B------:R-:W-:Y:S05]  /*3170*/  CALL.REL.NOINC `($__internal_107_$__cuda_sm70_shflsync_down_p) ;  /* 0x0000011000007944 */ /* 0x000fea0003c00000 */
[----:B------:R-:W-:Y:S01]  /*3180*/  FADD.FTZ R140, R119, R140 ;  /* 0x0000008c778c7221 */ /* 0x000fe20000010000 */
[----:B0-----:R-:W-:Y:S01]  /*3190*/  HFMA2.MMA R142, -RZ, RZ, 0, 5.9604644775390625e-08 ;  /* 0x00000001ff8e7435 */ /* 0x001fe200000001ff */
[----:B-1----:R-:W-:Y:S01]  /*31a0*/  FADD.FTZ R122, R122, R123 ;  /* 0x0000007b7a7a7221 */ /* 0x002fe20000010000 */
[----:B------:R-:W-:Y:S02]  /*31b0*/  MOV R143, 0x1f ;  /* 0x0000001f008f7802 */ /* 0x000fe40000000f00 */
[----:B------:R-:W-:Y:S02]  /*31c0*/  MOV R154, 0xffffffff ;  /* 0xffffffff009a7802 */ /* 0x000fe40000000f00 */
[----:B------:R-:W-:Y:S02]  /*31d0*/  MOV R123, R140 ;  /* 0x0000008c007b7202 */ /* 0x000fe40000000f00 */
[----:B------:R-:W-:Y:S02]  /*31e0*/  MOV R116, 0x3200 ;  /* 0x0000320000747802 */ /* 0x000fe40000000f00 */
[----:B------:R-:W-:Y:S05]  /*31f0*/  CALL.REL.NOINC `($__internal_107_$__cuda_sm70_shflsync_down_p) ;  /* 0x0000009000007944 */ /* 0x000fea0003c00000 */
[----:B0-----:R-:W-:Y:S01]  /*3200*/  HFMA2.MMA R142, -RZ, RZ, 0, 5.9604644775390625e-08 ;  /* 0x00000001ff8e7435 */ /* 0x001fe200000001ff */
[----:B-1----:R-:W-:-:S02]  /*3210*/  MOV R141, R123 ;  /* 0x0000007b008d7202 */ /* 0x002fc40000000f00 */
[----:B------:R-:W-:Y:S02]  /*3220*/  MOV R123, R122 ;  /* 0x0000007a007b7202 */ /* 0x000fe40000000f00 */
[----:B------:R-:W-:Y:S02]  /*3230*/  MOV R143, 0x1f ;  /* 0x0000001f008f7802 */ /* 0x000fe40000000f00 */
[----:B------:R-:W-:Y:S02]  /*3240*/  MOV R154, 0xffffffff ;  /* 0xffffffff009a7802 */ /* 0x000fe40000000f00 */
[----:B------:R-:W-:Y:S02]  /*3250*/  MOV R116, 0x3270 ;  /* 0x0000327000747802 */ /* 0x000fe40000000f00 */
[----:B------:R-:W-:Y:S05]  /*3260*/  CALL.REL.NOINC `($__internal_107_$__cuda_sm70_shflsync_down_p) ;  /* 0x0000002000007944 */ /* 0x000fea0003c00000 */
[----:B-1----:R-:W-:Y:S01]  /*3270*/  MOV R117, R123 ;  /* 0x0000007b00757202 */ /* 0x002fe20000000f00 */
[----:B0-----:R-:W-:Y:S05]  /*3280*/  BRA `(.L_x_3784) ;  /* 0xffffdfd000007947 */ /* 0x001fea000383ffff */
        .weak           $__internal_107_$__cuda_sm70_shflsync_down_p
        .type           $__internal_107_$__cuda_sm70_shflsync_down_p,@function
        .size           $__internal_107_$__cuda_sm70_shflsync_down_p,(.L_x_6909 - $__internal_107_$__cuda_sm70_shflsync_down_p)
$__internal_107_$__cuda_sm70_shflsync_down_p:
[----:B------:R-:W-:Y:S01]  /*3290*/  HFMA2.MMA R117, -RZ, RZ, 0, 0 ;  /* 0x00000000ff757435 */ /* 0x000fe200000001ff */
[----:B------:R-:W-:Y:S04]  /*32a0*/  WARPSYNC R154 ;  /* 0x0000009a00007348 */ /* 0x000fe80003800000 */
[----:B------:R0:W1:Y:S01]  /*32b0*/  SHFL.DOWN PT, R123, R123, R142, R143 ;  /* 0x0800008e7b7b7389 */ /* 0x00006200000e008f */
[----:B------:R-:W-:Y:S05]  /*32c0*/  RET.REL.NODEC R116 `(_ZN10layer_norm13ln_bwd_kernelINS_13Kernel_traitsIf6__halfS2_S2_fjLj2048ELj1ELj1ELj4ELj16ENS_18Kernel_traits_baseILj2048EfS2_S2_S2_fjLj128EEEEELb0ELb1ELb1ELb1EEEvNS_9BwdParamsE) ;  /* 0xffffcd3074007950 */ /* 0x000fea0003c3ffff */
.L_x_3785:
        /* <DEDUP_REMOVED lines=11> */
.L_x_6909:


//--------------------- .text._ZN10layer_norm13ln_bwd_kernelINS_13Kernel_traitsIf6__halfS2_S2_fjLj2048ELj1ELj1ELj4ELj16ENS_18Kernel_traits_baseILj2048EfS2_S2_S2_fjLj128EEEEELb1ELb0ELb0ELb0EEEvNS_9BwdParamsE --------------------------
	.section	.text._ZN10layer_norm13ln_bwd_kernelINS_13Kernel_traitsIf6__halfS2_S2_fjLj2048ELj1ELj1ELj4ELj16ENS_18Kernel_traits_baseILj2048EfS2_S2_S2_fjLj128EEEEELb1ELb0ELb0ELb0EEEvNS_9BwdParamsE,"ax",@progbits
	.sectioninfo	@"SHI_REGISTERS=122"
	.align	128
        .global         _ZN10layer_norm13ln_bwd_kernelINS_13Kernel_traitsIf6__halfS2_S2_fjLj2048ELj1ELj1ELj4ELj16ENS_18Kernel_traits_baseILj2048EfS2_S2_S2_fjLj128EEEEELb1ELb0ELb0ELb0EEEvNS_9BwdParamsE
        .type           _ZN10layer_norm13ln_bwd_kernelINS_13Kernel_traitsIf6__halfS2_S2_fjLj2048ELj1ELj1ELj4ELj16ENS_18Kernel_traits_baseILj2048EfS2_S2_S2_fjLj128EEEEELb1ELb0ELb0ELb0EEEvNS_9BwdParamsE,@function
        .size           _ZN10layer_norm13ln_bwd_kernelINS_13Kernel_traitsIf6__halfS2_S2_fjLj2048ELj1ELj1ELj4ELj16ENS_18Kernel_traits_baseILj2048EfS2_S2_S2_fjLj128EEEEELb1ELb0ELb0ELb0EEEvNS_9BwdParamsE,(.L_x_6910 - _ZN10layer_norm13ln_bwd_kernelINS_13Kernel_traitsIf6__halfS2_S2_fjLj2048ELj1ELj1ELj4ELj16ENS_18Kernel_traits_baseILj2048EfS2_S2_S2_fjLj128EEEEELb1ELb0ELb0ELb0EEEvNS_9BwdParamsE)
        .other          _ZN10layer_norm13ln_bwd_kernelINS_13Kernel_traitsIf6__halfS2_S2_fjLj2048ELj1ELj1ELj4ELj16ENS_18Kernel_traits_baseILj2048EfS2_S2_S2_fjLj128EEEEELb1ELb0ELb0ELb0EEEvNS_9BwdParamsE,@"STO_CUDA_ENTRY STV_DEFAULT"
_ZN10layer_norm13ln_bwd_kernelINS_13Kernel_traitsIf6__halfS2_S2_fjLj2048ELj1ELj1ELj4ELj16ENS_18Kernel_traits_baseILj2048EfS2_S2_S2_fjLj128EEEEELb1ELb0ELb0ELb0EEEvNS_9BwdParamsE:
.text._ZN10layer_norm13ln_bwd_kernelINS_13Kernel_traitsIf6__halfS2_S2_fjLj2048ELj1ELj1ELj4ELj16ENS_18Kernel_traits_baseILj2048EfS2_S2_S2_fjLj128EEEEELb1ELb0ELb0ELb0EEEvNS_9BwdParamsE:
        /* <DEDUP_REMOVED lines=42> */
.L_x_3797:
        /* <DEDUP_REMOVED lines=43> */
[--C-:B------:R-:W-:Y:S01]  /*0550*/  HADD2.F32 R85, -RZ, R13.reuse.H0_H0 ;  /* 0x2000000dff557230 */ /* 0x100fe20000004100 */
[C---:B0-----:R-:W-:Y:S01]  /*0560*/  FADD.FTZ R6, -R102.reuse, R5 ;  /* 0x0000000566067221 */ /* 0x041fe20000010100 */
[----:B------:R-:W-:Y:S02]  /*0570*/  HADD2.F32 R87, -RZ, R13.H1_H1 ;  /* 0x3000000dff577230 */ /* 0x000fe40000004100 */
[--C-:B---3--:R-:W-:Y:S02]  /*0580*/  HADD2.F32 R13, -RZ, R8.reuse.H0_H0 ;  /* 0x20000008ff0d7230 */ /* 0x108fe40000004100 */
[----:B------:R-:W-:Y:S01]  /*0590*/  HADD2.F32 R12, -RZ, R8.H1_H1 ;  /* 0x30000008ff0c7230 */ /* 0x000fe20000004100 */
[C---:B------:R-:W-:Y:S01]  /*05a0*/  FADD.FTZ R8, -R102.reuse, R83 ;  /* 0x0000005366087221 */ /* 0x040fe20000010100 */
[----:B------:R-:W-:Y:S01]  /*05b0*/  HADD2.F32 R115, -RZ, R14.H0_H0 ;  /* 0x2000000eff737230 */ /* 0x000fe20000004100 */
[C---:B-----5:R-:W-:Y:S01]  /*05c0*/  FMUL.FTZ R5, R91.reuse, R6 ;  /* 0x000000065b057220 */ /* 0x060fe20000410000 */
[--C-:B------:R-:W-:Y:S01]  /*05d0*/  HADD2.F32 R117, -RZ, R10.reuse.H0_H0 ;  /* 0x2000000aff757230 */ /* 0x100fe20000004100 */
[----:B------:R-:W-:Y:S01]  /*05e0*/  FMUL.FTZ R6, R91, R8 ;  /* 0x000000085b067220 */ /* 0x000fe20000410000 */
[----:B------:R-:W-:Y:S01]  /*05f0*/  HADD2.F32 R78, -RZ, R10.H1_H1 ;  /* 0x3000000aff4e7230 */ /* 0x000fe20000004100 */
[----:B------:R-:W-:Y:S01]  /*0600*/  FADD.FTZ R10, -R102, R85 ;  /* 0x00000055660a7221 */ /* 0x000fe20000010100 */
[----:B------:R-:W-:Y:S01]  /*0610*/  HADD2.F32 R119, -RZ, R14.H1_H1 ;  /* 0x3000000eff777230 */ /* 0x000fe20000004100 */
[----:B------:R-:W-:Y:S01]  /*0620*/  FADD.FTZ R49, R49, R12 ;  /* 0x0000000c31317221 */ /* 0x000fe20000010000 */
[--C-:B------:R-:W-:Y:S01]  /*0630*/  HADD2.F32 R81, -RZ, R15.reuse.H0_H0 ;  /* 0x2000000fff517230 */ /* 0x100fe20000004100 */
[-C--:B------:R-:W-:Y:S01]  /*0640*/  FFMA.FTZ R33, R6, R12.reuse, R33 ;  /* 0x0000000c06217223 */ /* 0x080fe20000010021 */
[----:B------:R-:W-:Y:S01]  /*0650*/  HADD2.F32 R77, -RZ, R15.H1_H1 ;  /* 0x3000000fff4d7230 */ /* 0x000fe20000004100 */
[----:B------:R-:W-:Y:S01]  /*0660*/  FMUL.FTZ R7, R17, R12 ;  /* 0x0000000c11077220 */ /* 0x000fe20000410000 */
[--C-:B------:R-:W-:Y:S01]  /*0670*/  HADD2.F32 R15, -RZ, R9.reuse.H0_H0 ;  /* 0x20000009ff0f7230 */ /* 0x100fe20000004100 */
[C---:B------:R-:W-:Y:S01]  /*0680*/  FADD.FTZ R12, -R102.reuse, R87 ;  /* 0x00000057660c7221 */ /* 0x040fe20000010100 */
[----:B------:R-:W-:Y:S01]  /*0690*/  HADD2.F32 R14, -RZ, R9.H1_H1 ;  /* 0x30000009ff0e7230 */ /* 0x000fe20000004100 */
[----:B------:R-:W-:-:S02]  /*06a0*/  FADD.FTZ R80, -R102, R115 ;  /* 0x0000007366507221 */ /* 0x000fc40000010100 */
[----:B------:R-:W-:Y:S02]  /*06b0*/  FMUL.FTZ R8, R16, R13 ;  /* 0x0000000d10087220 */ /* 0x000fe40000410000 */
[C---:B------:R-:W-:Y:S01]  /*06c0*/  FMUL.FTZ R9, R91.reuse, R10 ;  /* 0x0000000a5b097220 */ /* 0x040fe20000410000 */
[--C-:B------:R-:W-:Y:S01]  /*06d0*/  HADD2.F32 R79, -RZ, R11.reuse.H0_H0 ;  /* 0x2000000bff4f7230 */ /* 0x100fe20000004100 */
[C---:B------:R-:W-:Y:S01]  /*06e0*/  FMUL.FTZ R10, R91.reuse, R12 ;  /* 0x0000000c5b0a7220 */ /* 0x040fe20000410000 */
[----:B------:R-:W-:Y:S01]  /*06f0*/  HADD2.F32 R76, -RZ, R11.H1_H1 ;  /* 0x3000000bff4c7230 */ /* 0x000fe20000004100 */
[----:B------:R-:W-:Y:S02]  /*0700*/  FMUL.FTZ R11, R91, R80 ;  /* 0x000000505b0b7220 */ /* 0x000fe40000410000 */
[----:B------:R-:W-:Y:S02]  /*0710*/  FADD.FTZ R50, R50, R15 ;  /* 0x0000000f32327221 */ /* 0x000fe40000010000 */
[----:B------:R-:W-:-:S02]  /*0720*/  FFMA.FTZ R34, R9, R15, R34 ;  /* 0x0000000f09227223 */ /* 0x000fc40000010022 */
[----:B------:R-:W-:Y:S02]  /*0730*/  FMUL.FTZ R12, R18, R15 ;  /* 0x0000000f120c7220 */ /* 0x000fe40000410000 */
[C---:B------:R-:W-:Y:S02]  /*0740*/  FADD.FTZ R84, -R102.reuse, R119 ;  /* 0x0000007766547221 */ /* 0x040fe40000010100 */
[----:B------:R-:W-:Y:S02]  /*0750*/  FADD.FTZ R80, RZ, R8 ;  /* 0x00000008ff507221 */ /* 0x000fe40000010000 */
[----:B------:R-:W-:Y:S02]  /*0760*/  FFMA.FTZ R15, R5, R8, RZ ;  /* 0x00000008050f7223 */ /* 0x000fe400000100ff */
[----:B------:R-:W-:Y:S02]  /*0770*/  FADD.FTZ R82, -R102, R81 ;  /* 0x0000005166527221 */ /* 0x000fe40000010100 */
        /* <DEDUP_REMOVED lines=28> */
[----:B------:R-:W-:Y:S01]  /*0940*/  FFMA.FTZ R36, R11, R117, R36 ;  /* 0x000000750b247223 */ /* 0x000fe20000010024 */
[----:B------:R-:W-:Y:S01]  /*0950*/  IADD3 R117, R4, 0x80, RZ ;  /* 0x0000008004757810 */ /* 0x000fe20007ffe0ff */
[----:B------:R-:W-:Y:S02]  /*0960*/  FADD.FTZ R54, R54, R79 ;  /* 0x0000004f36367221 */ /* 0x000fe40000010000 */
[----:B------:R-:W-:-:S02]  /*0970*/  FFMA.FTZ R38, R85, R79, R38 ;  /* 0x0000004f55267223 */ /* 0x000fc40000010026 */
[----:B------:R-:W-:Y:S02]  /*0980*/  FADD.FTZ R55, R55, R76 ;  /* 0x0000004c37377221 */ /* 0x000fe40000010000 */
[----:B------:R-:W-:Y:S02]  /*0990*/  FFMA.FTZ R39, R90, R76, R39 ;  /* 0x0000004c5a277223 */ /* 0x000fe40000010027 */
[----:B------:R-:W-:Y:S02]  /*09a0*/  FADD.FTZ R115, R78, R87 ;  /* 0x000000574e737221 */ /* 0x000fe40000010000 */
[----:B------:R-:W-:Y:S02]  /*09b0*/  FFMA.FTZ R116, R90, R87, R80 ;  /* 0x000000575a747223 */ /* 0x000fe40000010050 */
.L_x_3788:
[----:B0-----:R-:W-:Y:S05]  /*09c0*/  BSYNC B0 ;  /* 0x0000000000007941 */ /* 0x001fea0003800000 */
.L_x_3787:
[----:B------:R-:W-:Y:S01]  /*09d0*/  BSSY B0, `(.L_x_3789) ;  /* 0x000005a000007945 */ /* 0x000fe20003800000 */
[----:B------:R-:W-:Y:S02]  /*09e0*/  MOV R112, 0x3f800000 ;  /* 0x3f80000000707802 */ /* 0x000fe40000000f00 */
        /* <DEDUP_REMOVED lines=17> */
[--C-:B------:R-:W-:Y:S02]  /*0b00*/  HADD2.F32 R95, -RZ, R76.reuse.H0_H0 ;  /* 0x2000004cff5f7230 */ /* 0x100fe40000004100 */
[----:B------:R-:W-:Y:S02]  /*0b10*/  HADD2.F32 R97, -RZ, R76.H1_H1 ;  /* 0x3000004cff617230 */ /* 0x000fe40000004100 */
[----:B------:R-:W-:Y:S02]  /*0b20*/  HADD2.F32 R77, -RZ, R77.H1_H1 ;  /* 0x3000004dff4d7230 */ /* 0x000fe40000004100 */
[--C-:B------:R-:W-:Y:S02]  /*0b30*/  HADD2.F32 R101, -RZ, R78.reuse.H0_H0 ;  /* 0x2000004eff657230 */ /* 0x100fe40000004100 */
[----:B------:R-:W-:-:S02]  /*0b40*/  HADD2.F32 R105, -RZ, R78.H1_H1 ;  /* 0x3000004eff697230 */ /* 0x000fc40000004100 */
[--C-:B------:R-:W-:Y:S02]  /*0b50*/  HADD2.F32 R107, -RZ, R79.reuse.H0_H0 ;  /* 0x2000004fff6b7230 */ /* 0x100fe40000004100 */
[----:B------:R-:W-:Y:S01]  /*0b60*/  HADD2.F32 R79, -RZ, R79.H1_H1 ;  /* 0x3000004fff4f7230 */ /* 0x000fe20000004100 */
[C---:B------:R-:W-:Y:S02]  /*0b70*/  FADD.FTZ R78, -R102.reuse, R95 ;  /* 0x0000005f664e7221 */ /* 0x040fe40000010100 */
[C---:B0-----:R-:W-:Y:S02]  /*0b80*/  FADD.FTZ R92, -R102.reuse, R97 ;  /* 0x00000061665c7221 */ /* 0x041fe40000010100 */
[C---:B------:R-:W-:Y:S02]  /*0b90*/  FADD.FTZ R96, -R102.reuse, R99 ;  /* 0x0000006366607221 */ /* 0x040fe40000010100 */
[C---:B------:R-:W-:Y:S02]  /*0ba0*/  FADD.FTZ R98, -R102.reuse, R77 ;  /* 0x0000004d66627221 */ /* 0x040fe40000010100 */
[----:B------:R-:W-:-:S02]  /*0bb0*/  FADD.FTZ R106, -R102, R101 ;  /* 0x00000065666a7221 */ /* 0x000fc40000010100 */
[C---:B------:R-:W-:Y:S02]  /*0bc0*/  FADD.FTZ R104, -R102.reuse, R105 ;  /* 0x0000006966687221 */ /* 0x040fe40000010100 */
[C---:B------:R-:W-:Y:S02]  /*0bd0*/  FADD.FTZ R76, -R102.reuse, R107 ;  /* 0x0000006b664c7221 */ /* 0x040fe40000010100 */
[----:B------:R-:W-:Y:S01]  /*0be0*/  FADD.FTZ R102, -R102, R79 ;  /* 0x0000004f66667221 */ /* 0x000fe20000010100 */
[--C-:B---3--:R-:W-:Y:S01]  /*0bf0*/  HADD2.F32 R79, -RZ, R80.reuse.H0_H0 ;  /* 0x20000050ff4f7230 */ /* 0x108fe20000004100 */
[C---:B-----5:R-:W-:Y:S01]  /*0c00*/  FMUL.FTZ R92, R91.reuse, R92 ;  /* 0x0000005c5b5c7220 */ /* 0x060fe20000410000 */
[----:B------:R-:W-:Y:S01]  /*0c10*/  HADD2.F32 R80, -RZ, R80.H1_H1 ;  /* 0x30000050ff507230 */ /* 0x000fe20000004100 */
[----:B------:R-:W-:Y:S02]  /*0c20*/  FMUL.FTZ R93, R91, R78 ;  /* 0x0000004e5b5d7220 */ /* 0x000fe40000410000 */
[----:B------:R-:W-:Y:S01]  /*0c30*/  FMUL.FTZ R94, R24, R79 ;  /* 0x0000004f185e7220 */ /* 0x000fe20000410000 */
[----:B------:R-:W-:Y:S01]  /*0c40*/  HADD2.F32 R99, -RZ, R81.H0_H0 ;  /* 0x20000051ff637230 */ /* 0x000fe20000004100 */
[----:B------:R-:W-:-:S02]  /*0c50*/  FADD.FTZ R57, R57, R80 ;  /* 0x0000005039397221 */ /* 0x000fc40000010000 */
[-C--:B------:R-:W-:Y:S02]  /*0c60*/  FFMA.FTZ R41, R92, R80.reuse, R41 ;  /* 0x000000505c297223 */ /* 0x080fe40000010029 */
[----:B------:R-:W-:Y:S02]  /*0c70*/  FMUL.FTZ R97, R25, R80 ;  /* 0x0000005019617220 */ /* 0x000fe40000410000 */
[----:B------:R-:W-:Y:S02]  /*0c80*/  FADD.FTZ R80, R115, R94 ;  /* 0x0000005e73507221 */ /* 0x000fe40000010000 */
[----:B------:R-:W-:Y:S01]  /*0c90*/  FFMA.FTZ R116, R93, R94, R116 ;  /* 0x0000005e5d747223 */ /* 0x000fe20000010074 */
[----:B------:R-:W-:Y:S01]  /*0ca0*/  HADD2.F32 R100, -RZ, R81.H1_H1 ;  /* 0x30000051ff647230 */ /* 0x000fe20000004100 */
[----:B------:R-:W-:Y:S02]  /*0cb0*/  FMUL.FTZ R95, R91, R96 ;  /* 0x000000605b5f7220 */ /* 0x000fe40000410000 */
[----:B------:R-:W-:-:S02]  /*0cc0*/  FADD.FTZ R56, R56, R79 ;  /* 0x0000004f38387221 */ /* 0x000fc40000010000 */
        /* <DEDUP_REMOVED lines=8> */
[----:B------:R-:W-:Y:S02]  /*0d50*/  FMUL.FTZ R99, R27, R100 ;  /* 0x000000641b637220 */ /* 0x000fe40000410000 */
[----:B------:R-:W-:Y:S02]  /*0d60*/  FADD.FTZ R80, R79, R98 ;  /* 0x000000624f507221 */ /* 0x000fe40000010000 */
[----:B------:R-:W-:Y:S01]  /*0d70*/  FFMA.FTZ R116, R95, R98, R116 ;  /* 0x000000625f747223 */ /* 0x000fe20000010074 */
[----:B------:R-:W-:Y:S01]  /*0d80*/  HADD2.F32 R82, -RZ, R82.H1_H1 ;  /* 0x30000052ff527230 */ /* 0x000fe20000004100 */
[----:B------:R-:W-:Y:S02]  /*0d90*/  FADD.FTZ R59, R59, R100 ;  /* 0x000000643b3b7221 */ /* 0x000fe40000010000 */
[----:B------:R-:W-:-:S02]  /*0da0*/  FFMA.FTZ R43, R96, R100, R43 ;  /* 0x00000064602b7223 */ /* 0x000fc4000001002b */
[C---:B------:R-:W-:Y:S02]  /*0db0*/  FMUL.FTZ R101, R91.reuse, R106 ;  /* 0x0000006a5b657220 */ /* 0x040fe40000410000 */
[----:B------:R-:W-:Y:S02]  /*0dc0*/  FMUL.FTZ R100, R28, R81 ;  /* 0x000000511c647220 */ /* 0x000fe40000410000 */
[----:B------:R-:W-:Y:S02]  /*0dd0*/  FADD.FTZ R79, R80, R99 ;  /* 0x00000063504f7221 */ /* 0x000fe40000010000 */
[----:B------:R-:W-:Y:S01]  /*0de0*/  FFMA.FTZ R116, R96, R99, R116 ;  /* 0x0000006360747223 */ /* 0x000fe20000010074 */
[----:B------:R-:W-:Y:S01]  /*0df0*/  HADD2.F32 R77, -RZ, R83.H0_H0 ;  /* 0x20000053ff4d7230 */ /* 0x000fe20000004100 */
[C---:B------:R-:W-:Y:S02]  /*0e00*/  FMUL.FTZ R107, R91.reuse, R76 ;  /* 0x0000004c5b6b7220 */ /* 0x040fe40000410000 */
        /* <DEDUP_REMOVED lines=22> */
.L_x_3790:
[----:B------:R-:W-:Y:S05]  /*0f70*/  BSYNC B0 ;  /* 0x0000000000007941 */ /* 0x000fea0003800000 */
.L_x_3789:
[----:B-----5:R-:W-:Y:S01]  /*0f80*/  @P0 HADD2.F32 R112, -RZ, R113.H0_H0 ;  /* 0x20000071ff700230 */ /* 0x020fe20000004100 */
[----:B------:R-:W-:Y:S01]  /*0f90*/  @!P5 IADD3 R114, R114, 0x4, RZ ;  /* 0x000000047272d810 */ /* 0x000fe20007ffe0ff */
[----:B------:R-:W-:Y:S05]  /*0fa0*/  BRA.DIV ~URZ, `(.L_x_3791) ;  /* 0x000011c27f007947 */ /* 0x000fea000b800000 */
[----:B------:R0:W1:Y:S02]  /*0fb0*/  SHFL.DOWN PT, R78, R115, 0x10, 0x1f ;  /* 0x0a001f00734e7f89 */ /* 0x00006400000e0000 */
.L_x_3798:
        /* <DEDUP_REMOVED lines=18> */
.L_x_3799:
        /* <DEDUP_REMOVED lines=31> */
[----:B------:R-:W-:Y:S01]  /*12d0*/  FADD.FTZ R76, R8, -R77 ;  /* 0x8000004d084c7221 */ /* 0x000fe20000010000 */
[----:B------:R-:W-:Y:S01]  /*12e0*/  ISETP.NE.U32.AND P0, PT, RZ, c[0x0][0x258], PT ;  /* 0x00009600ff007a0c */ /* 0x000fe20003f05070 */
[----:B------:R-:W-:Y:S01]  /*12f0*/  FFMA.FTZ R79, R11, R102, R103 ;  /* 0x000000660b4f7223 */ /* 0x000fe20000010067 */
[----:B------:R-:W-:Y:S01]  /*1300*/  LOP3.LUT P5, RZ, R111, 0xff00, RZ, 0xc0, !PT ;  /* 0x0000ff006fff7812 */ /* 0x000fe200078ac0ff */
[C---:B------:R-:W-:Y:S01]  /*1310*/  FMUL.FTZ R115, R91.reuse, R80 ;  /* 0x000000505b737220 */ /* 0x040fe20000410000 */
[----:B------:R-:W-:Y:S01]  /*1320*/  ISETP.NE.AND.EX P0, PT, RZ, c[0x0][0x25c], PT, P0 ;  /* 0x00009700ff007a0c */ /* 0x000fe20003f05300 */
[----:B------:R-:W-:Y:S01]  /*1330*/  FMUL.FTZ R77, R91, R76 ;  /* 0x0000004c5b4d7220 */ /* 0x000fe20000410000 */
[----:B------:R-:W-:Y:S01]  /*1340*/  LOP3.LUT P6, RZ, R110, 0xff0000, RZ, 0xc0, !PT ;  /* 0x00ff00006eff7812 */ /* 0x000fe200078cc0ff */
[----:B------:R-:W-:-:S02]  /*1350*/  FADD.FTZ R78, R14, -R79 ;  /* 0x8000004f0e4e7221 */ /* 0x000fc40000010000 */
[----:B------:R-:W-:Y:S01]  /*1360*/  @P1 HADD2.F32 R82, -RZ, R65.H0_H0 ;  /* 0x20000041ff521230 */ /* 0x000fe20000004100 */
[--C-:B------:R-:W-:Y:S01]  /*1370*/  FFMA.FTZ R79, R85, R102, R103.reuse ;  /* 0x00000066554f7223 */ /* 0x100fe20000010067 */
[----:B------:R-:W-:Y:S01]  /*1380*/  @P1 HADD2.F32 R76, -RZ, R64.H0_H0 ;  /* 0x20000040ff4c1230 */ /* 0x000fe20000004100 */
[----:B------:R-:W-:Y:S01]  /*1390*/  FMUL.FTZ R113, R91, R78 ;  /* 0x0000004e5b717220 */ /* 0x000fe20000410000 */
[--C-:B------:R-:W-:Y:S01]  /*13a0*/  @P1 HADD2.F32 R80, -RZ, R66.reuse.H0_H0 ;  /* 0x20000042ff501230 */ /* 0x100fe20000004100 */
[----:B------:R-:W-:Y:S01]  /*13b0*/  @P1 FADD.FTZ R115, R115, R82 ;  /* 0x0000005273731221 */ /* 0x000fe20000010000 */
[----:B------:R-:W-:Y:S01]  /*13c0*/  @P1 HADD2.F32 R78, -RZ, R66.H1_H1 ;  /* 0x30000042ff4e1230 */ /* 0x000fe20000004100 */
[-CC-:B------:R-:W-:Y:S02]  /*13d0*/  FFMA.FTZ R82, R84, R102.reuse, R103.reuse ;  /* 0x0000006654527223 */ /* 0x180fe40000010067 */
[----:B------:R-:W-:Y:S02]  /*13e0*/  @P1 FADD.FTZ R77, R77, R76 ;  /* 0x0000004c4d4d1221 */ /* 0x000fe40000010000 */
[----:B------:R-:W-:-:S02]  /*13f0*/  FFMA.FTZ R76, R6, R102, R103 ;  /* 0x00000066064c7223 */ /* 0x000fc40000010067 */
[----:B------:R-:W-:Y:S02]  /*1400*/  FADD.FTZ R82, R15, -R82 ;  /* 0x800000520f527221 */ /* 0x000fe40000010000 */
[----:B------:R-:W-:Y:S02]  /*1410*/  @P1 FADD.FTZ R113, R113, R80 ;  /* 0x0000005071711221 */ /* 0x000fe40000010000 */
[----:B------:R-:W-:Y:S02]  /*1420*/  FADD.FTZ R80, R86, -R79 ;  /* 0x8000004f56507221 */ /* 0x000fe40000010000 */
[----:B------:R-:W-:Y:S02]  /*1430*/  FADD.FTZ R76, R7, -R76 ;  /* 0x8000004c074c7221 */ /* 0x000fe40000010000 */
[C---:B------:R-:W-:Y:S01]  /*1440*/  FMUL.FTZ R117, R91.reuse, R82 ;  /* 0x000000525b757220 */ /* 0x040fe20000410000 */
[----:B------:R-:W-:Y:S01]  /*1450*/  @P1 HADD2.F32 R82, -RZ, R67.H0_H0 ;  /* 0x20000043ff521230 */ /* 0x000fe20000004100 */
[----:B------:R-:W-:-:S02]  /*1460*/  FMUL.FTZ R79, R91, R80 ;  /* 0x000000505b4f7220 */ /* 0x000fc40000410000 */
[----:B------:R-:W-:Y:S01]  /*1470*/  FMUL.FTZ R81, R91, R76 ;  /* 0x0000004c5b517220 */ /* 0x000fe20000410000 */
[----:B------:R-:W-:Y:S01]  /*1480*/  @P1 HADD2.F32 R76, -RZ, R64.H1_H1 ;  /* 0x30000040ff4c1230 */ /* 0x000fe20000004100 */
[-C--:B------:R-:W-:Y:S02]  /*1490*/  FFMA.FTZ R80, R10, R102.reuse, R103 ;  /* 0x000000660a507223 */ /* 0x080fe40000010067 */
[----:B------:R-:W-:Y:S01]  /*14a0*/  @P1 FADD.FTZ R117, R117, R78 ;  /* 0x0000004e75751221 */ /* 0x000fe20000010000 */
[----:B------:R-:W-:Y:S01]  /*14b0*/  @P0 F2FP.PACK_AB R78, RZ, R115 ;  /* 0x00000073ff4e023e */ /* 0x000fe200000000ff */
[----:B------:R-:W-:Y:S02]  /*14c0*/  FADD.FTZ R80, R13, -R80 ;  /* 0x800000500d507221 */ /* 0x000fe40000010000 */
[----:B------:R-:W-:Y:S01]  /*14d0*/  @P1 FADD.FTZ R79, R79, R82 ;  /* 0x000000524f4f1221 */ /* 0x000fe20000010000 */
[----:B------:R-:W-:Y:S01]  /*14e0*/  @P0 PRMT R73, R78, 0x7610, R73 ;  /* 0x000076104e490816 */ /* 0x000fe20000000049 */
[----:B------:R-:W-:Y:S01]  /*14f0*/  @P1 FADD.FTZ R81, R81, R76 ;  /* 0x0000004c51511221 */ /* 0x000fe20000010000 */
[----:B------:R-:W-:Y:S01]  /*1500*/  @P0 F2FP.PACK_AB R76, RZ, R113 ;  /* 0x00000071ff4c023e */ /* 0x000fe200000000ff */
[----:B------:R-:W-:Y:S01]  /*1510*/  FFMA.FTZ R82, R90, R102, R103 ;  /* 0x000000665a527223 */ /* 0x000fe20000010067 */
[----:B------:R-:W-:Y:S01]  /*1520*/  @P1 HADD2.F32 R78, -RZ, R65.H1_H1 ;  /* 0x30000041ff4e1230 */ /* 0x000fe20000004100 */
[----:B------:R-:W-:Y:S01]  /*1530*/  FMUL.FTZ R119, R91, R80 ;  /* 0x000000505b777220 */ /* 0x000fe20000410000 */
[----:B------:R-:W-:Y:S01]  /*1540*/  @P0 PRMT R74, R76, 0x7610, R74 ;  /* 0x000076104c4a0816 */ /* 0x000fe2000000004a */
[----:B------:R-:W-:Y:S01]  /*1550*/  FADD.FTZ R114, R87, -R82 ;  /* 0x8000005257727221 */ /* 0x000fe20000010000 */
[----:B------:R-:W-:Y:S01]  /*1560*/  @P0 F2FP.PACK_AB R76, RZ, R77 ;  /* 0x0000004dff4c023e */ /* 0x000fe200000000ff */
[----:B------:R-:W-:Y:S01]  /*1570*/  @P1 FADD.FTZ R119, R119, R78 ;  /* 0x0000004e77771221 */ /* 0x000fe20000010000 */
[----:B------:R-:W-:Y:S01]  /*1580*/  @P1 HADD2.F32 R80, -RZ, R67.H1_H1 ;  /* 0x30000043ff501230 */ /* 0x000fe20000004100 */
[----:B------:R-:W-:Y:S01]  /*1590*/  @P0 F2FP.PACK_AB R78, RZ, R117 ;  /* 0x00000075ff4e023e */ /* 0x000fe200000000ff */
[----:B------:R-:W-:Y:S01]  /*15a0*/  FMUL.FTZ R83, R91, R114 ;  /* 0x000000725b537220 */ /* 0x000fe20000410000 */
[----:B------:R-:W-:Y:S01]  /*15b0*/  @P0 PRMT R72, R76, 0x7610, R72 ;  /* 0x000076104c480816 */ /* 0x000fe20000000048 */
[-C--:B------:R-:W-:Y:S01]  /*15c0*/  FMUL.FTZ R113, R113, R112.reuse ;  /* 0x0000007071717220 */ /* 0x080fe20000410000 */
[----:B------:R-:W-:Y:S01]  /*15d0*/  @P0 F2FP.PACK_AB R76, RZ, R119 ;  /* 0x00000077ff4c023e */ /* 0x000fe200000000ff */
[----:B------:R-:W-:Y:S01]  /*15e0*/  @P1 FADD.FTZ R83, R83, R80 ;  /* 0x0000005053531221 */ /* 0x000fe20000010000 */
[----:B------:R-:W-:Y:S01]  /*15f0*/  @P0 PRMT R74, R74, 0x5410, R78 ;  /* 0x000054104a4a0816 */ /* 0x000fe2000000004e */
[----:B------:R-:W-:Y:S01]  /*1600*/  FMUL.FTZ R78, R113, c[0x0][0x1e8] ;  /* 0x00007a00714e7a20 */ /* 0x000fe20000410000 */
[----:B------:R-:W-:Y:S01]  /*1610*/  LOP3.LUT P1, RZ, R111, 0xff, RZ, 0xc0, !PT ;  /* 0x000000ff6fff7812 */ /* 0x000fe2000782c0ff */
[-C--:B------:R-:W-:Y:S01]  /*1620*/  FMUL.FTZ R115, R115, R112.reuse ;  /* 0x0000007073737220 */ /* 0x080fe20000410000 */
[----:B------:R-:W-:Y:S01]  /*1630*/  @P0 PRMT R73, R73, 0x5410, R76 ;  /* 0x0000541049490816 */ /* 0x000fe2000000004c */
[-C--:B------:R-:W-:Y:S01]  /*1640*/  FMUL.FTZ R119, R119, R112.reuse ;  /* 0x0000007077777220 */ /* 0x080fe20000410000 */
[----:B------:R-:W-:Y:S01]  /*1650*/  FSEL R78, R78, RZ, P1 ;  /* 0x000000ff4e4e7208 */ /* 0x000fe20000800000 */
[-C--:B------:R-:W-:Y:S01]  /*1660*/  FMUL.FTZ R117, R117, R112.reuse ;  /* 0x0000007075757220 */ /* 0x080fe20000410000 */
[----:B------:R-:W-:Y:S01]  /*1670*/  LOP3.LUT P1, RZ, R110, 0xff000000, RZ, 0xc0, !PT ;  /* 0xff0000006eff7812 */ /* 0x000fe2000782c0ff */
[----:B------:R-:W-:Y:S01]  /*1680*/  FMUL.FTZ R76, R115, c[0x0][0x1e8] ;  /* 0x00007a00734c7a20 */ /* 0x000fe20000410000 */
[----:B------:R-:W-:Y:S01]  /*1690*/  @P0 F2FP.PACK_AB R82, RZ, R79 ;  /* 0x0000004fff52023e */ /* 0x000fe200000000ff */
[----:B------:R-:W-:Y:S01]  /*16a0*/  FMUL.FTZ R115, R119, c[0x0][0x1e8] ;  /* 0x00007a0077737a20 */ /* 0x000fe20000410000 */
[----:B------:R-:W-:Y:S01]  /*16b0*/  @P0 F2FP.PACK_AB R114, RZ, R83 ;  /* 0x00000053ff72023e */ /* 0x000fe200000000ff */
[----:B------:R-:W-:Y:S01]  /*16c0*/  FMUL.FTZ R117, R117, c[0x0][0x1e8] ;  /* 0x00007a0075757a20 */ /* 0x000fe20000410000 */
[----:B------:R-:W-:Y:S01]  /*16d0*/  @P0 F2FP.PACK_AB R113, RZ, R81 ;  /* 0x00000051ff71023e */ /* 0x000fe200000000ff */
[-C--:B------:R-:W-:Y:S01]  /*16e0*/  FMUL.FTZ R77, R77, R112.reuse ;  /* 0x000000704d4d7220 */ /* 0x080fe20000410000 */
[----:B------:R-:W-:Y:S01]  /*16f0*/  FSEL R115, R115, RZ, P1 ;  /* 0x000000ff73737208 */ /* 0x000fe20000800000 */
[-C--:B------:R-:W-:Y:S01]  /*1700*/  FMUL.FTZ R79, R79, R112.reuse ;  /* 0x000000704f4f7220 */ /* 0x080fe20000410000 */
[----:B------:R-:W-:Y:S01]  /*1710*/  ISETP.NE.U32.AND P1, PT, RZ, c[0x0][0x258], PT ;  /* 0x00009600ff007a0c */ /* 0x000fe20003f25070 */
[----:B------:R-:W-:Y:S01]  /*1720*/  FMUL.FTZ R77, R77, c[0x0][0x1e8] ;  /* 0x00007a004d4d7a20 */ /* 0x000fe20000410000 */
[----:B------:R-:W-:Y:S01]  /*1730*/  FSEL R117, R117, RZ, P5 ;  /* 0x000000ff75757208 */ /* 0x000fe20002800000 */
[-C--:B------:R-:W-:Y:S01]  /*1740*/  FMUL.FTZ R83, R83, R112.reuse ;  /* 0x0000007053537220 */ /* 0x080fe20000410000 */
[----:B------:R-:W-:Y:S01]  /*1750*/  ISETP.NE.AND.EX P1, PT, RZ, c[0x0][0x25c], PT, P1 ;  /* 0x00009700ff007a0c */ /* 0x000fe20003f25310 */
[----:B------:R-:W-:Y:S01]  /*1760*/  FMUL.FTZ R81, R81, R112 ;  /* 0x0000007051517220 */ /* 0x000fe20000410000 */
[----:B------:R-:W-:Y:S01]  /*1770*/  F2FP.PACK_AB R78, R117, R78 ;  /* 0x0000004e754e723e */ /* 0x000fe200000000ff */
[----:B------:R-:W-:Y:S01]  /*1780*/  FMUL.FTZ R79, R79, c[0x0][0x1e8] ;  /* 0x00007a004f4f7a20 */ /* 0x000fe20000410000 */
[----:B------:R-:W-:Y:S01]  /*1790*/  FSEL R76, R76, RZ, P6 ;  /* 0x000000ff4c4c7208 */ /* 0x000fe20003000000 */
[----:B------:R-:W-:Y:S01]  /*17a0*/  FMUL.FTZ R83, R83, c[0x0][0x1e8] ;  /* 0x00007a0053537a20 */ /* 0x000fe20000410000 */
[----:B------:R-:W-:Y:S01]  /*17b0*/  FSEL R80, R77, RZ, P4 ;  /* 0x000000ff4d507208 */ /* 0x000fe20002000000 */
[----:B------:R-:W-:Y:S01]  /*17c0*/  HFMA2.MMA R117, -RZ, RZ, 0, 9.5367431640625e-07 ;  /* 0x00000010ff757435 */ /* 0x000fe200000001ff */
[----:B------:R-:W-:Y:S01]  /*17d0*/  LOP3.LUT P6, RZ, R111, 0xff0000, RZ, 0xc0, !PT ;  /* 0x00ff00006fff7812 */ /* 0x000fe200078cc0ff */
[----:B------:R-:W-:Y:S01]  /*17e0*/  FMUL.FTZ R81, R81, c[0x0][0x1e8] ;  /* 0x00007a0051517a20 */ /* 0x000fe20000410000 */
[----:B------:R-:W-:-:S02]  /*17f0*/  LOP3.LUT P4, RZ, R111, 0xff000000, RZ, 0xc0, !PT ;  /* 0xff0000006fff7812 */ /* 0x000fc4000788c0ff */
[----:B------:R-:W-:Y:S02]  /*1800*/  LOP3.LUT P5, RZ, R110, 0xff00, RZ, 0xc0, !PT ;  /* 0x0000ff006eff7812 */ /* 0x000fe400078ac0ff */
[----:B------:R-:W-:Y:S02]  /*1810*/  @P0 PRMT R75, R82, 0x7610, R75 ;  /* 0x00007610524b0816 */ /* 0x000fe4000000004b */
[----:B------:R-:W-:Y:S02]  /*1820*/  FSEL R79, R79, RZ, P6 ;  /* 0x000000ff4f4f7208 */ /* 0x000fe40003000000 */
[----:B------:R-:W-:Y:S02]  /*1830*/  FSEL R82, R83, RZ, P4 ;  /* 0x000000ff53527208 */ /* 0x000fe40002000000 */
[----:B------:R-:W-:Y:S02]  /*1840*/  FSEL R81, R81, RZ, P5 ;  /* 0x000000ff51517208 */ /* 0x000fe40002800000 */
[----:B------:R-:W-:-:S02]  /*1850*/  F2FP.PACK_AB R77, R115, R76 ;  /* 0x0000004c734d723e */ /* 0x000fc400000000ff */
[----:B------:R-:W-:Y:S01]  /*1860*/  F2FP.PACK_AB R79, R82, R79 ;  /* 0x0000004f524f723e */ /* 0x000fe200000000ff */
[-C--:B------:R-:W-:Y:S01]  /*1870*/  @P1 IMAD.WIDE.U32 R82, R4, R117.reuse, c[0x0][0x258] ;  /* 0x0000960004521625 */ /* 0x080fe200078e0075 */
[----:B------:R-:W-:Y:S02]  /*1880*/  F2FP.PACK_AB R76, R81, R80 ;  /* 0x00000050514c723e */ /* 0x000fe400000000ff */
[----:B------:R-:W-:Y:S01]  /*1890*/  @P0 PRMT R72, R72, 0x5410, R113 ;  /* 0x0000541048480816 */ /* 0x000fe20000000071 */
[C---:B------:R-:W-:Y:S01]  /*18a0*/  IMAD.WIDE.U32 R80, R4.reuse, R117, c[0x0][0x248] ;  /* 0x0000920004507625 */ /* 0x040fe200078e0075 */
[----:B------:R-:W-:Y:S02]  /*18b0*/  @P0 PRMT R75, R75, 0x5410, R114 ;  /* 0x000054104b4b0816 */ /* 0x000fe40000000072 */
[----:B------:R-:W-:-:S03]  /*18c0*/  IADD3 R4, R4, 0x80, RZ ;  /* 0x0000008004047810 */ /* 0x000fc60007ffe0ff */
[----:B------:R0:W-:Y:S04]  /*18d0*/  @P1 STG.E.128 [R82.64], R72 ;  /* 0x0000004852001986 */ /* 0x0001e8000c101d04 */
[----:B------:R0:W-:Y:S02]  /*18e0*/  STG.E.128 [R80.64], R76 ;  /* 0x0000004c50007986 */ /* 0x0001e4000c101d04 */
.L_x_3794:
[----:B------:R-:W-:Y:S05]  /*18f0*/  BSYNC B0 ;  /* 0x0000000000007941 */ /* 0x000fea0003800000 */
.L_x_3793:
[----:B------:R-:W-:Y:S01]  /*1900*/  BSSY B0, `(.L_x_3795) ;  /* 0x000006a000007945 */ /* 0x000fe20003800000 */
[----:B------:R-:W-:Y:S05]  /*1910*/  @!P3 BRA `(.L_x_3796) ;  /* 0x000006800000b947 */ /* 0x000fea0003800000 */
[----:B------:R-:W-:Y:S01]  /*1920*/  ISETP.NE.U32.AND P0, PT, RZ, c[0x0][0x218], PT ;  /* 0x00008600ff007a0c */ /* 0x000fe20003f05070 */
[--C-:B0-----:R-:W-:Y:S01]  /*1930*/  FFMA.FTZ R78, R92, R102, R103.reuse ;  /* 0x000000665c4e7223 */ /* 0x101fe20000010067 */
[----:B------:R-:W-:Y:S01]  /*1940*/  MOV R76, R88 ;  /* 0x00000058004c7202 */ /* 0x000fe20000000f00 */
[-CC-:B------:R-:W-:Y:S01]  /*1950*/  FFMA.FTZ R79, R95, R102.reuse, R103.reuse ;  /* 0x000000665f4f7223 */ /* 0x180fe20000010067 */
[----:B------:R-:W-:Y:S01]  /*1960*/  ISETP.NE.AND.EX P1, PT, RZ, c[0x0][0x21c], PT, P0 ;  /* 0x00008700ff007a0c */ /* 0x000fe20003f25300 */
[-CC-:B------:R-:W-:Y:S01]  /*1970*/  FFMA.FTZ R77, R93, R102.reuse, R103.reuse ;  /* 0x000000665d4d7223 */ /* 0x180fe20000010067 */
[----:B------:R-:W-:Y:S01]  /*1980*/  LOP3.LUT P6, RZ, R76, 0xff, RZ, 0xc0, !PT ;  /* 0x000000ff4cff7812 */ /* 0x000fe200078cc0ff */
[-CC-:B------:R-:W-:Y:S01]  /*1990*/  FFMA.FTZ R82, R96, R102.reuse, R103.reuse ;  /* 0x0000006660527223 */ /* 0x180fe20000010067 */
        /* <DEDUP_REMOVED lines=8> */
[----:B------:R-:W-:Y:S02]  /*1a20*/  FADD.FTZ R78, R97, -R78 ;  /* 0x8000004e614e7221 */ /* 0x000fe40000010000 */
[----:B------:R-:W-:Y:S02]  /*1a30*/  FADD.FTZ R80, R98, -R79 ;  /* 0x8000004f62507221 */ /* 0x000fe40000010000 */
[----:B------:R-:W-:Y:S02]  /*1a40*/  FADD.FTZ R76, R94, -R77 ;  /* 0x8000004d5e4c7221 */ /* 0x000fe40000010000 */
[----:B------:R-:W-:Y:S02]  /*1a50*/  FADD.FTZ R118, R108, -R103 ;  /* 0x800000676c767221 */ /* 0x000fe40000010000 */
[C---:B------:R-:W-:Y:S01]  /*1a60*/  FMUL.FTZ R77, R91.reuse, R78 ;  /* 0x0000004e5b4d7220 */ /* 0x040fe20000410000 */
[----:B------:R-:W-:Y:S01]  /*1a70*/  @P1 HADD2.F32 R78, -RZ, R68.H1_H1 ;  /* 0x30000044ff4e1230 */ /* 0x000fe20000004100 */
[----:B------:R-:W-:Y:S01]  /*1a80*/  FMUL.FTZ R103, R91, R80 ;  /* 0x000000505b677220 */ /* 0x000fe20000410000 */
[----:B------:R-:W-:Y:S01]  /*1a90*/  @P1 HADD2.F32 R80, -RZ, R69.H0_H0 ;  /* 0x20000045ff501230 */ /* 0x000fe20000004100 */
[----:B------:R-:W-:-:S02]  /*1aa0*/  FADD.FTZ R102, R100, -R81 ;  /* 0x8000005164667221 */ /* 0x000fc40000010000 */
[----:B------:R-:W-:Y:S02]  /*1ab0*/  FADD.FTZ R114, R105, -R114 ;  /* 0x8000007269727221 */ /* 0x000fe40000010000 */
[----:B------:R-:W-:Y:S01]  /*1ac0*/  FMUL.FTZ R79, R91, R76 ;  /* 0x0000004c5b4f7220 */ /* 0x000fe20000410000 */
[----:B------:R-:W-:Y:S01]  /*1ad0*/  @P1 HADD2.F32 R76, -RZ, R68.H0_H0 ;  /* 0x20000044ff4c1230 */ /* 0x000fe20000004100 */
[----:B------:R-:W-:Y:S02]  /*1ae0*/  FADD.FTZ R82, R99, -R82 ;  /* 0x8000005263527221 */ /* 0x000fe40000010000 */
[----:B------:R-:W-:Y:S01]  /*1af0*/  @P1 FADD.FTZ R77, R77, R78 ;  /* 0x0000004e4d4d1221 */ /* 0x000fe20000010000 */
[--C-:B------:R-:W-:Y:S01]  /*1b00*/  @P1 HADD2.F32 R78, -RZ, R70.reuse.H0_H0 ;  /* 0x20000046ff4e1230 */ /* 0x100fe20000004100 */
[----:B------:R-:W-:Y:S01]  /*1b10*/  @P1 FADD.FTZ R103, R103, R80 ;  /* 0x0000005067671221 */ /* 0x000fe20000010000 */
[----:B------:R-:W-:Y:S01]  /*1b20*/  @P1 HADD2.F32 R80, -RZ, R70.H1_H1 ;  /* 0x30000046ff501230 */ /* 0x000fe20000004100 */
[----:B------:R-:W-:-:S02]  /*1b30*/  FADD.FTZ R116, R106, -R83 ;  /* 0x800000536a747221 */ /* 0x000fc40000010000 */
[C---:B------:R-:W-:Y:S01]  /*1b40*/  FMUL.FTZ R117, R91.reuse, R102 ;  /* 0x000000665b757220 */ /* 0x040fe20000410000 */
[--C-:B------:R-:W-:Y:S01]  /*1b50*/  @P1 HADD2.F32 R102, -RZ, R71.reuse.H1_H1 ;  /* 0x30000047ff661230 */ /* 0x100fe20000004100 */
[C---:B------:R-:W-:Y:S02]  /*1b60*/  FMUL.FTZ R115, R91.reuse, R114 ;  /* 0x000000725b737220 */ /* 0x040fe40000410000 */
[----:B------:R-:W-:Y:S01]  /*1b70*/  FMUL.FTZ R113, R91, R82 ;  /* 0x000000525b717220 */ /* 0x000fe20000410000 */
[----:B------:R-:W-:Y:S01]  /*1b80*/  @P1 HADD2.F32 R82, -RZ, R71.H0_H0 ;  /* 0x20000047ff521230 */ /* 0x000fe20000004100 */
[----:B------:R-:W-:Y:S01]  /*1b90*/  @P1 FADD.FTZ R79, R79, R76 ;  /* 0x0000004c4f4f1221 */ /* 0x000fe20000010000 */
[----:B------:R-:W-:Y:S01]  /*1ba0*/  @P1 HADD2.F32 R76, -RZ, R69.H1_H1 ;  /* 0x30000045ff4c1230 */ /* 0x000fe20000004100 */
[----:B------:R-:W-:Y:S02]  /*1bb0*/  FMUL.FTZ R83, R91, R116 ;  /* 0x000000745b537220 */ /* 0x000fe40000410000 */
[----:B------:R-:W-:Y:S01]  /*1bc0*/  @P1 FADD.FTZ R117, R117, R78 ;  /* 0x0000004e75751221 */ /* 0x000fe20000010000 */
[----:B------:R-:W-:Y:S01]  /*1bd0*/  @P0 F2FP.PACK_AB R78, RZ, R103 ;  /* 0x00000067ff4e023e */ /* 0x000fe200000000ff */
[----:B------:R-:W-:-:S02]  /*1be0*/  @P1 FADD.FTZ R115, R115, R80 ;  /* 0x0000005073731221 */ /* 0x000fc40000010000 */
[----:B------:R-:W-:Y:S01]  /*1bf0*/  FMUL.FTZ R81, R91, R118 ;  /* 0x000000765b517220 */ /* 0x000fe20000410000 */
[----:B------:R-:W-:Y:S01]  /*1c00*/  @P0 PRMT R73, R78, 0x7610, R73 ;  /* 0x000076104e490816 */ /* 0x000fe20000000049 */
[-C--:B------:R-:W-:Y:S01]  /*1c10*/  FMUL.FTZ R80, R103, R112.reuse ;  /* 0x0000007067507220 */ /* 0x080fe20000410000 */
        /* <DEDUP_REMOVED lines=10> */
[----:B------:R-:W-:Y:S01]  /*1cc0*/  @P0 F2FP.PACK_AB R102, RZ, R77 ;  /* 0x0000004dff66023e */ /* 0x000fe200000000ff */
[-C--:B------:R-:W-:Y:S01]  /*1cd0*/  FMUL.FTZ R115, R115, R112.reuse ;  /* 0x0000007073737220 */ /* 0x080fe20000410000 */
[----:B------:R-:W-:Y:S01]  /*1ce0*/  @P0 F2FP.PACK_AB R116, RZ, R83 ;  /* 0x00000053ff74023e */ /* 0x000fe200000000ff */
        /* <DEDUP_REMOVED lines=26> */
[----:B------:R-:W-:Y:S02]  /*1e90*/  @P0 F2FP.PACK_AB R103, RZ, R81 ;  /* 0x00000051ff67023e */ /* 0x000fe400000000ff */
[----:B------:R-:W-:Y:S02]  /*1ea0*/  @P0 PRMT R74, R82, 0x7610, R74 ;  /* 0x00007610524a0816 */ /* 0x000fe4000000004a */
[----:B------:R-:W-:Y:S02]  /*1eb0*/  @P0 PRMT R75, R116, 0x7610, R75 ;  /* 0x00007610744b0816 */ /* 0x000fe4000000004b */
[----:B------:R-:W-:-:S02]  /*1ec0*/  FSEL R83, R83, RZ, P5 ;  /* 0x000000ff53537208 */ /* 0x000fc40002800000 */
[----:B------:R-:W-:Y:S02]  /*1ed0*/  FSEL R112, R112, RZ, P6 ;  /* 0x000000ff70707208 */ /* 0x000fe40003000000 */
[----:B------:R-:W-:Y:S01]  /*1ee0*/  F2FP.PACK_AB R77, R113, R80 ;  /* 0x00000050714d723e */ /* 0x000fe200000000ff */
[----:B------:R-:W-:Y:S01]  /*1ef0*/  @P1 IMAD.WIDE.U32 R80, R4, R117, c[0x0][0x258] ;  /* 0x0000960004501625 */ /* 0x000fe200078e0075 */
[----:B------:R-:W-:Y:S02]  /*1f00*/  F2FP.PACK_AB R76, R79, R76 ;  /* 0x0000004c4f4c723e */ /* 0x000fe400000000ff */
[----:B------:R-:W-:Y:S02]  /*1f10*/  @P0 PRMT R74, R74, 0x5410, R114 ;  /* 0x000054104a4a0816 */ /* 0x000fe40000000072 */
[----:B------:R-:W-:Y:S01]  /*1f20*/  F2FP.PACK_AB R79, R112, R83 ;  /* 0x00000053704f723e */ /* 0x000fe200000000ff */
[----:B------:R-:W-:Y:S01]  /*1f30*/  IMAD.WIDE.U32 R82, R4, R117, c[0x0][0x248] ;  /* 0x0000920004527625 */ /* 0x000fe200078e0075 */
[----:B------:R-:W-:-:S02]  /*1f40*/  @P0 PRMT R73, R73, 0x5410, R91 ;  /* 0x0000541049490816 */ /* 0x000fc4000000005b */
[----:B------:R-:W-:Y:S02]  /*1f50*/  @P0 PRMT R72, R72, 0x5410, R102 ;  /* 0x0000541048480816 */ /* 0x000fe40000000066 */
[----:B------:R-:W-:Y:S02]  /*1f60*/  @P0 PRMT R75, R75, 0x5410, R103 ;  /* 0x000054104b4b0816 */ /* 0x000fe40000000067 */
[----:B------:R-:W-:-:S03]  /*1f70*/  F2FP.PACK_AB R78, R115, R78 ;  /* 0x0000004e734e723e */ /* 0x000fc600000000ff */
[----:B------:R0:W-:Y:S04]  /*1f80*/  @P1 STG.E.128 [R80.64], R72 ;  /* 0x0000004850001986 */ /* 0x0001e8000c101d04 */
[----:B------:R0:W-:Y:S02]  /*1f90*/  STG.E.128 [R82.64], R76 ;  /* 0x0000004c52007986 */ /* 0x0001e4000c101d04 */
.L_x_3796:
[----:B------:R-:W-:Y:S05]  /*1fa0*/  BSYNC B0 ;  /* 0x0000000000007941 */ /* 0x000fea0003800000 */
.L_x_3795:
[----:B------:R-:W-:Y:S02]  /*1fb0*/  IADD3 R2, R2, c[0x0][0x160], RZ ;  /* 0x0000580002027a10 */ /* 0x000fe40007ffe0ff */
[----:B------:R-:W-:Y:S02]  /*1fc0*/  LOP3.LUT P1, RZ, R3, 0xff, RZ, 0xc0, !PT ;  /* 0x000000ff03ff7812 */ /* 0x000fe4000782c0ff */
[----:B------:R-:W-:Y:S02]  /*1fd0*/  ISETP.GE.AND P0, PT, R2, c[0x0][0x164], PT ;  /* 0x0000590002007a0c */ /* 0x000fe40003f06270 */
[----:B------:R-:W-:-:S11]  /*1fe0*/  SEL R3, RZ, 0x1, P1 ;  /* 0x00000001ff037807 */ /* 0x000fd60000800000 */
[----:B0-----:R-:W-:Y:S01]  /*1ff0*/  @P0 CALL.REL.NOINC `(.L_x_3786) ;  /* 0x0000001000000944 */ /* 0x001fe20003c00000 */
[----:B------:R-:W-:Y:S05]  /*2000*/  BRA `(.L_x_3797) ;  /* 0xffffe29000007947 */ /* 0x000fea000383ffff */
.L_x_3786:
        /* <DEDUP_REMOVED lines=22> */
.L_x_3791:
[----:B------:R-:W-:Y:S01]  /*2170*/  HFMA2.MMA R102, -RZ, RZ, 0, 9.5367431640625e-07 ;  /* 0x00000010ff667435 */ /* 0x000fe200000001ff */
[----:B------:R-:W-:-:S02]  /*2180*/  MOV R79, R115 ;  /* 0x00000073004f7202 */ /* 0x000fc40000000f00 */
[----:B------:R-:W-:Y:S02]  /*2190*/  MOV R81, 0x1f ;  /* 0x0000001f00517802 */ /* 0x000fe40000000f00 */
[----:B------:R-:W-:Y:S02]  /*21a0*/  MOV R118, 0xffffffff ;  /* 0xffffffff00767802 */ /* 0x000fe40000000f00 */
[----:B------:R-:W-:Y:S02]  /*21b0*/  MOV R76, 0x21d0 ;  /* 0x000021d0004c7802 */ /* 0x000fe40000000f00 */
[----:B------:R-:W-:Y:S05]  /*21c0*/  CALL.REL.NOINC `($__internal_108_$__cuda_sm70_shflsync_down_p) ;  /* 0x0000046000007944 */ /* 0x000fea0003c00000 */
[----:B-1----:R-:W-:Y:S01]  /*21d0*/  MOV R78, R79 ;  /* 0x0000004f004e7202 */ /* 0x002fe20000000f00 */
[----:B0-----:R-:W-:Y:S05]  /*21e0*/  BRA `(.L_x_3798) ;  /* 0xffffedd000007947 */ /* 0x001fea000383ffff */
.L_x_3792:
[----:B------:R-:W-:Y:S01]  /*21f0*/  HFMA2.MMA R102, -RZ, RZ, 0, 9.5367431640625e-07 ;  /* 0x00000010ff667435 */ /* 0x000fe200000001ff */
[----:B------:R-:W-:Y:S02]  /*2200*/  MOV R79, R116 ;  /* 0x00000074004f7202 */ /* 0x000fe40000000f00 */
[----:B------:R-:W-:Y:S02]  /*2210*/  MOV R81, 0x1f ;  /* 0x0000001f00517802 */ /* 0x000fe40000000f00 */
[----:B------:R-:W-:-:S02]  /*2220*/  MOV R118, 0xffffffff ;  /* 0xffffffff00767802 */ /* 0x000fc40000000f00 */
[----:B------:R-:W-:Y:S02]  /*2230*/  MOV R76, 0x2250 ;  /* 0x00002250004c7802 */ /* 0x000fe40000000f00 */
[----:B01----:R-:W-:Y:S05]  /*2240*/  CALL.REL.NOINC `($__internal_108_$__cuda_sm70_shflsync_down_p) ;  /* 0x000003e000007944 */ /* 0x003fea0003c00000 */
[----:B------:R-:W-:Y:S01]  /*2250*/  FADD.FTZ R115, R78, R115 ;  /* 0x000000734e737221 */ /* 0x000fe20000010000 */
[----:B0-----:R-:W-:Y:S01]  /*2260*/  HFMA2.MMA R102, -RZ, RZ, 0, 4.76837158203125e-07 ;  /* 0x00000008ff667435 */ /* 0x001fe200000001ff */
[----:B-1----:R-:W-:Y:S01]  /*2270*/  FADD.FTZ R116, R116, R79 ;  /* 0x0000004f74747221 */ /* 0x002fe20000010000 */
[----:B------:R-:W-:Y:S02]  /*2280*/  MOV R81, 0x1f ;  /* 0x0000001f00517802 */ /* 0x000fe40000000f00 */
[----:B------:R-:W-:Y:S02]  /*2290*/  MOV R118, 0xffffffff ;  /* 0xffffffff00767802 */ /* 0x000fe40000000f00 */
[----:B------:R-:W-:Y:S02]  /*22a0*/  MOV R79, R115 ;  /* 0x00000073004f7202 */ /* 0x000fe40000000f00 */
[----:B------:R-:W-:Y:S02]  /*22b0*/  MOV R76, 0x22d0 ;  /* 0x000022d0004c7802 */ /* 0x000fe40000000f00 */
[----:B------:R-:W-:Y:S05]  /*22c0*/  CALL.REL.NOINC `($__internal_108_$__cuda_sm70_shflsync_down_p) ;  /* 0x0000036000007944 */ /* 0x000fea0003c00000 */
[----:B0-----:R-:W-:Y:S01]  /*22d0*/  HFMA2.MMA R102, -RZ, RZ, 0, 4.76837158203125e-07 ;  /* 0x00000008ff667435 */ /* 0x001fe200000001ff */
[----:B-1----:R-:W-:-:S02]  /*22e0*/  MOV R78, R79 ;  /* 0x0000004f004e7202 */ /* 0x002fc40000000f00 */
[----:B------:R-:W-:Y:S02]  /*22f0*/  MOV R79, R116 ;  /* 0x00000074004f7202 */ /* 0x000fe40000000f00 */
[----:B------:R-:W-:Y:S02]  /*2300*/  MOV R81, 0x1f ;  /* 0x0000001f00517802 */ /* 0x000fe40000000f00 */
[----:B------:R-:W-:Y:S02]  /*2310*/  MOV R118, 0xffffffff ;  /* 0xffffffff00767802 */ /* 0x000fe40000000f00 */
[----:B------:R-:W-:Y:S02]  /*2320*/  MOV R76, 0x2340 ;  /* 0x00002340004c7802 */ /* 0x000fe40000000f00 */
[----:B------:R-:W-:Y:S05]  /*2330*/  CALL.REL.NOINC `($__internal_108_$__cuda_sm70_shflsync_down_p) ;  /* 0x000002f000007944 */ /* 0x000fea0003c00000 */
[----:B------:R-:W-:Y:S01]  /*2340*/  FADD.FTZ R115, R78, R115 ;  /* 0x000000734e737221 */ /* 0x000fe20000010000 */
[----:B0-----:R-:W-:Y:S01]  /*2350*/  HFMA2.MMA R102, -RZ, RZ, 0, 2.384185791015625e-07 ;  /* 0x00000004ff667435 */ /* 0x001fe200000001ff */
[----:B-1----:R-:W-:Y:S01]  /*2360*/  FADD.FTZ R116, R116, R79 ;  /* 0x0000004f74747221 */ /* 0x002fe20000010000 */
[----:B------:R-:W-:Y:S02]  /*2370*/  MOV R81, 0x1f ;  /* 0x0000001f00517802 */ /* 0x000fe40000000f00 */
[----:B------:R-:W-:-:S02]  /*2380*/  MOV R118, 0xffffffff ;  /* 0xffffffff00767802 */ /* 0x000fc40000000f00 */
[----:B------:R-:W-:Y:S02]  /*2390*/  MOV R79, R115 ;  /* 0x00000073004f7202 */ /* 0x000fe40000000f00 */
[----:B------:R-:W-:Y:S02]  /*23a0*/  MOV R76, 0x23c0 ;  /* 0x000023c0004c7802 */ /* 0x000fe40000000f00 */
[----:B------:R-:W-:Y:S05]  /*23b0*/  CALL.REL.NOINC `($__internal_108_$__cuda_sm70_shflsync_down_p) ;  /* 0x0000027000007944 */ /* 0x000fea0003c00000 */
[----:B0-----:R-:W-:Y:S01]  /*23c0*/  HFMA2.MMA R102, -RZ, RZ, 0, 2.384185791015625e-07 ;  /* 0x00000004ff667435 */ /* 0x001fe200000001ff */
[----:B-1----:R-:W-:Y:S02]  /*23d0*/  MOV R78, R79 ;  /* 0x0000004f004e7202 */ /* 0x002fe40000000f00 */
[----:B------:R-:W-:Y:S02]  /*23e0*/  MOV R79, R116 ;  /* 0x00000074004f7202 */ /* 0x000fe40000000f00 */
[----:B------:R-:W-:Y:S02]  /*23f0*/  MOV R81, 0x1f ;  /* 0x0000001f00517802 */ /* 0x000fe40000000f00 */
[----:B------:R-:W-:Y:S02]  /*2400*/  MOV R118, 0xffffffff ;  /* 0xffffffff00767802 */ /* 0x000fe40000000f00 */
[----:B------:R-:W-:-:S02]  /*2410*/  MOV R76, 0x2430 ;  /* 0x00002430004c7802 */ /* 0x000fc40000000f00 */
[----:B------:R-:W-:Y:S05]  /*2420*/  CALL.REL.NOINC `($__internal_108_$__cuda_sm70_shflsync_down_p) ;  /* 0x0000020000007944 */ /* 0x000fea0003c00000 */
[----:B------:R-:W-:Y:S01]  /*2430*/  FADD.FTZ R115, R78, R115 ;  /* 0x000000734e737221 */ /* 0x000fe20000010000 */
[----:B0-----:R-:W-:Y:S01]  /*2440*/  HFMA2.MMA R102, -RZ, RZ, 0, 1.1920928955078125e-07 ;  /* 0x00000002ff667435 */ /* 0x001fe200000001ff */
[----:B-1----:R-:W-:Y:S01]  /*2450*/  FADD.FTZ R82, R116, R79 ;  /* 0x0000004f74527221 */ /* 0x002fe20000010000 */
[----:B------:R-:W-:-:S02]  /*2460*/  MOV R81, 0x1f ;  /* 0x0000001f00517802 */ /* 0x000fc40000000f00 */
[----:B------:R-:W-:Y:S02]  /*2470*/  MOV R118, 0xffffffff ;  /* 0xffffffff00767802 */ /* 0x000fe40000000f00 */
[----:B------:R-:W-:Y:S02]  /*2480*/  MOV R79, R115 ;  /* 0x00000073004f7202 */ /* 0x000fe40000000f00 */
[----:B------:R-:W-:Y:S02]  /*2490*/  MOV R76, 0x24b0 ;  /* 0x000024b0004c7802 */ /* 0x000fe40000000f00 */
[----:B------:R-:W-:Y:S05]  /*24a0*/  CALL.REL.NOINC `($__internal_108_$__cuda_sm70_shflsync_down_p) ;  /* 0x0000018000007944 */ /* 0x000fea0003c00000 */
[----:B0-----:R-:W-:Y:S01]  /*24b0*/  HFMA2.MMA R102, -RZ, RZ, 0, 1.1920928955078125e-07 ;  /* 0x00000002ff667435 */ /* 0x001fe200000001ff */
[----:B-1----:R-:W-:Y:S02]  /*24c0*/  MOV R78, R79 ;  /* 0x0000004f004e7202 */ /* 0x002fe40000000f00 */
[----:B------:R-:W-:Y:S02]  /*24d0*/  MOV R79, R82 ;  /* 0x00000052004f7202 */ /* 0x000fe40000000f00 */
[----:B------:R-:W-:Y:S02]  /*24e0*/  MOV R81, 0x1f ;  /* 0x0000001f00517802 */ /* 0x000fe40000000f00 */
[----:B------:R-:W-:-:S02]  /*24f0*/  MOV R118, 0xffffffff ;  /* 0xffffffff00767802 */ /* 0x000fc40000000f00 */
[----:B------:R-:W-:Y:S02]  /*2500*/  MOV R76, 0x2520 ;  /* 0x00002520004c7802 */ /* 0x000fe40000000f00 */
[----:B------:R-:W-:Y:S05]  /*2510*/  CALL.REL.NOINC `($__internal_108_$__cuda_sm70_shflsync_down_p) ;  /* 0x0000011000007944 */ /* 0x000fea0003c00000 */
[----:B------:R-:W-:Y:S01]  /*2520*/  FADD.FTZ R80, R78, R115 ;  /* 0x000000734e507221 */ /* 0x000fe20000010000 */
[----:B0-----:R-:W-:Y:S01]  /*2530*/  HFMA2.MMA R102, -RZ, RZ, 0, 5.9604644775390625e-08 ;  /* 0x00000001ff667435 */ /* 0x001fe200000001ff */
[----:B-1----:R-:W-:Y:S01]  /*2540*/  FADD.FTZ R82, R82, R79 ;  /* 0x0000004f52527221 */ /* 0x002fe20000010000 */
[----:B------:R-:W-:Y:S02]  /*2550*/  MOV R81, 0x1f ;  /* 0x0000001f00517802 */ /* 0x000fe40000000f00 */
[----:B------:R-:W-:Y:S02]  /*2560*/  MOV R118, 0xffffffff ;  /* 0xffffffff00767802 */ /* 0x000fe40000000f00 */
[----:B------:R-:W-:Y:S02]  /*2570*/  MOV R79, R80 ;  /* 0x00000050004f7202 */ /* 0x000fe40000000f00 */
[----:B------:R-:W-:Y:S02]  /*2580*/  MOV R76, 0x25a0 ;  /* 0x000025a0004c7802 */ /* 0x000fe40000000f00 */
[----:B------:R-:W-:Y:S05]  /*2590*/  CALL.REL.NOINC `($__internal_108_$__cuda_sm70_shflsync_down_p) ;  /* 0x0000009000007944 */ /* 0x000fea0003c00000 */
[----:B0-----:R-:W-:Y:S01]  /*25a0*/  HFMA2.MMA R102, -RZ, RZ, 0, 5.9604644775390625e-08 ;  /* 0x00000001ff667435 */ /* 0x001fe200000001ff */
[----:B-1----:R-:W-:-:S02]  /*25b0*/  MOV R83, R79 ;  /* 0x0000004f00537202 */ /* 0x002fc40000000f00 */
[----:B------:R-:W-:Y:S02]  /*25c0*/  MOV R79, R82 ;  /* 0x00000052004f7202 */ /* 0x000fe40000000f00 */
[----:B------:R-:W-:Y:S02]  /*25d0*/  MOV R81, 0x1f ;  /* 0x0000001f00517802 */ /* 0x000fe40000000f00 */
[----:B------:R-:W-:Y:S02]  /*25e0*/  MOV R118, 0xffffffff ;  /* 0xffffffff00767802 */ /* 0x000fe40000000f00 */
[----:B------:R-:W-:Y:S02]  /*25f0*/  MOV R76, 0x2610 ;  /* 0x00002610004c7802 */ /* 0x000fe40000000f00 */
[----:B------:R-:W-:Y:S05]  /*2600*/  CALL.REL.NOINC `($__internal_108_$__cuda_sm70_shflsync_down_p) ;  /* 0x0000002000007944 */ /* 0x000fea0003c00000 */
[----:B-1----:R-:W-:Y:S01]  /*2610*/  MOV R77, R79 ;  /* 0x0000004f004d7202 */ /* 0x002fe20000000f00 */
[----:B0-----:R-:W-:Y:S05]  /*2620*/  BRA `(.L_x_3799) ;  /* 0xffffeab000007947 */ /* 0x001fea000383ffff */
        .weak           $__internal_108_$__cuda_sm70_shflsync_down_p
        .type           $__internal_108_$__cuda_sm70_shflsync_down_p,@function
        .size           $__internal_108_$__cuda_sm70_shflsync_down_p,(.L_x_6910 - $__internal_108_$__cuda_sm70_shflsync_down_p)
$__internal_108_$__cuda_sm70_shflsync_down_p:
[----:B------:R-:W-:Y:S01]  /*2630*/  HFMA2.MMA R77, -RZ, RZ, 0, 0 ;  /* 0x00000000ff4d7435 */ /* 0x000fe200000001ff */
[----:B------:R-:W-:Y:S04]  /*2640*/  WARPSYNC R118 ;  /* 0x0000007600007348 */ /* 0x000fe80003800000 */
[----:B------:R0:W1:Y:S01]  /*2650*/  SHFL.DOWN PT, R79, R79, R102, R81 ;  /* 0x080000664f4f7389 */ /* 0x00006200000e0051 */
[----:B------:R-:W-:Y:S05]  /*2660*/  RET.REL.NODEC R76 `(_ZN10layer_norm13ln_bwd_kernelINS_13Kernel_traitsIf6__halfS2_S2_fjLj2048ELj1ELj1ELj4ELj16ENS_18Kernel_traits_baseILj2048EfS2_S2_S2_fjLj128EEEEELb1ELb0ELb0ELb0EEEvNS_9BwdParamsE) ;  /* 0xffffd9904c007950 */ /* 0x000fea0003c3ffff */
.L_x_3800:
        /* <DEDUP_REMOVED lines=9> */
.L_x_6910:


//--------------------- .text._ZN10layer_norm13ln_bwd_kernelINS_13Kernel_traitsIf6__halfS2_S2_fjLj2048ELj1ELj1ELj4ELj16ENS_18Kernel_traits_baseILj2048EfS2_S2_S2_fjLj128EEEEELb1ELb0ELb0ELb1EEEvNS_9BwdParamsE --------------------------
	.section	.text._ZN10layer_norm13ln_bwd_kernelINS_13Kernel_traitsIf6__halfS2_S2_fjLj2048ELj1ELj1ELj4ELj16ENS_18Kernel_traits_baseILj2048EfS2_S2_S2_fjLj128EEEEELb1ELb0ELb0ELb1EEEvNS_9BwdParamsE,"ax",@progbits
	.sectioninfo	@"SHI_REGISTERS=122"
	.align	128
        .global         _ZN10layer_norm13ln_bwd_kernelINS_13Kernel_traitsIf6__halfS2_S2_fjLj2048ELj1ELj1ELj4ELj16ENS_18Kernel_traits_baseILj2048EfS2_S2_S2_fjLj128EEEEELb1ELb0ELb0ELb1EEEvNS_9BwdParamsE
        .type           _ZN10layer_norm13ln_bwd_kernelINS_13Kernel_traitsIf6__halfS2_S2_fjLj2048ELj1ELj1ELj4ELj16ENS_18Kernel_traits_baseILj2048EfS2_S2_S2_fjLj128EEEEELb1ELb0ELb0ELb1EEEvNS_9BwdParamsE,@function
        .size           _ZN10layer_norm13ln_bwd_kernelINS_13Kernel_traitsIf6__halfS2_S2_fjLj2048ELj1ELj1ELj4ELj16ENS_18Kernel_traits_baseILj2048EfS2_S2_S2_fjLj128EEEEELb1ELb0ELb0ELb1EEEvNS_9BwdParamsE,(.L_x_6911 - _ZN10layer_norm13ln_bwd_kernelINS_13Kernel_traitsIf6__halfS2_S2_fjLj2048ELj1ELj1ELj4ELj16ENS_18Kernel_traits_baseILj2048EfS2_S2_S2_fjLj128EEEEELb1ELb0ELb0ELb1EEEvNS_9BwdParamsE)
        .other          _ZN10layer_norm13ln_bwd_kernelINS_13Kernel_traitsIf6__halfS2_S2_fjLj2048ELj1ELj1ELj4ELj16ENS_18Kernel_traits_baseILj2048EfS2_S2_S2_fjLj128EEEEELb1ELb0ELb0ELb1EEEvNS_9BwdParamsE,@"STO_CUDA_ENTRY STV_DEFAULT"
_ZN10layer_norm13ln_bwd_kernelINS_13Kernel_traitsIf6__halfS2_S2_fjLj2048ELj1ELj1ELj4ELj16ENS_18Kernel_traits_baseILj2048EfS2_S2_S2_fjLj128EEEEELb1ELb0ELb0ELb1EEEvNS_9BwdParamsE:
.text._ZN10layer_norm13ln_bwd_kernelINS_13Kernel_traitsIf6__halfS2_S2_fjLj2048ELj1ELj1ELj4ELj16ENS_18Kernel_traits_baseILj2048EfS2_S2_S2_fjLj128EEEEELb1ELb0ELb0ELb1EEEvNS_9BwdParamsE:
        /* <DEDUP_REMOVED lines=25> */
.L_x_3801:
        /* <DEDUP_REMOVED lines=25> */
.L_x_3806:
[----:B------:R-:W-:Y:S01]  /*0320*/  ISETP.NE.U32.AND P0, PT, RZ, c[0x0][0x1c0], PT ;  /* 0x00007000ff007a0c */ /* 0x000fe20003f05070 */
[----:B------:R-:W-:Y:S01]  /*0330*/  IMAD R2, R89, c[0x0][0x168], RZ ;  /* 0x00005a0059027a24 */ /* 0x000fe200078e02ff */
[----:B------:R-:W-:-:S02]  /*0340*/  SHF.R.S32.HI R32, RZ, 0x1f, R89 ;  /* 0x0000001fff207819 */ /* 0x000fc40000011459 */
[----:B------:R-:W-:Y:S02]  /*0350*/  ISETP.NE.AND.EX P0, PT, RZ, c[0x0][0x1c4], PT, P0 ;  /* 0x00007100ff007a0c */ /* 0x000fe40003f05300 */
[----:B------:R-:W-:Y:S02]  /*0360*/  SHF.R.S32.HI R3, RZ, 0x1f, R2 ;  /* 0x0000001fff037819 */ /* 0x000fe40000011402 */
        /* <DEDUP_REMOVED lines=23> */
[----:B-----5:R-:W5:Y:S04]  /*04e0*/  LDG.E.64 R2, [R2.64] ;  /* 0x0000000402027981 */ /* 0x020f68000c1e1b00 */
[----:B------:R-:W5:Y:S01]  /*04f0*/  LDG.E.64 R48, [R48.64] ;  /* 0x0000000430307981 */ /* 0x000f62000c1e1b00 */
[----:B------:R-:W-:-:S04]  /*0500*/  ISETP.NE.U32.AND P1, PT, RZ, c[0x0][0x218], PT ;  /* 0x00008600ff007a0c */ /* 0x000fc80003f25070 */
[----:B------:R-:W-:Y:S01]  /*0510*/  ISETP.NE.AND.EX P1, PT, RZ, c[0x0][0x21c], PT, P1 ;  /* 0x00008700ff007a0c */ /* 0x000fe20003f25310 */
[----:B------:R-:W-:Y:S01]  /*0520*/  ULDC.U8 UR6, c[0x0][0x1f0] ;  /* 0x00007c0000067ab9 */ /* 0x000fe20000000000 */
[----:B------:R-:W-:-:S11]  /*0530*/  MOV R91, 0x3f800000 ;  /* 0x3f800000005b7802 */ /* 0x000fd60000000f00 */
[----:B------:R-:W-:-:S05]  /*0540*/  @P1 IMAD.WIDE.U32 R50, R87, R52, c[0x0][0x218] ;  /* 0x0000860057321625 */ /* 0x000fca00078e0034 */
[----:B------:R0:W5:Y:S01]  /*0550*/  @P1 LDG.E.128 R20, [R50.64] ;  /* 0x0000000432141981 */ /* 0x000162000c1e1d00 */
[----:B------:R-:W-:-:S05]  /*0560*/  @P1 IMAD.WIDE.U32 R52, R86, R52, c[0x0][0x218] ;  /* 0x0000860056341625 */ /* 0x000fca00078e0034 */
[----:B------:R1:W5:Y:S01]  /*0570*/  @P1 LDG.E.128 R24, [R52.64] ;  /* 0x0000000434181981 */ /* 0x000362000c1e1d00 */
[----:B------:R-:W-:Y:S01]  /*0580*/  LOP3.LUT P3, RZ, R78, 0x1f, RZ, 0xc0, !PT ;  /* 0x0000001f4eff7812 */ /* 0x000fe2000786c0ff */
[----:B--2---:R-:W-:Y:S01]  /*0590*/  @P0 HADD2.F32 R91, -RZ, R93.H0_H0 ;  /* 0x2000005dff5b0230 */ /* 0x004fe20000004100 */
[----:B------:R-:W-:Y:S01]  /*05a0*/  ISETP.NE.AND P0, PT, RZ, UR6, PT ;  /* 0x00000006ff007c0c */ /* 0x000fe2000bf05270 */
[----:B---3--:R-:W-:-:S03]  /*05b0*/  HADD2.F32 R93, -RZ, R32.H0_H0 ;  /* 0x20000020ff5d7230 */ /* 0x008fc60000004100 */
[----:B----4-:R-:W-:Y:S01]  /*05c0*/  FSEL R100, R100, RZ, !P0 ;  /* 0x000000ff64647208 */ /* 0x010fe20004000000 */
[----:B------:R-:W-:-:S04]  /*05d0*/  HADD2.F32 R32, -RZ, R32.H1_H1 ;  /* 0x30000020ff207230 */ /* 0x000fc80000004100 */
[C---:B------:R-:W-:Y:S01]  /*05e0*/  FADD.FTZ R105, -R100.reuse, R93 ;  /* 0x0000005d64697221 */ /* 0x040fe20000010100 */
[--C-:B------:R-:W-:Y:S01]  /*05f0*/  HADD2.F32 R94, -RZ, R33.reuse.H0_H0 ;  /* 0x20000021ff5e7230 */ /* 0x100fe20000004100 */
[----:B------:R-:W-:Y:S01]  /*0600*/  FADD.FTZ R103, -R100, R32 ;  /* 0x0000002064677221 */ /* 0x000fe20000010100 */
[----:B------:R-:W-:Y:S02]  /*0610*/  HADD2.F32 R99, -RZ, R33.H1_H1 ;  /* 0x30000021ff637230 */ /* 0x000fe40000004100 */
[----:B------:R-:W-:Y:S02]  /*0620*/  HADD2.F32 R102, -RZ, R36.H0_H0 ;  /* 0x20000024ff667230 */ /* 0x000fe40000004100 */
[----:B------:R-:W-:Y:S01]  /*0630*/  HADD2.F32 R117, -RZ, R40.H0_H0 ;  /* 0x20000028ff757230 */ /* 0x000fe20000004100 */
[----:B------:R-:W-:Y:S01]  /*0640*/  FMUL.FTZ R105, R90, R105 ;  /* 0x000000695a697220 */ /* 0x000fe20000410000 */
[--C-:B------:R-:W-:Y:S02]  /*0650*/  HADD2.F32 R97, -RZ, R34.reuse.H0_H0 ;  /* 0x20000022ff617230 */ /* 0x100fe40000004100 */
[----:B------:R-:W-:-:S02]  /*0660*/  HADD2.F32 R95, -RZ, R34.H1_H1 ;  /* 0x30000022ff5f7230 */ /* 0x000fc40000004100 */
[----:B------:R-:W-:Y:S02]  /*0670*/  HADD2.F32 R33, -RZ, R35.H0_H0 ;  /* 0x20000023ff217230 */ /* 0x000fe40000004100 */
[--C-:B0-----:R-:W-:Y:S02]  /*0680*/  HADD2.F32 R51, -RZ, R39.reuse.H0_H0 ;  /* 0x20000027ff337230 */ /* 0x101fe40000004100 */
[----:B------:R-:W-:Y:S02]  /*0690*/  HADD2.F32 R50, -RZ, R39.H1_H1 ;  /* 0x30000027ff327230 */ /* 0x000fe40000004100 */
[----:B------:R-:W-:Y:S02]  /*06a0*/  HADD2.F32 R119, -RZ, R35.H1_H1 ;  /* 0x30000023ff777230 */ /* 0x000fe40000004100 */
[--C-:B------:R-:W-:Y:S02]  /*06b0*/  HADD2.F32 R98, -RZ, R37.reuse.H0_H0 ;  /* 0x20000025ff627230 */ /* 0x100fe40000004100 */
[----:B------:R-:W-:-:S02]  /*06c0*/  HADD2.F32 R96, -RZ, R37.H1_H1 ;  /* 0x30000025ff607230 */ /* 0x000fc40000004100 */
[--C-:B------:R-:W-:Y:S02]  /*06d0*/  HADD2.F32 R34, -RZ, R41.reuse.H0_H0 ;  /* 0x20000029ff227230 */ /* 0x100fe40000004100 */
[----:B------:R-:W-:Y:S02]  /*06e0*/  HADD2.F32 R109, -RZ, R41.H1_H1 ;  /* 0x30000029ff6d7230 */ /* 0x000fe40000004100 */
[----:B------:R-:W-:Y:S02]  /*06f0*/  HADD2.F32 R39, -RZ, R43.H1_H1 ;  /* 0x3000002bff277230 */ /* 0x000fe40000004100 */
[----:B------:R-:W-:Y:S02]  /*0700*/  HADD2.F32 R113, -RZ, R40.H1_H1 ;  /* 0x30000028ff717230 */ /* 0x000fe40000004100 */
[--C-:B------:R-:W-:Y:S02]  /*0710*/  HADD2.F32 R41, -RZ, R42.reuse.H0_H0 ;  /* 0x2000002aff297230 */ /* 0x100fe40000004100 */
[----:B------:R-:W-:-:S02]  /*0720*/  HADD2.F32 R37, -RZ, R42.H1_H1 ;  /* 0x3000002aff257230 */ /* 0x000fc40000004100 */
[----:B------:R-:W-:Y:S01]  /*0730*/  HADD2.F32 R35, -RZ, R43.H0_H0 ;  /* 0x2000002bff237230 */ /* 0x000fe20000004100 */
[C---:B------:R-:W-:Y:S01]  /*0740*/  FADD.FTZ R101, -R100.reuse, R94 ;  /* 0x0000005e64657221 */ /* 0x040fe20000010100 */
[----:B------:R-:W-:Y:S01]  /*0750*/  HADD2.F32 R36, -RZ, R36.H1_H1 ;  /* 0x30000024ff247230 */ /* 0x000fe20000004100 */
[----:B------:R-:W-:Y:S02]  /*0760*/  FADD.FTZ R117, -R100, R117 ;  /* 0x0000007564757221 */ /* 0x000fe40000010100 */
[----:B------:R-:W-:Y:S02]  /*0770*/  FADD.FTZ R85, R102, R85 ;  /* 0x0000005566557221 */ /* 0x000fe40000010000 */
[----:B------:R-:W-:Y:S02]  /*0780*/  FMUL.FTZ R103, R90, R103 ;  /* 0x000000675a677220 */ /* 0x000fe40000410000 */
[----:B------:R-:W-:Y:S02]  /*0790*/  FFMA.FTZ R88, R105, R102, R88 ;  /* 0x0000006669587223 */ /* 0x000fe40000010058 */
[----:B------:R-:W-:-:S02]  /*07a0*/  FADD.FTZ R93, -R100, R33 ;  /* 0x00000021645d7221 */ /* 0x000fc40000010100 */
[----:B------:R-:W-:Y:S01]  /*07b0*/  FMUL.FTZ R102, R16, R102 ;  /* 0x0000006610667220 */ /* 0x000fe20000410000 */
[----:B------:R-:W-:Y:S01]  /*07c0*/  HADD2.F32 R115, -RZ, R44.H0_H0 ;  /* 0x2000002cff737230 */ /* 0x000fe20000004100 */
        /* <DEDUP_REMOVED lines=16> */
[C---:B------:R-:W-:Y:S02]  /*08d0*/  FMUL.FTZ R101, R90.reuse, R101 ;  /* 0x000000655a657220 */ /* 0x040fe40000410000 */
[-C--:B------:R-:W-:Y:S02]  /*08e0*/  FFMA.FTZ R84, R103, R36.reuse, R84 ;  /* 0x0000002467547223 */ /* 0x080fe40000010054 */
[----:B------:R-:W-:Y:S02]  /*08f0*/  FMUL.FTZ R100, R17, R36 ;  /* 0x0000002411647220 */ /* 0x000fe40000410000 */
[----:B------:R-:W-:Y:S02]  /*0900*/  FMUL.FTZ R47, R90, R117 ;  /* 0x000000755a2f7220 */ /* 0x000fe40000410000 */
[----:B------:R-:W-:-:S02]  /*0910*/  FADD.FTZ R45, RZ, R102 ;  /* 0x00000066ff2d7221 */ /* 0x000fc40000010000 */
[----:B------:R-:W-:Y:S01]  /*0920*/  FFMA.FTZ R36, R105, R102, RZ ;  /* 0x0000006669247223 */ /* 0x000fe200000100ff */
[--C-:B------:R-:W-:Y:S01]  /*0930*/  HADD2.F32 R107, -RZ, R46.reuse.H0_H0 ;  /* 0x2000002eff6b7230 */ /* 0x100fe20000004100 */
[----:B------:R-:W-:Y:S01]  /*0940*/  FADD.FTZ R81, R98, R81 ;  /* 0x0000005162517221 */ /* 0x000fe20000010000 */
[----:B------:R-:W-:Y:S01]  /*0950*/  HADD2.F32 R34, -RZ, R46.H1_H1 ;  /* 0x3000002eff227230 */ /* 0x000fe20000004100 */
[----:B------:R-:W-:Y:S02]  /*0960*/  FMUL.FTZ R99, R90, R99 ;  /* 0x000000635a637220 */ /* 0x000fe40000410000 */
[----:B------:R-:W-:Y:S02]  /*0970*/  FFMA.FTZ R83, R101, R98, R83 ;  /* 0x0000006265537223 */ /* 0x000fe40000010053 */
[----:B------:R-:W-:Y:S02]  /*0980*/  FADD.FTZ R70, R115, R70 ;  /* 0x0000004673467221 */ /* 0x000fe40000010000 */
[----:B------:R-:W-:-:S02]  /*0990*/  FFMA.FTZ R58, R47, R115, R58 ;  /* 0x000000732f3a7223 */ /* 0x000fc4000001003a */
[----:B------:R-:W-:Y:S02]  /*09a0*/  FMUL.FTZ R46, R8, R115 ;  /* 0x00000073082e7220 */ /* 0x000fe40000410000 */
[----:B------:R-:W-:Y:S02]  /*09b0*/  FMUL.FTZ R98, R18, R98 ;  /* 0x0000006212627220 */ /* 0x000fe40000410000 */
[----:B------:R-:W-:Y:S02]  /*09c0*/  FADD.FTZ R115, R45, R100 ;  /* 0x000000642d737221 */ /* 0x000fe40000010000 */
[----:B------:R-:W-:Y:S01]  /*09d0*/  FFMA.FTZ R36, R103, R100, R36 ;  /* 0x0000006467247223 */ /* 0x000fe20000010024 */
[----:B-1----:R-:W-:Y:S01]  /*09e0*/  HADD2.F32 R53, -RZ, R38.H0_H0 ;  /* 0x20000026ff357230 */ /* 0x002fe20000004100 */
[----:B------:R-:W-:Y:S02]  /*09f0*/  FADD.FTZ R79, R96, R79 ;  /* 0x0000004f604f7221 */ /* 0x000fe40000010000 */
[----:B------:R-:W-:-:S02]  /*0a00*/  FFMA.FTZ R80, R99, R96, R80 ;  /* 0x0000006063507223 */ /* 0x000fc40000010050 */
[----:B------:R-:W-:Y:S02]  /*0a10*/  FMUL.FTZ R96, R19, R96 ;  /* 0x0000006013607220 */ /* 0x000fe40000410000 */
[----:B------:R-:W-:Y:S02]  /*0a20*/  FADD.FTZ R115, R115, R98 ;  /* 0x0000006273737221 */ /* 0x000fe40000010000 */
[----:B------:R-:W-:Y:S01]  /*0a30*/  FFMA.FTZ R36, R101, R98, R36 ;  /* 0x0000006265247223 */ /* 0x000fe20000010024 */
[----:B------:R-:W-:Y:S01]  /*0a40*/  HADD2.F32 R38, -RZ, R38.H1_H1 ;  /* 0x30000026ff267230 */ /* 0x000fe20000004100 */
        /* <DEDUP_REMOVED lines=26> */
[----:B------:R-:W-:-:S02]  /*0bf0*/  FMUL.FTZ R50, R15, R50 ;  /* 0x000000320f327220 */ /* 0x000fc40000410000 */
[----:B------:R-:W-:Y:S02]  /*0c00*/  FADD.FTZ R109, R38, R51 ;  /* 0x00000033266d7221 */ /* 0x000fe40000010000 */
[----:B------:R-:W-:Y:S01]  /*0c10*/  FFMA.FTZ R111, R93, R51, R36 ;  /* 0x000000335d6f7223 */ /* 0x000fe20000010024 */
[----:B------:R-:W-:Y:S01]  /*0c20*/  HADD2.F32 R44, -RZ, R44.H1_H1 ;  /* 0x3000002cff2c7230 */ /* 0x000fe20000004100 */
        /* <DEDUP_REMOVED lines=43> */
.L_x_3807:
        /* <DEDUP_REMOVED lines=18> */
.L_x_3808:
[----:B------:R-:W-:Y:S01]  /*1000*/  LOP3.LUT P2, RZ, R92, 0xff, RZ, 0xc0, !PT ;  /* 0x000000ff5cff7812 */ /* 0x000fe2000784c0ff */
[----:B0-----:R-:W-:Y:S01]  /*1010*/  FADD.FTZ R41, R32, R39 ;  /* 0x0000002720297221 */ /* 0x001fe20000010000 */
[----:B------:R-:W-:Y:S01]  /*1020*/  PLOP3.LUT P0, PT, PT, PT, PT, 0x80, 0x0 ;  /* 0x000000000000781c */ /* 0x000fe20003f0f070 */
[----:B-12---:R-:W-:Y:S01]  /*1030*/  FADD.FTZ R40, R37, R40 ;  /* 0x0000002825287221 */ /* 0x006fe20000010000 */
        /* <DEDUP_REMOVED lines=17> */
[----:B0-----:R-:W-:-:S04]  /*1150*/  @P1 HADD2.F32 R41, -RZ, R21.H1_H1 ;  /* 0x30000015ff291230 */ /* 0x001fc80000004100 */
[----:B------:R-:W0:Y:S04]  /*1160*/  LDS.128 R32, [R115+0x2000] ;  /* 0x0020000073207984 */ /* 0x000e280000000c00 */
[----:B------:R-:W1:Y:S01]  /*1170*/  LDS.128 R36, [R115+0x2010] ;  /* 0x0020100073247984 */ /* 0x000e620000000c00 */
[----:B0-----:R-:W-:Y:S02]  /*1180*/  FADD.FTZ R117, RZ, R32 ;  /* 0x00000020ff757221 */ /* 0x001fe40000010000 */
[----:B------:R-:W-:Y:S02]  /*1190*/  FADD.FTZ R32, RZ, R33 ;  /* 0x00000021ff207221 */ /* 0x000fe40000010000 */
[----:B------:R-:W-:Y:S01]  /*11a0*/  FADD.FTZ R117, R34, R117 ;  /* 0x0000007522757221 */ /* 0x000fe20000010000 */
[----:B------:R-:W-:Y:S01]  /*11b0*/  MOV R34, R2 ;  /* 0x0000000200227202 */ /* 0x000fe20000000f00 */
[----:B------:R-:W-:Y:S01]  /*11c0*/  FADD.FTZ R32, R35, R32 ;  /* 0x0000002023207221 */ /* 0x000fe20000010000 */
[--C-:B------:R-:W-:Y:S01]  /*11d0*/  @P1 HADD2.F32 R35, -RZ, R20.reuse.H0_H0 ;  /* 0x20000014ff231230 */ /* 0x100fe20000004100 */
[----:B-1----:R-:W-:Y:S01]  /*11e0*/  FADD.FTZ R117, R117, R36 ;  /* 0x0000002475757221 */ /* 0x002fe20000010000 */
[----:B------:R-:W-:Y:S01]  /*11f0*/  LOP3.LUT P6, RZ, R34, 0xff, RZ, 0xc0, !PT ;  /* 0x000000ff22ff7812 */ /* 0x000fe200078cc0ff */
[----:B------:R-:W-:Y:S01]  /*1200*/  FADD.FTZ R32, R32, R37 ;  /* 0x0000002520207221 */ /* 0x000fe20000010000 */
[----:B------:R-:W-:Y:S01]  /*1210*/  @P1 HADD2.F32 R37, -RZ, R20.H1_H1 ;  /* 0x30000014ff251230 */ /* 0x000fe20000004100 */
[----:B------:R-:W-:-:S02]  /*1220*/  FADD.FTZ R38, R38, R117 ;  /* 0x0000007526267221 */ /* 0x000fc40000010000 */
[----:B------:R-:W-:Y:S01]  /*1230*/  FADD.FTZ R32, R39, R32 ;  /* 0x0000002027207221 */ /* 0x000fe20000010000 */
[----:B------:R-:W-:Y:S01]  /*1240*/  @P1 HADD2.F32 R39, -RZ, R21.H0_H0 ;  /* 0x20000015ff271230 */ /* 0x000fe20000004100 */
[----:B------:R-:W-:Y:S02]  /*1250*/  FMUL.FTZ R38, R38, c[0x0][0x1e0] ;  /* 0x0000780026267a20 */ /* 0x000fe40000410000 */
[----:B------:R-:W-:-:S03]  /*1260*/  FMUL.FTZ R33, R32, c[0x0][0x1e0] ;  /* 0x0000780020217a20 */ /* 0x000fc60000410000 */
[----:B------:R-:W-:Y:S02]  /*1270*/  FSEL R92, R38, RZ, !P0 ;  /* 0x000000ff265c7208 */ /* 0x000fe40004000000 */
[----:B------:R-:W-:-:S03]  /*1280*/  LOP3.LUT P0, RZ, R3, 0xff, RZ, 0xc0, !PT ;  /* 0x000000ff03ff7812 */ /* 0x000fc6000780c0ff */
[-CC-:B------:R-:W-:Y:S02]  /*1290*/  FFMA.FTZ R105, R105, R33.reuse, R92.reuse ;  /* 0x0000002169697223 */ /* 0x180fe4000001005c */
[-CC-:B------:R-:W-:Y:S02]  /*12a0*/  FFMA.FTZ R103, R103, R33.reuse, R92.reuse ;  /* 0x0000002167677223 */ /* 0x180fe4000001005c */
[-CC-:B------:R-:W-:Y:S02]  /*12b0*/  FFMA.FTZ R101, R101, R33.reuse, R92.reuse ;  /* 0x0000002165657223 */ /* 0x180fe4000001005c */
[----:B------:R-:W-:Y:S02]  /*12c0*/  FFMA.FTZ R99, R99, R33, R92 ;  /* 0x0000002163637223 */ /* 0x000fe4000001005c */
[----:B------:R-:W-:Y:S02]  /*12d0*/  FADD.FTZ R105, R102, -R105 ;  /* 0x8000006966697221 */ /* 0x000fe40000010000 */
[----:B------:R-:W-:-:S02]  /*12e0*/  FADD.FTZ R103, R100, -R103 ;  /* 0x8000006764677221 */ /* 0x000fc40000010000 */
[----:B------:R-:W-:Y:S02]  /*12f0*/  FADD.FTZ R101, R98, -R101 ;  /* 0x8000006562657221 */ /* 0x000fe40000010000 */
[----:B------:R-:W-:Y:S02]  /*1300*/  FADD.FTZ R99, R96, -R99 ;  /* 0x8000006360637221 */ /* 0x000fe40000010000 */
[C---:B------:R-:W-:Y:S02]  /*1310*/  FMUL.FTZ R38, R90.reuse, R105 ;  /* 0x000000695a267220 */ /* 0x040fe40000410000 */
[C---:B------:R-:W-:Y:S02]  /*1320*/  FMUL.FTZ R40, R90.reuse, R103 ;  /* 0x000000675a287220 */ /* 0x040fe40000410000 */
[C---:B------:R-:W-:Y:S02]  /*1330*/  FMUL.FTZ R36, R90.reuse, R101 ;  /* 0x000000655a247220 */ /* 0x040fe40000410000 */
[----:B------:R-:W-:-:S02]  /*1340*/  FMUL.FTZ R34, R90, R99 ;  /* 0x000000635a227220 */ /* 0x000fc40000410000 */
[----:B------:R-:W-:Y:S02]  /*1350*/  @P1 FADD.FTZ R38, R38, R35 ;  /* 0x0000002326261221 */ /* 0x000fe40000010000 */
[----:B------:R-:W-:Y:S02]  /*1360*/  @P1 FADD.FTZ R40, R40, R37 ;  /* 0x0000002528281221 */ /* 0x000fe40000010000 */
[----:B------:R-:W-:Y:S02]  /*1370*/  @P1 FADD.FTZ R36, R36, R39 ;  /* 0x0000002724241221 */ /* 0x000fe40000010000 */
[----:B------:R-:W-:Y:S01]  /*1380*/  @P1 FADD.FTZ R34, R34, R41 ;  /* 0x0000002922221221 */ /* 0x000fe20000010000 */
[----:B------:R-:W-:Y:S01]  /*1390*/  MOV R41, R48 ;  /* 0x0000003000297202 */ /* 0x000fe20000000f00 */
[-C--:B------:R-:W-:Y:S02]  /*13a0*/  FMUL.FTZ R32, R38, R91.reuse ;  /* 0x0000005b26207220 */ /* 0x080fe40000410000 */
[----:B------:R-:W-:-:S02]  /*13b0*/  FMUL.FTZ R2, R40, R91 ;  /* 0x0000005b28027220 */ /* 0x000fc40000410000 */
[-C--:B------:R-:W-:Y:S02]  /*13c0*/  FMUL.FTZ R35, R36, R91.reuse ;  /* 0x0000005b24237220 */ /* 0x080fe40000410000 */
[----:B------:R-:W-:Y:S02]  /*13d0*/  FMUL.FTZ R32, R32, c[0x0][0x1e8] ;  /* 0x00007a0020207a20 */ /* 0x000fe40000410000 */
[----:B------:R-:W-:Y:S02]  /*13e0*/  FMUL.FTZ R39, R34, R91 ;  /* 0x0000005b22277220 */ /* 0x000fe40000410000 */
[----:B------:R-:W-:Y:S01]  /*13f0*/  FMUL.FTZ R2, R2, c[0x0][0x1e8] ;  /* 0x00007a0002027a20 */ /* 0x000fe20000410000 */
[----:B------:R-:W-:Y:S01]  /*1400*/  FSEL R37, R32, RZ, P6 ;  /* 0x000000ff20257208 */ /* 0x000fe20003000000 */
[----:B------:R-:W-:Y:S01]  /*1410*/  FMUL.FTZ R35, R35, c[0x0][0x1e8] ;  /* 0x00007a0023237a20 */ /* 0x000fe20000410000 */
[----:B------:R-:W-:Y:S01]  /*1420*/  LOP3.LUT P6, RZ, R3, 0xff00, RZ, 0xc0, !PT ;  /* 0x0000ff0003ff7812 */ /* 0x000fe200078cc0ff */
[----:B------:R-:W-:Y:S01]  /*1430*/  FMUL.FTZ R39, R39, c[0x0][0x1e8] ;  /* 0x00007a0027277a20 */ /* 0x000fe20000410000 */
[----:B------:R-:W-:Y:S01]  /*1440*/  FSEL R32, R2, RZ, P5 ;  /* 0x000000ff02207208 */ /* 0x000fe20002800000 */
[-CC-:B------:R-:W-:Y:S01]  /*1450*/  FFMA.FTZ R97, R97, R33.reuse, R92.reuse ;  /* 0x0000002161617223 */ /* 0x180fe2000001005c */
[----:B------:R-:W-:Y:S01]  /*1460*/  FSEL R2, R35, RZ, P3 ;  /* 0x000000ff23027208 */ /* 0x000fe20001800000 */
[-CC-:B------:R-:W-:Y:S01]  /*1470*/  FFMA.FTZ R96, R95, R33.reuse, R92.reuse ;  /* 0x000000215f607223 */ /* 0x180fe2000001005c */
[----:B------:R-:W-:Y:S01]  /*1480*/  LOP3.LUT P5, RZ, R3, 0xff0000, RZ, 0xc0, !PT ;  /* 0x00ff000003ff7812 */ /* 0x000fe200078ac0ff */
[-CC-:B------:R-:W-:Y:S01]  /*1490*/  FFMA.FTZ R98, R93, R33.reuse, R92.reuse ;  /* 0x000000215d627223 */ /* 0x180fe2000001005c */
[----:B------:R-:W-:Y:S01]  /*14a0*/  LOP3.LUT P3, RZ, R3, 0xff000000, RZ, 0xc0, !PT ;  /* 0xff00000003ff7812 */ /* 0x000fe2000786c0ff */
[-CC-:B------:R-:W-:Y:S01]  /*14b0*/  FFMA.FTZ R35, R52, R33.reuse, R92.reuse ;  /* 0x0000002134237223 */ /* 0x180fe2000001005c */
[----:B------:R-:W-:Y:S01]  /*14c0*/  FSEL R3, R39, RZ, P4 ;  /* 0x000000ff27037208 */ /* 0x000fe20002000000 */
[-CC-:B------:R-:W-:Y:S01]  /*14d0*/  FFMA.FTZ R47, R47, R33.reuse, R92.reuse ;  /* 0x000000212f2f7223 */ /* 0x180fe2000001005c */
[----:B------:R-:W-:Y:S01]  /*14e0*/  LOP3.LUT P4, RZ, R41, 0xff, RZ, 0xc0, !PT ;  /* 0x000000ff29ff7812 */ /* 0x000fe2000788c0ff */
[-CC-:B------:R-:W-:Y:S01]  /*14f0*/  FFMA.FTZ R45, R45, R33.reuse, R92.reuse ;  /* 0x000000212d2d7223 */ /* 0x180fe2000001005c */
[----:B------:R-:W-:Y:S01]  /*1500*/  @P1 HADD2.F32 R41, -RZ, R23.H1_H1 ;  /* 0x30000017ff291230 */ /* 0x000fe20000004100 */
[--C-:B------:R-:W-:Y:S01]  /*1510*/  FFMA.FTZ R43, R43, R33, R92.reuse ;  /* 0x000000212b2b7223 */ /* 0x100fe2000001005c */
[----:B------:R-:W-:Y:S01]  /*1520*/  F2FP.PACK_AB R32, R32, R37 ;  /* 0x000000252020723e */ /* 0x000fe200000000ff */
[----:B------:R-:W-:-:S02]  /*1530*/  FFMA.FTZ R39, R106, R33, R92 ;  /* 0x000000216a277223 */ /* 0x000fc4000001005c */
        /* <DEDUP_REMOVED lines=16> */
[C---:B------:R-:W-:Y:S02]  /*1640*/  FMUL.FTZ R96, R90.reuse, R97 ;  /* 0x000000615a607220 */ /* 0x040fe40000410000 */
[----:B------:R-:W-:-:S02]  /*1650*/  FMUL.FTZ R102, R90, R53 ;  /* 0x000000355a667220 */ /* 0x000fc40000410000 */
[C---:B------:R-:W-:Y:S02]  /*1660*/  FMUL.FTZ R98, R90.reuse, R51 ;  /* 0x000000335a627220 */ /* 0x040fe40000410000 */
[C---:B------:R-:W-:Y:S01]  /*1670*/  FMUL.FTZ R100, R90.reuse, R35 ;  /* 0x000000235a647220 */ /* 0x040fe20000410000 */
[----:B------:R-:W-:Y:S01]  /*1680*/  @P1 HADD2.F32 R35, -RZ, R22.H1_H1 ;  /* 0x30000016ff231230 */ /* 0x000fe20000004100 */
[C---:B------:R-:W-:Y:S02]  /*1690*/  FMUL.FTZ R94, R90.reuse, R47 ;  /* 0x0000002f5a5e7220 */ /* 0x040fe40000410000 */
[C---:B------:R-:W-:Y:S02]  /*16a0*/  FMUL.FTZ R52, R90.reuse, R45 ;  /* 0x0000002d5a347220 */ /* 0x040fe40000410000 */
[C---:B------:R-:W-:Y:S01]  /*16b0*/  FMUL.FTZ R92, R90.reuse, R43 ;  /* 0x0000002b5a5c7220 */ /* 0x040fe20000410000 */
[----:B------:R-:W-:Y:S01]  /*16c0*/  @P1 HADD2.F32 R43, -RZ, R24.H0_H0 ;  /* 0x20000018ff2b1230 */ /* 0x000fe20000004100 */
[C---:B------:R-:W-:Y:S01]  /*16d0*/  FMUL.FTZ R46, R90.reuse, R39 ;  /* 0x000000275a2e7220 */ /* 0x040fe20000410000 */
[----:B------:R-:W-:Y:S01]  /*16e0*/  @P1 HADD2.F32 R39, -RZ, R23.H0_H0 ;  /* 0x20000017ff271230 */ /* 0x000fe20000004100 */
[----:B------:R-:W-:-:S02]  /*16f0*/  FMUL.FTZ R50, R90, R107 ;  /* 0x0000006b5a327220 */ /* 0x000fc40000410000 */
[C---:B------:R-:W-:Y:S02]  /*1700*/  FMUL.FTZ R42, R90.reuse, R109 ;  /* 0x0000006d5a2a7220 */ /* 0x040fe40000410000 */
[C---:B------:R-:W-:Y:S02]  /*1710*/  FMUL.FTZ R44, R90.reuse, R111 ;  /* 0x0000006f5a2c7220 */ /* 0x040fe40000410000 */
[----:B------:R-:W-:Y:S01]  /*1720*/  FMUL.FTZ R90, R90, R33 ;  /* 0x000000215a5a7220 */ /* 0x000fe20000410000 */
[----:B------:R-:W-:Y:S01]  /*1730*/  @P1 HADD2.F32 R33, -RZ, R22.H0_H0 ;  /* 0x20000016ff211230 */ /* 0x000fe20000004100 */
[----:B------:R-:W-:Y:S01]  /*1740*/  @P1 FADD.FTZ R102, R102, R35 ;  /* 0x0000002366661221 */ /* 0x000fe20000010000 */
[--C-:B------:R-:W-:Y:S01]  /*1750*/  @P1 HADD2.F32 R35, -RZ, R25.reuse.H0_H0 ;  /* 0x20000019ff231230 */ /* 0x100fe20000004100 */
[----:B------:R-:W-:Y:S01]  /*1760*/  @P1 FADD.FTZ R98, R98, R39 ;  /* 0x0000002762621221 */ /* 0x000fe20000010000 */
[----:B------:R-:W-:Y:S01]  /*1770*/  @P1 HADD2.F32 R39, -RZ, R25.H1_H1 ;  /* 0x30000019ff271230 */ /* 0x000fe20000004100 */
[----:B------:R-:W-:Y:S01]  /*1780*/  @P1 FADD.FTZ R96, R96, R33 ;  /* 0x0000002160601221 */ /* 0x000fe20000010000 */
[----:B------:R-:W-:Y:S01]  /*1790*/  @P1 HADD2.F32 R33, -RZ, R24.H1_H1 ;  /* 0x30000018ff211230 */ /* 0x000fe20000004100 */
[----:B------:R-:W-:-:S02]  /*17a0*/  @P1 FADD.FTZ R92, R92, R35 ;  /* 0x000000235c5c1221 */ /* 0x000fc40000010000 */
[----:B------:R-:W-:Y:S01]  /*17b0*/  @P1 FADD.FTZ R100, R100, R41 ;  /* 0x0000002964641221 */ /* 0x000fe20000010000 */
[----:B------:R-:W-:Y:S01]  /*17c0*/  @P1 HADD2.F32 R41, -RZ, R26.H0_H0 ;  /* 0x2000001aff291230 */ /* 0x000fe20000004100 */
[----:B------:R-:W-:Y:S02]  /*17d0*/  @P1 FADD.FTZ R52, R52, R33 ;  /* 0x0000002134341221 */ /* 0x000fe40000010000 */
[-C--:B------:R-:W-:Y:S02]  /*17e0*/  FMUL.FTZ R33, R96, R91.reuse ;  /* 0x0000005b60217220 */ /* 0x080fe40000410000 */
[----:B------:R-:W-:Y:S02]  /*17f0*/  FMUL.FTZ R35, R102, R91 ;  /* 0x0000005b66237220 */ /* 0x000fe40000410000 */
[----:B------:R-:W-:Y:S02]  /*1800*/  FMUL.FTZ R33, R33, c[0x0][0x1e8] ;  /* 0x00007a0021217a20 */ /* 0x000fe40000410000 */
[----:B------:R-:W-:-:S02]  /*1810*/  @P1 FADD.FTZ R46, R46, R39 ;  /* 0x000000272e2e1221 */ /* 0x000fc40000010000 */
[-C--:B------:R-:W-:Y:S01]  /*1820*/  FMUL.FTZ R39, R98, R91.reuse ;  /* 0x0000005b62277220 */ /* 0x080fe20000410000 */
[----:B------:R-:W-:Y:S01]  /*1830*/  FSEL R47, R33, RZ, P0 ;  /* 0x000000ff212f7208 */ /* 0x000fe20000000000 */
[----:B------:R-:W-:Y:S01]  /*1840*/  FMUL.FTZ R35, R35, c[0x0][0x1e8] ;  /* 0x00007a0023237a20 */ /* 0x000fe20000410000 */
[----:B------:R-:W-:Y:S01]  /*1850*/  ISETP.NE.U32.AND P0, PT, RZ, c[0x0][0x258], PT ;  /* 0x00009600ff007a0c */ /* 0x000fe20003f05070 */
[-C--:B------:R-:W-:Y:S02]  /*1860*/  FMUL.FTZ R33, R100, R91.reuse ;  /* 0x0000005b64217220 */ /* 0x080fe40000410000 */
[----:B------:R-:W-:Y:S01]  /*1870*/  @P1 FADD.FTZ R94, R94, R43 ;  /* 0x0000002b5e5e1221 */ /* 0x000fe20000010000 */
[----:B------:R-:W-:Y:S01]  /*1880*/  ISETP.NE.AND.EX P0, PT, RZ, c[0x0][0x25c], PT, P0 ;  /* 0x00009700ff007a0c */ /* 0x000fe20003f05300 */
[----:B------:R-:W-:Y:S01]  /*1890*/  FMUL.FTZ R39, R39, c[0x0][0x1e8] ;  /* 0x00007a0027277a20 */ /* 0x000fe20000410000 */
[----:B------:R-:W-:Y:S01]  /*18a0*/  FSEL R104, R35, RZ, P6 ;  /* 0x000000ff23687208 */ /* 0x000fe20003000000 */
[----:B------:R-:W-:Y:S01]  /*18b0*/  FMUL.FTZ R33, R33, c[0x0][0x1e8] ;  /* 0x00007a0021217a20 */ /* 0x000fe20000410000 */
[----:B------:R-:W-:Y:S01]  /*18c0*/  @P1 HADD2.F32 R43, -RZ, R26.H1_H1 ;  /* 0x3000001aff2b1230 */ /* 0x000fe20000004100 */
[-C--:B------:R-:W-:Y:S01]  /*18d0*/  FMUL.FTZ R35, R94, R91.reuse ;  /* 0x0000005b5e237220 */ /* 0x080fe20000410000 */
[----:B------:R-:W-:Y:S01]  /*18e0*/  FSEL R51, R39, RZ, P5 ;  /* 0x000000ff27337208 */ /* 0x000fe20002800000 */
[----:B------:R-:W-:Y:S01]  /*18f0*/  @P1 FADD.FTZ R50, R50, R41 ;  /* 0x0000002932321221 */ /* 0x000fe20000010000 */
[--C-:B------:R-:W-:Y:S01]  /*1900*/  @P1 HADD2.F32 R41, -RZ, R27.reuse.H0_H0 ;  /* 0x2000001bff291230 */ /* 0x100fe20000004100 */
[----:B------:R-:W-:Y:S01]  /*1910*/  FSEL R106, R33, RZ, P3 ;  /* 0x000000ff216a7208 */ /* 0x000fe20001800000 */
[-C--:B------:R-:W-:Y:S01]  /*1920*/  FMUL.FTZ R39, R92, R91.reuse ;  /* 0x0000005b5c277220 */ /* 0x080fe20000410000 */
[----:B------:R-:W-:Y:S01]  /*1930*/  F2FP.PACK_AB R33, R3, R2 ;  /* 0x000000020321723e */ /* 0x000fe200000000ff */
[----:B------:R-:W-:Y:S01]  /*1940*/  FMUL.FTZ R35, R35, c[0x0][0x1e8] ;  /* 0x00007a0023237a20 */ /* 0x000fe20000410000 */
[----:B------:R-:W-:Y:S01]  /*1950*/  @P0 F2FP.PACK_AB R38, RZ, R38 ;  /* 0x00000026ff26023e */ /* 0x000fe200000000ff */
[----:B------:R-:W-:Y:S01]  /*1960*/  @P1 FADD.FTZ R42, R42, R43 ;  /* 0x0000002b2a2a1221 */ /* 0x000fe20000010000 */
[----:B------:R-:W-:Y:S01]  /*1970*/  @P0 F2FP.PACK_AB R36, RZ, R36 ;  /* 0x00000024ff24023e */ /* 0x000fe200000000ff */
[----:B------:R-:W-:Y:S01]  /*1980*/  @P1 HADD2.F32 R43, -RZ, R27.H1_H1 ;  /* 0x3000001bff2b1230 */ /* 0x000fe20000004100 */
[----:B------:R-:W-:Y:S01]  /*1990*/  @P0 PRMT R28, R38, 0x7610, R28 ;  /* 0x00007610261c0816 */ /* 0x000fe2000000001c */
[----:B------:R-:W-:Y:S01]  /*19a0*/  HFMA2.MMA R38, -RZ, RZ, 0, 9.5367431640625e-07 ;  /* 0x00000010ff267435 */ /* 0x000fe200000001ff */
[----:B------:R-:W-:Y:S01]  /*19b0*/  @P0 F2FP.PACK_AB R96, RZ, R96 ;  /* 0x00000060ff60023e */ /* 0x000fe200000000ff */
[----:B------:R-:W-:Y:S01]  /*19c0*/  @P1 FADD.FTZ R44, R44, R41 ;  /* 0x000000292c2c1221 */ /* 0x000fe20000010000 */
[----:B------:R-:W-:Y:S01]  /*19d0*/  @P0 F2FP.PACK_AB R98, RZ, R98 ;  /* 0x00000062ff62023e */ /* 0x000fe200000000ff */
[----:B------:R-:W-:Y:S01]  /*19e0*/  FMUL.FTZ R41, R39, c[0x0][0x1e8] ;  /* 0x00007a0027297a20 */ /* 0x000fe20000410000 */
[----:B------:R-:W-:Y:S01]  /*19f0*/  @P0 F2FP.PACK_AB R40, RZ, R40 ;  /* 0x00000028ff28023e */ /* 0x000fe200000000ff */
[----:B------:R-:W-:Y:S01]  /*1a00*/  @P1 FADD.FTZ R90, R90, R43 ;  /* 0x0000002b5a5a1221 */ /* 0x000fe20000010000 */
[----:B------:R-:W-:Y:S01]  /*1a10*/  @P0 F2FP.PACK_AB R45, RZ, R34 ;  /* 0x00000022ff2d023e */ /* 0x000fe200000000ff */
[----:B------:R-:W-:Y:S01]  /*1a20*/  FMUL.FTZ R43, R50, R91 ;  /* 0x0000005b322b7220 */ /* 0x000fe20000410000 */
[----:B------:R-:W-:Y:S01]  /*1a30*/  @P0 F2FP.PACK_AB R102, RZ, R102 ;  /* 0x00000066ff66023e */ /* 0x000fe200000000ff */
[----:B------:R-:W-:Y:S01]  /*1a40*/  @P0 IMAD.WIDE.U32 R2, R87, R38, c[0x0][0x258] ;  /* 0x0000960057020625 */ /* 0x000fe200078e0026 */
[----:B------:R-:W-:-:S02]  /*1a50*/  @P0 F2FP.PACK_AB R100, RZ, R100 ;  /* 0x00000064ff64023e */ /* 0x000fc400000000ff */
[----:B------:R-:W-:Y:S01]  /*1a60*/  @P0 PRMT R29, R36, 0x7610, R29 ;  /* 0x00007610241d0816 */ /* 0x000fe2000000001d */
[----:B------:R-:W-:Y:S01]  /*1a70*/  IMAD.WIDE.U32 R36, R87, R38, c[0x0][0x248] ;  /* 0x0000920057247625 */ /* 0x000fe200078e0026 */
[----:B------:R-:W-:Y:S02]  /*1a80*/  @P0 PRMT R30, R96, 0x7610, R30 ;  /* 0x00007610601e0816 */ /* 0x000fe4000000001e */
[----:B------:R-:W-:Y:S01]  /*1a90*/  @P0 PRMT R31, R98, 0x7610, R31 ;  /* 0x00007610621f0816 */ /* 0x000fe2000000001f */
[----:B------:R-:W-:Y:S01]  /*1aa0*/  FMUL.FTZ R43, R43, c[0x0][0x1e8] ;  /* 0x00007a002b2b7a20 */ /* 0x000fe20000410000 */
[----:B------:R-:W-:Y:S02]  /*1ab0*/  @P0 PRMT R28, R28, 0x5410, R40 ;  /* 0x000054101c1c0816 */ /* 0x000fe40000000028 */
[----:B------:R-:W-:Y:S02]  /*1ac0*/  @P0 PRMT R29, R29, 0x5410, R45 ;  /* 0x000054101d1d0816 */ /* 0x000fe4000000002d */
[----:B------:R-:W-:-:S02]  /*1ad0*/  @P0 PRMT R30, R30, 0x5410, R102 ;  /* 0x000054101e1e0816 */ /* 0x000fc40000000066 */
[----:B------:R-:W-:Y:S02]  /*1ae0*/  @P0 PRMT R31, R31, 0x5410, R100 ;  /* 0x000054101f1f0816 */ /* 0x000fe40000000064 */
[----:B------:R-:W-:Y:S02]  /*1af0*/  FSEL R39, R35, RZ, P4 ;  /* 0x000000ff23277208 */ /* 0x000fe40002000000 */
[----:B------:R-:W-:Y:S01]  /*1b00*/  F2FP.PACK_AB R35, R106, R51 ;  /* 0x000000336a23723e */ /* 0x000fe200000000ff */
[----:B------:R0:W-:Y:S01]  /*1b10*/  @P0 STG.E.128 [R2.64], R28 ;  /* 0x0000001c02000986 */ /* 0x0001e2000c101d04 */
[----:B------:R-:W-:Y:S02]  /*1b20*/  F2FP.PACK_AB R34, R104, R47 ;  /* 0x0000002f6822723e */ /* 0x000fe400000000ff */
[----:B------:R-:W-:Y:S01]  /*1b30*/  @P0 F2FP.PACK_AB R40, RZ, R42 ;  /* 0x0000002aff28023e */ /* 0x000fe200000000ff */
        /* <DEDUP_REMOVED lines=8> */
[----:B------:R-:W-:Y:S02]  /*1bc0*/  @P0 F2FP.PACK_AB R94, RZ, R94 ;  /* 0x0000005eff5e023e */ /* 0x000fe400000000ff */
[----:B------:R-:W-:Y:S01]  /*1bd0*/  @P0 F2FP.PACK_AB R92, RZ, R92 ;  /* 0x0000005cff5c023e */ /* 0x000fe200000000ff */
[-C--:B0-----:R-:W-:Y:S01]  /*1be0*/  FMUL.FTZ R2, R44, R91.reuse ;  /* 0x0000005b2c027220 */ /* 0x081fe20000410000 */
[----:B------:R-:W-:Y:S01]  /*1bf0*/  @P0 F2FP.PACK_AB R3, RZ, R52 ;  /* 0x00000034ff03023e */ /* 0x000fe200000000ff */
[-C--:B------:R-:W-:Y:S01]  /*1c00*/  FMUL.FTZ R52, R52, R91.reuse ;  /* 0x0000005b34347220 */ /* 0x080fe20000410000 */
[----:B------:R-:W-:Y:S01]  /*1c10*/  @P0 F2FP.PACK_AB R50, RZ, R50 ;  /* 0x00000032ff32023e */ /* 0x000fe200000000ff */
[----:B------:R-:W-:Y:S01]  /*1c20*/  FMUL.FTZ R2, R2, c[0x0][0x1e8] ;  /* 0x00007a0002027a20 */ /* 0x000fe20000410000 */
[----:B------:R-:W-:Y:S01]  /*1c30*/  @P0 F2FP.PACK_AB R44, RZ, R44 ;  /* 0x0000002cff2c023e */ /* 0x000fe200000000ff */
[----:B------:R-:W-:Y:S01]  /*1c40*/  FMUL.FTZ R52, R52, c[0x0][0x1e8] ;  /* 0x00007a0034347a20 */ /* 0x000fe20000410000 */
[----:B-1----:R-:W-:Y:S01]  /*1c50*/  @P0 F2FP.PACK_AB R37, RZ, R46 ;  /* 0x0000002eff25023e */ /* 0x002fe200000000ff */
[-C--:B------:R-:W-:Y:S01]  /*1c60*/  FMUL.FTZ R46, R46, R91.reuse ;  /* 0x0000005b2e2e7220 */ /* 0x080fe20000410000 */
[----:B------:R-:W-:Y:S01]  /*1c70*/  LOP3.LUT P3, RZ, R48, 0xff000000, RZ, 0xc0, !PT ;  /* 0xff00000030ff7812 */ /* 0x000fe2000786c0ff */
[----:B------:R-:W-:Y:S01]  /*1c80*/  FMUL.FTZ R91, R90, R91 ;  /* 0x0000005b5a5b7220 */ /* 0x000fe20000410000 */
[----:B------:R-:W-:Y:S01]  /*1c90*/  FSEL R32, R52, RZ, P1 ;  /* 0x000000ff34207208 */ /* 0x000fe20000800000 */
[----:B------:R-:W-:Y:S01]  /*1ca0*/  FMUL.FTZ R46, R46, c[0x0][0x1e8] ;  /* 0x00007a002e2e7a20 */ /* 0x000fe20000410000 */
[----:B------:R-:W-:Y:S01]  /*1cb0*/  LOP3.LUT P4, RZ, R49, 0xff00, RZ, 0xc0, !PT ;  /* 0x0000ff0031ff7812 */ /* 0x000fe2000788c0ff */
[----:B------:R-:W-:Y:S01]  /*1cc0*/  FMUL.FTZ R91, R91, c[0x0][0x1e8] ;  /* 0x00007a005b5b7a20 */ /* 0x000fe20000410000 */
[----:B------:R-:W-:-:S02]  /*1cd0*/  LOP3.LUT P5, RZ, R49, 0xff0000, RZ, 0xc0, !PT ;  /* 0x00ff000031ff7812 */ /* 0x000fc400078ac0ff */
[----:B------:R-:W-:Y:S02]  /*1ce0*/  LOP3.LUT P6, RZ, R49, 0xff000000, RZ, 0xc0, !PT ;  /* 0xff00000031ff7812 */ /* 0x000fe400078cc0ff */
[----:B------:R-:W-:Y:S02]  /*1cf0*/  F2FP.PACK_AB R32, R32, R39 ;  /* 0x000000272020723e */ /* 0x000fe400000000ff */
[----:B------:R-:W-:Y:S02]  /*1d00*/  @P0 F2FP.PACK_AB R90, RZ, R90 ;  /* 0x0000005aff5a023e */ /* 0x000fe400000000ff */
[----:B------:R-:W-:Y:S02]  /*1d10*/  @P0 PRMT R28, R94, 0x7610, R28 ;  /* 0x000076105e1c0816 */ /* 0x000fe4000000001c */
[----:B------:R-:W-:Y:S02]  /*1d20*/  @P0 PRMT R29, R92, 0x7610, R29 ;  /* 0x000076105c1d0816 */ /* 0x000fe4000000001d */
[----:B------:R-:W-:Y:S01]  /*1d30*/  IADD3 R39, R87, 0x80, RZ ;  /* 0x0000008057277810 */ /* 0x000fe20007ffe0ff */
[----:B------:R-:W-:Y:S01]  /*1d40*/  @P0 IMAD.WIDE.U32 R86, R86, R38, c[0x0][0x258] ;  /* 0x0000960056560625 */ /* 0x000fe200078e0026 */
[----:B------:R-:W-:-:S02]  /*1d50*/  @P0 PRMT R30, R50, 0x7610, R30 ;  /* 0x00007610321e0816 */ /* 0x000fc4000000001e */
[----:B------:R-:W-:Y:S01]  /*1d60*/  @P0 PRMT R31, R44, 0x7610, R31 ;  /* 0x000076102c1f0816 */ /* 0x000fe2000000001f */
[----:B------:R-:W-:Y:S01]  /*1d70*/  IMAD.WIDE.U32 R38, R38, R39, c[0x0][0x248] ;  /* 0x0000920026267625 */ /* 0x000fe200078e0027 */
[----:B------:R-:W-:Y:S02]  /*1d80*/  FSEL R2, R2, RZ, P5 ;  /* 0x000000ff02027208 */ /* 0x000fe40002800000 */
[----:B------:R-:W-:Y:S02]  /*1d90*/  FSEL R35, R91, RZ, P6 ;  /* 0x000000ff5b237208 */ /* 0x000fe40003000000 */
[----:B------:R-:W-:Y:S02]  /*1da0*/  FSEL R34, R42, RZ, P4 ;  /* 0x000000ff2a227208 */ /* 0x000fe40002000000 */
[----:B------:R-:W-:Y:S02]  /*1db0*/  FSEL R46, R46, RZ, P3 ;  /* 0x000000ff2e2e7208 */ /* 0x000fe40001800000 */
        /* <DEDUP_REMOVED lines=8> */
[----:B------:R-:W-:Y:S02]  /*1e40*/  ISETP.GE.AND P0, PT, R89, c[0x0][0x164], PT ;  /* 0x0000590059007a0c */ /* 0x000fe40003f06270 */
[----:B------:R-:W-:Y:S01]  /*1e50*/  SEL R92, RZ, 0x1, P2 ;  /* 0x00000001ff5c7807 */ /* 0x000fe20001000000 */
[----:B------:R0:W-:Y:S10]  /*1e60*/  STG.E.128 [R38.64], R32 ;  /* 0x0000002026007986 */ /* 0x0001f4000c101d04 */
[----:B0-----:R-:W-:Y:S01]  /*1e70*/  @P0 CALL.REL.NOINC `(.L_x_3805) ;  /* 0x0000001000000944 */ /* 0x001fe20003c00000 */
[----:B------:R-:W-:Y:S05]  /*1e80*/  BRA `(.L_x_3806) ;  /* 0xffffe49000007947 */ /* 0x000fea000383ffff */
.L_x_3805:
        /* <DEDUP_REMOVED lines=23> */
.L_x_3802:
        /* <DEDUP_REMOVED lines=16> */
.L_x_3803:
[----:B------:R-:W-:Y:S01]  /*2100*/  HFMA2.MMA R36, -RZ, RZ, 0, 9.5367431640625e-07 ;  /* 0x00000010ff247435 */ /* 0x000fe200000001ff */
[----:B------:R-:W-:-:S02]  /*2110*/  MOV R35, R39 ;  /* 0x0000002700237202 */ /* 0x000fc40000000f00 */
[----:B------:R-:W-:Y:S02]  /*2120*/  MOV R38, 0x1f ;  /* 0x0000001f00267802 */ /* 0x000fe40000000f00 */
[----:B------:R-:W-:Y:S02]  /*2130*/  MOV R41, 0xffffffff ;  /* 0xffffffff00297802 */ /* 0x000fe40000000f00 */
[----:B------:R-:W-:Y:S02]  /*2140*/  MOV R32, 0x2160 ;  /* 0x0000216000207802 */ /* 0x000fe40000000f00 */
[----:B-----5:R-:W-:Y:S05]  /*2150*/  CALL.REL.NOINC `($__internal_109_$__cuda_sm70_shflsync_down_p) ;  /* 0x0000046000007944 */ /* 0x020fea0003c00000 */
[----:B-1----:R-:W-:Y:S01]  /*2160*/  MOV R34, R35 ;  /* 0x0000002300227202 */ /* 0x002fe20000000f00 */
[----:B0-----:R-:W-:Y:S05]  /*2170*/  BRA `(.L_x_3807) ;  /* 0xffffed6000007947 */ /* 0x001fea000383ffff */
.L_x_3804:
[----:B------:R-:W-:Y:S01]  /*2180*/  HFMA2.MMA R36, -RZ, RZ, 0, 9.5367431640625e-07 ;  /* 0x00000010ff247435 */ /* 0x000fe200000001ff */
[----:B------:R-:W-:Y:S02]  /*2190*/  MOV R35, R37 ;  /* 0x0000002500237202 */ /* 0x000fe40000000f00 */
[----:B------:R-:W-:Y:S02]  /*21a0*/  MOV R38, 0x1f ;  /* 0x0000001f00267802 */ /* 0x000fe40000000f00 */
[----:B------:R-:W-:-:S02]  /*21b0*/  MOV R41, 0xffffffff ;  /* 0xffffffff00297802 */ /* 0x000fc40000000f00 */
[----:B------:R-:W-:Y:S02]  /*21c0*/  MOV R32, 0x21e0 ;  /* 0x000021e000207802 */ /* 0x000fe40000000f00 */
[----:B01---5:R-:W-:Y:S05]  /*21d0*/  CALL.REL.NOINC `($__internal_109_$__cuda_sm70_shflsync_down_p) ;  /* 0x000003e000007944 */ /* 0x023fea0003c00000 */
[----:B------:R-:W-:Y:S01]  /*21e0*/  FADD.FTZ R39, R39, R34 ;  /* 0x0000002227277221 */ /* 0x000fe20000010000 */
[----:B0-----:R-:W-:Y:S01]  /*21f0*/  HFMA2.MMA R36, -RZ, RZ, 0, 4.76837158203125e-07 ;  /* 0x00000008ff247435 */ /* 0x001fe200000001ff */
[----:B-1----:R-:W-:Y:S01]  /*2200*/  FADD.FTZ R40, R37, R35 ;  /* 0x0000002325287221 */ /* 0x002fe20000010000 */
[----:B------:R-:W-:Y:S02]  /*2210*/  MOV R38, 0x1f ;  /* 0x0000001f00267802 */ /* 0x000fe40000000f00 */
[----:B------:R-:W-:Y:S02]  /*2220*/  MOV R41, 0xffffffff ;  /* 0xffffffff00297802 */ /* 0x000fe40000000f00 */
[----:B------:R-:W-:Y:S02]  /*2230*/  MOV R35, R39 ;  /* 0x0000002700237202 */ /* 0x000fe40000000f00 */
[----:B------:R-:W-:Y:S02]  /*2240*/  MOV R32, 0x2260 ;  /* 0x0000226000207802 */ /* 0x000fe40000000f00 */
[----:B------:R-:W-:Y:S05]  /*2250*/  CALL.REL.NOINC `($__internal_109_$__cuda_sm70_shflsync_down_p) ;  /* 0x0000036000007944 */ /* 0x000fea0003c00000 */
[----:B0-----:R-:W-:Y:S01]  /*2260*/  HFMA2.MMA R36, -RZ, RZ, 0, 4.76837158203125e-07 ;  /* 0x00000008ff247435 */ /* 0x001fe200000001ff */
[----:B-1----:R-:W-:-:S02]  /*2270*/  MOV R34, R35 ;  /* 0x0000002300227202 */ /* 0x002fc40000000f00 */
[----:B------:R-:W-:Y:S02]  /*2280*/  MOV R35, R40 ;  /* 0x0000002800237202 */ /* 0x000fe40000000f00 */
[----:B------:R-:W-:Y:S02]  /*2290*/  MOV R38, 0x1f ;  /* 0x0000001f00267802 */ /* 0x000fe40000000f00 */
[----:B------:R-:W-:Y:S02]  /*22a0*/  MOV R41, 0xffffffff ;  /* 0xffffffff00297802 */ /* 0x000fe40000000f00 */
[----:B------:R-:W-:Y:S02]  /*22b0*/  MOV R32, 0x22d0 ;  /* 0x000022d000207802 */ /* 0x000fe40000000f00 */
[----:B------:R-:W-:Y:S05]  /*22c0*/  CALL.REL.NOINC `($__internal_109_$__cuda_sm70_shflsync_down_p) ;  /* 0x000002f000007944 */ /* 0x000fea0003c00000 */
[----:B------:R-:W-:Y:S01]  /*22d0*/  FADD.FTZ R39, R34, R39 ;  /* 0x0000002722277221 */ /* 0x000fe20000010000 */
[----:B0-----:R-:W-:Y:S01]  /*22e0*/  HFMA2.MMA R36, -RZ, RZ, 0, 2.384185791015625e-07 ;  /* 0x00000004ff247435 */ /* 0x001fe200000001ff */
[----:B-1----:R-:W-:Y:S01]  /*22f0*/  FADD.FTZ R40, R40, R35 ;  /* 0x0000002328287221 */ /* 0x002fe20000010000 */
[----:B------:R-:W-:Y:S02]  /*2300*/  MOV R38, 0x1f ;  /* 0x0000001f00267802 */ /* 0x000fe40000000f00 */
[----:B------:R-:W-:-:S02]  /*2310*/  MOV R41, 0xffffffff ;  /* 0xffffffff00297802 */ /* 0x000fc40000000f00 */
[----:B------:R-:W-:Y:S02]  /*2320*/  MOV R35, R39 ;  /* 0x0000002700237202 */ /* 0x000fe40000000f00 */
[----:B------:R-:W-:Y:S02]  /*2330*/  MOV R32, 0x2350 ;  /* 0x0000235000207802 */ /* 0x000fe40000000f00 */
[----:B------:R-:W-:Y:S05]  /*2340*/  CALL.REL.NOINC `($__internal_109_$__cuda_sm70_shflsync_down_p) ;  /* 0x0000027000007944 */ /* 0x000fea0003c00000 */
[----:B0-----:R-:W-:Y:S01]  /*2350*/  HFMA2.MMA R36, -RZ, RZ, 0, 2.384185791015625e-07 ;  /* 0x00000004ff247435 */ /* 0x001fe200000001ff */
[----:B-1----:R-:W-:Y:S02]  /*2360*/  MOV R34, R35 ;  /* 0x0000002300227202 */ /* 0x002fe40000000f00 */
[----:B------:R-:W-:Y:S02]  /*2370*/  MOV R35, R40 ;  /* 0x0000002800237202 */ /* 0x000fe40000000f00 */
[----:B------:R-:W-:Y:S02]  /*2380*/  MOV R38, 0x1f ;  /* 0x0000001f00267802 */ /* 0x000fe40000000f00 */
[----:B------:R-:W-:Y:S02]  /*2390*/  MOV R41, 0xffffffff ;  /* 0xffffffff00297802 */ /* 0x000fe40000000f00 */
[----:B------:R-:W-:-:S02]  /*23a0*/  MOV R32, 0x23c0 ;  /* 0x000023c000207802 */ /* 0x000fc40000000f00 */
[----:B------:R-:W-:Y:S05]  /*23b0*/  CALL.REL.NOINC `($__internal_109_$__cuda_sm70_shflsync_down_p) ;  /* 0x0000020000007944 */ /* 0x000fea0003c00000 */
[----:B------:R-:W-:Y:S01]  /*23c0*/  FADD.FTZ R39, R34, R39 ;  /* 0x0000002722277221 */ /* 0x000fe20000010000 */
[----:B0-----:R-:W-:Y:S01]  /*23d0*/  HFMA2.MMA R36, -RZ, RZ, 0, 1.1920928955078125e-07 ;  /* 0x00000002ff247435 */ /* 0x001fe200000001ff */
[----:B-1----:R-:W-:Y:S01]  /*23e0*/  FADD.FTZ R116, R40, R35 ;  /* 0x0000002328747221 */ /* 0x002fe20000010000 */
[----:B------:R-:W-:-:S02]  /*23f0*/  MOV R38, 0x1f ;  /* 0x0000001f00267802 */ /* 0x000fc40000000f00 */
[----:B------:R-:W-:Y:S02]  /*2400*/  MOV R41, 0xffffffff ;  /* 0xffffffff00297802 */ /* 0x000fe40000000f00 */
[----:B------:R-:W-:Y:S02]  /*2410*/  MOV R35, R39 ;  /* 0x0000002700237202 */ /* 0x000fe40000000f00 */
[----:B------:R-:W-:Y:S02]  /*2420*/  MOV R32, 0x2440 ;  /* 0x0000244000207802 */ /* 0x000fe40000000f00 */
[----:B------:R-:W-:Y:S05]  /*2430*/  CALL.REL.NOINC `($__internal_109_$__cuda_sm70_shflsync_down_p) ;  /* 0x0000018000007944 */ /* 0x000fea0003c00000 */
[----:B0-----:R-:W-:Y:S01]  /*2440*/  HFMA2.MMA R36, -RZ, RZ, 0, 1.1920928955078125e-07 ;  /* 0x00000002ff247435 */ /* 0x001fe200000001ff */
[----:B-1----:R-:W-:Y:S02]  /*2450*/  MOV R34, R35 ;  /* 0x0000002300227202 */ /* 0x002fe40000000f00 */
[----:B------:R-:W-:Y:S02]  /*2460*/  MOV R35, R116 ;  /* 0x0000007400237202 */ /* 0x000fe40000000f00 */
[----:B------:R-:W-:Y:S02]  /*2470*/  MOV R38, 0x1f ;  /* 0x0000001f00267802 */ /* 0x000fe40000000f00 */
[----:B------:R-:W-:-:S02]  /*2480*/  MOV R41, 0xffffffff ;  /* 0xffffffff00297802 */ /* 0x000fc40000000f00 */
[----:B------:R-:W-:Y:S02]  /*2490*/  MOV R32, 0x24b0 ;  /* 0x000024b000207802 */ /* 0x000fe40000000f00 */
[----:B------:R-:W-:Y:S05]  /*24a0*/  CALL.REL.NOINC `($__internal_109_$__cuda_sm70_shflsync_down_p) ;  /* 0x0000011000007944 */ /* 0x000fea0003c00000 */
[----:B------:R-:W-:Y:S01]  /*24b0*/  FADD.FTZ R40, R34, R39 ;  /* 0x0000002722287221 */ /* 0x000fe20000010000 */
[----:B0-----:R-:W-:Y:S01]  /*24c0*/  HFMA2.MMA R36, -RZ, RZ, 0, 5.9604644775390625e-08 ;  /* 0x00000001ff247435 */ /* 0x001fe200000001ff */
[----:B-1----:R-:W-:Y:S01]  /*24d0*/  FADD.FTZ R39, R116, R35 ;  /* 0x0000002374277221 */ /* 0x002fe20000010000 */
[----:B------:R-:W-:Y:S02]  /*24e0*/  MOV R38, 0x1f ;  /* 0x0000001f00267802 */ /* 0x000fe40000000f00 */
[----:B------:R-:W-:Y:S02]  /*24f0*/  MOV R41, 0xffffffff ;  /* 0xffffffff00297802 */ /* 0x000fe40000000f00 */
[----:B------:R-:W-:Y:S02]  /*2500*/  MOV R35, R40 ;  /* 0x0000002800237202 */ /* 0x000fe40000000f00 */
[----:B------:R-:W-:Y:S02]  /*2510*/  MOV R32, 0x2530 ;  /* 0x0000253000207802 */ /* 0x000fe40000000f00 */
[----:B------:R-:W-:Y:S05]  /*2520*/  CALL.REL.NOINC `($__internal_109_$__cuda_sm70_shflsync_down_p) ;  /* 0x0000009000007944 */ /* 0x000fea0003c00000 */
[----:B0-----:R-:W-:Y:S01]  /*2530*/  HFMA2.MMA R36, -RZ, RZ, 0, 5.9604644775390625e-08 ;  /* 0x00000001ff247435 */ /* 0x001fe200000001ff */
[----:B-1----:R-:W-:-:S02]  /*2540*/  MOV R37, R35 ;  /* 0x0000002300257202 */ /* 0x002fc40000000f00 */
[----:B------:R-:W-:Y:S02]  /*2550*/  MOV R35, R39 ;  /* 0x0000002700237202 */ /* 0x000fe40000000f00 */
[----:B------:R-:W-:Y:S02]  /*2560*/  MOV R38, 0x1f ;  /* 0x0000001f00267802 */ /* 0x000fe40000000f00 */
[----:B------:R-:W-:Y:S02]  /*2570*/  MOV R41, 0xffffffff ;  /* 0xffffffff00297802 */ /* 0x000fe40000000f00 */
[----:B------:R-:W-:Y:S02]  /*2580*/  MOV R32, 0x25a0 ;  /* 0x000025a000207802 */ /* 0x000fe40000000f00 */
[----:B------:R-:W-:Y:S05]  /*2590*/  CALL.REL.NOINC `($__internal_109_$__cuda_sm70_shflsync_down_p) ;  /* 0x0000002000007944 */ /* 0x000fea0003c00000 */
[----:B-1----:R-:W-:Y:S01]  /*25a0*/  MOV R32, R35 ;  /* 0x0000002300207202 */ /* 0x002fe20000000f00 */
[----:B0-----:R-:W-:Y:S05]  /*25b0*/  BRA `(.L_x_3808) ;  /* 0xffffea4000007947 */ /* 0x001fea000383ffff */
        .weak           $__internal_109_$__cuda_sm70_shflsync_down_p
        .type           $__internal_109_$__cuda_sm70_shflsync_down_p,@function
        .size           $__internal_109_$__cuda_sm70_shflsync_down_p,(.L_x_6911 - $__internal_109_$__cuda_sm70_shflsync_down_p)
$__internal_109_$__cuda_sm70_shflsync_down_p:
[----:B------:R-:W-:Y:S01]  /*25c0*/  HFMA2.MMA R33, -RZ, RZ, 0, 0 ;  /* 0x00000000ff217435 */ /* 0x000fe200000001ff */
[----:B------:R-:W-:Y:S04]  /*25d0*/  WARPSYNC R41 ;  /* 0x0000002900007348 */ /* 0x000fe80003800000 */
[----:B------:R0:W1:Y:S01]  /*25e0*/  SHFL.DOWN PT, R35, R35, R36, R38 ;  /* 0x0800002423237389 */ /* 0x00006200000e0026 */
[----:B------:R-:W-:Y:S05]  /*25f0*/  RET.REL.NODEC R32 `(_ZN10layer_norm13ln_bwd_kernelINS_13Kernel_traitsIf6__halfS2_S2_fjLj2048ELj1ELj1ELj4ELj16ENS_18Kernel_traits_baseILj2048EfS2_S2_S2_fjLj128EEEEELb1ELb0ELb0ELb1EEEvNS_9BwdParamsE) ;  /* 0xffffda0020007950 */ /* 0x000fea0003c3ffff */
.L_x_3809:
        /* <DEDUP_REMOVED lines=16> */
.L_x_6911:


//--------------------- .text._ZN10layer_norm22ln_bwd_finalize_kernelINS_22Kernel_traits_finalizeILj2048Ef6__halfS2_S2_fjLb0ELj1024ELj4ENS_18Kernel_traits_baseILj2048EfS2_S2_S2_fjLj1024EEEEELb0ELb0EEEvNS_9BwdParamsE --------------------------
	.section	.text._ZN10layer_norm22ln_bwd_finalize_kernelINS_22Kernel_traits_finalizeILj2048Ef6__halfS2_S2_fjLb0ELj1024ELj4ENS_18Kernel_traits_baseILj2048EfS2_S2_S2_fjLj1024EEEEELb0ELb0EEEvNS_9BwdParamsE,"ax",@progbits
	.sectioninfo	@"SHI_REGISTERS=30"
	.align	128
        .global         _ZN10layer_norm22ln_bwd_finalize_kernelINS_22Kernel_traits_finalizeILj2048Ef6__halfS2_S2_fjLb0ELj1024ELj4ENS_18Kernel_traits_baseILj2048EfS2_S2_S2_fjLj1024EEEEELb0ELb0EEEvNS_9BwdParamsE
        .type           _ZN10layer_norm22ln_bwd_finalize_kernelINS_22Kernel_traits_finalizeILj2048Ef6__halfS2_S2_fjLb0ELj1024ELj4ENS_18Kernel_traits_baseILj2048EfS2_S2_S2_fjLj1024EEEEELb0ELb0EEEvNS_9BwdParamsE,@function
        .size           _ZN10layer_norm22ln_bwd_finalize_kernelINS_22Kernel_traits_finalizeILj2048Ef6__halfS2_S2_fjLb0ELj1024ELj4ENS_18Kernel_traits_baseILj2048EfS2_S2_S2_fjLj1024EEEEELb0ELb0EEEvNS_9BwdParamsE,(.L_x_6912 - _ZN10layer_norm22ln_bwd_finalize_kernelINS_22Kernel_traits_finalizeILj2048Ef6__halfS2_S2_fjLb0ELj1024ELj4ENS_18Kernel_traits_baseILj2048EfS2_S2_S2_fjLj1024EEEEELb0ELb0EEEvNS_9BwdParamsE)
        .other          _ZN10layer_norm22ln_bwd_finalize_kernelINS_22Kernel_traits_finalizeILj2048Ef6__halfS2_S2_fjLb0ELj1024ELj4ENS_18Kernel_traits_baseILj2048EfS2_S2_S2_fjLj1024EEEEELb0ELb0EEEvNS_9BwdParamsE,@"STO_CUDA_ENTRY STV_DEFAULT"
_ZN10layer_norm22ln_bwd_finalize_kernelINS_22Kernel_traits_finalizeILj2048Ef6__halfS2_S2_fjLb0ELj1024ELj4ENS_18Kernel_traits_baseILj2048EfS2_S2_S2_fjLj1024EEEEELb0ELb0EEEvNS_9BwdParamsE:
.text._ZN10layer_norm22ln_bwd_finalize_kernelINS_22Kernel_traits_finalizeILj2048Ef6__halfS2_S2_fjLb0ELj1024ELj4ENS_18Kernel_traits_baseILj2048EfS2_S2_S2_fjLj1024EEEEELb0ELb0EEEvNS_9BwdParamsE:
        /* <DEDUP_REMOVED lines=19> */
.L_x_3823:
        /* <DEDUP_REMOVED lines=28> */
.L_x_3814:
        /* <DEDUP_REMOVED lines=35> */
.L_x_3813:
[----:B------:R-:W-:Y:S05]  /*0520*/  BSYNC B1 ;  /* 0x0000000000017941 */ /* 0x000fea0003800000 */
.L_x_3812:
        /* <DEDUP_REMOVED lines=23> */
.L_x_3816:
[----:B------:R-:W-:Y:S05]  /*06a0*/  BSYNC B1 ;  /* 0x0000000000017941 */ /* 0x000fea0003800000 */
.L_x_3815:
        /* <DEDUP_REMOVED lines=11> */
.L_x_3817:
[----:B------:R-:W-:Y:S05]  /*0760*/  BSYNC B1 ;  /* 0x0000000000017941 */ /* 0x000fea0003800000 */
.L_x_3811:
[----:B------:R-:W-:Y:S05]  /*0770*/  BSYNC B0 ;  /* 0x0000000000007941 */ /* 0x000fea0003800000 */
.L_x_3810:
        /* <DEDUP_REMOVED lines=11> */
.L_x_3824:
        /* <DEDUP_REMOVED lines=18> */
.L_x_3825:
[----:B---3--:R-:W-:Y:S02]  /*0950*/  FADD.FTZ R4, R4, R9 ;  /* 0x0000000904047221 */ /* 0x008fe40000010000 */
[----:B-12---:R-:W-:-:S03]  /*0960*/  FADD.FTZ R6, R5, R6 ;  /* 0x0000000605067221 */ /* 0x006fc60000010000 */
[----:B------:R1:W-:Y:S04]  /*0970*/  @!P1 STS [R17.X4+0x2000], R4 ;  /* 0x0020000411009388 */ /* 0x0003e80000004800 */
[----:B------:R1:W-:Y:S02]  /*0980*/  @!P1 STS [R17.X4+0x2080], R6 ;  /* 0x0020800611009388 */ /* 0x0003e40000004800 */
.L_x_3818:
        /* <DEDUP_REMOVED lines=15> */
.L_x_3822:
[----:B------:R-:W-:Y:S05]  /*0a80*/  BSYNC B0 ;  /* 0x0000000000007941 */ /* 0x000fea0003800000 */
.L_x_3821:
[C---:B------:R-:W-:Y:S02]  /*0a90*/  ISETP.GT.U32.AND P1, PT, R18.reuse, -0x801, PT ;  /* 0xfffff7ff1200780c */ /* 0x040fe40003f24070 */
[----:B------:R-:W-:Y:S02]  /*0aa0*/  IADD3 R18, R18, 0x800, RZ ;  /* 0x0000080012127810 */ /* 0x000fe40007ffe0ff */
[----:B------:R-:W-:-:S09]  /*0ab0*/  IADD3 R19, R19, 0x400, RZ ;  /* 0x0000040013137810 */ /* 0x000fd20007ffe0ff */
[----:B01----:R-:W-:Y:S05]  /*0ac0*/  @P1 BRA `(.L_x_3823) ;  /* 0xfffff66000001947 */ /* 0x003fea000383ffff */
[----:B------:R-:W-:Y:S05]  /*0ad0*/  EXIT ;  /* 0x000000000000794d */ /* 0x000fea0003800000 */
.L_x_3819:
[----:B--2---:R-:W-:Y:S01]  /*0ae0*/  IMAD.MOV.U32 R9, RZ, RZ, R5 ;  /* 0x000000ffff097224 */ /* 0x004fe200078e0005 */
[----:B------:R-:W-:Y:S01]  /*0af0*/  MOV R8, 0x1 ;  /* 0x0000000100087802 */ /* 0x000fe20000000f00 */
[----:B------:R-:W-:Y:S01]  /*0b00*/  IMAD.MOV.U32 R7, RZ, RZ, 0x1f ;  /* 0x0000001fff077424 */ /* 0x000fe200078e00ff */
[----:B------:R-:W-:Y:S02]  /*0b10*/  MOV R10, 0xffffffff ;  /* 0xffffffff000a7802 */ /* 0x000fe40000000f00 */
[----:B------:R-:W-:Y:S02]  /*0b20*/  MOV R2, 0xb40 ;  /* 0x00000b4000027802 */ /* 0x000fe40000000f00 */
[----:B01----:R-:W-:Y:S05]  /*0b30*/  CALL.REL.NOINC `($__internal_110_$__cuda_sm70_shflsync_bfly_p) ;  /* 0x000003b000007944 */ /* 0x003fea0003c00000 */
[----:B-1----:R-:W-:Y:S01]  /*0b40*/  IMAD.MOV.U32 R2, RZ, RZ, R7 ;  /* 0x000000ffff027224 */ /* 0x002fe200078e0007 */
[----:B0-----:R-:W-:Y:S05]  /*0b50*/  BRA `(.L_x_3824) ;  /* 0xfffffcd000007947 */ /* 0x001fea000383ffff */
.L_x_3820:
[----:B------:R-:W-:Y:S01]  /*0b60*/  HFMA2.MMA R8, -RZ, RZ, 0, 1.1920928955078125e-07 ;  /* 0x00000002ff087435 */ /* 0x000fe200000001ff */
[----:B------:R-:W-:Y:S01]  /*0b70*/  MOV R7, 0x1f ;  /* 0x0000001f00077802 */ /* 0x000fe20000000f00 */
[----:B------:R-:W-:Y:S01]  /*0b80*/  IMAD.MOV.U32 R10, RZ, RZ, -0x1 ;  /* 0xffffffffff0a7424 */ /* 0x000fe200078e00ff */
[----:B------:R-:W-:-:S03]  /*0b90*/  MOV R2, 0xbb0 ;  /* 0x00000bb000027802 */ /* 0x000fc60000000f00 */
[----:B012---:R-:W-:Y:S05]  /*0ba0*/  CALL.REL.NOINC `($__internal_110_$__cuda_sm70_shflsync_bfly_p) ;  /* 0x0000034000007944 */ /* 0x007fea0003c00000 */
[----:B0-----:R-:W-:Y:S01]  /*0bb0*/  HFMA2.MMA R8, -RZ, RZ, 0, 2.384185791015625e-07 ;  /* 0x00000004ff087435 */ /* 0x001fe200000001ff */
[----:B-1----:R-:W-:Y:S01]  /*0bc0*/  FADD.FTZ R9, R9, R7 ;  /* 0x0000000709097221 */ /* 0x002fe20000010000 */
[----:B------:R-:W-:Y:S01]  /*0bd0*/  MOV R7, 0x1f ;  /* 0x0000001f00077802 */ /* 0x000fe20000000f00 */
[----:B------:R-:W-:Y:S01]  /*0be0*/  IMAD.MOV.U32 R10, RZ, RZ, -0x1 ;  /* 0xffffffffff0a7424 */ /* 0x000fe200078e00ff */
[----:B------:R-:W-:-:S02]  /*0bf0*/  MOV R2, 0xc10 ;  /* 0x00000c1000027802 */ /* 0x000fc40000000f00 */
[----:B------:R-:W-:Y:S05]  /*0c00*/  CALL.REL.NOINC `($__internal_110_$__cuda_sm70_shflsync_bfly_p) ;  /* 0x000002e000007944 */ /* 0x000fea0003c00000 */
[----:B0-----:R-:W-:Y:S01]  /*0c10*/  HFMA2.MMA R8, -RZ, RZ, 0, 4.76837158203125e-07 ;  /* 0x00000008ff087435 */ /* 0x001fe200000001ff */
[----:B-1----:R-:W-:Y:S01]  /*0c20*/  FADD.FTZ R9, R9, R7 ;  /* 0x0000000709097221 */ /* 0x002fe20000010000 */
[----:B------:R-:W-:Y:S01]  /*0c30*/  MOV R7, 0x1f ;  /* 0x0000001f00077802 */ /* 0x000fe20000000f00 */
[----:B------:R-:W-:Y:S01]  /*0c40*/  IMAD.MOV.U32 R10, RZ, RZ, -0x1 ;  /* 0xffffffffff0a7424 */ /* 0x000fe200078e00ff */
[----:B------:R-:W-:-:S02]  /*0c50*/  MOV R2, 0xc70 ;  /* 0x00000c7000027802 */ /* 0x000fc40000000f00 */
[----:B------:R-:W-:Y:S05]  /*0c60*/  CALL.REL.NOINC `($__internal_110_$__cuda_sm70_shflsync_bfly_p) ;  /* 0x0000028000007944 */ /* 0x000fea0003c00000 */
[----:B-1----:R-:W-:Y:S01]  /*0c70*/  FADD.FTZ R6, R9, R7 ;  /* 0x0000000709067221 */ /* 0x002fe20000010000 */
[----:B0-----:R-:W-:Y:S01]  /*0c80*/  HFMA2.MMA R8, -RZ, RZ, 0, 9.5367431640625e-07 ;  /* 0x00000010ff087435 */ /* 0x001fe200000001ff */
[----:B------:R-:W-:Y:S01]  /*0c90*/  MOV R7, 0x1f ;  /* 0x0000001f00077802 */ /* 0x000fe20000000f00 */
[----:B------:R-:W-:Y:S01]  /*0ca0*/  IMAD.MOV.U32 R10, RZ, RZ, -0x1 ;  /* 0xffffffffff0a7424 */ /* 0x000fe200078e00ff */
[----:B------:R-:W-:-:S02]  /*0cb0*/  MOV R2, 0xce0 ;  /* 0x00000ce000027802 */ /* 0x000fc40000000f00 */
[----:B------:R-:W-:Y:S02]  /*0cc0*/  MOV R9, R6 ;  /* 0x0000000600097202 */ /* 0x000fe40000000f00 */
[----:B------:R-:W-:Y:S05]  /*0cd0*/  CALL.REL.NOINC `($__internal_110_$__cuda_sm70_shflsync_bfly_p) ;  /* 0x0000021000007944 */ /* 0x000fea0003c00000 */
[----:B0-----:R-:W-:Y:S01]  /*0ce0*/  HFMA2.MMA R8, -RZ, RZ, 0, 5.9604644775390625e-08 ;  /* 0x00000001ff087435 */ /* 0x001fe200000001ff */
[----:B-1----:R-:W-:Y:S01]  /*0cf0*/  MOV R5, R7 ;  /* 0x0000000700057202 */ /* 0x002fe20000000f00 */
[----:B------:R-:W-:Y:S01]  /*0d00*/  IMAD.MOV.U32 R9, RZ, RZ, R4 ;  /* 0x000000ffff097224 */ /* 0x000fe200078e0004 */
[----:B------:R-:W-:Y:S01]  /*0d10*/  MOV R7, 0x1f ;  /* 0x0000001f00077802 */ /* 0x000fe20000000f00 */
[----:B------:R-:W-:Y:S01]  /*0d20*/  IMAD.MOV.U32 R10, RZ, RZ, -0x1 ;  /* 0xffffffffff0a7424 */ /* 0x000fe200078e00ff */
[----:B------:R-:W-:Y:S02]  /*0d30*/  MOV R2, 0xd50 ;  /* 0x00000d5000027802 */ /* 0x000fe40000000f00 */
[----:B------:R-:W-:Y:S05]  /*0d40*/  CALL.REL.NOINC `($__internal_110_$__cuda_sm70_shflsync_bfly_p) ;  /* 0x000001a000007944 */ /* 0x000fea0003c00000 */
[----:B0-----:R-:W-:Y:S01]  /*0d50*/  HFMA2.MMA R8, -RZ, RZ, 0, 1.1920928955078125e-07 ;  /* 0x00000002ff087435 */ /* 0x001fe200000001ff */
[----:B-1----:R-:W-:Y:S01]  /*0d60*/  FADD.FTZ R9, R4, R7 ;  /* 0x0000000704097221 */ /* 0x002fe20000010000 */
[----:B------:R-:W-:Y:S01]  /*0d70*/  MOV R7, 0x1f ;  /* 0x0000001f00077802 */ /* 0x000fe20000000f00 */
[----:B------:R-:W-:Y:S01]  /*0d80*/  IMAD.MOV.U32 R10, RZ, RZ, -0x1 ;  /* 0xffffffffff0a7424 */ /* 0x000fe200078e00ff */
[----:B------:R-:W-:Y:S02]  /*0d90*/  MOV R2, 0xdb0 ;  /* 0x00000db000027802 */ /* 0x000fe40000000f00 */
[----:B------:R-:W-:Y:S05]  /*0da0*/  CALL.REL.NOINC `($__internal_110_$__cuda_sm70_shflsync_bfly_p) ;  /* 0x0000014000007944 */ /* 0x000fea0003c00000 */
        /* <DEDUP_REMOVED lines=12> */
[----:B0-----:R-:W-:Y:S01]  /*0e70*/  HFMA2.MMA R8, -RZ, RZ, 0, 9.5367431640625e-07 ;  /* 0x00000010ff087435 */ /* 0x001fe200000001ff */
[----:B-1----:R-:W-:Y:S01]  /*0e80*/  FADD.FTZ R9, R9, R7 ;  /* 0x0000000709097221 */ /* 0x002fe20000010000 */
[----:B------:R-:W-:Y:S01]  /*0e90*/  MOV R7, 0x1f ;  /* 0x0000001f00077802 */ /* 0x000fe20000000f00 */
[----:B------:R-:W-:Y:S01]  /*0ea0*/  IMAD.MOV.U32 R10, RZ, RZ, -0x1 ;  /* 0xffffffffff0a7424 */ /* 0x000fe200078e00ff */
[----:B------:R-:W-:-:S02]  /*0eb0*/  MOV R2, 0xed0 ;  /* 0x00000ed000027802 */ /* 0x000fc40000000f00 */
[----:B------:R-:W-:Y:S05]  /*0ec0*/  CALL.REL.NOINC `($__internal_110_$__cuda_sm70_shflsync_bfly_p) ;  /* 0x0000002000007944 */ /* 0x000fea0003c00000 */
[----:B-1----:R-:W-:Y:S01]  /*0ed0*/  MOV R4, R7 ;  /* 0x0000000700047202 */ /* 0x002fe20000000f00 */
[----:B0-----:R-:W-:Y:S05]  /*0ee0*/  BRA `(.L_x_3825) ;  /* 0xfffffa6000007947 */ /* 0x001fea000383ffff */
        .weak           $__internal_110_$__cuda_sm70_shflsync_bfly_p
        .type           $__internal_110_$__cuda_sm70_shflsync_bfly_p,@function
        .size           $__internal_110_$__cuda_sm70_shflsync_bfly_p,(.L_x_6912 - $__internal_110_$__cuda_sm70_shflsync_bfly_p)
$__internal_110_$__cuda_sm70_shflsync_bfly_p:
[----:B------:R-:W-:Y:S01]  /*0ef0*/  HFMA2.MMA R3, -RZ, RZ, 0, 0 ;  /* 0x00000000ff037435 */ /* 0x000fe200000001ff */
[----:B------:R-:W-:Y:S04]  /*0f00*/  WARPSYNC R10 ;  /* 0x0000000a00007348 */ /* 0x000fe80003800000 */
[----:B------:R0:W1:Y:S01]  /*0f10*/  SHFL.BFLY PT, R7, R9, R8, R7 ;  /* 0x0c00000809077389 */ /* 0x00006200000e0007 */
[----:B------:R-:W-:Y:S05]  /*0f20*/  RET.REL.NODEC R2 `(_ZN10layer_norm22ln_bwd_finalize_kernelINS_22Kernel_traits_finalizeILj2048Ef6__halfS2_S2_fjLb0ELj1024ELj4ENS_18Kernel_traits_baseILj2048EfS2_S2_S2_fjLj1024EEEEELb0ELb0EEEvNS_9BwdParamsE) ;  /* 0xfffff0d002007950 */ /* 0x000fea0003c3ffff */
.L_x_3826:
        /* <DEDUP_REMOVED lines=13> */
.L_x_6912:


//--------------------- .text._ZN10layer_norm13ln_bwd_kernelINS_13Kernel_traitsIf6__halfS2_S2_fjLj2048ELj1ELj1ELj4ELj16ENS_18Kernel_traits_baseILj2048EfS2_S2_S2_fjLj128EEEEELb1ELb0ELb1ELb0EEEvNS_9BwdParamsE --------------------------
	.section	.text._ZN10layer_norm13ln_bwd_kernelINS_13Kernel_traitsIf6__halfS2_S2_fjLj2048ELj1ELj1ELj4ELj16ENS_18Kernel_traits_baseILj2048EfS2_S2_S2_fjLj128EEEEELb1ELb0ELb1ELb0EEEvNS_9BwdParamsE,"ax",@progbits
	.sectioninfo	@"SHI_REGISTERS=126"
	.align	128
        .global         _ZN10layer_norm13ln_bwd_kernelINS_13Kernel_traitsIf6__halfS2_S2_fjLj2048ELj1ELj1ELj4ELj16ENS_18Kernel_traits_baseILj2048EfS2_S2_S2_fjLj128EEEEELb1ELb0ELb1ELb0EEEvNS_9BwdParamsE
        .type           _ZN10layer_norm13ln_bwd_kernelINS_13Kernel_traitsIf6__halfS2_S2_fjLj2048ELj1ELj1ELj4ELj16ENS_18Kernel_traits_baseILj2048EfS2_S2_S2_fjLj128EEEEELb1ELb0ELb1ELb0EEEvNS_9BwdParamsE,@function
        .size           _ZN10layer_norm13ln_bwd_kernelINS_13Kernel_traitsIf6__halfS2_S2_fjLj2048ELj1ELj1ELj4ELj16ENS_18Kernel_traits_baseILj2048EfS2_S2_S2_fjLj128EEEEELb1ELb0ELb1ELb0EEEvNS_9BwdParamsE,(.L_x_6913 - _ZN10layer_norm13ln_bwd_kernelINS_13Kernel_traitsIf6__halfS2_S2_fjLj2048ELj1ELj1ELj4ELj16ENS_18Kernel_traits_baseILj2048EfS2_S2_S2_fjLj128EEEEELb1ELb0ELb1ELb0EEEvNS_9BwdParamsE)
        .other          _ZN10layer_norm13ln_bwd_kernelINS_13Kernel_traitsIf6__halfS2_S2_fjLj2048ELj1ELj1ELj4ELj16ENS_18Kernel_traits_baseILj2048EfS2_S2_S2_fjLj128EEEEELb1ELb0ELb1ELb0EEEvNS_9BwdParamsE,@"STO_CUDA_ENTRY STV_DEFAULT"
_ZN10layer_norm13ln_bwd_kernelINS_13Kernel_traitsIf6__halfS2_S2_fjLj2048ELj1ELj1ELj4ELj16ENS_18Kernel_traits_baseILj2048EfS2_S2_S2_fjLj128EEEEELb1ELb0ELb1ELb0EEEvNS_9BwdParamsE:
.text._ZN10layer_norm13ln_bwd_kernelINS_13Kernel_traitsIf6__halfS2_S2_fjLj2048ELj1ELj1ELj4ELj16ENS_18Kernel_traits_baseILj2048EfS2_S2_S2_fjLj128EEEEELb1ELb0ELb1ELb0EEEvNS_9BwdParamsE:
        /* <DEDUP_REMOVED lines=43> */
.L_x_3889:
        /* <DEDUP_REMOVED lines=8> */
[----:B------:R-:W-:Y:S01]  /*0330*/  MOV R118, 0x10 ;  /* 0x0000001000767802 */ /* 0x000fe20000000f00 */
[----:B------:R-:W-:Y:S03]  /*0340*/  BSSY B0, `(.L_x_3828) ;  /* 0x00000e6000007945 */ /* 0x000fe60003800000 */
        /* <DEDUP_REMOVED lines=12> */
[----:B------:R-:W-:Y:S01]  /*0410*/  @P0 LEA.HI R83, R83, R82, RZ, 0x3 ;  /* 0x0000005253530211 */ /* 0x000fe200078f18ff */
[----:B------:R-:W-:-:S03]  /*0420*/  IMAD.MOV.U32 R82, RZ, RZ, RZ ;  /* 0x000000ffff527224 */ /* 0x000fc600078e00ff */
[----:B------:R-:W-:Y:S02]  /*0430*/  @P0 LEA.HI.SX32 R82, R83, R86, 0x1d ;  /* 0x0000005653520211 */ /* 0x000fe400078feaff */
[----:B------:R-:W-:Y:S01]  /*0440*/  MOV R83, R7 ;  /* 0x0000000700537202 */ /* 0x000fe20000000f00 */
        /* <DEDUP_REMOVED lines=9> */
.L_x_3831:
[----:B------:R-:W-:Y:S05]  /*04e0*/  BSYNC B1 ;  /* 0x0000000000017941 */ /* 0x000fea0003800000 */
.L_x_3830:
[----:B------:R-:W-:Y:S01]  /*04f0*/  MOV R119, RZ ;  /* 0x000000ff00777202 */ /* 0x000fe20000000f00 */
[----:B------:R-:W-:Y:S01]  /*0500*/  IMAD.MOV.U32 R120, RZ, RZ, RZ ;  /* 0x000000ffff787224 */ /* 0x000fe200078e00ff */
[----:B------:R-:W-:Y:S05]  /*0510*/  @!P2 BRA `(.L_x_3832) ;  /* 0x00000c800000a947 */ /* 0x000fea0003800000 */
[----:B------:R-:W-:Y:S01]  /*0520*/  ISETP.NE.U32.AND P0, PT, RZ, c[0x0][0x218], PT ;  /* 0x00008600ff007a0c */ /* 0x000fe20003f05070 */
[----:B------:R-:W-:-:S03]  /*0530*/  HFMA2.MMA R95, -RZ, RZ, 0, 4.76837158203125e-07 ;  /* 0x00000008ff5f7435 */ /* 0x000fc600000001ff */
[----:B------:R-:W-:-:S07]  /*0540*/  ISETP.NE.AND.EX P0, PT, RZ, c[0x0][0x21c], PT, P0 ;  /* 0x00008700ff007a0c */ /* 0x000fce0003f05300 */
[----:B------:R-:W-:-:S06]  /*0550*/  IMAD.WIDE.U32 R94, R82, R95, c[0x0][0x190] ;  /* 0x00006400525e7625 */ /* 0x000fcc00078e005f */
[----:B-1----:R-:W-:Y:S01]  /*0560*/  @P0 IMAD.WIDE.U32 R80, R83, R118, c[0x0][0x218] ;  /* 0x0000860053500625 */ /* 0x002fe200078e0076 */
[----:B------:R-:W5:Y:S04]  /*0570*/  LDG.E.64 R94, [R94.64] ;  /* 0x000000045e5e7981 */ /* 0x000f68000c1e1b00 */
[----:B------:R1:W5:Y:S01]  /*0580*/  @P0 LDG.E.128 R68, [R80.64] ;  /* 0x0000000450440981 */ /* 0x000362000c1e1d00 */
[----:B------:R-:W-:Y:S01]  /*0590*/  MOV R120, RZ ;  /* 0x000000ff00787202 */ /* 0x000fe20000000f00 */
[----:B------:R-:W-:Y:S05]  /*05a0*/  BRA `(.L_x_3832) ;  /* 0x00000bf000007947 */ /* 0x000fea0003800000 */
.L_x_3829:
[----:B---3--:R-:W-:-:S06]  /*05b0*/  IMAD.WIDE R82, R5, R104, c[0x0][0x1a0] ;  /* 0x0000680005527625 */ /* 0x008fcc00078e0268 */
[----:B------:R-:W2:Y:S01]  /*05c0*/  LDG.E R82, [R82.64] ;  /* 0x0000000452527981 */ /* 0x000ea2000c1e1900 */
[----:B-----5:R-:W-:Y:S01]  /*05d0*/  ISETP.GE.AND P0, PT, R0, 0x1, PT ;  /* 0x000000010000780c */ /* 0x020fe20003f06270 */
[----:B------:R-:W-:Y:S01]  /*05e0*/  HFMA2.MMA R105, -RZ, RZ, 0, 0 ;  /* 0x00000000ff697435 */ /* 0x000fe200000001ff */
[----:B------:R-:W-:Y:S01]  /*05f0*/  IADD3 R87, R87, -0x1, RZ ;  /* 0xffffffff57577810 */ /* 0x000fe20007ffe0ff */
[----:B------:R-:W-:Y:S01]  /*0600*/  BSSY B1, `(.L_x_3833) ;  /* 0x0000065000017945 */ /* 0x000fe20003800000 */
[----:B------:R-:W-:Y:S01]  /*0610*/  MOV R119, RZ ;  /* 0x000000ff00777202 */ /* 0x000fe20000000f00 */
[----:B------:R-:W-:Y:S01]  /*0620*/  IMAD.MOV.U32 R120, RZ, RZ, RZ ;  /* 0x000000ffff787224 */ /* 0x000fe200078e00ff */
[----:B------:R-:W-:Y:S01]  /*0630*/  MOV R121, R7 ;  /* 0x0000000700797202 */ /* 0x000fe20000000f00 */
        /* <DEDUP_REMOVED lines=23> */
[----:B------:R-:W-:Y:S01]  /*07b0*/  IADD3 R105, R105, 0x80, RZ ;  /* 0x0000008069697810 */ /* 0x000fe20007ffe0ff */
[----:B--2---:R-:W-:-:S02]  /*07c0*/  HADD2.F32 R91, -RZ, R8.H1_H1 ;  /* 0x30000008ff5b7230 */ /* 0x004fc40000004100 */
[----:B------:R-:W-:Y:S02]  /*07d0*/  HADD2.F32 R83, -RZ, R8.H0_H0 ;  /* 0x20000008ff537230 */ /* 0x000fe40000004100 */
[----:B------:R-:W-:Y:S02]  /*07e0*/  HADD2.F32 R93, -RZ, R9.H0_H0 ;  /* 0x20000009ff5d7230 */ /* 0x000fe40000004100 */
[----:B------:R-:W-:Y:S02]  /*07f0*/  HADD2.F32 R117, -RZ, R10.H0_H0 ;  /* 0x2000000aff757230 */ /* 0x000fe40000004100 */
[--C-:B------:R-:W-:Y:S02]  /*0800*/  HADD2.F32 R121, -RZ, R11.reuse.H0_H0 ;  /* 0x2000000bff797230 */ /* 0x100fe40000004100 */
[----:B------:R-:W-:Y:S01]  /*0810*/  HADD2.F32 R123, -RZ, R11.H1_H1 ;  /* 0x3000000bff7b7230 */ /* 0x000fe20000004100 */
[C---:B------:R-:W-:Y:S01]  /*0820*/  FADD.FTZ R11, -R104.reuse, R91 ;  /* 0x0000005b680b7221 */ /* 0x040fe20000010100 */
[----:B------:R-:W-:Y:S01]  /*0830*/  HADD2.F32 R99, -RZ, R9.H1_H1 ;  /* 0x30000009ff637230 */ /* 0x000fe20000004100 */
[----:B------:R-:W-:Y:S01]  /*0840*/  FADD.FTZ R83, -R104, R83 ;  /* 0x0000005368537221 */ /* 0x000fe20000010100 */
[--C-:B---3--:R-:W-:Y:S01]  /*0850*/  HADD2.F32 R9, -RZ, R12.reuse.H0_H0 ;  /* 0x2000000cff097230 */ /* 0x108fe20000004100 */
[----:B------:R-:W-:Y:S01]  /*0860*/  FMUL.FTZ R8, R2, R11 ;  /* 0x0000000b02087220 */ /* 0x000fe20000410000 */
[----:B------:R-:W-:-:S02]  /*0870*/  HADD2.F32 R12, -RZ, R12.H1_H1 ;  /* 0x3000000cff0c7230 */ /* 0x000fc40000004100 */
[--C-:B------:R-:W-:Y:S02]  /*0880*/  HADD2.F32 R89, -RZ, R13.reuse.H0_H0 ;  /* 0x2000000dff597230 */ /* 0x100fe40000004100 */
[----:B------:R-:W-:Y:S01]  /*0890*/  HADD2.F32 R84, -RZ, R13.H1_H1 ;  /* 0x3000000dff547230 */ /* 0x000fe20000004100 */
[C---:B------:R-:W-:Y:S01]  /*08a0*/  FADD.FTZ R13, -R104.reuse, R93 ;  /* 0x0000005d680d7221 */ /* 0x040fe20000010100 */
[--C-:B0-----:R-:W-:Y:S02]  /*08b0*/  HADD2.F32 R81, -RZ, R15.reuse.H0_H0 ;  /* 0x2000000fff517230 */ /* 0x101fe40000004100 */
[----:B------:R-:W-:Y:S01]  /*08c0*/  HADD2.F32 R80, -RZ, R15.H1_H1 ;  /* 0x3000000fff507230 */ /* 0x000fe20000004100 */
[C---:B------:R-:W-:Y:S02]  /*08d0*/  FADD.FTZ R15, -R104.reuse, R117 ;  /* 0x00000075680f7221 */ /* 0x040fe40000010100 */
[----:B------:R-:W-:Y:S02]  /*08e0*/  FADD.FTZ R99, -R104, R99 ;  /* 0x0000006368637221 */ /* 0x000fe40000010100 */
[----:B------:R-:W-:Y:S01]  /*08f0*/  FMUL.FTZ R117, R2, R83 ;  /* 0x0000005302757220 */ /* 0x000fe20000410000 */
[----:B------:R-:W-:Y:S01]  /*0900*/  HADD2.F32 R119, -RZ, R10.H1_H1 ;  /* 0x3000000aff777230 */ /* 0x000fe20000004100 */
        /* <DEDUP_REMOVED lines=18> */
[----:B------:R-:W-:Y:S01]  /*0a30*/  HADD2.F32 R87, -RZ, R14.H0_H0 ;  /* 0x2000000eff577230 */ /* 0x000fe20000004100 */
[----:B------:R-:W-:-:S02]  /*0a40*/  FADD.FTZ R91, -R104, R119 ;  /* 0x00000077685b7221 */ /* 0x000fc40000010100 */
[----:B------:R-:W-:Y:S02]  /*0a50*/  FMUL.FTZ R15, R2, R15 ;  /* 0x0000000f020f7220 */ /* 0x000fe40000410000 */
[----:B------:R-:W-:Y:S02]  /*0a60*/  FADD.FTZ R84, R84, R13 ;  /* 0x0000000d54547221 */ /* 0x000fe40000010000 */
[----:B------:R-:W-:Y:S01]  /*0a70*/  FFMA.FTZ R86, R10, R13, R86 ;  /* 0x0000000d0a567223 */ /* 0x000fe20000010056 */
[----:B------:R-:W-:Y:S01]  /*0a80*/  HADD2.F32 R82, -RZ, R14.H1_H1 ;  /* 0x3000000eff527230 */ /* 0x000fe20000004100 */
        /* <DEDUP_REMOVED lines=28> */
.L_x_3834:
[----:B------:R-:W-:Y:S05]  /*0c50*/  BSYNC B1 ;  /* 0x0000000000017941 */ /* 0x000fea0003800000 */
.L_x_3833:
        /* <DEDUP_REMOVED lines=15> */
[----:B------:R-:W-:Y:S01]  /*0d50*/  HADD2.F32 R103, -RZ, R80.H0_H0 ;  /* 0x20000050ff677230 */ /* 0x000fe20000004100 */
[C---:B------:R-:W-:Y:S01]  /*0d60*/  FADD.FTZ R107, -R104.reuse, R105 ;  /* 0x00000069686b7221 */ /* 0x040fe20000010100 */
[----:B---3--:R-:W-:Y:S01]  /*0d70*/  HADD2.F32 R105, -RZ, R84.H0_H0 ;  /* 0x20000054ff697230 */ /* 0x008fe20000004100 */
[C---:B------:R-:W-:Y:S01]  /*0d80*/  FADD.FTZ R121, -R104.reuse, R81 ;  /* 0x0000005168797221 */ /* 0x040fe20000010100 */
[--C-:B------:R-:W-:Y:S01]  /*0d90*/  HADD2.F32 R111, -RZ, R82.reuse.H0_H0 ;  /* 0x20000052ff6f7230 */ /* 0x100fe20000004100 */
[C---:B------:R-:W-:Y:S01]  /*0da0*/  FADD.FTZ R103, -R104.reuse, R103 ;  /* 0x0000006768677221 */ /* 0x040fe20000010100 */
[----:B------:R-:W-:Y:S01]  /*0db0*/  HADD2.F32 R113, -RZ, R82.H1_H1 ;  /* 0x30000052ff717230 */ /* 0x000fe20000004100 */
[----:B------:R-:W-:Y:S01]  /*0dc0*/  FADD.FTZ R109, -R104, R109 ;  /* 0x0000006d686d7221 */ /* 0x000fe20000010100 */
[----:B------:R-:W-:Y:S01]  /*0dd0*/  HADD2.F32 R82, -RZ, R85.H1_H1 ;  /* 0x30000055ff527230 */ /* 0x000fe20000004100 */
[C---:B------:R-:W-:Y:S01]  /*0de0*/  FMUL.FTZ R102, R2.reuse, R121 ;  /* 0x0000007902667220 */ /* 0x040fe20000410000 */
[----:B------:R-:W-:Y:S01]  /*0df0*/  HADD2.F32 R84, -RZ, R84.H1_H1 ;  /* 0x30000054ff547230 */ /* 0x000fe20000004100 */
[----:B0-----:R-:W-:Y:S01]  /*0e00*/  FMUL.FTZ R101, R2, R103 ;  /* 0x0000006702657220 */ /* 0x001fe20000410000 */
[--C-:B------:R-:W-:Y:S01]  /*0e10*/  HADD2.F32 R115, -RZ, R83.reuse.H0_H0 ;  /* 0x20000053ff737230 */ /* 0x100fe20000004100 */
[----:B------:R-:W-:Y:S01]  /*0e20*/  FMUL.FTZ R100, R24, R105 ;  /* 0x0000006918647220 */ /* 0x000fe20000410000 */
[----:B------:R-:W-:Y:S01]  /*0e30*/  HADD2.F32 R123, -RZ, R83.H1_H1 ;  /* 0x30000053ff7b7230 */ /* 0x000fe20000004100 */
[----:B------:R-:W-:Y:S01]  /*0e40*/  FADD.FTZ R83, -R104, R113 ;  /* 0x0000007168537221 */ /* 0x000fe20000010100 */
[----:B------:R-:W-:Y:S01]  /*0e50*/  HADD2.F32 R113, -RZ, R85.H0_H0 ;  /* 0x20000055ff717230 */ /* 0x000fe20000004100 */
        /* <DEDUP_REMOVED lines=8> */
[--C-:B------:R-:W-:Y:S01]  /*0ee0*/  HADD2.F32 R85, -RZ, R87.reuse.H0_H0 ;  /* 0x20000057ff557230 */ /* 0x100fe20000004100 */
[----:B------:R-:W-:Y:S01]  /*0ef0*/  FMUL.FTZ R106, R26, R113 ;  /* 0x000000711a6a7220 */ /* 0x000fe20000410000 */
[----:B------:R-:W-:Y:S01]  /*0f00*/  HADD2.F32 R80, -RZ, R87.H1_H1 ;  /* 0x30000057ff507230 */ /* 0x000fe20000004100 */
[----:B------:R-:W-:Y:S02]  /*0f10*/  FADD.FTZ R87, R82, R107 ;  /* 0x0000006b52577221 */ /* 0x000fe40000010000 */
[----:B------:R-:W-:Y:S02]  /*0f20*/  FFMA.FTZ R120, R98, R107, R120 ;  /* 0x0000006b62787223 */ /* 0x000fe40000010078 */
[C---:B------:R-:W-:Y:S01]  /*0f30*/  FADD.FTZ R81, -R104.reuse, R123 ;  /* 0x0000007b68517221 */ /* 0x040fe20000010100 */
[----:B------:R-:W-:Y:S01]  /*0f40*/  HADD2.F32 R123, -RZ, R86.H0_H0 ;  /* 0x20000056ff7b7230 */ /* 0x000fe20000004100 */
[----:B------:R-:W-:-:S02]  /*0f50*/  FADD.FTZ R111, -R104, R111 ;  /* 0x0000006f686f7221 */ /* 0x000fc40000010100 */
[----:B------:R-:W-:Y:S02]  /*0f60*/  FADD.FTZ R82, R87, R106 ;  /* 0x0000006a57527221 */ /* 0x000fe40000010000 */
[----:B------:R-:W-:Y:S01]  /*0f70*/  FFMA.FTZ R120, R103, R106, R120 ;  /* 0x0000006a67787223 */ /* 0x000fe20000010078 */
[----:B------:R-:W-:Y:S01]  /*0f80*/  HADD2.F32 R86, -RZ, R86.H1_H1 ;  /* 0x30000056ff567230 */ /* 0x000fe20000004100 */
        /* <DEDUP_REMOVED lines=33> */
.L_x_3832:
[----:B------:R-:W-:Y:S05]  /*11a0*/  BSYNC B0 ;  /* 0x0000000000007941 */ /* 0x000fea0003800000 */
.L_x_3828:
[----:B------:R-:W-:Y:S02]  /*11b0*/  LOP3.LUT P4, RZ, R3, 0xff, RZ, 0xc0, !PT ;  /* 0x000000ff03ff7812 */ /* 0x000fe4000788c0ff */
[----:B------:R-:W-:-:S02]  /*11c0*/  SHF.R.U32.HI R82, RZ, 0x5, R6 ;  /* 0x00000005ff527819 */ /* 0x000fc40000011606 */
[----:B------:R-:W-:Y:S02]  /*11d0*/  LOP3.LUT P0, RZ, R6, 0x1f, RZ, 0xc0, !PT ;  /* 0x0000001f06ff7812 */ /* 0x000fe4000780c0ff */
[----:B------:R-:W-:-:S07]  /*11e0*/  LOP3.LUT R118, R82, 0x7fffffc, RZ, 0xc0, !PT ;  /* 0x07fffffc52767812 */ /* 0x000fce00078ec0ff */
[----:B------:R-:W-:Y:S01]  /*11f0*/  @!P4 IADD3 R118, R118, 0x4, RZ ;  /* 0x000000047676c810 */ /* 0x000fe20007ffe0ff */
[----:B------:R-:W-:Y:S05]  /*1200*/  BRA.DIV ~URZ, `(.L_x_3835) ;  /* 0x00001d227f007947 */ /* 0x000fea000b800000 */
[----:B------:R2:W3:Y:S02]  /*1210*/  SHFL.DOWN PT, R104, R119, 0x10, 0x1f ;  /* 0x0a001f0077687f89 */ /* 0x0004e400000e0000 */
.L_x_3890:
        /* <DEDUP_REMOVED lines=18> */
.L_x_3891:
        /* <DEDUP_REMOVED lines=39> */
.L_x_3840:
        /* <DEDUP_REMOVED lines=11> */
.L_x_3841:
[----:B------:R-:W-:Y:S05]  /*1660*/  BSYNC B1 ;  /* 0x0000000000017941 */ /* 0x000fea0003800000 */
.L_x_3839:
        /* <DEDUP_REMOVED lines=16> */
.L_x_3843:
[----:B0-----:R-:W-:-:S04]  /*1770*/  ISETP.NE.AND P6, PT, R4, RZ, PT ;  /* 0x000000ff0400720c */ /* 0x001fc80003fc5270 */
[----:B------:R-:W-:-:S05]  /*1780*/  FSEL R80, R84, RZ, !P6 ;  /* 0x000000ff54507208 */ /* 0x000fca0007000000 */
[----:B------:R-:W-:-:S04]  /*1790*/  FFMA.FTZ R80, R8, R85, R80 ;  /* 0x0000005508507223 */ /* 0x000fc80000010050 */
[----:B------:R-:W-:Y:S01]  /*17a0*/  FADD.FTZ R81, R11, -R80 ;  /* 0x800000500b517221 */ /* 0x000fe20000010000 */
[----:B------:R-:W-:-:S03]  /*17b0*/  @P5 HADD2.F32 R80, -RZ, R64.H1_H1 ;  /* 0x30000040ff505230 */ /* 0x000fc60000004100 */
[----:B------:R-:W-:-:S04]  /*17c0*/  FMUL.FTZ R81, R2, R81 ;  /* 0x0000005102517220 */ /* 0x000fc80000410000 */
[----:B------:R-:W-:Y:S02]  /*17d0*/  @P5 FADD.FTZ R81, R81, R80 ;  /* 0x0000005051515221 */ /* 0x000fe40000010000 */
.L_x_3844:
[----:B------:R-:W-:Y:S05]  /*17e0*/  BSYNC B1 ;  /* 0x0000000000017941 */ /* 0x000fea0003800000 */
.L_x_3842:
        /* <DEDUP_REMOVED lines=14> */
.L_x_3846:
[----:B0-----:R-:W-:-:S04]  /*18d0*/  ISETP.NE.AND P6, PT, R4, RZ, PT ;  /* 0x000000ff0400720c */ /* 0x001fc80003fc5270 */
[----:B------:R-:W-:-:S05]  /*18e0*/  FSEL R80, R84, RZ, !P6 ;  /* 0x000000ff54507208 */ /* 0x000fca0007000000 */
[----:B------:R-:W-:-:S04]  /*18f0*/  FFMA.FTZ R80, R10, R85, R80 ;  /* 0x000000550a507223 */ /* 0x000fc80000010050 */
[----:B------:R-:W-:Y:S01]  /*1900*/  FADD.FTZ R81, R13, -R80 ;  /* 0x800000500d517221 */ /* 0x000fe20000010000 */
[----:B------:R-:W-:-:S03]  /*1910*/  @P5 HADD2.F32 R80, -RZ, R65.H0_H0 ;  /* 0x20000041ff505230 */ /* 0x000fc60000004100 */
[----:B------:R-:W-:-:S04]  /*1920*/  FMUL.FTZ R81, R2, R81 ;  /* 0x0000005102517220 */ /* 0x000fc80000410000 */
[----:B------:R-:W-:Y:S02]  /*1930*/  @P5 FADD.FTZ R81, R81, R80 ;  /* 0x0000005051515221 */ /* 0x000fe40000010000 */
.L_x_3847:
[----:B------:R-:W-:Y:S05]  /*1940*/  BSYNC B1 ;  /* 0x0000000000017941 */ /* 0x000fea0003800000 */
.L_x_3845:
        /* <DEDUP_REMOVED lines=14> */
.L_x_3849:
[----:B0-----:R-:W-:-:S04]  /*1a30*/  ISETP.NE.AND P6, PT, R4, RZ, PT ;  /* 0x000000ff0400720c */ /* 0x001fc80003fc5270 */
[----:B------:R-:W-:-:S05]  /*1a40*/  FSEL R80, R84, RZ, !P6 ;  /* 0x000000ff54507208 */ /* 0x000fca0007000000 */
[----:B------:R-:W-:-:S04]  /*1a50*/  FFMA.FTZ R80, R12, R85, R80 ;  /* 0x000000550c507223 */ /* 0x000fc80000010050 */
[----:B------:R-:W-:Y:S01]  /*1a60*/  FADD.FTZ R81, R89, -R80 ;  /* 0x8000005059517221 */ /* 0x000fe20000010000 */
[----:B------:R-:W-:-:S03]  /*1a70*/  @P5 HADD2.F32 R80, -RZ, R65.H1_H1 ;  /* 0x30000041ff505230 */ /* 0x000fc60000004100 */
[----:B------:R-:W-:-:S04]  /*1a80*/  FMUL.FTZ R81, R2, R81 ;  /* 0x0000005102517220 */ /* 0x000fc80000410000 */
[----:B------:R-:W-:Y:S02]  /*1a90*/  @P5 FADD.FTZ R81, R81, R80 ;  /* 0x0000005051515221 */ /* 0x000fe40000010000 */
.L_x_3850:
[----:B------:R-:W-:Y:S05]  /*1aa0*/  BSYNC B1 ;  /* 0x0000000000017941 */ /* 0x000fea0003800000 */
.L_x_3848:
        /* <DEDUP_REMOVED lines=14> */
.L_x_3852:
[----:B0-----:R-:W-:-:S04]  /*1b90*/  ISETP.NE.AND P6, PT, R4, RZ, PT ;  /* 0x000000ff0400720c */ /* 0x001fc80003fc5270 */
[----:B------:R-:W-:-:S05]  /*1ba0*/  FSEL R80, R84, RZ, !P6 ;  /* 0x000000ff54507208 */ /* 0x000fca0007000000 */
[----:B------:R-:W-:Y:S01]  /*1bb0*/  FFMA.FTZ R81, R15, R85, R80 ;  /* 0x000000550f517223 */ /* 0x000fe20000010050 */
[----:B------:R-:W-:-:S03]  /*1bc0*/  @P5 HADD2.F32 R80, -RZ, R66.H0_H0 ;  /* 0x20000042ff505230 */ /* 0x000fc60000004100 */
[----:B------:R-:W-:-:S04]  /*1bd0*/  FADD.FTZ R81, R14, -R81 ;  /* 0x800000510e517221 */ /* 0x000fc80000010000 */
[----:B------:R-:W-:-:S04]  /*1be0*/  FMUL.FTZ R81, R2, R81 ;  /* 0x0000005102517220 */ /* 0x000fc80000410000 */
[----:B------:R-:W-:Y:S02]  /*1bf0*/  @P5 FADD.FTZ R81, R81, R80 ;  /* 0x0000005051515221 */ /* 0x000fe40000010000 */
.L_x_3853:
[----:B------:R-:W-:Y:S05]  /*1c00*/  BSYNC B1 ;  /* 0x0000000000017941 */ /* 0x000fea0003800000 */
.L_x_3851:
        /* <DEDUP_REMOVED lines=14> */
.L_x_3855:
[----:B0-----:R-:W-:-:S04]  /*1cf0*/  ISETP.NE.AND P6, PT, R4, RZ, PT ;  /* 0x000000ff0400720c */ /* 0x001fc80003fc5270 */
[----:B------:R-:W-:-:S05]  /*1d00*/  FSEL R80, R84, RZ, !P6 ;  /* 0x000000ff54507208 */ /* 0x000fca0007000000 */
[----:B------:R-:W-:-:S04]  /*1d10*/  FFMA.FTZ R80, R88, R85, R80 ;  /* 0x0000005558507223 */ /* 0x000fc80000010050 */
[----:B------:R-:W-:Y:S01]  /*1d20*/  FADD.FTZ R81, R91, -R80 ;  /* 0x800000505b517221 */ /* 0x000fe20000010000 */
[----:B------:R-:W-:-:S03]  /*1d30*/  @P5 HADD2.F32 R80, -RZ, R66.H1_H1 ;  /* 0x30000042ff505230 */ /* 0x000fc60000004100 */
[----:B------:R-:W-:-:S04]  /*1d40*/  FMUL.FTZ R81, R2, R81 ;  /* 0x0000005102517220 */ /* 0x000fc80000410000 */
[----:B------:R-:W-:Y:S02]  /*1d50*/  @P5 FADD.FTZ R81, R81, R80 ;  /* 0x0000005051515221 */ /* 0x000fe40000010000 */
.L_x_3856:
[----:B------:R-:W-:Y:S05]  /*1d60*/  BSYNC B1 ;  /* 0x0000000000017941 */ /* 0x000fea0003800000 */
.L_x_3854:
        /* <DEDUP_REMOVED lines=14> */
.L_x_3858:
[----:B0-----:R-:W-:-:S04]  /*1e50*/  ISETP.NE.AND P6, PT, R4, RZ, PT ;  /* 0x000000ff0400720c */ /* 0x001fc80003fc5270 */
[----:B------:R-:W-:-:S05]  /*1e60*/  FSEL R80, R84, RZ, !P6 ;  /* 0x000000ff54507208 */ /* 0x000fca0007000000 */
[----:B------:R-:W-:Y:S01]  /*1e70*/  FFMA.FTZ R81, R93, R85, R80 ;  /* 0x000000555d517223 */ /* 0x000fe20000010050 */
[----:B------:R-:W-:-:S03]  /*1e80*/  @P5 HADD2.F32 R80, -RZ, R67.H0_H0 ;  /* 0x20000043ff505230 */ /* 0x000fc60000004100 */
[----:B------:R-:W-:-:S04]  /*1e90*/  FADD.FTZ R81, R90, -R81 ;  /* 0x800000515a517221 */ /* 0x000fc80000010000 */
[----:B------:R-:W-:-:S04]  /*1ea0*/  FMUL.FTZ R81, R2, R81 ;  /* 0x0000005102517220 */ /* 0x000fc80000410000 */
[----:B------:R-:W-:Y:S02]  /*1eb0*/  @P5 FADD.FTZ R81, R81, R80 ;  /* 0x0000005051515221 */ /* 0x000fe40000010000 */
.L_x_3859:
[----:B------:R-:W-:Y:S05]  /*1ec0*/  BSYNC B1 ;  /* 0x0000000000017941 */ /* 0x000fea0003800000 */
.L_x_3857:
        /* <DEDUP_REMOVED lines=14> */
.L_x_3861:
[----:B0-----:R-:W-:-:S04]  /*1fb0*/  ISETP.NE.AND P6, PT, R4, RZ, PT ;  /* 0x000000ff0400720c */ /* 0x001fc80003fc5270 */
[----:B------:R-:W-:-:S05]  /*1fc0*/  FSEL R80, R84, RZ, !P6 ;  /* 0x000000ff54507208 */ /* 0x000fca0007000000 */
[----:B------:R-:W-:-:S04]  /*1fd0*/  FFMA.FTZ R80, R92, R85, R80 ;  /* 0x000000555c507223 */ /* 0x000fc80000010050 */
[----:B------:R-:W-:Y:S01]  /*1fe0*/  FADD.FTZ R81, R99, -R80 ;  /* 0x8000005063517221 */ /* 0x000fe20000010000 */
[----:B------:R-:W-:-:S03]  /*1ff0*/  @P5 HADD2.F32 R80, -RZ, R67.H1_H1 ;  /* 0x30000043ff505230 */ /* 0x000fc60000004100 */
[----:B------:R-:W-:-:S04]  /*2000*/  FMUL.FTZ R81, R2, R81 ;  /* 0x0000005102517220 */ /* 0x000fc80000410000 */
[----:B------:R-:W-:Y:S02]  /*2010*/  @P5 FADD.FTZ R81, R81, R80 ;  /* 0x0000005051515221 */ /* 0x000fe40000010000 */
.L_x_3862:
[----:B------:R-:W-:Y:S05]  /*2020*/  BSYNC B1 ;  /* 0x0000000000017941 */ /* 0x000fea0003800000 */
.L_x_3860:
[----:B------:R-:W-:Y:S01]  /*2030*/  @P4 FMUL.FTZ R80, R81, c[0x0][0x1ec] ;  /* 0x00007b0051504a20 */ /* 0x000fe20000410000 */
[----:B------:R-:W-:Y:S02]  /*2040*/  @P4 LOP3.LUT P5, RZ, R97, 0xff000000, RZ, 0xc0, !PT ;  /* 0xff00000061ff4812 */ /* 0x000fe400078ac0ff */
[----:B------:R-:W-:Y:S01]  /*2050*/  @P0 MOV R82, 0x10 ;  /* 0x0000001000520802 */ /* 0x000fe20000000f00 */
[----:B------:R-:W-:Y:S01]  /*2060*/  @P4 FMUL.FTZ R80, R80, c[0x0][0x1e8] ;  /* 0x00007a0050504a20 */ /* 0x000fe20000410000 */
[----:B------:R-:W-:Y:S01]  /*2070*/  @P0 F2FP.PACK_AB R86, RZ, R81 ;  /* 0x00000051ff56023e */ /* 0x000fe200000000ff */
[----:B------:R-:W-:Y:S02]  /*2080*/  @P4 IMAD.MOV.U32 R81, RZ, RZ, 0x10 ;  /* 0x00000010ff514424 */ /* 0x000fe400078e00ff */
        /* <DEDUP_REMOVED lines=10> */
.L_x_3838:
[----:B------:R-:W-:Y:S05]  /*2130*/  BSYNC B0 ;  /* 0x0000000000007941 */ /* 0x000fea0003800000 */
.L_x_3837:
        /* <DEDUP_REMOVED lines=10> */
[----:B-----5:R-:W-:Y:S01]  /*21e0*/  HADD2.F32 R81, -RZ, R68.H0_H0 ;  /* 0x20000044ff517230 */ /* 0x020fe20000004100 */
[----:B------:R-:W-:Y:S05]  /*21f0*/  BRA `(.L_x_3867) ;  /* 0x000000b000007947 */ /* 0x000fea0003800000 */
.L_x_3866:
        /* <DEDUP_REMOVED lines=11> */
.L_x_3867:
[----:B------:R-:W-:Y:S05]  /*22b0*/  BSYNC B1 ;  /* 0x0000000000017941 */ /* 0x000fea0003800000 */
.L_x_3865:
        /* <DEDUP_REMOVED lines=16> */
.L_x_3869:
[----:B0-----:R-:W-:-:S04]  /*23c0*/  ISETP.NE.AND P6, PT, R4, RZ, PT ;  /* 0x000000ff0400720c */ /* 0x001fc80003fc5270 */
[----:B------:R-:W-:-:S05]  /*23d0*/  FSEL R80, R84, RZ, !P6 ;  /* 0x000000ff54507208 */ /* 0x000fca0007000000 */
[----:B------:R-:W-:-:S04]  /*23e0*/  FFMA.FTZ R80, R98, R85, R80 ;  /* 0x0000005562507223 */ /* 0x000fc80000010050 */
[----:B------:R-:W-:Y:S01]  /*23f0*/  FADD.FTZ R81, R107, -R80 ;  /* 0x800000506b517221 */ /* 0x000fe20000010000 */
[----:B------:R-:W-:-:S03]  /*2400*/  @P5 HADD2.F32 R80, -RZ, R68.H1_H1 ;  /* 0x30000044ff505230 */ /* 0x000fc60000004100 */
[----:B------:R-:W-:-:S04]  /*2410*/  FMUL.FTZ R81, R2, R81 ;  /* 0x0000005102517220 */ /* 0x000fc80000410000 */
[----:B------:R-:W-:Y:S02]  /*2420*/  @P5 FADD.FTZ R81, R81, R80 ;  /* 0x0000005051515221 */ /* 0x000fe40000010000 */
.L_x_3870:
[----:B------:R-:W-:Y:S05]  /*2430*/  BSYNC B1 ;  /* 0x0000000000017941 */ /* 0x000fea0003800000 */
.L_x_3868:
        /* <DEDUP_REMOVED lines=14> */
.L_x_3872:
[----:B0-----:R-:W-:-:S04]  /*2520*/  ISETP.NE.AND P6, PT, R4, RZ, PT ;  /* 0x000000ff0400720c */ /* 0x001fc80003fc5270 */
[----:B------:R-:W-:-:S05]  /*2530*/  FSEL R80, R84, RZ, !P6 ;  /* 0x000000ff54507208 */ /* 0x000fca0007000000 */
[----:B------:R-:W-:Y:S01]  /*2540*/  FFMA.FTZ R81, R103, R85, R80 ;  /* 0x0000005567517223 */ /* 0x000fe20000010050 */
[----:B------:R-:W-:-:S03]  /*2550*/  @P5 HADD2.F32 R80, -RZ, R69.H0_H0 ;  /* 0x20000045ff505230 */ /* 0x000fc60000004100 */
[----:B------:R-:W-:-:S04]  /*2560*/  FADD.FTZ R81, R106, -R81 ;  /* 0x800000516a517221 */ /* 0x000fc80000010000 */
[----:B------:R-:W-:-:S04]  /*2570*/  FMUL.FTZ R81, R2, R81 ;  /* 0x0000005102517220 */ /* 0x000fc80000410000 */
[----:B------:R-:W-:Y:S02]  /*2580*/  @P5 FADD.FTZ R81, R81, R80 ;  /* 0x0000005051515221 */ /* 0x000fe40000010000 */
.L_x_3873:
[----:B------:R-:W-:Y:S05]  /*2590*/  BSYNC B1 ;  /* 0x0000000000017941 */ /* 0x000fea0003800000 */
.L_x_3871:
        /* <DEDUP_REMOVED lines=14> */
.L_x_3875:
[----:B0-----:R-:W-:-:S04]  /*2680*/  ISETP.NE.AND P6, PT, R4, RZ, PT ;  /* 0x000000ff0400720c */ /* 0x001fc80003fc5270 */
[----:B------:R-:W-:-:S05]  /*2690*/  FSEL R80, R84, RZ, !P6 ;  /* 0x000000ff54507208 */ /* 0x000fca0007000000 */
[----:B------:R-:W-:-:S04]  /*26a0*/  FFMA.FTZ R80, R102, R85, R80 ;  /* 0x0000005566507223 */ /* 0x000fc80000010050 */
[----:B------:R-:W-:Y:S01]  /*26b0*/  FADD.FTZ R81, R109, -R80 ;  /* 0x800000506d517221 */ /* 0x000fe20000010000 */
[----:B------:R-:W-:-:S03]  /*26c0*/  @P5 HADD2.F32 R80, -RZ, R69.H1_H1 ;  /* 0x30000045ff505230 */ /* 0x000fc60000004100 */
[----:B------:R-:W-:-:S04]  /*26d0*/  FMUL.FTZ R81, R2, R81 ;  /* 0x0000005102517220 */ /* 0x000fc80000410000 */
[----:B------:R-:W-:Y:S02]  /*26e0*/  @P5 FADD.FTZ R81, R81, R80 ;  /* 0x0000005051515221 */ /* 0x000fe40000010000 */
.L_x_3876:
[----:B------:R-:W-:Y:S05]  /*26f0*/  BSYNC B1 ;  /* 0x0000000000017941 */ /* 0x000fea0003800000 */
.L_x_3874:
        /* <DEDUP_REMOVED lines=14> */
.L_x_3878:
[----:B0-----:R-:W-:-:S04]  /*27e0*/  ISETP.NE.AND P6, PT, R4, RZ, PT ;  /* 0x000000ff0400720c */ /* 0x001fc80003fc5270 */
[----:B------:R-:W-:-:S05]  /*27f0*/  FSEL R80, R84, RZ, !P6 ;  /* 0x000000ff54507208 */ /* 0x000fca0007000000 */
[----:B------:R-:W-:Y:S01]  /*2800*/  FFMA.FTZ R81, R111, R85, R80 ;  /* 0x000000556f517223 */ /* 0x000fe20000010050 */
[----:B------:R-:W-:-:S03]  /*2810*/  @P5 HADD2.F32 R80, -RZ, R70.H0_H0 ;  /* 0x20000046ff505230 */ /* 0x000fc60000004100 */
[----:B------:R-:W-:-:S04]  /*2820*/  FADD.FTZ R81, R108, -R81 ;  /* 0x800000516c517221 */ /* 0x000fc80000010000 */
[----:B------:R-:W-:-:S04]  /*2830*/  FMUL.FTZ R81, R2, R81 ;  /* 0x0000005102517220 */ /* 0x000fc80000410000 */
[----:B------:R-:W-:Y:S02]  /*2840*/  @P5 FADD.FTZ R81, R81, R80 ;  /* 0x0000005051515221 */ /* 0x000fe40000010000 */
.L_x_3879:
[----:B------:R-:W-:Y:S05]  /*2850*/  BSYNC B1 ;  /* 0x0000000000017941 */ /* 0x000fea0003800000 */
.L_x_3877:
        /* <DEDUP_REMOVED lines=14> */
.L_x_3881:
[----:B0-----:R-:W-:-:S04]  /*2940*/  ISETP.NE.AND P6, PT, R4, RZ, PT ;  /* 0x000000ff0400720c */ /* 0x001fc80003fc5270 */
[----:B------:R-:W-:-:S05]  /*2950*/  FSEL R80, R84, RZ, !P6 ;  /* 0x000000ff54507208 */ /* 0x000fca0007000000 */
[----:B------:R-:W-:-:S04]  /*2960*/  FFMA.FTZ R80, R110, R85, R80 ;  /* 0x000000556e507223 */ /* 0x000fc80000010050 */
[----:B------:R-:W-:Y:S01]  /*2970*/  FADD.FTZ R81, R113, -R80 ;  /* 0x8000005071517221 */ /* 0x000fe20000010000 */
[----:B------:R-:W-:-:S03]  /*2980*/  @P5 HADD2.F32 R80, -RZ, R70.H1_H1 ;  /* 0x30000046ff505230 */ /* 0x000fc60000004100 */
[----:B------:R-:W-:-:S04]  /*2990*/  FMUL.FTZ R81, R2, R81 ;  /* 0x0000005102517220 */ /* 0x000fc80000410000 */
[----:B------:R-:W-:Y:S02]  /*29a0*/  @P5 FADD.FTZ R81, R81, R80 ;  /* 0x0000005051515221 */ /* 0x000fe40000010000 */
.L_x_3882:
[----:B------:R-:W-:Y:S05]  /*29b0*/  BSYNC B1 ;  /* 0x0000000000017941 */ /* 0x000fea0003800000 */
.L_x_3880:
        /* <DEDUP_REMOVED lines=14> */
.L_x_3884:
[----:B0-----:R-:W-:-:S04]  /*2aa0*/  ISETP.NE.AND P6, PT, R4, RZ, PT ;  /* 0x000000ff0400720c */ /* 0x001fc80003fc5270 */
[----:B------:R-:W-:-:S05]  /*2ab0*/  FSEL R80, R84, RZ, !P6 ;  /* 0x000000ff54507208 */ /* 0x000fca0007000000 */
[----:B------:R-:W-:Y:S01]  /*2ac0*/  FFMA.FTZ R81, R115, R85, R80 ;  /* 0x0000005573517223 */ /* 0x000fe20000010050 */
[----:B------:R-:W-:-:S03]  /*2ad0*/  @P5 HADD2.F32 R80, -RZ, R71.H0_H0 ;  /* 0x20000047ff505230 */ /* 0x000fc60000004100 */
[----:B------:R-:W-:-:S04]  /*2ae0*/  FADD.FTZ R81, R112, -R81 ;  /* 0x8000005170517221 */ /* 0x000fc80000010000 */
[----:B------:R-:W-:-:S04]  /*2af0*/  FMUL.FTZ R81, R2, R81 ;  /* 0x0000005102517220 */ /* 0x000fc80000410000 */
[----:B------:R-:W-:Y:S02]  /*2b00*/  @P5 FADD.FTZ R81, R81, R80 ;  /* 0x0000005051515221 */ /* 0x000fe40000010000 */
.L_x_3885:
[----:B------:R-:W-:Y:S05]  /*2b10*/  BSYNC B1 ;  /* 0x0000000000017941 */ /* 0x000fea0003800000 */
.L_x_3883:
        /* <DEDUP_REMOVED lines=14> */
.L_x_3887:
[----:B0-----:R-:W-:Y:S01]  /*2c00*/  ISETP.NE.AND P3, PT, R4, RZ, PT ;  /* 0x000000ff0400720c */ /* 0x001fe20003f65270 */
[----:B------:R-:W-:-:S03]  /*2c10*/  @P5 HADD2.F32 R81, -RZ, R71.H1_H1 ;  /* 0x30000047ff515230 */ /* 0x000fc60000004100 */
[----:B------:R-:W-:-:S05]  /*2c20*/  FSEL R84, R84, RZ, !P3 ;  /* 0x000000ff54547208 */ /* 0x000fca0005800000 */
[----:B------:R-:W-:-:S04]  /*2c30*/  FFMA.FTZ R85, R116, R85, R84 ;  /* 0x0000005574557223 */ /* 0x000fc80000010054 */
[----:B------:R-:W-:-:S04]  /*2c40*/  FADD.FTZ R85, R114, -R85 ;  /* 0x8000005572557221 */ /* 0x000fc80000010000 */
[----:B------:R-:W-:-:S04]  /*2c50*/  FMUL.FTZ R2, R2, R85 ;  /* 0x0000005502027220 */ /* 0x000fc80000410000 */
[----:B------:R-:W-:Y:S02]  /*2c60*/  @P5 FADD.FTZ R2, R2, R81 ;  /* 0x0000005102025221 */ /* 0x000fe40000010000 */
.L_x_3888:
[----:B------:R-:W-:Y:S05]  /*2c70*/  BSYNC B1 ;  /* 0x0000000000017941 */ /* 0x000fea0003800000 */
.L_x_3886:
[----:B------:R-:W-:Y:S01]  /*2c80*/  @P4 FMUL.FTZ R80, R2, c[0x0][0x1ec] ;  /* 0x00007b0002504a20 */ /* 0x000fe20000410000 */
[----:B------:R-:W-:Y:S01]  /*2c90*/  @P4 LOP3.LUT P3, RZ, R95, 0xff000000, RZ, 0xc0, !PT ;  /* 0xff0000005fff4812 */ /* 0x000fe2000786c0ff */
[----:B------:R-:W-:Y:S01]  /*2ca0*/  @P4 IMAD.MOV.U32 R81, RZ, RZ, 0x10 ;  /* 0x00000010ff514424 */ /* 0x000fe200078e00ff */
[----:B------:R-:W-:Y:S01]  /*2cb0*/  @P0 MOV R82, 0x10 ;  /* 0x0000001000520802 */ /* 0x000fe20000000f00 */
[----:B------:R-:W-:Y:S01]  /*2cc0*/  @P4 FMUL.FTZ R80, R80, c[0x0][0x1e8] ;  /* 0x00007a0050504a20 */ /* 0x000fe20000410000 */
[----:B------:R-:W-:-:S03]  /*2cd0*/  @P0 F2FP.PACK_AB R2, RZ, R2 ;  /* 0x00000002ff02023e */ /* 0x000fc600000000ff */
[----:B------:R-:W-:Y:S01]  /*2ce0*/  @P0 IMAD.WIDE.U32 R82, R7, R82, c[0x0][0x258] ;  /* 0x0000960007520625 */ /* 0x000fe200078e0052 */
[----:B------:R-:W-:Y:S02]  /*2cf0*/  @P4 FSEL R80, R80, RZ, P3 ;  /* 0x000000ff50504208 */ /* 0x000fe40001800000 */
[----:B------:R-:W-:Y:S02]  /*2d00*/  @P0 PRMT R75, R75, 0x5410, R2 ;  /* 0x000054104b4b0816 */ /* 0x000fe40000000002 */
[----:B------:R-:W-:Y:S01]  /*2d10*/  @P4 F2FP.PACK_AB R7, RZ, R80 ;  /* 0x00000050ff07423e */ /* 0x000fe200000000ff */
[----:B------:R-:W-:Y:S02]  /*2d20*/  @P4 IMAD.WIDE.U32 R80, R0, R81, c[0x0][0x248] ;  /* 0x0000920000504625 */ /* 0x000fe400078e0051 */
[----:B------:R1:W-:Y:S01]  /*2d30*/  @P0 STG.E.128 [R82.64], R72 ;  /* 0x0000004852000986 */ /* 0x0003e2000c101d04 */
[----:B------:R-:W-:-:S05]  /*2d40*/  @P4 PRMT R79, R79, 0x5410, R7 ;  /* 0x000054104f4f4816 */ /* 0x000fca0000000007 */
[----:B------:R1:W-:Y:S02]  /*2d50*/  @P4 STG.E.128 [R80.64], R76 ;  /* 0x0000004c50004986 */ /* 0x0003e4000c101d04 */
.L_x_3864:
[----:B------:R-:W-:Y:S05]  /*2d60*/  BSYNC B0 ;  /* 0x0000000000007941 */ /* 0x000fea0003800000 */
.L_x_3863:
[----:B------:R-:W-:Y:S02]  /*2d70*/  IADD3 R5, R5, c[0x0][0x160], RZ ;  /* 0x0000580005057a10 */ /* 0x000fe40007ffe0ff */
[----:B------:R-:W-:Y:S02]  /*2d80*/  LOP3.LUT P3, RZ, R3, 0xff, RZ, 0xc0, !PT ;  /* 0x000000ff03ff7812 */ /* 0x000fe4000786c0ff */
[----:B------:R-:W-:Y:S02]  /*2d90*/  ISETP.GE.AND P0, PT, R5, c[0x0][0x164], PT ;  /* 0x0000590005007a0c */ /* 0x000fe40003f06270 */
[----:B------:R-:W-:-:S11]  /*2da0*/  SEL R3, RZ, 0x1, P3 ;  /* 0x00000001ff037807 */ /* 0x000fd60001800000 */
[----:B01---5:R-:W-:Y:S01]  /*2db0*/  @P0 CALL.REL.NOINC `(.L_x_3827) ;  /* 0x0000001000000944 */ /* 0x023fe20003c00000 */
[----:B------:R-:W-:Y:S05]  /*2dc0*/  BRA `(.L_x_3889) ;  /* 0xffffd4e000007947 */ /* 0x000fea000383ffff */
.L_x_3827:
        /* <DEDUP_REMOVED lines=22> */
.L_x_3835:
[----:B------:R-:W-:Y:S01]  /*2f30*/  HFMA2.MMA R85, -RZ, RZ, 0, 9.5367431640625e-07 ;  /* 0x00000010ff557435 */ /* 0x000fe200000001ff */
[----:B------:R-:W-:Y:S01]  /*2f40*/  MOV R86, R119 ;  /* 0x0000007700567202 */ /* 0x000fe20000000f00 */
[----:B------:R-:W-:Y:S01]  /*2f50*/  IMAD.MOV.U32 R84, RZ, RZ, 0x1f ;  /* 0x0000001fff547424 */ /* 0x000fe200078e00ff */
[----:B------:R-:W-:-:S02]  /*2f60*/  MOV R83, 0xffffffff ;  /* 0xffffffff00537802 */ /* 0x000fc40000000f00 */
[----:B-1----:R-:W-:Y:S02]  /*2f70*/  MOV R80, 0x2f90 ;  /* 0x00002f9000507802 */ /* 0x002fe40000000f00 */
[----:B0----5:R-:W-:Y:S05]  /*2f80*/  CALL.REL.NOINC `($__internal_111_$__cuda_sm70_shflsync_down_p) ;  /* 0x0000046000007944 */ /* 0x021fea0003c00000 */
[----:B-1----:R-:W-:Y:S01]  /*2f90*/  MOV R104, R83 ;  /* 0x0000005300687202 */ /* 0x002fe20000000f00 */
[----:B0-----:R-:W-:Y:S05]  /*2fa0*/  BRA `(.L_x_3890) ;  /* 0xffffe27000007947 */ /* 0x001fea000383ffff */
.L_x_3836:
[----:B------:R-:W-:Y:S01]  /*2fb0*/  HFMA2.MMA R85, -RZ, RZ, 0, 9.5367431640625e-07 ;  /* 0x00000010ff557435 */ /* 0x000fe200000001ff */
[----:B------:R-:W-:Y:S01]  /*2fc0*/  MOV R86, R120 ;  /* 0x0000007800567202 */ /* 0x000fe20000000f00 */
[----:B------:R-:W-:Y:S01]  /*2fd0*/  IMAD.MOV.U32 R84, RZ, RZ, 0x1f ;  /* 0x0000001fff547424 */ /* 0x000fe200078e00ff */
[----:B------:R-:W-:Y:S02]  /*2fe0*/  MOV R83, 0xffffffff ;  /* 0xffffffff00537802 */ /* 0x000fe40000000f00 */
[----:B-1----:R-:W-:Y:S02]  /*2ff0*/  MOV R80, 0x3010 ;  /* 0x0000301000507802 */ /* 0x002fe40000000f00 */
[----:B0-23-5:R-:W-:Y:S05]  /*3000*/  CALL.REL.NOINC `($__internal_111_$__cuda_sm70_shflsync_down_p) ;  /* 0x000003e000007944 */ /* 0x02dfea0003c00000 */
[----:B------:R-:W-:Y:S01]  /*3010*/  FADD.FTZ R104, R104, R119 ;  /* 0x0000007768687221 */ /* 0x000fe20000010000 */
[----:B0-----:R-:W-:Y:S01]  /*3020*/  HFMA2.MMA R85, -RZ, RZ, 0, 4.76837158203125e-07 ;  /* 0x00000008ff557435 */ /* 0x001fe200000001ff */
[----:B-1----:R-:W-:Y:S01]  /*3030*/  FADD.FTZ R120, R120, R83 ;  /* 0x0000005378787221 */ /* 0x002fe20000010000 */
[----:B------:R-:W-:Y:S01]  /*3040*/  MOV R84, 0x1f ;  /* 0x0000001f00547802 */ /* 0x000fe20000000f00 */
[----:B------:R-:W-:Y:S01]  /*3050*/  IMAD.MOV.U32 R86, RZ, RZ, R104 ;  /* 0x000000ffff567224 */ /* 0x000fe200078e0068 */
[----:B------:R-:W-:-:S02]  /*3060*/  MOV R83, 0xffffffff ;  /* 0xffffffff00537802 */ /* 0x000fc40000000f00 */
[----:B------:R-:W-:Y:S02]  /*3070*/  MOV R80, 0x3090 ;  /* 0x0000309000507802 */ /* 0x000fe40000000f00 */
[----:B------:R-:W-:Y:S05]  /*3080*/  CALL.REL.NOINC `($__internal_111_$__cuda_sm70_shflsync_down_p) ;  /* 0x0000036000007944 */ /* 0x000fea0003c00000 */
[----:B0-----:R-:W-:Y:S01]  /*3090*/  HFMA2.MMA R85, -RZ, RZ, 0, 4.76837158203125e-07 ;  /* 0x00000008ff557435 */ /* 0x001fe200000001ff */
[----:B-1----:R-:W-:Y:S01]  /*30a0*/  MOV R87, R83 ;  /* 0x0000005300577202 */ /* 0x002fe20000000f00 */
[----:B------:R-:W-:Y:S01]  /*30b0*/  IMAD.MOV.U32 R83, RZ, RZ, -0x1 ;  /* 0xffffffffff537424 */ /* 0x000fe200078e00ff */
[----:B------:R-:W-:Y:S02]  /*30c0*/  MOV R86, R120 ;  /* 0x0000007800567202 */ /* 0x000fe40000000f00 */
[----:B------:R-:W-:Y:S02]  /*30d0*/  MOV R84, 0x1f ;  /* 0x0000001f00547802 */ /* 0x000fe40000000f00 */
[----:B------:R-:W-:Y:S02]  /*30e0*/  MOV R80, 0x3100 ;  /* 0x0000310000507802 */ /* 0x000fe40000000f00 */
[----:B------:R-:W-:Y:S05]  /*30f0*/  CALL.REL.NOINC `($__internal_111_$__cuda_sm70_shflsync_down_p) ;  /* 0x000002f000007944 */ /* 0x000fea0003c00000 */
[----:B------:R-:W-:Y:S01]  /*3100*/  FADD.FTZ R104, R87, R104 ;  /* 0x0000006857687221 */ /* 0x000fe20000010000 */
[----:B0-----:R-:W-:Y:S01]  /*3110*/  HFMA2.MMA R85, -RZ, RZ, 0, 2.384185791015625e-07 ;  /* 0x00000004ff557435 */ /* 0x001fe200000001ff */
[----:B-1----:R-:W-:Y:S01]  /*3120*/  FADD.FTZ R120, R120, R83 ;  /* 0x0000005378787221 */ /* 0x002fe20000010000 */
[----:B------:R-:W-:-:S02]  /*3130*/  MOV R84, 0x1f ;  /* 0x0000001f00547802 */ /* 0x000fc40000000f00 */
[----:B------:R-:W-:Y:S02]  /*3140*/  MOV R83, 0xffffffff ;  /* 0xffffffff00537802 */ /* 0x000fe40000000f00 */
[----:B------:R-:W-:Y:S02]  /*3150*/  MOV R86, R104 ;  /* 0x0000006800567202 */ /* 0x000fe40000000f00 */
[----:B------:R-:W-:Y:S02]  /*3160*/  MOV R80, 0x3180 ;  /* 0x0000318000507802 */ /* 0x000fe40000000f00 */
[----:B------:R-:W-:Y:S05]  /*3170*/  CALL.REL.NOINC `($__internal_111_$__cuda_sm70_shflsync_down_p) ;  /* 0x0000027000007944 */ /* 0x000fea0003c00000 */
[----:B0-----:R-:W-:Y:S01]  /*3180*/  HFMA2.MMA R85, -RZ, RZ, 0, 2.384185791015625e-07 ;  /* 0x00000004ff557435 */ /* 0x001fe200000001ff */
[----:B-1----:R-:W-:Y:S01]  /*3190*/  IMAD.MOV.U32 R87, RZ, RZ, R83 ;  /* 0x000000ffff577224 */ /* 0x002fe200078e0053 */
[----:B------:R-:W-:Y:S02]  /*31a0*/  MOV R86, R120 ;  /* 0x0000007800567202 */ /* 0x000fe40000000f00 */
[----:B------:R-:W-:Y:S02]  /*31b0*/  MOV R84, 0x1f ;  /* 0x0000001f00547802 */ /* 0x000fe40000000f00 */
[----:B------:R-:W-:-:S02]  /*31c0*/  MOV R83, 0xffffffff ;  /* 0xffffffff00537802 */ /* 0x000fc40000000f00 */
[----:B------:R-:W-:Y:S02]  /*31d0*/  MOV R80, 0x31f0 ;  /* 0x000031f000507802 */ /* 0x000fe40000000f00 */
[----:B------:R-:W-:Y:S05]  /*31e0*/  CALL.REL.NOINC `($__internal_111_$__cuda_sm70_shflsync_down_p) ;  /* 0x0000020000007944 */ /* 0x000fea0003c00000 */
[----:B------:R-:W-:Y:S01]  /*31f0*/  FADD.FTZ R104, R87, R104 ;  /* 0x0000006857687221 */ /* 0x000fe20000010000 */
[----:B0-----:R-:W-:Y:S01]  /*3200*/  HFMA2.MMA R84, -RZ, RZ, 0, 1.847743988037109375e-06 ;  /* 0x0000001fff547435 */ /* 0x001fe200000001ff */
[----:B-1----:R-:W-:Y:S01]  /*3210*/  FADD.FTZ R120, R120, R83 ;  /* 0x0000005378787221 */ /* 0x002fe20000010000 */
[----:B------:R-:W-:Y:S01]  /*3220*/  MOV R83, 0xffffffff ;  /* 0xffffffff00537802 */ /* 0x000fe20000000f00 */
[----:B------:R-:W-:Y:S01]  /*3230*/  IMAD.MOV.U32 R85, RZ, RZ, 0x2 ;  /* 0x00000002ff557424 */ /* 0x000fe200078e00ff */
[----:B------:R-:W-:Y:S02]  /*3240*/  MOV R86, R104 ;  /* 0x0000006800567202 */ /* 0x000fe40000000f00 */
[----:B------:R-:W-:Y:S02]  /*3250*/  MOV R80, 0x3270 ;  /* 0x0000327000507802 */ /* 0x000fe40000000f00 */
[----:B------:R-:W-:Y:S05]  /*3260*/  CALL.REL.NOINC `($__internal_111_$__cuda_sm70_shflsync_down_p) ;  /* 0x0000018000007944 */ /* 0x000fea0003c00000 */
[----:B0-----:R-:W-:Y:S01]  /*3270*/  HFMA2.MMA R85, -RZ, RZ, 0, 1.1920928955078125e-07 ;  /* 0x00000002ff557435 */ /* 0x001fe200000001ff */
[----:B-1----:R-:W-:Y:S01]  /*3280*/  MOV R87, R83 ;  /* 0x0000005300577202 */ /* 0x002fe20000000f00 */
[----:B------:R-:W-:Y:S01]  /*3290*/  IMAD.MOV.U32 R86, RZ, RZ, R120 ;  /* 0x000000ffff567224 */ /* 0x000fe200078e0078 */
[----:B------:R-:W-:-:S02]  /*32a0*/  MOV R84, 0x1f ;  /* 0x0000001f00547802 */ /* 0x000fc40000000f00 */
[----:B------:R-:W-:Y:S02]  /*32b0*/  MOV R83, 0xffffffff ;  /* 0xffffffff00537802 */ /* 0x000fe40000000f00 */
[----:B------:R-:W-:Y:S02]  /*32c0*/  MOV R80, 0x32e0 ;  /* 0x000032e000507802 */ /* 0x000fe40000000f00 */
[----:B------:R-:W-:Y:S05]  /*32d0*/  CALL.REL.NOINC `($__internal_111_$__cuda_sm70_shflsync_down_p) ;  /* 0x0000011000007944 */ /* 0x000fea0003c00000 */
[----:B------:R-:W-:Y:S01]  /*32e0*/  FADD.FTZ R104, R87, R104 ;  /* 0x0000006857687221 */ /* 0x000fe20000010000 */
[----:B0-----:R-:W-:Y:S01]  /*32f0*/  HFMA2.MMA R85, -RZ, RZ, 0, 5.9604644775390625e-08 ;  /* 0x00000001ff557435 */ /* 0x001fe200000001ff */
[----:B-1----:R-:W-:Y:S01]  /*3300*/  FADD.FTZ R105, R120, R83 ;  /* 0x0000005378697221 */ /* 0x002fe20000010000 */
[----:B------:R-:W-:Y:S01]  /*3310*/  MOV R83, 0xffffffff ;  /* 0xffffffff00537802 */ /* 0x000fe20000000f00 */
[----:B------:R-:W-:Y:S01]  /*3320*/  IMAD.MOV.U32 R84, RZ, RZ, 0x1f ;  /* 0x0000001fff547424 */ /* 0x000fe200078e00ff */
[----:B------:R-:W-:Y:S02]  /*3330*/  MOV R86, R104 ;  /* 0x0000006800567202 */ /* 0x000fe40000000f00 */
[----:B------:R-:W-:Y:S02]  /*3340*/  MOV R80, 0x3360 ;  /* 0x0000336000507802 */ /* 0x000fe40000000f00 */
[----:B------:R-:W-:Y:S05]  /*3350*/  CALL.REL.NOINC `($__internal_111_$__cuda_sm70_shflsync_down_p) ;  /* 0x0000009000007944 */ /* 0x000fea0003c00000 */
[----:B0-----:R-:W-:Y:S01]  /*3360*/  HFMA2.MMA R84, -RZ, RZ, 0, 1.847743988037109375e-06 ;  /* 0x0000001fff547435 */ /* 0x001fe200000001ff */
[----:B-1----:R-:W-:Y:S01]  /*3370*/  MOV R87, R83 ;  /* 0x0000005300577202 */ /* 0x002fe20000000f00 */
[----:B------:R-:W-:Y:S01]  /*3380*/  IMAD.MOV.U32 R85, RZ, RZ, 0x1 ;  /* 0x00000001ff557424 */ /* 0x000fe200078e00ff */
[----:B------:R-:W-:-:S02]  /*3390*/  MOV R86, R105 ;  /* 0x0000006900567202 */ /* 0x000fc40000000f00 */
[----:B------:R-:W-:Y:S02]  /*33a0*/  MOV R83, 0xffffffff ;  /* 0xffffffff00537802 */ /* 0x000fe40000000f00 */
[----:B------:R-:W-:Y:S02]  /*33b0*/  MOV R80, 0x33d0 ;  /* 0x000033d000507802 */ /* 0x000fe40000000f00 */
[----:B------:R-:W-:Y:S05]  /*33c0*/  CALL.REL.NOINC `($__internal_111_$__cuda_sm70_shflsync_down_p) ;  /* 0x0000002000007944 */ /* 0x000fea0003c00000 */
[----:B01----:R-:W-:Y:S01]  /*33d0*/  MOV R86, R83 ;  /* 0x0000005300567202 */ /* 0x003fe20000000f00 */
[----:B------:R-:W-:Y:S05]  /*33e0*/  BRA `(.L_x_3891) ;  /* 0xffffdf5000007947 */ /* 0x000fea000383ffff */
        .weak           $__internal_111_$__cuda_sm70_shflsync_down_p
        .type           $__internal_111_$__cuda_sm70_shflsync_down_p,@function
        .size           $__internal_111_$__cuda_sm70_shflsync_down_p,(.L_x_6913 - $__internal_111_$__cuda_sm70_shflsync_down_p)
$__internal_111_$__cuda_sm70_shflsync_down_p:
[----:B------:R-:W-:Y:S01]  /*33f0*/  HFMA2.MMA R81, -RZ, RZ, 0, 0 ;  /* 0x00000000ff517435 */ /* 0x000fe200000001ff */
[----:B------:R-:W-:Y:S04]  /*3400*/  WARPSYNC R83 ;  /* 0x0000005300007348 */ /* 0x000fe80003800000 */
[----:B------:R0:W1:Y:S01]  /*3410*/  SHFL.DOWN PT, R83, R86, R85, R84 ;  /* 0x0800005556537389 */ /* 0x00006200000e0054 */
[----:B------:R-:W-:Y:S05]  /*3420*/  RET.REL.NODEC R80 `(_ZN10layer_norm13ln_bwd_kernelINS_13Kernel_traitsIf6__halfS2_S2_fjLj2048ELj1ELj1ELj4ELj16ENS_18Kernel_traits_baseILj2048EfS2_S2_S2_fjLj128EEEEELb1ELb0ELb1ELb0EEEvNS_9BwdParamsE) ;  /* 0xffffcbd050007950 */ /* 0x000fea0003c3ffff */
.L_x_3892:
        /* <DEDUP_REMOVED lines=13> */
.L_x_6913:


//--------------------- .text._ZN10layer_norm22ln_bwd_finalize_kernelINS_22Kernel_traits_finalizeILj2048Ef6__halfS2_S2_fjLb0ELj1024ELj4ENS_18Kernel_traits_baseILj2048EfS2_S2_S2_fjLj1024EEEEELb0ELb1EEEvNS_9BwdParamsE --------------------------
	.section	.text._ZN10layer_norm22ln_bwd_finalize_kernelINS_22Kernel_traits_finalizeILj2048Ef6__halfS2_S2_fjLb0ELj1024ELj4ENS_18Kernel_traits_baseILj2048EfS2_S2_S2_fjLj1024EEEEELb0ELb1EEEvNS_9BwdParamsE,"ax",@progbits
	.sectioninfo	@"SHI_REGISTERS=32"
	.align	128
        .global         _ZN10layer_norm22ln_bwd_finalize_kernelINS_22Kernel_traits_finalizeILj2048Ef6__halfS2_S2_fjLb0ELj1024ELj4ENS_18Kernel_traits_baseILj2048EfS2_S2_S2_fjLj1024EEEEELb0ELb1EEEvNS_9BwdParamsE
        .type           _ZN10layer_norm22ln_bwd_finalize_kernelINS_22Kernel_traits_finalizeILj2048Ef6__halfS2_S2_fjLb0ELj1024ELj4ENS_18Kernel_traits_baseILj2048EfS2_S2_S2_fjLj1024EEEEELb0ELb1EEEvNS_9BwdParamsE,@function
        .size           _ZN10layer_norm22ln_bwd_finalize_kernelINS_22Kernel_traits_finalizeILj2048Ef6__halfS2_S2_fjLb0ELj1024ELj4ENS_18Kernel_traits_baseILj2048EfS2_S2_S2_fjLj1024EEEEELb0ELb1EEEvNS_9BwdParamsE,(.L_x_6914 - _ZN10layer_norm22ln_bwd_finalize_kernelINS_22Kernel_traits_finalizeILj2048Ef6__halfS2_S2_fjLb0ELj1024ELj4ENS_18Kernel_traits_baseILj2048EfS2_S2_S2_fjLj1024EEEEELb0ELb1EEEvNS_9BwdParamsE)
        .other          _ZN10layer_norm22ln_bwd_finalize_kernelINS_22Kernel_traits_finalizeILj2048Ef6__halfS2_S2_fjLb0ELj1024ELj4ENS_18Kernel_traits_baseILj2048EfS2_S2_S2_fjLj1024EEEEELb0ELb1EEEvNS_9BwdParamsE,@"STO_CUDA_ENTRY STV_DEFAULT"
_ZN10layer_norm22ln_bwd_finalize_kernelINS_22Kernel_traits_finalizeILj2048Ef6__halfS2_S2_fjLb0ELj1024ELj4ENS_18Kernel_traits_baseILj2048EfS2_S2_S2_fjLj1024EEEEELb0ELb1EEEvNS_9BwdParamsE:
.text._ZN10layer_norm22ln_bwd_finalize_kernelINS_22Kernel_traits_finalizeILj2048Ef6__halfS2_S2_fjLb0ELj1024ELj4ENS_18Kernel_traits_baseILj2048EfS2_S2_S2_fjLj1024EEEEELb0ELb1EEEvNS_9BwdParamsE:
        /* <DEDUP_REMOVED lines=19> */
.L_x_3903:
        /* <DEDUP_REMOVED lines=27> */
.L_x_3897:
        /* <DEDUP_REMOVED lines=35> */
.L_x_3896:
[----:B------:R-:W-:Y:S05]  /*0510*/  BSYNC B1 ;  /* 0x0000000000017941 */ /* 0x000fea0003800000 */
.L_x_3895:
        /* <DEDUP_REMOVED lines=23> */
.L_x_3899:
[----:B------:R-:W-:Y:S05]  /*0690*/  BSYNC B1 ;  /* 0x0000000000017941 */ /* 0x000fea0003800000 */
.L_x_3898:
        /* <DEDUP_REMOVED lines=10> */
.L_x_3894:
[----:B------:R-:W-:Y:S05]  /*0740*/  BSYNC B0 ;  /* 0x0000000000007941 */ /* 0x000fea0003800000 */
.L_x_3893:
        /* <DEDUP_REMOVED lines=11> */
.L_x_3904:
        /* <DEDUP_REMOVED lines=18> */
.L_x_3905:
[----:B------:R-:W-:Y:S01]  /*0920*/  @!P1 SHF.R.U32.HI R2, RZ, 0x3, R0 ;  /* 0x00000003ff029819 */ /* 0x000fe20000011600 */
[----:B---3--:R-:W-:Y:S02]  /*0930*/  FADD.FTZ R5, R5, R10 ;  /* 0x0000000a05057221 */ /* 0x008fe40000010000 */
[----:B--2---:R-:W-:Y:S01]  /*0940*/  FADD.FTZ R7, R7, R4 ;  /* 0x0000000407077221 */ /* 0x004fe20000010000 */
[----:B------:R-:W-:-:S05]  /*0950*/  @!P1 LOP3.LUT R2, R2, 0x1ffffffc, RZ, 0xc0, !PT ;  /* 0x1ffffffc02029812 */ /* 0x000fca00078ec0ff */
[----:B------:R2:W-:Y:S04]  /*0960*/  @!P1 STS [R2+0x2000], R5 ;  /* 0x0020000502009388 */ /* 0x0005e80000000800 */
[----:B------:R2:W-:Y:S02]  /*0970*/  @!P1 STS [R2+0x2080], R7 ;  /* 0x0020800702009388 */ /* 0x0005e40000000800 */
.L_x_3900:
        /* <DEDUP_REMOVED lines=14> */
.L_x_3901:
[----:B------:R-:W-:Y:S01]  /*0a60*/  HFMA2.MMA R9, -RZ, RZ, 0, 5.9604644775390625e-08 ;  /* 0x00000001ff097435 */ /* 0x000fe200000001ff */
[----:B--2---:R-:W-:Y:S01]  /*0a70*/  IMAD.MOV.U32 R10, RZ, RZ, R4 ;  /* 0x000000ffff0a7224 */ /* 0x004fe200078e0004 */
[----:B------:R-:W-:Y:S01]  /*0a80*/  MOV R11, 0xffffffff ;  /* 0xffffffff000b7802 */ /* 0x000fe20000000f00 */
[----:B------:R-:W-:Y:S01]  /*0a90*/  IMAD.MOV.U32 R6, RZ, RZ, 0x1f ;  /* 0x0000001fff067424 */ /* 0x000fe200078e00ff */
[----:B------:R-:W-:-:S02]  /*0aa0*/  MOV R2, 0xac0 ;  /* 0x00000ac000027802 */ /* 0x000fc40000000f00 */
[----:B01----:R-:W-:Y:S05]  /*0ab0*/  CALL.REL.NOINC `($__internal_112_$__cuda_sm70_shflsync_bfly_p) ;  /* 0x000003c000007944 */ /* 0x003fea0003c00000 */
[----:B-1----:R-:W-:Y:S01]  /*0ac0*/  MOV R3, R6 ;  /* 0x0000000600037202 */ /* 0x002fe20000000f00 */
[----:B0-----:R-:W-:Y:S05]  /*0ad0*/  BRA `(.L_x_3904) ;  /* 0xfffffd2000007947 */ /* 0x001fea000383ffff */
.L_x_3902:
[----:B------:R-:W-:Y:S01]  /*0ae0*/  HFMA2.MMA R9, -RZ, RZ, 0, 1.1920928955078125e-07 ;  /* 0x00000002ff097435 */ /* 0x000fe200000001ff */
[----:B------:R-:W-:Y:S01]  /*0af0*/  IMAD.MOV.U32 R10, RZ, RZ, R13 ;  /* 0x000000ffff0a7224 */ /* 0x000fe200078e000d */
[----:B------:R-:W-:Y:S01]  /*0b00*/  MOV R6, 0x1f ;  /* 0x0000001f00067802 */ /* 0x000fe20000000f00 */
[----:B------:R-:W-:Y:S01]  /*0b10*/  IMAD.MOV.U32 R11, RZ, RZ, -0x1 ;  /* 0xffffffffff0b7424 */ /* 0x000fe200078e00ff */
[----:B------:R-:W-:-:S02]  /*0b20*/  MOV R2, 0xb40 ;  /* 0x00000b4000027802 */ /* 0x000fc40000000f00 */
[----:B012---:R-:W-:Y:S05]  /*0b30*/  CALL.REL.NOINC `($__internal_112_$__cuda_sm70_shflsync_bfly_p) ;  /* 0x0000034000007944 */ /* 0x007fea0003c00000 */
[----:B0-----:R-:W-:Y:S01]  /*0b40*/  HFMA2.MMA R9, -RZ, RZ, 0, 2.384185791015625e-07 ;  /* 0x00000004ff097435 */ /* 0x001fe200000001ff */
[----:B-1----:R-:W-:Y:S01]  /*0b50*/  FADD.FTZ R10, R13, R6 ;  /* 0x000000060d0a7221 */ /* 0x002fe20000010000 */
[----:B------:R-:W-:Y:S01]  /*0b60*/  MOV R6, 0x1f ;  /* 0x0000001f00067802 */ /* 0x000fe20000000f00 */
[----:B------:R-:W-:Y:S01]  /*0b70*/  IMAD.MOV.U32 R11, RZ, RZ, -0x1 ;  /* 0xffffffffff0b7424 */ /* 0x000fe200078e00ff */
[----:B------:R-:W-:-:S02]  /*0b80*/  MOV R2, 0xba0 ;  /* 0x00000ba000027802 */ /* 0x000fc40000000f00 */
[----:B------:R-:W-:Y:S05]  /*0b90*/  CALL.REL.NOINC `($__internal_112_$__cuda_sm70_shflsync_bfly_p) ;  /* 0x000002e000007944 */ /* 0x000fea0003c00000 */
[----:B0-----:R-:W-:Y:S01]  /*0ba0*/  HFMA2.MMA R9, -RZ, RZ, 0, 4.76837158203125e-07 ;  /* 0x00000008ff097435 */ /* 0x001fe200000001ff */
[----:B-1----:R-:W-:Y:S01]  /*0bb0*/  FADD.FTZ R10, R10, R6 ;  /* 0x000000060a0a7221 */ /* 0x002fe20000010000 */
[----:B------:R-:W-:Y:S01]  /*0bc0*/  MOV R6, 0x1f ;  /* 0x0000001f00067802 */ /* 0x000fe20000000f00 */
[----:B------:R-:W-:Y:S01]  /*0bd0*/  IMAD.MOV.U32 R11, RZ, RZ, -0x1 ;  /* 0xffffffffff0b7424 */ /* 0x000fe200078e00ff */
[----:B------:R-:W-:-:S02]  /*0be0*/  MOV R2, 0xc00 ;  /* 0x00000c0000027802 */ /* 0x000fc40000000f00 */
[----:B------:R-:W-:Y:S05]  /*0bf0*/  CALL.REL.NOINC `($__internal_112_$__cuda_sm70_shflsync_bfly_p) ;  /* 0x0000028000007944 */ /* 0x000fea0003c00000 */
[----:B-1----:R-:W-:Y:S01]  /*0c00*/  FADD.FTZ R4, R10, R6 ;  /* 0x000000060a047221 */ /* 0x002fe20000010000 */
[----:B0-----:R-:W-:Y:S01]  /*0c10*/  HFMA2.MMA R9, -RZ, RZ, 0, 9.5367431640625e-07 ;  /* 0x00000010ff097435 */ /* 0x001fe200000001ff */
[----:B------:R-:W-:Y:S01]  /*0c20*/  MOV R6, 0x1f ;  /* 0x0000001f00067802 */ /* 0x000fe20000000f00 */
[----:B------:R-:W-:Y:S01]  /*0c30*/  IMAD.MOV.U32 R11, RZ, RZ, -0x1 ;  /* 0xffffffffff0b7424 */ /* 0x000fe200078e00ff */
[----:B------:R-:W-:-:S02]  /*0c40*/  MOV R2, 0xc70 ;  /* 0x00000c7000027802 */ /* 0x000fc40000000f00 */
[----:B------:R-:W-:Y:S02]  /*0c50*/  MOV R10, R4 ;  /* 0x00000004000a7202 */ /* 0x000fe40000000f00 */
[----:B------:R-:W-:Y:S05]  /*0c60*/  CALL.REL.NOINC `($__internal_112_$__cuda_sm70_shflsync_bfly_p) ;  /* 0x0000021000007944 */ /* 0x000fea0003c00000 */
[----:B0-----:R-:W-:Y:S01]  /*0c70*/  HFMA2.MMA R9, -RZ, RZ, 0, 5.9604644775390625e-08 ;  /* 0x00000001ff097435 */ /* 0x001fe200000001ff */
[----:B-1----:R-:W-:Y:S01]  /*0c80*/  MOV R7, R6 ;  /* 0x0000000600077202 */ /* 0x002fe20000000f00 */
[----:B------:R-:W-:Y:S01]  /*0c90*/  IMAD.MOV.U32 R10, RZ, RZ, R5 ;  /* 0x000000ffff0a7224 */ /* 0x000fe200078e0005 */
[----:B------:R-:W-:Y:S01]  /*0ca0*/  MOV R6, 0x1f ;  /* 0x0000001f00067802 */ /* 0x000fe20000000f00 */
[----:B------:R-:W-:Y:S01]  /*0cb0*/  IMAD.MOV.U32 R11, RZ, RZ, -0x1 ;  /* 0xffffffffff0b7424 */ /* 0x000fe200078e00ff */
[----:B------:R-:W-:Y:S02]  /*0cc0*/  MOV R2, 0xce0 ;  /* 0x00000ce000027802 */ /* 0x000fe40000000f00 */
[----:B------:R-:W-:Y:S05]  /*0cd0*/  CALL.REL.NOINC `($__internal_112_$__cuda_sm70_shflsync_bfly_p) ;  /* 0x000001a000007944 */ /* 0x000fea0003c00000 */
[----:B0-----:R-:W-:Y:S01]  /*0ce0*/  HFMA2.MMA R9, -RZ, RZ, 0, 1.1920928955078125e-07 ;  /* 0x00000002ff097435 */ /* 0x001fe200000001ff */
[----:B-1----:R-:W-:Y:S01]  /*0cf0*/  FADD.FTZ R10, R5, R6 ;  /* 0x00000006050a7221 */ /* 0x002fe20000010000 */
[----:B------:R-:W-:Y:S01]  /*0d00*/  MOV R6, 0x1f ;  /* 0x0000001f00067802 */ /* 0x000fe20000000f00 */
[----:B------:R-:W-:Y:S01]  /*0d10*/  IMAD.MOV.U32 R11, RZ, RZ, -0x1 ;  /* 0xffffffffff0b7424 */ /* 0x000fe200078e00ff */
[----:B------:R-:W-:Y:S02]  /*0d20*/  MOV R2, 0xd40 ;  /* 0x00000d4000027802 */ /* 0x000fe40000000f00 */
[----:B------:R-:W-:Y:S05]  /*0d30*/  CALL.REL.NOINC `($__internal_112_$__cuda_sm70_shflsync_bfly_p) ;  /* 0x0000014000007944 */ /* 0x000fea0003c00000 */
        /* <DEDUP_REMOVED lines=12> */
[----:B0-----:R-:W-:Y:S01]  /*0e00*/  HFMA2.MMA R9, -RZ, RZ, 0, 9.5367431640625e-07 ;  /* 0x00000010ff097435 */ /* 0x001fe200000001ff */
[----:B-1----:R-:W-:Y:S01]  /*0e10*/  FADD.FTZ R10, R10, R6 ;  /* 0x000000060a0a7221 */ /* 0x002fe20000010000 */
[----:B------:R-:W-:Y:S01]  /*0e20*/  MOV R6, 0x1f ;  /* 0x0000001f00067802 */ /* 0x000fe20000000f00 */
[----:B------:R-:W-:Y:S01]  /*0e30*/  IMAD.MOV.U32 R11, RZ, RZ, -0x1 ;  /* 0xffffffffff0b7424 */ /* 0x000fe200078e00ff */
[----:B------:R-:W-:-:S02]  /*0e40*/  MOV R2, 0xe60 ;  /* 0x00000e6000027802 */ /* 0x000fc40000000f00 */
[----:B------:R-:W-:Y:S05]  /*0e50*/  CALL.REL.NOINC `($__internal_112_$__cuda_sm70_shflsync_bfly_p) ;  /* 0x0000002000007944 */ /* 0x000fea0003c00000 */
[----:B-1----:R-:W-:Y:S01]  /*0e60*/  MOV R5, R6 ;  /* 0x0000000600057202 */ /* 0x002fe20000000f00 */
[----:B0-----:R-:W-:Y:S05]  /*0e70*/  BRA `(.L_x_3905) ;  /* 0xfffffaa000007947 */ /* 0x001fea000383ffff */
        .weak           $__internal_112_$__cuda_sm70_shflsync_bfly_p
        .type           $__internal_112_$__cuda_sm70_shflsync_bfly_p,@function
        .size           $__internal_112_$__cuda_sm70_shflsync_bfly_p,(.L_x_6914 - $__internal_112_$__cuda_sm70_shflsync_bfly_p)
$__internal_112_$__cuda_sm70_shflsync_bfly_p:
[----:B------:R-:W-:Y:S01]  /*0e80*/  HFMA2.MMA R3, -RZ, RZ, 0, 0 ;  /* 0x00000000ff037435 */ /* 0x000fe200000001ff */
[----:B------:R-:W-:Y:S04]  /*0e90*/  WARPSYNC R11 ;  /* 0x0000000b00007348 */ /* 0x000fe80003800000 */
[----:B------:R0:W1:Y:S01]  /*0ea0*/  SHFL.BFLY PT, R6, R10, R9, R6 ;  /* 0x0c0000090a067389 */ /* 0x00006200000e0006 */
[----:B------:R-:W-:Y:S05]  /*0eb0*/  RET.REL.NODEC R2 `(_ZN10layer_norm22ln_bwd_finalize_kernelINS_22Kernel_traits_finalizeILj2048Ef6__halfS2_S2_fjLb0ELj1024ELj4ENS_18Kernel_traits_baseILj2048EfS2_S2_S2_fjLj1024EEEEELb0ELb1EEEvNS_9BwdParamsE) ;  /* 0xfffff14002007950 */ /* 0x000fea0003c3ffff */
.L_x_3906:
        /* <DEDUP_REMOVED lines=12> */
.L_x_6914:


//--------------------- .text._ZN10layer_norm13ln_bwd_kernelINS_13Kernel_traitsIf6__halfS2_S2_fjLj2048ELj1ELj1ELj4ELj16ENS_18Kernel_traits_baseILj2048EfS2_S2_S2_fjLj128EEEEELb1ELb0ELb1ELb1EEEvNS_9BwdParamsE --------------------------
	.section	.text._ZN10layer_norm13ln_bwd_kernelINS_13Kernel_traitsIf6__halfS2_S2_fjLj2048ELj1ELj1ELj4ELj16ENS_18Kernel_traits_baseILj2048EfS2_S2_S2_fjLj128EEEEELb1ELb0ELb1ELb1EEEvNS_9BwdParamsE,"ax",@progbits
	.sectioninfo	@"SHI_REGISTERS=128"
	.align	128
        .global         _ZN10layer_norm13ln_bwd_kernelINS_13Kernel_traitsIf6__halfS2_S2_fjLj2048ELj1ELj1ELj4ELj16ENS_18Kernel_traits_baseILj2048EfS2_S2_S2_fjLj128EEEEELb1ELb0ELb1ELb1EEEvNS_9BwdParamsE
        .type           _ZN10layer_norm13ln_bwd_kernelINS_13Kernel_traitsIf6__halfS2_S2_fjLj2048ELj1ELj1ELj4ELj16ENS_18Kernel_traits_baseILj2048EfS2_S2_S2_fjLj128EEEEELb1ELb0ELb1ELb1EEEvNS_9BwdParamsE,@function
        .size           _ZN10layer_norm13ln_bwd_kernelINS_13Kernel_traitsIf6__halfS2_S2_fjLj2048ELj1ELj1ELj4ELj16ENS_18Kernel_traits_baseILj2048EfS2_S2_S2_fjLj128EEEEELb1ELb0ELb1ELb1EEEvNS_9BwdParamsE,(.L_x_6915 - _ZN10layer_norm13ln_bwd_kernelINS_13Kernel_traitsIf6__halfS2_S2_fjLj2048ELj1ELj1ELj4ELj16ENS_18Kernel_traits_baseILj2048EfS2_S2_S2_fjLj128EEEEELb1ELb0ELb1ELb1EEEvNS_9BwdParamsE)
        .other          _ZN10layer_norm13ln_bwd_kernelINS_13Kernel_traitsIf6__halfS2_S2_fjLj2048ELj1ELj1ELj4ELj16ENS_18Kernel_traits_baseILj2048EfS2_S2_S2_fjLj128EEEEELb1ELb0ELb1ELb1EEEvNS_9BwdParamsE,@"STO_CUDA_ENTRY STV_DEFAULT"
_ZN10layer_norm13ln_bwd_kernelINS_13Kernel_traitsIf6__halfS2_S2_fjLj2048ELj1ELj1ELj4ELj16ENS_18Kernel_traits_baseILj2048EfS2_S2_S2_fjLj128EEEEELb1ELb0ELb1ELb1EEEvNS_9BwdParamsE:
.text._ZN10layer_norm13ln_bwd_kernelINS_13Kernel_traitsIf6__halfS2_S2_fjLj2048ELj1ELj1ELj4ELj16ENS_18Kernel_traits_baseILj2048EfS2_S2_S2_fjLj128EEEEELb1ELb0ELb1ELb1EEEvNS_9BwdParamsE:
        /* <DEDUP_REMOVED lines=24> */
.L_x_3907:
        /* <DEDUP_REMOVED lines=26> */
.L_x_3962:
[----:B------:R-:W-:-:S05]  /*0320*/  MOV R90, 0x4 ;  /* 0x00000004005a7802 */ /* 0x000fca0000000f00 */
        /* <DEDUP_REMOVED lines=12> */
[----:B------:R-:W-:-:S02]  /*03f0*/  LEA.HI.SX32 R2, R81, R80, 0x1d ;  /* 0x0000005051027211 */ /* 0x000fc400078feaff */
[----:B------:R-:W-:Y:S02]  /*0400*/  MOV R81, 0x10 ;  /* 0x0000001000517802 */ /* 0x000fe40000000f00 */
[C---:B------:R-:W-:Y:S02]  /*0410*/  IADD3 R0, R2.reuse, 0x80, RZ ;  /* 0x0000008002007810 */ /* 0x040fe40007ffe0ff */
[----:B------:R-:W-:Y:S01]  /*0420*/  IADD3 R7, R7, c[0x0][0x160], RZ ;  /* 0x0000580007077a10 */ /* 0x000fe20007ffe0ff */
[----:B------:R-:W-:-:S03]  /*0430*/  IMAD.WIDE.U32 R102, R2, R81, c[0x0][0x218] ;  /* 0x0000860002667625 */ /* 0x000fc600078e0051 */
[----:B------:R-:W-:Y:S01]  /*0440*/  ISETP.GE.AND P1, PT, R7, c[0x0][0x164], PT ;  /* 0x0000590007007a0c */ /* 0x000fe20003f26270 */
[----:B---3--:R-:W-:Y:S01]  /*0450*/  IMAD.WIDE.U32 R82, R0, R81, c[0x0][0x218] ;  /* 0x0000860000527625 */ /* 0x008fe200078e0051 */
        /* <DEDUP_REMOVED lines=22> */
.L_x_3910:
        /* <DEDUP_REMOVED lines=32> */
[----:B-1----:R-:W-:Y:S01]  /*07c0*/  ISETP.NE.AND P0, PT, R6, RZ, PT ;  /* 0x000000ff0600720c */ /* 0x002fe20003f05270 */
[--C-:B--2---:R-:W-:Y:S02]  /*07d0*/  HADD2.F32 R10, -RZ, R12.reuse.H0_H0 ;  /* 0x2000000cff0a7230 */ /* 0x104fe40000004100 */
[----:B------:R-:W-:Y:S02]  /*07e0*/  HADD2.F32 R11, -RZ, R12.H1_H1 ;  /* 0x3000000cff0b7230 */ /* 0x000fe40000004100 */
[----:B------:R-:W-:-:S02]  /*07f0*/  HADD2.F32 R12, -RZ, R13.H0_H0 ;  /* 0x2000000dff0c7230 */ /* 0x000fc40000004100 */
[----:B------:R-:W-:Y:S02]  /*0800*/  HADD2.F32 R80, -RZ, R13.H1_H1 ;  /* 0x3000000dff507230 */ /* 0x000fe40000004100 */
[----:B------:R-:W-:Y:S01]  /*0810*/  HADD2.F32 R89, -RZ, R14.H0_H0 ;  /* 0x2000000eff597230 */ /* 0x000fe20000004100 */
[----:B----4-:R-:W-:Y:S01]  /*0820*/  FSEL R88, R9, RZ, !P0 ;  /* 0x000000ff09587208 */ /* 0x010fe20004000000 */
[--C-:B------:R-:W-:Y:S02]  /*0830*/  HADD2.F32 R81, -RZ, R15.reuse.H0_H0 ;  /* 0x2000000fff517230 */ /* 0x100fe40000004100 */
[----:B------:R-:W-:Y:S02]  /*0840*/  HADD2.F32 R109, -RZ, R15.H1_H1 ;  /* 0x3000000fff6d7230 */ /* 0x000fe40000004100 */
[----:B---3--:R-:W-:Y:S01]  /*0850*/  HADD2.F32 R106, -RZ, R94.H1_H1 ;  /* 0x3000005eff6a7230 */ /* 0x008fe20000004100 */
[C---:B------:R-:W-:Y:S02]  /*0860*/  FADD.FTZ R9, -R88.reuse, R10 ;  /* 0x0000000a58097221 */ /* 0x040fe40000010100 */
[C---:B------:R-:W-:Y:S01]  /*0870*/  FADD.FTZ R11, -R88.reuse, R11 ;  /* 0x0000000b580b7221 */ /* 0x040fe20000010100 */
[--C-:B------:R-:W-:Y:S01]  /*0880*/  HADD2.F32 R105, -RZ, R84.reuse.H0_H0 ;  /* 0x20000054ff697230 */ /* 0x100fe20000004100 */
        /* <DEDUP_REMOVED lines=8> */
[----:B------:R-:W-:Y:S01]  /*0910*/  FMUL.FTZ R10, R4, R11 ;  /* 0x0000000b040a7220 */ /* 0x000fe20000410000 */
[--C-:B0-----:R-:W-:Y:S01]  /*0920*/  HADD2.F32 R103, -RZ, R85.reuse.H0_H0 ;  /* 0x20000055ff677230 */ /* 0x101fe20000004100 */
[----:B------:R-:W-:Y:S01]  /*0930*/  FADD.FTZ R106, -R88, R106 ;  /* 0x0000006a586a7221 */ /* 0x000fe20000010100 */
[----:B------:R-:W-:Y:S01]  /*0940*/  HADD2.F32 R84, -RZ, R85.H1_H1 ;  /* 0x30000055ff547230 */ /* 0x000fe20000004100 */
[----:B------:R-:W-:Y:S01]  /*0950*/  FMUL.FTZ R11, R4, R13 ;  /* 0x0000000d040b7220 */ /* 0x000fe20000410000 */
[----:B------:R-:W-:Y:S01]  /*0960*/  HADD2.F32 R107, -RZ, R95.H0_H0 ;  /* 0x2000005fff6b7230 */ /* 0x000fe20000004100 */
[----:B------:R-:W-:Y:S01]  /*0970*/  FADD.FTZ R95, -R88, R81 ;  /* 0x00000051585f7221 */ /* 0x000fe20000010100 */
[----:B------:R-:W-:Y:S01]  /*0980*/  HADD2.F32 R85, -RZ, R86.H0_H0 ;  /* 0x20000056ff557230 */ /* 0x000fe20000004100 */
[C---:B------:R-:W-:Y:S01]  /*0990*/  FMUL.FTZ R12, R4.reuse, R15 ;  /* 0x0000000f040c7220 */ /* 0x040fe20000410000 */
[--C-:B------:R-:W-:Y:S01]  /*09a0*/  HADD2.F32 R115, -RZ, R98.reuse.H0_H0 ;  /* 0x20000062ff737230 */ /* 0x100fe20000004100 */
[----:B------:R-:W-:Y:S01]  /*09b0*/  FMUL.FTZ R13, R4, R89 ;  /* 0x00000059040d7220 */ /* 0x000fe20000410000 */
[----:B------:R-:W-:Y:S01]  /*09c0*/  HADD2.F32 R102, -RZ, R98.H1_H1 ;  /* 0x30000062ff667230 */ /* 0x000fe20000004100 */
[-C--:B------:R-:W-:Y:S01]  /*09d0*/  FMUL.FTZ R98, R36, R105.reuse ;  /* 0x0000006924627220 */ /* 0x080fe20000410000 */
[--C-:B------:R-:W-:Y:S01]  /*09e0*/  HADD2.F32 R111, -RZ, R96.reuse.H0_H0 ;  /* 0x20000060ff6f7230 */ /* 0x100fe20000004100 */
[----:B------:R-:W-:Y:S01]  /*09f0*/  FADD.FTZ R81, -R88, R87 ;  /* 0x0000005758517221 */ /* 0x000fe20000010100 */
[----:B------:R-:W-:Y:S01]  /*0a00*/  HADD2.F32 R112, -RZ, R96.H1_H1 ;  /* 0x30000060ff707230 */ /* 0x000fe20000004100 */
[----:B------:R-:W-:Y:S01]  /*0a10*/  FFMA.FTZ R40, R9, R105, R40 ;  /* 0x0000006909287223 */ /* 0x000fe20000010028 */
        /* <DEDUP_REMOVED lines=16> */
[-C--:B------:R-:W-:Y:S02]  /*0b20*/  FFMA.FTZ R46, R15, R83.reuse, R46 ;  /* 0x000000530f2e7223 */ /* 0x080fe4000001002e */
[----:B------:R-:W-:Y:S02]  /*0b30*/  FADD.FTZ R66, R66, R83 ;  /* 0x0000005342427221 */ /* 0x000fe40000010000 */
[----:B------:R-:W-:Y:S01]  /*0b40*/  FMUL.FTZ R108, R34, R83 ;  /* 0x00000053226c7220 */ /* 0x000fe20000410000 */
[----:B------:R-:W-:Y:S01]  /*0b50*/  HADD2.F32 R14, -RZ, R14.H1_H1 ;  /* 0x3000000eff0e7230 */ /* 0x000fe20000004100 */
[----:B------:R-:W-:Y:S01]  /*0b60*/  FMUL.FTZ R104, R38, R103 ;  /* 0x0000006726687220 */ /* 0x000fe20000410000 */
[--C-:B------:R-:W-:Y:S01]  /*0b70*/  HADD2.F32 R117, -RZ, R92.reuse.H0_H0 ;  /* 0x2000005cff757230 */ /* 0x100fe20000004100 */
[----:B------:R-:W-:Y:S01]  /*0b80*/  FADD.FTZ R83, R84, R99 ;  /* 0x0000006354537221 */ /* 0x000fe20000010000 */
[----:B------:R-:W-:Y:S01]  /*0b90*/  HADD2.F32 R119, -RZ, R92.H1_H1 ;  /* 0x3000005cff777230 */ /* 0x000fe20000004100 */
[----:B------:R-:W-:Y:S01]  /*0ba0*/  FFMA.FTZ R85, R10, R99, R85 ;  /* 0x000000630a557223 */ /* 0x000fe20000010055 */
[----:B------:R-:W-:-:S02]  /*0bb0*/  HADD2.F32 R121, -RZ, R93.H0_H0 ;  /* 0x2000005dff797230 */ /* 0x000fc40000004100 */
[----:B------:R-:W-:Y:S02]  /*0bc0*/  HADD2.F32 R123, -RZ, R93.H1_H1 ;  /* 0x3000005dff7b7230 */ /* 0x000fe40000004100 */
[----:B------:R-:W-:Y:S01]  /*0bd0*/  HADD2.F32 R125, -RZ, R94.H0_H0 ;  /* 0x2000005eff7d7230 */ /* 0x000fe20000004100 */
[C---:B------:R-:W-:Y:S02]  /*0be0*/  FADD.FTZ R109, -R88.reuse, R109 ;  /* 0x0000006d586d7221 */ /* 0x040fe40000010100 */
[----:B------:R-:W-:Y:S02]  /*0bf0*/  FADD.FTZ R84, R83, R104 ;  /* 0x0000006853547221 */ /* 0x000fe40000010000 */
[----:B------:R-:W-:Y:S01]  /*0c00*/  FFMA.FTZ R85, R11, R104, R85 ;  /* 0x000000680b557223 */ /* 0x000fe20000010055 */
[----:B------:R-:W-:Y:S01]  /*0c10*/  HADD2.F32 R86, -RZ, R86.H1_H1 ;  /* 0x30000056ff567230 */ /* 0x000fe20000004100 */
[C---:B------:R-:W-:Y:S02]  /*0c20*/  FADD.FTZ R93, -R88.reuse, R14 ;  /* 0x0000000e585d7221 */ /* 0x040fe40000010100 */
[----:B------:R-:W-:-:S02]  /*0c30*/  FADD.FTZ R117, -R88, R117 ;  /* 0x0000007558757221 */ /* 0x000fc40000010100 */
[C---:B------:R-:W-:Y:S02]  /*0c40*/  FADD.FTZ R119, -R88.reuse, R119 ;  /* 0x0000007758777221 */ /* 0x040fe40000010100 */
[C---:B------:R-:W-:Y:S02]  /*0c50*/  FADD.FTZ R121, -R88.reuse, R121 ;  /* 0x0000007958797221 */ /* 0x040fe40000010100 */
[C---:B------:R-:W-:Y:S02]  /*0c60*/  FADD.FTZ R123, -R88.reuse, R123 ;  /* 0x0000007b587b7221 */ /* 0x040fe40000010100 */
[C---:B------:R-:W-:Y:S02]  /*0c70*/  FADD.FTZ R125, -R88.reuse, R125 ;  /* 0x0000007d587d7221 */ /* 0x040fe40000010100 */
[----:B------:R-:W-:Y:S02]  /*0c80*/  FADD.FTZ R107, -R88, R107 ;  /* 0x0000006b586b7221 */ /* 0x000fe40000010100 */
[----:B------:R-:W-:-:S02]  /*0c90*/  FMUL.FTZ R88, R4, R109 ;  /* 0x0000006d04587220 */ /* 0x000fc40000410000 */
[----:B------:R-:W-:Y:S01]  /*0ca0*/  FADD.FTZ R83, R84, R105 ;  /* 0x0000006954537221 */ /* 0x000fe20000010000 */
[--C-:B------:R-:W-:Y:S01]  /*0cb0*/  HADD2.F32 R113, -RZ, R97.reuse.H0_H0 ;  /* 0x20000061ff717230 */ /* 0x100fe20000004100 */
[----:B------:R-:W-:Y:S01]  /*0cc0*/  FFMA.FTZ R85, R12, R105, R85 ;  /* 0x000000690c557223 */ /* 0x000fe20000010055 */
[----:B------:R-:W-:Y:S01]  /*0cd0*/  HADD2.F32 R114, -RZ, R97.H1_H1 ;  /* 0x30000061ff727230 */ /* 0x000fe20000004100 */
[----:B------:R-:W-:Y:S02]  /*0ce0*/  FMUL.FTZ R97, R4, R107 ;  /* 0x0000006b04617220 */ /* 0x000fe40000410000 */
[-C--:B------:R-:W-:Y:S02]  /*0cf0*/  FFMA.FTZ R47, R88, R82.reuse, R47 ;  /* 0x00000052582f7223 */ /* 0x080fe4000001002f */
[----:B------:R-:W-:Y:S02]  /*0d00*/  FADD.FTZ R67, R67, R82 ;  /* 0x0000005243437221 */ /* 0x000fe40000010000 */
[----:B------:R-:W-:-:S02]  /*0d10*/  FMUL.FTZ R109, R35, R82 ;  /* 0x00000052236d7220 */ /* 0x000fc40000410000 */
        /* <DEDUP_REMOVED lines=13> */
[----:B------:R-:W-:Y:S02]  /*0df0*/  FFMA.FTZ R48, R89, R111, R48 ;  /* 0x0000006f59307223 */ /* 0x000fe40000010030 */
[----:B------:R-:W-:Y:S02]  /*0e00*/  FADD.FTZ R60, R60, R111 ;  /* 0x0000006f3c3c7221 */ /* 0x000fe40000010000 */
[----:B------:R-:W-:Y:S02]  /*0e10*/  FADD.FTZ R82, R83, R110 ;  /* 0x0000006e53527221 */ /* 0x000fe40000010000 */
[----:B------:R-:W-:Y:S02]  /*0e20*/  FMUL.FTZ R111, R29, R112 ;  /* 0x000000701d6f7220 */ /* 0x000fe40000410000 */
[----:B------:R-:W-:-:S02]  /*0e30*/  FFMA.FTZ R83, R89, R110, R85 ;  /* 0x0000006e59537223 */ /* 0x000fc40000010055 */
[----:B------:R-:W-:Y:S02]  /*0e40*/  FMUL.FTZ R93, R4, R121 ;  /* 0x00000079045d7220 */ /* 0x000fe40000410000 */
[----:B------:R-:W-:Y:S02]  /*0e50*/  FFMA.FTZ R49, R92, R112, R49 ;  /* 0x000000705c317223 */ /* 0x000fe40000010031 */
[----:B------:R-:W-:Y:S02]  /*0e60*/  FADD.FTZ R61, R61, R112 ;  /* 0x000000703d3d7221 */ /* 0x000fe40000010000 */
[----:B------:R-:W-:Y:S02]  /*0e70*/  FMUL.FTZ R112, R30, R113 ;  /* 0x000000711e707220 */ /* 0x000fe40000410000 */
[----:B------:R-:W-:Y:S02]  /*0e80*/  FADD.FTZ R85, R82, R111 ;  /* 0x0000006f52557221 */ /* 0x000fe40000010000 */
        /* <DEDUP_REMOVED lines=37> */
.L_x_3911:
[----:B0-----:R-:W-:Y:S05]  /*10e0*/  BSYNC B0 ;  /* 0x0000000000007941 */ /* 0x001fea0003800000 */
.L_x_3909:
        /* <DEDUP_REMOVED lines=10> */
[----:B------:R0:W2:Y:S02]  /*1190*/  SHFL.DOWN PT, R122, R87, 0x10, 0x1f ;  /* 0x0a001f00577a7f89 */ /* 0x0000a400000e0000 */
.L_x_3963:
        /* <DEDUP_REMOVED lines=18> */
.L_x_3964:
        /* <DEDUP_REMOVED lines=37> */
.L_x_3915:
        /* <DEDUP_REMOVED lines=11> */
.L_x_3916:
[----:B------:R-:W-:Y:S05]  /*15c0*/  BSYNC B0 ;  /* 0x0000000000007941 */ /* 0x000fea0003800000 */
.L_x_3914:
        /* <DEDUP_REMOVED lines=16> */
.L_x_3918:
[----:B-1----:R-:W-:-:S04]  /*16d0*/  ISETP.NE.AND P5, PT, R6, RZ, PT ;  /* 0x000000ff0600720c */ /* 0x002fc80003fa5270 */
[----:B------:R-:W-:-:S05]  /*16e0*/  FSEL R3, R83, RZ, !P5 ;  /* 0x000000ff53037208 */ /* 0x000fca0006800000 */
[----:B------:R-:W-:-:S04]  /*16f0*/  FFMA.FTZ R80, R10, R84, R3 ;  /* 0x000000540a507223 */ /* 0x000fc80000010003 */
[----:B------:R-:W-:Y:S01]  /*1700*/  FADD.FTZ R3, R99, -R80 ;  /* 0x8000005063037221 */ /* 0x000fe20000010000 */
[----:B------:R-:W-:-:S03]  /*1710*/  @P4 HADD2.F32 R80, -RZ, R20.H1_H1 ;  /* 0x30000014ff504230 */ /* 0x000fc60000004100 */
[----:B------:R-:W-:-:S04]  /*1720*/  FMUL.FTZ R3, R4, R3 ;  /* 0x0000000304037220 */ /* 0x000fc80000410000 */
[----:B------:R-:W-:Y:S02]  /*1730*/  @P4 FADD.FTZ R3, R3, R80 ;  /* 0x0000005003034221 */ /* 0x000fe40000010000 */
.L_x_3919:
[----:B------:R-:W-:Y:S05]  /*1740*/  BSYNC B0 ;  /* 0x0000000000007941 */ /* 0x000fea0003800000 */
.L_x_3917:
        /* <DEDUP_REMOVED lines=14> */
.L_x_3921:
[----:B-1----:R-:W-:Y:S01]  /*1830*/  ISETP.NE.AND P5, PT, R6, RZ, PT ;  /* 0x000000ff0600720c */ /* 0x002fe20003fa5270 */
[----:B------:R-:W-:-:S03]  /*1840*/  @P4 HADD2.F32 R80, -RZ, R21.H0_H0 ;  /* 0x20000015ff504230 */ /* 0x000fc60000004100 */
[----:B------:R-:W-:-:S05]  /*1850*/  FSEL R3, R83, RZ, !P5 ;  /* 0x000000ff53037208 */ /* 0x000fca0006800000 */
[----:B------:R-:W-:-:S04]  /*1860*/  FFMA.FTZ R3, R11, R84, R3 ;  /* 0x000000540b037223 */ /* 0x000fc80000010003 */
[----:B------:R-:W-:-:S04]  /*1870*/  FADD.FTZ R3, R104, -R3 ;  /* 0x8000000368037221 */ /* 0x000fc80000010000 */
[----:B------:R-:W-:-:S04]  /*1880*/  FMUL.FTZ R3, R4, R3 ;  /* 0x0000000304037220 */ /* 0x000fc80000410000 */
[----:B------:R-:W-:Y:S02]  /*1890*/  @P4 FADD.FTZ R3, R3, R80 ;  /* 0x0000005003034221 */ /* 0x000fe40000010000 */
.L_x_3922:
[----:B------:R-:W-:Y:S05]  /*18a0*/  BSYNC B0 ;  /* 0x0000000000007941 */ /* 0x000fea0003800000 */
.L_x_3920:
        /* <DEDUP_REMOVED lines=14> */
.L_x_3924:
[----:B-1----:R-:W-:-:S04]  /*1990*/  ISETP.NE.AND P5, PT, R6, RZ, PT ;  /* 0x000000ff0600720c */ /* 0x002fc80003fa5270 */
[----:B------:R-:W-:-:S05]  /*19a0*/  FSEL R3, R83, RZ, !P5 ;  /* 0x000000ff53037208 */ /* 0x000fca0006800000 */
[----:B------:R-:W-:-:S04]  /*19b0*/  FFMA.FTZ R80, R12, R84, R3 ;  /* 0x000000540c507223 */ /* 0x000fc80000010003 */
[----:B------:R-:W-:Y:S01]  /*19c0*/  FADD.FTZ R3, R105, -R80 ;  /* 0x8000005069037221 */ /* 0x000fe20000010000 */
[----:B------:R-:W-:-:S03]  /*19d0*/  @P4 HADD2.F32 R80, -RZ, R21.H1_H1 ;  /* 0x30000015ff504230 */ /* 0x000fc60000004100 */
[----:B------:R-:W-:-:S04]  /*19e0*/  FMUL.FTZ R3, R4, R3 ;  /* 0x0000000304037220 */ /* 0x000fc80000410000 */
[----:B------:R-:W-:Y:S02]  /*19f0*/  @P4 FADD.FTZ R3, R3, R80 ;  /* 0x0000005003034221 */ /* 0x000fe40000010000 */
.L_x_3925:
[----:B------:R-:W-:Y:S05]  /*1a00*/  BSYNC B0 ;  /* 0x0000000000007941 */ /* 0x000fea0003800000 */
.L_x_3923:
        /* <DEDUP_REMOVED lines=14> */
.L_x_3927:
[----:B-1----:R-:W-:Y:S01]  /*1af0*/  ISETP.NE.AND P5, PT, R6, RZ, PT ;  /* 0x000000ff0600720c */ /* 0x002fe20003fa5270 */
[----:B------:R-:W-:-:S03]  /*1b00*/  @P4 HADD2.F32 R80, -RZ, R22.H0_H0 ;  /* 0x20000016ff504230 */ /* 0x000fc60000004100 */
[----:B------:R-:W-:-:S05]  /*1b10*/  FSEL R3, R83, RZ, !P5 ;  /* 0x000000ff53037208 */ /* 0x000fca0006800000 */
[----:B------:R-:W-:-:S04]  /*1b20*/  FFMA.FTZ R3, R13, R84, R3 ;  /* 0x000000540d037223 */ /* 0x000fc80000010003 */
[----:B------:R-:W-:-:S04]  /*1b30*/  FADD.FTZ R3, R106, -R3 ;  /* 0x800000036a037221 */ /* 0x000fc80000010000 */
[----:B------:R-:W-:-:S04]  /*1b40*/  FMUL.FTZ R3, R4, R3 ;  /* 0x0000000304037220 */ /* 0x000fc80000410000 */
[----:B------:R-:W-:Y:S02]  /*1b50*/  @P4 FADD.FTZ R3, R3, R80 ;  /* 0x0000005003034221 */ /* 0x000fe40000010000 */
.L_x_3928:
[----:B------:R-:W-:Y:S05]  /*1b60*/  BSYNC B0 ;  /* 0x0000000000007941 */ /* 0x000fea0003800000 */
.L_x_3926:
        /* <DEDUP_REMOVED lines=14> */
.L_x_3930:
[----:B-1----:R-:W-:-:S04]  /*1c50*/  ISETP.NE.AND P5, PT, R6, RZ, PT ;  /* 0x000000ff0600720c */ /* 0x002fc80003fa5270 */
[----:B------:R-:W-:-:S05]  /*1c60*/  FSEL R3, R83, RZ, !P5 ;  /* 0x000000ff53037208 */ /* 0x000fca0006800000 */
[----:B------:R-:W-:-:S04]  /*1c70*/  FFMA.FTZ R80, R14, R84, R3 ;  /* 0x000000540e507223 */ /* 0x000fc80000010003 */
[----:B------:R-:W-:Y:S01]  /*1c80*/  FADD.FTZ R3, R107, -R80 ;  /* 0x800000506b037221 */ /* 0x000fe20000010000 */
[----:B------:R-:W-:-:S03]  /*1c90*/  @P4 HADD2.F32 R80, -RZ, R22.H1_H1 ;  /* 0x30000016ff504230 */ /* 0x000fc60000004100 */
[----:B------:R-:W-:-:S04]  /*1ca0*/  FMUL.FTZ R3, R4, R3 ;  /* 0x0000000304037220 */ /* 0x000fc80000410000 */
[----:B------:R-:W-:Y:S02]  /*1cb0*/  @P4 FADD.FTZ R3, R3, R80 ;  /* 0x0000005003034221 */ /* 0x000fe40000010000 */
.L_x_3931:
[----:B------:R-:W-:Y:S05]  /*1cc0*/  BSYNC B0 ;  /* 0x0000000000007941 */ /* 0x000fea0003800000 */
.L_x_3929:
        /* <DEDUP_REMOVED lines=14> */
.L_x_3933:
[----:B-1----:R-:W-:Y:S01]  /*1db0*/  ISETP.NE.AND P5, PT, R6, RZ, PT ;  /* 0x000000ff0600720c */ /* 0x002fe20003fa5270 */
[----:B------:R-:W-:-:S03]  /*1dc0*/  @P4 HADD2.F32 R80, -RZ, R23.H0_H0 ;  /* 0x20000017ff504230 */ /* 0x000fc60000004100 */
[----:B------:R-:W-:-:S05]  /*1dd0*/  FSEL R3, R83, RZ, !P5 ;  /* 0x000000ff53037208 */ /* 0x000fca0006800000 */
[----:B------:R-:W-:-:S04]  /*1de0*/  FFMA.FTZ R3, R15, R84, R3 ;  /* 0x000000540f037223 */ /* 0x000fc80000010003 */
[----:B------:R-:W-:-:S04]  /*1df0*/  FADD.FTZ R3, R108, -R3 ;  /* 0x800000036c037221 */ /* 0x000fc80000010000 */
[----:B------:R-:W-:-:S04]  /*1e00*/  FMUL.FTZ R3, R4, R3 ;  /* 0x0000000304037220 */ /* 0x000fc80000410000 */
[----:B------:R-:W-:Y:S02]  /*1e10*/  @P4 FADD.FTZ R3, R3, R80 ;  /* 0x0000005003034221 */ /* 0x000fe40000010000 */
.L_x_3934:
[----:B------:R-:W-:Y:S05]  /*1e20*/  BSYNC B0 ;  /* 0x0000000000007941 */ /* 0x000fea0003800000 */
.L_x_3932:
        /* <DEDUP_REMOVED lines=14> */
.L_x_3936:
[----:B-1----:R-:W-:-:S04]  /*1f10*/  ISETP.NE.AND P5, PT, R6, RZ, PT ;  /* 0x000000ff0600720c */ /* 0x002fc80003fa5270 */
[----:B------:R-:W-:-:S05]  /*1f20*/  FSEL R3, R83, RZ, !P5 ;  /* 0x000000ff53037208 */ /* 0x000fca0006800000 */
[----:B------:R-:W-:-:S04]  /*1f30*/  FFMA.FTZ R80, R88, R84, R3 ;  /* 0x0000005458507223 */ /* 0x000fc80000010003 */
[----:B------:R-:W-:Y:S01]  /*1f40*/  FADD.FTZ R3, R109, -R80 ;  /* 0x800000506d037221 */ /* 0x000fe20000010000 */
[----:B------:R-:W-:-:S03]  /*1f50*/  @P4 HADD2.F32 R80, -RZ, R23.H1_H1 ;  /* 0x30000017ff504230 */ /* 0x000fc60000004100 */
[----:B------:R-:W-:-:S04]  /*1f60*/  FMUL.FTZ R3, R4, R3 ;  /* 0x0000000304037220 */ /* 0x000fc80000410000 */
[----:B------:R-:W-:Y:S02]  /*1f70*/  @P4 FADD.FTZ R3, R3, R80 ;  /* 0x0000005003034221 */ /* 0x000fe40000010000 */
.L_x_3937:
[----:B------:R-:W-:Y:S05]  /*1f80*/  BSYNC B0 ;  /* 0x0000000000007941 */ /* 0x000fea0003800000 */
.L_x_3935:
        /* <DEDUP_REMOVED lines=20> */
.L_x_3939:
[----:B-1----:R-:W-:Y:S01]  /*20d0*/  ISETP.NE.AND P5, PT, R6, RZ, PT ;  /* 0x000000ff0600720c */ /* 0x002fe20003fa5270 */
[----:B0-----:R-:W-:-:S03]  /*20e0*/  @P4 HADD2.F32 R2, -RZ, R16.H0_H0 ;  /* 0x20000010ff024230 */ /* 0x001fc60000004100 */
[----:B------:R-:W-:-:S05]  /*20f0*/  FSEL R3, R83, RZ, !P5 ;  /* 0x000000ff53037208 */ /* 0x000fca0006800000 */
[----:B------:R-:W-:-:S04]  /*2100*/  FFMA.FTZ R3, R89, R84, R3 ;  /* 0x0000005459037223 */ /* 0x000fc80000010003 */
[----:B------:R-:W-:-:S04]  /*2110*/  FADD.FTZ R3, R110, -R3 ;  /* 0x800000036e037221 */ /* 0x000fc80000010000 */
[----:B------:R-:W-:-:S04]  /*2120*/  FMUL.FTZ R3, R4, R3 ;  /* 0x0000000304037220 */ /* 0x000fc80000410000 */
[----:B------:R-:W-:Y:S02]  /*2130*/  @P4 FADD.FTZ R3, R3, R2 ;  /* 0x0000000203034221 */ /* 0x000fe40000010000 */
.L_x_3940:
[----:B------:R-:W-:Y:S05]  /*2140*/  BSYNC B0 ;  /* 0x0000000000007941 */ /* 0x000fea0003800000 */
.L_x_3938:
        /* <DEDUP_REMOVED lines=14> */
.L_x_3942:
[----:B-1----:R-:W-:-:S04]  /*2230*/  ISETP.NE.AND P5, PT, R6, RZ, PT ;  /* 0x000000ff0600720c */ /* 0x002fc80003fa5270 */
[----:B------:R-:W-:-:S05]  /*2240*/  FSEL R3, R83, RZ, !P5 ;  /* 0x000000ff53037208 */ /* 0x000fca0006800000 */
[----:B------:R-:W-:-:S04]  /*2250*/  FFMA.FTZ R2, R92, R84, R3 ;  /* 0x000000545c027223 */ /* 0x000fc80000010003 */
[----:B------:R-:W-:Y:S01]  /*2260*/  FADD.FTZ R3, R111, -R2 ;  /* 0x800000026f037221 */ /* 0x000fe20000010000 */
[----:B------:R-:W-:-:S03]  /*2270*/  @P4 HADD2.F32 R2, -RZ, R16.H1_H1 ;  /* 0x30000010ff024230 */ /* 0x000fc60000004100 */
[----:B------:R-:W-:-:S04]  /*2280*/  FMUL.FTZ R3, R4, R3 ;  /* 0x0000000304037220 */ /* 0x000fc80000410000 */
[----:B------:R-:W-:Y:S02]  /*2290*/  @P4 FADD.FTZ R3, R3, R2 ;  /* 0x0000000203034221 */ /* 0x000fe40000010000 */
.L_x_3943:
[----:B------:R-:W-:Y:S05]  /*22a0*/  BSYNC B0 ;  /* 0x0000000000007941 */ /* 0x000fea0003800000 */
.L_x_3941:
        /* <DEDUP_REMOVED lines=14> */
.L_x_3945:
[----:B-1----:R-:W-:Y:S01]  /*2390*/  ISETP.NE.AND P5, PT, R6, RZ, PT ;  /* 0x000000ff0600720c */ /* 0x002fe20003fa5270 */
[----:B------:R-:W-:-:S03]  /*23a0*/  @P4 HADD2.F32 R2, -RZ, R17.H0_H0 ;  /* 0x20000011ff024230 */ /* 0x000fc60000004100 */
[----:B------:R-:W-:-:S05]  /*23b0*/  FSEL R3, R83, RZ, !P5 ;  /* 0x000000ff53037208 */ /* 0x000fca0006800000 */
[----:B------:R-:W-:-:S04]  /*23c0*/  FFMA.FTZ R3, R93, R84, R3 ;  /* 0x000000545d037223 */ /* 0x000fc80000010003 */
[----:B------:R-:W-:-:S04]  /*23d0*/  FADD.FTZ R3, R112, -R3 ;  /* 0x8000000370037221 */ /* 0x000fc80000010000 */
[----:B------:R-:W-:-:S04]  /*23e0*/  FMUL.FTZ R3, R4, R3 ;  /* 0x0000000304037220 */ /* 0x000fc80000410000 */
[----:B------:R-:W-:Y:S02]  /*23f0*/  @P4 FADD.FTZ R3, R3, R2 ;  /* 0x0000000203034221 */ /* 0x000fe40000010000 */
.L_x_3946:
[----:B------:R-:W-:Y:S05]  /*2400*/  BSYNC B0 ;  /* 0x0000000000007941 */ /* 0x000fea0003800000 */
.L_x_3944:
        /* <DEDUP_REMOVED lines=14> */
.L_x_3948:
[----:B-1----:R-:W-:-:S04]  /*24f0*/  ISETP.NE.AND P5, PT, R6, RZ, PT ;  /* 0x000000ff0600720c */ /* 0x002fc80003fa5270 */
[----:B------:R-:W-:-:S05]  /*2500*/  FSEL R3, R83, RZ, !P5 ;  /* 0x000000ff53037208 */ /* 0x000fca0006800000 */
[----:B------:R-:W-:-:S04]  /*2510*/  FFMA.FTZ R2, R94, R84, R3 ;  /* 0x000000545e027223 */ /* 0x000fc80000010003 */
[----:B------:R-:W-:Y:S01]  /*2520*/  FADD.FTZ R3, R113, -R2 ;  /* 0x8000000271037221 */ /* 0x000fe20000010000 */
[----:B------:R-:W-:-:S03]  /*2530*/  @P4 HADD2.F32 R2, -RZ, R17.H1_H1 ;  /* 0x30000011ff024230 */ /* 0x000fc60000004100 */
[----:B------:R-:W-:-:S04]  /*2540*/  FMUL.FTZ R3, R4, R3 ;  /* 0x0000000304037220 */ /* 0x000fc80000410000 */
[----:B------:R-:W-:Y:S02]  /*2550*/  @P4 FADD.FTZ R3, R3, R2 ;  /* 0x0000000203034221 */ /* 0x000fe40000010000 */
.L_x_3949:
[----:B------:R-:W-:Y:S05]  /*2560*/  BSYNC B0 ;  /* 0x0000000000007941 */ /* 0x000fea0003800000 */
.L_x_3947:
        /* <DEDUP_REMOVED lines=14> */
.L_x_3951:
[----:B-1----:R-:W-:Y:S01]  /*2650*/  ISETP.NE.AND P5, PT, R6, RZ, PT ;  /* 0x000000ff0600720c */ /* 0x002fe20003fa5270 */
[----:B------:R-:W-:-:S03]  /*2660*/  @P4 HADD2.F32 R2, -RZ, R18.H0_H0 ;  /* 0x20000012ff024230 */ /* 0x000fc60000004100 */
[----:B------:R-:W-:-:S05]  /*2670*/  FSEL R3, R83, RZ, !P5 ;  /* 0x000000ff53037208 */ /* 0x000fca0006800000 */
[----:B------:R-:W-:-:S04]  /*2680*/  FFMA.FTZ R3, R95, R84, R3 ;  /* 0x000000545f037223 */ /* 0x000fc80000010003 */
[----:B------:R-:W-:-:S04]  /*2690*/  FADD.FTZ R3, R114, -R3 ;  /* 0x8000000372037221 */ /* 0x000fc80000010000 */
[----:B------:R-:W-:-:S04]  /*26a0*/  FMUL.FTZ R3, R4, R3 ;  /* 0x0000000304037220 */ /* 0x000fc80000410000 */
[----:B------:R-:W-:Y:S02]  /*26b0*/  @P4 FADD.FTZ R3, R3, R2 ;  /* 0x0000000203034221 */ /* 0x000fe40000010000 */
.L_x_3952:
[----:B------:R-:W-:Y:S05]  /*26c0*/  BSYNC B0 ;  /* 0x0000000000007941 */ /* 0x000fea0003800000 */
.L_x_3950:
        /* <DEDUP_REMOVED lines=14> */
.L_x_3954:
[----:B-1----:R-:W-:-:S04]  /*27b0*/  ISETP.NE.AND P5, PT, R6, RZ, PT ;  /* 0x000000ff0600720c */ /* 0x002fc80003fa5270 */
[----:B------:R-:W-:-:S05]  /*27c0*/  FSEL R3, R83, RZ, !P5 ;  /* 0x000000ff53037208 */ /* 0x000fca0006800000 */
[----:B------:R-:W-:-:S04]  /*27d0*/  FFMA.FTZ R2, R96, R84, R3 ;  /* 0x0000005460027223 */ /* 0x000fc80000010003 */
[----:B------:R-:W-:Y:S01]  /*27e0*/  FADD.FTZ R3, R115, -R2 ;  /* 0x8000000273037221 */ /* 0x000fe20000010000 */
[----:B------:R-:W-:-:S03]  /*27f0*/  @P4 HADD2.F32 R2, -RZ, R18.H1_H1 ;  /* 0x30000012ff024230 */ /* 0x000fc60000004100 */
[----:B------:R-:W-:-:S04]  /*2800*/  FMUL.FTZ R3, R4, R3 ;  /* 0x0000000304037220 */ /* 0x000fc80000410000 */
[----:B------:R-:W-:Y:S02]  /*2810*/  @P4 FADD.FTZ R3, R3, R2 ;  /* 0x0000000203034221 */ /* 0x000fe40000010000 */
.L_x_3955:
[----:B------:R-:W-:Y:S05]  /*2820*/  BSYNC B0 ;  /* 0x0000000000007941 */ /* 0x000fea0003800000 */
.L_x_3953:
        /* <DEDUP_REMOVED lines=14> */
.L_x_3957:
[----:B-1----:R-:W-:Y:S01]  /*2910*/  ISETP.NE.AND P5, PT, R6, RZ, PT ;  /* 0x000000ff0600720c */ /* 0x002fe20003fa5270 */
[----:B------:R-:W-:-:S03]  /*2920*/  @P4 HADD2.F32 R2, -RZ, R19.H0_H0 ;  /* 0x20000013ff024230 */ /* 0x000fc60000004100 */
[----:B------:R-:W-:-:S05]  /*2930*/  FSEL R3, R83, RZ, !P5 ;  /* 0x000000ff53037208 */ /* 0x000fca0006800000 */
[----:B------:R-:W-:-:S04]  /*2940*/  FFMA.FTZ R3, R97, R84, R3 ;  /* 0x0000005461037223 */ /* 0x000fc80000010003 */
[----:B------:R-:W-:-:S04]  /*2950*/  FADD.FTZ R3, R116, -R3 ;  /* 0x8000000374037221 */ /* 0x000fc80000010000 */
[----:B------:R-:W-:-:S04]  /*2960*/  FMUL.FTZ R3, R4, R3 ;  /* 0x0000000304037220 */ /* 0x000fc80000410000 */
[----:B------:R-:W-:Y:S02]  /*2970*/  @P4 FADD.FTZ R3, R3, R2 ;  /* 0x0000000203034221 */ /* 0x000fe40000010000 */
.L_x_3958:
[----:B------:R-:W-:Y:S05]  /*2980*/  BSYNC B0 ;  /* 0x0000000000007941 */ /* 0x000fea0003800000 */
.L_x_3956:
        /* <DEDUP_REMOVED lines=14> */
.L_x_3960:
[----:B-1----:R-:W-:Y:S01]  /*2a70*/  ISETP.NE.AND P2, PT, R6, RZ, PT ;  /* 0x000000ff0600720c */ /* 0x002fe20003f45270 */
[----:B------:R-:W-:-:S03]  /*2a80*/  @P4 HADD2.F32 R2, -RZ, R19.H1_H1 ;  /* 0x30000013ff024230 */ /* 0x000fc60000004100 */
[----:B------:R-:W-:-:S05]  /*2a90*/  FSEL R83, R83, RZ, !P2 ;  /* 0x000000ff53537208 */ /* 0x000fca0005000000 */
[----:B------:R-:W-:-:S04]  /*2aa0*/  FFMA.FTZ R84, R118, R84, R83 ;  /* 0x0000005476547223 */ /* 0x000fc80000010053 */
[----:B------:R-:W-:-:S04]  /*2ab0*/  FADD.FTZ R3, R117, -R84 ;  /* 0x8000005475037221 */ /* 0x000fc80000010000 */
[----:B------:R-:W-:-:S04]  /*2ac0*/  FMUL.FTZ R3, R4, R3 ;  /* 0x0000000304037220 */ /* 0x000fc80000410000 */
[----:B------:R-:W-:Y:S02]  /*2ad0*/  @P4 FADD.FTZ R3, R3, R2 ;  /* 0x0000000203034221 */ /* 0x000fe40000010000 */
.L_x_3961:
[----:B------:R-:W-:Y:S05]  /*2ae0*/  BSYNC B0 ;  /* 0x0000000000007941 */ /* 0x000fea0003800000 */
.L_x_3959:
        /* <DEDUP_REMOVED lines=17> */
[----:B01----:R-:W-:Y:S01]  /*2c00*/  @P1 CALL.REL.NOINC `(.L_x_3908) ;  /* 0x0000001000001944 */ /* 0x003fe20003c00000 */
[----:B------:R-:W-:Y:S05]  /*2c10*/  BRA `(.L_x_3962) ;  /* 0xffffd70000007947 */ /* 0x000fea000383ffff */
.L_x_3908:
        /* <DEDUP_REMOVED lines=17> */
.L_x_3912:
[----:B------:R-:W-:Y:S01]  /*2d30*/  HFMA2.MMA R85, -RZ, RZ, 0, 9.5367431640625e-07 ;  /* 0x00000010ff557435 */ /* 0x000fe200000001ff */
[----:B------:R-:W-:Y:S01]  /*2d40*/  MOV R102, R87 ;  /* 0x0000005700667202 */ /* 0x000fe20000000f00 */
[----:B------:R-:W-:Y:S01]  /*2d50*/  IMAD.MOV.U32 R83, RZ, RZ, -0x1 ;  /* 0xffffffffff537424 */ /* 0x000fe200078e00ff */
[----:B------:R-:W-:-:S02]  /*2d60*/  MOV R86, 0x1f ;  /* 0x0000001f00567802 */ /* 0x000fc40000000f00 */
[----:B------:R-:W-:Y:S02]  /*2d70*/  MOV R80, 0x2d90 ;  /* 0x00002d9000507802 */ /* 0x000fe40000000f00 */
[----:B-1----:R-:W-:Y:S05]  /*2d80*/  CALL.REL.NOINC `($__internal_113_$__cuda_sm70_shflsync_down_p) ;  /* 0x0000046000007944 */ /* 0x002fea0003c00000 */
[----:B-1----:R-:W-:Y:S01]  /*2d90*/  MOV R122, R83 ;  /* 0x00000053007a7202 */ /* 0x002fe20000000f00 */
[----:B0-----:R-:W-:Y:S05]  /*2da0*/  BRA `(.L_x_3963) ;  /* 0xffffe3f000007947 */ /* 0x001fea000383ffff */
.L_x_3913:
[----:B------:R-:W-:Y:S01]  /*2db0*/  HFMA2.MMA R85, -RZ, RZ, 0, 9.5367431640625e-07 ;  /* 0x00000010ff557435 */ /* 0x000fe200000001ff */
[----:B------:R-:W-:Y:S02]  /*2dc0*/  MOV R102, R84 ;  /* 0x0000005400667202 */ /* 0x000fe40000000f00 */
[----:B------:R-:W-:Y:S02]  /*2dd0*/  MOV R86, 0x1f ;  /* 0x0000001f00567802 */ /* 0x000fe40000000f00 */
[----:B------:R-:W-:Y:S02]  /*2de0*/  MOV R83, 0xffffffff ;  /* 0xffffffff00537802 */ /* 0x000fe40000000f00 */
[----:B------:R-:W-:Y:S02]  /*2df0*/  MOV R80, 0x2e10 ;  /* 0x00002e1000507802 */ /* 0x000fe40000000f00 */
[----:B012---:R-:W-:Y:S05]  /*2e00*/  CALL.REL.NOINC `($__internal_113_$__cuda_sm70_shflsync_down_p) ;  /* 0x000003e000007944 */ /* 0x007fea0003c00000 */
[----:B------:R-:W-:Y:S01]  /*2e10*/  FADD.FTZ R87, R122, R87 ;  /* 0x000000577a577221 */ /* 0x000fe20000010000 */
[----:B0-----:R-:W-:Y:S01]  /*2e20*/  HFMA2.MMA R85, -RZ, RZ, 0, 4.76837158203125e-07 ;  /* 0x00000008ff557435 */ /* 0x001fe200000001ff */
[----:B-1----:R-:W-:Y:S01]  /*2e30*/  FADD.FTZ R84, R84, R83 ;  /* 0x0000005354547221 */ /* 0x002fe20000010000 */
[----:B------:R-:W-:Y:S01]  /*2e40*/  MOV R86, 0x1f ;  /* 0x0000001f00567802 */ /* 0x000fe20000000f00 */
[----:B------:R-:W-:Y:S01]  /*2e50*/  IMAD.MOV.U32 R83, RZ, RZ, -0x1 ;  /* 0xffffffffff537424 */ /* 0x000fe200078e00ff */
[----:B------:R-:W-:-:S02]  /*2e60*/  MOV R102, R87 ;  /* 0x0000005700667202 */ /* 0x000fc40000000f00 */
[----:B------:R-:W-:Y:S02]  /*2e70*/  MOV R80, 0x2e90 ;  /* 0x00002e9000507802 */ /* 0x000fe40000000f00 */
[----:B------:R-:W-:Y:S05]  /*2e80*/  CALL.REL.NOINC `($__internal_113_$__cuda_sm70_shflsync_down_p) ;  /* 0x0000036000007944 */ /* 0x000fea0003c00000 */
[----:B0-----:R-:W-:Y:S01]  /*2e90*/  HFMA2.MMA R85, -RZ, RZ, 0, 4.76837158203125e-07 ;  /* 0x00000008ff557435 */ /* 0x001fe200000001ff */
[----:B-1----:R-:W-:Y:S02]  /*2ea0*/  MOV R122, R83 ;  /* 0x00000053007a7202 */ /* 0x002fe40000000f00 */
[----:B------:R-:W-:Y:S02]  /*2eb0*/  MOV R102, R84 ;  /* 0x0000005400667202 */ /* 0x000fe40000000f00 */
[----:B------:R-:W-:Y:S02]  /*2ec0*/  MOV R86, 0x1f ;  /* 0x0000001f00567802 */ /* 0x000fe40000000f00 */
[----:B------:R-:W-:Y:S02]  /*2ed0*/  MOV R83, 0xffffffff ;  /* 0xffffffff00537802 */ /* 0x000fe40000000f00 */
[----:B------:R-:W-:Y:S02]  /*2ee0*/  MOV R80, 0x2f00 ;  /* 0x00002f0000507802 */ /* 0x000fe40000000f00 */
[----:B------:R-:W-:Y:S05]  /*2ef0*/  CALL.REL.NOINC `($__internal_113_$__cuda_sm70_shflsync_down_p) ;  /* 0x000002f000007944 */ /* 0x000fea0003c00000 */
[----:B------:R-:W-:Y:S01]  /*2f00*/  FADD.FTZ R87, R122, R87 ;  /* 0x000000577a577221 */ /* 0x000fe20000010000 */
[----:B0-----:R-:W-:Y:S01]  /*2f10*/  HFMA2.MMA R85, -RZ, RZ, 0, 2.384185791015625e-07 ;  /* 0x00000004ff557435 */ /* 0x001fe200000001ff */
[----:B-1----:R-:W-:Y:S01]  /*2f20*/  FADD.FTZ R84, R84, R83 ;  /* 0x0000005354547221 */ /* 0x002fe20000010000 */
[----:B------:R-:W-:Y:S01]  /*2f30*/  MOV R86, 0x1f ;  /* 0x0000001f00567802 */ /* 0x000fe20000000f00 */
[----:B------:R-:W-:Y:S01]  /*2f40*/  IMAD.MOV.U32 R83, RZ, RZ, -0x1 ;  /* 0xffffffffff537424 */ /* 0x000fe200078e00ff */
[----:B------:R-:W-:-:S02]  /*2f50*/  MOV R102, R87 ;  /* 0x0000005700667202 */ /* 0x000fc40000000f00 */
[----:B------:R-:W-:Y:S02]  /*2f60*/  MOV R80, 0x2f80 ;  /* 0x00002f8000507802 */ /* 0x000fe40000000f00 */
[----:B------:R-:W-:Y:S05]  /*2f70*/  CALL.REL.NOINC `($__internal_113_$__cuda_sm70_shflsync_down_p) ;  /* 0x0000027000007944 */ /* 0x000fea0003c00000 */
[----:B0-----:R-:W-:Y:S01]  /*2f80*/  HFMA2.MMA R85, -RZ, RZ, 0, 2.384185791015625e-07 ;  /* 0x00000004ff557435 */ /* 0x001fe200000001ff */
[----:B-1----:R-:W-:Y:S02]  /*2f90*/  MOV R122, R83 ;  /* 0x00000053007a7202 */ /* 0x002fe40000000f00 */
[----:B------:R-:W-:Y:S02]  /*2fa0*/  MOV R102, R84 ;  /* 0x0000005400667202 */ /* 0x000fe40000000f00 */
[----:B------:R-:W-:Y:S02]  /*2fb0*/  MOV R86, 0x1f ;  /* 0x0000001f00567802 */ /* 0x000fe40000000f00 */
[----:B------:R-:W-:Y:S02]  /*2fc0*/  MOV R83, 0xffffffff ;  /* 0xffffffff00537802 */ /* 0x000fe40000000f00 */
[----:B------:R-:W-:Y:S02]  /*2fd0*/  MOV R80, 0x2ff0 ;  /* 0x00002ff000507802 */ /* 0x000fe40000000f00 */
[----:B------:R-:W-:Y:S05]  /*2fe0*/  CALL.REL.NOINC `($__internal_113_$__cuda_sm70_shflsync_down_p) ;  /* 0x0000020000007944 */ /* 0x000fea0003c00000 */
[----:B------:R-:W-:Y:S01]  /*2ff0*/  FADD.FTZ R87, R122, R87 ;  /* 0x000000577a577221 */ /* 0x000fe20000010000 */
[----:B0-----:R-:W-:Y:S01]  /*3000*/  HFMA2.MMA R85, -RZ, RZ, 0, 1.1920928955078125e-07 ;  /* 0x00000002ff557435 */ /* 0x001fe200000001ff */
[----:B-1----:R-:W-:Y:S01]  /*3010*/  FADD.FTZ R122, R84, R83 ;  /* 0x00000053547a7221 */ /* 0x002fe20000010000 */
[----:B------:R-:W-:Y:S01]  /*3020*/  MOV R86, 0x1f ;  /* 0x0000001f00567802 */ /* 0x000fe20000000f00 */
[----:B------:R-:W-:Y:S01]  /*3030*/  IMAD.MOV.U32 R83, RZ, RZ, -0x1 ;  /* 0xffffffffff537424 */ /* 0x000fe200078e00ff */
[----:B------:R-:W-:-:S02]  /*3040*/  MOV R102, R87 ;  /* 0x0000005700667202 */ /* 0x000fc40000000f00 */
[----:B------:R-:W-:Y:S02]  /*3050*/  MOV R80, 0x3070 ;  /* 0x0000307000507802 */ /* 0x000fe40000000f00 */
[----:B------:R-:W-:Y:S05]  /*3060*/  CALL.REL.NOINC `($__internal_113_$__cuda_sm70_shflsync_down_p) ;  /* 0x0000018000007944 */ /* 0x000fea0003c00000 */
[----:B0-----:R-:W-:Y:S01]  /*3070*/  HFMA2.MMA R85, -RZ, RZ, 0, 1.1920928955078125e-07 ;  /* 0x00000002ff557435 */ /* 0x001fe200000001ff */
[----:B-1----:R-:W-:Y:S02]  /*3080*/  MOV R84, R83 ;  /* 0x0000005300547202 */ /* 0x002fe40000000f00 */
[----:B------:R-:W-:Y:S02]  /*3090*/  MOV R102, R122 ;  /* 0x0000007a00667202 */ /* 0x000fe40000000f00 */
[----:B------:R-:W-:Y:S02]  /*30a0*/  MOV R86, 0x1f ;  /* 0x0000001f00567802 */ /* 0x000fe40000000f00 */
[----:B------:R-:W-:Y:S02]  /*30b0*/  MOV R83, 0xffffffff ;  /* 0xffffffff00537802 */ /* 0x000fe40000000f00 */
[----:B------:R-:W-:Y:S02]  /*30c0*/  MOV R80, 0x30e0 ;  /* 0x000030e000507802 */ /* 0x000fe40000000f00 */
[----:B------:R-:W-:Y:S05]  /*30d0*/  CALL.REL.NOINC `($__internal_113_$__cuda_sm70_shflsync_down_p) ;  /* 0x0000011000007944 */ /* 0x000fea0003c00000 */
[----:B------:R-:W-:Y:S01]  /*30e0*/  FADD.FTZ R84, R84, R87 ;  /* 0x0000005754547221 */ /* 0x000fe20000010000 */
[----:B0-----:R-:W-:Y:S01]  /*30f0*/  HFMA2.MMA R85, -RZ, RZ, 0, 5.9604644775390625e-08 ;  /* 0x00000001ff557435 */ /* 0x001fe200000001ff */
[----:B-1----:R-:W-:Y:S01]  /*3100*/  FADD.FTZ R103, R122, R83 ;  /* 0x000000537a677221 */ /* 0x002fe20000010000 */
[----:B------:R-:W-:Y:S01]  /*3110*/  MOV R86, 0x1f ;  /* 0x0000001f00567802 */ /* 0x000fe20000000f00 */
[----:B------:R-:W-:Y:S01]  /*3120*/  IMAD.MOV.U32 R83, RZ, RZ, -0x1 ;  /* 0xffffffffff537424 */ /* 0x000fe200078e00ff */
[----:B------:R-:W-:-:S02]  /*3130*/  MOV R102, R84 ;  /* 0x0000005400667202 */ /* 0x000fc40000000f00 */
[----:B------:R-:W-:Y:S02]  /*3140*/  MOV R80, 0x3160 ;  /* 0x0000316000507802 */ /* 0x000fe40000000f00 */
[----:B------:R-:W-:Y:S05]  /*3150*/  CALL.REL.NOINC `($__internal_113_$__cuda_sm70_shflsync_down_p) ;  /* 0x0000009000007944 */ /* 0x000fea0003c00000 */
[----:B0-----:R-:W-:Y:S01]  /*3160*/  HFMA2.MMA R85, -RZ, RZ, 0, 5.9604644775390625e-08 ;  /* 0x00000001ff557435 */ /* 0x001fe200000001ff */
[----:B-1----:R-:W-:Y:S02]  /*3170*/  MOV R87, R83 ;  /* 0x0000005300577202 */ /* 0x002fe40000000f00 */
[----:B------:R-:W-:Y:S02]  /*3180*/  MOV R102, R103 ;  /* 0x0000006700667202 */ /* 0x000fe40000000f00 */
[----:B------:R-:W-:Y:S02]  /*3190*/  MOV R86, 0x1f ;  /* 0x0000001f00567802 */ /* 0x000fe40000000f00 */
[----:B------:R-:W-:Y:S02]  /*31a0*/  MOV R83, 0xffffffff ;  /* 0xffffffff00537802 */ /* 0x000fe40000000f00 */
[----:B------:R-:W-:Y:S02]  /*31b0*/  MOV R80, 0x31d0 ;  /* 0x000031d000507802 */ /* 0x000fe40000000f00 */
[----:B------:R-:W-:Y:S05]  /*31c0*/  CALL.REL.NOINC `($__internal_113_$__cuda_sm70_shflsync_down_p) ;  /* 0x0000002000007944 */ /* 0x000fea0003c00000 */
[----:B-1----:R-:W-:Y:S01]  /*31d0*/  MOV R122, R83 ;  /* 0x00000053007a7202 */ /* 0x002fe20000000f00 */
[----:B0-----:R-:W-:Y:S05]  /*31e0*/  BRA `(.L_x_3964) ;  /* 0xffffe0d000007947 */ /* 0x001fea000383ffff */
        .weak           $__internal_113_$__cuda_sm70_shflsync_down_p
        .type           $__internal_113_$__cuda_sm70_shflsync_down_p,@function
        .size           $__internal_113_$__cuda_sm70_shflsync_down_p,(.L_x_6915 - $__internal_113_$__cuda_sm70_shflsync_down_p)
$__internal_113_$__cuda_sm70_shflsync_down_p:
[----:B------:R-:W-:Y:S01]  /*31f0*/  HFMA2.MMA R81, -RZ, RZ, 0, 0 ;  /* 0x00000000ff517435 */ /* 0x000fe200000001ff */
[----:B------:R-:W-:Y:S04]  /*3200*/  WARPSYNC R83 ;  /* 0x0000005300007348 */ /* 0x000fe80003800000 */
[----:B------:R0:W1:Y:S01]  /*3210*/  SHFL.DOWN PT, R83, R102, R85, R86 ;  /* 0x0800005566537389 */ /* 0x00006200000e0056 */
[----:B------:R-:W-:Y:S05]  /*3220*/  RET.REL.NODEC R80 `(_ZN10layer_norm13ln_bwd_kernelINS_13Kernel_traitsIf6__halfS2_S2_fjLj2048ELj1ELj1ELj4ELj16ENS_18Kernel_traits_baseILj2048EfS2_S2_S2_fjLj128EEEEELb1ELb0ELb1ELb1EEEvNS_9BwdParamsE) ;  /* 0xffffcdd050007950 */ /* 0x000fea0003c3ffff */
.L_x_3965:
        /* <DEDUP_REMOVED lines=13> */
.L_x_6915:


//--------------------- .text._ZN10layer_norm13ln_bwd_kernelINS_13Kernel_traitsIf6__halfS2_S2_fjLj2048ELj1ELj1ELj4ELj16ENS_18Kernel_traits_baseILj2048EfS2_S2_S2_fjLj128EEEEELb1ELb1ELb0ELb0EEEvNS_9BwdParamsE --------------------------
	.section	.text._ZN10layer_norm13ln_bwd_kernelINS_13Kernel_traitsIf6__halfS2_S2_fjLj2048ELj1ELj1ELj4ELj16ENS_18Kernel_traits_baseILj2048EfS2_S2_S2_fjLj128EEEEELb1ELb1ELb0ELb0EEEvNS_9BwdParamsE,"ax",@progbits
	.sectioninfo	@"SHI_REGISTERS=163"
	.align	128
        .global         _ZN10layer_norm13ln_bwd_kernelINS_13Kernel_traitsIf6__halfS2_S2_fjLj2048ELj1ELj1ELj4ELj16ENS_18Kernel_traits_baseILj2048EfS2_S2_S2_fjLj128EEEEELb1ELb1ELb0ELb0EEEvNS_9BwdParamsE
        .type           _ZN10layer_norm13ln_bwd_kernelINS_13Kernel_traitsIf6__halfS2_S2_fjLj2048ELj1ELj1ELj4ELj16ENS_18Kernel_traits_baseILj2048EfS2_S2_S2_fjLj128EEEEELb1ELb1ELb0ELb0EEEvNS_9BwdParamsE,@function
        .size           _ZN10layer_norm13ln_bwd_kernelINS_13Kernel_traitsIf6__halfS2_S2_fjLj2048ELj1ELj1ELj4ELj16ENS_18Kernel_traits_baseILj2048EfS2_S2_S2_fjLj128EEEEELb1ELb1ELb0ELb0EEEvNS_9BwdParamsE,(.L_x_6916 - _ZN10layer_norm13ln_bwd_kernelINS_13Kernel_traitsIf6__halfS2_S2_fjLj2048ELj1ELj1ELj4ELj16ENS_18Kernel_traits_baseILj2048EfS2_S2_S2_fjLj128EEEEELb1ELb1ELb0ELb0EEEvNS_9BwdParamsE)
        .other          _ZN10layer_norm13ln_bwd_kernelINS_13Kernel_traitsIf6__halfS2_S2_fjLj2048ELj1ELj1ELj4ELj16ENS_18Kernel_traits_baseILj2048EfS2_S2_S2_fjLj128EEEEELb1ELb1ELb0ELb0EEEvNS_9BwdParamsE,@"STO_CUDA_ENTRY STV_DEFAULT"
_ZN10layer_norm13ln_bwd_kernelINS_13Kernel_traitsIf6__halfS2_S2_fjLj2048ELj1ELj1ELj4ELj16ENS_18Kernel_traits_baseILj2048EfS2_S2_S2_fjLj128EEEEELb1ELb1ELb0ELb0EEEvNS_9BwdParamsE:
.text._ZN10layer_norm13ln_bwd_kernelINS_13Kernel_traitsIf6__halfS2_S2_fjLj2048ELj1ELj1ELj4ELj16ENS_18Kernel_traits_baseILj2048EfS2_S2_S2_fjLj128EEEEELb1ELb1ELb0ELb0EEEvNS_9BwdParamsE:
        /* <DEDUP_REMOVED lines=57> */
.L_x_3977:
        /* <DEDUP_REMOVED lines=20> */
[----:B------:R-:W-:-:S02]  /*04d0*/  MOV R141, R121 ;  /* 0x00000079008d7202 */ /* 0x000fc40000000f00 */
        /* <DEDUP_REMOVED lines=17> */
[----:B--2---:R-:W-:-:S05]  /*05f0*/  HADD2.F32 R110, -RZ, R12.H0_H0 ;  /* 0x2000000cff6e7230 */ /* 0x004fca0000004100 */
[----:B------:R-:W-:Y:S01]  /*0600*/  FADD.FTZ R119, -R137, R110 ;  /* 0x0000006e89777221 */ /* 0x000fe20000010100 */
[----:B------:R-:W-:Y:S02]  /*0610*/  HADD2.F32 R112, -RZ, R13.H0_H0 ;  /* 0x2000000dff707230 */ /* 0x000fe40000004100 */
[----:B---3--:R-:W-:Y:S01]  /*0620*/  HADD2.F32 R5, -RZ, R8.H0_H0 ;  /* 0x20000008ff057230 */ /* 0x008fe20000004100 */
[----:B-----5:R-:W-:Y:S01]  /*0630*/  FMUL.FTZ R119, R122, R119 ;  /* 0x000000777a777220 */ /* 0x020fe20000410000 */
[----:B------:R-:W-:Y:S02]  /*0640*/  HADD2.F32 R12, -RZ, R12.H1_H1 ;  /* 0x3000000cff0c7230 */ /* 0x000fe40000004100 */
[----:B------:R-:W-:Y:S01]  /*0650*/  HADD2.F32 R148, -RZ, R14.H0_H0 ;  /* 0x2000000eff947230 */ /* 0x000fe20000004100 */
[----:B------:R-:W-:Y:S02]  /*0660*/  FADD.FTZ R64, R64, R5 ;  /* 0x0000000540407221 */ /* 0x000fe40000010000 */
[----:B------:R-:W-:-:S02]  /*0670*/  FFMA.FTZ R48, R119, R5, R48 ;  /* 0x0000000577307223 */ /* 0x000fc40000010030 */
[----:B------:R-:W-:Y:S02]  /*0680*/  FMUL.FTZ R118, R16, R5 ;  /* 0x0000000510767220 */ /* 0x000fe40000410000 */
[C---:B------:R-:W-:Y:S02]  /*0690*/  FADD.FTZ R5, -R137.reuse, R112 ;  /* 0x0000007089057221 */ /* 0x040fe40000010100 */
[C---:B------:R-:W-:Y:S01]  /*06a0*/  FADD.FTZ R7, -R137.reuse, R12 ;  /* 0x0000000c89077221 */ /* 0x040fe20000010100 */
[----:B------:R-:W-:Y:S01]  /*06b0*/  HADD2.F32 R8, -RZ, R8.H1_H1 ;  /* 0x30000008ff087230 */ /* 0x000fe20000004100 */
[C---:B------:R-:W-:Y:S02]  /*06c0*/  FMUL.FTZ R116, R122.reuse, R5 ;  /* 0x000000057a747220 */ /* 0x040fe40000410000 */
[----:B------:R-:W-:Y:S02]  /*06d0*/  FMUL.FTZ R120, R122, R7 ;  /* 0x000000077a787220 */ /* 0x000fe40000410000 */
[----:B------:R-:W-:Y:S01]  /*06e0*/  FADD.FTZ R5, -R137, R148 ;  /* 0x0000009489057221 */ /* 0x000fe20000010100 */
[----:B------:R-:W-:Y:S01]  /*06f0*/  HADD2.F32 R114, -RZ, R13.H1_H1 ;  /* 0x3000000dff727230 */ /* 0x000fe20000004100 */
[----:B------:R-:W-:Y:S01]  /*0700*/  FADD.FTZ R65, R65, R8 ;  /* 0x0000000841417221 */ /* 0x000fe20000010000 */
[----:B------:R-:W-:Y:S01]  /*0710*/  HADD2.F32 R150, -RZ, R14.H1_H1 ;  /* 0x3000000eff967230 */ /* 0x000fe20000004100 */
[-C--:B------:R-:W-:Y:S01]  /*0720*/  FFMA.FTZ R49, R120, R8.reuse, R49 ;  /* 0x0000000878317223 */ /* 0x080fe20000010031 */
[----:B------:R-:W-:Y:S01]  /*0730*/  HADD2.F32 R13, -RZ, R9.H0_H0 ;  /* 0x20000009ff0d7230 */ /* 0x000fe20000004100 */
[----:B------:R-:W-:-:S02]  /*0740*/  FMUL.FTZ R117, R17, R8 ;  /* 0x0000000811757220 */ /* 0x000fc40000410000 */
[----:B------:R-:W-:Y:S02]  /*0750*/  FMUL.FTZ R14, R122, R5 ;  /* 0x000000057a0e7220 */ /* 0x000fe40000410000 */
[----:B------:R-:W-:Y:S02]  /*0760*/  FADD.FTZ R8, RZ, R118 ;  /* 0x00000076ff087221 */ /* 0x000fe40000010000 */
[----:B------:R-:W-:Y:S01]  /*0770*/  FFMA.FTZ R5, R119, R118, RZ ;  /* 0x0000007677057223 */ /* 0x000fe200000100ff */
[--C-:B------:R-:W-:Y:S01]  /*0780*/  HADD2.F32 R152, -RZ, R15.reuse.H0_H0 ;  /* 0x2000000fff987230 */ /* 0x100fe20000004100 */
[----:B------:R-:W-:Y:S01]  /*0790*/  FADD.FTZ R66, R66, R13 ;  /* 0x0000000d42427221 */ /* 0x000fe20000010000 */
[----:B------:R-:W-:Y:S01]  /*07a0*/  HADD2.F32 R6, -RZ, R15.H1_H1 ;  /* 0x3000000fff067230 */ /* 0x000fe20000004100 */
[----:B------:R-:W-:Y:S01]  /*07b0*/  FFMA.FTZ R50, R116, R13, R50 ;  /* 0x0000000d74327223 */ /* 0x000fe20000010032 */
[----:B------:R-:W-:Y:S01]  /*07c0*/  HADD2.F32 R146, -RZ, R9.H1_H1 ;  /* 0x30000009ff927230 */ /* 0x000fe20000004100 */
[C---:B------:R-:W-:Y:S01]  /*07d0*/  FADD.FTZ R7, -R137.reuse, R150 ;  /* 0x0000009689077221 */ /* 0x040fe20000010100 */
[----:B------:R-:W-:Y:S01]  /*07e0*/  HADD2.F32 R9, -RZ, R10.H0_H0 ;  /* 0x2000000aff097230 */ /* 0x000fe20000004100 */
[----:B------:R-:W-:-:S02]  /*07f0*/  FADD.FTZ R15, -R137, R114 ;  /* 0x00000072890f7221 */ /* 0x000fc40000010100 */
[----:B------:R-:W-:Y:S02]  /*0800*/  FMUL.FTZ R13, R18, R13 ;  /* 0x0000000d120d7220 */ /* 0x000fe40000410000 */
[----:B------:R-:W-:Y:S02]  /*0810*/  FADD.FTZ R8, R8, R117 ;  /* 0x0000007508087221 */ /* 0x000fe40000010000 */
[----:B------:R-:W-:Y:S01]  /*0820*/  FFMA.FTZ R5, R120, R117, R5 ;  /* 0x0000007578057223 */ /* 0x000fe20000010005 */
[----:B------:R-:W-:Y:S01]  /*0830*/  HADD2.F32 R110, -RZ, R10.H1_H1 ;  /* 0x3000000aff6e7230 */ /* 0x000fe20000004100 */
[C---:B------:R-:W-:Y:S01]  /*0840*/  FMUL.FTZ R10, R122.reuse, R7 ;  /* 0x000000077a0a7220 */ /* 0x040fe20000410000 */
[--C-:B------:R-:W-:Y:S01]  /*0850*/  HADD2.F32 R111, -RZ, R11.reuse.H0_H0 ;  /* 0x2000000bff6f7230 */ /* 0x100fe20000004100 */
[----:B------:R-:W-:Y:S01]  /*0860*/  FMUL.FTZ R15, R122, R15 ;  /* 0x0000000f7a0f7220 */ /* 0x000fe20000410000 */
[----:B0-----:R-:W-:Y:S01]  /*0870*/  HADD2.F32 R108, -RZ, R11.H1_H1 ;  /* 0x3000000bff6c7230 */ /* 0x001fe20000004100 */
[----:B------:R-:W-:-:S02]  /*0880*/  FMUL.FTZ R12, R19, R146 ;  /* 0x00000092130c7220 */ /* 0x000fc40000410000 */
[----:B------:R-:W-:Y:S02]  /*0890*/  FADD.FTZ R7, R8, R13 ;  /* 0x0000000d08077221 */ /* 0x000fe40000010000 */
[----:B------:R-:W-:Y:S02]  /*08a0*/  FFMA.FTZ R5, R116, R13, R5 ;  /* 0x0000000d74057223 */ /* 0x000fe40000010005 */
[----:B------:R-:W-:Y:S02]  /*08b0*/  FADD.FTZ R68, R68, R9 ;  /* 0x0000000944447221 */ /* 0x000fe40000010000 */
[-C--:B------:R-:W-:Y:S02]  /*08c0*/  FFMA.FTZ R52, R14, R9.reuse, R52 ;  /* 0x000000090e347223 */ /* 0x080fe40000010034 */
[----:B------:R-:W-:Y:S02]  /*08d0*/  FMUL.FTZ R11, R20, R9 ;  /* 0x00000009140b7220 */ /* 0x000fe40000410000 */
[----:B------:R-:W-:-:S02]  /*08e0*/  FADD.FTZ R69, R69, R110 ;  /* 0x0000006e45457221 */ /* 0x000fc40000010000 */
[----:B------:R-:W-:Y:S02]  /*08f0*/  FADD.FTZ R109, -R137, R152 ;  /* 0x00000098896d7221 */ /* 0x000fe40000010100 */
        /* <DEDUP_REMOVED lines=23> */
.L_x_3968:
[----:B-1----:R-:W-:Y:S05]  /*0a70*/  BSYNC B0 ;  /* 0x0000000000007941 */ /* 0x002fea0003800000 */
.L_x_3967:
        /* <DEDUP_REMOVED lines=18> */
[----:B------:R-:W-:Y:S02]  /*0ba0*/  HADD2.F32 R126, -RZ, R108.H0_H0 ;  /* 0x2000006cff7e7230 */ /* 0x000fe40000004100 */
[--C-:B------:R-:W-:Y:S02]  /*0bb0*/  HADD2.F32 R132, -RZ, R110.reuse.H0_H0 ;  /* 0x2000006eff847230 */ /* 0x100fe40000004100 */
[----:B------:R-:W-:Y:S01]  /*0bc0*/  HADD2.F32 R110, -RZ, R110.H1_H1 ;  /* 0x3000006eff6e7230 */ /* 0x000fe20000004100 */
[C---:B0-----:R-:W-:Y:S01]  /*0bd0*/  FADD.FTZ R125, -R137.reuse, R128 ;  /* 0x00000080897d7221 */ /* 0x041fe20000010100 */
[----:B------:R-:W-:Y:S01]  /*0be0*/  HADD2.F32 R108, -RZ, R108.H1_H1 ;  /* 0x3000006cff6c7230 */ /* 0x000fe20000004100 */
[C---:B------:R-:W-:Y:S01]  /*0bf0*/  FADD.FTZ R131, -R137.reuse, R130 ;  /* 0x0000008289837221 */ /* 0x040fe20000010100 */
[--C-:B---3--:R-:W-:Y:S01]  /*0c00*/  HADD2.F32 R109, -RZ, R112.reuse.H0_H0 ;  /* 0x20000070ff6d7230 */ /* 0x108fe20000004100 */
[C---:B------:R-:W-:Y:S01]  /*0c10*/  FADD.FTZ R123, -R137.reuse, R126 ;  /* 0x0000007e897b7221 */ /* 0x040fe20000010100 */
[--C-:B------:R-:W-:Y:S01]  /*0c20*/  HADD2.F32 R129, -RZ, R113.reuse.H0_H0 ;  /* 0x20000071ff817230 */ /* 0x100fe20000004100 */
[C---:B------:R-:W-:Y:S01]  /*0c30*/  FADD.FTZ R135, -R137.reuse, R110 ;  /* 0x0000006e89877221 */ /* 0x040fe20000010100 */
[----:B------:R-:W-:Y:S01]  /*0c40*/  HADD2.F32 R110, -RZ, R113.H1_H1 ;  /* 0x30000071ff6e7230 */ /* 0x000fe20000004100 */
[C---:B-----5:R-:W-:Y:S01]  /*0c50*/  FMUL.FTZ R125, R122.reuse, R125 ;  /* 0x0000007d7a7d7220 */ /* 0x060fe20000410000 */
[--C-:B------:R-:W-:Y:S01]  /*0c60*/  HADD2.F32 R134, -RZ, R111.reuse.H0_H0 ;  /* 0x2000006fff867230 */ /* 0x100fe20000004100 */
[C---:B------:R-:W-:Y:S01]  /*0c70*/  FMUL.FTZ R128, R122.reuse, R131 ;  /* 0x000000837a807220 */ /* 0x040fe20000410000 */
[----:B------:R-:W-:Y:S01]  /*0c80*/  HADD2.F32 R138, -RZ, R111.H1_H1 ;  /* 0x3000006fff8a7230 */ /* 0x000fe20000004100 */
[----:B------:R-:W-:Y:S01]  /*0c90*/  FADD.FTZ R111, -R137, R108 ;  /* 0x0000006c896f7221 */ /* 0x000fe20000010100 */
[----:B------:R-:W-:Y:S01]  /*0ca0*/  HADD2.F32 R112, -RZ, R112.H1_H1 ;  /* 0x30000070ff707230 */ /* 0x000fe20000004100 */
        /* <DEDUP_REMOVED lines=16> */
[--C-:B------:R-:W-:Y:S01]  /*0db0*/  HADD2.F32 R113, -RZ, R114.reuse.H0_H0 ;  /* 0x20000072ff717230 */ /* 0x100fe20000004100 */
[----:B------:R-:W-:Y:S02]  /*0dc0*/  FADD.FTZ R133, -R137, R132 ;  /* 0x0000008489857221 */ /* 0x000fe40000010100 */
[----:B------:R-:W-:Y:S02]  /*0dd0*/  FADD.FTZ R110, R109, R130 ;  /* 0x000000826d6e7221 */ /* 0x000fe40000010000 */
[----:B------:R-:W-:Y:S01]  /*0de0*/  FFMA.FTZ R146, R125, R130, R146 ;  /* 0x000000827d927223 */ /* 0x000fe20000010092 */
[----:B------:R-:W-:Y:S01]  /*0df0*/  HADD2.F32 R114, -RZ, R114.H1_H1 ;  /* 0x30000072ff727230 */ /* 0x000fe20000004100 */
[----:B------:R-:W-:-:S02]  /*0e00*/  FMUL.FTZ R131, R122, R133 ;  /* 0x000000857a837220 */ /* 0x000fc40000410000 */
[----:B------:R-:W-:Y:S02]  /*0e10*/  FMUL.FTZ R132, R44, R113 ;  /* 0x000000712c847220 */ /* 0x000fe40000410000 */
[----:B------:R-:W-:Y:S02]  /*0e20*/  FADD.FTZ R109, R110, R129 ;  /* 0x000000816e6d7221 */ /* 0x000fe40000010000 */
[----:B------:R-:W-:Y:S01]  /*0e30*/  FFMA.FTZ R146, R128, R129, R146 ;  /* 0x0000008180927223 */ /* 0x000fe20000010092 */
[----:B------:R-:W-:Y:S01]  /*0e40*/  HADD2.F32 R141, -RZ, R115.H0_H0 ;  /* 0x20000073ff8d7230 */ /* 0x000fe20000004100 */
[----:B------:R-:W-:Y:S02]  /*0e50*/  FADD.FTZ R139, -R137, R134 ;  /* 0x00000086898b7221 */ /* 0x000fe40000010100 */
[----:B------:R-:W-:Y:S02]  /*0e60*/  FMUL.FTZ R134, R122, R135 ;  /* 0x000000877a867220 */ /* 0x000fe40000410000 */
[----:B------:R-:W-:-:S02]  /*0e70*/  FMUL.FTZ R133, R45, R114 ;  /* 0x000000722d857220 */ /* 0x000fc40000410000 */
[----:B------:R-:W-:Y:S02]  /*0e80*/  FADD.FTZ R110, R109, R132 ;  /* 0x000000846d6e7221 */ /* 0x000fe40000010000 */
[----:B------:R-:W-:Y:S01]  /*0e90*/  FFMA.FTZ R146, R131, R132, R146 ;  /* 0x0000008483927223 */ /* 0x000fe20000010092 */
[----:B------:R-:W-:Y:S01]  /*0ea0*/  HADD2.F32 R108, -RZ, R115.H1_H1 ;  /* 0x30000073ff6c7230 */ /* 0x000fe20000004100 */
        /* <DEDUP_REMOVED lines=21> */
.L_x_3970:
[----:B------:R-:W-:Y:S05]  /*1000*/  BSYNC B0 ;  /* 0x0000000000007941 */ /* 0x000fea0003800000 */
.L_x_3969:
        /* <DEDUP_REMOVED lines=8> */
.L_x_3980:
        /* <DEDUP_REMOVED lines=18> */
.L_x_3981:
        /* <DEDUP_REMOVED lines=37> */
[----:B------:R-:W-:Y:S01]  /*1400*/  @P1 HADD2.F32 R115, -RZ, R96.H0_H0 ;  /* 0x20000060ff731230 */ /* 0x000fe20000004100 */
[----:B------:R-:W-:Y:S01]  /*1410*/  FADD.FTZ R113, R13, -R114 ;  /* 0x800000720d717221 */ /* 0x000fe20000010000 */
[----:B------:R-:W-:Y:S01]  /*1420*/  @P1 HADD2.F32 R149, -RZ, R98.H0_H0 ;  /* 0x20000062ff951230 */ /* 0x000fe20000004100 */
[----:B------:R-:W-:Y:S02]  /*1430*/  FADD.FTZ R147, R11, -R148 ;  /* 0x800000940b937221 */ /* 0x000fe40000010000 */
[----:B------:R-:W-:Y:S01]  /*1440*/  @P1 FADD.FTZ R158, R158, R115 ;  /* 0x000000739e9e1221 */ /* 0x000fe20000010000 */
[----:B------:R-:W-:Y:S01]  /*1450*/  @P1 HADD2.F32 R115, -RZ, R97.H0_H0 ;  /* 0x20000061ff731230 */ /* 0x000fe20000004100 */
[----:B------:R-:W-:Y:S02]  /*1460*/  FMUL.FTZ R148, R122, R113 ;  /* 0x000000717a947220 */ /* 0x000fe40000410000 */
[----:B------:R-:W-:Y:S01]  /*1470*/  FFMA.FTZ R150, R120, R137, R112 ;  /* 0x0000008978967223 */ /* 0x000fe20000010070 */
[----:B------:R-:W-:Y:S01]  /*1480*/  @P0 F2FP.PACK_AB R113, RZ, R158 ;  /* 0x0000009eff71023e */ /* 0x000fe200000000ff */
[----:B------:R-:W-:-:S02]  /*1490*/  @P1 FADD.FTZ R148, R148, R115 ;  /* 0x0000007394941221 */ /* 0x000fc40000010000 */
[C---:B------:R-:W-:Y:S01]  /*14a0*/  FMUL.FTZ R114, R122.reuse, R147 ;  /* 0x000000937a727220 */ /* 0x040fe20000410000 */
[----:B------:R-:W-:Y:S01]  /*14b0*/  @P0 PRMT R104, R113, 0x7610, R104 ;  /* 0x0000761071680816 */ /* 0x000fe20000000068 */
[----:B------:R-:W-:Y:S01]  /*14c0*/  FADD.FTZ R113, R117, -R150 ;  /* 0x8000009675717221 */ /* 0x000fe20000010000 */
[----:B------:R-:W-:Y:S01]  /*14d0*/  @P0 F2FP.PACK_AB R115, RZ, R148 ;  /* 0x00000094ff73023e */ /* 0x000fe200000000ff */
[--C-:B------:R-:W-:Y:S02]  /*14e0*/  FFMA.FTZ R147, R15, R137, R112.reuse ;  /* 0x000000890f937223 */ /* 0x100fe40000010070 */
[----:B------:R-:W-:Y:S01]  /*14f0*/  FMUL.FTZ R160, R122, R113 ;  /* 0x000000717aa07220 */ /* 0x000fe20000410000 */
[----:B------:R-:W-:Y:S01]  /*1500*/  @P0 PRMT R105, R115, 0x7610, R105 ;  /* 0x0000761073690816 */ /* 0x000fe20000000069 */
[----:B------:R-:W-:Y:S01]  /*1510*/  @P1 HADD2.F32 R115, -RZ, R96.H1_H1 ;  /* 0x30000060ff731230 */ /* 0x000fe20000004100 */
[----:B------:R-:W-:Y:S01]  /*1520*/  FFMA.FTZ R150, R8, R137, R112 ;  /* 0x0000008908967223 */ /* 0x000fe20000010070 */
[----:B------:R-:W-:Y:S01]  /*1530*/  @P1 HADD2.F32 R113, -RZ, R97.H1_H1 ;  /* 0x30000061ff711230 */ /* 0x000fe20000004100 */
[----:B------:R-:W-:-:S02]  /*1540*/  FADD.FTZ R147, R12, -R147 ;  /* 0x800000930c937221 */ /* 0x000fc40000010000 */
[----:B------:R-:W-:Y:S02]  /*1550*/  @P1 FADD.FTZ R160, R160, R115 ;  /* 0x00000073a0a01221 */ /* 0x000fe40000010000 */
[----:B------:R-:W-:Y:S02]  /*1560*/  FADD.FTZ R115, R7, -R150 ;  /* 0x8000009607737221 */ /* 0x000fe40000010000 */
[----:B------:R-:W-:Y:S02]  /*1570*/  FMUL.FTZ R156, R122, R147 ;  /* 0x000000937a9c7220 */ /* 0x000fe40000410000 */
[-CC-:B------:R-:W-:Y:S02]  /*1580*/  FFMA.FTZ R150, R10, R137.reuse, R112.reuse ;  /* 0x000000890a967223 */ /* 0x180fe40000010070 */
[----:B------:R-:W-:Y:S01]  /*1590*/  FFMA.FTZ R147, R5, R137, R112 ;  /* 0x0000008905937223 */ /* 0x000fe20000010070 */
[----:B------:R-:W-:Y:S01]  /*15a0*/  @P0 F2FP.PACK_AB R112, RZ, R160 ;  /* 0x000000a0ff70023e */ /* 0x000fe200000000ff */
[----:B------:R-:W-:Y:S01]  /*15b0*/  FMUL.FTZ R154, R122, R115 ;  /* 0x000000737a9a7220 */ /* 0x000fe20000410000 */
[----:B------:R-:W-:Y:S01]  /*15c0*/  @P1 HADD2.F32 R115, -RZ, R99.H0_H0 ;  /* 0x20000063ff731230 */ /* 0x000fe20000004100 */
[----:B------:R-:W-:Y:S01]  /*15d0*/  @P1 FADD.FTZ R156, R156, R113 ;  /* 0x000000719c9c1221 */ /* 0x000fe20000010000 */
[----:B------:R-:W-:Y:S01]  /*15e0*/  @P0 PRMT R104, R104, 0x5410, R112 ;  /* 0x0000541068680816 */ /* 0x000fe20000000070 */
[----:B------:R-:W-:Y:S01]  /*15f0*/  FADD.FTZ R113, R9, -R150 ;  /* 0x8000009609717221 */ /* 0x000fe20000010000 */
[----:B------:R-:W-:Y:S01]  /*1600*/  MOV R112, R144 ;  /* 0x0000009000707202 */ /* 0x000fe20000000f00 */
[----:B------:R-:W-:-:S02]  /*1610*/  FADD.FTZ R147, R6, -R147 ;  /* 0x8000009306937221 */ /* 0x000fc40000010000 */
[----:B------:R-:W-:Y:S01]  /*1620*/  @P1 FADD.FTZ R154, R154, R115 ;  /* 0x000000739a9a1221 */ /* 0x000fe20000010000 */
[----:B------:R-:W-:Y:S01]  /*1630*/  @P1 HADD2.F32 R115, -RZ, R99.H1_H1 ;  /* 0x30000063ff731230 */ /* 0x000fe20000004100 */
[----:B------:R-:W-:Y:S01]  /*1640*/  FMUL.FTZ R152, R122, R113 ;  /* 0x000000717a987220 */ /* 0x000fe20000410000 */
[----:B------:R-:W-:Y:S01]  /*1650*/  @P1 HADD2.F32 R113, -RZ, R98.H1_H1 ;  /* 0x30000062ff711230 */ /* 0x000fe20000004100 */
[----:B------:R-:W-:Y:S02]  /*1660*/  @P1 FADD.FTZ R114, R114, R149 ;  /* 0x0000009572721221 */ /* 0x000fe40000010000 */
[----:B------:R-:W-:Y:S01]  /*1670*/  FMUL.FTZ R150, R122, R147 ;  /* 0x000000937a967220 */ /* 0x000fe20000410000 */
[----:B------:R-:W-:Y:S01]  /*1680*/  @P0 F2FP.PACK_AB R147, RZ, R154 ;  /* 0x0000009aff93023e */ /* 0x000fe200000000ff */
[----:B------:R-:W-:Y:S01]  /*1690*/  @P1 FADD.FTZ R152, R152, R113 ;  /* 0x0000007198981221 */ /* 0x000fe20000010000 */
[----:B------:R-:W-:Y:S01]  /*16a0*/  @P0 F2FP.PACK_AB R149, RZ, R114 ;  /* 0x00000072ff95023e */ /* 0x000fe200000000ff */
[----:B------:R-:W-:Y:S01]  /*16b0*/  @P1 FADD.FTZ R150, R150, R115 ;  /* 0x0000007396961221 */ /* 0x000fe20000010000 */
[----:B------:R-:W-:Y:S01]  /*16c0*/  LOP3.LUT P1, RZ, R112, 0xff, RZ, 0xc0, !PT ;  /* 0x000000ff70ff7812 */ /* 0x000fe2000782c0ff */
[-C--:B------:R-:W-:Y:S01]  /*16d0*/  FMUL.FTZ R158, R158, R141.reuse ;  /* 0x0000008d9e9e7220 */ /* 0x080fe20000410000 */
[----:B------:R-:W-:Y:S01]  /*16e0*/  @P0 PRMT R106, R149, 0x7610, R106 ;  /* 0x00007610956a0816 */ /* 0x000fe2000000006a */
[-C--:B------:R-:W-:Y:S01]  /*16f0*/  FMUL.FTZ R160, R160, R141.reuse ;  /* 0x0000008da0a07220 */ /* 0x080fe20000410000 */
[----:B------:R-:W-:Y:S01]  /*1700*/  @P0 F2FP.PACK_AB R113, RZ, R156 ;  /* 0x0000009cff71023e */ /* 0x000fe200000000ff */
[----:B------:R-:W-:Y:S01]  /*1710*/  FMUL.FTZ R158, R158, c[0x0][0x1e8] ;  /* 0x00007a009e9e7a20 */ /* 0x000fe20000410000 */
[----:B------:R-:W-:Y:S01]  /*1720*/  @P0 F2FP.PACK_AB R115, RZ, R152 ;  /* 0x00000098ff73023e */ /* 0x000fe200000000ff */
[----:B------:R-:W-:Y:S01]  /*1730*/  FMUL.FTZ R160, R160, c[0x0][0x1e8] ;  /* 0x00007a00a0a07a20 */ /* 0x000fe20000410000 */
[----:B------:R-:W-:Y:S01]  /*1740*/  @P0 F2FP.PACK_AB R149, RZ, R150 ;  /* 0x00000096ff95023e */ /* 0x000fe200000000ff */
[----:B------:R-:W-:Y:S01]  /*1750*/  FMUL.FTZ R148, R148, R141 ;  /* 0x0000008d94947220 */ /* 0x000fe20000410000 */
[----:B------:R-:W-:Y:S01]  /*1760*/  @P0 PRMT R107, R147, 0x7610, R107 ;  /* 0x00007610936b0816 */ /* 0x000fe2000000006b */
[----:B------:R-:W-:Y:S01]  /*1770*/  HFMA2.MMA R147, -RZ, RZ, 0, 0 ;  /* 0x00000000ff937435 */ /* 0x000fe200000001ff */
[----:B------:R-:W-:Y:S01]  /*1780*/  @P0 PRMT R105, R105, 0x5410, R113 ;  /* 0x0000541069690816 */ /* 0x000fe20000000071 */
[----:B------:R-:W-:Y:S01]  /*1790*/  @P0 IMAD.WIDE.U32 R112, R121, R146, c[0x0][0x258] ;  /* 0x0000960079700625 */ /* 0x000fe200078e0092 */
[----:B------:R-:W-:-:S02]  /*17a0*/  @P0 PRMT R106, R106, 0x5410, R115 ;  /* 0x000054106a6a0816 */ /* 0x000fc40000000073 */
[----:B------:R-:W-:Y:S01]  /*17b0*/  @P0 PRMT R107, R107, 0x5410, R149 ;  /* 0x000054106b6b0816 */ /* 0x000fe20000000095 */
[-C--:B------:R-:W-:Y:S02]  /*17c0*/  FMUL.FTZ R156, R156, R141.reuse ;  /* 0x0000008d9c9c7220 */ /* 0x080fe40000410000 */
[-C--:B------:R-:W-:Y:S02]  /*17d0*/  FMUL.FTZ R153, R114, R141.reuse ;  /* 0x0000008d72997220 */ /* 0x080fe40000410000 */
[----:B------:R0:W-:Y:S01]  /*17e0*/  @P0 STG.E.128 [R112.64], R104 ;  /* 0x0000006870000986 */ /* 0x0001e2000c101d04 */
[----:B------:R-:W-:Y:S01]  /*17f0*/  LOP3.LUT P0, RZ, R144, 0xff00, RZ, 0xc0, !PT ;  /* 0x0000ff0090ff7812 */ /* 0x000fe2000780c0ff */
[----:B------:R-:W-:Y:S02]  /*1800*/  FMUL.FTZ R156, R156, c[0x0][0x1e8] ;  /* 0x00007a009c9c7a20 */ /* 0x000fe40000410000 */
[-C--:B------:R-:W-:Y:S02]  /*1810*/  FMUL.FTZ R152, R152, R141.reuse ;  /* 0x0000008d98987220 */ /* 0x080fe40000410000 */
[----:B------:R-:W-:-:S02]  /*1820*/  FMUL.FTZ R151, R154, R141 ;  /* 0x0000008d9a977220 */ /* 0x000fc40000410000 */
[----:B------:R-:W-:Y:S02]  /*1830*/  FMUL.FTZ R153, R153, c[0x0][0x1e8] ;  /* 0x00007a0099997a20 */ /* 0x000fe40000410000 */
[----:B------:R-:W-:-:S04]  /*1840*/  FMUL.FTZ R151, R151, c[0x0][0x1e8] ;  /* 0x00007a0097977a20 */ /* 0x000fc80000410000 */
[----:B------:R-:W-:Y:S02]  /*1850*/  FMUL.FTZ R114, R30, R151 ;  /* 0x000000971e727220 */ /* 0x000fe40000410000 */
[----:B0-----:R-:W-:Y:S02]  /*1860*/  FMUL.FTZ R113, R148, c[0x0][0x1e8] ;  /* 0x00007a0094717a20 */ /* 0x001fe40000410000 */
[----:B------:R-:W-:Y:S01]  /*1870*/  CS2R R148, SRZ ;  /* 0x0000000000947805 */ /* 0x000fe2000001ff00 */
[----:B------:R-:W-:Y:S01]  /*1880*/  FMUL.FTZ R112, R27, R156 ;  /* 0x0000009c1b707220 */ /* 0x000fe20000410000 */
[--C-:B--2---:R-:W-:Y:S02]  /*1890*/  @P1 HADD2.F32 R115, -RZ, R108.reuse.H0_H0 ;  /* 0x2000006cff731230 */ /* 0x104fe40000004100 */
[----:B------:R-:W-:-:S03]  /*18a0*/  @P0 HADD2.F32 R108, -RZ, R108.H1_H1 ;  /* 0x3000006cff6c0230 */ /* 0x000fc60000004100 */
[----:B------:R-:W-:Y:S02]  /*18b0*/  @P1 FMUL.FTZ R147, R158, R115 ;  /* 0x000000739e931220 */ /* 0x000fe40000410000 */
[----:B------:R-:W-:Y:S01]  /*18c0*/  FMUL.FTZ R115, R24, R158 ;  /* 0x0000009e18737220 */ /* 0x000fe20000410000 */
[----:B------:R-:W-:Y:S01]  /*18d0*/  MOV R158, RZ ;  /* 0x000000ff009e7202 */ /* 0x000fe20000000f00 */
[----:B------:R-:W-:Y:S01]  /*18e0*/  @P0 FMUL.FTZ R158, R160, R108 ;  /* 0x0000006ca09e0220 */ /* 0x000fe20000410000 */
[----:B------:R-:W-:Y:S01]  /*18f0*/  @P5 HADD2.F32 R108, -RZ, R109.H0_H0 ;  /* 0x2000006dff6c5230 */ /* 0x000fe20000004100 */
[----:B------:R-:W-:Y:S01]  /*1900*/  FADD.FTZ R80, R80, R147 ;  /* 0x0000009350507221 */ /* 0x000fe20000010000 */
[----:B------:R-:W-:Y:S01]  /*1910*/  FSEL R115, R115, RZ, P1 ;  /* 0x000000ff73737208 */ /* 0x000fe20000800000 */
[----:B------:R-:W-:Y:S01]  /*1920*/  FADD.FTZ R81, R81, R158 ;  /* 0x0000009e51517221 */ /* 0x000fe20000010000 */
[----:B------:R-:W-:Y:S01]  /*1930*/  LOP3.LUT P1, RZ, R144, 0xff000000, RZ, 0xc0, !PT ;  /* 0xff00000090ff7812 */ /* 0x000fe2000782c0ff */
[----:B------:R-:W-:-:S02]  /*1940*/  @P5 FMUL.FTZ R149, R113, R108 ;  /* 0x0000006c71955220 */ /* 0x000fc40000410000 */
[----:B------:R-:W-:Y:S02]  /*1950*/  FMUL.FTZ R108, R25, R160 ;  /* 0x000000a0196c7220 */ /* 0x000fe40000410000 */
[----:B------:R-:W-:-:S03]  /*1960*/  FADD.FTZ R82, R82, R149 ;  /* 0x0000009552527221 */ /* 0x000fc60000010000 */
[----:B------:R-:W-:Y:S02]  /*1970*/  FSEL R108, R108, RZ, P0 ;  /* 0x000000ff6c6c7208 */ /* 0x000fe40000000000 */
[----:B------:R-:W-:-:S03]  /*1980*/  LOP3.LUT P0, RZ, R145, 0xff, RZ, 0xc0, !PT ;  /* 0x000000ff91ff7812 */ /* 0x000fc6000780c0ff */
[----:B------:R-:W-:-:S05]  /*1990*/  @P1 HADD2.F32 R109, -RZ, R109.H1_H1 ;  /* 0x3000006dff6d1230 */ /* 0x000fca0000004100 */
[----:B------:R-:W-:Y:S01]  /*19a0*/  @P1 FMUL.FTZ R148, R156, R109 ;  /* 0x0000006d9c941220 */ /* 0x000fe20000410000 */
[----:B------:R-:W-:Y:S01]  /*19b0*/  FSEL R156, R112, RZ, P1 ;  /* 0x000000ff709c7208 */ /* 0x000fe20000800000 */
[----:B------:R-:W-:Y:S01]  /*19c0*/  FMUL.FTZ R109, R26, R113 ;  /* 0x000000711a6d7220 */ /* 0x000fe20000410000 */
[----:B------:R-:W-:Y:S01]  /*19d0*/  F2FP.PACK_AB R112, R108, R115 ;  /* 0x000000736c70723e */ /* 0x000fe200000000ff */
[----:B------:R-:W-:Y:S01]  /*19e0*/  FMUL.FTZ R108, R150, R141 ;  /* 0x0000008d966c7220 */ /* 0x000fe20000410000 */
[----:B------:R-:W-:Y:S01]  /*19f0*/  LOP3.LUT P1, RZ, R145, 0xff00, RZ, 0xc0, !PT ;  /* 0x0000ff0091ff7812 */ /* 0x000fe2000782c0ff */
[----:B------:R-:W-:Y:S01]  /*1a00*/  FMUL.FTZ R150, R152, c[0x0][0x1e8] ;  /* 0x00007a0098967a20 */ /* 0x000fe20000410000 */
[----:B------:R-:W-:Y:S01]  /*1a10*/  FSEL R109, R109, RZ, P5 ;  /* 0x000000ff6d6d7208 */ /* 0x000fe20002800000 */
[----:B------:R-:W-:Y:S01]  /*1a20*/  FMUL.FTZ R152, R108, c[0x0][0x1e8] ;  /* 0x00007a006c987a20 */ /* 0x000fe20000410000 */
[----:B------:R-:W-:Y:S01]  /*1a30*/  LOP3.LUT P5, RZ, R145, 0xff0000, RZ, 0xc0, !PT ;  /* 0x00ff000091ff7812 */ /* 0x000fe200078ac0ff */
[----:B------:R-:W-:Y:S01]  /*1a40*/  FMUL.FTZ R108, R28, R153 ;  /* 0x000000991c6c7220 */ /* 0x000fe20000410000 */
[----:B------:R-:W-:Y:S01]  /*1a50*/  F2FP.PACK_AB R113, R156, R109 ;  /* 0x0000006d9c71723e */ /* 0x000fe200000000ff */
[----:B------:R-:W-:Y:S01]  /*1a60*/  FMUL.FTZ R109, R29, R150 ;  /* 0x000000961d6d7220 */ /* 0x000fe20000410000 */
[----:B------:R-:W-:Y:S01]  /*1a70*/  FSEL R154, R114, RZ, P5 ;  /* 0x000000ff729a7208 */ /* 0x000fe20002800000 */
[----:B------:R-:W-:Y:S01]  /*1a80*/  FMUL.FTZ R115, R31, R152 ;  /* 0x000000981f737220 */ /* 0x000fe20000410000 */
[----:B------:R-:W-:Y:S01]  /*1a90*/  FSEL R108, R108, RZ, P0 ;  /* 0x000000ff6c6c7208 */ /* 0x000fe20000000000 */
[----:B------:R-:W-:Y:S01]  /*1aa0*/  FADD.FTZ R83, R83, R148 ;  /* 0x0000009453537221 */ /* 0x000fe20000010000 */
[----:B------:R-:W-:Y:S01]  /*1ab0*/  FSEL R109, R109, RZ, P1 ;  /* 0x000000ff6d6d7208 */ /* 0x000fe20000800000 */
[----:B------:R-:W-:Y:S01]  /*1ac0*/  @P1 HADD2.F32 R157, -RZ, R110.H1_H1 ;  /* 0x3000006eff9d1230 */ /* 0x000fe20000004100 */
[----:B------:R-:W-:-:S02]  /*1ad0*/  FSEL R115, R115, RZ, P6 ;  /* 0x000000ff73737208 */ /* 0x000fc40003000000 */
[----:B------:R-:W-:Y:S01]  /*1ae0*/  F2FP.PACK_AB R114, R109, R108 ;  /* 0x0000006c6d72723e */ /* 0x000fe200000000ff */
[----:B------:R-:W-:Y:S01]  /*1af0*/  IMAD.WIDE.U32 R108, R121, R146, c[0x0][0x248] ;  /* 0x00009200796c7625 */ /* 0x000fe200078e0092 */
[----:B------:R-:W-:Y:S01]  /*1b00*/  F2FP.PACK_AB R115, R115, R154 ;  /* 0x0000009a7373723e */ /* 0x000fe200000000ff */
[----:B------:R-:W-:Y:S01]  /*1b10*/  @P0 HADD2.F32 R146, -RZ, R110.H0_H0 ;  /* 0x2000006eff920230 */ /* 0x000fe20000004100 */
[----:B------:R-:W-:Y:S01]  /*1b20*/  MOV R110, RZ ;  /* 0x000000ff006e7202 */ /* 0x000fe20000000f00 */
[----:B------:R-:W-:Y:S01]  /*1b30*/  @P1 FMUL.FTZ R110, R150, R157 ;  /* 0x0000009d966e1220 */ /* 0x000fe20000410000 */
[----:B------:R-:W-:Y:S01]  /*1b40*/  MOV R150, RZ ;  /* 0x000000ff00967202 */ /* 0x000fe20000000f00 */
[----:B------:R0:W-:Y:S01]  /*1b50*/  STG.E.128 [R108.64], R112 ;  /* 0x000000706c007986 */ /* 0x0001e2000c101d04 */
[----:B------:R-:W-:Y:S01]  /*1b60*/  @P0 FMUL.FTZ R155, R153, R146 ;  /* 0x00000092999b0220 */ /* 0x000fe20000410000 */
[--C-:B------:R-:W-:Y:S01]  /*1b70*/  @P5 HADD2.F32 R146, -RZ, R111.reuse.H0_H0 ;  /* 0x2000006fff925230 */ /* 0x100fe20000004100 */
[----:B------:R-:W-:Y:S01]  /*1b80*/  FADD.FTZ R85, R85, R110 ;  /* 0x0000006e55557221 */ /* 0x000fe20000010000 */
[----:B------:R-:W-:Y:S01]  /*1b90*/  @P6 HADD2.F32 R153, -RZ, R111.H1_H1 ;  /* 0x3000006fff996230 */ /* 0x000fe20000004100 */
[----:B------:R-:W-:Y:S01]  /*1ba0*/  HFMA2.MMA R111, -RZ, RZ, 0, 0 ;  /* 0x00000000ff6f7435 */ /* 0x000fe200000001ff */
[----:B------:R-:W-:Y:S01]  /*1bb0*/  FADD.FTZ R84, R84, R155 ;  /* 0x0000009b54547221 */ /* 0x000fe20000010000 */
[----:B------:R-:W-:-:S02]  /*1bc0*/  IADD3 R121, R121, 0x80, RZ ;  /* 0x0000008079797810 */ /* 0x000fc40007ffe0ff */
[----:B------:R-:W-:Y:S02]  /*1bd0*/  @P6 FMUL.FTZ R150, R152, R153 ;  /* 0x0000009998966220 */ /* 0x000fe40000410000 */
[----:B------:R-:W-:Y:S02]  /*1be0*/  @P5 FMUL.FTZ R111, R151, R146 ;  /* 0x00000092976f5220 */ /* 0x000fe40000410000 */
[----:B------:R-:W-:Y:S02]  /*1bf0*/  FADD.FTZ R87, R87, R150 ;  /* 0x0000009657577221 */ /* 0x000fe40000010000 */
[----:B------:R-:W-:Y:S02]  /*1c00*/  FADD.FTZ R86, R86, R111 ;  /* 0x0000006f56567221 */ /* 0x000fe40000010000 */
.L_x_3974:
[----:B------:R-:W-:Y:S05]  /*1c10*/  BSYNC B0 ;  /* 0x0000000000007941 */ /* 0x000fea0003800000 */
.L_x_3973:
        /* <DEDUP_REMOVED lines=10> */
[----:B------:R-:W-:Y:S01]  /*1cc0*/  ISETP.NE.U32.AND P0, PT, RZ, c[0x0][0x258], PT ;  /* 0x00009600ff007a0c */ /* 0x000fe20003f05070 */
[-CC-:B------:R-:W-:Y:S01]  /*1cd0*/  FFMA.FTZ R114, R124, R137.reuse, R148.reuse ;  /* 0x000000897c727223 */ /* 0x180fe20000010094 */
[----:B------:R-:W-:Y:S01]  /*1ce0*/  LOP3.LUT P4, RZ, R112, 0xff, RZ, 0xc0, !PT ;  /* 0x000000ff70ff7812 */ /* 0x000fe2000788c0ff */
[-CC-:B------:R-:W-:Y:S01]  /*1cf0*/  FFMA.FTZ R147, R125, R137.reuse, R148.reuse ;  /* 0x000000897d937223 */ /* 0x180fe20000010094 */
[----:B------:R-:W-:Y:S01]  /*1d00*/  ISETP.NE.AND.EX P0, PT, RZ, c[0x0][0x25c], PT, P0 ;  /* 0x00009700ff007a0c */ /* 0x000fe20003f05300 */
[----:B------:R-:W-:Y:S01]  /*1d10*/  FFMA.FTZ R136, R128, R137, R148 ;  /* 0x0000008980887223 */ /* 0x000fe20000010094 */
[----:B------:R-:W-:Y:S01]  /*1d20*/  LOP3.LUT P5, RZ, R142, 0xff00, RZ, 0xc0, !PT ;  /* 0x0000ff008eff7812 */ /* 0x000fe200078ac0ff */
[----:B------:R-:W-:-:S02]  /*1d30*/  FADD.FTZ R113, R126, -R113 ;  /* 0x800000717e717221 */ /* 0x000fc40000010000 */
[-CC-:B------:R-:W-:Y:S02]  /*1d40*/  FFMA.FTZ R149, R131, R137.reuse, R148.reuse ;  /* 0x0000008983957223 */ /* 0x180fe40000010094 */
[-CC-:B------:R-:W-:Y:S02]  /*1d50*/  FFMA.FTZ R146, R134, R137.reuse, R148.reuse ;  /* 0x0000008986927223 */ /* 0x180fe40000010094 */
[-CC-:B------:R-:W-:Y:S02]  /*1d60*/  FFMA.FTZ R153, R135, R137.reuse, R148.reuse ;  /* 0x0000008987997223 */ /* 0x180fe40000010094 */
[----:B------:R-:W-:Y:S02]  /*1d70*/  FFMA.FTZ R148, R140, R137, R148 ;  /* 0x000000898c947223 */ /* 0x000fe40000010094 */
[----:B------:R-:W-:Y:S02]  /*1d80*/  FADD.FTZ R115, R127, -R114 ;  /* 0x800000727f737221 */ /* 0x000fe40000010000 */
[----:B------:R-:W-:-:S02]  /*1d90*/  FADD.FTZ R147, R130, -R147 ;  /* 0x8000009382937221 */ /* 0x000fc40000010000 */
[----:B------:R-:W-:Y:S02]  /*1da0*/  FADD.FTZ R137, R129, -R136 ;  /* 0x8000008881897221 */ /* 0x000fe40000010000 */
[----:B------:R-:W-:Y:S01]  /*1db0*/  FMUL.FTZ R112, R122, R113 ;  /* 0x000000717a707220 */ /* 0x000fe20000410000 */
[--C-:B------:R-:W-:Y:S01]  /*1dc0*/  @P1 HADD2.F32 R113, -RZ, R100.reuse.H0_H0 ;  /* 0x20000064ff711230 */ /* 0x100fe20000004100 */
[----:B------:R-:W-:Y:S02]  /*1dd0*/  FADD.FTZ R155, R139, -R148 ;  /* 0x800000948b9b7221 */ /* 0x000fe40000010000 */
[----:B------:R-:W-:Y:S02]  /*1de0*/  FADD.FTZ R149, R132, -R149 ;  /* 0x8000009584957221 */ /* 0x000fe40000010000 */
[C---:B------:R-:W-:Y:S01]  /*1df0*/  FMUL.FTZ R154, R122.reuse, R115 ;  /* 0x000000737a9a7220 */ /* 0x040fe20000410000 */
[----:B------:R-:W-:Y:S01]  /*1e00*/  @P1 HADD2.F32 R115, -RZ, R100.H1_H1 ;  /* 0x30000064ff731230 */ /* 0x000fe20000004100 */
[C---:B------:R-:W-:Y:S01]  /*1e10*/  FMUL.FTZ R152, R122.reuse, R147 ;  /* 0x000000937a987220 */ /* 0x040fe20000410000 */
[--C-:B------:R-:W-:Y:S01]  /*1e20*/  @P1 HADD2.F32 R147, -RZ, R101.reuse.H1_H1 ;  /* 0x30000065ff931230 */ /* 0x100fe20000004100 */
[----:B------:R-:W-:Y:S01]  /*1e30*/  FMUL.FTZ R148, R122, R137 ;  /* 0x000000897a947220 */ /* 0x000fe20000410000 */
[----:B------:R-:W-:Y:S01]  /*1e40*/  @P1 HADD2.F32 R137, -RZ, R101.H0_H0 ;  /* 0x20000065ff891230 */ /* 0x000fe20000004100 */
[----:B------:R-:W-:Y:S01]  /*1e50*/  @P1 FADD.FTZ R112, R112, R113 ;  /* 0x0000007170701221 */ /* 0x000fe20000010000 */
[----:B------:R-:W-:Y:S01]  /*1e60*/  @P1 HADD2.F32 R113, -RZ, R102.H0_H0 ;  /* 0x20000066ff711230 */ /* 0x000fe20000004100 */
[----:B------:R-:W-:-:S02]  /*1e70*/  FADD.FTZ R151, R133, -R146 ;  /* 0x8000009285977221 */ /* 0x000fc40000010000 */
[----:B------:R-:W-:Y:S02]  /*1e80*/  FADD.FTZ R153, R138, -R153 ;  /* 0x800000998a997221 */ /* 0x000fe40000010000 */
[----:B------:R-:W-:Y:S02]  /*1e90*/  FMUL.FTZ R150, R122, R149 ;  /* 0x000000957a967220 */ /* 0x000fe40000410000 */
[----:B------:R-:W-:Y:S01]  /*1ea0*/  @P1 FADD.FTZ R154, R154, R115 ;  /* 0x000000739a9a1221 */ /* 0x000fe20000010000 */
[----:B------:R-:W-:Y:S01]  /*1eb0*/  @P1 HADD2.F32 R115, -RZ, R102.H1_H1 ;  /* 0x30000066ff731230 */ /* 0x000fe20000004100 */
[----:B------:R-:W-:Y:S01]  /*1ec0*/  @P1 FADD.FTZ R152, R152, R137 ;  /* 0x0000008998981221 */ /* 0x000fe20000010000 */
[--C-:B------:R-:W-:Y:S01]  /*1ed0*/  @P1 HADD2.F32 R137, -RZ, R103.reuse.H0_H0 ;  /* 0x20000067ff891230 */ /* 0x100fe20000004100 */
[----:B------:R-:W-:Y:S01]  /*1ee0*/  @P1 FADD.FTZ R148, R148, R147 ;  /* 0x0000009394941221 */ /* 0x000fe20000010000 */
[----:B------:R-:W-:Y:S01]  /*1ef0*/  @P1 HADD2.F32 R147, -RZ, R103.H1_H1 ;  /* 0x30000067ff931230 */ /* 0x000fe20000004100 */
[----:B------:R-:W-:-:S02]  /*1f00*/  FMUL.FTZ R136, R122, R151 ;  /* 0x000000977a887220 */ /* 0x000fc40000410000 */
[C---:B------:R-:W-:Y:S01]  /*1f10*/  FMUL.FTZ R114, R122.reuse, R153 ;  /* 0x000000997a727220 */ /* 0x040fe20000410000 */
[----:B------:R-:W-:Y:S01]  /*1f20*/  @P0 F2FP.PACK_AB R146, RZ, R148 ;  /* 0x00000094ff92023e */ /* 0x000fe200000000ff */
[----:B------:R-:W-:Y:S02]  /*1f30*/  FMUL.FTZ R122, R122, R155 ;  /* 0x0000009b7a7a7220 */ /* 0x000fe40000410000 */
        /* <DEDUP_REMOVED lines=12> */
[----:B------:R-:W-:Y:S01]  /*2000*/  FMUL.FTZ R154, R154, c[0x0][0x1e8] ;  /* 0x00007a009a9a7a20 */ /* 0x000fe20000410000 */
[----:B------:R-:W-:Y:S01]  /*2010*/  @P0 F2FP.PACK_AB R113, RZ, R136 ;  /* 0x00000088ff71023e */ /* 0x000fe200000000ff */
[----:B------:R-:W-:Y:S01]  /*2020*/  FMUL.FTZ R152, R152, c[0x0][0x1e8] ;  /* 0x00007a0098987a20 */ /* 0x000fe20000410000 */
[----:B------:R-:W-:Y:S01]  /*2030*/  @P0 PRMT R106, R147, 0x7610, R106 ;  /* 0x00007610936a0816 */ /* 0x000fe2000000006a */
[-C--:B------:R-:W-:Y:S01]  /*2040*/  FMUL.FTZ R150, R150, R141.reuse ;  /* 0x0000008d96967220 */ /* 0x080fe20000410000 */
[----:B------:R-:W-:Y:S01]  /*2050*/  LOP3.LUT P1, RZ, R142, 0xff0000, RZ, 0xc0, !PT ;  /* 0x00ff00008eff7812 */ /* 0x000fe2000782c0ff */
[----:B------:R-:W-:Y:S01]  /*2060*/  FMUL.FTZ R114, R114, R141 ;  /* 0x0000008d72727220 */ /* 0x000fe20000410000 */
[----:B------:R-:W-:-:S02]  /*2070*/  @P0 PRMT R105, R137, 0x7610, R105 ;  /* 0x0000761089690816 */ /* 0x000fc40000000069 */
[----:B------:R-:W-:Y:S02]  /*2080*/  @P0 F2FP.PACK_AB R137, RZ, R122 ;  /* 0x0000007aff89023e */ /* 0x000fe400000000ff */
[----:B------:R-:W-:Y:S01]  /*2090*/  @P0 PRMT R107, R149, 0x7610, R107 ;  /* 0x00007610956b0816 */ /* 0x000fe2000000006b */
[----:B------:R-:W-:Y:S01]  /*20a0*/  HFMA2.MMA R149, -RZ, RZ, 0, 0 ;  /* 0x00000000ff957435 */ /* 0x000fe200000001ff */
[----:B------:R-:W-:Y:S02]  /*20b0*/  @P0 PRMT R104, R104, 0x5410, R115 ;  /* 0x0000541068680816 */ /* 0x000fe40000000073 */
[----:B------:R-:W-:Y:S01]  /*20c0*/  @P0 PRMT R106, R106, 0x5410, R113 ;  /* 0x000054106a6a0816 */ /* 0x000fe20000000071 */
[----:B------:R-:W-:Y:S01]  /*20d0*/  FMUL.FTZ R113, R112, R141 ;  /* 0x0000008d70717220 */ /* 0x000fe20000410000 */
[----:B------:R-:W-:Y:S02]  /*20e0*/  @P0 PRMT R105, R105, 0x5410, R146 ;  /* 0x0000541069690816 */ /* 0x000fe40000000092 */
[----:B------:R-:W-:Y:S01]  /*20f0*/  @P0 PRMT R107, R107, 0x5410, R137 ;  /* 0x000054106b6b0816 */ /* 0x000fe20000000089 */
[----:B------:R-:W-:Y:S01]  /*2100*/  CS2R R146, SRZ ;  /* 0x0000000000927805 */ /* 0x000fe2000001ff00 */
[----:B------:R-:W-:Y:S01]  /*2110*/  @P0 LEA R112, P6, R121, c[0x0][0x258], 0x4 ;  /* 0x0000960079700a11 */ /* 0x000fe200078c20ff */
[----:B------:R-:W-:-:S03]  /*2120*/  FMUL.FTZ R137, R113, c[0x0][0x1e8] ;  /* 0x00007a0071897a20 */ /* 0x000fc60000410000 */
[----:B------:R-:W-:-:S05]  /*2130*/  @P0 LEA.HI.X R113, R121, c[0x0][0x25c], RZ, 0x4, P6 ;  /* 0x0000970079710a11 */ /* 0x000fca00030f24ff */
[----:B------:R0:W-:Y:S01]  /*2140*/  @P0 STG.E.128 [R112.64], R104 ;  /* 0x0000006870000986 */ /* 0x0001e2000c101d04 */
[----:B------:R-:W-:Y:S01]  /*2150*/  LOP3.LUT P0, RZ, R142, 0xff000000, RZ, 0xc0, !PT ;  /* 0xff0000008eff7812 */ /* 0x000fe2000780c0ff */
[----:B0-----:R-:W-:Y:S02]  /*2160*/  FMUL.FTZ R112, R32, R137 ;  /* 0x0000008920707220 */ /* 0x001fe40000410000 */
[----:B------:R-:W-:-:S03]  /*2170*/  FMUL.FTZ R113, R33, R154 ;  /* 0x0000009a21717220 */ /* 0x000fc60000410000 */
[----:B------:R-:W-:Y:S02]  /*2180*/  FSEL R112, R112, RZ, P4 ;  /* 0x000000ff70707208 */ /* 0x000fe40002000000 */
[----:B------:R-:W-:-:S04]  /*2190*/  FSEL R113, R113, RZ, P5 ;  /* 0x000000ff71717208 */ /* 0x000fc80002800000 */
[----:B------:R-:W-:Y:S01]  /*21a0*/  F2FP.PACK_AB R112, R113, R112 ;  /* 0x000000707170723e */ /* 0x000fe200000000ff */
[--C-:B--2---:R-:W-:Y:S02]  /*21b0*/  @P4 HADD2.F32 R115, -RZ, R108.reuse.H0_H0 ;  /* 0x2000006cff734230 */ /* 0x104fe40000004100 */
[----:B------:R-:W-:-:S03]  /*21c0*/  @P5 HADD2.F32 R108, -RZ, R108.H1_H1 ;  /* 0x3000006cff6c5230 */ /* 0x000fc60000004100 */
[----:B------:R-:W-:Y:S01]  /*21d0*/  @P4 FMUL.FTZ R147, R137, R115 ;  /* 0x0000007389934220 */ /* 0x000fe20000410000 */
[--C-:B------:R-:W-:Y:S01]  /*21e0*/  @P1 HADD2.F32 R115, -RZ, R109.reuse.H0_H0 ;  /* 0x2000006dff731230 */ /* 0x100fe20000004100 */
[----:B------:R-:W-:Y:S01]  /*21f0*/  @P5 FMUL.FTZ R146, R154, R108 ;  /* 0x0000006c9a925220 */ /* 0x000fe20000410000 */
[C---:B------:R-:W-:Y:S01]  /*2200*/  LOP3.LUT P5, RZ, R143.reuse, 0xff, RZ, 0xc0, !PT ;  /* 0x000000ff8fff7812 */ /* 0x040fe200078ac0ff */
[----:B------:R-:W-:Y:S01]  /*2210*/  FMUL.FTZ R108, R148, R141 ;  /* 0x0000008d946c7220 */ /* 0x000fe20000410000 */
[----:B------:R-:W-:Y:S01]  /*2220*/  LOP3.LUT P4, RZ, R143, 0xff00, RZ, 0xc0, !PT ;  /* 0x0000ff008fff7812 */ /* 0x000fe2000788c0ff */
[----:B------:R-:W-:Y:S01]  /*2230*/  @P1 FMUL.FTZ R149, R152, R115 ;  /* 0x0000007398951220 */ /* 0x000fe20000410000 */
[----:B------:R-:W-:Y:S01]  /*2240*/  @P0 HADD2.F32 R109, -RZ, R109.H1_H1 ;  /* 0x3000006dff6d0230 */ /* 0x000fe20000004100 */
[----:B------:R-:W-:Y:S02]  /*2250*/  FMUL.FTZ R108, R108, c[0x0][0x1e8] ;  /* 0x00007a006c6c7a20 */ /* 0x000fe40000410000 */
[----:B------:R-:W-:-:S02]  /*2260*/  FMUL.FTZ R115, R34, R152 ;  /* 0x0000009822737220 */ /* 0x000fc40000410000 */
[----:B------:R-:W-:Y:S02]  /*2270*/  FMUL.FTZ R137, R35, R108 ;  /* 0x0000006c23897220 */ /* 0x000fe40000410000 */
[-C--:B------:R-:W-:Y:S01]  /*2280*/  FMUL.FTZ R148, R136, R141.reuse ;  /* 0x0000008d88947220 */ /* 0x080fe20000410000 */
[----:B------:R-:W-:Y:S01]  /*2290*/  FSEL R136, R115, RZ, P1 ;  /* 0x000000ff73887208 */ /* 0x000fe20000800000 */
[----:B------:R-:W-:Y:S01]  /*22a0*/  FMUL.FTZ R115, R122, R141 ;  /* 0x0000008d7a737220 */ /* 0x000fe20000410000 */
[----:B------:R-:W-:Y:S01]  /*22b0*/  FSEL R137, R137, RZ, P0 ;  /* 0x000000ff89897208 */ /* 0x000fe20000000000 */
[----:B------:R-:W-:Y:S01]  /*22c0*/  FMUL.FTZ R122, R148, c[0x0][0x1e8] ;  /* 0x00007a00947a7a20 */ /* 0x000fe20000410000 */
[----:B------:R-:W-:Y:S01]  /*22d0*/  LOP3.LUT P1, RZ, R143, 0xff0000, RZ, 0xc0, !PT ;  /* 0x00ff00008fff7812 */ /* 0x000fe2000782c0ff */
[----:B------:R-:W-:Y:S01]  /*22e0*/  FMUL.FTZ R141, R114, c[0x0][0x1e8] ;  /* 0x00007a00728d7a20 */ /* 0x000fe20000410000 */
[----:B------:R-:W-:Y:S01]  /*22f0*/  F2FP.PACK_AB R113, R137, R136 ;  /* 0x000000888971723e */ /* 0x000fe200000000ff */
[----:B------:R-:W-:Y:S01]  /*2300*/  FMUL.FTZ R148, R115, c[0x0][0x1e8] ;  /* 0x00007a0073947a20 */ /* 0x000fe20000410000 */
[----:B------:R-:W-:Y:S01]  /*2310*/  LEA R136, P6, R121, c[0x0][0x248], 0x4 ;  /* 0x0000920079887a11 */ /* 0x000fe200078c20ff */
[----:B------:R-:W-:Y:S01]  /*2320*/  FMUL.FTZ R115, R37, R122 ;  /* 0x0000007a25737220 */ /* 0x000fe20000410000 */
[----:B------:R-:W-:Y:S01]  /*2330*/  @P5 HADD2.F32 R152, -RZ, R110.H0_H0 ;  /* 0x2000006eff985230 */ /* 0x000fe20000004100 */
[----:B------:R-:W-:Y:S01]  /*2340*/  FMUL.FTZ R151, R39, R148 ;  /* 0x0000009427977220 */ /* 0x000fe20000410000 */
[----:B------:R-:W-:Y:S01]  /*2350*/  LEA.HI.X R137, R121, c[0x0][0x24c], RZ, 0x4, P6 ;  /* 0x0000930079897a11 */ /* 0x000fe200030f24ff */
[----:B------:R-:W-:Y:S01]  /*2360*/  FMUL.FTZ R121, R150, c[0x0][0x1e8] ;  /* 0x00007a0096797a20 */ /* 0x000fe20000410000 */
[----:B------:R-:W-:Y:S01]  /*2370*/  LOP3.LUT P6, RZ, R143, 0xff000000, RZ, 0xc0, !PT ;  /* 0xff0000008fff7812 */ /* 0x000fe200078cc0ff */
[----:B------:R-:W-:Y:S01]  /*2380*/  FMUL.FTZ R150, R38, R141 ;  /* 0x0000008d26967220 */ /* 0x000fe20000410000 */
[----:B------:R-:W-:Y:S01]  /*2390*/  FSEL R115, R115, RZ, P4 ;  /* 0x000000ff73737208 */ /* 0x000fe20002000000 */
[----:B------:R-:W-:Y:S01]  /*23a0*/  FMUL.FTZ R114, R36, R121 ;  /* 0x0000007924727220 */ /* 0x000fe20000410000 */
[----:B------:R-:W-:Y:S01]  /*23b0*/  FSEL R151, R151, RZ, P6 ;  /* 0x000000ff97977208 */ /* 0x000fe20003000000 */
[----:B------:R-:W-:Y:S01]  /*23c0*/  FADD.FTZ R88, R88, R147 ;  /* 0x0000009358587221 */ /* 0x000fe20000010000 */
[----:B------:R-:W-:Y:S01]  /*23d0*/  FSEL R150, R150, RZ, P1 ;  /* 0x000000ff96967208 */ /* 0x000fe20000800000 */
[----:B------:R-:W-:Y:S01]  /*23e0*/  FADD.FTZ R89, R89, R146 ;  /* 0x0000009259597221 */ /* 0x000fe20000010000 */
[----:B------:R-:W-:Y:S01]  /*23f0*/  FSEL R114, R114, RZ, P5 ;  /* 0x000000ff72727208 */ /* 0x000fe20002800000 */
[----:B------:R-:W-:-:S03]  /*2400*/  FADD.FTZ R90, R90, R149 ;  /* 0x000000955a5a7221 */ /* 0x000fc60000010000 */
[----:B------:R-:W-:Y:S01]  /*2410*/  F2FP.PACK_AB R114, R115, R114 ;  /* 0x000000727372723e */ /* 0x000fe200000000ff */
[--C-:B------:R-:W-:Y:S01]  /*2420*/  @P6 HADD2.F32 R153, -RZ, R111.reuse.H1_H1 ;  /* 0x3000006fff996230 */ /* 0x100fe20000004100 */
[----:B------:R-:W-:Y:S01]  /*2430*/  F2FP.PACK_AB R115, R151, R150 ;  /* 0x000000969773723e */ /* 0x000fe200000000ff */
[----:B------:R-:W-:Y:S01]  /*2440*/  @P4 HADD2.F32 R151, -RZ, R110.H1_H1 ;  /* 0x3000006eff974230 */ /* 0x000fe20000004100 */
[----:B------:R-:W-:Y:S01]  /*2450*/  MOV R150, RZ ;  /* 0x000000ff00967202 */ /* 0x000fe20000000f00 */
[----:B------:R-:W-:Y:S01]  /*2460*/  @P1 HADD2.F32 R110, -RZ, R111.H0_H0 ;  /* 0x2000006fff6e1230 */ /* 0x000fe20000004100 */
[----:B------:R-:W-:Y:S01]  /*2470*/  HFMA2.MMA R111, -RZ, RZ, 0, 0 ;  /* 0x00000000ff6f7435 */ /* 0x000fe200000001ff */
[----:B------:R-:W-:Y:S01]  /*2480*/  @P0 FMUL.FTZ R150, R108, R109 ;  /* 0x0000006d6c960220 */ /* 0x000fe20000410000 */
[----:B------:R0:W-:Y:S01]  /*2490*/  STG.E.128 [R136.64], R112 ;  /* 0x0000007088007986 */ /* 0x0001e2000c101d04 */
[----:B------:R-:W-:Y:S02]  /*24a0*/  CS2R R108, SRZ ;  /* 0x00000000006c7805 */ /* 0x000fe4000001ff00 */
        /* <DEDUP_REMOVED lines=10> */
.L_x_3976:
[----:B------:R-:W-:Y:S05]  /*2550*/  BSYNC B0 ;  /* 0x0000000000007941 */ /* 0x000fea0003800000 */
.L_x_3975:
[----:B------:R-:W-:Y:S02]  /*2560*/  IADD3 R3, R3, c[0x0][0x160], RZ ;  /* 0x0000580003037a10 */ /* 0x000fe40007ffe0ff */
[----:B------:R-:W-:Y:S02]  /*2570*/  LOP3.LUT P1, RZ, R0, 0xff, RZ, 0xc0, !PT ;  /* 0x000000ff00ff7812 */ /* 0x000fe4000782c0ff */
[----:B------:R-:W-:Y:S02]  /*2580*/  ISETP.GE.AND P0, PT, R3, c[0x0][0x164], PT ;  /* 0x0000590003007a0c */ /* 0x000fe40003f06270 */
[----:B------:R-:W-:-:S11]  /*2590*/  SEL R0, RZ, 0x1, P1 ;  /* 0x00000001ff007807 */ /* 0x000fd60000800000 */
[----:B0-----:R-:W-:Y:S01]  /*25a0*/  @P0 CALL.REL.NOINC `(.L_x_3966) ;  /* 0x0000001000000944 */ /* 0x001fe20003c00000 */
[----:B------:R-:W-:Y:S05]  /*25b0*/  BRA `(.L_x_3977) ;  /* 0xffffddd000007947 */ /* 0x000fea000383ffff */
.L_x_3966:
        /* <DEDUP_REMOVED lines=18> */
.L_x_3979:
[----:B------:R-:W-:Y:S05]  /*26e0*/  BSYNC B0 ;  /* 0x0000000000007941 */ /* 0x000fea0003800000 */
.L_x_3978:
        /* <DEDUP_REMOVED lines=12> */
.L_x_3971:
[----:B------:R-:W-:Y:S02]  /*27b0*/  MOV R113, R147 ;  /* 0x0000009300717202 */ /* 0x000fe40000000f00 */
[----:B------:R-:W-:-:S02]  /*27c0*/  MOV R136, 0x10 ;  /* 0x0000001000887802 */ /* 0x000fc40000000f00 */
[----:B------:R-:W-:Y:S02]  /*27d0*/  MOV R149, 0x1f ;  /* 0x0000001f00957802 */ /* 0x000fe40000000f00 */
[----:B------:R-:W-:Y:S02]  /*27e0*/  MOV R150, 0xffffffff ;  /* 0xffffffff00967802 */ /* 0x000fe40000000f00 */
[----:B------:R-:W-:Y:S02]  /*27f0*/  MOV R108, 0x2810 ;  /* 0x00002810006c7802 */ /* 0x000fe40000000f00 */
[----:B------:R-:W-:Y:S05]  /*2800*/  CALL.REL.NOINC `($__internal_114_$__cuda_sm70_shflsync_down_p) ;  /* 0x0000046000007944 */ /* 0x000fea0003c00000 */
[----:B-1----:R-:W-:Y:S01]  /*2810*/  MOV R112, R113 ;  /* 0x0000007100707202 */ /* 0x002fe20000000f00 */
[----:B0-----:R-:W-:Y:S05]  /*2820*/  BRA `(.L_x_3980) ;  /* 0xffffe86000007947 */ /* 0x001fea000383ffff */
.L_x_3972:
[----:B------:R-:W-:Y:S01]  /*2830*/  HFMA2.MMA R136, -RZ, RZ, 0, 9.5367431640625e-07 ;  /* 0x00000010ff887435 */ /* 0x000fe200000001ff */
[----:B------:R-:W-:Y:S02]  /*2840*/  MOV R113, R146 ;  /* 0x0000009200717202 */ /* 0x000fe40000000f00 */
[----:B------:R-:W-:Y:S02]  /*2850*/  MOV R149, 0x1f ;  /* 0x0000001f00957802 */ /* 0x000fe40000000f00 */
[----:B------:R-:W-:-:S02]  /*2860*/  MOV R150, 0xffffffff ;  /* 0xffffffff00967802 */ /* 0x000fc40000000f00 */
[----:B------:R-:W-:Y:S02]  /*2870*/  MOV R108, 0x2890 ;  /* 0x00002890006c7802 */ /* 0x000fe40000000f00 */
[----:B01----:R-:W-:Y:S05]  /*2880*/  CALL.REL.NOINC `($__internal_114_$__cuda_sm70_shflsync_down_p) ;  /* 0x000003e000007944 */ /* 0x003fea0003c00000 */
[----:B------:R-:W-:Y:S01]  /*2890*/  FADD.FTZ R112, R112, R147 ;  /* 0x0000009370707221 */ /* 0x000fe20000010000 */
[----:B0-----:R-:W-:Y:S01]  /*28a0*/  HFMA2.MMA R136, -RZ, RZ, 0, 4.76837158203125e-07 ;  /* 0x00000008ff887435 */ /* 0x001fe200000001ff */
[----:B-1----:R-:W-:Y:S01]  /*28b0*/  FADD.FTZ R146, R146, R113 ;  /* 0x0000007192927221 */ /* 0x002fe20000010000 */
[----:B------:R-:W-:Y:S02]  /*28c0*/  MOV R149, 0x1f ;  /* 0x0000001f00957802 */ /* 0x000fe40000000f00 */
[----:B------:R-:W-:Y:S02]  /*28d0*/  MOV R150, 0xffffffff ;  /* 0xffffffff00967802 */ /* 0x000fe40000000f00 */
[----:B------:R-:W-:Y:S02]  /*28e0*/  MOV R113, R112 ;  /* 0x0000007000717202 */ /* 0x000fe40000000f00 */
[----:B------:R-:W-:Y:S02]  /*28f0*/  MOV R108, 0x2910 ;  /* 0x00002910006c7802 */ /* 0x000fe40000000f00 */
[----:B------:R-:W-:Y:S05]  /*2900*/  CALL.REL.NOINC `($__internal_114_$__cuda_sm70_shflsync_down_p) ;  /* 0x0000036000007944 */ /* 0x000fea0003c00000 */
[----:B0-----:R-:W-:Y:S01]  /*2910*/  HFMA2.MMA R136, -RZ, RZ, 0, 4.76837158203125e-07 ;  /* 0x00000008ff887435 */ /* 0x001fe200000001ff */
[----:B-1----:R-:W-:-:S02]  /*2920*/  MOV R111, R113 ;  /* 0x00000071006f7202 */ /* 0x002fc40000000f00 */
[----:B------:R-:W-:Y:S02]  /*2930*/  MOV R113, R146 ;  /* 0x0000009200717202 */ /* 0x000fe40000000f00 */
[----:B------:R-:W-:Y:S02]  /*2940*/  MOV R149, 0x1f ;  /* 0x0000001f00957802 */ /* 0x000fe40000000f00 */
[----:B------:R-:W-:Y:S02]  /*2950*/  MOV R150, 0xffffffff ;  /* 0xffffffff00967802 */ /* 0x000fe40000000f00 */
[----:B------:R-:W-:Y:S02]  /*2960*/  MOV R108, 0x2980 ;  /* 0x00002980006c7802 */ /* 0x000fe40000000f00 */
[----:B------:R-:W-:Y:S05]  /*2970*/  CALL.REL.NOINC `($__internal_114_$__cuda_sm70_shflsync_down_p) ;  /* 0x000002f000007944 */ /* 0x000fea0003c00000 */
[----:B------:R-:W-:Y:S01]  /*2980*/  FADD.FTZ R112, R111, R112 ;  /* 0x000000706f707221 */ /* 0x000fe20000010000 */
[----:B0-----:R-:W-:Y:S01]  /*2990*/  HFMA2.MMA R136, -RZ, RZ, 0, 2.384185791015625e-07 ;  /* 0x00000004ff887435 */ /* 0x001fe200000001ff */
[----:B-1----:R-:W-:Y:S01]  /*29a0*/  FADD.FTZ R146, R146, R113 ;  /* 0x0000007192927221 */ /* 0x002fe20000010000 */
[----:B------:R-:W-:Y:S02]  /*29b0*/  MOV R149, 0x1f ;  /* 0x0000001f00957802 */ /* 0x000fe40000000f00 */
[----:B------:R-:W-:-:S02]  /*29c0*/  MOV R150, 0xffffffff ;  /* 0xffffffff00967802 */ /* 0x000fc40000000f00 */
[----:B------:R-:W-:Y:S02]  /*29d0*/  MOV R113, R112 ;  /* 0x0000007000717202 */ /* 0x000fe40000000f00 */
[----:B------:R-:W-:Y:S02]  /*29e0*/  MOV R108, 0x2a00 ;  /* 0x00002a00006c7802 */ /* 0x000fe40000000f00 */
[----:B------:R-:W-:Y:S05]  /*29f0*/  CALL.REL.NOINC `($__internal_114_$__cuda_sm70_shflsync_down_p) ;  /* 0x0000027000007944 */ /* 0x000fea0003c00000 */
[----:B0-----:R-:W-:Y:S01]  /*2a00*/  HFMA2.MMA R136, -RZ, RZ, 0, 2.384185791015625e-07 ;  /* 0x00000004ff887435 */ /* 0x001fe200000001ff */
[----:B-1----:R-:W-:Y:S02]  /*2a10*/  MOV R111, R113 ;  /* 0x00000071006f7202 */ /* 0x002fe40000000f00 */
[----:B------:R-:W-:Y:S02]  /*2a20*/  MOV R113, R146 ;  /* 0x0000009200717202 */ /* 0x000fe40000000f00 */
[----:B------:R-:W-:Y:S02]  /*2a30*/  MOV R149, 0x1f ;  /* 0x0000001f00957802 */ /* 0x000fe40000000f00 */
[----:B------:R-:W-:Y:S02]  /*2a40*/  MOV R150, 0xffffffff ;  /* 0xffffffff00967802 */ /* 0x000fe40000000f00 */
[----:B------:R-:W-:-:S02]  /*2a50*/  MOV R108, 0x2a70 ;  /* 0x00002a70006c7802 */ /* 0x000fc40000000f00 */
[----:B------:R-:W-:Y:S05]  /*2a60*/  CALL.REL.NOINC `($__internal_114_$__cuda_sm70_shflsync_down_p) ;  /* 0x0000020000007944 */ /* 0x000fea0003c00000 */
[----:B------:R-:W-:Y:S01]  /*2a70*/  FADD.FTZ R112, R111, R112 ;  /* 0x000000706f707221 */ /* 0x000fe20000010000 */
[----:B0-----:R-:W-:Y:S01]  /*2a80*/  HFMA2.MMA R136, -RZ, RZ, 0, 1.1920928955078125e-07 ;  /* 0x00000002ff887435 */ /* 0x001fe200000001ff */
[----:B-1----:R-:W-:Y:S01]  /*2a90*/  FADD.FTZ R146, R146, R113 ;  /* 0x0000007192927221 */ /* 0x002fe20000010000 */
[----:B------:R-:W-:-:S02]  /*2aa0*/  MOV R149, 0x1f ;  /* 0x0000001f00957802 */ /* 0x000fc40000000f00 */
[----:B------:R-:W-:Y:S02]  /*2ab0*/  MOV R150, 0xffffffff ;  /* 0xffffffff00967802 */ /* 0x000fe40000000f00 */
[----:B------:R-:W-:Y:S02]  /*2ac0*/  MOV R113, R112 ;  /* 0x0000007000717202 */ /* 0x000fe40000000f00 */
[----:B------:R-:W-:Y:S02]  /*2ad0*/  MOV R108, 0x2af0 ;  /* 0x00002af0006c7802 */ /* 0x000fe40000000f00 */
[----:B------:R-:W-:Y:S05]  /*2ae0*/  CALL.REL.NOINC `($__internal_114_$__cuda_sm70_shflsync_down_p) ;  /* 0x0000018000007944 */ /* 0x000fea0003c00000 */
[----:B0-----:R-:W-:Y:S01]  /*2af0*/  HFMA2.MMA R136, -RZ, RZ, 0, 1.1920928955078125e-07 ;  /* 0x00000002ff887435 */ /* 0x001fe200000001ff */
[----:B-1----:R-:W-:Y:S02]  /*2b00*/  MOV R111, R113 ;  /* 0x00000071006f7202 */ /* 0x002fe40000000f00 */
[----:B------:R-:W-:Y:S02]  /*2b10*/  MOV R113, R146 ;  /* 0x0000009200717202 */ /* 0x000fe40000000f00 */
[----:B------:R-:W-:Y:S02]  /*2b20*/  MOV R149, 0x1f ;  /* 0x0000001f00957802 */ /* 0x000fe40000000f00 */
[----:B------:R-:W-:-:S02]  /*2b30*/  MOV R150, 0xffffffff ;  /* 0xffffffff00967802 */ /* 0x000fc40000000f00 */
[----:B------:R-:W-:Y:S02]  /*2b40*/  MOV R108, 0x2b60 ;  /* 0x00002b60006c7802 */ /* 0x000fe40000000f00 */
[----:B------:R-:W-:Y:S05]  /*2b50*/  CALL.REL.NOINC `($__internal_114_$__cuda_sm70_shflsync_down_p) ;  /* 0x0000011000007944 */ /* 0x000fea0003c00000 */
[----:B------:R-:W-:Y:S01]  /*2b60*/  FADD.FTZ R114, R111, R112 ;  /* 0x000000706f727221 */ /* 0x000fe20000010000 */
[----:B0-----:R-:W-:Y:S01]  /*2b70*/  HFMA2.MMA R136, -RZ, RZ, 0, 5.9604644775390625e-08 ;  /* 0x00000001ff887435 */ /* 0x001fe200000001ff */
[----:B-1----:R-:W-:Y:S01]  /*2b80*/  FADD.FTZ R137, R146, R113 ;  /* 0x0000007192897221 */ /* 0x002fe20000010000 */
[----:B------:R-:W-:Y:S02]  /*2b90*/  MOV R149, 0x1f ;  /* 0x0000001f00957802 */ /* 0x000fe40000000f00 */
[----:B------:R-:W-:Y:S02]  /*2ba0*/  MOV R150, 0xffffffff ;  /* 0xffffffff00967802 */ /* 0x000fe40000000f00 */
[----:B------:R-:W-:Y:S02]  /*2bb0*/  MOV R113, R114 ;  /* 0x0000007200717202 */ /* 0x000fe40000000f00 */
[----:B------:R-:W-:Y:S02]  /*2bc0*/  MOV R108, 0x2be0 ;  /* 0x00002be0006c7802 */ /* 0x000fe40000000f00 */
[----:B------:R-:W-:Y:S05]  /*2bd0*/  CALL.REL.NOINC `($__internal_114_$__cuda_sm70_shflsync_down_p) ;  /* 0x0000009000007944 */ /* 0x000fea0003c00000 */
[----:B0-----:R-:W-:Y:S01]  /*2be0*/  HFMA2.MMA R136, -RZ, RZ, 0, 5.9604644775390625e-08 ;  /* 0x00000001ff887435 */ /* 0x001fe200000001ff */
[----:B-1----:R-:W-:-:S02]  /*2bf0*/  MOV R115, R113 ;  /* 0x0000007100737202 */ /* 0x002fc40000000f00 */
[----:B------:R-:W-:Y:S02]  /*2c00*/  MOV R113, R137 ;  /* 0x0000008900717202 */ /* 0x000fe40000000f00 */
[----:B------:R-:W-:Y:S02]  /*2c10*/  MOV R149, 0x1f ;  /* 0x0000001f00957802 */ /* 0x000fe40000000f00 */
[----:B------:R-:W-:Y:S02]  /*2c20*/  MOV R150, 0xffffffff ;  /* 0xffffffff00967802 */ /* 0x000fe40000000f00 */
[----:B------:R-:W-:Y:S02]  /*2c30*/  MOV R108, 0x2c50 ;  /* 0x00002c50006c7802 */ /* 0x000fe40000000f00 */
[----:B------:R-:W-:Y:S05]  /*2c40*/  CALL.REL.NOINC `($__internal_114_$__cuda_sm70_shflsync_down_p) ;  /* 0x0000002000007944 */ /* 0x000fea0003c00000 */
[----:B-1----:R-:W-:Y:S01]  /*2c50*/  MOV R146, R113 ;  /* 0x0000007100927202 */ /* 0x002fe20000000f00 */
[----:B0-----:R-:W-:Y:S05]  /*2c60*/  BRA `(.L_x_3981) ;  /* 0xffffe54000007947 */ /* 0x001fea000383ffff */
        .weak           $__internal_114_$__cuda_sm70_shflsync_down_p
        .type           $__internal_114_$__cuda_sm70_shflsync_down_p,@function
        .size           $__internal_114_$__cuda_sm70_shflsync_down_p,(.L_x_6916 - $__internal_114_$__cuda_sm70_shflsync_down_p)
$__internal_114_$__cuda_sm70_shflsync_down_p:
[----:B------:R-:W-:Y:S01]  /*2c70*/  HFMA2.MMA R109, -RZ, RZ, 0, 0 ;  /* 0x00000000ff6d7435 */ /* 0x000fe200000001ff */
[----:B------:R-:W-:Y:S04]  /*2c80*/  WARPSYNC R150 ;  /* 0x0000009600007348 */ /* 0x000fe80003800000 */
[----:B------:R0:W1:Y:S01]  /*2c90*/  SHFL.DOWN PT, R113, R113, R136, R149 ;  /* 0x0800008871717389 */ /* 0x00006200000e0095 */
[----:B------:R-:W-:Y:S05]  /*2ca0*/  RET.REL.NODEC R108 `(_ZN10layer_norm13ln_bwd_kernelINS_13Kernel_traitsIf6__halfS2_S2_fjLj2048ELj1ELj1ELj4ELj16ENS_18Kernel_traits_baseILj2048EfS2_S2_S2_fjLj128EEEEELb1ELb1ELb0ELb0EEEvNS_9BwdParamsE) ;  /* 0xffffd3506c007950 */ /* 0x000fea0003c3ffff */
.L_x_3982:
        /* <DEDUP_REMOVED lines=13> */
.L_x_6916:


//--------------------- .text._ZN10layer_norm13ln_bwd_kernelINS_13Kernel_traitsIf6__halfS2_S2_fjLj2048ELj1ELj1ELj4ELj16ENS_18Kernel_traits_baseILj2048EfS2_S2_S2_fjLj128EEEEELb1ELb1ELb0ELb1EEEvNS_9BwdParamsE --------------------------
	.section	.text._ZN10layer_norm13ln_bwd_kernelINS_13Kernel_traitsIf6__halfS2_S2_fjLj2048ELj1ELj1ELj4ELj16ENS_18Kernel_traits_baseILj2048EfS2_S2_S2_fjLj128EEEEELb1ELb1ELb0ELb1EEEvNS_9BwdParamsE,"ax",@progbits
	.sectioninfo	@"SHI_REGISTERS=160"
	.align	128
        .global         _ZN10layer_norm13ln_bwd_kernelINS_13Kernel_traitsIf6__halfS2_S2_fjLj2048ELj1ELj1ELj4ELj16ENS_18Kernel_traits_baseILj2048EfS2_S2_S2_fjLj128EEEEELb1ELb1ELb0ELb1EEEvNS_9BwdParamsE
        .type           _ZN10layer_norm13ln_bwd_kernelINS_13Kernel_traitsIf6__halfS2_S2_fjLj2048ELj1ELj1ELj4ELj16ENS_18Kernel_traits_baseILj2048EfS2_S2_S2_fjLj128EEEEELb1ELb1ELb0ELb1EEEvNS_9BwdParamsE,@function
        .size           _ZN10layer_norm13ln_bwd_kernelINS_13Kernel_traitsIf6__halfS2_S2_fjLj2048ELj1ELj1ELj4ELj16ENS_18Kernel_traits_baseILj2048EfS2_S2_S2_fjLj128EEEEELb1ELb1ELb0ELb1EEEvNS_9BwdParamsE,(.L_x_6917 - _ZN10layer_norm13ln_bwd_kernelINS_13Kernel_traitsIf6__halfS2_S2_fjLj2048ELj1ELj1ELj4ELj16ENS_18Kernel_traits_baseILj2048EfS2_S2_S2_fjLj128EEEEELb1ELb1ELb0ELb1EEEvNS_9BwdParamsE)
        .other          _ZN10layer_norm13ln_bwd_kernelINS_13Kernel_traitsIf6__halfS2_S2_fjLj2048ELj1ELj1ELj4ELj16ENS_18Kernel_traits_baseILj2048EfS2_S2_S2_fjLj128EEEEELb1ELb1ELb0ELb1EEEvNS_9BwdParamsE,@"STO_CUDA_ENTRY STV_DEFAULT"
_ZN10layer_norm13ln_bwd_kernelINS_13Kernel_traitsIf6__halfS2_S2_fjLj2048ELj1ELj1ELj4ELj16ENS_18Kernel_traits_baseILj2048EfS2_S2_S2_fjLj128EEEEELb1ELb1ELb0ELb1EEEvNS_9BwdParamsE:
.text._ZN10layer_norm13ln_bwd_kernelINS_13Kernel_traitsIf6__halfS2_S2_fjLj2048ELj1ELj1ELj4ELj16ENS_18Kernel_traits_baseILj2048EfS2_S2_S2_fjLj128EEEEELb1ELb1ELb0ELb1EEEvNS_9BwdParamsE:
        /* <DEDUP_REMOVED lines=32> */
.L_x_3983:
        /* <DEDUP_REMOVED lines=39> */
.L_x_3988:
[----:B------:R-:W-:Y:S01]  /*0470*/  ISETP.NE.U32.AND P0, PT, RZ, c[0x0][0x1c0], PT ;  /* 0x00007000ff007a0c */ /* 0x000fe20003f05070 */
[----:B------:R-:W-:Y:S01]  /*0480*/  IMAD R2, R120, c[0x0][0x168], RZ ;  /* 0x00005a0078027a24 */ /* 0x000fe200078e02ff */
[----:B------:R-:W-:-:S02]  /*0490*/  LOP3.LUT R122, R0, 0x7f, RZ, 0xc0, !PT ;  /* 0x0000007f007a7812 */ /* 0x000fc400078ec0ff */
[----:B------:R-:W-:Y:S02]  /*04a0*/  ISETP.NE.AND.EX P0, PT, RZ, c[0x0][0x1c4], PT, P0 ;  /* 0x00007100ff007a0c */ /* 0x000fe40003f05300 */
[----:B------:R-:W-:Y:S02]  /*04b0*/  SHF.R.S32.HI R3, RZ, 0x1f, R2 ;  /* 0x0000001fff037819 */ /* 0x000fe40000011402 */
[----:B------:R-:W-:Y:S02]  /*04c0*/  SHF.R.S32.HI R49, RZ, 0x1f, R120 ;  /* 0x0000001fff317819 */ /* 0x000fe40000011478 */
[----:B------:R-:W-:Y:S02]  /*04d0*/  LEA.HI R3, R3, R2, RZ, 0x3 ;  /* 0x0000000203037211 */ /* 0x000fe400078f18ff */
[----:B------:R-:W-:Y:S02]  /*04e0*/  MOV R104, 0x10 ;  /* 0x0000001000687802 */ /* 0x000fe40000000f00 */
[----:B------:R-:W-:-:S03]  /*04f0*/  LEA.HI.SX32 R122, R3, R122, 0x1d ;  /* 0x0000007a037a7211 */ /* 0x000fc600078feaff */
[C---:B------:R-:W-:Y:S02]  /*0500*/  @P0 LEA R62, P1, R120.reuse, c[0x0][0x1c0], 0x1 ;  /* 0x00007000783e0a11 */ /* 0x040fe400078208ff */
[----:B------:R-:W-:Y:S02]  /*0510*/  MOV R117, 0x4 ;  /* 0x0000000400757802 */ /* 0x000fe40000000f00 */
        /* <DEDUP_REMOVED lines=34> */
[--C-:B-1----:R-:W-:Y:S02]  /*0740*/  HADD2.F32 R105, -RZ, R58.reuse.H0_H0 ;  /* 0x2000003aff697230 */ /* 0x102fe40000004100 */
[----:B------:R-:W-:Y:S02]  /*0750*/  HADD2.F32 R127, -RZ, R58.H1_H1 ;  /* 0x3000003aff7f7230 */ /* 0x000fe40000004100 */
[--C-:B------:R-:W-:Y:S02]  /*0760*/  HADD2.F32 R58, -RZ, R59.reuse.H0_H0 ;  /* 0x2000003bff3a7230 */ /* 0x100fe40000004100 */
[----:B------:R-:W-:Y:S01]  /*0770*/  HADD2.F32 R125, -RZ, R59.H1_H1 ;  /* 0x3000003bff7d7230 */ /* 0x000fe20000004100 */
[----:B------:R-:W-:Y:S01]  /*0780*/  FADD.FTZ R59, -R126, R123 ;  /* 0x0000007b7e3b7221 */ /* 0x000fe20000010100 */
[--C-:B------:R-:W-:Y:S02]  /*0790*/  HADD2.F32 R124, -RZ, R49.reuse.H0_H0 ;  /* 0x20000031ff7c7230 */ /* 0x100fe40000004100 */
[----:B------:R-:W-:Y:S01]  /*07a0*/  HADD2.F32 R147, -RZ, R52.H0_H0 ;  /* 0x20000034ff937230 */ /* 0x000fe20000004100 */
[----:B------:R-:W-:Y:S01]  /*07b0*/  FMUL.FTZ R150, R116, R59 ;  /* 0x0000003b74967220 */ /* 0x000fe20000410000 */
[----:B------:R-:W-:Y:S01]  /*07c0*/  HADD2.F32 R48, -RZ, R48.H1_H1 ;  /* 0x30000030ff307230 */ /* 0x000fe20000004100 */
[----:B------:R-:W-:Y:S01]  /*07d0*/  FADD.FTZ R133, -R126, R124 ;  /* 0x0000007c7e857221 */ /* 0x000fe20000010100 */
[----:B------:R-:W-:Y:S01]  /*07e0*/  HADD2.F32 R49, -RZ, R49.H1_H1 ;  /* 0x30000031ff317230 */ /* 0x000fe20000004100 */
[----:B------:R-:W-:Y:S01]  /*07f0*/  FADD.FTZ R118, R147, R118 ;  /* 0x0000007693767221 */ /* 0x000fe20000010000 */
[--C-:B0-----:R-:W-:Y:S01]  /*0800*/  HADD2.F32 R102, -RZ, R50.reuse.H0_H0 ;  /* 0x20000032ff667230 */ /* 0x101fe20000004100 */
[-C--:B------:R-:W-:Y:S01]  /*0810*/  FFMA.FTZ R119, R150, R147.reuse, R119 ;  /* 0x0000009396777223 */ /* 0x080fe20000010077 */
[----:B------:R-:W-:Y:S01]  /*0820*/  HADD2.F32 R50, -RZ, R50.H1_H1 ;  /* 0x30000032ff327230 */ /* 0x000fe20000004100 */
[----:B------:R-:W-:Y:S01]  /*0830*/  FMUL.FTZ R147, R32, R147 ;  /* 0x0000009320937220 */ /* 0x000fe20000410000 */
[----:B------:R-:W-:Y:S01]  /*0840*/  HADD2.F32 R52, -RZ, R52.H1_H1 ;  /* 0x30000034ff347230 */ /* 0x000fe20000004100 */
[C---:B------:R-:W-:Y:S01]  /*0850*/  FADD.FTZ R131, -R126.reuse, R48 ;  /* 0x000000307e837221 */ /* 0x040fe20000010100 */
[----:B------:R-:W-:Y:S01]  /*0860*/  HADD2.F32 R143, -RZ, R53.H0_H0 ;  /* 0x20000035ff8f7230 */ /* 0x000fe20000004100 */
[----:B------:R-:W-:-:S02]  /*0870*/  FADD.FTZ R137, -R126, R49 ;  /* 0x000000317e897221 */ /* 0x000fc40000010100 */
[----:B------:R-:W-:Y:S02]  /*0880*/  FMUL.FTZ R146, R116, R133 ;  /* 0x0000008574927220 */ /* 0x000fe40000410000 */
[----:B------:R-:W-:Y:S02]  /*0890*/  FADD.FTZ R151, -R126, R50 ;  /* 0x000000327e977221 */ /* 0x000fe40000010100 */
[----:B------:R-:W-:Y:S02]  /*08a0*/  FMUL.FTZ R145, R33, R52 ;  /* 0x0000003421917220 */ /* 0x000fe40000410000 */
[----:B------:R-:W-:Y:S01]  /*08b0*/  FADD.FTZ R48, RZ, R147 ;  /* 0x00000093ff307221 */ /* 0x000fe20000010000 */
[----:B------:R-:W-:Y:S01]  /*08c0*/  HADD2.F32 R141, -RZ, R53.H1_H1 ;  /* 0x30000035ff8d7230 */ /* 0x000fe20000004100 */
[----:B------:R-:W-:Y:S02]  /*08d0*/  FMUL.FTZ R148, R116, R131 ;  /* 0x0000008374947220 */ /* 0x000fe40000410000 */
[----:B------:R-:W-:-:S02]  /*08e0*/  FFMA.FTZ R50, R150, R147, RZ ;  /* 0x0000009396327223 */ /* 0x000fc400000100ff */
[----:B------:R-:W-:Y:S02]  /*08f0*/  FADD.FTZ R149, -R126, R102 ;  /* 0x000000667e957221 */ /* 0x000fe40000010100 */
[----:B------:R-:W-:Y:S02]  /*0900*/  FADD.FTZ R111, R143, R111 ;  /* 0x0000006f8f6f7221 */ /* 0x000fe40000010000 */
[----:B------:R-:W-:Y:S02]  /*0910*/  FMUL.FTZ R144, R116, R137 ;  /* 0x0000008974907220 */ /* 0x000fe40000410000 */
[-C--:B------:R-:W-:Y:S02]  /*0920*/  FFMA.FTZ R113, R146, R143.reuse, R113 ;  /* 0x0000008f92717223 */ /* 0x080fe40000010071 */
[----:B------:R-:W-:Y:S02]  /*0930*/  FMUL.FTZ R143, R34, R143 ;  /* 0x0000008f228f7220 */ /* 0x000fe40000410000 */
[----:B------:R-:W-:Y:S01]  /*0940*/  FADD.FTZ R48, R48, R145 ;  /* 0x0000009130307221 */ /* 0x000fe20000010000 */
[----:B------:R-:W-:Y:S01]  /*0950*/  HADD2.F32 R103, -RZ, R51.H0_H0 ;  /* 0x20000033ff677230 */ /* 0x000fe20000004100 */
[----:B------:R-:W-:Y:S01]  /*0960*/  FFMA.FTZ R50, R148, R145, R50 ;  /* 0x0000009194327223 */ /* 0x000fe20000010032 */
[----:B------:R-:W-:Y:S01]  /*0970*/  HADD2.F32 R139, -RZ, R54.H0_H0 ;  /* 0x20000036ff8b7230 */ /* 0x000fe20000004100 */
[----:B------:R-:W-:-:S02]  /*0980*/  FADD.FTZ R110, R141, R110 ;  /* 0x0000006e8d6e7221 */ /* 0x000fc40000010000 */
[----:B------:R-:W-:Y:S02]  /*0990*/  FMUL.FTZ R142, R116, R149 ;  /* 0x00000095748e7220 */ /* 0x000fe40000410000 */
[-C--:B------:R-:W-:Y:S02]  /*09a0*/  FFMA.FTZ R112, R144, R141.reuse, R112 ;  /* 0x0000008d90707223 */ /* 0x080fe40000010070 */
[----:B------:R-:W-:Y:S02]  /*09b0*/  FMUL.FTZ R141, R35, R141 ;  /* 0x0000008d238d7220 */ /* 0x000fe40000410000 */
[----:B------:R-:W-:Y:S01]  /*09c0*/  FADD.FTZ R48, R48, R143 ;  /* 0x0000008f30307221 */ /* 0x000fe20000010000 */
[----:B------:R-:W-:Y:S01]  /*09d0*/  HADD2.F32 R51, -RZ, R51.H1_H1 ;  /* 0x30000033ff337230 */ /* 0x000fe20000004100 */
[----:B------:R-:W-:Y:S01]  /*09e0*/  FFMA.FTZ R50, R146, R143, R50 ;  /* 0x0000008f92327223 */ /* 0x000fe20000010032 */
[----:B------:R-:W-:Y:S01]  /*09f0*/  HADD2.F32 R54, -RZ, R54.H1_H1 ;  /* 0x30000036ff367230 */ /* 0x000fe20000004100 */
[----:B------:R-:W-:-:S02]  /*0a00*/  FADD.FTZ R153, -R126, R103 ;  /* 0x000000677e997221 */ /* 0x000fc40000010100 */
[----:B------:R-:W-:Y:S02]  /*0a10*/  FADD.FTZ R108, R139, R108 ;  /* 0x0000006c8b6c7221 */ /* 0x000fe40000010000 */
[-C--:B------:R-:W-:Y:S01]  /*0a20*/  FFMA.FTZ R109, R142, R139.reuse, R109 ;  /* 0x0000008b8e6d7223 */ /* 0x080fe2000001006d */
[--C-:B------:R-:W-:Y:S01]  /*0a30*/  HADD2.F32 R135, -RZ, R55.reuse.H0_H0 ;  /* 0x20000037ff877230 */ /* 0x100fe20000004100 */
[----:B------:R-:W-:Y:S01]  /*0a40*/  FMUL.FTZ R139, R28, R139 ;  /* 0x0000008b1c8b7220 */ /* 0x000fe20000410000 */
[----:B------:R-:W-:Y:S01]  /*0a50*/  HADD2.F32 R134, -RZ, R55.H1_H1 ;  /* 0x30000037ff867230 */ /* 0x000fe20000004100 */
[----:B------:R-:W-:Y:S01]  /*0a60*/  FADD.FTZ R48, R48, R141 ;  /* 0x0000008d30307221 */ /* 0x000fe20000010000 */
[----:B------:R-:W-:Y:S01]  /*0a70*/  HADD2.F32 R55, -RZ, R57.H0_H0 ;  /* 0x20000039ff377230 */ /* 0x000fe20000004100 */
[----:B------:R-:W-:Y:S01]  /*0a80*/  FFMA.FTZ R50, R144, R141, R50 ;  /* 0x0000008d90327223 */ /* 0x000fe20000010032 */
[----:B------:R-:W-:Y:S01]  /*0a90*/  HADD2.F32 R53, -RZ, R56.H0_H0 ;  /* 0x20000038ff357230 */ /* 0x000fe20000004100 */
[----:B------:R-:W-:-:S02]  /*0aa0*/  FADD.FTZ R155, -R126, R51 ;  /* 0x000000337e9b7221 */ /* 0x000fc40000010100 */
[----:B------:R-:W-:Y:S01]  /*0ab0*/  FMUL.FTZ R138, R116, R153 ;  /* 0x00000099748a7220 */ /* 0x000fe20000410000 */
[----:B------:R-:W-:Y:S01]  /*0ac0*/  HADD2.F32 R56, -RZ, R56.H1_H1 ;  /* 0x30000038ff387230 */ /* 0x000fe20000004100 */
[----:B------:R-:W-:Y:S01]  /*0ad0*/  FMUL.FTZ R137, R29, R54 ;  /* 0x000000361d897220 */ /* 0x000fe20000410000 */
[----:B------:R-:W-:Y:S01]  /*0ae0*/  HADD2.F32 R104, -RZ, R57.H1_H1 ;  /* 0x30000039ff687230 */ /* 0x000fe20000004100 */
[----:B------:R-:W-:Y:S02]  /*0af0*/  FADD.FTZ R48, R48, R139 ;  /* 0x0000008b30307221 */ /* 0x000fe40000010000 */
[----:B------:R-:W-:Y:S02]  /*0b00*/  FMUL.FTZ R140, R116, R151 ;  /* 0x00000097748c7220 */ /* 0x000fe40000410000 */
[----:B------:R-:W-:Y:S02]  /*0b10*/  FFMA.FTZ R50, R142, R139, R50 ;  /* 0x0000008b8e327223 */ /* 0x000fe40000010032 */
[----:B------:R-:W-:-:S02]  /*0b20*/  FADD.FTZ R57, -R126, R55 ;  /* 0x000000377e397221 */ /* 0x000fc40000010100 */
[----:B------:R-:W-:Y:S02]  /*0b30*/  FADD.FTZ R100, R135, R100 ;  /* 0x0000006487647221 */ /* 0x000fe40000010000 */
[----:B------:R-:W-:Y:S02]  /*0b40*/  FMUL.FTZ R136, R116, R155 ;  /* 0x0000009b74887220 */ /* 0x000fe40000410000 */
[-C--:B------:R-:W-:Y:S02]  /*0b50*/  FFMA.FTZ R101, R138, R135.reuse, R101 ;  /* 0x000000878a657223 */ /* 0x080fe40000010065 */
[----:B------:R-:W-:Y:S02]  /*0b60*/  FMUL.FTZ R135, R30, R135 ;  /* 0x000000871e877220 */ /* 0x000fe40000410000 */
[----:B------:R-:W-:Y:S02]  /*0b70*/  FADD.FTZ R48, R48, R137 ;  /* 0x0000008930307221 */ /* 0x000fe40000010000 */
[----:B------:R-:W-:-:S02]  /*0b80*/  FFMA.FTZ R50, R140, R137, R50 ;  /* 0x000000898c327223 */ /* 0x000fc40000010032 */
[C---:B------:R-:W-:Y:S01]  /*0b90*/  FADD.FTZ R103, -R126.reuse, R56 ;  /* 0x000000387e677221 */ /* 0x040fe20000010100 */
[----:B------:R-:W-:Y:S01]  /*0ba0*/  HADD2.F32 R56, -RZ, R60.H0_H0 ;  /* 0x2000003cff387230 */ /* 0x000fe20000004100 */
[----:B------:R-:W-:Y:S02]  /*0bb0*/  FADD.FTZ R123, -R126, R104 ;  /* 0x000000687e7b7221 */ /* 0x000fe40000010100 */
[----:B------:R-:W-:Y:S02]  /*0bc0*/  FADD.FTZ R98, R134, R98 ;  /* 0x0000006286627221 */ /* 0x000fe40000010000 */
[-C--:B------:R-:W-:Y:S02]  /*0bd0*/  FFMA.FTZ R99, R136, R134.reuse, R99 ;  /* 0x0000008688637223 */ /* 0x080fe40000010063 */
[----:B------:R-:W-:Y:S02]  /*0be0*/  FMUL.FTZ R104, R116, R57 ;  /* 0x0000003974687220 */ /* 0x000fe40000410000 */
[----:B------:R-:W-:-:S02]  /*0bf0*/  FMUL.FTZ R134, R31, R134 ;  /* 0x000000861f867220 */ /* 0x000fc40000410000 */
[----:B------:R-:W-:Y:S02]  /*0c00*/  FADD.FTZ R57, R48, R135 ;  /* 0x0000008730397221 */ /* 0x000fe40000010000 */
[----:B------:R-:W-:Y:S02]  /*0c10*/  FADD.FTZ R157, -R126, R53 ;  /* 0x000000357e9d7221 */ /* 0x000fe40000010100 */
[----:B------:R-:W-:Y:S01]  /*0c20*/  FFMA.FTZ R59, R138, R135, R50 ;  /* 0x000000878a3b7223 */ /* 0x000fe20000010032 */
[--C-:B------:R-:W-:Y:S01]  /*0c30*/  HADD2.F32 R129, -RZ, R63.reuse.H0_H0 ;  /* 0x2000003fff817230 */ /* 0x100fe20000004100 */
[C---:B------:R-:W-:Y:S01]  /*0c40*/  FADD.FTZ R55, -R126.reuse, R105 ;  /* 0x000000697e377221 */ /* 0x040fe20000010100 */
[----:B------:R-:W-:Y:S01]  /*0c50*/  HADD2.F32 R51, -RZ, R63.H1_H1 ;  /* 0x3000003fff337230 */ /* 0x000fe20000004100 */
[----:B------:R-:W-:Y:S01]  /*0c60*/  FADD.FTZ R49, -R126, R125 ;  /* 0x0000007d7e317221 */ /* 0x000fe20000010100 */
[----:B------:R-:W-:Y:S01]  /*0c70*/  HADD2.F32 R60, -RZ, R60.H1_H1 ;  /* 0x3000003cff3c7230 */ /* 0x000fe20000004100 */
[----:B------:R-:W-:Y:S01]  /*0c80*/  FMUL.FTZ R63, R24, R56 ;  /* 0x00000038183f7220 */ /* 0x000fe20000410000 */
[--C-:B------:R-:W-:Y:S01]  /*0c90*/  HADD2.F32 R125, -RZ, R62.reuse.H0_H0 ;  /* 0x2000003eff7d7230 */ /* 0x100fe20000004100 */
[----:B------:R-:W-:Y:S01]  /*0ca0*/  FADD.FTZ R48, R57, R134 ;  /* 0x0000008639307221 */ /* 0x000fe20000010000 */
[----:B------:R-:W-:Y:S01]  /*0cb0*/  HADD2.F32 R128, -RZ, R62.H1_H1 ;  /* 0x3000003eff807230 */ /* 0x000fe20000004100 */
[----:B------:R-:W-:-:S02]  /*0cc0*/  FMUL.FTZ R62, R116, R157 ;  /* 0x0000009d743e7220 */ /* 0x000fc40000410000 */
[----:B------:R-:W-:Y:S01]  /*0cd0*/  FFMA.FTZ R59, R136, R134, R59 ;  /* 0x00000086883b7223 */ /* 0x000fe2000001003b */
[----:B------:R-:W-:Y:S01]  /*0ce0*/  HADD2.F32 R105, -RZ, R61.H0_H0 ;  /* 0x2000003dff697230 */ /* 0x000fe20000004100 */
[C---:B------:R-:W-:Y:S02]  /*0cf0*/  FADD.FTZ R127, -R126.reuse, R127 ;  /* 0x0000007f7e7f7221 */ /* 0x040fe40000010100 */
[----:B------:R-:W-:Y:S02]  /*0d00*/  FADD.FTZ R53, -R126, R58 ;  /* 0x0000003a7e357221 */ /* 0x000fe40000010100 */
[----:B------:R-:W-:Y:S02]  /*0d10*/  FMUL.FTZ R126, R116, R55 ;  /* 0x00000037747e7220 */ /* 0x000fe40000410000 */
        /* <DEDUP_REMOVED lines=51> */
.L_x_3989:
        /* <DEDUP_REMOVED lines=18> */
.L_x_3990:
        /* <DEDUP_REMOVED lines=16> */
[----:B------:R-:W-:Y:S01]  /*1270*/  LOP3.LUT R52, R52, 0x7fffffc, RZ, 0xc0, !PT ;  /* 0x07fffffc34347812 */ /* 0x000fe200078ec0ff */
[----:B-1---5:R-:W-:Y:S01]  /*1280*/  @P1 HADD2.F32 R61, -RZ, R37.H1_H1 ;  /* 0x30000025ff3d1230 */ /* 0x022fe20000004100 */
[----:B------:R-:W-:-:S02]  /*1290*/  LOP3.LUT P5, RZ, R64, 0xff00, RZ, 0xc0, !PT ;  /* 0x0000ff0040ff7812 */ /* 0x000fc400078ac0ff */
[----:B------:R-:W-:Y:S02]  /*12a0*/  @!P2 IADD3 R52, R52, 0x4, RZ ;  /* 0x000000043434a810 */ /* 0x000fe40007ffe0ff */
[----:B------:R-:W-:Y:S02]  /*12b0*/  LOP3.LUT P4, RZ, R64, 0xff0000, RZ, 0xc0, !PT ;  /* 0x00ff000040ff7812 */ /* 0x000fe4000788c0ff */
[----:B------:R-:W-:Y:S02]  /*12c0*/  SHF.L.U32 R151, R52, 0x3, RZ ;  /* 0x0000000334977819 */ /* 0x000fe400000006ff */
[----:B------:R-:W-:-:S03]  /*12d0*/  LOP3.LUT P3, RZ, R65, 0xff, RZ, 0xc0, !PT ;  /* 0x000000ff41ff7812 */ /* 0x000fc6000786c0ff */
[----:B0-----:R-:W0:Y:S04]  /*12e0*/  LDS.128 R52, [R151+0x2000] ;  /* 0x0020000097347984 */ /* 0x001e280000000c00 */
[----:B------:R-:W1:Y:S01]  /*12f0*/  LDS.128 R56, [R151+0x2010] ;  /* 0x0020100097387984 */ /* 0x000e620000000c00 */
[----:B0-----:R-:W-:Y:S02]  /*1300*/  FADD.FTZ R153, RZ, R52 ;  /* 0x00000034ff997221 */ /* 0x001fe40000010000 */
[----:B------:R-:W-:Y:S01]  /*1310*/  FADD.FTZ R52, RZ, R53 ;  /* 0x00000035ff347221 */ /* 0x000fe20000010000 */
[----:B------:R-:W-:Y:S01]  /*1320*/  @P1 HADD2.F32 R53, -RZ, R36.H0_H0 ;  /* 0x20000024ff351230 */ /* 0x000fe20000004100 */
[----:B------:R-:W-:Y:S02]  /*1330*/  FADD.FTZ R153, R54, R153 ;  /* 0x0000009936997221 */ /* 0x000fe40000010000 */
[----:B------:R-:W-:-:S02]  /*1340*/  FADD.FTZ R52, R55, R52 ;  /* 0x0000003437347221 */ /* 0x000fc40000010000 */
[----:B-1----:R-:W-:Y:S02]  /*1350*/  FADD.FTZ R153, R153, R56 ;  /* 0x0000003899997221 */ /* 0x002fe40000010000 */
[----:B------:R-:W-:Y:S01]  /*1360*/  FADD.FTZ R52, R52, R57 ;  /* 0x0000003934347221 */ /* 0x000fe20000010000 */
[----:B------:R-:W-:Y:S01]  /*1370*/  @P1 HADD2.F32 R57, -RZ, R36.H1_H1 ;  /* 0x30000024ff391230 */ /* 0x000fe20000004100 */
[----:B------:R-:W-:Y:S02]  /*1380*/  FADD.FTZ R58, R58, R153 ;  /* 0x000000993a3a7221 */ /* 0x000fe40000010000 */
[----:B------:R-:W-:Y:S01]  /*1390*/  FADD.FTZ R52, R59, R52 ;  /* 0x000000343b347221 */ /* 0x000fe20000010000 */
[----:B------:R-:W-:Y:S01]  /*13a0*/  @P1 HADD2.F32 R59, -RZ, R37.H0_H0 ;  /* 0x20000025ff3b1230 */ /* 0x000fe20000004100 */
[----:B------:R-:W-:Y:S02]  /*13b0*/  FMUL.FTZ R58, R58, c[0x0][0x1e0] ;  /* 0x000078003a3a7a20 */ /* 0x000fe40000410000 */
[----:B------:R-:W-:Y:S01]  /*13c0*/  FMUL.FTZ R149, R52, c[0x0][0x1e0] ;  /* 0x0000780034957a20 */ /* 0x000fe20000410000 */
[----:B------:R-:W-:-:S02]  /*13d0*/  MOV R52, R64 ;  /* 0x0000004000347202 */ /* 0x000fc40000000f00 */
[----:B------:R-:W-:Y:S02]  /*13e0*/  FSEL R152, R58, RZ, !P0 ;  /* 0x000000ff3a987208 */ /* 0x000fe40004000000 */
[----:B------:R-:W-:Y:S02]  /*13f0*/  LOP3.LUT P6, RZ, R52, 0xff, RZ, 0xc0, !PT ;  /* 0x000000ff34ff7812 */ /* 0x000fe400078cc0ff */
[----:B------:R-:W-:Y:S01]  /*1400*/  LOP3.LUT P0, RZ, R64, 0xff000000, RZ, 0xc0, !PT ;  /* 0xff00000040ff7812 */ /* 0x000fe2000780c0ff */
[-CC-:B------:R-:W-:Y:S01]  /*1410*/  FFMA.FTZ R150, R150, R149.reuse, R152.reuse ;  /* 0x0000009596967223 */ /* 0x180fe20000010098 */
[----:B------:R-:W-:Y:S01]  /*1420*/  MOV R64, RZ ;  /* 0x000000ff00407202 */ /* 0x000fe20000000f00 */
[----:B------:R-:W-:Y:S02]  /*1430*/  FFMA.FTZ R148, R148, R149, R152 ;  /* 0x0000009594947223 */ /* 0x000fe40000010098 */
[----:B------:R-:W-:Y:S02]  /*1440*/  FADD.FTZ R147, R147, -R150 ;  /* 0x8000009693937221 */ /* 0x000fe40000010000 */
[----:B------:R-:W-:-:S02]  /*1450*/  FADD.FTZ R145, R145, -R148 ;  /* 0x8000009491917221 */ /* 0x000fc40000010000 */
[----:B------:R-:W-:Y:S02]  /*1460*/  FMUL.FTZ R52, R116, R147 ;  /* 0x0000009374347220 */ /* 0x000fe40000410000 */
[----:B------:R-:W-:Y:S02]  /*1470*/  FFMA.FTZ R144, R144, R149, R152 ;  /* 0x0000009590907223 */ /* 0x000fe40000010098 */
[----:B------:R-:W-:Y:S02]  /*1480*/  @P1 FADD.FTZ R52, R52, R53 ;  /* 0x0000003534341221 */ /* 0x000fe40000010000 */
[----:B------:R-:W-:Y:S02]  /*1490*/  FMUL.FTZ R58, R116, R145 ;  /* 0x00000091743a7220 */ /* 0x000fe40000410000 */
[----:B------:R-:W-:Y:S02]  /*14a0*/  FMUL.FTZ R53, R52, R117 ;  /* 0x0000007534357220 */ /* 0x000fe40000410000 */
[----:B------:R-:W-:Y:S01]  /*14b0*/  FADD.FTZ R141, R141, -R144 ;  /* 0x800000908d8d7221 */ /* 0x000fe20000010000 */
[----:B------:R-:W-:Y:S01]  /*14c0*/  HFMA2.MMA R144, -RZ, RZ, 0, 0 ;  /* 0x00000000ff907435 */ /* 0x000fe200000001ff */
[----:B------:R-:W-:-:S02]  /*14d0*/  @P1 FADD.FTZ R58, R58, R57 ;  /* 0x000000393a3a1221 */ /* 0x000fc40000010000 */
[----:B------:R-:W-:Y:S02]  /*14e0*/  FMUL.FTZ R60, R53, c[0x0][0x1e8] ;  /* 0x00007a00353c7a20 */ /* 0x000fe40000410000 */
[----:B------:R-:W-:Y:S02]  /*14f0*/  FFMA.FTZ R146, R146, R149, R152 ;  /* 0x0000009592927223 */ /* 0x000fe40000010098 */
[----:B------:R-:W-:Y:S02]  /*1500*/  FMUL.FTZ R53, R58, R117 ;  /* 0x000000753a357220 */ /* 0x000fe40000410000 */
[----:B------:R-:W-:Y:S01]  /*1510*/  FMUL.FTZ R54, R116, R141 ;  /* 0x0000008d74367220 */ /* 0x000fe20000410000 */
[----:B------:R-:W-:Y:S01]  /*1520*/  HFMA2.MMA R141, -RZ, RZ, 0, 0 ;  /* 0x00000000ff8d7435 */ /* 0x000fe200000001ff */
[----:B------:R-:W-:Y:S02]  /*1530*/  FADD.FTZ R143, R143, -R146 ;  /* 0x800000928f8f7221 */ /* 0x000fe40000010000 */
[----:B------:R-:W-:-:S02]  /*1540*/  FMUL.FTZ R146, R53, c[0x0][0x1e8] ;  /* 0x00007a0035927a20 */ /* 0x000fc40000410000 */
[----:B------:R-:W-:Y:S02]  /*1550*/  @P1 FADD.FTZ R54, R54, R61 ;  /* 0x0000003d36361221 */ /* 0x000fe40000010000 */
[----:B------:R-:W-:Y:S02]  /*1560*/  FMUL.FTZ R56, R116, R143 ;  /* 0x0000008f74387220 */ /* 0x000fe40000410000 */
[----:B------:R-:W-:Y:S02]  /*1570*/  FMUL.FTZ R53, R17, R146 ;  /* 0x0000009211357220 */ /* 0x000fe40000410000 */
[----:B------:R-:W-:Y:S02]  /*1580*/  @P1 FADD.FTZ R56, R56, R59 ;  /* 0x0000003b38381221 */ /* 0x000fe40000010000 */
[----:B------:R-:W-:Y:S01]  /*1590*/  FFMA.FTZ R140, R140, R149, R152 ;  /* 0x000000958c8c7223 */ /* 0x000fe20000010098 */
[----:B------:R-:W-:Y:S01]  /*15a0*/  FSEL R53, R53, RZ, P5 ;  /* 0x000000ff35357208 */ /* 0x000fe20002800000 */
[----:B------:R-:W-:-:S02]  /*15b0*/  FMUL.FTZ R57, R56, R117 ;  /* 0x0000007538397220 */ /* 0x000fc40000410000 */
[-CC-:B------:R-:W-:Y:S02]  /*15c0*/  FFMA.FTZ R142, R142, R149.reuse, R152.reuse ;  /* 0x000000958e8e7223 */ /* 0x180fe40000010098 */
[----:B------:R-:W-:Y:S02]  /*15d0*/  FMUL.FTZ R57, R57, c[0x0][0x1e8] ;  /* 0x00007a0039397a20 */ /* 0x000fe40000410000 */
[----:B------:R-:W-:Y:S02]  /*15e0*/  FFMA.FTZ R138, R138, R149, R152 ;  /* 0x000000958a8a7223 */ /* 0x000fe40000010098 */
[----:B------:R-:W-:Y:S02]  /*15f0*/  FADD.FTZ R137, R137, -R140 ;  /* 0x8000008c89897221 */ /* 0x000fe40000010000 */
[----:B------:R-:W-:Y:S02]  /*1600*/  FADD.FTZ R139, R139, -R142 ;  /* 0x8000008e8b8b7221 */ /* 0x000fe40000010000 */
[----:B------:R-:W-:-:S04]  /*1610*/  FADD.FTZ R135, R135, -R138 ;  /* 0x8000008a87877221 */ /* 0x000fc80000010000 */
[----:B------:R-:W-:Y:S01]  /*1620*/  FMUL.FTZ R138, R116, R135 ;  /* 0x00000087748a7220 */ /* 0x000fe20000410000 */
[--C-:B--2---:R-:W-:Y:S02]  /*1630*/  @P6 HADD2.F32 R55, -RZ, R48.reuse.H0_H0 ;  /* 0x20000030ff376230 */ /* 0x104fe40000004100 */
[--C-:B------:R-:W-:Y:S02]  /*1640*/  @P4 HADD2.F32 R59, -RZ, R49.reuse.H0_H0 ;  /* 0x20000031ff3b4230 */ /* 0x100fe40000004100 */
[----:B------:R-:W-:Y:S01]  /*1650*/  @P0 HADD2.F32 R49, -RZ, R49.H1_H1 ;  /* 0x30000031ff310230 */ /* 0x000fe20000004100 */
[----:B------:R-:W-:Y:S01]  /*1660*/  @P6 FMUL.FTZ R144, R60, R55 ;  /* 0x000000373c906220 */ /* 0x000fe20000410000 */
[----:B------:R-:W-:Y:S01]  /*1670*/  @P5 HADD2.F32 R55, -RZ, R48.H1_H1 ;  /* 0x30000030ff375230 */ /* 0x000fe20000004100 */
[----:B------:R-:W-:Y:S02]  /*1680*/  FMUL.FTZ R48, R16, R60 ;  /* 0x0000003c10307220 */ /* 0x000fe40000410000 */
[----:B------:R-:W-:Y:S01]  /*1690*/  @P4 FMUL.FTZ R141, R57, R59 ;  /* 0x0000003b398d4220 */ /* 0x000fe20000410000 */
[--C-:B------:R-:W-:Y:S01]  /*16a0*/  @P1 HADD2.F32 R59, -RZ, R39.reuse.H0_H0 ;  /* 0x20000027ff3b1230 */ /* 0x100fe20000004100 */
[----:B------:R-:W-:Y:S01]  /*16b0*/  @P5 FMUL.FTZ R64, R146, R55 ;  /* 0x0000003792405220 */ /* 0x000fe20000410000 */
[----:B------:R-:W-:Y:S01]  /*16c0*/  MOV R146, RZ ;  /* 0x000000ff00927202 */ /* 0x000fe20000000f00 */
[----:B------:R-:W-:Y:S01]  /*16d0*/  FMUL.FTZ R55, R54, R117 ;  /* 0x0000007536377220 */ /* 0x000fe20000410000 */
[----:B------:R-:W-:Y:S01]  /*16e0*/  FSEL R48, R48, RZ, P6 ;  /* 0x000000ff30307208 */ /* 0x000fe20003000000 */
[----:B------:R-:W-:Y:S01]  /*16f0*/  FMUL.FTZ R57, R18, R57 ;  /* 0x0000003912397220 */ /* 0x000fe20000410000 */
[----:B------:R-:W-:Y:S01]  /*1700*/  LOP3.LUT P6, RZ, R65, 0xff00, RZ, 0xc0, !PT ;  /* 0x0000ff0041ff7812 */ /* 0x000fe200078cc0ff */
[----:B------:R-:W-:Y:S01]  /*1710*/  FMUL.FTZ R148, R55, c[0x0][0x1e8] ;  /* 0x00007a0037947a20 */ /* 0x000fe20000410000 */
[--C-:B------:R-:W-:Y:S01]  /*1720*/  @P1 HADD2.F32 R55, -RZ, R38.reuse.H1_H1 ;  /* 0x30000026ff371230 */ /* 0x100fe20000004100 */
[----:B------:R-:W-:Y:S01]  /*1730*/  LOP3.LUT P5, RZ, R65, 0xff0000, RZ, 0xc0, !PT ;  /* 0x00ff000041ff7812 */ /* 0x000fe200078ac0ff */
[----:B------:R-:W-:Y:S01]  /*1740*/  @P1 FADD.FTZ R138, R138, R59 ;  /* 0x0000003b8a8a1221 */ /* 0x000fe20000010000 */
[----:B------:R-:W-:Y:S01]  /*1750*/  FSEL R57, R57, RZ, P4 ;  /* 0x000000ff39397208 */ /* 0x000fe20002000000 */
[----:B------:R-:W-:Y:S01]  /*1760*/  FMUL.FTZ R60, R19, R148 ;  /* 0x00000094133c7220 */ /* 0x000fe20000410000 */
[----:B------:R-:W-:Y:S01]  /*1770*/  LOP3.LUT P4, RZ, R65, 0xff000000, RZ, 0xc0, !PT ;  /* 0xff00000041ff7812 */ /* 0x000fe2000788c0ff */
[----:B------:R-:W-:Y:S01]  /*1780*/  @P0 FMUL.FTZ R146, R148, R49 ;  /* 0x0000003194920220 */ /* 0x000fe20000410000 */
[----:B------:R-:W-:Y:S01]  /*1790*/  @P1 HADD2.F32 R65, -RZ, R39.H1_H1 ;  /* 0x30000027ff411230 */ /* 0x000fe20000004100 */
[----:B------:R-:W-:Y:S01]  /*17a0*/  FFMA.FTZ R49, R136, R149, R152 ;  /* 0x0000009588317223 */ /* 0x000fe20000010098 */
[----:B------:R-:W-:Y:S01]  /*17b0*/  FSEL R60, R60, RZ, P0 ;  /* 0x000000ff3c3c7208 */ /* 0x000fe20000000000 */
[----:B------:R-:W-:Y:S01]  /*17c0*/  FMUL.FTZ R136, R116, R137 ;  /* 0x0000008974887220 */ /* 0x000fe20000410000 */
[----:B------:R-:W-:Y:S01]  /*17d0*/  ISETP.NE.U32.AND P0, PT, RZ, c[0x0][0x258], PT ;  /* 0x00009600ff007a0c */ /* 0x000fe20003f05070 */
[----:B------:R-:W-:Y:S01]  /*17e0*/  FADD.FTZ R61, R134, -R49 ;  /* 0x80000031863d7221 */ /* 0x000fe20000010000 */
[----:B------:R-:W-:Y:S01]  /*17f0*/  @P1 HADD2.F32 R49, -RZ, R38.H0_H0 ;  /* 0x20000026ff311230 */ /* 0x000fe20000004100 */
[C---:B------:R-:W-:Y:S01]  /*1800*/  FMUL.FTZ R134, R116.reuse, R139 ;  /* 0x0000008b74867220 */ /* 0x040fe20000410000 */
[----:B------:R-:W-:Y:S01]  /*1810*/  ISETP.NE.AND.EX P0, PT, RZ, c[0x0][0x25c], PT, P0 ;  /* 0x00009700ff007a0c */ /* 0x000fe20003f05300 */
[----:B------:R-:W-:Y:S01]  /*1820*/  FMUL.FTZ R140, R116, R61 ;  /* 0x0000003d748c7220 */ /* 0x000fe20000410000 */
[----:B------:R-:W-:Y:S01]  /*1830*/  F2FP.PACK_AB R57, R60, R57 ;  /* 0x000000393c39723e */ /* 0x000fe200000000ff */
[----:B------:R-:W-:-:S02]  /*1840*/  @P1 FADD.FTZ R136, R136, R55 ;  /* 0x0000003788881221 */ /* 0x000fc40000010000 */
[----:B------:R-:W-:Y:S02]  /*1850*/  @P1 FADD.FTZ R134, R134, R49 ;  /* 0x0000003186861221 */ /* 0x000fe40000010000 */
[----:B------:R-:W-:Y:S02]  /*1860*/  @P1 FADD.FTZ R140, R140, R65 ;  /* 0x000000418c8c1221 */ /* 0x000fe40000010000 */
[-C--:B------:R-:W-:Y:S02]  /*1870*/  FMUL.FTZ R137, R134, R117.reuse ;  /* 0x0000007586897220 */ /* 0x080fe40000410000 */
[-C--:B------:R-:W-:Y:S02]  /*1880*/  FMUL.FTZ R65, R138, R117.reuse ;  /* 0x000000758a417220 */ /* 0x080fe40000410000 */
[----:B------:R-:W-:Y:S01]  /*1890*/  @P0 F2FP.PACK_AB R49, RZ, R54 ;  /* 0x00000036ff31023e */ /* 0x000fe200000000ff */
[----:B------:R-:W-:Y:S01]  /*18a0*/  FMUL.FTZ R137, R137, c[0x0][0x1e8] ;  /* 0x00007a0089897a20 */ /* 0x000fe20000410000 */
[----:B------:R-:W-:Y:S01]  /*18b0*/  @P0 F2FP.PACK_AB R54, RZ, R136 ;  /* 0x00000088ff36023e */ /* 0x000fe200000000ff */
[-C--:B------:R-:W-:Y:S01]  /*18c0*/  FMUL.FTZ R136, R136, R117.reuse ;  /* 0x0000007588887220 */ /* 0x080fe20000410000 */
[----:B------:R-:W-:Y:S01]  /*18d0*/  @P0 F2FP.PACK_AB R59, RZ, R134 ;  /* 0x00000086ff3b023e */ /* 0x000fe200000000ff */
[----:B------:R-:W-:Y:S01]  /*18e0*/  FMUL.FTZ R134, R140, R117 ;  /* 0x000000758c867220 */ /* 0x000fe20000410000 */
[----:B------:R-:W-:Y:S01]  /*18f0*/  @P0 F2FP.PACK_AB R52, RZ, R52 ;  /* 0x00000034ff34023e */ /* 0x000fe200000000ff */
[----:B------:R-:W-:Y:S01]  /*1900*/  FMUL.FTZ R136, R136, c[0x0][0x1e8] ;  /* 0x00007a0088887a20 */ /* 0x000fe20000410000 */
[----:B------:R-:W-:Y:S01]  /*1910*/  @P0 F2FP.PACK_AB R56, RZ, R56 ;  /* 0x00000038ff38023e */ /* 0x000fe200000000ff */
[----:B------:R-:W-:Y:S01]  /*1920*/  FMUL.FTZ R65, R65, c[0x0][0x1e8] ;  /* 0x00007a0041417a20 */ /* 0x000fe20000410000 */
[----:B------:R-:W-:Y:S01]  /*1930*/  @P0 PRMT R44, R52, 0x7610, R44 ;  /* 0x00007610342c0816 */ /* 0x000fe2000000002c */
[----:B------:R-:W-:Y:S01]  /*1940*/  FMUL.FTZ R134, R134, c[0x0][0x1e8] ;  /* 0x00007a0086867a20 */ /* 0x000fe20000410000 */
        /* <DEDUP_REMOVED lines=8> */
[----:B------:R-:W-:-:S02]  /*19d0*/  @P0 PRMT R47, R61, 0x7610, R47 ;  /* 0x000076103d2f0816 */ /* 0x000fc4000000002f */
[----:B------:R-:W-:Y:S02]  /*19e0*/  @P0 F2FP.PACK_AB R55, RZ, R140 ;  /* 0x0000008cff37023e */ /* 0x000fe400000000ff */
[----:B------:R-:W-:Y:S02]  /*19f0*/  FSEL R52, R52, RZ, P3 ;  /* 0x000000ff34347208 */ /* 0x000fe40001800000 */
[----:B------:R-:W-:Y:S02]  /*1a00*/  FSEL R61, R56, RZ, P6 ;  /* 0x000000ff383d7208 */ /* 0x000fe40003000000 */
[----:B------:R-:W-:Y:S02]  /*1a10*/  FSEL R59, R59, RZ, P5 ;  /* 0x000000ff3b3b7208 */ /* 0x000fe40002800000 */
[----:B------:R-:W-:Y:S02]  /*1a20*/  FSEL R138, R135, RZ, P4 ;  /* 0x000000ff878a7208 */ /* 0x000fe40002000000 */
[----:B------:R-:W-:-:S02]  /*1a30*/  @P0 PRMT R44, R44, 0x5410, R58 ;  /* 0x000054102c2c0816 */ /* 0x000fc4000000003a */
[----:B------:R-:W-:Y:S02]  /*1a40*/  @P0 PRMT R45, R45, 0x5410, R49 ;  /* 0x000054102d2d0816 */ /* 0x000fe40000000031 */
[----:B------:R-:W-:Y:S01]  /*1a50*/  F2FP.PACK_AB R56, R53, R48 ;  /* 0x000000303538723e */ /* 0x000fe200000000ff */
[-C--:B------:R-:W-:Y:S01]  /*1a60*/  @P0 IMAD.WIDE.U32 R48, R122, R133.reuse, c[0x0][0x258] ;  /* 0x000096007a300625 */ /* 0x080fe200078e0085 */
[----:B------:R-:W-:Y:S02]  /*1a70*/  F2FP.PACK_AB R58, R61, R52 ;  /* 0x000000343d3a723e */ /* 0x000fe400000000ff */
[----:B------:R-:W-:Y:S01]  /*1a80*/  @P0 PRMT R46, R46, 0x5410, R54 ;  /* 0x000054102e2e0816 */ /* 0x000fe20000000036 */
[----:B------:R-:W-:Y:S01]  /*1a90*/  IMAD.WIDE.U32 R60, R122, R133, c[0x0][0x248] ;  /* 0x000092007a3c7625 */ /* 0x000fe200078e0085 */
[----:B------:R-:W-:Y:S02]  /*1aa0*/  @P0 PRMT R47, R47, 0x5410, R55 ;  /* 0x000054102f2f0816 */ /* 0x000fe40000000037 */
[----:B------:R-:W-:Y:S01]  /*1ab0*/  F2FP.PACK_AB R59, R138, R59 ;  /* 0x0000003b8a3b723e */ /* 0x000fe200000000ff */
[----:B------:R-:W-:-:S02]  /*1ac0*/  IMAD.WIDE.U32 R52, R121, R133, c[0x0][0x170] ;  /* 0x00005c0079347625 */ /* 0x000fc400078e0085 */
[----:B------:R0:W-:Y:S04]  /*1ad0*/  @P0 STG.E.128 [R48.64], R44 ;  /* 0x0000002c30000986 */ /* 0x0001e8000c101d04 */
[----:B------:R1:W-:Y:S04]  /*1ae0*/  STG.E.128 [R60.64], R56 ;  /* 0x000000383c007986 */ /* 0x0003e8000c101d04 */
[----:B------:R-:W2:Y:S01]  /*1af0*/  LDG.E.128 R52, [R52.64] ;  /* 0x0000000434347981 */ /* 0x000ea2000c1e1d00 */
[-CC-:B------:R-:W-:Y:S01]  /*1b00*/  FFMA.FTZ R62, R62, R149.reuse, R152.reuse ;  /* 0x000000953e3e7223 */ /* 0x180fe20000010098 */
[----:B------:R-:W-:Y:S01]  /*1b10*/  HFMA2.MMA R135, -RZ, RZ, 0, 0 ;  /* 0x00000000ff877435 */ /* 0x000fe200000001ff */
[-CC-:B------:R-:W-:Y:S01]  /*1b20*/  FFMA.FTZ R123, R123, R149.reuse, R152.reuse ;  /* 0x000000957b7b7223 */ /* 0x180fe20000010098 */
[----:B------:R-:W-:Y:S01]  /*1b30*/  @P3 HADD2.F32 R122, -RZ, R50.H0_H0 ;  /* 0x20000032ff7a3230 */ /* 0x000fe20000004100 */
[-CC-:B------:R-:W-:Y:S01]  /*1b40*/  FFMA.FTZ R126, R126, R149.reuse, R152.reuse ;  /* 0x000000957e7e7223 */ /* 0x180fe20000010098 */
[----:B------:R-:W-:Y:S01]  /*1b50*/  MOV R138, R2 ;  /* 0x00000002008a7202 */ /* 0x000fe20000000f00 */
[-CC-:B------:R-:W-:Y:S01]  /*1b60*/  FFMA.FTZ R103, R103, R149.reuse, R152.reuse ;  /* 0x0000009567677223 */ /* 0x180fe20000010098 */
[----:B------:R-:W-:Y:S01]  /*1b70*/  IADD3 R120, R120, c[0x0][0x160], RZ ;  /* 0x0000580078787a10 */ /* 0x000fe20007ffe0ff */
[-C--:B------:R-:W-:Y:S01]  /*1b80*/  FFMA.FTZ R104, R104, R149.reuse, R152 ;  /* 0x0000009568687223 */ /* 0x080fe20000010098 */
[----:B0-----:R-:W-:Y:S01]  /*1b90*/  @P1 HADD2.F32 R49, -RZ, R40.H0_H0 ;  /* 0x20000028ff311230 */ /* 0x001fe20000004100 */
[----:B------:R-:W-:Y:S01]  /*1ba0*/  FADD.FTZ R63, R63, -R62 ;  /* 0x8000003e3f3f7221 */ /* 0x000fe20000010000 */
[----:B------:R-:W-:Y:S01]  /*1bb0*/  @P5 HADD2.F32 R48, -RZ, R51.H0_H0 ;  /* 0x20000033ff305230 */ /* 0x000fe20000004100 */
[----:B------:R-:W-:Y:S01]  /*1bc0*/  FADD.FTZ R123, R124, -R123 ;  /* 0x8000007b7c7b7221 */ /* 0x000fe20000010000 */
[--C-:B-1----:R-:W-:Y:S01]  /*1bd0*/  @P1 HADD2.F32 R59, -RZ, R41.reuse.H1_H1 ;  /* 0x30000029ff3b1230 */ /* 0x102fe20000004100 */
[----:B------:R-:W-:Y:S01]  /*1be0*/  FADD.FTZ R125, R125, -R126 ;  /* 0x8000007e7d7d7221 */ /* 0x000fe20000010000 */
[----:B------:R-:W-:Y:S01]  /*1bf0*/  @P1 HADD2.F32 R61, -RZ, R42.H0_H0 ;  /* 0x2000002aff3d1230 */ /* 0x000fe20000004100 */
[-CC-:B------:R-:W-:Y:S01]  /*1c00*/  FFMA.FTZ R127, R127, R149.reuse, R152.reuse ;  /* 0x000000957f7f7223 */ /* 0x180fe20000010098 */
[----:B------:R-:W-:Y:S01]  /*1c10*/  @P1 HADD2.F32 R57, -RZ, R41.H0_H0 ;  /* 0x20000029ff391230 */ /* 0x000fe20000004100 */
[-CC-:B------:R-:W-:Y:S01]  /*1c20*/  FFMA.FTZ R130, R130, R149.reuse, R152.reuse ;  /* 0x0000009582827223 */ /* 0x180fe20000010098 */
[----:B------:R-:W-:Y:S01]  /*1c30*/  HFMA2.MMA R58, -RZ, RZ, 0, 0 ;  /* 0x00000000ff3a7435 */ /* 0x000fe200000001ff */
[----:B------:R-:W-:-:S02]  /*1c40*/  FFMA.FTZ R132, R132, R149, R152 ;  /* 0x0000009584847223 */ /* 0x000fc40000010098 */
[----:B------:R-:W-:Y:S02]  /*1c50*/  FADD.FTZ R103, R102, -R103 ;  /* 0x8000006766677221 */ /* 0x000fe40000010000 */
[----:B------:R-:W-:Y:S02]  /*1c60*/  FADD.FTZ R105, R105, -R104 ;  /* 0x8000006869697221 */ /* 0x000fe40000010000 */
[C---:B------:R-:W-:Y:S01]  /*1c70*/  FMUL.FTZ R56, R116.reuse, R63 ;  /* 0x0000003f74387220 */ /* 0x040fe20000410000 */
[----:B------:R-:W-:Y:S01]  /*1c80*/  @P1 HADD2.F32 R63, -RZ, R42.H1_H1 ;  /* 0x3000002aff3f1230 */ /* 0x000fe20000004100 */
[C---:B------:R-:W-:Y:S01]  /*1c90*/  FMUL.FTZ R102, R116.reuse, R123 ;  /* 0x0000007b74667220 */ /* 0x040fe20000410000 */
[----:B------:R-:W-:Y:S01]  /*1ca0*/  SEL R123, RZ, 0x1, P2 ;  /* 0x00000001ff7b7807 */ /* 0x000fe20001000000 */
[----:B------:R-:W-:Y:S02]  /*1cb0*/  FMUL.FTZ R104, R116, R125 ;  /* 0x0000007d74687220 */ /* 0x000fe40000410000 */
[----:B------:R-:W-:-:S02]  /*1cc0*/  FADD.FTZ R127, R128, -R127 ;  /* 0x8000007f807f7221 */ /* 0x000fc40000010000 */
[----:B------:R-:W-:Y:S02]  /*1cd0*/  FADD.FTZ R129, R129, -R130 ;  /* 0x8000008281817221 */ /* 0x000fe40000010000 */
[----:B------:R-:W-:Y:S02]  /*1ce0*/  FADD.FTZ R131, R131, -R132 ;  /* 0x8000008483837221 */ /* 0x000fe40000010000 */
[----:B------:R-:W-:Y:S01]  /*1cf0*/  @P3 FMUL.FTZ R135, R137, R122 ;  /* 0x0000007a89873220 */ /* 0x000fe20000410000 */
[----:B------:R-:W-:Y:S01]  /*1d00*/  LOP3.LUT P3, RZ, R138, 0xff, RZ, 0xc0, !PT ;  /* 0x000000ff8aff7812 */ /* 0x000fe2000786c0ff */
[----:B------:R-:W-:Y:S01]  /*1d10*/  @P1 FADD.FTZ R56, R56, R49 ;  /* 0x0000003138381221 */ /* 0x000fe20000010000 */
[----:B------:R-:W-:Y:S01]  /*1d20*/  @P1 HADD2.F32 R49, -RZ, R40.H1_H1 ;  /* 0x30000028ff311230 */ /* 0x000fe20000004100 */
[----:B------:R-:W-:Y:S01]  /*1d30*/  @P1 FADD.FTZ R102, R102, R59 ;  /* 0x0000003b66661221 */ /* 0x000fe20000010000 */
[--C-:B------:R-:W-:Y:S01]  /*1d40*/  @P1 HADD2.F32 R59, -RZ, R43.reuse.H0_H0 ;  /* 0x2000002bff3b1230 */ /* 0x100fe20000004100 */
[----:B------:R-:W-:Y:S01]  /*1d50*/  @P1 FADD.FTZ R104, R104, R61 ;  /* 0x0000003d68681221 */ /* 0x000fe20000010000 */
[----:B------:R-:W-:Y:S01]  /*1d60*/  @P1 HADD2.F32 R61, -RZ, R43.H1_H1 ;  /* 0x3000002bff3d1230 */ /* 0x000fe20000004100 */
[----:B------:R-:W-:-:S02]  /*1d70*/  FMUL.FTZ R60, R116, R103 ;  /* 0x00000067743c7220 */ /* 0x000fc40000410000 */
[C---:B------:R-:W-:Y:S02]  /*1d80*/  FMUL.FTZ R62, R116.reuse, R105 ;  /* 0x00000069743e7220 */ /* 0x040fe40000410000 */
[C---:B------:R-:W-:Y:S02]  /*1d90*/  FMUL.FTZ R122, R116.reuse, R127 ;  /* 0x0000007f747a7220 */ /* 0x040fe40000410000 */
[C---:B------:R-:W-:Y:S02]  /*1da0*/  FMUL.FTZ R124, R116.reuse, R129 ;  /* 0x00000081747c7220 */ /* 0x040fe40000410000 */
[----:B------:R-:W-:Y:S02]  /*1db0*/  FMUL.FTZ R116, R116, R131 ;  /* 0x0000008374747220 */ /* 0x000fe40000410000 */
[----:B------:R-:W-:Y:S01]  /*1dc0*/  @P1 FADD.FTZ R60, R60, R49 ;  /* 0x000000313c3c1221 */ /* 0x000fe20000010000 */
[----:B------:R-:W-:Y:S01]  /*1dd0*/  @P6 HADD2.F32 R49, -RZ, R50.H1_H1 ;  /* 0x30000032ff316230 */ /* 0x000fe20000004100 */
[----:B------:R-:W-:Y:S01]  /*1de0*/  @P1 FADD.FTZ R62, R62, R57 ;  /* 0x000000393e3e1221 */ /* 0x000fe20000010000 */
[----:B------:R-:W-:Y:S01]  /*1df0*/  @P4 HADD2.F32 R57, -RZ, R51.H1_H1 ;  /* 0x30000033ff394230 */ /* 0x000fe20000004100 */
[----:B------:R-:W-:Y:S01]  /*1e00*/  @P1 FADD.FTZ R122, R122, R63 ;  /* 0x0000003f7a7a1221 */ /* 0x000fe20000010000 */
[----:B------:R-:W-:Y:S01]  /*1e10*/  CS2R R50, SRZ ;  /* 0x0000000000327805 */ /* 0x000fe2000001ff00 */
[----:B------:R-:W-:Y:S01]  /*1e20*/  @P1 FADD.FTZ R124, R124, R59 ;  /* 0x0000003b7c7c1221 */ /* 0x000fe20000010000 */
[----:B------:R-:W-:Y:S01]  /*1e30*/  @P0 F2FP.PACK_AB R59, RZ, R102 ;  /* 0x00000066ff3b023e */ /* 0x000fe200000000ff */
[----:B------:R-:W-:Y:S01]  /*1e40*/  @P1 FADD.FTZ R116, R116, R61 ;  /* 0x0000003d74741221 */ /* 0x000fe20000010000 */
[----:B------:R-:W-:Y:S01]  /*1e50*/  LOP3.LUT P1, RZ, R2, 0xff00, RZ, 0xc0, !PT ;  /* 0x0000ff0002ff7812 */ /* 0x000fe2000782c0ff */
[----:B------:R-:W-:Y:S01]  /*1e60*/  @P5 FMUL.FTZ R51, R65, R48 ;  /* 0x0000003041335220 */ /* 0x000fe20000410000 */
[----:B------:R-:W-:Y:S01]  /*1e70*/  @P0 F2FP.PACK_AB R48, RZ, R56 ;  /* 0x00000038ff30023e */ /* 0x000fe200000000ff */
[----:B------:R-:W-:Y:S01]  /*1e80*/  @P4 FMUL.FTZ R50, R134, R57 ;  /* 0x0000003986324220 */ /* 0x000fe20000410000 */
[----:B------:R-:W-:Y:S01]  /*1e90*/  @P0 F2FP.PACK_AB R57, RZ, R62 ;  /* 0x0000003eff39023e */ /* 0x000fe200000000ff */
[----:B------:R-:W-:Y:S01]  /*1ea0*/  FMUL.FTZ R56, R56, R117 ;  /* 0x0000007538387220 */ /* 0x000fe20000410000 */
[----:B------:R-:W-:Y:S01]  /*1eb0*/  @P0 F2FP.PACK_AB R61, RZ, R104 ;  /* 0x00000068ff3d023e */ /* 0x000fe200000000ff */
[----:B------:R-:W-:Y:S01]  /*1ec0*/  @P6 FMUL.FTZ R58, R136, R49 ;  /* 0x00000031883a6220 */ /* 0x000fe20000410000 */
[----:B------:R-:W-:Y:S01]  /*1ed0*/  @P0 F2FP.PACK_AB R49, RZ, R60 ;  /* 0x0000003cff31023e */ /* 0x000fe200000000ff */
[-C--:B------:R-:W-:Y:S01]  /*1ee0*/  FMUL.FTZ R60, R60, R117.reuse ;  /* 0x000000753c3c7220 */ /* 0x080fe20000410000 */
[----:B------:R-:W-:Y:S01]  /*1ef0*/  @P0 PRMT R45, R57, 0x7610, R45 ;  /* 0x00007610392d0816 */ /* 0x000fe2000000002d */
[----:B------:R-:W-:Y:S01]  /*1f00*/  FMUL.FTZ R57, R56, c[0x0][0x1e8] ;  /* 0x00007a0038397a20 */ /* 0x000fe20000410000 */
[----:B------:R-:W-:Y:S01]  /*1f10*/  @P0 PRMT R46, R61, 0x7610, R46 ;  /* 0x000076103d2e0816 */ /* 0x000fe2000000002e */
[----:B------:R-:W-:Y:S01]  /*1f20*/  HFMA2.MMA R61, -RZ, RZ, 0, 0 ;  /* 0x00000000ff3d7435 */ /* 0x000fe200000001ff */
[----:B------:R-:W-:Y:S01]  /*1f30*/  FMUL.FTZ R60, R60, c[0x0][0x1e8] ;  /* 0x00007a003c3c7a20 */ /* 0x000fe20000410000 */
[----:B------:R-:W-:Y:S01]  /*1f40*/  @P0 F2FP.PACK_AB R65, RZ, R124 ;  /* 0x0000007cff41023e */ /* 0x000fe200000000ff */
[-C--:B------:R-:W-:Y:S01]  /*1f50*/  FMUL.FTZ R104, R104, R117.reuse ;  /* 0x0000007568687220 */ /* 0x080fe20000410000 */
[----:B------:R-:W-:Y:S01]  /*1f60*/  @P0 PRMT R44, R48, 0x7610, R44 ;  /* 0x00007610302c0816 */ /* 0x000fe2000000002c */
[-C--:B------:R-:W-:Y:S01]  /*1f70*/  FMUL.FTZ R62, R62, R117.reuse ;  /* 0x000000753e3e7220 */ /* 0x080fe20000410000 */
[----:B------:R-:W-:Y:S01]  /*1f80*/  @P0 F2FP.PACK_AB R63, RZ, R122 ;  /* 0x0000007aff3f023e */ /* 0x000fe200000000ff */
[-C--:B------:R-:W-:Y:S01]  /*1f90*/  FMUL.FTZ R122, R122, R117.reuse ;  /* 0x000000757a7a7220 */ /* 0x080fe20000410000 */
[----:B------:R-:W-:Y:S01]  /*1fa0*/  @P0 F2FP.PACK_AB R103, RZ, R116 ;  /* 0x00000074ff67023e */ /* 0x000fe200000000ff */
[-C--:B------:R-:W-:Y:S01]  /*1fb0*/  FMUL.FTZ R102, R102, R117.reuse ;  /* 0x0000007566667220 */ /* 0x080fe20000410000 */
[----:B------:R-:W-:Y:S01]  /*1fc0*/  @P0 PRMT R47, R65, 0x7610, R47 ;  /* 0x00007610412f0816 */ /* 0x000fe2000000002f */
[-C--:B------:R-:W-:Y:S01]  /*1fd0*/  FMUL.FTZ R124, R124, R117.reuse ;  /* 0x000000757c7c7220 */ /* 0x080fe20000410000 */
[----:B------:R-:W-:Y:S01]  /*1fe0*/  @P0 PRMT R45, R45, 0x5410, R59 ;  /* 0x000054102d2d0816 */ /* 0x000fe2000000003b */
[----:B------:R-:W-:Y:S01]  /*1ff0*/  FMUL.FTZ R116, R116, R117 ;  /* 0x0000007574747220 */ /* 0x000fe20000410000 */
[----:B------:R-:W-:Y:S01]  /*2000*/  MOV R59, RZ ;  /* 0x000000ff003b7202 */ /* 0x000fe20000000f00 */
[----:B------:R-:W-:Y:S01]  /*2010*/  FMUL.FTZ R122, R122, c[0x0][0x1e8] ;  /* 0x00007a007a7a7a20 */ /* 0x000fe20000410000 */
[----:B------:R-:W-:Y:S01]  /*2020*/  @P0 PRMT R44, R44, 0x5410, R49 ;  /* 0x000054102c2c0816 */ /* 0x000fe20000000031 */
[----:B------:R-:W-:Y:S01]  /*2030*/  @P0 IMAD.WIDE.U32 R48, R121, R133, c[0x0][0x258] ;  /* 0x0000960079300625 */ /* 0x000fe200078e0085 */
[----:B------:R-:W-:-:S02]  /*2040*/  @P0 PRMT R46, R46, 0x5410, R63 ;  /* 0x000054102e2e0816 */ /* 0x000fc4000000003f */
[----:B------:R-:W-:Y:S01]  /*2050*/  @P0 PRMT R47, R47, 0x5410, R103 ;  /* 0x000054102f2f0816 */ /* 0x000fe20000000067 */
[----:B------:R-:W-:Y:S01]  /*2060*/  FMUL.FTZ R103, R104, c[0x0][0x1e8] ;  /* 0x00007a0068677a20 */ /* 0x000fe20000410000 */
[----:B------:R-:W-:Y:S01]  /*2070*/  LOP3.LUT P5, RZ, R2, 0xff000000, RZ, 0xc0, !PT ;  /* 0xff00000002ff7812 */ /* 0x000fe200078ac0ff */
[----:B------:R-:W-:Y:S01]  /*2080*/  FMUL.FTZ R65, R62, c[0x0][0x1e8] ;  /* 0x00007a003e417a20 */ /* 0x000fe20000410000 */
[C---:B------:R-:W-:Y:S01]  /*2090*/  LOP3.LUT P4, RZ, R3.reuse, 0xff, RZ, 0xc0, !PT ;  /* 0x000000ff03ff7812 */ /* 0x040fe2000788c0ff */
[----:B------:R-:W-:Y:S01]  /*20a0*/  FMUL.FTZ R102, R102, c[0x0][0x1e8] ;  /* 0x00007a0066667a20 */ /* 0x000fe20000410000 */
[----:B------:R0:W-:Y:S01]  /*20b0*/  @P0 STG.E.128 [R48.64], R44 ;  /* 0x0000002c30000986 */ /* 0x0001e2000c101d04 */
[----:B------:R-:W-:Y:S01]  /*20c0*/  FMUL.FTZ R105, R124, c[0x0][0x1e8] ;  /* 0x00007a007c697a20 */ /* 0x000fe20000410000 */
[----:B------:R-:W-:Y:S01]  /*20d0*/  LOP3.LUT P0, RZ, R2, 0xff0000, RZ, 0xc0, !PT ;  /* 0x00ff000002ff7812 */ /* 0x000fe2000780c0ff */
[----:B------:R-:W-:Y:S01]  /*20e0*/  FMUL.FTZ R116, R116, c[0x0][0x1e8] ;  /* 0x00007a0074747a20 */ /* 0x000fe20000410000 */
[----:B------:R-:W-:Y:S01]  /*20f0*/  LOP3.LUT P6, RZ, R3, 0xff00, RZ, 0xc0, !PT ;  /* 0x0000ff0003ff7812 */ /* 0x000fe200078cc0ff */
[----:B------:R-:W-:-:S02]  /*2100*/  FADD.FTZ R74, R51, R74 ;  /* 0x0000004a334a7221 */ /* 0x000fc40000010000 */
[----:B------:R-:W-:Y:S02]  /*2110*/  FMUL.FTZ R2, R10, R65 ;  /* 0x000000410a027220 */ /* 0x000fe40000410000 */
[----:B------:R-:W-:Y:S02]  /*2120*/  FMUL.FTZ R51, R6, R105 ;  /* 0x0000006906337220 */ /* 0x000fe40000410000 */
[----:B------:R-:W-:Y:S01]  /*2130*/  FADD.FTZ R95, R50, R95 ;  /* 0x0000005f325f7221 */ /* 0x000fe20000010000 */
[----:B------:R-:W-:Y:S01]  /*2140*/  FSEL R2, R2, RZ, P0 ;  /* 0x000000ff02027208 */ /* 0x000fe20000000000 */
[----:B------:R-:W-:Y:S01]  /*2150*/  FADD.FTZ R77, R64, R77 ;  /* 0x0000004d404d7221 */ /* 0x000fe20000010000 */
[----:B------:R-:W-:Y:S01]  /*2160*/  HFMA2.MMA R64, -RZ, RZ, 0, 0 ;  /* 0x00000000ff407435 */ /* 0x000fe200000001ff */
[----:B------:R-:W-:Y:S02]  /*2170*/  FADD.FTZ R73, R58, R73 ;  /* 0x000000493a497221 */ /* 0x000fe40000010000 */
[----:B------:R-:W-:-:S02]  /*2180*/  FADD.FTZ R97, R144, R97 ;  /* 0x0000006190617221 */ /* 0x000fc40000010000 */
[----:B0-----:R-:W-:Y:S02]  /*2190*/  FMUL.FTZ R48, R4, R103 ;  /* 0x0000006704307220 */ /* 0x001fe40000410000 */
[----:B------:R-:W-:Y:S02]  /*21a0*/  FMUL.FTZ R49, R5, R122 ;  /* 0x0000007a05317220 */ /* 0x000fe40000410000 */
[----:B------:R-:W-:Y:S01]  /*21b0*/  FADD.FTZ R78, R141, R78 ;  /* 0x0000004e8d4e7221 */ /* 0x000fe20000010000 */
[----:B------:R-:W-:Y:S01]  /*21c0*/  FSEL R48, R48, RZ, P4 ;  /* 0x000000ff30307208 */ /* 0x000fe20002000000 */
[----:B------:R-:W-:Y:S01]  /*21d0*/  FADD.FTZ R75, R146, R75 ;  /* 0x0000004b924b7221 */ /* 0x000fe20000010000 */
[----:B------:R-:W-:Y:S01]  /*21e0*/  FSEL R49, R49, RZ, P6 ;  /* 0x000000ff31317208 */ /* 0x000fe20003000000 */
[----:B------:R-:W-:-:S03]  /*21f0*/  FADD.FTZ R76, R135, R76 ;  /* 0x0000004c874c7221 */ /* 0x000fc60000010000 */
[----:B------:R-:W-:Y:S01]  /*2200*/  F2FP.PACK_AB R50, R49, R48 ;  /* 0x000000303132723e */ /* 0x000fe200000000ff */
[--C-:B--2---:R-:W-:Y:S02]  /*2210*/  @P3 HADD2.F32 R56, -RZ, R52.reuse.H0_H0 ;  /* 0x20000034ff383230 */ /* 0x104fe40000004100 */
[----:B------:R-:W-:Y:S02]  /*2220*/  @P1 HADD2.F32 R52, -RZ, R52.H1_H1 ;  /* 0x30000034ff341230 */ /* 0x000fe40000004100 */
[--C-:B------:R-:W-:Y:S01]  /*2230*/  @P4 HADD2.F32 R58, -RZ, R54.reuse.H0_H0 ;  /* 0x20000036ff3a4230 */ /* 0x100fe20000004100 */
[----:B------:R-:W-:Y:S01]  /*2240*/  @P3 FMUL.FTZ R59, R57, R56 ;  /* 0x00000038393b3220 */ /* 0x000fe20000410000 */
[----:B------:R-:W-:Y:S01]  /*2250*/  @P6 HADD2.F32 R54, -RZ, R54.H1_H1 ;  /* 0x30000036ff366230 */ /* 0x000fe20000004100 */
[----:B------:R-:W-:Y:S02]  /*2260*/  @P1 FMUL.FTZ R61, R60, R52 ;  /* 0x000000343c3d1220 */ /* 0x000fe40000410000 */
[----:B------:R-:W-:-:S02]  /*2270*/  FMUL.FTZ R52, R8, R57 ;  /* 0x0000003908347220 */ /* 0x000fc40000410000 */
[----:B------:R-:W-:Y:S02]  /*2280*/  FMUL.FTZ R57, R9, R60 ;  /* 0x0000003c09397220 */ /* 0x000fe40000410000 */
[----:B------:R-:W-:Y:S01]  /*2290*/  FADD.FTZ R96, R59, R96 ;  /* 0x000000603b607221 */ /* 0x000fe20000010000 */
[----:B------:R-:W-:Y:S01]  /*22a0*/  FSEL R60, R52, RZ, P3 ;  /* 0x000000ff343c7208 */ /* 0x000fe20001800000 */
[----:B------:R-:W-:Y:S01]  /*22b0*/  FMUL.FTZ R52, R7, R116 ;  /* 0x0000007407347220 */ /* 0x000fe20000410000 */
[----:B------:R-:W-:Y:S01]  /*22c0*/  LEA R56, P3, R121, c[0x0][0x248], 0x4 ;  /* 0x0000920079387a11 */ /* 0x000fe200078620ff */
[----:B------:R-:W-:Y:S01]  /*22d0*/  FADD.FTZ R66, R61, R66 ;  /* 0x000000423d427221 */ /* 0x000fe20000010000 */
[----:B------:R-:W-:Y:S02]  /*22e0*/  FSEL R63, R57, RZ, P1 ;  /* 0x000000ff393f7208 */ /* 0x000fe40000800000 */
[----:B------:R-:W-:Y:S02]  /*22f0*/  LEA.HI.X R57, R121, c[0x0][0x24c], RZ, 0x4, P3 ;  /* 0x0000930079397a11 */ /* 0x000fe400018f24ff */
[----:B------:R-:W-:-:S02]  /*2300*/  LOP3.LUT P1, RZ, R3, 0xff0000, RZ, 0xc0, !PT ;  /* 0x00ff000003ff7812 */ /* 0x000fc4000782c0ff */
[----:B------:R-:W-:Y:S01]  /*2310*/  LOP3.LUT P3, RZ, R3, 0xff000000, RZ, 0xc0, !PT ;  /* 0xff00000003ff7812 */ /* 0x000fe2000786c0ff */
[----:B------:R-:W-:Y:S01]  /*2320*/  FMUL.FTZ R3, R11, R102 ;  /* 0x000000660b037220 */ /* 0x000fe20000410000 */
[----:B------:R-:W-:Y:S02]  /*2330*/  FSEL R51, R51, RZ, P1 ;  /* 0x000000ff33337208 */ /* 0x000fe40000800000 */
[----:B------:R-:W-:Y:S02]  /*2340*/  FSEL R52, R52, RZ, P3 ;  /* 0x000000ff34347208 */ /* 0x000fe40001800000 */
[----:B------:R-:W-:Y:S02]  /*2350*/  FSEL R3, R3, RZ, P5 ;  /* 0x000000ff03037208 */ /* 0x000fe40002800000 */
[----:B------:R-:W-:Y:S01]  /*2360*/  F2FP.PACK_AB R51, R52, R51 ;  /* 0x000000333433723e */ /* 0x000fe200000000ff */
[--C-:B------:R-:W-:Y:S01]  /*2370*/  @P5 HADD2.F32 R52, -RZ, R53.reuse.H1_H1 ;  /* 0x30000035ff345230 */ /* 0x100fe20000004100 */
[----:B------:R-:W-:Y:S01]  /*2380*/  F2FP.PACK_AB R49, R3, R2 ;  /* 0x000000020331723e */ /* 0x000fe200000000ff */
[----:B------:R-:W-:Y:S01]  /*2390*/  @P0 HADD2.F32 R2, -RZ, R53.H0_H0 ;  /* 0x20000035ff020230 */ /* 0x000fe20000004100 */
[----:B------:R-:W-:Y:S01]  /*23a0*/  F2FP.PACK_AB R48, R63, R60 ;  /* 0x0000003c3f30723e */ /* 0x000fe200000000ff */
[--C-:B------:R-:W-:Y:S01]  /*23b0*/  @P1 HADD2.F32 R62, -RZ, R55.reuse.H0_H0 ;  /* 0x20000037ff3e1230 */ /* 0x100fe20000004100 */
[----:B------:R-:W-:Y:S01]  /*23c0*/  MOV R3, RZ ;  /* 0x000000ff00037202 */ /* 0x000fe20000000f00 */
[----:B------:R-:W-:Y:S01]  /*23d0*/  @P3 HADD2.F32 R63, -RZ, R55.H1_H1 ;  /* 0x30000037ff3f3230 */ /* 0x000fe20000004100 */
[----:B------:R-:W-:Y:S01]  /*23e0*/  @P0 FMUL.FTZ R3, R65, R2 ;  /* 0x0000000241030220 */ /* 0x000fe20000410000 */
[----:B------:R0:W-:Y:S01]  /*23f0*/  STG.E.128 [R56.64], R48 ;  /* 0x0000003038007986 */ /* 0x0001e2000c101d04 */
[----:B------:R-:W-:Y:S01]  /*2400*/  ISETP.GE.AND P0, PT, R120, c[0x0][0x164], PT ;  /* 0x0000590078007a0c */ /* 0x000fe20003f06270 */
[----:B------:R-:W-:Y:S01]  /*2410*/  HFMA2.MMA R53, -RZ, RZ, 0, 0 ;  /* 0x00000000ff357435 */ /* 0x000fe200000001ff */
[----:B------:R-:W-:Y:S01]  /*2420*/  MOV R2, RZ ;  /* 0x000000ff00027202 */ /* 0x000fe20000000f00 */
[----:B------:R-:W-:Y:S01]  /*2430*/  HFMA2.MMA R55, -RZ, RZ, 0, 0 ;  /* 0x00000000ff377435 */ /* 0x000fe200000001ff */
[----:B------:R-:W-:Y:S01]  /*2440*/  MOV R60, RZ ;  /* 0x000000ff003c7202 */ /* 0x000fe20000000f00 */
[----:B------:R-:W-:-:S02]  /*2450*/  @P4 FMUL.FTZ R2, R103, R58 ;  /* 0x0000003a67024220 */ /* 0x000fc40000410000 */
[----:B------:R-:W-:Y:S02]  /*2460*/  @P5 FMUL.FTZ R53, R102, R52 ;  /* 0x0000003466355220 */ /* 0x000fe40000410000 */
[----:B------:R-:W-:Y:S02]  /*2470*/  @P6 FMUL.FTZ R55, R122, R54 ;  /* 0x000000367a376220 */ /* 0x000fe40000410000 */
[----:B------:R-:W-:Y:S02]  /*2480*/  @P1 FMUL.FTZ R60, R105, R62 ;  /* 0x0000003e693c1220 */ /* 0x000fe40000410000 */
[----:B------:R-:W-:Y:S02]  /*2490*/  @P3 FMUL.FTZ R64, R116, R63 ;  /* 0x0000003f74403220 */ /* 0x000fe40000410000 */
[----:B------:R-:W-:Y:S02]  /*24a0*/  FADD.FTZ R72, R3, R72 ;  /* 0x0000004803487221 */ /* 0x000fe40000010000 */
[----:B------:R-:W-:-:S02]  /*24b0*/  FADD.FTZ R70, R53, R70 ;  /* 0x0000004635467221 */ /* 0x000fc40000010000 */
[----:B------:R-:W-:Y:S02]  /*24c0*/  FADD.FTZ R71, R2, R71 ;  /* 0x0000004702477221 */ /* 0x000fe40000010000 */
[----:B------:R-:W-:Y:S02]  /*24d0*/  FADD.FTZ R68, R55, R68 ;  /* 0x0000004437447221 */ /* 0x000fe40000010000 */
[----:B------:R-:W-:Y:S02]  /*24e0*/  FADD.FTZ R69, R60, R69 ;  /* 0x000000453c457221 */ /* 0x000fe40000010000 */
[----:B------:R-:W-:Y:S01]  /*24f0*/  FADD.FTZ R67, R64, R67 ;  /* 0x0000004340437221 */ /* 0x000fe20000010000 */
[----:B0-----:R-:W-:Y:S01]  /*2500*/  @P0 CALL.REL.NOINC `(.L_x_3987) ;  /* 0x0000001000000944 */ /* 0x001fe20003c00000 */
[----:B------:R-:W-:Y:S05]  /*2510*/  BRA `(.L_x_3988) ;  /* 0xffffdf5000007947 */ /* 0x000fea000383ffff */
.L_x_3987:
        /* <DEDUP_REMOVED lines=45> */
.L_x_3984:
[----:B------:R-:W0:Y:S01]  /*27f0*/  S2UR UR6, SR_CTAID.X ;  /* 0x00000000000679c3 */ /* 0x000e220000002500 */
[----:B------:R-:W-:-:S02]  /*2800*/  LOP3.LUT R3, R0, 0x7f, RZ, 0xc0, !PT ;  /* 0x0000007f00037812 */ /* 0x000fc400078ec0ff */
        /* <DEDUP_REMOVED lines=20> */
.L_x_3985:
[----:B------:R-:W-:Y:S01]  /*2950*/  HFMA2.MMA R52, -RZ, RZ, 0, 9.5367431640625e-07 ;  /* 0x00000010ff347435 */ /* 0x000fe200000001ff */
[----:B------:R-:W-:-:S02]  /*2960*/  MOV R51, R53 ;  /* 0x0000003500337202 */ /* 0x000fc40000000f00 */
[----:B------:R-:W-:Y:S02]  /*2970*/  MOV R54, 0x1f ;  /* 0x0000001f00367802 */ /* 0x000fe40000000f00 */
[----:B------:R-:W-:Y:S02]  /*2980*/  MOV R57, 0xffffffff ;  /* 0xffffffff00397802 */ /* 0x000fe40000000f00 */
[----:B------:R-:W-:Y:S02]  /*2990*/  MOV R48, 0x29b0 ;  /* 0x000029b000307802 */ /* 0x000fe40000000f00 */
[----:B-----5:R-:W-:Y:S05]  /*29a0*/  CALL.REL.NOINC `($__internal_115_$__cuda_sm70_shflsync_down_p) ;  /* 0x0000046000007944 */ /* 0x020fea0003c00000 */
[----:B-1----:R-:W-:Y:S01]  /*29b0*/  MOV R50, R51 ;  /* 0x0000003300327202 */ /* 0x002fe20000000f00 */
[----:B0-----:R-:W-:Y:S05]  /*29c0*/  BRA `(.L_x_3989) ;  /* 0xffffe68000007947 */ /* 0x001fea000383ffff */
.L_x_3986:
[----:B------:R-:W-:Y:S01]  /*29d0*/  HFMA2.MMA R52, -RZ, RZ, 0, 9.5367431640625e-07 ;  /* 0x00000010ff347435 */ /* 0x000fe200000001ff */
[----:B------:R-:W-:Y:S02]  /*29e0*/  MOV R51, R55 ;  /* 0x0000003700337202 */ /* 0x000fe40000000f00 */
[----:B------:R-:W-:Y:S02]  /*29f0*/  MOV R54, 0x1f ;  /* 0x0000001f00367802 */ /* 0x000fe40000000f00 */
[----:B------:R-:W-:-:S02]  /*2a00*/  MOV R57, 0xffffffff ;  /* 0xffffffff00397802 */ /* 0x000fc40000000f00 */
[----:B------:R-:W-:Y:S02]  /*2a10*/  MOV R48, 0x2a30 ;  /* 0x00002a3000307802 */ /* 0x000fe40000000f00 */
[----:B01---5:R-:W-:Y:S05]  /*2a20*/  CALL.REL.NOINC `($__internal_115_$__cuda_sm70_shflsync_down_p) ;  /* 0x000003e000007944 */ /* 0x023fea0003c00000 */
[----:B------:R-:W-:Y:S01]  /*2a30*/  FADD.FTZ R53, R53, R50 ;  /* 0x0000003235357221 */ /* 0x000fe20000010000 */
[----:B0-----:R-:W-:Y:S01]  /*2a40*/  HFMA2.MMA R52, -RZ, RZ, 0, 4.76837158203125e-07 ;  /* 0x00000008ff347435 */ /* 0x001fe200000001ff */
[----:B-1----:R-:W-:Y:S01]  /*2a50*/  FADD.FTZ R56, R55, R51 ;  /* 0x0000003337387221 */ /* 0x002fe20000010000 */
[----:B------:R-:W-:Y:S02]  /*2a60*/  MOV R54, 0x1f ;  /* 0x0000001f00367802 */ /* 0x000fe40000000f00 */
[----:B------:R-:W-:Y:S02]  /*2a70*/  MOV R57, 0xffffffff ;  /* 0xffffffff00397802 */ /* 0x000fe40000000f00 */
[----:B------:R-:W-:Y:S02]  /*2a80*/  MOV R51, R53 ;  /* 0x0000003500337202 */ /* 0x000fe40000000f00 */
[----:B------:R-:W-:Y:S02]  /*2a90*/  MOV R48, 0x2ab0 ;  /* 0x00002ab000307802 */ /* 0x000fe40000000f00 */
[----:B------:R-:W-:Y:S05]  /*2aa0*/  CALL.REL.NOINC `($__internal_115_$__cuda_sm70_shflsync_down_p) ;  /* 0x0000036000007944 */ /* 0x000fea0003c00000 */
[----:B0-----:R-:W-:Y:S01]  /*2ab0*/  HFMA2.MMA R52, -RZ, RZ, 0, 4.76837158203125e-07 ;  /* 0x00000008ff347435 */ /* 0x001fe200000001ff */
[----:B-1----:R-:W-:-:S02]  /*2ac0*/  MOV R50, R51 ;  /* 0x0000003300327202 */ /* 0x002fc40000000f00 */
[----:B------:R-:W-:Y:S02]  /*2ad0*/  MOV R51, R56 ;  /* 0x0000003800337202 */ /* 0x000fe40000000f00 */
[----:B------:R-:W-:Y:S02]  /*2ae0*/  MOV R54, 0x1f ;  /* 0x0000001f00367802 */ /* 0x000fe40000000f00 */
[----:B------:R-:W-:Y:S02]  /*2af0*/  MOV R57, 0xffffffff ;  /* 0xffffffff00397802 */ /* 0x000fe40000000f00 */
[----:B------:R-:W-:Y:S02]  /*2b00*/  MOV R48, 0x2b20 ;  /* 0x00002b2000307802 */ /* 0x000fe40000000f00 */
[----:B------:R-:W-:Y:S05]  /*2b10*/  CALL.REL.NOINC `($__internal_115_$__cuda_sm70_shflsync_down_p) ;  /* 0x000002f000007944 */ /* 0x000fea0003c00000 */
[----:B------:R-:W-:Y:S01]  /*2b20*/  FADD.FTZ R53, R50, R53 ;  /* 0x0000003532357221 */ /* 0x000fe20000010000 */
[----:B0-----:R-:W-:Y:S01]  /*2b30*/  HFMA2.MMA R52, -RZ, RZ, 0, 2.384185791015625e-07 ;  /* 0x00000004ff347435 */ /* 0x001fe200000001ff */
[----:B-1----:R-:W-:Y:S01]  /*2b40*/  FADD.FTZ R56, R56, R51 ;  /* 0x0000003338387221 */ /* 0x002fe20000010000 */
[----:B------:R-:W-:Y:S02]  /*2b50*/  MOV R54, 0x1f ;  /* 0x0000001f00367802 */ /* 0x000fe40000000f00 */
[----:B------:R-:W-:-:S02]  /*2b60*/  MOV R57, 0xffffffff ;  /* 0xffffffff00397802 */ /* 0x000fc40000000f00 */
[----:B------:R-:W-:Y:S02]  /*2b70*/  MOV R51, R53 ;  /* 0x0000003500337202 */ /* 0x000fe40000000f00 */
[----:B------:R-:W-:Y:S02]  /*2b80*/  MOV R48, 0x2ba0 ;  /* 0x00002ba000307802 */ /* 0x000fe40000000f00 */
[----:B------:R-:W-:Y:S05]  /*2b90*/  CALL.REL.NOINC `($__internal_115_$__cuda_sm70_shflsync_down_p) ;  /* 0x0000027000007944 */ /* 0x000fea0003c00000 */
[----:B0-----:R-:W-:Y:S01]  /*2ba0*/  HFMA2.MMA R52, -RZ, RZ, 0, 2.384185791015625e-07 ;  /* 0x00000004ff347435 */ /* 0x001fe200000001ff */
[----:B-1----:R-:W-:Y:S02]  /*2bb0*/  MOV R50, R51 ;  /* 0x0000003300327202 */ /* 0x002fe40000000f00 */
[----:B------:R-:W-:Y:S02]  /*2bc0*/  MOV R51, R56 ;  /* 0x0000003800337202 */ /* 0x000fe40000000f00 */
[----:B------:R-:W-:Y:S02]  /*2bd0*/  MOV R54, 0x1f ;  /* 0x0000001f00367802 */ /* 0x000fe40000000f00 */
[----:B------:R-:W-:Y:S02]  /*2be0*/  MOV R57, 0xffffffff ;  /* 0xffffffff00397802 */ /* 0x000fe40000000f00 */
[----:B------:R-:W-:-:S02]  /*2bf0*/  MOV R48, 0x2c10 ;  /* 0x00002c1000307802 */ /* 0x000fc40000000f00 */
[----:B------:R-:W-:Y:S05]  /*2c00*/  CALL.REL.NOINC `($__internal_115_$__cuda_sm70_shflsync_down_p) ;  /* 0x0000020000007944 */ /* 0x000fea0003c00000 */
[----:B------:R-:W-:Y:S01]  /*2c10*/  FADD.FTZ R53, R50, R53 ;  /* 0x0000003532357221 */ /* 0x000fe20000010000 */
[----:B0-----:R-:W-:Y:S01]  /*2c20*/  HFMA2.MMA R52, -RZ, RZ, 0, 1.1920928955078125e-07 ;  /* 0x00000002ff347435 */ /* 0x001fe200000001ff */
[----:B-1----:R-:W-:Y:S01]  /*2c30*/  FADD.FTZ R56, R56, R51 ;  /* 0x0000003338387221 */ /* 0x002fe20000010000 */
[----:B------:R-:W-:-:S02]  /*2c40*/  MOV R54, 0x1f ;  /* 0x0000001f00367802 */ /* 0x000fc40000000f00 */
[----:B------:R-:W-:Y:S02]  /*2c50*/  MOV R57, 0xffffffff ;  /* 0xffffffff00397802 */ /* 0x000fe40000000f00 */
[----:B------:R-:W-:Y:S02]  /*2c60*/  MOV R51, R53 ;  /* 0x0000003500337202 */ /* 0x000fe40000000f00 */
[----:B------:R-:W-:Y:S02]  /*2c70*/  MOV R48, 0x2c90 ;  /* 0x00002c9000307802 */ /* 0x000fe40000000f00 */
[----:B------:R-:W-:Y:S05]  /*2c80*/  CALL.REL.NOINC `($__internal_115_$__cuda_sm70_shflsync_down_p) ;  /* 0x0000018000007944 */ /* 0x000fea0003c00000 */
[----:B0-----:R-:W-:Y:S01]  /*2c90*/  HFMA2.MMA R52, -RZ, RZ, 0, 1.1920928955078125e-07 ;  /* 0x00000002ff347435 */ /* 0x001fe200000001ff */
[----:B-1----:R-:W-:Y:S02]  /*2ca0*/  MOV R50, R51 ;  /* 0x0000003300327202 */ /* 0x002fe40000000f00 */
[----:B------:R-:W-:Y:S02]  /*2cb0*/  MOV R51, R56 ;  /* 0x0000003800337202 */ /* 0x000fe40000000f00 */
[----:B------:R-:W-:Y:S02]  /*2cc0*/  MOV R54, 0x1f ;  /* 0x0000001f00367802 */ /* 0x000fe40000000f00 */
[----:B------:R-:W-:-:S02]  /*2cd0*/  MOV R57, 0xffffffff ;  /* 0xffffffff00397802 */ /* 0x000fc40000000f00 */
[----:B------:R-:W-:Y:S02]  /*2ce0*/  MOV R48, 0x2d00 ;  /* 0x00002d0000307802 */ /* 0x000fe40000000f00 */
[----:B------:R-:W-:Y:S05]  /*2cf0*/  CALL.REL.NOINC `($__internal_115_$__cuda_sm70_shflsync_down_p) ;  /* 0x0000011000007944 */ /* 0x000fea0003c00000 */
[----:B------:R-:W-:Y:S01]  /*2d00*/  FADD.FTZ R53, R50, R53 ;  /* 0x0000003532357221 */ /* 0x000fe20000010000 */
[----:B0-----:R-:W-:Y:S01]  /*2d10*/  HFMA2.MMA R52, -RZ, RZ, 0, 5.9604644775390625e-08 ;  /* 0x00000001ff347435 */ /* 0x001fe200000001ff */
[----:B-1----:R-:W-:Y:S01]  /*2d20*/  FADD.FTZ R55, R56, R51 ;  /* 0x0000003338377221 */ /* 0x002fe20000010000 */
[----:B------:R-:W-:Y:S02]  /*2d30*/  MOV R54, 0x1f ;  /* 0x0000001f00367802 */ /* 0x000fe40000000f00 */
[----:B------:R-:W-:Y:S02]  /*2d40*/  MOV R57, 0xffffffff ;  /* 0xffffffff00397802 */ /* 0x000fe40000000f00 */
[----:B------:R-:W-:Y:S02]  /*2d50*/  MOV R51, R53 ;  /* 0x0000003500337202 */ /* 0x000fe40000000f00 */
[----:B------:R-:W-:Y:S02]  /*2d60*/  MOV R48, 0x2d80 ;  /* 0x00002d8000307802 */ /* 0x000fe40000000f00 */
[----:B------:R-:W-:Y:S05]  /*2d70*/  CALL.REL.NOINC `($__internal_115_$__cuda_sm70_shflsync_down_p) ;  /* 0x0000009000007944 */ /* 0x000fea0003c00000 */
[----:B0-----:R-:W-:Y:S01]  /*2d80*/  HFMA2.MMA R52, -RZ, RZ, 0, 5.9604644775390625e-08 ;  /* 0x00000001ff347435 */ /* 0x001fe200000001ff */
[----:B-1----:R-:W-:-:S02]  /*2d90*/  MOV R60, R51 ;  /* 0x00000033003c7202 */ /* 0x002fc40000000f00 */
[----:B------:R-:W-:Y:S02]  /*2da0*/  MOV R51, R55 ;  /* 0x0000003700337202 */ /* 0x000fe40000000f00 */
[----:B------:R-:W-:Y:S02]  /*2db0*/  MOV R54, 0x1f ;  /* 0x0000001f00367802 */ /* 0x000fe40000000f00 */
[----:B------:R-:W-:Y:S02]  /*2dc0*/  MOV R57, 0xffffffff ;  /* 0xffffffff00397802 */ /* 0x000fe40000000f00 */
[----:B------:R-:W-:Y:S02]  /*2dd0*/  MOV R48, 0x2df0 ;  /* 0x00002df000307802 */ /* 0x000fe40000000f00 */
[----:B------:R-:W-:Y:S05]  /*2de0*/  CALL.REL.NOINC `($__internal_115_$__cuda_sm70_shflsync_down_p) ;  /* 0x0000002000007944 */ /* 0x000fea0003c00000 */
[----:B-1----:R-:W-:Y:S01]  /*2df0*/  MOV R48, R51 ;  /* 0x0000003300307202 */ /* 0x002fe20000000f00 */
[----:B0-----:R-:W-:Y:S05]  /*2e00*/  BRA `(.L_x_3990) ;  /* 0xffffe36000007947 */ /* 0x001fea000383ffff */
        .weak           $__internal_115_$__cuda_sm70_shflsync_down_p
        .type           $__internal_115_$__cuda_sm70_shflsync_down_p,@function
        .size           $__internal_115_$__cuda_sm70_shflsync_down_p,(.L_x_6917 - $__internal_115_$__cuda_sm70_shflsync_down_p)
$__internal_115_$__cuda_sm70_shflsync_down_p:
[----:B------:R-:W-:Y:S01]  /*2e10*/  HFMA2.MMA R49, -RZ, RZ, 0, 0 ;  /* 0x00000000ff317435 */ /* 0x000fe200000001ff */
[----:B------:R-:W-:Y:S04]  /*2e20*/  WARPSYNC R57 ;  /* 0x0000003900007348 */ /* 0x000fe80003800000 */
[----:B------:R0:W1:Y:S01]  /*2e30*/  SHFL.DOWN PT, R51, R51, R52, R54 ;  /* 0x0800003433337389 */ /* 0x00006200000e0036 */
[----:B------:R-:W-:Y:S05]  /*2e40*/  RET.REL.NODEC R48 `(_ZN10layer_norm13ln_bwd_kernelINS_13Kernel_traitsIf6__halfS2_S2_fjLj2048ELj1ELj1ELj4ELj16ENS_18Kernel_traits_baseILj2048EfS2_S2_S2_fjLj128EEEEELb1ELb1ELb0ELb1EEEvNS_9BwdParamsE) ;  /* 0xffffd1b030007950 */ /* 0x000fea0003c3ffff */
.L_x_3991:
        /* <DEDUP_REMOVED lines=11> */
.L_x_6917:


//--------------------- .text._ZN10layer_norm22ln_bwd_finalize_kernelINS_22Kernel_traits_finalizeILj2048Ef6__halfS2_S2_fjLb1ELj1024ELj4ENS_18Kernel_traits_baseILj2048EfS2_S2_S2_fjLj1024EEEEELb1ELb0EEEvNS_9BwdParamsE --------------------------
	.section	.text._ZN10layer_norm22ln_bwd_finalize_kernelINS_22Kernel_traits_finalizeILj2048Ef6__halfS2_S2_fjLb1ELj1024ELj4ENS_18Kernel_traits_baseILj2048EfS2_S2_S2_fjLj1024EEEEELb1ELb0EEEvNS_9BwdParamsE,"ax",@progbits
	.sectioninfo	@"SHI_REGISTERS=32"
	.align	128
        .global         _ZN10layer_norm22ln_bwd_finalize_kernelINS_22Kernel_traits_finalizeILj2048Ef6__halfS2_S2_fjLb1ELj1024ELj4ENS_18Kernel_traits_baseILj2048EfS2_S2_S2_fjLj1024EEEEELb1ELb0EEEvNS_9BwdParamsE
        .type           _ZN10layer_norm22ln_bwd_finalize_kernelINS_22Kernel_traits_finalizeILj2048Ef6__halfS2_S2_fjLb1ELj1024ELj4ENS_18Kernel_traits_baseILj2048EfS2_S2_S2_fjLj1024EEEEELb1ELb0EEEvNS_9BwdParamsE,@function
        .size           _ZN10layer_norm22ln_bwd_finalize_kernelINS_22Kernel_traits_finalizeILj2048Ef6__halfS2_S2_fjLb1ELj1024ELj4ENS_18Kernel_traits_baseILj2048EfS2_S2_S2_fjLj1024EEEEELb1ELb0EEEvNS_9BwdParamsE,(.L_x_6918 - _ZN10layer_norm22ln_bwd_finalize_kernelINS_22Kernel_traits_finalizeILj2048Ef6__halfS2_S2_fjLb1ELj1024ELj4ENS_18Kernel_traits_baseILj2048EfS2_S2_S2_fjLj1024EEEEELb1ELb0EEEvNS_9BwdParamsE)
        .other          _ZN10layer_norm22ln_bwd_finalize_kernelINS_22Kernel_traits_finalizeILj2048Ef6__halfS2_S2_fjLb1ELj1024ELj4ENS_18Kernel_traits_baseILj2048EfS2_S2_S2_fjLj1024EEEEELb1ELb0EEEvNS_9BwdParamsE,@"STO_CUDA_ENTRY STV_DEFAULT"
_ZN10layer_norm22ln_bwd_finalize_kernelINS_22Kernel_traits_finalizeILj2048Ef6__halfS2_S2_fjLb1ELj1024ELj4ENS_18Kernel_traits_baseILj2048EfS2_S2_S2_fjLj1024EEEEELb1ELb0EEEvNS_9BwdParamsE:
.text._ZN10layer_norm22ln_bwd_finalize_kernelINS_22Kernel_traits_finalizeILj2048Ef6__halfS2_S2_fjLb1ELj1024ELj4ENS_18Kernel_traits_baseILj2048EfS2_S2_S2_fjLj1024EEEEELb1ELb0EEEvNS_9BwdParamsE:
        /* <DEDUP_REMOVED lines=19> */
.L_x_4005:
        /* <DEDUP_REMOVED lines=33> */
.L_x_3996:
        /* <DEDUP_REMOVED lines=47> */
.L_x_3995:
[----:B------:R-:W-:Y:S05]  /*0630*/  BSYNC B1 ;  /* 0x0000000000017941 */ /* 0x000fea0003800000 */
.L_x_3994:
        /* <DEDUP_REMOVED lines=29> */
.L_x_3998:
[----:B------:R-:W-:Y:S05]  /*0810*/  BSYNC B1 ;  /* 0x0000000000017941 */ /* 0x000fea0003800000 */
.L_x_3997:
        /* <DEDUP_REMOVED lines=14> */
.L_x_3999:
[----:B------:R-:W-:Y:S05]  /*0900*/  BSYNC B1 ;  /* 0x0000000000017941 */ /* 0x000fea0003800000 */
.L_x_3993:
[----:B------:R-:W-:Y:S05]  /*0910*/  BSYNC B0 ;  /* 0x0000000000007941 */ /* 0x000fea0003800000 */
.L_x_3992:
        /* <DEDUP_REMOVED lines=12> */
.L_x_4006:
        /* <DEDUP_REMOVED lines=27> */
.L_x_4007:
        /* <DEDUP_REMOVED lines=9> */
.L_x_4000:
        /* <DEDUP_REMOVED lines=18> */
.L_x_4004:
[----:B------:R-:W-:Y:S05]  /*0d40*/  BSYNC B0 ;  /* 0x0000000000007941 */ /* 0x000fea0003800000 */
.L_x_4003:
[C---:B------:R-:W-:Y:S02]  /*0d50*/  ISETP.GT.U32.AND P1, PT, R4.reuse, -0x801, PT ;  /* 0xfffff7ff0400780c */ /* 0x040fe40003f24070 */
[----:B------:R-:W-:-:S02]  /*0d60*/  IADD3 R4, R4, 0x800, RZ ;  /* 0x0000080004047810 */ /* 0x000fc40007ffe0ff */
[----:B------:R-:W-:-:S09]  /*0d70*/  IADD3 R5, R5, 0x400, RZ ;  /* 0x0000040005057810 */ /* 0x000fd20007ffe0ff */
[----:B01----:R-:W-:Y:S05]  /*0d80*/  @P1 BRA `(.L_x_4005) ;  /* 0xfffff3a000001947 */ /* 0x003fea000383ffff */
[----:B------:R-:W-:Y:S05]  /*0d90*/  EXIT ;  /* 0x000000000000794d */ /* 0x000fea0003800000 */
.L_x_4001:
[----:B------:R-:W-:Y:S01]  /*0da0*/  HFMA2.MMA R17, -RZ, RZ, 0, 5.9604644775390625e-08 ;  /* 0x00000001ff117435 */ /* 0x000fe200000001ff */
[----:B---3--:R-:W-:Y:S01]  /*0db0*/  MOV R18, R10 ;  /* 0x0000000a00127202 */ /* 0x008fe20000000f00 */
[----:B------:R-:W-:Y:S01]  /*0dc0*/  IMAD.MOV.U32 R14, RZ, RZ, 0x1f ;  /* 0x0000001fff0e7424 */ /* 0x000fe200078e00ff */
[----:B------:R-:W-:Y:S02]  /*0dd0*/  MOV R19, 0xffffffff ;  /* 0xffffffff00137802 */ /* 0x000fe40000000f00 */
[----:B------:R-:W-:Y:S02]  /*0de0*/  MOV R8, 0xe00 ;  /* 0x00000e0000087802 */ /* 0x000fe40000000f00 */
[----:B012---:R-:W-:Y:S05]  /*0df0*/  CALL.REL.NOINC `($__internal_116_$__cuda_sm70_shflsync_bfly_p) ;  /* 0x0000059000007944 */ /* 0x007fea0003c00000 */
[----:B01----:R-:W-:Y:S05]  /*0e00*/  BRA `(.L_x_4006) ;  /* 0xfffffbd000007947 */ /* 0x003fea000383ffff */
.L_x_4002:
[----:B------:R-:W-:Y:S01]  /*0e10*/  HFMA2.MMA R17, -RZ, RZ, 0, 1.1920928955078125e-07 ;  /* 0x00000002ff117435 */ /* 0x000fe200000001ff */
[----:B------:R-:W-:Y:S01]  /*0e20*/  IMAD.MOV.U32 R14, RZ, RZ, 0x1f ;  /* 0x0000001fff0e7424 */ /* 0x000fe200078e00ff */
[----:B------:R-:W-:Y:S02]  /*0e30*/  MOV R19, 0xffffffff ;  /* 0xffffffff00137802 */ /* 0x000fe40000000f00 */
[----:B------:R-:W-:Y:S02]  /*0e40*/  MOV R8, 0xe60 ;  /* 0x00000e6000087802 */ /* 0x000fe40000000f00 */
[----:B0123--:R-:W-:Y:S05]  /*0e50*/  CALL.REL.NOINC `($__internal_116_$__cuda_sm70_shflsync_bfly_p) ;  /* 0x0000053000007944 */ /* 0x00ffea0003c00000 */
[----:B0-----:R-:W-:Y:S01]  /*0e60*/  HFMA2.MMA R17, -RZ, RZ, 0, 2.384185791015625e-07 ;  /* 0x00000004ff117435 */ /* 0x001fe200000001ff */
[----:B-1----:R-:W-:Y:S01]  /*0e70*/  FADD.FTZ R18, R18, R14 ;  /* 0x0000000e12127221 */ /* 0x002fe20000010000 */
[----:B------:R-:W-:Y:S01]  /*0e80*/  MOV R19, 0xffffffff ;  /* 0xffffffff00137802 */ /* 0x000fe20000000f00 */
[----:B------:R-:W-:Y:S01]  /*0e90*/  IMAD.MOV.U32 R14, RZ, RZ, 0x1f ;  /* 0x0000001fff0e7424 */ /* 0x000fe200078e00ff */
[----:B------:R-:W-:-:S02]  /*0ea0*/  MOV R8, 0xec0 ;  /* 0x00000ec000087802 */ /* 0x000fc40000000f00 */
[----:B------:R-:W-:Y:S05]  /*0eb0*/  CALL.REL.NOINC `($__internal_116_$__cuda_sm70_shflsync_bfly_p) ;  /* 0x000004d000007944 */ /* 0x000fea0003c00000 */
[----:B0-----:R-:W-:Y:S01]  /*0ec0*/  HFMA2.MMA R17, -RZ, RZ, 0, 4.76837158203125e-07 ;  /* 0x00000008ff117435 */ /* 0x001fe200000001ff */
[----:B-1----:R-:W-:Y:S01]  /*0ed0*/  FADD.FTZ R18, R18, R14 ;  /* 0x0000000e12127221 */ /* 0x002fe20000010000 */
[----:B------:R-:W-:Y:S01]  /*0ee0*/  MOV R19, 0xffffffff ;  /* 0xffffffff00137802 */ /* 0x000fe20000000f00 */
[----:B------:R-:W-:Y:S01]  /*0ef0*/  IMAD.MOV.U32 R14, RZ, RZ, 0x1f ;  /* 0x0000001fff0e7424 */ /* 0x000fe200078e00ff */
[----:B------:R-:W-:-:S02]  /*0f00*/  MOV R8, 0xf20 ;  /* 0x00000f2000087802 */ /* 0x000fc40000000f00 */
[----:B------:R-:W-:Y:S05]  /*0f10*/  CALL.REL.NOINC `($__internal_116_$__cuda_sm70_shflsync_bfly_p) ;  /* 0x0000047000007944 */ /* 0x000fea0003c00000 */
[----:B-1----:R-:W-:Y:S01]  /*0f20*/  FADD.FTZ R10, R18, R14 ;  /* 0x0000000e120a7221 */ /* 0x002fe20000010000 */
[----:B0-----:R-:W-:Y:S01]  /*0f30*/  HFMA2.MMA R17, -RZ, RZ, 0, 9.5367431640625e-07 ;  /* 0x00000010ff117435 */ /* 0x001fe200000001ff */
[----:B------:R-:W-:Y:S01]  /*0f40*/  IMAD.MOV.U32 R14, RZ, RZ, 0x1f ;  /* 0x0000001fff0e7424 */ /* 0x000fe200078e00ff */
[----:B------:R-:W-:-:S02]  /*0f50*/  MOV R19, 0xffffffff ;  /* 0xffffffff00137802 */ /* 0x000fc40000000f00 */
[----:B------:R-:W-:Y:S02]  /*0f60*/  MOV R18, R10 ;  /* 0x0000000a00127202 */ /* 0x000fe40000000f00 */
[----:B------:R-:W-:Y:S02]  /*0f70*/  MOV R8, 0xf90 ;  /* 0x00000f9000087802 */ /* 0x000fe40000000f00 */
[----:B------:R-:W-:Y:S05]  /*0f80*/  CALL.REL.NOINC `($__internal_116_$__cuda_sm70_shflsync_bfly_p) ;  /* 0x0000040000007944 */ /* 0x000fea0003c00000 */
[----:B0-----:R-:W-:Y:S01]  /*0f90*/  HFMA2.MMA R17, -RZ, RZ, 0, 5.9604644775390625e-08 ;  /* 0x00000001ff117435 */ /* 0x001fe200000001ff */
[----:B-1----:R-:W-:Y:S01]  /*0fa0*/  IMAD.MOV.U32 R13, RZ, RZ, R14 ;  /* 0x000000ffff0d7224 */ /* 0x002fe200078e000e */
[----:B------:R-:W-:Y:S01]  /*0fb0*/  MOV R18, R15 ;  /* 0x0000000f00127202 */ /* 0x000fe20000000f00 */
[----:B------:R-:W-:Y:S01]  /*0fc0*/  IMAD.MOV.U32 R14, RZ, RZ, 0x1f ;  /* 0x0000001fff0e7424 */ /* 0x000fe200078e00ff */
[----:B------:R-:W-:Y:S02]  /*0fd0*/  MOV R19, 0xffffffff ;  /* 0xffffffff00137802 */ /* 0x000fe40000000f00 */
[----:B------:R-:W-:Y:S02]  /*0fe0*/  MOV R8, 0x1000 ;  /* 0x0000100000087802 */ /* 0x000fe40000000f00 */
[----:B------:R-:W-:Y:S05]  /*0ff0*/  CALL.REL.NOINC `($__internal_116_$__cuda_sm70_shflsync_bfly_p) ;  /* 0x0000039000007944 */ /* 0x000fea0003c00000 */
[----:B0-----:R-:W-:Y:S01]  /*1000*/  HFMA2.MMA R17, -RZ, RZ, 0, 1.1920928955078125e-07 ;  /* 0x00000002ff117435 */ /* 0x001fe200000001ff */
[----:B-1----:R-:W-:Y:S01]  /*1010*/  FADD.FTZ R18, R15, R14 ;  /* 0x0000000e0f127221 */ /* 0x002fe20000010000 */
[----:B------:R-:W-:Y:S01]  /*1020*/  MOV R19, 0xffffffff ;  /* 0xffffffff00137802 */ /* 0x000fe20000000f00 */
[----:B------:R-:W-:Y:S01]  /*1030*/  IMAD.MOV.U32 R14, RZ, RZ, 0x1f ;  /* 0x0000001fff0e7424 */ /* 0x000fe200078e00ff */
[----:B------:R-:W-:-:S02]  /*1040*/  MOV R8, 0x1060 ;  /* 0x0000106000087802 */ /* 0x000fc40000000f00 */
[----:B------:R-:W-:Y:S05]  /*1050*/  CALL.REL.NOINC `($__internal_116_$__cuda_sm70_shflsync_bfly_p) ;  /* 0x0000033000007944 */ /* 0x000fea0003c00000 */
        /* <DEDUP_REMOVED lines=14> */
[----:B------:R-:W-:Y:S01]  /*1140*/  MOV R14, 0x1f ;  /* 0x0000001f000e7802 */ /* 0x000fe20000000f00 */
[----:B------:R-:W-:Y:S01]  /*1150*/  IMAD.MOV.U32 R19, RZ, RZ, -0x1 ;  /* 0xffffffffff137424 */ /* 0x000fe200078e00ff */
[----:B------:R-:W-:-:S02]  /*1160*/  MOV R8, 0x1190 ;  /* 0x0000119000087802 */ /* 0x000fc40000000f00 */
[----:B------:R-:W-:Y:S02]  /*1170*/  MOV R18, R12 ;  /* 0x0000000c00127202 */ /* 0x000fe40000000f00 */
[----:B------:R-:W-:Y:S05]  /*1180*/  CALL.REL.NOINC `($__internal_116_$__cuda_sm70_shflsync_bfly_p) ;  /* 0x0000020000007944 */ /* 0x000fea0003c00000 */
[----:B-1----:R-:W-:Y:S01]  /*1190*/  MOV R15, R14 ;  /* 0x0000000e000f7202 */ /* 0x002fe20000000f00 */
[----:B------:R-:W-:Y:S01]  /*11a0*/  HFMA2.MMA R14, -RZ, RZ, 0, 1.847743988037109375e-06 ;  /* 0x0000001fff0e7435 */ /* 0x000fe200000001ff */
[----:B0-----:R-:W-:Y:S01]  /*11b0*/  MOV R18, R11 ;  /* 0x0000000b00127202 */ /* 0x001fe20000000f00 */
        /* <DEDUP_REMOVED lines=13> */
[----:B------:R-:W-:Y:S01]  /*1290*/  IMAD.MOV.U32 R19, RZ, RZ, -0x1 ;  /* 0xffffffffff137424 */ /* 0x000fe200078e00ff */
[----:B------:R-:W-:-:S02]  /*12a0*/  MOV R8, 0x12c0 ;  /* 0x000012c000087802 */ /* 0x000fc40000000f00 */
[----:B------:R-:W-:Y:S05]  /*12b0*/  CALL.REL.NOINC `($__internal_116_$__cuda_sm70_shflsync_bfly_p) ;  /* 0x000000d000007944 */ /* 0x000fea0003c00000 */
[----:B0-----:R-:W-:Y:S01]  /*12c0*/  HFMA2.MMA R17, -RZ, RZ, 0, 4.76837158203125e-07 ;  /* 0x00000008ff117435 */ /* 0x001fe200000001ff */
[----:B-1----:R-:W-:Y:S01]  /*12d0*/  FADD.FTZ R18, R18, R14 ;  /* 0x0000000e12127221 */ /* 0x002fe20000010000 */
[----:B------:R-:W-:-:S02]  /*12e0*/  MOV R14, 0x1f ;  /* 0x0000001f000e7802 */ /* 0x000fc40000000f00 */
[----:B------:R-:W-:Y:S02]  /*12f0*/  MOV R19, 0xffffffff ;  /* 0xffffffff00137802 */ /* 0x000fe40000000f00 */
[----:B------:R-:W-:Y:S02]  /*1300*/  MOV R8, 0x1320 ;  /* 0x0000132000087802 */ /* 0x000fe40000000f00 */
[----:B------:R-:W-:Y:S05]  /*1310*/  CALL.REL.NOINC `($__internal_116_$__cuda_sm70_shflsync_bfly_p) ;  /* 0x0000007000007944 */ /* 0x000fea0003c00000 */
[----:B01----:R-:W-:Y:S01]  /*1320*/  FADD.FTZ R18, R18, R14 ;  /* 0x0000000e12127221 */ /* 0x003fe20000010000 */
[----:B------:R-:W-:Y:S01]  /*1330*/  HFMA2.MMA R14, -RZ, RZ, 0, 1.847743988037109375e-06 ;  /* 0x0000001fff0e7435 */ /* 0x000fe200000001ff */
[----:B------:R-:W-:Y:S01]  /*1340*/  IMAD.MOV.U32 R17, RZ, RZ, 0x10 ;  /* 0x00000010ff117424 */ /* 0x000fe200078e00ff */
[----:B------:R-:W-:Y:S02]  /*1350*/  MOV R19, 0xffffffff ;  /* 0xffffffff00137802 */ /* 0x000fe40000000f00 */
[----:B------:R-:W-:Y:S02]  /*1360*/  MOV R8, 0x1380 ;  /* 0x0000138000087802 */ /* 0x000fe40000000f00 */
[----:B------:R-:W-:Y:S05]  /*1370*/  CALL.REL.NOINC `($__internal_116_$__cuda_sm70_shflsync_bfly_p) ;  /* 0x0000001000007944 */ /* 0x000fea0003c00000 */
[----:B01----:R-:W-:Y:S05]  /*1380*/  BRA `(.L_x_4007) ;  /* 0xfffff80000007947 */ /* 0x003fea000383ffff */
        .weak           $__internal_116_$__cuda_sm70_shflsync_bfly_p
        .type           $__internal_116_$__cuda_sm70_shflsync_bfly_p,@function
        .size           $__internal_116_$__cuda_sm70_shflsync_bfly_p,(.L_x_6918 - $__internal_116_$__cuda_sm70_shflsync_bfly_p)
$__internal_116_$__cuda_sm70_shflsync_bfly_p:
[----:B------:R-:W-:Y:S01]  /*1390*/  HFMA2.MMA R9, -RZ, RZ, 0, 0 ;  /* 0x00000000ff097435 */ /* 0x000fe200000001ff */
[----:B------:R-:W-:Y:S04]  /*13a0*/  WARPSYNC R19 ;  /* 0x0000001300007348 */ /* 0x000fe80003800000 */
[----:B------:R0:W1:Y:S01]  /*13b0*/  SHFL.BFLY PT, R14, R18, R17, R14 ;  /* 0x0c000011120e7389 */ /* 0x00006200000e000e */
[----:B------:R-:W-:Y:S05]  /*13c0*/  RET.REL.NODEC R8 `(_ZN10layer_norm22ln_bwd_finalize_kernelINS_22Kernel_traits_finalizeILj2048Ef6__halfS2_S2_fjLb1ELj1024ELj4ENS_18Kernel_traits_baseILj2048EfS2_S2_S2_fjLj1024EEEEELb1ELb0EEEvNS_9BwdParamsE) ;  /* 0xffffec3008007950 */ /* 0x000fea0003c3ffff */
.L_x_4008:
        /* <DEDUP_REMOVED lines=11> */
.L_x_6918:


//--------------------- .text._ZN10layer_norm13ln_bwd_kernelINS_13Kernel_traitsIf6__halfS2_S2_fjLj2048ELj1ELj1ELj4ELj16ENS_18Kernel_traits_baseILj2048EfS2_S2_S2_fjLj128EEEEELb1ELb1ELb1ELb0EEEvNS_9BwdParamsE --------------------------
	.section	.text._ZN10layer_norm13ln_bwd_kernelINS_13Kernel_traitsIf6__halfS2_S2_fjLj2048ELj1ELj1ELj4ELj16ENS_18Kernel_traits_baseILj2048EfS2_S2_S2_fjLj128EEEEELb1ELb1ELb1ELb0EEEvNS_9BwdParamsE,"ax",@progbits
	.sectioninfo	@"SHI_REGISTERS=164"
	.align	128
        .global         _ZN10layer_norm13ln_bwd_kernelINS_13Kernel_traitsIf6__halfS2_S2_fjLj2048ELj1ELj1ELj4ELj16ENS_18Kernel_traits_baseILj2048EfS2_S2_S2_fjLj128EEEEELb1ELb1ELb1ELb0EEEvNS_9BwdParamsE
        .type           _ZN10layer_norm13ln_bwd_kernelINS_13Kernel_traitsIf6__halfS2_S2_fjLj2048ELj1ELj1ELj4ELj16ENS_18Kernel_traits_baseILj2048EfS2_S2_S2_fjLj128EEEEELb1ELb1ELb1ELb0EEEvNS_9BwdParamsE,@function
        .size           _ZN10layer_norm13ln_bwd_kernelINS_13Kernel_traitsIf6__halfS2_S2_fjLj2048ELj1ELj1ELj4ELj16ENS_18Kernel_traits_baseILj2048EfS2_S2_S2_fjLj128EEEEELb1ELb1ELb1ELb0EEEvNS_9BwdParamsE,(.L_x_6919 - _ZN10layer_norm13ln_bwd_kernelINS_13Kernel_traitsIf6__halfS2_S2_fjLj2048ELj1ELj1ELj4ELj16ENS_18Kernel_traits_baseILj2048EfS2_S2_S2_fjLj128EEEEELb1ELb1ELb1ELb0EEEvNS_9BwdParamsE)
        .other          _ZN10layer_norm13ln_bwd_kernelINS_13Kernel_traitsIf6__halfS2_S2_fjLj2048ELj1ELj1ELj4ELj16ENS_18Kernel_traits_baseILj2048EfS2_S2_S2_fjLj128EEEEELb1ELb1ELb1ELb0EEEvNS_9BwdParamsE,@"STO_CUDA_ENTRY STV_DEFAULT"
_ZN10layer_norm13ln_bwd_kernelINS_13Kernel_traitsIf6__halfS2_S2_fjLj2048ELj1ELj1ELj4ELj16ENS_18Kernel_traits_baseILj2048EfS2_S2_S2_fjLj128EEEEELb1ELb1ELb1ELb0EEEvNS_9BwdParamsE:
.text._ZN10layer_norm13ln_bwd_kernelINS_13Kernel_traitsIf6__halfS2_S2_fjLj2048ELj1ELj1ELj4ELj16ENS_18Kernel_traits_baseILj2048EfS2_S2_S2_fjLj128EEEEELb1ELb1ELb1ELb0EEEvNS_9BwdParamsE:
        /* <DEDUP_REMOVED lines=57> */
.L_x_4107:
        /* <DEDUP_REMOVED lines=23> */
[----:B------:R-:W-:-:S06]  /*0500*/  HFMA2.MMA R118, -RZ, RZ, 0, 0 ;  /* 0x00000000ff767435 */ /* 0x000fcc00000001ff */
[----:B------:R-:W-:Y:S02]  /*0510*/  @P0 LEA.HI.SX32 R118, R119, R122, 0x1d ;  /* 0x0000007a77760211 */ /* 0x000fe400078feaff */
[----:B------:R-:W-:Y:S01]  /*0520*/  MOV R119, R7 ;  /* 0x0000000700777202 */ /* 0x000fe20000000f00 */
        /* <DEDUP_REMOVED lines=9> */
.L_x_4013:
[----:B------:R-:W-:Y:S05]  /*05c0*/  BSYNC B1 ;  /* 0x0000000000017941 */ /* 0x000fea0003800000 */
.L_x_4012:
        /* <DEDUP_REMOVED lines=12> */
.L_x_4011:
[----:B---3--:R-:W-:-:S06]  /*0690*/  IMAD.WIDE R118, R5, R154, c[0x0][0x1a0] ;  /* 0x0000680005767625 */ /* 0x008fcc00078e029a */
        /* <DEDUP_REMOVED lines=32> */
[----:B--2---:R-:W-:-:S02]  /*08a0*/  HADD2.F32 R119, -RZ, R8.H0_H0 ;  /* 0x20000008ff777230 */ /* 0x004fc40000004100 */
[----:B------:R-:W-:Y:S02]  /*08b0*/  HADD2.F32 R125, -RZ, R8.H1_H1 ;  /* 0x30000008ff7d7230 */ /* 0x000fe40000004100 */
[--C-:B------:R-:W-:Y:S01]  /*08c0*/  HADD2.F32 R129, -RZ, R9.reuse.H1_H1 ;  /* 0x30000009ff817230 */ /* 0x100fe20000004100 */
[C---:B------:R-:W-:Y:S01]  /*08d0*/  FADD.FTZ R119, -R154.reuse, R119 ;  /* 0x000000779a777221 */ /* 0x040fe20000010100 */
[----:B------:R-:W-:Y:S02]  /*08e0*/  HADD2.F32 R155, -RZ, R10.H0_H0 ;  /* 0x2000000aff9b7230 */ /* 0x000fe40000004100 */
[----:B------:R-:W-:Y:S01]  /*08f0*/  HADD2.F32 R127, -RZ, R9.H0_H0 ;  /* 0x20000009ff7f7230 */ /* 0x000fe20000004100 */
[C---:B------:R-:W-:Y:S01]  /*0900*/  FADD.FTZ R9, -R154.reuse, R125 ;  /* 0x0000007d9a097221 */ /* 0x040fe20000010100 */
[--C-:B------:R-:W-:Y:S02]  /*0910*/  HADD2.F32 R159, -RZ, R11.reuse.H0_H0 ;  /* 0x2000000bff9f7230 */ /* 0x100fe40000004100 */
[----:B------:R-:W-:Y:S01]  /*0920*/  HADD2.F32 R161, -RZ, R11.H1_H1 ;  /* 0x3000000bffa17230 */ /* 0x000fe20000004100 */
[----:B------:R-:W-:Y:S01]  /*0930*/  FADD.FTZ R125, -R154, R155 ;  /* 0x0000009b9a7d7221 */ /* 0x000fe20000010100 */
[----:B---3--:R-:W-:Y:S01]  /*0940*/  HADD2.F32 R11, -RZ, R12.H0_H0 ;  /* 0x2000000cff0b7230 */ /* 0x008fe20000004100 */
[----:B------:R-:W-:Y:S01]  /*0950*/  FMUL.FTZ R8, R2, R119 ;  /* 0x0000007702087220 */ /* 0x000fe20000410000 */
[----:B------:R-:W-:-:S02]  /*0960*/  HADD2.F32 R131, -RZ, R13.H0_H0 ;  /* 0x2000000dff837230 */ /* 0x000fc40000004100 */
[----:B------:R-:W-:Y:S01]  /*0970*/  HADD2.F32 R120, -RZ, R13.H1_H1 ;  /* 0x3000000dff787230 */ /* 0x000fe20000004100 */
[----:B------:R-:W-:Y:S01]  /*0980*/  FADD.FTZ R13, -R154, R129 ;  /* 0x000000819a0d7221 */ /* 0x000fe20000010100 */
[----:B------:R-:W-:Y:S01]  /*0990*/  HADD2.F32 R12, -RZ, R12.H1_H1 ;  /* 0x3000000cff0c7230 */ /* 0x000fe20000004100 */
[----:B------:R-:W-:Y:S01]  /*09a0*/  FADD.FTZ R64, R64, R11 ;  /* 0x0000000b40407221 */ /* 0x000fe20000010000 */
[----:B------:R-:W-:Y:S01]  /*09b0*/  HADD2.F32 R123, -RZ, R14.H0_H0 ;  /* 0x2000000eff7b7230 */ /* 0x000fe20000004100 */
[----:B------:R-:W-:Y:S02]  /*09c0*/  FMUL.FTZ R9, R2, R9 ;  /* 0x0000000902097220 */ /* 0x000fe40000410000 */
[----:B------:R-:W-:Y:S02]  /*09d0*/  FFMA.FTZ R48, R8, R11, R48 ;  /* 0x0000000b08307223 */ /* 0x000fe40000010030 */
[C---:B------:R-:W-:Y:S02]  /*09e0*/  FMUL.FTZ R13, R2.reuse, R13 ;  /* 0x0000000d020d7220 */ /* 0x040fe40000410000 */
[----:B------:R-:W-:-:S02]  /*09f0*/  FMUL.FTZ R125, R2, R125 ;  /* 0x0000007d027d7220 */ /* 0x000fc40000410000 */
[----:B------:R-:W-:Y:S01]  /*0a00*/  FMUL.FTZ R11, R16, R11 ;  /* 0x0000000b100b7220 */ /* 0x000fe20000410000 */
[----:B------:R-:W-:Y:S01]  /*0a10*/  HADD2.F32 R118, -RZ, R14.H1_H1 ;  /* 0x3000000eff767230 */ /* 0x000fe20000004100 */
        /* <DEDUP_REMOVED lines=9> */
[----:B------:R-:W-:Y:S02]  /*0ab0*/  FMUL.FTZ R12, R17, R12 ;  /* 0x0000000c110c7220 */ /* 0x000fe40000410000 */
[----:B------:R-:W-:-:S02]  /*0ac0*/  FADD.FTZ R123, RZ, R11 ;  /* 0x0000000bff7b7221 */ /* 0x000fc40000010000 */
[----:B------:R-:W-:Y:S01]  /*0ad0*/  FFMA.FTZ R120, R8, R11, RZ ;  /* 0x0000000b08787223 */ /* 0x000fe200000100ff */
[----:B------:R-:W-:Y:S01]  /*0ae0*/  HADD2.F32 R157, -RZ, R10.H1_H1 ;  /* 0x3000000aff9d7230 */ /* 0x000fe20000004100 */
[----:B------:R-:W-:Y:S01]  /*0af0*/  FMUL.FTZ R10, R2, R127 ;  /* 0x0000007f020a7220 */ /* 0x000fe20000410000 */
[--C-:B0-----:R-:W-:Y:S01]  /*0b00*/  HADD2.F32 R117, -RZ, R15.reuse.H0_H0 ;  /* 0x2000000fff757230 */ /* 0x101fe20000004100 */
[----:B------:R-:W-:Y:S01]  /*0b10*/  FADD.FTZ R122, R123, R12 ;  /* 0x0000000c7b7a7221 */ /* 0x000fe20000010000 */
[----:B------:R-:W-:Y:S01]  /*0b20*/  HADD2.F32 R116, -RZ, R15.H1_H1 ;  /* 0x3000000fff747230 */ /* 0x000fe20000004100 */
[----:B------:R-:W-:Y:S02]  /*0b30*/  FMUL.FTZ R15, R18, R131 ;  /* 0x00000083120f7220 */ /* 0x000fe40000410000 */
[----:B------:R-:W-:Y:S02]  /*0b40*/  FFMA.FTZ R120, R9, R12, R120 ;  /* 0x0000000c09787223 */ /* 0x000fe40000010078 */
[----:B------:R-:W-:-:S02]  /*0b50*/  FADD.FTZ R157, -R154, R157 ;  /* 0x0000009d9a9d7221 */ /* 0x000fc40000010100 */
[----:B------:R-:W-:Y:S02]  /*0b60*/  FADD.FTZ R123, R122, R15 ;  /* 0x0000000f7a7b7221 */ /* 0x000fe40000010000 */
[----:B------:R-:W-:Y:S02]  /*0b70*/  FFMA.FTZ R120, R10, R15, R120 ;  /* 0x0000000f0a787223 */ /* 0x000fe40000010078 */
[----:B------:R-:W-:Y:S02]  /*0b80*/  FADD.FTZ R129, -R154, R159 ;  /* 0x0000009f9a817221 */ /* 0x000fe40000010100 */
[----:B------:R-:W-:Y:S02]  /*0b90*/  FMUL.FTZ R126, R2, R157 ;  /* 0x0000009d027e7220 */ /* 0x000fe40000410000 */
[----:B------:R-:W-:Y:S02]  /*0ba0*/  FADD.FTZ R123, R123, R14 ;  /* 0x0000000e7b7b7221 */ /* 0x000fe40000010000 */
[----:B------:R-:W-:-:S02]  /*0bb0*/  FFMA.FTZ R120, R13, R14, R120 ;  /* 0x0000000e0d787223 */ /* 0x000fc40000010078 */
[----:B------:R-:W-:Y:S02]  /*0bc0*/  FADD.FTZ R119, -R154, R161 ;  /* 0x000000a19a777221 */ /* 0x000fe40000010100 */
        /* <DEDUP_REMOVED lines=17> */
[----:B------:R-:W-:Y:S02]  /*0ce0*/  FADD.FTZ R116, R117, R128 ;  /* 0x0000008075747221 */ /* 0x000fe40000010000 */
[----:B------:R-:W-:Y:S01]  /*0cf0*/  FFMA.FTZ R120, R129, R128, R120 ;  /* 0x0000008081787223 */ /* 0x000fe20000010078 */
[----:B------:R-:W-:Y:S01]  /*0d00*/  IADD3 R157, R7, 0x80, RZ ;  /* 0x00000080079d7810 */ /* 0x000fe20007ffe0ff */
[----:B------:R-:W-:Y:S02]  /*0d10*/  FADD.FTZ R155, R116, R131 ;  /* 0x00000083749b7221 */ /* 0x000fe40000010000 */
[----:B------:R-:W-:Y:S02]  /*0d20*/  FFMA.FTZ R156, R130, R131, R120 ;  /* 0x00000083829c7223 */ /* 0x000fe40000010078 */
.L_x_4016:
[----:B------:R-:W-:Y:S05]  /*0d30*/  BSYNC B1 ;  /* 0x0000000000017941 */ /* 0x000fea0003800000 */
.L_x_4015:
        /* <DEDUP_REMOVED lines=12> */
[--C-:B--2---:R-:W-:Y:S02]  /*0e00*/  HADD2.F32 R139, -RZ, R116.reuse.H0_H0 ;  /* 0x20000074ff8b7230 */ /* 0x104fe40000004100 */
[----:B------:R-:W-:Y:S02]  /*0e10*/  HADD2.F32 R141, -RZ, R116.H1_H1 ;  /* 0x30000074ff8d7230 */ /* 0x000fe40000004100 */
[--C-:B------:R-:W-:Y:S02]  /*0e20*/  HADD2.F32 R145, -RZ, R117.reuse.H0_H0 ;  /* 0x20000075ff917230 */ /* 0x100fe40000004100 */
[----:B------:R-:W-:Y:S02]  /*0e30*/  HADD2.F32 R117, -RZ, R117.H1_H1 ;  /* 0x30000075ff757230 */ /* 0x000fe40000004100 */
[----:B------:R-:W-:Y:S01]  /*0e40*/  HADD2.F32 R147, -RZ, R118.H0_H0 ;  /* 0x20000076ff937230 */ /* 0x000fe20000004100 */
[----:B------:R-:W-:-:S02]  /*0e50*/  FADD.FTZ R139, -R154, R139 ;  /* 0x0000008b9a8b7221 */ /* 0x000fc40000010100 */
[C---:B------:R-:W-:Y:S01]  /*0e60*/  FADD.FTZ R143, -R154.reuse, R141 ;  /* 0x0000008d9a8f7221 */ /* 0x040fe20000010100 */
[----:B---3--:R-:W-:Y:S01]  /*0e70*/  HADD2.F32 R141, -RZ, R120.H0_H0 ;  /* 0x20000078ff8d7230 */ /* 0x008fe20000004100 */
[C---:B------:R-:W-:Y:S02]  /*0e80*/  FADD.FTZ R145, -R154.reuse, R145 ;  /* 0x000000919a917221 */ /* 0x040fe40000010100 */
[C---:B------:R-:W-:Y:S01]  /*0e90*/  FADD.FTZ R149, -R154.reuse, R117 ;  /* 0x000000759a957221 */ /* 0x040fe20000010100 */
[----:B------:R-:W-:Y:S01]  /*0ea0*/  HADD2.F32 R151, -RZ, R118.H1_H1 ;  /* 0x30000076ff977230 */ /* 0x000fe20000004100 */
[----:B------:R-:W-:Y:S01]  /*0eb0*/  FADD.FTZ R157, -R154, R147 ;  /* 0x000000939a9d7221 */ /* 0x000fe20000010100 */
[--C-:B------:R-:W-:Y:S01]  /*0ec0*/  HADD2.F32 R147, -RZ, R121.reuse.H0_H0 ;  /* 0x20000079ff937230 */ /* 0x100fe20000004100 */
[C---:B0-----:R-:W-:Y:S01]  /*0ed0*/  FMUL.FTZ R137, R2.reuse, R139 ;  /* 0x0000008b02897220 */ /* 0x041fe20000410000 */
[----:B------:R-:W-:Y:S01]  /*0ee0*/  HADD2.F32 R118, -RZ, R121.H1_H1 ;  /* 0x30000079ff767230 */ /* 0x000fe20000004100 */
[C---:B------:R-:W-:Y:S01]  /*0ef0*/  FMUL.FTZ R139, R2.reuse, R145 ;  /* 0x00000091028b7220 */ /* 0x040fe20000410000 */
[----:B------:R-:W-:Y:S01]  /*0f00*/  HADD2.F32 R120, -RZ, R120.H1_H1 ;  /* 0x30000078ff787230 */ /* 0x000fe20000004100 */
[----:B------:R-:W-:-:S02]  /*0f10*/  FMUL.FTZ R140, R2, R149 ;  /* 0x00000095028c7220 */ /* 0x000fc40000410000 */
[----:B------:R-:W-:Y:S01]  /*0f20*/  FMUL.FTZ R138, R40, R141 ;  /* 0x0000008d288a7220 */ /* 0x000fe20000410000 */
[----:B------:R-:W-:Y:S01]  /*0f30*/  HADD2.F32 R121, -RZ, R122.H0_H0 ;  /* 0x2000007aff797230 */ /* 0x000fe20000004100 */
        /* <DEDUP_REMOVED lines=18> */
[--C-:B------:R-:W-:Y:S02]  /*1060*/  HADD2.F32 R153, -RZ, R119.reuse.H0_H0 ;  /* 0x20000077ff997230 */ /* 0x100fe40000004100 */
[----:B------:R-:W-:Y:S01]  /*1070*/  HADD2.F32 R159, -RZ, R119.H1_H1 ;  /* 0x30000077ff9f7230 */ /* 0x000fe20000004100 */
[C---:B------:R-:W-:Y:S02]  /*1080*/  FADD.FTZ R119, -R154.reuse, R151 ;  /* 0x000000979a777221 */ /* 0x040fe40000010100 */
[----:B------:R-:W-:Y:S02]  /*1090*/  FADD.FTZ R118, R121, R144 ;  /* 0x0000009079767221 */ /* 0x000fe40000010000 */
[----:B------:R-:W-:Y:S01]  /*10a0*/  FFMA.FTZ R156, R139, R144, R156 ;  /* 0x000000908b9c7223 */ /* 0x000fe2000001009c */
[----:B------:R-:W-:Y:S01]  /*10b0*/  HADD2.F32 R122, -RZ, R122.H1_H1 ;  /* 0x3000007aff7a7230 */ /* 0x000fe20000004100 */
[----:B------:R-:W-:-:S02]  /*10c0*/  FADD.FTZ R151, -R154, R153 ;  /* 0x000000999a977221 */ /* 0x000fc40000010100 */
[----:B------:R-:W-:Y:S02]  /*10d0*/  FMUL.FTZ R148, R2, R119 ;  /* 0x0000007702947220 */ /* 0x000fe40000410000 */
[----:B------:R-:W-:Y:S02]  /*10e0*/  FADD.FTZ R119, R118, R145 ;  /* 0x0000009176777221 */ /* 0x000fe40000010000 */
[----:B------:R-:W-:Y:S01]  /*10f0*/  FFMA.FTZ R156, R140, R145, R156 ;  /* 0x000000918c9c7223 */ /* 0x000fe2000001009c */
[----:B------:R-:W-:Y:S01]  /*1100*/  HADD2.F32 R117, -RZ, R123.H0_H0 ;  /* 0x2000007bff757230 */ /* 0x000fe20000004100 */
[----:B------:R-:W-:Y:S02]  /*1110*/  FMUL.FTZ R151, R2, R151 ;  /* 0x0000009702977220 */ /* 0x000fe40000410000 */
[----:B------:R-:W-:Y:S02]  /*1120*/  FMUL.FTZ R149, R45, R122 ;  /* 0x0000007a2d957220 */ /* 0x000fe40000410000 */
[----:B------:R-:W-:-:S02]  /*1130*/  FADD.FTZ R118, R119, R146 ;  /* 0x0000009277767221 */ /* 0x000fc40000010000 */
[----:B------:R-:W-:Y:S01]  /*1140*/  FFMA.FTZ R156, R147, R146, R156 ;  /* 0x00000092939c7223 */ /* 0x000fe2000001009c */
[----:B------:R-:W-:Y:S01]  /*1150*/  HADD2.F32 R116, -RZ, R123.H1_H1 ;  /* 0x3000007bff747230 */ /* 0x000fe20000004100 */
        /* <DEDUP_REMOVED lines=18> */
.L_x_4014:
[----:B------:R-:W-:Y:S05]  /*1280*/  BSYNC B0 ;  /* 0x0000000000007941 */ /* 0x000fea0003800000 */
.L_x_4010:
[----:B------:R-:W-:Y:S02]  /*1290*/  LOP3.LUT P4, RZ, R3, 0xff, RZ, 0xc0, !PT ;  /* 0x000000ff03ff7812 */ /* 0x000fe4000788c0ff */
[----:B------:R-:W-:Y:S02]  /*12a0*/  SHF.R.U32.HI R118, RZ, 0x5, R6 ;  /* 0x00000005ff767819 */ /* 0x000fe40000011606 */
[----:B------:R-:W-:Y:S02]  /*12b0*/  LOP3.LUT P0, RZ, R6, 0x1f, RZ, 0xc0, !PT ;  /* 0x0000001f06ff7812 */ /* 0x000fe4000780c0ff */
[----:B------:R-:W-:-:S07]  /*12c0*/  LOP3.LUT R154, R118, 0x7fffffc, RZ, 0xc0, !PT ;  /* 0x07fffffc769a7812 */ /* 0x000fce00078ec0ff */
[----:B------:R-:W-:Y:S01]  /*12d0*/  @!P4 IADD3 R154, R154, 0x4, RZ ;  /* 0x000000049a9ac810 */ /* 0x000fe20007ffe0ff */
[----:B------:R-:W-:Y:S05]  /*12e0*/  BRA.DIV ~URZ, `(.L_x_4017) ;  /* 0x000026727f007947 */ /* 0x000fea000b800000 */
[----:B--2---:R2:W3:Y:S02]  /*12f0*/  SHFL.DOWN PT, R142, R155, 0x10, 0x1f ;  /* 0x0a001f009b8e7f89 */ /* 0x0044e400000e0000 */
.L_x_4110:
        /* <DEDUP_REMOVED lines=18> */
.L_x_4111:
[----:B------:R-:W-:Y:S01]  /*1420*/  @!P0 LOP3.LUT R117, R118, 0x3, RZ, 0xc0, !PT ;  /* 0x0000000376758812 */ /* 0x000fe200078ec0ff */
[----:B--2---:R-:W-:Y:S01]  /*1430*/  FADD.FTZ R142, R142, R123 ;  /* 0x0000007b8e8e7221 */ /* 0x004fe20000010000 */
[----:B------:R-:W-:Y:S01]  /*1440*/  WARPSYNC 0xffffffff ;  /* 0xffffffff00007948 */ /* 0x000fe20003800000 */
[----:B-1-3--:R-:W-:Y:S01]  /*1450*/  FADD.FTZ R143, R122, R143 ;  /* 0x0000008f7a8f7221 */ /* 0x00afe20000010000 */
        /* <DEDUP_REMOVED lines=27> */
[----:B------:R-:W-:-:S10]  /*1610*/  HFMA2.MMA R105, -RZ, RZ, 0, 9.5367431640625e-07 ;  /* 0x00000010ff697435 */ /* 0x000fd400000001ff */
[----:B------:R-:W-:-:S06]  /*1620*/  IMAD.WIDE.U32 R104, R0, R105, c[0x0][0x170] ;  /* 0x00005c0000687625 */ /* 0x000fcc00078e0069 */
[----:B------:R-:W5:Y:S02]  /*1630*/  LDG.E.128 R104, [R104.64] ;  /* 0x0000000468687981 */ /* 0x000f64000c1e1d00 */
.L_x_4022:
[----:B------:R-:W-:Y:S05]  /*1640*/  BSYNC B1 ;  /* 0x0000000000017941 */ /* 0x000fea0003800000 */
.L_x_4021:
        /* <DEDUP_REMOVED lines=10> */
.L_x_4024:
        /* <DEDUP_REMOVED lines=11> */
.L_x_4025:
[----:B------:R-:W-:Y:S05]  /*17a0*/  BSYNC B1 ;  /* 0x0000000000017941 */ /* 0x000fea0003800000 */
.L_x_4023:
[----:B------:R-:W-:Y:S01]  /*17b0*/  ISETP.NE.U32.AND P0, PT, RZ, c[0x0][0x258], PT ;  /* 0x00009600ff007a0c */ /* 0x000fe20003f05070 */
[----:B------:R-:W-:Y:S03]  /*17c0*/  BSSY B1, `(.L_x_4026) ;  /* 0x000000f000017945 */ /* 0x000fe60003800000 */
[----:B------:R-:W-:-:S13]  /*17d0*/  ISETP.NE.AND.EX P0, PT, RZ, c[0x0][0x25c], PT, P0 ;  /* 0x00009700ff007a0c */ /* 0x000fda0003f05300 */
[----:B------:R-:W-:Y:S01]  /*17e0*/  @P0 F2FP.PACK_AB R116, RZ, R117 ;  /* 0x00000075ff74023e */ /* 0x000fe200000000ff */
[----:B------:R-:W-:Y:S05]  /*17f0*/  @!P4 BRA `(.L_x_4027) ;  /* 0x000000b00000c947 */ /* 0x000fea0003800000 */
[----:B-----5:R-:W-:Y:S01]  /*1800*/  LOP3.LUT P6, RZ, R134, 0xff, RZ, 0xc0, !PT ;  /* 0x000000ff86ff7812 */ /* 0x020fe200078cc0ff */
[----:B------:R-:W-:-:S04]  /*1810*/  FMUL.FTZ R117, R117, c[0x0][0x1ec] ;  /* 0x00007b0075757a20 */ /* 0x000fc80000410000 */
[----:B------:R-:W-:Y:S01]  /*1820*/  FMUL.FTZ R121, R117, c[0x0][0x1e8] ;  /* 0x00007a0075797a20 */ /* 0x000fe20000410000 */
[----:B------:R-:W-:-:S03]  /*1830*/  HFMA2.MMA R117, -RZ, RZ, 0, 0 ;  /* 0x00000000ff757435 */ /* 0x000fc600000001ff */
[----:B------:R-:W-:-:S04]  /*1840*/  FMUL.FTZ R119, R28, R121 ;  /* 0x000000791c777220 */ /* 0x000fc80000410000 */
[----:B------:R-:W-:Y:S01]  /*1850*/  @P6 HADD2.F32 R118, -RZ, R104.H0_H0 ;  /* 0x20000068ff766230 */ /* 0x000fe20000004100 */
[----:B------:R-:W-:-:S04]  /*1860*/  FSEL R119, R119, RZ, P6 ;  /* 0x000000ff77777208 */ /* 0x000fc80003000000 */
[----:B------:R-:W-:Y:S01]  /*1870*/  @P6 FMUL.FTZ R117, R121, R118 ;  /* 0x0000007679756220 */ /* 0x000fe20000410000 */
[----:B------:R-:W-:-:S03]  /*1880*/  F2FP.PACK_AB R119, RZ, R119 ;  /* 0x00000077ff77723e */ /* 0x000fc600000000ff */
[----:B------:R-:W-:Y:S01]  /*1890*/  FADD.FTZ R80, R80, R117 ;  /* 0x0000007550507221 */ /* 0x000fe20000010000 */
[----:B------:R-:W-:Y:S02]  /*18a0*/  PRMT R108, R119, 0x7610, R108 ;  /* 0x00007610776c7816 */ /* 0x000fe4000000006c */
.L_x_4027:
[----:B------:R-:W-:Y:S05]  /*18b0*/  BSYNC B1 ;  /* 0x0000000000017941 */ /* 0x000fea0003800000 */
.L_x_4026:
[----:B------:R-:W-:Y:S01]  /*18c0*/  BSSY B1, `(.L_x_4028) ;  /* 0x000000e000017945 */ /* 0x000fe20003800000 */
[----:B------:R-:W-:Y:S01]  /*18d0*/  @P0 PRMT R112, R116, 0x7610, R112 ;  /* 0x0000761074700816 */ /* 0x000fe20000000070 */
[----:B------:R-:W-:Y:S05]  /*18e0*/  @P3 BRA `(.L_x_4029) ;  /* 0x0000004000003947 */ /* 0x000fea0003800000 */
[----:B------:R-:W-:Y:S01]  /*18f0*/  MOV R117, RZ ;  /* 0x000000ff00757202 */ /* 0x000fe20000000f00 */
[----:B------:R-:W-:Y:S05]  /*1900*/  @!P5 BRA `(.L_x_4030) ;  /* 0x000000900000d947 */ /* 0x000fea0003800000 */
[----:B-----5:R-:W-:Y:S01]  /*1910*/  HADD2.F32 R117, -RZ, R96.H1_H1 ;  /* 0x30000060ff757230 */ /* 0x020fe20000004100 */
[----:B------:R-:W-:Y:S05]  /*1920*/  BRA `(.L_x_4030) ;  /* 0x0000007000007947 */ /* 0x000fea0003800000 */
.L_x_4029:
[----:B0-----:R-:W-:Y:S01]  /*1930*/  ISETP.NE.AND P6, PT, R4, RZ, PT ;  /* 0x000000ff0400720c */ /* 0x001fe20003fc5270 */
[----:B-----5:R-:W-:-:S03]  /*1940*/  @P5 HADD2.F32 R116, -RZ, R96.H1_H1 ;  /* 0x30000060ff745230 */ /* 0x020fc60000004100 */
[----:B------:R-:W-:-:S05]  /*1950*/  FSEL R117, R120, RZ, !P6 ;  /* 0x000000ff78757208 */ /* 0x000fca0007000000 */
[----:B------:R-:W-:-:S04]  /*1960*/  FFMA.FTZ R117, R9, R122, R117 ;  /* 0x0000007a09757223 */ /* 0x000fc80000010075 */
[----:B------:R-:W-:-:S04]  /*1970*/  FADD.FTZ R117, R12, -R117 ;  /* 0x800000750c757221 */ /* 0x000fc80000010000 */
[----:B------:R-:W-:-:S04]  /*1980*/  FMUL.FTZ R117, R2, R117 ;  /* 0x0000007502757220 */ /* 0x000fc80000410000 */
[----:B------:R-:W-:Y:S02]  /*1990*/  @P5 FADD.FTZ R117, R117, R116 ;  /* 0x0000007475755221 */ /* 0x000fe40000010000 */
.L_x_4030:
[----:B------:R-:W-:Y:S05]  /*19a0*/  BSYNC B1 ;  /* 0x0000000000017941 */ /* 0x000fea0003800000 */
.L_x_4028:
[----:B------:R-:W-:Y:S01]  /*19b0*/  BSSY B1, `(.L_x_4031) ;  /* 0x000000e000017945 */ /* 0x000fe20003800000 */
[----:B------:R-:W-:Y:S01]  /*19c0*/  @P0 F2FP.PACK_AB R116, RZ, R117 ;  /* 0x00000075ff74023e */ /* 0x000fe200000000ff */
[----:B------:R-:W-:Y:S05]  /*19d0*/  @!P4 BRA `(.L_x_4032) ;  /* 0x000000b00000c947 */ /* 0x000fea0003800000 */
[----:B-----5:R-:W-:Y:S01]  /*19e0*/  LOP3.LUT P6, RZ, R134, 0xff00, RZ, 0xc0, !PT ;  /* 0x0000ff0086ff7812 */ /* 0x020fe200078cc0ff */
[----:B------:R-:W-:Y:S01]  /*19f0*/  FMUL.FTZ R117, R117, c[0x0][0x1ec] ;  /* 0x00007b0075757a20 */ /* 0x000fe20000410000 */
[----:B------:R-:W-:-:S03]  /*1a00*/  HFMA2.MMA R118, -RZ, RZ, 0, 0 ;  /* 0x00000000ff767435 */ /* 0x000fc600000001ff */
[----:B------:R-:W-:-:S04]  /*1a10*/  FMUL.FTZ R142, R117, c[0x0][0x1e8] ;  /* 0x00007a00758e7a20 */ /* 0x000fc80000410000 */
[----:B------:R-:W-:-:S04]  /*1a20*/  FMUL.FTZ R119, R29, R142 ;  /* 0x0000008e1d777220 */ /* 0x000fc80000410000 */
[----:B------:R-:W-:Y:S01]  /*1a30*/  @P6 HADD2.F32 R117, -RZ, R104.H1_H1 ;  /* 0x30000068ff756230 */ /* 0x000fe20000004100 */
[----:B------:R-:W-:-:S04]  /*1a40*/  FSEL R119, R119, RZ, P6 ;  /* 0x000000ff77777208 */ /* 0x000fc80003000000 */
[----:B------:R-:W-:Y:S01]  /*1a50*/  @P6 FMUL.FTZ R118, R142, R117 ;  /* 0x000000758e766220 */ /* 0x000fe20000410000 */
[----:B------:R-:W-:-:S03]  /*1a60*/  F2FP.PACK_AB R119, RZ, R119 ;  /* 0x00000077ff77723e */ /* 0x000fc600000000ff */
[----:B------:R-:W-:Y:S01]  /*1a70*/  FADD.FTZ R81, R81, R118 ;  /* 0x0000007651517221 */ /* 0x000fe20000010000 */
[----:B------:R-:W-:Y:S02]  /*1a80*/  PRMT R108, R108, 0x5410, R119 ;  /* 0x000054106c6c7816 */ /* 0x000fe40000000077 */
.L_x_4032:
[----:B------:R-:W-:Y:S05]  /*1a90*/  BSYNC B1 ;  /* 0x0000000000017941 */ /* 0x000fea0003800000 */
.L_x_4031:
[----:B------:R-:W-:Y:S01]  /*1aa0*/  BSSY B1, `(.L_x_4033) ;  /* 0x000000e000017945 */ /* 0x000fe20003800000 */
[----:B------:R-:W-:Y:S01]  /*1ab0*/  @P0 PRMT R112, R112, 0x5410, R116 ;  /* 0x0000541070700816 */ /* 0x000fe20000000074 */
[----:B------:R-:W-:Y:S05]  /*1ac0*/  @P3 BRA `(.L_x_4034) ;  /* 0x0000004000003947 */ /* 0x000fea0003800000 */
[----:B------:R-:W-:Y:S01]  /*1ad0*/  MOV R117, RZ ;  /* 0x000000ff00757202 */ /* 0x000fe20000000f00 */
[----:B------:R-:W-:Y:S05]  /*1ae0*/  @!P5 BRA `(.L_x_4035) ;  /* 0x000000900000d947 */ /* 0x000fea0003800000 */
[----:B-----5:R-:W-:Y:S01]  /*1af0*/  HADD2.F32 R117, -RZ, R97.H0_H0 ;  /* 0x20000061ff757230 */ /* 0x020fe20000004100 */
[----:B------:R-:W-:Y:S05]  /*1b00*/  BRA `(.L_x_4035) ;  /* 0x0000007000007947 */ /* 0x000fea0003800000 */
.L_x_4034:
[----:B0-----:R-:W-:-:S04]  /*1b10*/  ISETP.NE.AND P6, PT, R4, RZ, PT ;  /* 0x000000ff0400720c */ /* 0x001fc80003fc5270 */
[----:B------:R-:W-:-:S05]  /*1b20*/  FSEL R117, R120, RZ, !P6 ;  /* 0x000000ff78757208 */ /* 0x000fca0007000000 */
[----:B------:R-:W-:-:S04]  /*1b30*/  FFMA.FTZ R116, R10, R122, R117 ;  /* 0x0000007a0a747223 */ /* 0x000fc80000010075 */
[----:B------:R-:W-:Y:S01]  /*1b40*/  FADD.FTZ R117, R15, -R116 ;  /* 0x800000740f757221 */ /* 0x000fe20000010000 */
[----:B-----5:R-:W-:-:S03]  /*1b50*/  @P5 HADD2.F32 R116, -RZ, R97.H0_H0 ;  /* 0x20000061ff745230 */ /* 0x020fc60000004100 */
[----:B------:R-:W-:-:S04]  /*1b60*/  FMUL.FTZ R117, R2, R117 ;  /* 0x0000007502757220 */ /* 0x000fc80000410000 */
[----:B------:R-:W-:Y:S02]  /*1b70*/  @P5 FADD.FTZ R117, R117, R116 ;  /* 0x0000007475755221 */ /* 0x000fe40000010000 */
.L_x_4035:
[----:B------:R-:W-:Y:S05]  /*1b80*/  BSYNC B1 ;  /* 0x0000000000017941 */ /* 0x000fea0003800000 */
.L_x_4033:
[----:B------:R-:W-:Y:S01]  /*1b90*/  BSSY B1, `(.L_x_4036) ;  /* 0x000000e000017945 */ /* 0x000fe20003800000 */
        /* <DEDUP_REMOVED lines=13> */
.L_x_4037:
[----:B------:R-:W-:Y:S05]  /*1c70*/  BSYNC B1 ;  /* 0x0000000000017941 */ /* 0x000fea0003800000 */
.L_x_4036:
[----:B------:R-:W-:Y:S01]  /*1c80*/  BSSY B1, `(.L_x_4038) ;  /* 0x000000e000017945 */ /* 0x000fe20003800000 */
[----:B------:R-:W-:Y:S01]  /*1c90*/  @P0 PRMT R113, R116, 0x7610, R113 ;  /* 0x0000761074710816 */ /* 0x000fe20000000071 */
[----:B------:R-:W-:Y:S05]  /*1ca0*/  @P3 BRA `(.L_x_4039) ;  /* 0x0000004000003947 */ /* 0x000fea0003800000 */
[----:B------:R-:W-:Y:S01]  /*1cb0*/  MOV R117, RZ ;  /* 0x000000ff00757202 */ /* 0x000fe20000000f00 */
[----:B------:R-:W-:Y:S05]  /*1cc0*/  @!P5 BRA `(.L_x_4040) ;  /* 0x000000900000d947 */ /* 0x000fea0003800000 */
[----:B-----5:R-:W-:Y:S01]  /*1cd0*/  HADD2.F32 R117, -RZ, R97.H1_H1 ;  /* 0x30000061ff757230 */ /* 0x020fe20000004100 */
[----:B------:R-:W-:Y:S05]  /*1ce0*/  BRA `(.L_x_4040) ;  /* 0x0000007000007947 */ /* 0x000fea0003800000 */
.L_x_4039:
[----:B0-----:R-:W-:Y:S01]  /*1cf0*/  ISETP.NE.AND P6, PT, R4, RZ, PT ;  /* 0x000000ff0400720c */ /* 0x001fe20003fc5270 */
[----:B-----5:R-:W-:-:S03]  /*1d00*/  @P5 HADD2.F32 R116, -RZ, R97.H1_H1 ;  /* 0x30000061ff745230 */ /* 0x020fc60000004100 */
[----:B------:R-:W-:-:S05]  /*1d10*/  FSEL R117, R120, RZ, !P6 ;  /* 0x000000ff78757208 */ /* 0x000fca0007000000 */
[----:B------:R-:W-:-:S04]  /*1d20*/  FFMA.FTZ R117, R13, R122, R117 ;  /* 0x0000007a0d757223 */ /* 0x000fc80000010075 */
[----:B------:R-:W-:-:S04]  /*1d30*/  FADD.FTZ R117, R14, -R117 ;  /* 0x800000750e757221 */ /* 0x000fc80000010000 */
[----:B------:R-:W-:-:S04]  /*1d40*/  FMUL.FTZ R117, R2, R117 ;  /* 0x0000007502757220 */ /* 0x000fc80000410000 */
[----:B------:R-:W-:Y:S02]  /*1d50*/  @P5 FADD.FTZ R117, R117, R116 ;  /* 0x0000007475755221 */ /* 0x000fe40000010000 */
.L_x_4040:
[----:B------:R-:W-:Y:S05]  /*1d60*/  BSYNC B1 ;  /* 0x0000000000017941 */ /* 0x000fea0003800000 */
.L_x_4038:
        /* <DEDUP_REMOVED lines=14> */
.L_x_4042:
[----:B------:R-:W-:Y:S05]  /*1e50*/  BSYNC B1 ;  /* 0x0000000000017941 */ /* 0x000fea0003800000 */
.L_x_4041:
[----:B------:R-:W-:Y:S01]  /*1e60*/  BSSY B1, `(.L_x_4043) ;  /* 0x000000e000017945 */ /* 0x000fe20003800000 */
[----:B------:R-:W-:Y:S01]  /*1e70*/  @P0 PRMT R113, R113, 0x5410, R116 ;  /* 0x0000541071710816 */ /* 0x000fe20000000074 */
[----:B------:R-:W-:Y:S05]  /*1e80*/  @P3 BRA `(.L_x_4044) ;  /* 0x0000004000003947 */ /* 0x000fea0003800000 */
[----:B------:R-:W-:Y:S01]  /*1e90*/  MOV R117, RZ ;  /* 0x000000ff00757202 */ /* 0x000fe20000000f00 */
[----:B------:R-:W-:Y:S05]  /*1ea0*/  @!P5 BRA `(.L_x_4045) ;  /* 0x000000900000d947 */ /* 0x000fea0003800000 */
[----:B-----5:R-:W-:Y:S01]  /*1eb0*/  HADD2.F32 R117, -RZ, R98.H0_H0 ;  /* 0x20000062ff757230 */ /* 0x020fe20000004100 */
[----:B------:R-:W-:Y:S05]  /*1ec0*/  BRA `(.L_x_4045) ;  /* 0x0000007000007947 */ /* 0x000fea0003800000 */
.L_x_4044:
[----:B0-----:R-:W-:Y:S01]  /*1ed0*/  ISETP.NE.AND P6, PT, R4, RZ, PT ;  /* 0x000000ff0400720c */ /* 0x001fe20003fc5270 */
[----:B-----5:R-:W-:-:S03]  /*1ee0*/  @P5 HADD2.F32 R116, -RZ, R98.H0_H0 ;  /* 0x20000062ff745230 */ /* 0x020fc60000004100 */
[----:B------:R-:W-:-:S05]  /*1ef0*/  FSEL R117, R120, RZ, !P6 ;  /* 0x000000ff78757208 */ /* 0x000fca0007000000 */
[----:B------:R-:W-:-:S04]  /*1f00*/  FFMA.FTZ R117, R125, R122, R117 ;  /* 0x0000007a7d757223 */ /* 0x000fc80000010075 */
[----:B------:R-:W-:-:S04]  /*1f10*/  FADD.FTZ R117, R124, -R117 ;  /* 0x800000757c757221 */ /* 0x000fc80000010000 */
[----:B------:R-:W-:-:S04]  /*1f20*/  FMUL.FTZ R117, R2, R117 ;  /* 0x0000007502757220 */ /* 0x000fc80000410000 */
[----:B------:R-:W-:Y:S02]  /*1f30*/  @P5 FADD.FTZ R117, R117, R116 ;  /* 0x0000007475755221 */ /* 0x000fe40000010000 */
.L_x_4045:
[----:B------:R-:W-:Y:S05]  /*1f40*/  BSYNC B1 ;  /* 0x0000000000017941 */ /* 0x000fea0003800000 */
.L_x_4043:
        /* <DEDUP_REMOVED lines=14> */
.L_x_4047:
[----:B------:R-:W-:Y:S05]  /*2030*/  BSYNC B1 ;  /* 0x0000000000017941 */ /* 0x000fea0003800000 */
.L_x_4046:
[----:B------:R-:W-:Y:S01]  /*2040*/  BSSY B1, `(.L_x_4048) ;  /* 0x000000e000017945 */ /* 0x000fe20003800000 */
[----:B------:R-:W-:Y:S01]  /*2050*/  @P0 PRMT R114, R116, 0x7610, R114 ;  /* 0x0000761074720816 */ /* 0x000fe20000000072 */
[----:B------:R-:W-:Y:S05]  /*2060*/  @P3 BRA `(.L_x_4049) ;  /* 0x0000004000003947 */ /* 0x000fea0003800000 */
[----:B------:R-:W-:Y:S01]  /*2070*/  MOV R117, RZ ;  /* 0x000000ff00757202 */ /* 0x000fe20000000f00 */
[----:B------:R-:W-:Y:S05]  /*2080*/  @!P5 BRA `(.L_x_4050) ;  /* 0x000000900000d947 */ /* 0x000fea0003800000 */
[----:B-----5:R-:W-:Y:S01]  /*2090*/  HADD2.F32 R117, -RZ, R98.H1_H1 ;  /* 0x30000062ff757230 */ /* 0x020fe20000004100 */
[----:B------:R-:W-:Y:S05]  /*20a0*/  BRA `(.L_x_4050) ;  /* 0x0000007000007947 */ /* 0x000fea0003800000 */
.L_x_4049:
[----:B0-----:R-:W-:-:S04]  /*20b0*/  ISETP.NE.AND P6, PT, R4, RZ, PT ;  /* 0x000000ff0400720c */ /* 0x001fc80003fc5270 */
[----:B------:R-:W-:-:S05]  /*20c0*/  FSEL R117, R120, RZ, !P6 ;  /* 0x000000ff78757208 */ /* 0x000fca0007000000 */
[----:B------:R-:W-:-:S04]  /*20d0*/  FFMA.FTZ R116, R126, R122, R117 ;  /* 0x0000007a7e747223 */ /* 0x000fc80000010075 */
[----:B------:R-:W-:Y:S01]  /*20e0*/  FADD.FTZ R117, R127, -R116 ;  /* 0x800000747f757221 */ /* 0x000fe20000010000 */
[----:B-----5:R-:W-:-:S03]  /*20f0*/  @P5 HADD2.F32 R116, -RZ, R98.H1_H1 ;  /* 0x30000062ff745230 */ /* 0x020fc60000004100 */
[----:B------:R-:W-:-:S04]  /*2100*/  FMUL.FTZ R117, R2, R117 ;  /* 0x0000007502757220 */ /* 0x000fc80000410000 */
[----:B------:R-:W-:Y:S02]  /*2110*/  @P5 FADD.FTZ R117, R117, R116 ;  /* 0x0000007475755221 */ /* 0x000fe40000010000 */
.L_x_4050:
[----:B------:R-:W-:Y:S05]  /*2120*/  BSYNC B1 ;  /* 0x0000000000017941 */ /* 0x000fea0003800000 */
.L_x_4048:
        /* <DEDUP_REMOVED lines=14> */
.L_x_4052:
[----:B------:R-:W-:Y:S05]  /*2210*/  BSYNC B1 ;  /* 0x0000000000017941 */ /* 0x000fea0003800000 */
.L_x_4051:
[----:B------:R-:W-:Y:S01]  /*2220*/  BSSY B1, `(.L_x_4053) ;  /* 0x000000e000017945 */ /* 0x000fe20003800000 */
[----:B------:R-:W-:Y:S01]  /*2230*/  @P0 PRMT R114, R114, 0x5410, R116 ;  /* 0x0000541072720816 */ /* 0x000fe20000000074 */
[----:B------:R-:W-:Y:S05]  /*2240*/  @P3 BRA `(.L_x_4054) ;  /* 0x0000004000003947 */ /* 0x000fea0003800000 */
[----:B------:R-:W-:Y:S01]  /*2250*/  MOV R117, RZ ;  /* 0x000000ff00757202 */ /* 0x000fe20000000f00 */
[----:B------:R-:W-:Y:S05]  /*2260*/  @!P5 BRA `(.L_x_4055) ;  /* 0x000000900000d947 */ /* 0x000fea0003800000 */
[----:B-----5:R-:W-:Y:S01]  /*2270*/  HADD2.F32 R117, -RZ, R99.H0_H0 ;  /* 0x20000063ff757230 */ /* 0x020fe20000004100 */
[----:B------:R-:W-:Y:S05]  /*2280*/  BRA `(.L_x_4055) ;  /* 0x0000007000007947 */ /* 0x000fea0003800000 */
.L_x_4054:
[----:B0-----:R-:W-:Y:S01]  /*2290*/  ISETP.NE.AND P6, PT, R4, RZ, PT ;  /* 0x000000ff0400720c */ /* 0x001fe20003fc5270 */
[----:B-----5:R-:W-:-:S03]  /*22a0*/  @P5 HADD2.F32 R116, -RZ, R99.H0_H0 ;  /* 0x20000063ff745230 */ /* 0x020fc60000004100 */
[----:B------:R-:W-:-:S05]  /*22b0*/  FSEL R117, R120, RZ, !P6 ;  /* 0x000000ff78757208 */ /* 0x000fca0007000000 */
[----:B------:R-:W-:-:S04]  /*22c0*/  FFMA.FTZ R117, R129, R122, R117 ;  /* 0x0000007a81757223 */ /* 0x000fc80000010075 */
[----:B------:R-:W-:-:S04]  /*22d0*/  FADD.FTZ R117, R128, -R117 ;  /* 0x8000007580757221 */ /* 0x000fc80000010000 */
[----:B------:R-:W-:-:S04]  /*22e0*/  FMUL.FTZ R117, R2, R117 ;  /* 0x0000007502757220 */ /* 0x000fc80000410000 */
[----:B------:R-:W-:Y:S02]  /*22f0*/  @P5 FADD.FTZ R117, R117, R116 ;  /* 0x0000007475755221 */ /* 0x000fe40000010000 */
.L_x_4055:
[----:B------:R-:W-:Y:S05]  /*2300*/  BSYNC B1 ;  /* 0x0000000000017941 */ /* 0x000fea0003800000 */
.L_x_4053:
        /* <DEDUP_REMOVED lines=14> */
.L_x_4057:
[----:B------:R-:W-:Y:S05]  /*23f0*/  BSYNC B1 ;  /* 0x0000000000017941 */ /* 0x000fea0003800000 */
.L_x_4056:
[----:B------:R-:W-:Y:S01]  /*2400*/  BSSY B1, `(.L_x_4058) ;  /* 0x000000e000017945 */ /* 0x000fe20003800000 */
[----:B------:R-:W-:Y:S01]  /*2410*/  @P0 PRMT R115, R116, 0x7610, R115 ;  /* 0x0000761074730816 */ /* 0x000fe20000000073 */
[----:B------:R-:W-:Y:S05]  /*2420*/  @P3 BRA `(.L_x_4059) ;  /* 0x0000004000003947 */ /* 0x000fea0003800000 */
[----:B------:R-:W-:Y:S01]  /*2430*/  MOV R121, RZ ;  /* 0x000000ff00797202 */ /* 0x000fe20000000f00 */
[----:B------:R-:W-:Y:S05]  /*2440*/  @!P5 BRA `(.L_x_4060) ;  /* 0x000000900000d947 */ /* 0x000fea0003800000 */
[----:B-----5:R-:W-:Y:S01]  /*2450*/  HADD2.F32 R121, -RZ, R99.H1_H1 ;  /* 0x30000063ff797230 */ /* 0x020fe20000004100 */
[----:B------:R-:W-:Y:S05]  /*2460*/  BRA `(.L_x_4060) ;  /* 0x0000007000007947 */ /* 0x000fea0003800000 */
.L_x_4059:
[----:B0-----:R-:W-:-:S04]  /*2470*/  ISETP.NE.AND P6, PT, R4, RZ, PT ;  /* 0x000000ff0400720c */ /* 0x001fc80003fc5270 */
[----:B------:R-:W-:-:S05]  /*2480*/  FSEL R117, R120, RZ, !P6 ;  /* 0x000000ff78757208 */ /* 0x000fca0007000000 */
[----:B------:R-:W-:-:S04]  /*2490*/  FFMA.FTZ R116, R130, R122, R117 ;  /* 0x0000007a82747223 */ /* 0x000fc80000010075 */
[----:B------:R-:W-:Y:S01]  /*24a0*/  FADD.FTZ R117, R131, -R116 ;  /* 0x8000007483757221 */ /* 0x000fe20000010000 */
[----:B-----5:R-:W-:-:S03]  /*24b0*/  @P5 HADD2.F32 R116, -RZ, R99.H1_H1 ;  /* 0x30000063ff745230 */ /* 0x020fc60000004100 */
[----:B------:R-:W-:-:S04]  /*24c0*/  FMUL.FTZ R121, R2, R117 ;  /* 0x0000007502797220 */ /* 0x000fc80000410000 */
[----:B------:R-:W-:Y:S02]  /*24d0*/  @P5 FADD.FTZ R121, R121, R116 ;  /* 0x0000007479795221 */ /* 0x000fe40000010000 */
.L_x_4060:
[----:B------:R-:W-:Y:S05]  /*24e0*/  BSYNC B1 ;  /* 0x0000000000017941 */ /* 0x000fea0003800000 */
.L_x_4058:
        /* <DEDUP_REMOVED lines=11> */
[----:B-1----:R-:W-:-:S03]  /*25a0*/  HFMA2.MMA R118, -RZ, RZ, 0, 0 ;  /* 0x00000000ff767435 */ /* 0x002fc600000001ff */
        /* <DEDUP_REMOVED lines=8> */
.L_x_4062:
[----:B------:R-:W-:Y:S05]  /*2630*/  BSYNC B1 ;  /* 0x0000000000017941 */ /* 0x000fea0003800000 */
.L_x_4061:
[----:B------:R2:W-:Y:S01]  /*2640*/  @P4 STG.E.128 [R116.64], R108 ;  /* 0x0000006c74004986 */ /* 0x0005e2000c101d04 */
[----:B------:R-:W-:Y:S02]  /*2650*/  IADD3 R7, R7, 0x80, RZ ;  /* 0x0000008007077810 */ /* 0x000fe40007ffe0ff */
[----:B------:R-:W-:Y:S02]  /*2660*/  IADD3 R0, R0, 0x80, RZ ;  /* 0x0000008000007810 */ /* 0x000fe40007ffe0ff */
.L_x_4020:
[----:B------:R-:W-:Y:S05]  /*2670*/  BSYNC B0 ;  /* 0x0000000000007941 */ /* 0x000fea0003800000 */
.L_x_4019:
[----:B------:R-:W-:Y:S01]  /*2680*/  BSSY B0, `(.L_x_4063) ;  /* 0x0000108000007945 */ /* 0x000fe20003800000 */
[----:B------:R-:W-:Y:S05]  /*2690*/  @!P2 BRA `(.L_x_4064) ;  /* 0x000010600000a947 */ /* 0x000fea0003800000 */
[----:B------:R-:W-:Y:S01]  /*26a0*/  BSSY B1, `(.L_x_4065) ;  /* 0x0000005000017945 */ /* 0x000fe20003800000 */
[----:B------:R-:W-:Y:S05]  /*26b0*/  @!P4 BRA `(.L_x_4066) ;  /* 0x000000300000c947 */ /* 0x000fea0003800000 */
[----:B-----5:R-:W-:-:S05]  /*26c0*/  MOV R105, 0x10 ;  /* 0x0000001000697802 */ /* 0x020fca0000000f00 */
[----:B------:R-:W-:-:S06]  /*26d0*/  IMAD.WIDE.U32 R104, R0, R105, c[0x0][0x170] ;  /* 0x00005c0000687625 */ /* 0x000fcc00078e0069 */
[----:B------:R-:W5:Y:S02]  /*26e0*/  LDG.E.128 R104, [R104.64] ;  /* 0x0000000468687981 */ /* 0x000f64000c1e1d00 */
.L_x_4066:
[----:B------:R-:W-:Y:S05]  /*26f0*/  BSYNC B1 ;  /* 0x0000000000017941 */ /* 0x000fea0003800000 */
.L_x_4065:
[----:B------:R-:W-:Y:S01]  /*2700*/  BSSY B1, `(.L_x_4067) ;  /* 0x0000015000017945 */ /* 0x000fe20003800000 */
[----:B------:R-:W-:Y:S05]  /*2710*/  @P3 BRA `(.L_x_4068) ;  /* 0x0000008000003947 */ /* 0x000fea0003800000 */
[----:B------:R-:W-:Y:S01]  /*2720*/  ULDC.64 UR6, c[0x0][0x218] ;  /* 0x0000860000067ab9 */ /* 0x000fe20000000a00 */
[----:B--2---:R-:W-:Y:S01]  /*2730*/  HFMA2.MMA R117, -RZ, RZ, 0, 0 ;  /* 0x00000000ff757435 */ /* 0x004fe200000001ff */
[----:B------:R-:W-:-:S04]  /*2740*/  UISETP.NE.U32.AND UP0, UPT, URZ, UR6, UPT ;  /* 0x000000063f00728c */ /* 0x000fc8000bf05070 */
[----:B------:R-:W-:-:S06]  /*2750*/  UISETP.NE.AND.EX UP0, UPT, URZ, UR7, UPT, UP0 ;  /* 0x000000073f00728c */ /* 0x000fcc000bf05300 */
[----:B------:R-:W-:-:S13]  /*2760*/  PLOP3.LUT P5, PT, PT, PT, UP0, 0x80, 0x0 ;  /* 0x000000000000781c */ /* 0x000fda0003faf008 */
[----:B------:R-:W-:Y:S05]  /*2770*/  @!P5 BRA `(.L_x_4069) ;  /* 0x000000d00000d947 */ /* 0x000fea0003800000 */
[----:B-----5:R-:W-:Y:S01]  /*2780*/  HADD2.F32 R117, -RZ, R100.H0_H0 ;  /* 0x20000064ff757230 */ /* 0x020fe20000004100 */
[----:B------:R-:W-:Y:S05]  /*2790*/  BRA `(.L_x_4069) ;  /* 0x000000b000007947 */ /* 0x000fea0003800000 */
.L_x_4068:
        /* <DEDUP_REMOVED lines=9> */
[----:B-----5:R-:W-:-:S05]  /*2830*/  @P5 HADD2.F32 R116, -RZ, R100.H0_H0 ;  /* 0x20000064ff745230 */ /* 0x020fca0000004100 */
[----:B------:R-:W-:Y:S02]  /*2840*/  @P5 FADD.FTZ R117, R117, R116 ;  /* 0x0000007475755221 */ /* 0x000fe40000010000 */
.L_x_4069:
[----:B------:R-:W-:Y:S05]  /*2850*/  BSYNC B1 ;  /* 0x0000000000017941 */ /* 0x000fea0003800000 */
.L_x_4067:
[----:B------:R-:W-:Y:S01]  /*2860*/  ISETP.NE.U32.AND P0, PT, RZ, c[0x0][0x258], PT ;  /* 0x00009600ff007a0c */ /* 0x000fe20003f05070 */
[----:B------:R-:W-:Y:S03]  /*2870*/  BSSY B1, `(.L_x_4070) ;  /* 0x000000f000017945 */ /* 0x000fe60003800000 */
[----:B------:R-:W-:-:S13]  /*2880*/  ISETP.NE.AND.EX P0, PT, RZ, c[0x0][0x25c], PT, P0 ;  /* 0x00009700ff007a0c */ /* 0x000fda0003f05300 */
[----:B------:R-:W-:Y:S01]  /*2890*/  @P0 F2FP.PACK_AB R116, RZ, R117 ;  /* 0x00000075ff74023e */ /* 0x000fe200000000ff */
[----:B------:R-:W-:Y:S05]  /*28a0*/  @!P4 BRA `(.L_x_4071) ;  /* 0x000000b00000c947 */ /* 0x000fea0003800000 */
[----:B-----5:R-:W-:Y:S01]  /*28b0*/  LOP3.LUT P6, RZ, R132, 0xff, RZ, 0xc0, !PT ;  /* 0x000000ff84ff7812 */ /* 0x020fe200078cc0ff */
[----:B------:R-:W-:-:S04]  /*28c0*/  FMUL.FTZ R117, R117, c[0x0][0x1ec] ;  /* 0x00007b0075757a20 */ /* 0x000fc80000410000 */
[----:B-1----:R-:W-:Y:S01]  /*28d0*/  FMUL.FTZ R119, R117, c[0x0][0x1e8] ;  /* 0x00007a0075777a20 */ /* 0x002fe20000410000 */
[----:B------:R-:W-:-:S03]  /*28e0*/  MOV R117, RZ ;  /* 0x000000ff00757202 */ /* 0x000fc60000000f00 */
[----:B------:R-:W-:-:S04]  /*28f0*/  FMUL.FTZ R118, R36, R119 ;  /* 0x0000007724767220 */ /* 0x000fc80000410000 */
[----:B------:R-:W-:Y:S01]  /*2900*/  @P6 HADD2.F32 R142, -RZ, R104.H0_H0 ;  /* 0x20000068ff8e6230 */ /* 0x000fe20000004100 */
[----:B------:R-:W-:-:S04]  /*2910*/  FSEL R118, R118, RZ, P6 ;  /* 0x000000ff76767208 */ /* 0x000fc80003000000 */
[----:B------:R-:W-:Y:S01]  /*2920*/  @P6 FMUL.FTZ R117, R142, R119 ;  /* 0x000000778e756220 */ /* 0x000fe20000410000 */
[----:B------:R-:W-:-:S03]  /*2930*/  F2FP.PACK_AB R118, RZ, R118 ;  /* 0x00000076ff76723e */ /* 0x000fc600000000ff */
[----:B------:R-:W-:Y:S01]  /*2940*/  FADD.FTZ R88, R88, R117 ;  /* 0x0000007558587221 */ /* 0x000fe20000010000 */
[----:B------:R-:W-:Y:S02]  /*2950*/  PRMT R108, R118, 0x7610, R108 ;  /* 0x00007610766c7816 */ /* 0x000fe4000000006c */
.L_x_4071:
[----:B------:R-:W-:Y:S05]  /*2960*/  BSYNC B1 ;  /* 0x0000000000017941 */ /* 0x000fea0003800000 */
.L_x_4070:
[----:B------:R-:W-:Y:S01]  /*2970*/  BSSY B1, `(.L_x_4072) ;  /* 0x000000e000017945 */ /* 0x000fe20003800000 */
[----:B-1----:R-:W-:Y:S01]  /*2980*/  @P0 PRMT R112, R116, 0x7610, R112 ;  /* 0x0000761074700816 */ /* 0x002fe20000000070 */
[----:B------:R-:W-:Y:S05]  /*2990*/  @P3 BRA `(.L_x_4073) ;  /* 0x0000004000003947 */ /* 0x000fea0003800000 */
[----:B------:R-:W-:Y:S01]  /*29a0*/  HFMA2.MMA R117, -RZ, RZ, 0, 0 ;  /* 0x00000000ff757435 */ /* 0x000fe200000001ff */
[----:B------:R-:W-:Y:S05]  /*29b0*/  @!P5 BRA `(.L_x_4074) ;  /* 0x000000900000d947 */ /* 0x000fea0003800000 */
[----:B-----5:R-:W-:Y:S01]  /*29c0*/  HADD2.F32 R117, -RZ, R100.H1_H1 ;  /* 0x30000064ff757230 */ /* 0x020fe20000004100 */
[----:B------:R-:W-:Y:S05]  /*29d0*/  BRA `(.L_x_4074) ;  /* 0x0000007000007947 */ /* 0x000fea0003800000 */
.L_x_4073:
[----:B0-----:R-:W-:-:S04]  /*29e0*/  ISETP.NE.AND P6, PT, R4, RZ, PT ;  /* 0x000000ff0400720c */ /* 0x001fc80003fc5270 */
[----:B------:R-:W-:-:S05]  /*29f0*/  FSEL R117, R120, RZ, !P6 ;  /* 0x000000ff78757208 */ /* 0x000fca0007000000 */
[----:B------:R-:W-:-:S04]  /*2a00*/  FFMA.FTZ R116, R136, R122, R117 ;  /* 0x0000007a88747223 */ /* 0x000fc80000010075 */
[----:B------:R-:W-:Y:S01]  /*2a10*/  FADD.FTZ R117, R141, -R116 ;  /* 0x800000748d757221 */ /* 0x000fe20000010000 */
[----:B-----5:R-:W-:-:S03]  /*2a20*/  @P5 HADD2.F32 R116, -RZ, R100.H1_H1 ;  /* 0x30000064ff745230 */ /* 0x020fc60000004100 */
[----:B------:R-:W-:-:S04]  /*2a30*/  FMUL.FTZ R117, R2, R117 ;  /* 0x0000007502757220 */ /* 0x000fc80000410000 */
[----:B------:R-:W-:Y:S02]  /*2a40*/  @P5 FADD.FTZ R117, R117, R116 ;  /* 0x0000007475755221 */ /* 0x000fe40000010000 */
.L_x_4074:
[----:B------:R-:W-:Y:S05]  /*2a50*/  BSYNC B1 ;  /* 0x0000000000017941 */ /* 0x000fea0003800000 */
.L_x_4072:
[----:B------:R-:W-:Y:S01]  /*2a60*/  BSSY B1, `(.L_x_4075) ;  /* 0x000000e000017945 */ /* 0x000fe20003800000 */
[----:B------:R-:W-:Y:S01]  /*2a70*/  @P0 F2FP.PACK_AB R116, RZ, R117 ;  /* 0x00000075ff74023e */ /* 0x000fe200000000ff */
[----:B------:R-:W-:Y:S05]  /*2a80*/  @!P4 BRA `(.L_x_4076) ;  /* 0x000000b00000c947 */ /* 0x000fea0003800000 */
[----:B-----5:R-:W-:Y:S01]  /*2a90*/  LOP3.LUT P6, RZ, R132, 0xff00, RZ, 0xc0, !PT ;  /* 0x0000ff0084ff7812 */ /* 0x020fe200078cc0ff */
[----:B------:R-:W-:Y:S01]  /*2aa0*/  FMUL.FTZ R117, R117, c[0x0][0x1ec] ;  /* 0x00007b0075757a20 */ /* 0x000fe20000410000 */
[----:B------:R-:W-:-:S03]  /*2ab0*/  MOV R118, RZ ;  /* 0x000000ff00767202 */ /* 0x000fc60000000f00 */
        /* <DEDUP_REMOVED lines=8> */
.L_x_4076:
[----:B------:R-:W-:Y:S05]  /*2b40*/  BSYNC B1 ;  /* 0x0000000000017941 */ /* 0x000fea0003800000 */
.L_x_4075:
[----:B------:R-:W-:Y:S01]  /*2b50*/  BSSY B1, `(.L_x_4077) ;  /* 0x000000e000017945 */ /* 0x000fe20003800000 */
[----:B------:R-:W-:Y:S01]  /*2b60*/  @P0 PRMT R112, R112, 0x5410, R116 ;  /* 0x0000541070700816 */ /* 0x000fe20000000074 */
[----:B------:R-:W-:Y:S05]  /*2b70*/  @P3 BRA `(.L_x_4078) ;  /* 0x0000004000003947 */ /* 0x000fea0003800000 */
[----:B------:R-:W-:Y:S01]  /*2b80*/  HFMA2.MMA R117, -RZ, RZ, 0, 0 ;  /* 0x00000000ff757435 */ /* 0x000fe200000001ff */
[----:B------:R-:W-:Y:S05]  /*2b90*/  @!P5 BRA `(.L_x_4079) ;  /* 0x000000900000d947 */ /* 0x000fea0003800000 */
[----:B-----5:R-:W-:Y:S01]  /*2ba0*/  HADD2.F32 R117, -RZ, R101.H0_H0 ;  /* 0x20000065ff757230 */ /* 0x020fe20000004100 */
[----:B------:R-:W-:Y:S05]  /*2bb0*/  BRA `(.L_x_4079) ;  /* 0x0000007000007947 */ /* 0x000fea0003800000 */
.L_x_4078:
[----:B0-----:R-:W-:Y:S01]  /*2bc0*/  ISETP.NE.AND P6, PT, R4, RZ, PT ;  /* 0x000000ff0400720c */ /* 0x001fe20003fc5270 */
[----:B-----5:R-:W-:-:S03]  /*2bd0*/  @P5 HADD2.F32 R116, -RZ, R101.H0_H0 ;  /* 0x20000065ff745230 */ /* 0x020fc60000004100 */
[----:B------:R-:W-:-:S05]  /*2be0*/  FSEL R117, R120, RZ, !P6 ;  /* 0x000000ff78757208 */ /* 0x000fca0007000000 */
[----:B------:R-:W-:-:S04]  /*2bf0*/  FFMA.FTZ R117, R139, R122, R117 ;  /* 0x0000007a8b757223 */ /* 0x000fc80000010075 */
[----:B------:R-:W-:-:S04]  /*2c00*/  FADD.FTZ R117, R144, -R117 ;  /* 0x8000007590757221 */ /* 0x000fc80000010000 */
[----:B------:R-:W-:-:S04]  /*2c10*/  FMUL.FTZ R117, R2, R117 ;  /* 0x0000007502757220 */ /* 0x000fc80000410000 */
[----:B------:R-:W-:Y:S02]  /*2c20*/  @P5 FADD.FTZ R117, R117, R116 ;  /* 0x0000007475755221 */ /* 0x000fe40000010000 */
.L_x_4079:
[----:B------:R-:W-:Y:S05]  /*2c30*/  BSYNC B1 ;  /* 0x0000000000017941 */ /* 0x000fea0003800000 */
.L_x_4077:
[----:B------:R-:W-:Y:S01]  /*2c40*/  BSSY B1, `(.L_x_4080) ;  /* 0x000000e000017945 */ /* 0x000fe20003800000 */
[----:B------:R-:W-:Y:S01]  /*2c50*/  @P0 F2FP.PACK_AB R116, RZ, R117 ;  /* 0x00000075ff74023e */ /* 0x000fe200000000ff */
[----:B------:R-:W-:Y:S05]  /*2c60*/  @!P4 BRA `(.L_x_4081) ;  /* 0x000000b00000c947 */ /* 0x000fea0003800000 */
[----:B-----5:R-:W-:Y:S01]  /*2c70*/  LOP3.LUT P6, RZ, R132, 0xff0000, RZ, 0xc0, !PT ;  /* 0x00ff000084ff7812 */ /* 0x020fe200078cc0ff */
[----:B------:R-:W-:-:S04]  /*2c80*/  FMUL.FTZ R117, R117, c[0x0][0x1ec] ;  /* 0x00007b0075757a20 */ /* 0x000fc80000410000 */
[----:B------:R-:W-:Y:S01]  /*2c90*/  FMUL.FTZ R119, R117, c[0x0][0x1e8] ;  /* 0x00007a0075777a20 */ /* 0x000fe20000410000 */
        /* <DEDUP_REMOVED lines=8> */
.L_x_4081:
[----:B------:R-:W-:Y:S05]  /*2d20*/  BSYNC B1 ;  /* 0x0000000000017941 */ /* 0x000fea0003800000 */
.L_x_4080:
[----:B------:R-:W-:Y:S01]  /*2d30*/  BSSY B1, `(.L_x_4082) ;  /* 0x000000e000017945 */ /* 0x000fe20003800000 */
[----:B------:R-:W-:Y:S01]  /*2d40*/  @P0 PRMT R113, R116, 0x7610, R113 ;  /* 0x0000761074710816 */ /* 0x000fe20000000071 */
[----:B------:R-:W-:Y:S05]  /*2d50*/  @P3 BRA `(.L_x_4083) ;  /* 0x0000004000003947 */ /* 0x000fea0003800000 */
[----:B------:R-:W-:Y:S01]  /*2d60*/  HFMA2.MMA R117, -RZ, RZ, 0, 0 ;  /* 0x00000000ff757435 */ /* 0x000fe200000001ff */
[----:B------:R-:W-:Y:S05]  /*2d70*/  @!P5 BRA `(.L_x_4084) ;  /* 0x000000900000d947 */ /* 0x000fea0003800000 */
[----:B-----5:R-:W-:Y:S01]  /*2d80*/  HADD2.F32 R117, -RZ, R101.H1_H1 ;  /* 0x30000065ff757230 */ /* 0x020fe20000004100 */
[----:B------:R-:W-:Y:S05]  /*2d90*/  BRA `(.L_x_4084) ;  /* 0x0000007000007947 */ /* 0x000fea0003800000 */
.L_x_4083:
[----:B0-----:R-:W-:-:S04]  /*2da0*/  ISETP.NE.AND P6, PT, R4, RZ, PT ;  /* 0x000000ff0400720c */ /* 0x001fc80003fc5270 */
[----:B------:R-:W-:-:S05]  /*2db0*/  FSEL R117, R120, RZ, !P6 ;  /* 0x000000ff78757208 */ /* 0x000fca0007000000 */
[----:B------:R-:W-:-:S04]  /*2dc0*/  FFMA.FTZ R116, R140, R122, R117 ;  /* 0x0000007a8c747223 */ /* 0x000fc80000010075 */
[----:B------:R-:W-:Y:S01]  /*2dd0*/  FADD.FTZ R117, R145, -R116 ;  /* 0x8000007491757221 */ /* 0x000fe20000010000 */
[----:B-----5:R-:W-:-:S03]  /*2de0*/  @P5 HADD2.F32 R116, -RZ, R101.H1_H1 ;  /* 0x30000065ff745230 */ /* 0x020fc60000004100 */
[----:B------:R-:W-:-:S04]  /*2df0*/  FMUL.FTZ R117, R2, R117 ;  /* 0x0000007502757220 */ /* 0x000fc80000410000 */
[----:B------:R-:W-:Y:S02]  /*2e00*/  @P5 FADD.FTZ R117, R117, R116 ;  /* 0x0000007475755221 */ /* 0x000fe40000010000 */
.L_x_4084:
[----:B------:R-:W-:Y:S05]  /*2e10*/  BSYNC B1 ;  /* 0x0000000000017941 */ /* 0x000fea0003800000 */
.L_x_4082:
        /* <DEDUP_REMOVED lines=14> */
.L_x_4086:
[----:B------:R-:W-:Y:S05]  /*2f00*/  BSYNC B1 ;  /* 0x0000000000017941 */ /* 0x000fea0003800000 */
.L_x_4085:
[----:B------:R-:W-:Y:S01]  /*2f10*/  BSSY B1, `(.L_x_4087) ;  /* 0x000000e000017945 */ /* 0x000fe20003800000 */
[----:B------:R-:W-:Y:S01]  /*2f20*/  @P0 PRMT R113, R113, 0x5410, R116 ;  /* 0x0000541071710816 */ /* 0x000fe20000000074 */
[----:B------:R-:W-:Y:S05]  /*2f30*/  @P3 BRA `(.L_x_4088) ;  /* 0x0000004000003947 */ /* 0x000fea0003800000 */
[----:B------:R-:W-:Y:S01]  /*2f40*/  HFMA2.MMA R117, -RZ, RZ, 0, 0 ;  /* 0x00000000ff757435 */ /* 0x000fe200000001ff */
[----:B------:R-:W-:Y:S05]  /*2f50*/  @!P5 BRA `(.L_x_4089) ;  /* 0x000000900000d947 */ /* 0x000fea0003800000 */
[----:B-----5:R-:W-:Y:S01]  /*2f60*/  HADD2.F32 R117, -RZ, R102.H0_H0 ;  /* 0x20000066ff757230 */ /* 0x020fe20000004100 */
[----:B------:R-:W-:Y:S05]  /*2f70*/  BRA `(.L_x_4089) ;  /* 0x0000007000007947 */ /* 0x000fea0003800000 */
.L_x_4088:
[----:B0-----:R-:W-:Y:S01]  /*2f80*/  ISETP.NE.AND P6, PT, R4, RZ, PT ;  /* 0x000000ff0400720c */ /* 0x001fe20003fc5270 */
[----:B-----5:R-:W-:-:S03]  /*2f90*/  @P5 HADD2.F32 R116, -RZ, R102.H0_H0 ;  /* 0x20000066ff745230 */ /* 0x020fc60000004100 */
[----:B------:R-:W-:-:S05]  /*2fa0*/  FSEL R117, R120, RZ, !P6 ;  /* 0x000000ff78757208 */ /* 0x000fca0007000000 */
[----:B------:R-:W-:-:S04]  /*2fb0*/  FFMA.FTZ R117, R147, R122, R117 ;  /* 0x0000007a93757223 */ /* 0x000fc80000010075 */
[----:B------:R-:W-:-:S04]  /*2fc0*/  FADD.FTZ R117, R146, -R117 ;  /* 0x8000007592757221 */ /* 0x000fc80000010000 */
[----:B------:R-:W-:-:S04]  /*2fd0*/  FMUL.FTZ R117, R2, R117 ;  /* 0x0000007502757220 */ /* 0x000fc80000410000 */
[----:B------:R-:W-:Y:S02]  /*2fe0*/  @P5 FADD.FTZ R117, R117, R116 ;  /* 0x0000007475755221 */ /* 0x000fe40000010000 */
.L_x_4089:
[----:B------:R-:W-:Y:S05]  /*2ff0*/  BSYNC B1 ;  /* 0x0000000000017941 */ /* 0x000fea0003800000 */
.L_x_4087:
        /* <DEDUP_REMOVED lines=14> */
.L_x_4091:
[----:B------:R-:W-:Y:S05]  /*30e0*/  BSYNC B1 ;  /* 0x0000000000017941 */ /* 0x000fea0003800000 */
.L_x_4090:
[----:B------:R-:W-:Y:S01]  /*30f0*/  BSSY B1, `(.L_x_4092) ;  /* 0x000000e000017945 */ /* 0x000fe20003800000 */
[----:B------:R-:W-:Y:S01]  /*3100*/  @P0 PRMT R114, R116, 0x7610, R114 ;  /* 0x0000761074720816 */ /* 0x000fe20000000072 */
[----:B------:R-:W-:Y:S05]  /*3110*/  @P3 BRA `(.L_x_4093) ;  /* 0x0000004000003947 */ /* 0x000fea0003800000 */
[----:B------:R-:W-:Y:S01]  /*3120*/  HFMA2.MMA R117, -RZ, RZ, 0, 0 ;  /* 0x00000000ff757435 */ /* 0x000fe200000001ff */
[----:B------:R-:W-:Y:S05]  /*3130*/  @!P5 BRA `(.L_x_4094) ;  /* 0x000000900000d947 */ /* 0x000fea0003800000 */
[----:B-----5:R-:W-:Y:S01]  /*3140*/  HADD2.F32 R117, -RZ, R102.H1_H1 ;  /* 0x30000066ff757230 */ /* 0x020fe20000004100 */
[----:B------:R-:W-:Y:S05]  /*3150*/  BRA `(.L_x_4094) ;  /* 0x0000007000007947 */ /* 0x000fea0003800000 */
.L_x_4093:
[----:B0-----:R-:W-:-:S04]  /*3160*/  ISETP.NE.AND P6, PT, R4, RZ, PT ;  /* 0x000000ff0400720c */ /* 0x001fc80003fc5270 */
[----:B------:R-:W-:-:S05]  /*3170*/  FSEL R117, R120, RZ, !P6 ;  /* 0x000000ff78757208 */ /* 0x000fca0007000000 */
[----:B------:R-:W-:-:S04]  /*3180*/  FFMA.FTZ R116, R148, R122, R117 ;  /* 0x0000007a94747223 */ /* 0x000fc80000010075 */
[----:B------:R-:W-:Y:S01]  /*3190*/  FADD.FTZ R117, R149, -R116 ;  /* 0x8000007495757221 */ /* 0x000fe20000010000 */
[----:B-----5:R-:W-:-:S03]  /*31a0*/  @P5 HADD2.F32 R116, -RZ, R102.H1_H1 ;  /* 0x30000066ff745230 */ /* 0x020fc60000004100 */
[----:B------:R-:W-:-:S04]  /*31b0*/  FMUL.FTZ R117, R2, R117 ;  /* 0x0000007502757220 */ /* 0x000fc80000410000 */
[----:B------:R-:W-:Y:S02]  /*31c0*/  @P5 FADD.FTZ R117, R117, R116 ;  /* 0x0000007475755221 */ /* 0x000fe40000010000 */
.L_x_4094:
[----:B------:R-:W-:Y:S05]  /*31d0*/  BSYNC B1 ;  /* 0x0000000000017941 */ /* 0x000fea0003800000 */
.L_x_4092:
        /* <DEDUP_REMOVED lines=14> */
.L_x_4096:
[----:B------:R-:W-:Y:S05]  /*32c0*/  BSYNC B1 ;  /* 0x0000000000017941 */ /* 0x000fea0003800000 */
.L_x_4095:
[----:B------:R-:W-:Y:S01]  /*32d0*/  BSSY B1, `(.L_x_4097) ;  /* 0x000000e000017945 */ /* 0x000fe20003800000 */
[----:B------:R-:W-:Y:S01]  /*32e0*/  @P0 PRMT R114, R114, 0x5410, R116 ;  /* 0x0000541072720816 */ /* 0x000fe20000000074 */
[----:B------:R-:W-:Y:S05]  /*32f0*/  @P3 BRA `(.L_x_4098) ;  /* 0x0000004000003947 */ /* 0x000fea0003800000 */
[----:B------:R-:W-:Y:S01]  /*3300*/  HFMA2.MMA R117, -RZ, RZ, 0, 0 ;  /* 0x00000000ff757435 */ /* 0x000fe200000001ff */
[----:B------:R-:W-:Y:S05]  /*3310*/  @!P5 BRA `(.L_x_4099) ;  /* 0x000000900000d947 */ /* 0x000fea0003800000 */
[----:B-----5:R-:W-:Y:S01]  /*3320*/  HADD2.F32 R117, -RZ, R103.H0_H0 ;  /* 0x20000067ff757230 */ /* 0x020fe20000004100 */
[----:B------:R-:W-:Y:S05]  /*3330*/  BRA `(.L_x_4099) ;  /* 0x0000007000007947 */ /* 0x000fea0003800000 */
.L_x_4098:
[----:B0-----:R-:W-:Y:S01]  /*3340*/  ISETP.NE.AND P6, PT, R4, RZ, PT ;  /* 0x000000ff0400720c */ /* 0x001fe20003fc5270 */
[----:B-----5:R-:W-:-:S03]  /*3350*/  @P5 HADD2.F32 R116, -RZ, R103.H0_H0 ;  /* 0x20000067ff745230 */ /* 0x020fc60000004100 */
[----:B------:R-:W-:-:S05]  /*3360*/  FSEL R117, R120, RZ, !P6 ;  /* 0x000000ff78757208 */ /* 0x000fca0007000000 */
[----:B------:R-:W-:-:S04]  /*3370*/  FFMA.FTZ R117, R151, R122, R117 ;  /* 0x0000007a97757223 */ /* 0x000fc80000010075 */
[----:B------:R-:W-:-:S04]  /*3380*/  FADD.FTZ R117, R150, -R117 ;  /* 0x8000007596757221 */ /* 0x000fc80000010000 */
[----:B------:R-:W-:-:S04]  /*3390*/  FMUL.FTZ R117, R2, R117 ;  /* 0x0000007502757220 */ /* 0x000fc80000410000 */
[----:B------:R-:W-:Y:S02]  /*33a0*/  @P5 FADD.FTZ R117, R117, R116 ;  /* 0x0000007475755221 */ /* 0x000fe40000010000 */
.L_x_4099:
[----:B------:R-:W-:Y:S05]  /*33b0*/  BSYNC B1 ;  /* 0x0000000000017941 */ /* 0x000fea0003800000 */
.L_x_4097:
        /* <DEDUP_REMOVED lines=14> */
.L_x_4101:
[----:B------:R-:W-:Y:S05]  /*34a0*/  BSYNC B1 ;  /* 0x0000000000017941 */ /* 0x000fea0003800000 */
.L_x_4100:
[----:B------:R-:W-:Y:S01]  /*34b0*/  BSSY B1, `(.L_x_4102) ;  /* 0x000000e000017945 */ /* 0x000fe20003800000 */
[----:B------:R-:W-:Y:S01]  /*34c0*/  @P0 PRMT R115, R116, 0x7610, R115 ;  /* 0x0000761074730816 */ /* 0x000fe20000000073 */
[----:B------:R-:W-:Y:S05]  /*34d0*/  @P3 BRA `(.L_x_4103) ;  /* 0x0000004000003947 */ /* 0x000fea0003800000 */
[----:B------:R-:W-:Y:S01]  /*34e0*/  HFMA2.MMA R2, -RZ, RZ, 0, 0 ;  /* 0x00000000ff027435 */ /* 0x000fe200000001ff */
[----:B------:R-:W-:Y:S05]  /*34f0*/  @!P5 BRA `(.L_x_4104) ;  /* 0x000000900000d947 */ /* 0x000fea0003800000 */
[----:B-----5:R-:W-:Y:S01]  /*3500*/  HADD2.F32 R2, -RZ, R103.H1_H1 ;  /* 0x30000067ff027230 */ /* 0x020fe20000004100 */
[----:B------:R-:W-:Y:S05]  /*3510*/  BRA `(.L_x_4104) ;  /* 0x0000007000007947 */ /* 0x000fea0003800000 */
.L_x_4103:
[----:B0-----:R-:W-:Y:S01]  /*3520*/  ISETP.NE.AND P3, PT, R4, RZ, PT ;  /* 0x000000ff0400720c */ /* 0x001fe20003f65270 */
[----:B-----5:R-:W-:-:S03]  /*3530*/  @P5 HADD2.F32 R119, -RZ, R103.H1_H1 ;  /* 0x30000067ff775230 */ /* 0x020fc60000004100 */
[----:B------:R-:W-:-:S05]  /*3540*/  FSEL R117, R120, RZ, !P3 ;  /* 0x000000ff78757208 */ /* 0x000fca0005800000 */
[----:B------:R-:W-:-:S04]  /*3550*/  FFMA.FTZ R117, R153, R122, R117 ;  /* 0x0000007a99757223 */ /* 0x000fc80000010075 */
[----:B------:R-:W-:-:S04]  /*3560*/  FADD.FTZ R117, R152, -R117 ;  /* 0x8000007598757221 */ /* 0x000fc80000010000 */
[----:B------:R-:W-:-:S04]  /*3570*/  FMUL.FTZ R2, R2, R117 ;  /* 0x0000007502027220 */ /* 0x000fc80000410000 */
[----:B------:R-:W-:Y:S02]  /*3580*/  @P5 FADD.FTZ R2, R2, R119 ;  /* 0x0000007702025221 */ /* 0x000fe40000010000 */
.L_x_4104:
[----:B------:R-:W-:Y:S05]  /*3590*/  BSYNC B1 ;  /* 0x0000000000017941 */ /* 0x000fea0003800000 */
.L_x_4102:
        /* <DEDUP_REMOVED lines=14> */
[----:B------:R-:W-:Y:S01]  /*3680*/  @P0 HADD2.F32 R7, -RZ, R107.H1_H1 ;  /* 0x3000006bff070230 */ /* 0x000fe20000004100 */
[----:B------:R-:W-:-:S04]  /*3690*/  FSEL R2, R2, RZ, P0 ;  /* 0x000000ff02027208 */ /* 0x000fc80000000000 */
[----:B------:R-:W-:Y:S01]  /*36a0*/  @P0 FMUL.FTZ R0, R7, R118 ;  /* 0x0000007607000220 */ /* 0x000fe20000410000 */
[----:B------:R-:W-:-:S03]  /*36b0*/  F2FP.PACK_AB R2, RZ, R2 ;  /* 0x00000002ff02723e */ /* 0x000fc600000000ff */
[----:B------:R-:W-:Y:S01]  /*36c0*/  FADD.FTZ R95, R95, R0 ;  /* 0x000000005f5f7221 */ /* 0x000fe20000010000 */
[----:B------:R-:W-:Y:S02]  /*36d0*/  PRMT R111, R111, 0x5410, R2 ;  /* 0x000054106f6f7816 */ /* 0x000fe40000000002 */
.L_x_4106:
[----:B------:R-:W-:Y:S05]  /*36e0*/  BSYNC B1 ;  /* 0x0000000000017941 */ /* 0x000fea0003800000 */
.L_x_4105:
[----:B------:R2:W-:Y:S02]  /*36f0*/  @P4 STG.E.128 [R116.64], R108 ;  /* 0x0000006c74004986 */ /* 0x0005e4000c101d04 */
.L_x_4064:
[----:B------:R-:W-:Y:S05]  /*3700*/  BSYNC B0 ;  /* 0x0000000000007941 */ /* 0x000fea0003800000 */
.L_x_4063:
[----:B------:R-:W-:Y:S02]  /*3710*/  IADD3 R5, R5, c[0x0][0x160], RZ ;  /* 0x0000580005057a10 */ /* 0x000fe40007ffe0ff */
[----:B------:R-:W-:Y:S02]  /*3720*/  LOP3.LUT P3, RZ, R3, 0xff, RZ, 0xc0, !PT ;  /* 0x000000ff03ff7812 */ /* 0x000fe4000786c0ff */
[----:B------:R-:W-:Y:S02]  /*3730*/  ISETP.GE.AND P0, PT, R5, c[0x0][0x164], PT ;  /* 0x0000590005007a0c */ /* 0x000fe40003f06270 */
[----:B------:R-:W-:-:S11]  /*3740*/  SEL R3, RZ, 0x1, P3 ;  /* 0x00000001ff037807 */ /* 0x000fd60001800000 */
[----:B012--5:R-:W-:Y:S01]  /*3750*/  @P0 CALL.REL.NOINC `(.L_x_4009) ;  /* 0x0000001000000944 */ /* 0x027fe20003c00000 */
[----:B------:R-:W-:Y:S05]  /*3760*/  BRA `(.L_x_4107) ;  /* 0xffffcc2000007947 */ /* 0x000fea000383ffff */
.L_x_4009:
        /* <DEDUP_REMOVED lines=18> */
.L_x_4109:
[----:B------:R-:W-:Y:S05]  /*3890*/  BSYNC B0 ;  /* 0x0000000000007941 */ /* 0x000fea0003800000 */
.L_x_4108:
        /* <DEDUP_REMOVED lines=12> */
.L_x_4017:
[----:B------:R-:W-:Y:S01]  /*3960*/  HFMA2.MMA R121, -RZ, RZ, 0, 9.5367431640625e-07 ;  /* 0x00000010ff797435 */ /* 0x000fe200000001ff */
[----:B------:R-:W-:-:S02]  /*3970*/  MOV R122, R155 ;  /* 0x0000009b007a7202 */ /* 0x000fc40000000f00 */
[----:B------:R-:W-:Y:S02]  /*3980*/  MOV R120, 0x1f ;  /* 0x0000001f00787802 */ /* 0x000fe40000000f00 */
[----:B------:R-:W-:Y:S02]  /*3990*/  MOV R119, 0xffffffff ;  /* 0xffffffff00777802 */ /* 0x000fe40000000f00 */
[----:B-1----:R-:W-:Y:S02]  /*39a0*/  MOV R116, 0x39c0 ;  /* 0x000039c000747802 */ /* 0x002fe40000000f00 */
[----:B0-2--5:R-:W-:Y:S05]  /*39b0*/  CALL.REL.NOINC `($__internal_117_$__cuda_sm70_shflsync_down_p) ;  /* 0x0000046000007944 */ /* 0x025fea0003c00000 */
[----:B-1----:R-:W-:Y:S01]  /*39c0*/  MOV R142, R119 ;  /* 0x00000077008e7202 */ /* 0x002fe20000000f00 */
[----:B0-----:R-:W-:Y:S05]  /*39d0*/  BRA `(.L_x_4110) ;  /* 0xffffd92000007947 */ /* 0x001fea000383ffff */
.L_x_4018:
[----:B------:R-:W-:Y:S01]  /*39e0*/  HFMA2.MMA R121, -RZ, RZ, 0, 9.5367431640625e-07 ;  /* 0x00000010ff797435 */ /* 0x000fe200000001ff */
[----:B------:R-:W-:Y:S02]  /*39f0*/  MOV R122, R156 ;  /* 0x0000009c007a7202 */ /* 0x000fe40000000f00 */
[----:B------:R-:W-:Y:S02]  /*3a00*/  MOV R120, 0x1f ;  /* 0x0000001f00787802 */ /* 0x000fe40000000f00 */
[----:B------:R-:W-:-:S02]  /*3a10*/  MOV R119, 0xffffffff ;  /* 0xffffffff00777802 */ /* 0x000fc40000000f00 */
[----:B-1----:R-:W-:Y:S02]  /*3a20*/  MOV R116, 0x3a40 ;  /* 0x00003a4000747802 */ /* 0x002fe40000000f00 */
[----:B0-23-5:R-:W-:Y:S05]  /*3a30*/  CALL.REL.NOINC `($__internal_117_$__cuda_sm70_shflsync_down_p) ;  /* 0x000003e000007944 */ /* 0x02dfea0003c00000 */
[----:B------:R-:W-:Y:S01]  /*3a40*/  FADD.FTZ R142, R142, R155 ;  /* 0x0000009b8e8e7221 */ /* 0x000fe20000010000 */
[----:B0-----:R-:W-:Y:S01]  /*3a50*/  HFMA2.MMA R121, -RZ, RZ, 0, 4.76837158203125e-07 ;  /* 0x00000008ff797435 */ /* 0x001fe200000001ff */
[----:B-1----:R-:W-:Y:S01]  /*3a60*/  FADD.FTZ R156, R156, R119 ;  /* 0x000000779c9c7221 */ /* 0x002fe20000010000 */
[----:B------:R-:W-:Y:S02]  /*3a70*/  MOV R120, 0x1f ;  /* 0x0000001f00787802 */ /* 0x000fe40000000f00 */
[----:B------:R-:W-:Y:S02]  /*3a80*/  MOV R119, 0xffffffff ;  /* 0xffffffff00777802 */ /* 0x000fe40000000f00 */
[----:B------:R-:W-:Y:S02]  /*3a90*/  MOV R122, R142 ;  /* 0x0000008e007a7202 */ /* 0x000fe40000000f00 */
[----:B------:R-:W-:Y:S02]  /*3aa0*/  MOV R116, 0x3ac0 ;  /* 0x00003ac000747802 */ /* 0x000fe40000000f00 */
[----:B------:R-:W-:Y:S05]  /*3ab0*/  CALL.REL.NOINC `($__internal_117_$__cuda_sm70_shflsync_down_p) ;  /* 0x0000036000007944 */ /* 0x000fea0003c00000 */
[----:B0-----:R-:W-:Y:S01]  /*3ac0*/  HFMA2.MMA R121, -RZ, RZ, 0, 4.76837158203125e-07 ;  /* 0x00000008ff797435 */ /* 0x001fe200000001ff */
[----:B-1----:R-:W-:-:S02]  /*3ad0*/  MOV R123, R119 ;  /* 0x00000077007b7202 */ /* 0x002fc40000000f00 */
[----:B------:R-:W-:Y:S02]  /*3ae0*/  MOV R122, R156 ;  /* 0x0000009c007a7202 */ /* 0x000fe40000000f00 */
[----:B------:R-:W-:Y:S02]  /*3af0*/  MOV R120, 0x1f ;  /* 0x0000001f00787802 */ /* 0x000fe40000000f00 */
[----:B------:R-:W-:Y:S02]  /*3b00*/  MOV R119, 0xffffffff ;  /* 0xffffffff00777802 */ /* 0x000fe40000000f00 */
[----:B------:R-:W-:Y:S02]  /*3b10*/  MOV R116, 0x3b30 ;  /* 0x00003b3000747802 */ /* 0x000fe40000000f00 */
[----:B------:R-:W-:Y:S05]  /*3b20*/  CALL.REL.NOINC `($__internal_117_$__cuda_sm70_shflsync_down_p) ;  /* 0x000002f000007944 */ /* 0x000fea0003c00000 */
[----:B------:R-:W-:Y:S01]  /*3b30*/  FADD.FTZ R142, R123, R142 ;  /* 0x0000008e7b8e7221 */ /* 0x000fe20000010000 */
[----:B0-----:R-:W-:Y:S01]  /*3b40*/  HFMA2.MMA R121, -RZ, RZ, 0, 2.384185791015625e-07 ;  /* 0x00000004ff797435 */ /* 0x001fe200000001ff */
[----:B-1----:R-:W-:Y:S01]  /*3b50*/  FADD.FTZ R156, R156, R119 ;  /* 0x000000779c9c7221 */ /* 0x002fe20000010000 */
[----:B------:R-:W-:Y:S02]  /*3b60*/  MOV R120, 0x1f ;  /* 0x0000001f00787802 */ /* 0x000fe40000000f00 */
[----:B------:R-:W-:-:S02]  /*3b70*/  MOV R119, 0xffffffff ;  /* 0xffffffff00777802 */ /* 0x000fc40000000f00 */
[----:B------:R-:W-:Y:S02]  /*3b80*/  MOV R122, R142 ;  /* 0x0000008e007a7202 */ /* 0x000fe40000000f00 */
[----:B------:R-:W-:Y:S02]  /*3b90*/  MOV R116, 0x3bb0 ;  /* 0x00003bb000747802 */ /* 0x000fe40000000f00 */
[----:B------:R-:W-:Y:S05]  /*3ba0*/  CALL.REL.NOINC `($__internal_117_$__cuda_sm70_shflsync_down_p) ;  /* 0x0000027000007944 */ /* 0x000fea0003c00000 */
[----:B0-----:R-:W-:Y:S01]  /*3bb0*/  HFMA2.MMA R121, -RZ, RZ, 0, 2.384185791015625e-07 ;  /* 0x00000004ff797435 */ /* 0x001fe200000001ff */
[----:B-1----:R-:W-:Y:S02]  /*3bc0*/  MOV R123, R119 ;  /* 0x00000077007b7202 */ /* 0x002fe40000000f00 */
[----:B------:R-:W-:Y:S02]  /*3bd0*/  MOV R122, R156 ;  /* 0x0000009c007a7202 */ /* 0x000fe40000000f00 */
[----:B------:R-:W-:Y:S02]  /*3be0*/  MOV R120, 0x1f ;  /* 0x0000001f00787802 */ /* 0x000fe40000000f00 */
[----:B------:R-:W-:Y:S02]  /*3bf0*/  MOV R119, 0xffffffff ;  /* 0xffffffff00777802 */ /* 0x000fe40000000f00 */
[----:B------:R-:W-:-:S02]  /*3c00*/  MOV R116, 0x3c20 ;  /* 0x00003c2000747802 */ /* 0x000fc40000000f00 */
[----:B------:R-:W-:Y:S05]  /*3c10*/  CALL.REL.NOINC `($__internal_117_$__cuda_sm70_shflsync_down_p) ;  /* 0x0000020000007944 */ /* 0x000fea0003c00000 */
[----:B------:R-:W-:Y:S01]  /*3c20*/  FADD.FTZ R142, R123, R142 ;  /* 0x0000008e7b8e7221 */ /* 0x000fe20000010000 */
[----:B0-----:R-:W-:Y:S01]  /*3c30*/  HFMA2.MMA R121, -RZ, RZ, 0, 1.1920928955078125e-07 ;  /* 0x00000002ff797435 */ /* 0x001fe200000001ff */
[----:B-1----:R-:W-:Y:S01]  /*3c40*/  FADD.FTZ R156, R156, R119 ;  /* 0x000000779c9c7221 */ /* 0x002fe20000010000 */
[----:B------:R-:W-:-:S02]  /*3c50*/  MOV R120, 0x1f ;  /* 0x0000001f00787802 */ /* 0x000fc40000000f00 */
[----:B------:R-:W-:Y:S02]  /*3c60*/  MOV R119, 0xffffffff ;  /* 0xffffffff00777802 */ /* 0x000fe40000000f00 */
[----:B------:R-:W-:Y:S02]  /*3c70*/  MOV R122, R142 ;  /* 0x0000008e007a7202 */ /* 0x000fe40000000f00 */
[----:B------:R-:W-:Y:S02]  /*3c80*/  MOV R116, 0x3ca0 ;  /* 0x00003ca000747802 */ /* 0x000fe40000000f00 */
[----:B------:R-:W-:Y:S05]  /*3c90*/  CALL.REL.NOINC `($__internal_117_$__cuda_sm70_shflsync_down_p) ;  /* 0x0000018000007944 */ /* 0x000fea0003c00000 */
[----:B0-----:R-:W-:Y:S01]  /*3ca0*/  HFMA2.MMA R121, -RZ, RZ, 0, 1.1920928955078125e-07 ;  /* 0x00000002ff797435 */ /* 0x001fe200000001ff */
[----:B-1----:R-:W-:Y:S02]  /*3cb0*/  MOV R123, R119 ;  /* 0x00000077007b7202 */ /* 0x002fe40000000f00 */
[----:B------:R-:W-:Y:S02]  /*3cc0*/  MOV R122, R156 ;  /* 0x0000009c007a7202 */ /* 0x000fe40000000f00 */
[----:B------:R-:W-:Y:S02]  /*3cd0*/  MOV R120, 0x1f ;  /* 0x0000001f00787802 */ /* 0x000fe40000000f00 */
[----:B------:R-:W-:-:S02]  /*3ce0*/  MOV R119, 0xffffffff ;  /* 0xffffffff00777802 */ /* 0x000fc40000000f00 */
[----:B------:R-:W-:Y:S02]  /*3cf0*/  MOV R116, 0x3d10 ;  /* 0x00003d1000747802 */ /* 0x000fe40000000f00 */
[----:B------:R-:W-:Y:S05]  /*3d00*/  CALL.REL.NOINC `($__internal_117_$__cuda_sm70_shflsync_down_p) ;  /* 0x0000011000007944 */ /* 0x000fea0003c00000 */
[----:B------:R-:W-:Y:S01]  /*3d10*/  FADD.FTZ R123, R123, R142 ;  /* 0x0000008e7b7b7221 */ /* 0x000fe20000010000 */
[----:B0-----:R-:W-:Y:S01]  /*3d20*/  HFMA2.MMA R121, -RZ, RZ, 0, 5.9604644775390625e-08 ;  /* 0x00000001ff797435 */ /* 0x001fe200000001ff */
[----:B-1----:R-:W-:Y:S01]  /*3d30*/  FADD.FTZ R143, R156, R119 ;  /* 0x000000779c8f7221 */ /* 0x002fe20000010000 */
[----:B------:R-:W-:Y:S02]  /*3d40*/  MOV R120, 0x1f ;  /* 0x0000001f00787802 */ /* 0x000fe40000000f00 */
[----:B------:R-:W-:Y:S02]  /*3d50*/  MOV R119, 0xffffffff ;  /* 0xffffffff00777802 */ /* 0x000fe40000000f00 */
[----:B------:R-:W-:Y:S02]  /*3d60*/  MOV R122, R123 ;  /* 0x0000007b007a7202 */ /* 0x000fe40000000f00 */
[----:B------:R-:W-:Y:S02]  /*3d70*/  MOV R116, 0x3d90 ;  /* 0x00003d9000747802 */ /* 0x000fe40000000f00 */
[----:B------:R-:W-:Y:S05]  /*3d80*/  CALL.REL.NOINC `($__internal_117_$__cuda_sm70_shflsync_down_p) ;  /* 0x0000009000007944 */ /* 0x000fea0003c00000 */
[----:B0-----:R-:W-:Y:S01]  /*3d90*/  HFMA2.MMA R121, -RZ, RZ, 0, 5.9604644775390625e-08 ;  /* 0x00000001ff797435 */ /* 0x001fe200000001ff */
[----:B-1----:R-:W-:-:S02]  /*3da0*/  MOV R142, R119 ;  /* 0x00000077008e7202 */ /* 0x002fc40000000f00 */
[----:B------:R-:W-:Y:S02]  /*3db0*/  MOV R122, R143 ;  /* 0x0000008f007a7202 */ /* 0x000fe40000000f00 */
[----:B------:R-:W-:Y:S02]  /*3dc0*/  MOV R120, 0x1f ;  /* 0x0000001f00787802 */ /* 0x000fe40000000f00 */
[----:B------:R-:W-:Y:S02]  /*3dd0*/  MOV R119, 0xffffffff ;  /* 0xffffffff00777802 */ /* 0x000fe40000000f00 */
[----:B------:R-:W-:Y:S02]  /*3de0*/  MOV R116, 0x3e00 ;  /* 0x00003e0000747802 */ /* 0x000fe40000000f00 */
[----:B------:R-:W-:Y:S05]  /*3df0*/  CALL.REL.NOINC `($__internal_117_$__cuda_sm70_shflsync_down_p) ;  /* 0x0000002000007944 */ /* 0x000fea0003c00000 */
[----:B01----:R-:W-:Y:S01]  /*3e00*/  MOV R122, R119 ;  /* 0x00000077007a7202 */ /* 0x003fe20000000f00 */
[----:B------:R-:W-:Y:S05]  /*3e10*/  BRA `(.L_x_4111) ;  /* 0xffffd60000007947 */ /* 0x000fea000383ffff */
        .weak           $__internal_117_$__cuda_sm70_shflsync_down_p
        .type           $__internal_117_$__cuda_sm70_shflsync_down_p,@function
        .size           $__internal_117_$__cuda_sm70_shflsync_down_p,(.L_x_6919 - $__internal_117_$__cuda_sm70_shflsync_down_p)
$__internal_117_$__cuda_sm70_shflsync_down_p:
[----:B------:R-:W-:Y:S01]  /*3e20*/  HFMA2.MMA R117, -RZ, RZ, 0, 0 ;  /* 0x00000000ff757435 */ /* 0x000fe200000001ff */
[----:B------:R-:W-:Y:S04]  /*3e30*/  WARPSYNC R119 ;  /* 0x0000007700007348 */ /* 0x000fe80003800000 */
[----:B------:R0:W1:Y:S01]  /*3e40*/  SHFL.DOWN PT, R119, R122, R121, R120 ;  /* 0x080000797a777389 */ /* 0x00006200000e0078 */
[----:B------:R-:W-:Y:S05]  /*3e50*/  RET.REL.NODEC R116 `(_ZN10layer_norm13ln_bwd_kernelINS_13Kernel_traitsIf6__halfS2_S2_fjLj2048ELj1ELj1ELj4ELj16ENS_18Kernel_traits_baseILj2048EfS2_S2_S2_fjLj128EEEEELb1ELb1ELb1ELb0EEEvNS_9BwdParamsE) ;  /* 0xffffc1a074007950 */ /* 0x000fea0003c3ffff */
.L_x_4112:
        /* <DEDUP_REMOVED lines=10> */
.L_x_6919:


//--------------------- .text._ZN10layer_norm22ln_bwd_finalize_kernelINS_22Kernel_traits_finalizeILj2048Ef6__halfS2_S2_fjLb1ELj1024ELj4ENS_18Kernel_traits_baseILj2048EfS2_S2_S2_fjLj1024EEEEELb1ELb1EEEvNS_9BwdParamsE --------------------------
	.section	.text._ZN10layer_norm22ln_bwd_finalize_kernelINS_22Kernel_traits_finalizeILj2048Ef6__halfS2_S2_fjLb1ELj1024ELj4ENS_18Kernel_traits_baseILj2048EfS2_S2_S2_fjLj1024EEEEELb1ELb1EEEvNS_9BwdParamsE,"ax",@progbits
	.sectioninfo	@"SHI_REGISTERS=32"
	.align	128
        .global         _ZN10layer_norm22ln_bwd_finalize_kernelINS_22Kernel_traits_finalizeILj2048Ef6__halfS2_S2_fjLb1ELj1024ELj4ENS_18Kernel_traits_baseILj2048EfS2_S2_S2_fjLj1024EEEEELb1ELb1EEEvNS_9BwdParamsE
        .type           _ZN10layer_norm22ln_bwd_finalize_kernelINS_22Kernel_traits_finalizeILj2048Ef6__halfS2_S2_fjLb1ELj1024ELj4ENS_18Kernel_traits_baseILj2048EfS2_S2_S2_fjLj1024EEEEELb1ELb1EEEvNS_9BwdParamsE,@function
        .size           _ZN10layer_norm22ln_bwd_finalize_kernelINS_22Kernel_traits_finalizeILj2048Ef6__halfS2_S2_fjLb1ELj1024ELj4ENS_18Kernel_traits_baseILj2048EfS2_S2_S2_fjLj1024EEEEELb1ELb1EEEvNS_9BwdParamsE,(.L_x_6920 - _ZN10layer_norm22ln_bwd_finalize_kernelINS_22Kernel_traits_finalizeILj2048Ef6__halfS2_S2_fjLb1ELj1024ELj4ENS_18Kernel_traits_baseILj2048EfS2_S2_S2_fjLj1024EEEEELb1ELb1EEEvNS_9BwdParamsE)
        .other          _ZN10layer_norm22ln_bwd_finalize_kernelINS_22Kernel_traits_finalizeILj2048Ef6__halfS2_S2_fjLb1ELj1024ELj4ENS_18Kernel_traits_baseILj2048EfS2_S2_S2_fjLj1024EEEEELb1ELb1EEEvNS_9BwdParamsE,@"STO_CUDA_ENTRY STV_DEFAULT"
_ZN10layer_norm22ln_bwd_finalize_kernelINS_22Kernel_traits_finalizeILj2048Ef6__halfS2_S2_fjLb1ELj1024ELj4ENS_18Kernel_traits_baseILj2048EfS2_S2_S2_fjLj1024EEEEELb1ELb1EEEvNS_9BwdParamsE:
.text._ZN10layer_norm22ln_bwd_finalize_kernelINS_22Kernel_traits_finalizeILj2048Ef6__halfS2_S2_fjLb1ELj1024ELj4ENS_18Kernel_traits_baseILj2048EfS2_S2_S2_fjLj1024EEEEELb1ELb1EEEvNS_9BwdParamsE:
        /* <DEDUP_REMOVED lines=19> */
.L_x_4125:
        /* <DEDUP_REMOVED lines=32> */
.L_x_4117:
        /* <DEDUP_REMOVED lines=47> */
.L_x_4116:
[----:B------:R-:W-:Y:S05]  /*0620*/  BSYNC B1 ;  /* 0x0000000000017941 */ /* 0x000fea0003800000 */
.L_x_4115:
        /* <DEDUP_REMOVED lines=29> */
.L_x_4119:
[----:B------:R-:W-:Y:S05]  /*0800*/  BSYNC B1 ;  /* 0x0000000000017941 */ /* 0x000fea0003800000 */
.L_x_4118:
        /* <DEDUP_REMOVED lines=13> */
.L_x_4114:
[----:B------:R-:W-:Y:S05]  /*08e0*/  BSYNC B0 ;  /* 0x0000000000007941 */ /* 0x000fea0003800000 */
.L_x_4113:
        /* <DEDUP_REMOVED lines=12> */
.L_x_4126:
        /* <DEDUP_REMOVED lines=27> */
.L_x_4127:
        /* <DEDUP_REMOVED lines=9> */
.L_x_4120:
        /* <DEDUP_REMOVED lines=16> */
.L_x_4124:
[----:B------:R-:W-:Y:S05]  /*0cf0*/  BSYNC B0 ;  /* 0x0000000000007941 */ /* 0x000fea0003800000 */
.L_x_4123:
[C---:B------:R-:W-:Y:S02]  /*0d00*/  ISETP.GT.U32.AND P1, PT, R4.reuse, -0x801, PT ;  /* 0xfffff7ff0400780c */ /* 0x040fe40003f24070 */
[----:B------:R-:W-:-:S02]  /*0d10*/  IADD3 R4, R4, 0x800, RZ ;  /* 0x0000080004047810 */ /* 0x000fc40007ffe0ff */
[----:B------:R-:W-:-:S09]  /*0d20*/  IADD3 R5, R5, 0x400, RZ ;  /* 0x0000040005057810 */ /* 0x000fd20007ffe0ff */
[----:B012---:R-:W-:Y:S05]  /*0d30*/  @P1 BRA `(.L_x_4125) ;  /* 0xfffff3f000001947 */ /* 0x007fea000383ffff */
[----:B------:R-:W-:Y:S05]  /*0d40*/  EXIT ;  /* 0x000000000000794d */ /* 0x000fea0003800000 */
.L_x_4121:
[----:B------:R-:W-:Y:S01]  /*0d50*/  HFMA2.MMA R14, -RZ, RZ, 0, 1.847743988037109375e-06 ;  /* 0x0000001fff0e7435 */ /* 0x000fe200000001ff */
[----:B---3--:R-:W-:Y:S01]  /*0d60*/  IMAD.MOV.U32 R18, RZ, RZ, R10 ;  /* 0x000000ffff127224 */ /* 0x008fe200078e000a */
[----:B------:R-:W-:Y:S01]  /*0d70*/  MOV R17, 0x1 ;  /* 0x0000000100117802 */ /* 0x000fe20000000f00 */
[----:B------:R-:W-:Y:S01]  /*0d80*/  IMAD.MOV.U32 R19, RZ, RZ, -0x1 ;  /* 0xffffffffff137424 */ /* 0x000fe200078e00ff */
[----:B------:R-:W-:Y:S02]  /*0d90*/  MOV R8, 0xdb0 ;  /* 0x00000db000087802 */ /* 0x000fe40000000f00 */
[----:B012---:R-:W-:Y:S05]  /*0da0*/  CALL.REL.NOINC `($__internal_118_$__cuda_sm70_shflsync_bfly_p) ;  /* 0x0000059000007944 */ /* 0x007fea0003c00000 */
[----:B01----:R-:W-:Y:S05]  /*0db0*/  BRA `(.L_x_4126) ;  /* 0xfffffbf000007947 */ /* 0x003fea000383ffff */
.L_x_4122:
[----:B------:R-:W-:Y:S01]  /*0dc0*/  HFMA2.MMA R14, -RZ, RZ, 0, 1.847743988037109375e-06 ;  /* 0x0000001fff0e7435 */ /* 0x000fe200000001ff */
[----:B------:R-:W-:Y:S01]  /*0dd0*/  MOV R17, 0x2 ;  /* 0x0000000200117802 */ /* 0x000fe20000000f00 */
[----:B------:R-:W-:Y:S01]  /*0de0*/  IMAD.MOV.U32 R19, RZ, RZ, -0x1 ;  /* 0xffffffffff137424 */ /* 0x000fe200078e00ff */
[----:B------:R-:W-:-:S03]  /*0df0*/  MOV R8, 0xe10 ;  /* 0x00000e1000087802 */ /* 0x000fc60000000f00 */
[----:B0123--:R-:W-:Y:S05]  /*0e00*/  CALL.REL.NOINC `($__internal_118_$__cuda_sm70_shflsync_bfly_p) ;  /* 0x0000053000007944 */ /* 0x00ffea0003c00000 */
[----:B01----:R-:W-:Y:S01]  /*0e10*/  FADD.FTZ R18, R18, R14 ;  /* 0x0000000e12127221 */ /* 0x003fe20000010000 */
[----:B------:R-:W-:Y:S01]  /*0e20*/  HFMA2.MMA R14, -RZ, RZ, 0, 1.847743988037109375e-06 ;  /* 0x0000001fff0e7435 */ /* 0x000fe200000001ff */
[----:B------:R-:W-:Y:S01]  /*0e30*/  MOV R17, 0x4 ;  /* 0x0000000400117802 */ /* 0x000fe20000000f00 */
[----:B------:R-:W-:Y:S01]  /*0e40*/  IMAD.MOV.U32 R19, RZ, RZ, -0x1 ;  /* 0xffffffffff137424 */ /* 0x000fe200078e00ff */
[----:B------:R-:W-:-:S03]  /*0e50*/  MOV R8, 0xe70 ;  /* 0x00000e7000087802 */ /* 0x000fc60000000f00 */
[----:B------:R-:W-:Y:S05]  /*0e60*/  CALL.REL.NOINC `($__internal_118_$__cuda_sm70_shflsync_bfly_p) ;  /* 0x000004d000007944 */ /* 0x000fea0003c00000 */
[----:B01----:R-:W-:Y:S01]  /*0e70*/  FADD.FTZ R18, R18, R14 ;  /* 0x0000000e12127221 */ /* 0x003fe20000010000 */
[----:B------:R-:W-:Y:S01]  /*0e80*/  HFMA2.MMA R14, -RZ, RZ, 0, 1.847743988037109375e-06 ;  /* 0x0000001fff0e7435 */ /* 0x000fe200000001ff */
[----:B------:R-:W-:-:S02]  /*0e90*/  MOV R17, 0x8 ;  /* 0x0000000800117802 */ /* 0x000fc40000000f00 */
[----:B------:R-:W-:Y:S02]  /*0ea0*/  MOV R19, 0xffffffff ;  /* 0xffffffff00137802 */ /* 0x000fe40000000f00 */
[----:B------:R-:W-:Y:S02]  /*0eb0*/  MOV R8, 0xed0 ;  /* 0x00000ed000087802 */ /* 0x000fe40000000f00 */
[----:B------:R-:W-:Y:S05]  /*0ec0*/  CALL.REL.NOINC `($__internal_118_$__cuda_sm70_shflsync_bfly_p) ;  /* 0x0000047000007944 */ /* 0x000fea0003c00000 */
[----:B-1----:R-:W-:Y:S01]  /*0ed0*/  FADD.FTZ R10, R18, R14 ;  /* 0x0000000e120a7221 */ /* 0x002fe20000010000 */
[----:B------:R-:W-:Y:S01]  /*0ee0*/  HFMA2.MMA R14, -RZ, RZ, 0, 1.847743988037109375e-06 ;  /* 0x0000001fff0e7435 */ /* 0x000fe200000001ff */
[----:B0-----:R-:W-:Y:S01]  /*0ef0*/  IMAD.MOV.U32 R17, RZ, RZ, 0x10 ;  /* 0x00000010ff117424 */ /* 0x001fe200078e00ff */
[----:B------:R-:W-:Y:S02]  /*0f00*/  MOV R19, 0xffffffff ;  /* 0xffffffff00137802 */ /* 0x000fe40000000f00 */
[----:B------:R-:W-:Y:S02]  /*0f10*/  MOV R18, R10 ;  /* 0x0000000a00127202 */ /* 0x000fe40000000f00 */
[----:B------:R-:W-:Y:S02]  /*0f20*/  MOV R8, 0xf40 ;  /* 0x00000f4000087802 */ /* 0x000fe40000000f00 */
[----:B------:R-:W-:Y:S05]  /*0f30*/  CALL.REL.NOINC `($__internal_118_$__cuda_sm70_shflsync_bfly_p) ;  /* 0x0000040000007944 */ /* 0x000fea0003c00000 */
[----:B0-----:R-:W-:Y:S01]  /*0f40*/  HFMA2.MMA R17, -RZ, RZ, 0, 5.9604644775390625e-08 ;  /* 0x00000001ff117435 */ /* 0x001fe200000001ff */
[----:B-1----:R-:W-:Y:S01]  /*0f50*/  IMAD.MOV.U32 R13, RZ, RZ, R14 ;  /* 0x000000ffff0d7224 */ /* 0x002fe200078e000e */
[----:B------:R-:W-:Y:S01]  /*0f60*/  MOV R18, R15 ;  /* 0x0000000f00127202 */ /* 0x000fe20000000f00 */
[----:B------:R-:W-:Y:S01]  /*0f70*/  IMAD.MOV.U32 R19, RZ, RZ, -0x1 ;  /* 0xffffffffff137424 */ /* 0x000fe200078e00ff */
[----:B------:R-:W-:-:S02]  /*0f80*/  MOV R14, 0x1f ;  /* 0x0000001f000e7802 */ /* 0x000fc40000000f00 */
[----:B------:R-:W-:Y:S02]  /*0f90*/  MOV R8, 0xfb0 ;  /* 0x00000fb000087802 */ /* 0x000fe40000000f00 */
[----:B------:R-:W-:Y:S05]  /*0fa0*/  CALL.REL.NOINC `($__internal_118_$__cuda_sm70_shflsync_bfly_p) ;  /* 0x0000039000007944 */ /* 0x000fea0003c00000 */
[----:B0-----:R-:W-:Y:S01]  /*0fb0*/  HFMA2.MMA R17, -RZ, RZ, 0, 1.1920928955078125e-07 ;  /* 0x00000002ff117435 */ /* 0x001fe200000001ff */
[----:B-1----:R-:W-:Y:S01]  /*0fc0*/  FADD.FTZ R18, R15, R14 ;  /* 0x0000000e0f127221 */ /* 0x002fe20000010000 */
[----:B------:R-:W-:Y:S02]  /*0fd0*/  MOV R14, 0x1f ;  /* 0x0000001f000e7802 */ /* 0x000fe40000000f00 */
[----:B------:R-:W-:Y:S02]  /*0fe0*/  MOV R19, 0xffffffff ;  /* 0xffffffff00137802 */ /* 0x000fe40000000f00 */
[----:B------:R-:W-:Y:S02]  /*0ff0*/  MOV R8, 0x1010 ;  /* 0x0000101000087802 */ /* 0x000fe40000000f00 */
[----:B------:R-:W-:Y:S05]  /*1000*/  CALL.REL.NOINC `($__internal_118_$__cuda_sm70_shflsync_bfly_p) ;  /* 0x0000033000007944 */ /* 0x000fea0003c00000 */
[----:B01----:R-:W-:Y:S01]  /*1010*/  FADD.FTZ R18, R18, R14 ;  /* 0x0000000e12127221 */ /* 0x003fe20000010000 */
[----:B------:R-:W-:Y:S01]  /*1020*/  HFMA2.MMA R14, -RZ, RZ, 0, 1.847743988037109375e-06 ;  /* 0x0000001fff0e7435 */ /* 0x000fe200000001ff */
[----:B------:R-:W-:Y:S01]  /*1030*/  IMAD.MOV.U32 R17, RZ, RZ, 0x4 ;  /* 0x00000004ff117424 */ /* 0x000fe200078e00ff */
[----:B------:R-:W-:Y:S02]  /*1040*/  MOV R19, 0xffffffff ;  /* 0xffffffff00137802 */ /* 0x000fe40000000f00 */
[----:B------:R-:W-:-:S02]  /*1050*/  MOV R8, 0x1070 ;  /* 0x0000107000087802 */ /* 0x000fc40000000f00 */
[----:B------:R-:W-:Y:S05]  /*1060*/  CALL.REL.NOINC `($__internal_118_$__cuda_sm70_shflsync_bfly_p) ;  /* 0x000002d000007944 */ /* 0x000fea0003c00000 */
[----:B0-----:R-:W-:Y:S01]  /*1070*/  HFMA2.MMA R17, -RZ, RZ, 0, 4.76837158203125e-07 ;  /* 0x00000008ff117435 */ /* 0x001fe200000001ff */
[----:B-1----:R-:W-:Y:S01]  /*1080*/  FADD.FTZ R18, R18, R14 ;  /* 0x0000000e12127221 */ /* 0x002fe20000010000 */
[----:B------:R-:W-:Y:S01]  /*1090*/  MOV R19, 0xffffffff ;  /* 0xffffffff00137802 */ /* 0x000fe20000000f00 */
[----:B------:R-:W-:Y:S01]  /*10a0*/  IMAD.MOV.U32 R14, RZ, RZ, 0x1f ;  /* 0x0000001fff0e7424 */ /* 0x000fe200078e00ff */
[----:B------:R-:W-:-:S02]  /*10b0*/  MOV R8, 0x10d0 ;  /* 0x000010d000087802 */ /* 0x000fc40000000f00 */
[----:B------:R-:W-:Y:S05]  /*10c0*/  CALL.REL.NOINC `($__internal_118_$__cuda_sm70_shflsync_bfly_p) ;  /* 0x0000027000007944 */ /* 0x000fea0003c00000 */
[----:B-1----:R-:W-:Y:S01]  /*10d0*/  FADD.FTZ R12, R18, R14 ;  /* 0x0000000e120c7221 */ /* 0x002fe20000010000 */
[----:B0-----:R-:W-:Y:S01]  /*10e0*/  HFMA2.MMA R17, -RZ, RZ, 0, 9.5367431640625e-07 ;  /* 0x00000010ff117435 */ /* 0x001fe200000001ff */
[----:B------:R-:W-:Y:S01]  /*10f0*/  MOV R14, 0x1f ;  /* 0x0000001f000e7802 */ /* 0x000fe20000000f00 */
[----:B------:R-:W-:Y:S01]  /*1100*/  IMAD.MOV.U32 R19, RZ, RZ, -0x1 ;  /* 0xffffffffff137424 */ /* 0x000fe200078e00ff */
[----:B------:R-:W-:-:S02]  /*1110*/  MOV R8, 0x1140 ;  /* 0x0000114000087802 */ /* 0x000fc40000000f00 */
[----:B------:R-:W-:Y:S02]  /*1120*/  MOV R18, R12 ;  /* 0x0000000c00127202 */ /* 0x000fe40000000f00 */
[----:B------:R-:W-:Y:S05]  /*1130*/  CALL.REL.NOINC `($__internal_118_$__cuda_sm70_shflsync_bfly_p) ;  /* 0x0000020000007944 */ /* 0x000fea0003c00000 */
[----:B-1----:R-:W-:Y:S01]  /*1140*/  MOV R15, R14 ;  /* 0x0000000e000f7202 */ /* 0x002fe20000000f00 */
[----:B------:R-:W-:Y:S01]  /*1150*/  HFMA2.MMA R14, -RZ, RZ, 0, 1.847743988037109375e-06 ;  /* 0x0000001fff0e7435 */ /* 0x000fe200000001ff */
[----:B0-----:R-:W-:Y:S01]  /*1160*/  MOV R18, R11 ;  /* 0x0000000b00127202 */ /* 0x001fe20000000f00 */
[----:B------:R-:W-:Y:S01]  /*1170*/  IMAD.MOV.U32 R17, RZ, RZ, 0x1 ;  /* 0x00000001ff117424 */ /* 0x000fe200078e00ff */
[----:B------:R-:W-:Y:S02]  /*1180*/  MOV R19, 0xffffffff ;  /* 0xffffffff00137802 */ /* 0x000fe40000000f00 */
[----:B------:R-:W-:Y:S02]  /*1190*/  MOV R8, 0x11b0 ;  /* 0x000011b000087802 */ /* 0x000fe40000000f00 */
[----:B------:R-:W-:Y:S05]  /*11a0*/  CALL.REL.NOINC `($__internal_118_$__cuda_sm70_shflsync_bfly_p) ;  /* 0x0000019000007944 */ /* 0x000fea0003c00000 */
[----:B0-----:R-:W-:Y:S01]  /*11b0*/  HFMA2.MMA R17, -RZ, RZ, 0, 1.1920928955078125e-07 ;  /* 0x00000002ff117435 */ /* 0x001fe200000001ff */
[----:B-1----:R-:W-:Y:S01]  /*11c0*/  FADD.FTZ R18, R11, R14 ;  /* 0x0000000e0b127221 */ /* 0x002fe20000010000 */
[----:B------:R-:W-:Y:S01]  /*11d0*/  MOV R19, 0xffffffff ;  /* 0xffffffff00137802 */ /* 0x000fe20000000f00 */
[----:B------:R-:W-:Y:S01]  /*11e0*/  IMAD.MOV.U32 R14, RZ, RZ, 0x1f ;  /* 0x0000001fff0e7424 */ /* 0x000fe200078e00ff */
[----:B------:R-:W-:-:S02]  /*11f0*/  MOV R8, 0x1210 ;  /* 0x0000121000087802 */ /* 0x000fc40000000f00 */
[----:B------:R-:W-:Y:S05]  /*1200*/  CALL.REL.NOINC `($__internal_118_$__cuda_sm70_shflsync_bfly_p) ;  /* 0x0000013000007944 */ /* 0x000fea0003c00000 */
[----:B0-----:R-:W-:Y:S01]  /*1210*/  HFMA2.MMA R17, -RZ, RZ, 0, 2.384185791015625e-07 ;  /* 0x00000004ff117435 */ /* 0x001fe200000001ff */
[----:B-1----:R-:W-:Y:S01]  /*1220*/  FADD.FTZ R18, R18, R14 ;  /* 0x0000000e12127221 */ /* 0x002fe20000010000 */
[----:B------:R-:W-:Y:S01]  /*1230*/  MOV R14, 0x1f ;  /* 0x0000001f000e7802 */ /* 0x000fe20000000f00 */
[----:B------:R-:W-:Y:S01]  /*1240*/  IMAD.MOV.U32 R19, RZ, RZ, -0x1 ;  /* 0xffffffffff137424 */ /* 0x000fe200078e00ff */
[----:B------:R-:W-:-:S02]  /*1250*/  MOV R8, 0x1270 ;  /* 0x0000127000087802 */ /* 0x000fc40000000f00 */
[----:B------:R-:W-:Y:S05]  /*1260*/  CALL.REL.NOINC `($__internal_118_$__cuda_sm70_shflsync_bfly_p) ;  /* 0x000000d000007944 */ /* 0x000fea0003c00000 */
[----:B0-----:R-:W-:Y:S01]  /*1270*/  HFMA2.MMA R17, -RZ, RZ, 0, 4.76837158203125e-07 ;  /* 0x00000008ff117435 */ /* 0x001fe200000001ff */
[----:B-1----:R-:W-:Y:S01]  /*1280*/  FADD.FTZ R18, R18, R14 ;  /* 0x0000000e12127221 */ /* 0x002fe20000010000 */
[----:B------:R-:W-:-:S02]  /*1290*/  MOV R14, 0x1f ;  /* 0x0000001f000e7802 */ /* 0x000fc40000000f00 */
[----:B------:R-:W-:Y:S02]  /*12a0*/  MOV R19, 0xffffffff ;  /* 0xffffffff00137802 */ /* 0x000fe40000000f00 */
[----:B------:R-:W-:Y:S02]  /*12b0*/  MOV R8, 0x12d0 ;  /* 0x000012d000087802 */ /* 0x000fe40000000f00 */
[----:B------:R-:W-:Y:S05]  /*12c0*/  CALL.REL.NOINC `($__internal_118_$__cuda_sm70_shflsync_bfly_p) ;  /* 0x0000007000007944 */ /* 0x000fea0003c00000 */
[----:B01----:R-:W-:Y:S01]  /*12d0*/  FADD.FTZ R18, R18, R14 ;  /* 0x0000000e12127221 */ /* 0x003fe20000010000 */
[----:B------:R-:W-:Y:S01]  /*12e0*/  HFMA2.MMA R14, -RZ, RZ, 0, 1.847743988037109375e-06 ;  /* 0x0000001fff0e7435 */ /* 0x000fe200000001ff */
[----:B------:R-:W-:Y:S01]  /*12f0*/  IMAD.MOV.U32 R17, RZ, RZ, 0x10 ;  /* 0x00000010ff117424 */ /* 0x000fe200078e00ff */
[----:B------:R-:W-:Y:S02]  /*1300*/  MOV R19, 0xffffffff ;  /* 0xffffffff00137802 */ /* 0x000fe40000000f00 */
[----:B------:R-:W-:Y:S02]  /*1310*/  MOV R8, 0x1330 ;  /* 0x0000133000087802 */ /* 0x000fe40000000f00 */
[----:B------:R-:W-:Y:S05]  /*1320*/  CALL.REL.NOINC `($__internal_118_$__cuda_sm70_shflsync_bfly_p) ;  /* 0x0000001000007944 */ /* 0x000fea0003c00000 */
[----:B01----:R-:W-:Y:S05]  /*1330*/  BRA `(.L_x_4127) ;  /* 0xfffff82000007947 */ /* 0x003fea000383ffff */
        .weak           $__internal_118_$__cuda_sm70_shflsync_bfly_p
        .type           $__internal_118_$__cuda_sm70_shflsync_bfly_p,@function
        .size           $__internal_118_$__cuda_sm70_shflsync_bfly_p,(.L_x_6920 - $__internal_118_$__cuda_sm70_shflsync_bfly_p)
$__internal_118_$__cuda_sm70_shflsync_bfly_p:
[----:B------:R-:W-:Y:S01]  /*1340*/  HFMA2.MMA R9, -RZ, RZ, 0, 0 ;  /* 0x00000000ff097435 */ /* 0x000fe200000001ff */
[----:B------:R-:W-:Y:S04]  /*1350*/  WARPSYNC R19 ;  /* 0x0000001300007348 */ /* 0x000fe80003800000 */
[----:B------:R0:W1:Y:S01]  /*1360*/  SHFL.BFLY PT, R14, R18, R17, R14 ;  /* 0x0c000011120e7389 */ /* 0x00006200000e000e */
[----:B------:R-:W-:Y:S05]  /*1370*/  RET.REL.NODEC R8 `(_ZN10layer_norm22ln_bwd_finalize_kernelINS_22Kernel_traits_finalizeILj2048Ef6__halfS2_S2_fjLb1ELj1024ELj4ENS_18Kernel_traits_baseILj2048EfS2_S2_S2_fjLj1024EEEEELb1ELb1EEEvNS_9BwdParamsE) ;  /* 0xffffec8008007950 */ /* 0x000fea0003c3ffff */
.L_x_4128:
        /* <DEDUP_REMOVED lines=16> */
.L_x_6920:


//--------------------- .text._ZN10layer_norm13ln_bwd_kernelINS_13Kernel_traitsIf6__halfS2_S2_fjLj2048ELj1ELj1ELj4ELj16ENS_18Kernel_traits_baseILj2048EfS2_S2_S2_fjLj128EEEEELb1ELb1ELb1ELb1EEEvNS_9BwdParamsE --------------------------
	.section	.text._ZN10layer_norm13ln_bwd_kernelINS_13Kernel_traitsIf6__halfS2_S2_fjLj2048ELj1ELj1ELj4ELj16ENS_18Kernel_traits_baseILj2048EfS2_S2_S2_fjLj128EEEEELb1ELb1ELb1ELb1EEEvNS_9BwdParamsE,"ax",@progbits
	.sectioninfo	@"SHI_REGISTERS=167"
	.align	128
        .global         _ZN10layer_norm13ln_bwd_kernelINS_13Kernel_traitsIf6__halfS2_S2_fjLj2048ELj1ELj1ELj4ELj16ENS_18Kernel_traits_baseILj2048EfS2_S2_S2_fjLj128EEEEELb1ELb1ELb1ELb1EEEvNS_9BwdParamsE
        .type           _ZN10layer_norm13ln_bwd_kernelINS_13Kernel_traitsIf6__halfS2_S2_fjLj2048ELj1ELj1ELj4ELj16ENS_18Kernel_traits_baseILj2048EfS2_S2_S2_fjLj128EEEEELb1ELb1ELb1ELb1EEEvNS_9BwdParamsE,@function
        .size           _ZN10layer_norm13ln_bwd_kernelINS_13Kernel_traitsIf6__halfS2_S2_fjLj2048ELj1ELj1ELj4ELj16ENS_18Kernel_traits_baseILj2048EfS2_S2_S2_fjLj128EEEEELb1ELb1ELb1ELb1EEEvNS_9BwdParamsE,(.L_x_6921 - _ZN10layer_norm13ln_bwd_kernelINS_13Kernel_traitsIf6__halfS2_S2_fjLj2048ELj1ELj1ELj4ELj16ENS_18Kernel_traits_baseILj2048EfS2_S2_S2_fjLj128EEEEELb1ELb1ELb1ELb1EEEvNS_9BwdParamsE)
        .other          _ZN10layer_norm13ln_bwd_kernelINS_13Kernel_traitsIf6__halfS2_S2_fjLj2048ELj1ELj1ELj4ELj16ENS_18Kernel_traits_baseILj2048EfS2_S2_S2_fjLj128EEEEELb1ELb1ELb1ELb1EEEvNS_9BwdParamsE,@"STO_CUDA_ENTRY STV_DEFAULT"
_ZN10layer_norm13ln_bwd_kernelINS_13Kernel_traitsIf6__halfS2_S2_fjLj2048ELj1ELj1ELj4ELj16ENS_18Kernel_traits_baseILj2048EfS2_S2_S2_fjLj128EEEEELb1ELb1ELb1ELb1EEEvNS_9BwdParamsE:
.text._ZN10layer_norm13ln_bwd_kernelINS_13Kernel_traitsIf6__halfS2_S2_fjLj2048ELj1ELj1ELj4ELj16ENS_18Kernel_traits_baseILj2048EfS2_S2_S2_fjLj128EEEEELb1ELb1ELb1ELb1EEEvNS_9BwdParamsE:
        /* <DEDUP_REMOVED lines=32> */
.L_x_4129:
        /* <DEDUP_REMOVED lines=41> */
.L_x_4218:
        /* <DEDUP_REMOVED lines=41> */
.L_x_4132:
        /* <DEDUP_REMOVED lines=15> */
[----:B-----5:R-:W-:Y:S01]  /*0810*/  ISETP.GE.AND P3, PT, R116, 0x1, PT ;  /* 0x000000017400780c */ /* 0x020fe20003f66270 */
[----:B------:R-:W-:-:S12]  /*0820*/  HFMA2.MMA R133, -RZ, RZ, 0, 0 ;  /* 0x00000000ff857435 */ /* 0x000fd800000001ff */
[----:B------:R-:W-:-:S05]  /*0830*/  @P3 IADD3 R117, R116, -0x1, RZ ;  /* 0xffffffff74753810 */ /* 0x000fca0007ffe0ff */
[----:B------:R-:W-:-:S05]  /*0840*/  @P3 IMAD R117, R117, c[0x0][0x168], RZ ;  /* 0x00005a0075753a24 */ /* 0x000fca00078e02ff */
[----:B------:R-:W-:-:S04]  /*0850*/  @P3 SHF.R.S32.HI R136, RZ, 0x1f, R117 ;  /* 0x0000001fff883819 */ /* 0x000fc80000011475 */
[----:B------:R-:W-:-:S04]  /*0860*/  @P3 LEA.HI R117, R136, R117, RZ, 0x3 ;  /* 0x0000007588753211 */ /* 0x000fc800078f18ff */
        /* <DEDUP_REMOVED lines=15> */
[--C-:B------:R-:W-:Y:S01]  /*0960*/  HADD2.F32 R142, -RZ, R9.reuse.H0_H0 ;  /* 0x20000009ff8e7230 */ /* 0x100fe20000004100 */
[----:B------:R-:W-:Y:S01]  /*0970*/  FADD.FTZ R8, -R135, R129 ;  /* 0x0000008187087221 */ /* 0x000fe20000010100 */
[----:B------:R-:W-:Y:S02]  /*0980*/  HADD2.F32 R9, -RZ, R9.H1_H1 ;  /* 0x30000009ff097230 */ /* 0x000fe40000004100 */
[--C-:B------:R-:W-:Y:S01]  /*0990*/  HADD2.F32 R144, -RZ, R10.reuse.H0_H0 ;  /* 0x2000000aff907230 */ /* 0x100fe20000004100 */
[----:B------:R-:W-:Y:S01]  /*09a0*/  FMUL.FTZ R8, R5, R8 ;  /* 0x0000000805087220 */ /* 0x000fe20000410000 */
[----:B------:R-:W-:Y:S01]  /*09b0*/  HADD2.F32 R145, -RZ, R10.H1_H1 ;  /* 0x3000000aff917230 */ /* 0x000fe20000004100 */
[----:B------:R-:W-:Y:S01]  /*09c0*/  FADD.FTZ R10, -R135, R137 ;  /* 0x00000089870a7221 */ /* 0x000fe20000010100 */
[----:B----4-:R-:W-:-:S02]  /*09d0*/  HADD2.F32 R139, -RZ, R12.H0_H0 ;  /* 0x2000000cff8b7230 */ /* 0x010fc40000004100 */
[--C-:B------:R-:W-:Y:S02]  /*09e0*/  HADD2.F32 R146, -RZ, R11.reuse.H0_H0 ;  /* 0x2000000bff927230 */ /* 0x100fe40000004100 */
[----:B------:R-:W-:Y:S02]  /*09f0*/  HADD2.F32 R11, -RZ, R11.H1_H1 ;  /* 0x3000000bff0b7230 */ /* 0x000fe40000004100 */
[----:B------:R-:W-:Y:S01]  /*0a00*/  HADD2.F32 R136, -RZ, R12.H1_H1 ;  /* 0x3000000cff887230 */ /* 0x000fe20000004100 */
[C---:B------:R-:W-:Y:S01]  /*0a10*/  FADD.FTZ R12, -R135.reuse, R9 ;  /* 0x00000009870c7221 */ /* 0x040fe20000010100 */
[--C-:B------:R-:W-:Y:S01]  /*0a20*/  HADD2.F32 R141, -RZ, R13.reuse.H0_H0 ;  /* 0x2000000dff8d7230 */ /* 0x100fe20000004100 */
[----:B------:R-:W-:Y:S01]  /*0a30*/  FADD.FTZ R142, -R135, R142 ;  /* 0x0000008e878e7221 */ /* 0x000fe20000010100 */
[----:B------:R-:W-:Y:S01]  /*0a40*/  HADD2.F32 R138, -RZ, R13.H1_H1 ;  /* 0x3000000dff8a7230 */ /* 0x000fe20000004100 */
[----:B------:R-:W-:Y:S01]  /*0a50*/  FMUL.FTZ R9, R5, R10 ;  /* 0x0000000a05097220 */ /* 0x000fe20000410000 */
[--C-:B------:R-:W-:Y:S01]  /*0a60*/  HADD2.F32 R117, -RZ, R15.reuse.H0_H0 ;  /* 0x2000000fff757230 */ /* 0x100fe20000004100 */
[-C--:B------:R-:W-:Y:S01]  /*0a70*/  FFMA.FTZ R56, R8, R139.reuse, R56 ;  /* 0x0000008b08387223 */ /* 0x080fe20000010038 */
[----:B0-----:R-:W-:Y:S01]  /*0a80*/  HADD2.F32 R118, -RZ, R15.H1_H1 ;  /* 0x3000000fff767230 */ /* 0x001fe20000004100 */
[----:B------:R-:W-:Y:S01]  /*0a90*/  FADD.FTZ R72, R72, R139 ;  /* 0x0000008b48487221 */ /* 0x000fe20000010000 */
[----:B------:R-:W-:Y:S01]  /*0aa0*/  HADD2.F32 R13, -RZ, R120.H0_H0 ;  /* 0x20000078ff0d7230 */ /* 0x000fe20000004100 */
[C---:B------:R-:W-:Y:S01]  /*0ab0*/  FADD.FTZ R144, -R135.reuse, R144 ;  /* 0x0000009087907221 */ /* 0x040fe20000010100 */
[--C-:B------:R-:W-:Y:S01]  /*0ac0*/  HADD2.F32 R143, -RZ, R14.reuse.H0_H0 ;  /* 0x2000000eff8f7230 */ /* 0x100fe20000004100 */
[----:B------:R-:W-:Y:S01]  /*0ad0*/  FMUL.FTZ R139, R52, R139 ;  /* 0x0000008b348b7220 */ /* 0x000fe20000410000 */
[----:B------:R-:W-:Y:S01]  /*0ae0*/  HADD2.F32 R140, -RZ, R14.H1_H1 ;  /* 0x3000000eff8c7230 */ /* 0x000fe20000004100 */
[C---:B------:R-:W-:Y:S01]  /*0af0*/  FADD.FTZ R14, -R135.reuse, R145 ;  /* 0x00000091870e7221 */ /* 0x040fe20000010100 */
[----:B------:R-:W-:Y:S01]  /*0b00*/  HADD2.F32 R15, -RZ, R121.H0_H0 ;  /* 0x20000079ff0f7230 */ /* 0x000fe20000004100 */
[----:B------:R-:W-:-:S02]  /*0b10*/  FADD.FTZ R148, -R135, R11 ;  /* 0x0000000b87947221 */ /* 0x000fc40000010100 */
[----:B------:R-:W-:Y:S02]  /*0b20*/  FADD.FTZ R128, -R135, R146 ;  /* 0x0000009287807221 */ /* 0x000fe40000010100 */
[C---:B------:R-:W-:Y:S02]  /*0b30*/  FMUL.FTZ R10, R5.reuse, R142 ;  /* 0x0000008e050a7220 */ /* 0x040fe40000410000 */
[----:B------:R-:W-:Y:S02]  /*0b40*/  FMUL.FTZ R11, R5, R12 ;  /* 0x0000000c050b7220 */ /* 0x000fe40000410000 */
[----:B------:R-:W-:Y:S02]  /*0b50*/  FFMA.FTZ R57, R9, R136, R57 ;  /* 0x0000008809397223 */ /* 0x000fe40000010039 */
[----:B------:R-:W-:Y:S02]  /*0b60*/  FADD.FTZ R73, R73, R136 ;  /* 0x0000008849497221 */ /* 0x000fe40000010000 */
[----:B------:R-:W-:-:S02]  /*0b70*/  FMUL.FTZ R12, R5, R144 ;  /* 0x00000090050c7220 */ /* 0x000fc40000410000 */
[----:B------:R-:W-:Y:S02]  /*0b80*/  FMUL.FTZ R136, R53, R136 ;  /* 0x0000008835887220 */ /* 0x000fe40000410000 */
[----:B------:R-:W-:Y:S02]  /*0b90*/  FADD.FTZ R145, RZ, R139 ;  /* 0x0000008bff917221 */ /* 0x000fe40000010000 */
[C---:B------:R-:W-:Y:S02]  /*0ba0*/  FADD.FTZ R150, -R135.reuse, R13 ;  /* 0x0000000d87967221 */ /* 0x040fe40000010100 */
[----:B------:R-:W-:Y:S02]  /*0bb0*/  FFMA.FTZ R144, R8, R139, RZ ;  /* 0x0000008b08907223 */ /* 0x000fe400000100ff */
[----:B------:R-:W-:Y:S02]  /*0bc0*/  FADD.FTZ R156, -R135, R15 ;  /* 0x0000000f879c7221 */ /* 0x000fe40000010100 */
[C---:B------:R-:W-:Y:S01]  /*0bd0*/  FMUL.FTZ R13, R5.reuse, R14 ;  /* 0x0000000e050d7220 */ /* 0x040fe20000410000 */
[----:B------:R-:W-:Y:S01]  /*0be0*/  HADD2.F32 R119, -RZ, R122.H0_H0 ;  /* 0x2000007aff777230 */ /* 0x000fe20000004100 */
[----:B------:R-:W-:-:S02]  /*0bf0*/  FMUL.FTZ R15, R5, R128 ;  /* 0x00000080050f7220 */ /* 0x000fc40000410000 */
[----:B------:R-:W-:Y:S02]  /*0c00*/  FMUL.FTZ R14, R5, R148 ;  /* 0x00000094050e7220 */ /* 0x000fe40000410000 */
[-C--:B------:R-:W-:Y:S02]  /*0c10*/  FFMA.FTZ R58, R10, R141.reuse, R58 ;  /* 0x0000008d0a3a7223 */ /* 0x080fe4000001003a */
[----:B------:R-:W-:Y:S01]  /*0c20*/  FADD.FTZ R74, R74, R141 ;  /* 0x0000008d4a4a7221 */ /* 0x000fe20000010000 */
[----:B------:R-:W-:Y:S01]  /*0c30*/  HADD2.F32 R120, -RZ, R120.H1_H1 ;  /* 0x30000078ff787230 */ /* 0x000fe20000004100 */
[----:B------:R-:W-:Y:S01]  /*0c40*/  FMUL.FTZ R141, R54, R141 ;  /* 0x0000008d368d7220 */ /* 0x000fe20000410000 */
[----:B------:R-:W-:Y:S01]  /*0c50*/  HADD2.F32 R121, -RZ, R121.H1_H1 ;  /* 0x30000079ff797230 */ /* 0x000fe20000004100 */
[----:B------:R-:W-:Y:S01]  /*0c60*/  FADD.FTZ R148, R145, R136 ;  /* 0x0000008891947221 */ /* 0x000fe20000010000 */
[----:B------:R-:W-:Y:S01]  /*0c70*/  HADD2.F32 R122, -RZ, R122.H1_H1 ;  /* 0x3000007aff7a7230 */ /* 0x000fe20000004100 */
[----:B------:R-:W-:Y:S01]  /*0c80*/  FFMA.FTZ R144, R9, R136, R144 ;  /* 0x0000008809907223 */ /* 0x000fe20000010090 */
[----:B------:R-:W-:-:S02]  /*0c90*/  HADD2.F32 R134, -RZ, R123.H0_H0 ;  /* 0x2000007bff867230 */ /* 0x000fc40000004100 */
[----:B------:R-:W-:Y:S01]  /*0ca0*/  HADD2.F32 R152, -RZ, R123.H1_H1 ;  /* 0x3000007bff987230 */ /* 0x000fe20000004100 */
[-C--:B------:R-:W-:Y:S02]  /*0cb0*/  FFMA.FTZ R59, R11, R138.reuse, R59 ;  /* 0x0000008a0b3b7223 */ /* 0x080fe4000001003b */
[----:B------:R-:W-:Y:S02]  /*0cc0*/  FADD.FTZ R75, R75, R138 ;  /* 0x0000008a4b4b7221 */ /* 0x000fe40000010000 */
[-C--:B------:R-:W-:Y:S02]  /*0cd0*/  FFMA.FTZ R62, R15, R117.reuse, R62 ;  /* 0x000000750f3e7223 */ /* 0x080fe4000001003e */
[----:B------:R-:W-:Y:S02]  /*0ce0*/  FADD.FTZ R78, R78, R117 ;  /* 0x000000754e4e7221 */ /* 0x000fe40000010000 */
[----:B------:R-:W-:Y:S02]  /*0cf0*/  FMUL.FTZ R142, R50, R117 ;  /* 0x00000075328e7220 */ /* 0x000fe40000410000 */
[----:B------:R-:W-:-:S02]  /*0d00*/  FMUL.FTZ R138, R55, R138 ;  /* 0x0000008a378a7220 */ /* 0x000fc40000410000 */
[----:B------:R-:W-:Y:S02]  /*0d10*/  FADD.FTZ R117, R148, R141 ;  /* 0x0000008d94757221 */ /* 0x000fe40000010000 */
[----:B------:R-:W-:Y:S01]  /*0d20*/  FFMA.FTZ R144, R10, R141, R144 ;  /* 0x0000008d0a907223 */ /* 0x000fe20000010090 */
[----:B------:R-:W-:Y:S01]  /*0d30*/  HADD2.F32 R123, -RZ, R125.H0_H0 ;  /* 0x2000007dff7b7230 */ /* 0x000fe20000004100 */
[C---:B------:R-:W-:Y:S02]  /*0d40*/  FADD.FTZ R154, -R135.reuse, R120 ;  /* 0x00000078879a7221 */ /* 0x040fe40000010100 */
[C---:B------:R-:W-:Y:S02]  /*0d50*/  FADD.FTZ R158, -R135.reuse, R121 ;  /* 0x00000079879e7221 */ /* 0x040fe40000010100 */
[C---:B------:R-:W-:Y:S02]  /*0d60*/  FADD.FTZ R160, -R135.reuse, R119 ;  /* 0x0000007787a07221 */ /* 0x040fe40000010100 */
[----:B------:R-:W-:-:S02]  /*0d70*/  FADD.FTZ R162, -R135, R122 ;  /* 0x0000007a87a27221 */ /* 0x000fc40000010100 */
[C---:B------:R-:W-:Y:S01]  /*0d80*/  FADD.FTZ R164, -R135.reuse, R134 ;  /* 0x0000008687a47221 */ /* 0x040fe20000010100 */
[----:B------:R-:W-:Y:S01]  /*0d90*/  HADD2.F32 R134, -RZ, R125.H1_H1 ;  /* 0x3000007dff867230 */ /* 0x000fe20000004100 */
[----:B------:R-:W-:Y:S01]  /*0da0*/  FADD.FTZ R152, -R135, R152 ;  /* 0x0000009887987221 */ /* 0x000fe20000010100 */
[----:B------:R-:W-:Y:S01]  /*0db0*/  HADD2.F32 R135, -RZ, R124.H0_H0 ;  /* 0x2000007cff877230 */ /* 0x000fe20000004100 */
[-C--:B------:R-:W-:Y:S02]  /*0dc0*/  FFMA.FTZ R63, R14, R118.reuse, R63 ;  /* 0x000000760e3f7223 */ /* 0x080fe4000001003f */
[----:B------:R-:W-:Y:S02]  /*0dd0*/  FADD.FTZ R79, R79, R118 ;  /* 0x000000764f4f7221 */ /* 0x000fe40000010000 */
[----:B------:R-:W-:Y:S02]  /*0de0*/  FMUL.FTZ R145, R51, R118 ;  /* 0x0000007633917220 */ /* 0x000fe40000410000 */
[----:B------:R-:W-:-:S02]  /*0df0*/  FMUL.FTZ R125, R5, R150 ;  /* 0x00000096057d7220 */ /* 0x000fc40000410000 */
[-C--:B------:R-:W-:Y:S02]  /*0e00*/  FFMA.FTZ R60, R12, R143.reuse, R60 ;  /* 0x0000008f0c3c7223 */ /* 0x080fe4000001003c */
[----:B------:R-:W-:Y:S02]  /*0e10*/  FADD.FTZ R76, R76, R143 ;  /* 0x0000008f4c4c7221 */ /* 0x000fe40000010000 */
[----:B------:R-:W-:Y:S02]  /*0e20*/  FADD.FTZ R118, R117, R138 ;  /* 0x0000008a75767221 */ /* 0x000fe40000010000 */
        /* <DEDUP_REMOVED lines=9> */
[----:B------:R-:W-:Y:S01]  /*0ec0*/  FFMA.FTZ R117, R12, R143, R117 ;  /* 0x0000008f0c757223 */ /* 0x000fe20000010075 */
[----:B------:R-:W-:Y:S01]  /*0ed0*/  HADD2.F32 R146, -RZ, R124.H1_H1 ;  /* 0x3000007cff927230 */ /* 0x000fe20000004100 */
[----:B------:R-:W-:Y:S02]  /*0ee0*/  FADD.FTZ R135, R135, R140 ;  /* 0x0000008c87877221 */ /* 0x000fe40000010000 */
[----:B------:R-:W-:Y:S01]  /*0ef0*/  FFMA.FTZ R117, R13, R140, R117 ;  /* 0x0000008c0d757223 */ /* 0x000fe20000010075 */
[--C-:B------:R-:W-:Y:S01]  /*0f00*/  HADD2.F32 R119, -RZ, R127.reuse.H0_H0 ;  /* 0x2000007fff777230 */ /* 0x100fe20000004100 */
[C---:B------:R-:W-:Y:S01]  /*0f10*/  FMUL.FTZ R124, R5.reuse, R154 ;  /* 0x0000009a057c7220 */ /* 0x040fe20000410000 */
[----:B------:R-:W-:Y:S01]  /*0f20*/  HADD2.F32 R120, -RZ, R127.H1_H1 ;  /* 0x3000007fff787230 */ /* 0x000fe20000004100 */
[----:B------:R-:W-:Y:S02]  /*0f30*/  FMUL.FTZ R127, R5, R156 ;  /* 0x0000009c057f7220 */ /* 0x000fe40000410000 */
[----:B------:R-:W-:-:S02]  /*0f40*/  FADD.FTZ R118, R135, R142 ;  /* 0x0000008e87767221 */ /* 0x000fc40000010000 */
[----:B------:R-:W-:Y:S02]  /*0f50*/  FFMA.FTZ R117, R15, R142, R117 ;  /* 0x0000008e0f757223 */ /* 0x000fe40000010075 */
[-C--:B------:R-:W-:Y:S02]  /*0f60*/  FFMA.FTZ R65, R124, R146.reuse, R65 ;  /* 0x000000927c417223 */ /* 0x080fe40000010041 */
[----:B------:R-:W-:Y:S02]  /*0f70*/  FADD.FTZ R81, R81, R146 ;  /* 0x0000009251517221 */ /* 0x000fe40000010000 */
[----:B------:R-:W-:Y:S02]  /*0f80*/  FMUL.FTZ R147, R45, R146 ;  /* 0x000000922d937220 */ /* 0x000fe40000410000 */
[----:B------:R-:W-:Y:S02]  /*0f90*/  FFMA.FTZ R66, R127, R123, R66 ;  /* 0x0000007b7f427223 */ /* 0x000fe40000010042 */
[----:B------:R-:W-:-:S02]  /*0fa0*/  FADD.FTZ R82, R82, R123 ;  /* 0x0000007b52527221 */ /* 0x000fc40000010000 */
[----:B------:R-:W-:Y:S02]  /*0fb0*/  FMUL.FTZ R146, R46, R123 ;  /* 0x0000007b2e927220 */ /* 0x000fe40000410000 */
[----:B------:R-:W-:Y:S02]  /*0fc0*/  FADD.FTZ R123, R118, R145 ;  /* 0x00000091767b7221 */ /* 0x000fe40000010000 */
[----:B------:R-:W-:Y:S02]  /*0fd0*/  FFMA.FTZ R117, R14, R145, R117 ;  /* 0x000000910e757223 */ /* 0x000fe40000010075 */
[----:B------:R-:W-:Y:S02]  /*0fe0*/  FADD.FTZ R118, R123, R144 ;  /* 0x000000907b767221 */ /* 0x000fe40000010000 */
[----:B------:R-:W-:Y:S02]  /*0ff0*/  FFMA.FTZ R117, R125, R144, R117 ;  /* 0x000000907d757223 */ /* 0x000fe40000010075 */
[----:B------:R-:W-:-:S02]  /*1000*/  FADD.FTZ R123, R118, R147 ;  /* 0x00000093767b7221 */ /* 0x000fc40000010000 */
[----:B------:R-:W-:Y:S01]  /*1010*/  FFMA.FTZ R117, R124, R147, R117 ;  /* 0x000000937c757223 */ /* 0x000fe20000010075 */
[--C-:B------:R-:W-:Y:S01]  /*1020*/  HADD2.F32 R121, -RZ, R126.reuse.H0_H0 ;  /* 0x2000007eff797230 */ /* 0x100fe20000004100 */
[C---:B------:R-:W-:Y:S01]  /*1030*/  FMUL.FTZ R129, R5.reuse, R160 ;  /* 0x000000a005817220 */ /* 0x040fe20000410000 */
[----:B------:R-:W-:Y:S01]  /*1040*/  HADD2.F32 R122, -RZ, R126.H1_H1 ;  /* 0x3000007eff7a7230 */ /* 0x000fe20000004100 */
        /* <DEDUP_REMOVED lines=31> */
.L_x_4133:
[----:B0-----:R-:W-:Y:S05]  /*1240*/  BSYNC B0 ;  /* 0x0000000000007941 */ /* 0x001fea0003800000 */
.L_x_4131:
[----:B------:R-:W-:Y:S02]  /*1250*/  LOP3.LUT P3, RZ, R4, 0xff, RZ, 0xc0, !PT ;  /* 0x000000ff04ff7812 */ /* 0x000fe4000786c0ff */
[----:B------:R-:W-:Y:S02]  /*1260*/  SHF.R.U32.HI R117, RZ, 0x5, R0 ;  /* 0x00000005ff757819 */ /* 0x000fe40000011600 */
[----:B-----5:R-:W-:Y:S02]  /*1270*/  MOV R118, R132 ;  /* 0x0000008400767202 */ /* 0x020fe40000000f00 */
[----:B------:R-:W-:-:S02]  /*1280*/  MOV R119, R130 ;  /* 0x0000008200777202 */ /* 0x000fc40000000f00 */
[----:B------:R-:W-:Y:S02]  /*1290*/  LOP3.LUT R158, R117, 0x7fffffc, RZ, 0xc0, !PT ;  /* 0x07fffffc759e7812 */ /* 0x000fe400078ec0ff */
[----:B------:R-:W-:Y:S02]  /*12a0*/  LOP3.LUT P0, RZ, R0, 0x1f, RZ, 0xc0, !PT ;  /* 0x0000001f00ff7812 */ /* 0x000fe4000780c0ff */
[----:B------:R-:W-:Y:S02]  /*12b0*/  PRMT R159, R118, 0x7610, R159 ;  /* 0x00007610769f7816 */ /* 0x000fe4000000009f */
[----:B------:R-:W-:Y:S02]  /*12c0*/  PRMT R156, R119, 0x7610, R156 ;  /* 0x00007610779c7816 */ /* 0x000fe4000000009c */
[----:B------:R-:W-:Y:S01]  /*12d0*/  @!P3 IADD3 R158, R158, 0x4, RZ ;  /* 0x000000049e9eb810 */ /* 0x000fe20007ffe0ff */
[----:B------:R-:W-:Y:S05]  /*12e0*/  BRA.DIV ~URZ, `(.L_x_4134) ;  /* 0x000024827f007947 */ /* 0x000fea000b800000 */
[----:B------:R0:W1:Y:S02]  /*12f0*/  SHFL.DOWN PT, R135, R154, 0x10, 0x1f ;  /* 0x0a001f009a877f89 */ /* 0x00006400000e0000 */
.L_x_4219:
        /* <DEDUP_REMOVED lines=18> */
.L_x_4220:
[----:B------:R-:W-:Y:S01]  /*1420*/  ISETP.GE.AND P3, PT, R116, 0x1, PT ;  /* 0x000000017400780c */ /* 0x000fe20003f66270 */
[----:B0-2---:R-:W-:Y:S01]  /*1430*/  FADD.FTZ R134, R155, R134 ;  /* 0x000000869b867221 */ /* 0x005fe20000010000 */
[----:B------:R-:W-:Y:S01]  /*1440*/  @!P0 LOP3.LUT R117, R117, 0x3, RZ, 0xc0, !PT ;  /* 0x0000000375758812 */ /* 0x000fe200078ec0ff */
[----:B-1----:R-:W-:Y:S01]  /*1450*/  FADD.FTZ R135, R118, R135 ;  /* 0x0000008776877221 */ /* 0x002fe20000010000 */
[----:B------:R-:W-:Y:S01]  /*1460*/  WARPSYNC 0xffffffff ;  /* 0xffffffff00007948 */ /* 0x000fe20003800000 */
[----:B------:R-:W-:Y:S01]  /*1470*/  HFMA2.MMA R157, -RZ, RZ, 0, 0 ;  /* 0x00000000ff9d7435 */ /* 0x000fe200000001ff */
[----:B------:R-:W-:-:S05]  /*1480*/  @!P0 IADD3 R160, R158, R117, RZ ;  /* 0x000000759ea08210 */ /* 0x000fca0007ffe0ff */
[----:B------:R-:W-:Y:S02]  /*1490*/  @!P0 STS.64 [R160.X8+0x2000], R134 ;  /* 0x00200086a0008388 */ /* 0x000fe40000008a00 */
[----:B------:R-:W-:Y:S02]  /*14a0*/  @P3 IADD3 R116, R116, -0x1, RZ ;  /* 0xffffffff74743810 */ /* 0x000fe40007ffe0ff */
[----:B------:R-:W-:Y:S01]  /*14b0*/  BAR.SYNC.DEFER_BLOCKING 0x0 ;  /* 0x0000000000007b1d */ /* 0x000fe20000010000 */
[----:B------:R-:W-:Y:S02]  /*14c0*/  @P3 MOV R154, 0x10 ;  /* 0x00000010009a3802 */ /* 0x000fe40000000f00 */
        /* <DEDUP_REMOVED lines=29> */
.L_x_4137:
        /* <DEDUP_REMOVED lines=11> */
.L_x_4138:
[----:B------:R-:W-:Y:S05]  /*1750*/  BSYNC B0 ;  /* 0x0000000000007941 */ /* 0x000fea0003800000 */
.L_x_4136:
[----:B------:R-:W-:Y:S01]  /*1760*/  ISETP.NE.U32.AND P0, PT, RZ, c[0x0][0x258], PT ;  /* 0x00009600ff007a0c */ /* 0x000fe20003f05070 */
[----:B------:R-:W-:Y:S03]  /*1770*/  BSSY B0, `(.L_x_4139) ;  /* 0x000000e000007945 */ /* 0x000fe60003800000 */
[----:B------:R-:W-:Y:S01]  /*1780*/  ISETP.NE.AND.EX P0, PT, RZ, c[0x0][0x25c], PT, P0 ;  /* 0x00009700ff007a0c */ /* 0x000fe20003f05300 */
[----:B------:R-:W-:Y:S07]  /*1790*/  @!P3 BRA `(.L_x_4140) ;  /* 0x000000b00000b947 */ /* 0x000fee0003800000 */
[----:B------:R-:W-:Y:S01]  /*17a0*/  LOP3.LUT P5, RZ, R159, 0xff, RZ, 0xc0, !PT ;  /* 0x000000ff9fff7812 */ /* 0x000fe200078ac0ff */
[----:B------:R-:W-:-:S04]  /*17b0*/  FMUL.FTZ R117, R116, c[0x0][0x1ec] ;  /* 0x00007b0074757a20 */ /* 0x000fc80000410000 */
[----:B------:R-:W-:Y:S01]  /*17c0*/  FMUL.FTZ R119, R117, c[0x0][0x1e8] ;  /* 0x00007a0075777a20 */ /* 0x000fe20000410000 */
[----:B------:R-:W-:-:S07]  /*17d0*/  HFMA2.MMA R117, -RZ, RZ, 0, 0 ;  /* 0x00000000ff757435 */ /* 0x000fce00000001ff */
[----:B-----5:R-:W-:-:S05]  /*17e0*/  @P5 HADD2.F32 R118, -RZ, R104.H0_H0 ;  /* 0x20000068ff765230 */ /* 0x020fca0000004100 */
[----:B------:R-:W-:Y:S02]  /*17f0*/  @P5 FMUL.FTZ R117, R119, R118 ;  /* 0x0000007677755220 */ /* 0x000fe40000410000 */
[----:B------:R-:W-:Y:S02]  /*1800*/  FMUL.FTZ R118, R36, R119 ;  /* 0x0000007724767220 */ /* 0x000fe40000410000 */
[----:B------:R-:W-:-:S03]  /*1810*/  FADD.FTZ R100, R100, R117 ;  /* 0x0000007564647221 */ /* 0x000fc60000010000 */
[----:B------:R-:W-:-:S04]  /*1820*/  FSEL R118, R118, RZ, P5 ;  /* 0x000000ff76767208 */ /* 0x000fc80002800000 */
[----:B------:R-:W-:-:S04]  /*1830*/  F2FP.PACK_AB R118, RZ, R118 ;  /* 0x00000076ff76723e */ /* 0x000fc800000000ff */
[----:B------:R-:W-:Y:S02]  /*1840*/  PRMT R108, R118, 0x7610, R108 ;  /* 0x00007610766c7816 */ /* 0x000fe4000000006c */
.L_x_4140:
[----:B------:R-:W-:Y:S05]  /*1850*/  BSYNC B0 ;  /* 0x0000000000007941 */ /* 0x000fea0003800000 */
.L_x_4139:
[----:B------:R-:W-:Y:S01]  /*1860*/  @P0 F2FP.PACK_AB R116, RZ, R116 ;  /* 0x00000074ff74023e */ /* 0x000fe200000000ff */
[----:B------:R-:W-:Y:S03]  /*1870*/  BSSY B0, `(.L_x_4141) ;  /* 0x000000e000007945 */ /* 0x000fe60003800000 */
[----:B------:R-:W-:Y:S01]  /*1880*/  @P0 PRMT R112, R116, 0x7610, R112 ;  /* 0x0000761074700816 */ /* 0x000fe20000000070 */
[----:B------:R-:W-:Y:S05]  /*1890*/  @P2 BRA `(.L_x_4142) ;  /* 0x0000004000002947 */ /* 0x000fea0003800000 */
[----:B------:R-:W-:Y:S01]  /*18a0*/  MOV R116, RZ ;  /* 0x000000ff00747202 */ /* 0x000fe20000000f00 */
[----:B------:R-:W-:Y:S05]  /*18b0*/  @!P4 BRA `(.L_x_4143) ;  /* 0x000000900000c947 */ /* 0x000fea0003800000 */
[----:B------:R-:W-:Y:S01]  /*18c0*/  HADD2.F32 R116, -RZ, R20.H1_H1 ;  /* 0x30000014ff747230 */ /* 0x000fe20000004100 */
[----:B------:R-:W-:Y:S05]  /*18d0*/  BRA `(.L_x_4143) ;  /* 0x0000007000007947 */ /* 0x000fea0003800000 */
.L_x_4142:
[----:B------:R-:W-:-:S04]  /*18e0*/  ISETP.NE.AND P5, PT, R3, RZ, PT ;  /* 0x000000ff0300720c */ /* 0x000fc80003fa5270 */
[----:B------:R-:W-:-:S05]  /*18f0*/  FSEL R116, R120, RZ, !P5 ;  /* 0x000000ff78747208 */ /* 0x000fca0006800000 */
[----:B------:R-:W-:-:S04]  /*1900*/  FFMA.FTZ R117, R9, R121, R116 ;  /* 0x0000007909757223 */ /* 0x000fc80000010074 */
[----:B------:R-:W-:Y:S01]  /*1910*/  FADD.FTZ R116, R136, -R117 ;  /* 0x8000007588747221 */ /* 0x000fe20000010000 */
[----:B------:R-:W-:-:S03]  /*1920*/  @P4 HADD2.F32 R117, -RZ, R20.H1_H1 ;  /* 0x30000014ff754230 */ /* 0x000fc60000004100 */
[----:B------:R-:W-:-:S04]  /*1930*/  FMUL.FTZ R116, R5, R116 ;  /* 0x0000007405747220 */ /* 0x000fc80000410000 */
[----:B------:R-:W-:Y:S02]  /*1940*/  @P4 FADD.FTZ R116, R116, R117 ;  /* 0x0000007574744221 */ /* 0x000fe40000010000 */
.L_x_4143:
[----:B------:R-:W-:Y:S05]  /*1950*/  BSYNC B0 ;  /* 0x0000000000007941 */ /* 0x000fea0003800000 */
.L_x_4141:
[----:B------:R-:W-:Y:S01]  /*1960*/  BSSY B0, `(.L_x_4144) ;  /* 0x000000e000007945 */ /* 0x000fe20003800000 */
[----:B------:R-:W-:Y:S01]  /*1970*/  @P0 F2FP.PACK_AB R117, RZ, R116 ;  /* 0x00000074ff75023e */ /* 0x000fe200000000ff */
[----:B------:R-:W-:Y:S05]  /*1980*/  @!P3 BRA `(.L_x_4145) ;  /* 0x000000b00000b947 */ /* 0x000fea0003800000 */
[----:B------:R-:W-:Y:S01]  /*1990*/  LOP3.LUT P5, RZ, R132, 0xff00, RZ, 0xc0, !PT ;  /* 0x0000ff0084ff7812 */ /* 0x000fe200078ac0ff */
[----:B------:R-:W-:-:S04]  /*19a0*/  FMUL.FTZ R116, R116, c[0x0][0x1ec] ;  /* 0x00007b0074747a20 */ /* 0x000fc80000410000 */
[----:B------:R-:W-:Y:S01]  /*19b0*/  FMUL.FTZ R119, R116, c[0x0][0x1e8] ;  /* 0x00007a0074777a20 */ /* 0x000fe20000410000 */
[----:B------:R-:W-:-:S07]  /*19c0*/  HFMA2.MMA R116, -RZ, RZ, 0, 0 ;  /* 0x00000000ff747435 */ /* 0x000fce00000001ff */
[----:B-----5:R-:W-:-:S05]  /*19d0*/  @P5 HADD2.F32 R118, -RZ, R104.H1_H1 ;  /* 0x30000068ff765230 */ /* 0x020fca0000004100 */
[----:B------:R-:W-:Y:S02]  /*19e0*/  @P5 FMUL.FTZ R116, R119, R118 ;  /* 0x0000007677745220 */ /* 0x000fe40000410000 */
[----:B------:R-:W-:Y:S02]  /*19f0*/  FMUL.FTZ R118, R37, R119 ;  /* 0x0000007725767220 */ /* 0x000fe40000410000 */
[----:B------:R-:W-:-:S03]  /*1a00*/  FADD.FTZ R101, R101, R116 ;  /* 0x0000007465657221 */ /* 0x000fc60000010000 */
[----:B------:R-:W-:-:S04]  /*1a10*/  FSEL R118, R118, RZ, P5 ;  /* 0x000000ff76767208 */ /* 0x000fc80002800000 */
[----:B------:R-:W-:-:S04]  /*1a20*/  F2FP.PACK_AB R118, RZ, R118 ;  /* 0x00000076ff76723e */ /* 0x000fc800000000ff */
[----:B------:R-:W-:Y:S02]  /*1a30*/  PRMT R108, R108, 0x5410, R118 ;  /* 0x000054106c6c7816 */ /* 0x000fe40000000076 */
.L_x_4145:
[----:B------:R-:W-:Y:S05]  /*1a40*/  BSYNC B0 ;  /* 0x0000000000007941 */ /* 0x000fea0003800000 */
.L_x_4144:
[----:B------:R-:W-:Y:S01]  /*1a50*/  BSSY B0, `(.L_x_4146) ;  /* 0x000000e000007945 */ /* 0x000fe20003800000 */
[----:B------:R-:W-:Y:S01]  /*1a60*/  @P0 PRMT R112, R112, 0x5410, R117 ;  /* 0x0000541070700816 */ /* 0x000fe20000000075 */
[----:B------:R-:W-:Y:S05]  /*1a70*/  @P2 BRA `(.L_x_4147) ;  /* 0x0000004000002947 */ /* 0x000fea0003800000 */
[----:B------:R-:W-:Y:S01]  /*1a80*/  MOV R116, RZ ;  /* 0x000000ff00747202 */ /* 0x000fe20000000f00 */
[----:B------:R-:W-:Y:S05]  /*1a90*/  @!P4 BRA `(.L_x_4148) ;  /* 0x000000900000c947 */ /* 0x000fea0003800000 */
[----:B------:R-:W-:Y:S01]  /*1aa0*/  HADD2.F32 R116, -RZ, R21.H0_H0 ;  /* 0x20000015ff747230 */ /* 0x000fe20000004100 */
[----:B------:R-:W-:Y:S05]  /*1ab0*/  BRA `(.L_x_4148) ;  /* 0x0000007000007947 */ /* 0x000fea0003800000 */
.L_x_4147:
[----:B------:R-:W-:Y:S01]  /*1ac0*/  ISETP.NE.AND P5, PT, R3, RZ, PT ;  /* 0x000000ff0300720c */ /* 0x000fe20003fa5270 */
[----:B------:R-:W-:-:S03]  /*1ad0*/  @P4 HADD2.F32 R117, -RZ, R21.H0_H0 ;  /* 0x20000015ff754230 */ /* 0x000fc60000004100 */
[----:B------:R-:W-:-:S05]  /*1ae0*/  FSEL R116, R120, RZ, !P5 ;  /* 0x000000ff78747208 */ /* 0x000fca0006800000 */
[----:B------:R-:W-:-:S04]  /*1af0*/  FFMA.FTZ R116, R10, R121, R116 ;  /* 0x000000790a747223 */ /* 0x000fc80000010074 */
[----:B------:R-:W-:-:S04]  /*1b00*/  FADD.FTZ R116, R141, -R116 ;  /* 0x800000748d747221 */ /* 0x000fc80000010000 */
[----:B------:R-:W-:-:S04]  /*1b10*/  FMUL.FTZ R116, R5, R116 ;  /* 0x0000007405747220 */ /* 0x000fc80000410000 */
[----:B------:R-:W-:Y:S02]  /*1b20*/  @P4 FADD.FTZ R116, R116, R117 ;  /* 0x0000007574744221 */ /* 0x000fe40000010000 */
.L_x_4148:
[----:B------:R-:W-:Y:S05]  /*1b30*/  BSYNC B0 ;  /* 0x0000000000007941 */ /* 0x000fea0003800000 */
.L_x_4146:
[----:B------:R-:W-:Y:S01]  /*1b40*/  BSSY B0, `(.L_x_4149) ;  /* 0x000000e000007945 */ /* 0x000fe20003800000 */
[----:B------:R-:W-:Y:S01]  /*1b50*/  @P0 F2FP.PACK_AB R117, RZ, R116 ;  /* 0x00000074ff75023e */ /* 0x000fe200000000ff */
[----:B------:R-:W-:Y:S05]  /*1b60*/  @!P3 BRA `(.L_x_4150) ;  /* 0x000000b00000b947 */ /* 0x000fea0003800000 */
[----:B------:R-:W-:Y:S01]  /*1b70*/  LOP3.LUT P5, RZ, R132, 0xff0000, RZ, 0xc0, !PT ;  /* 0x00ff000084ff7812 */ /* 0x000fe200078ac0ff */
[----:B------:R-:W-:Y:S01]  /*1b80*/  FMUL.FTZ R116, R116, c[0x0][0x1ec] ;  /* 0x00007b0074747a20 */ /* 0x000fe20000410000 */
[----:B------:R-:W-:-:S03]  /*1b90*/  HFMA2.MMA R119, -RZ, RZ, 0, 0 ;  /* 0x00000000ff777435 */ /* 0x000fc600000001ff */
[----:B------:R-:W-:-:S08]  /*1ba0*/  FMUL.FTZ R123, R116, c[0x0][0x1e8] ;  /* 0x00007a00747b7a20 */ /* 0x000fd00000410000 */
[----:B-----5:R-:W-:-:S05]  /*1bb0*/  @P5 HADD2.F32 R116, -RZ, R105.H0_H0 ;  /* 0x20000069ff745230 */ /* 0x020fca0000004100 */
[----:B------:R-:W-:Y:S02]  /*1bc0*/  @P5 FMUL.FTZ R119, R123, R116 ;  /* 0x000000747b775220 */ /* 0x000fe40000410000 */
[----:B------:R-:W-:Y:S02]  /*1bd0*/  FMUL.FTZ R116, R38, R123 ;  /* 0x0000007b26747220 */ /* 0x000fe40000410000 */
[----:B------:R-:W-:-:S03]  /*1be0*/  FADD.FTZ R102, R102, R119 ;  /* 0x0000007766667221 */ /* 0x000fc60000010000 */
[----:B------:R-:W-:-:S04]  /*1bf0*/  FSEL R116, R116, RZ, P5 ;  /* 0x000000ff74747208 */ /* 0x000fc80002800000 */
[----:B------:R-:W-:-:S04]  /*1c00*/  F2FP.PACK_AB R116, RZ, R116 ;  /* 0x00000074ff74723e */ /* 0x000fc800000000ff */
[----:B------:R-:W-:Y:S02]  /*1c10*/  PRMT R109, R116, 0x7610, R109 ;  /* 0x00007610746d7816 */ /* 0x000fe4000000006d */
.L_x_4150:
[----:B------:R-:W-:Y:S05]  /*1c20*/  BSYNC B0 ;  /* 0x0000000000007941 */ /* 0x000fea0003800000 */
.L_x_4149:
[----:B------:R-:W-:Y:S01]  /*1c30*/  BSSY B0, `(.L_x_4151) ;  /* 0x000000e000007945 */ /* 0x000fe20003800000 */
[----:B------:R-:W-:Y:S01]  /*1c40*/  @P0 PRMT R113, R117, 0x7610, R113 ;  /* 0x0000761075710816 */ /* 0x000fe20000000071 */
[----:B------:R-:W-:Y:S05]  /*1c50*/  @P2 BRA `(.L_x_4152) ;  /* 0x0000004000002947 */ /* 0x000fea0003800000 */
[----:B------:R-:W-:Y:S01]  /*1c60*/  MOV R116, RZ ;  /* 0x000000ff00747202 */ /* 0x000fe20000000f00 */
[----:B------:R-:W-:Y:S05]  /*1c70*/  @!P4 BRA `(.L_x_4153) ;  /* 0x000000900000c947 */ /* 0x000fea0003800000 */
[----:B------:R-:W-:Y:S01]  /*1c80*/  HADD2.F32 R116, -RZ, R21.H1_H1 ;  /* 0x30000015ff747230 */ /* 0x000fe20000004100 */
[----:B------:R-:W-:Y:S05]  /*1c90*/  BRA `(.L_x_4153) ;  /* 0x0000007000007947 */ /* 0x000fea0003800000 */
.L_x_4152:
[----:B------:R-:W-:-:S04]  /*1ca0*/  ISETP.NE.AND P5, PT, R3, RZ, PT ;  /* 0x000000ff0300720c */ /* 0x000fc80003fa5270 */
[----:B------:R-:W-:-:S05]  /*1cb0*/  FSEL R116, R120, RZ, !P5 ;  /* 0x000000ff78747208 */ /* 0x000fca0006800000 */
[----:B------:R-:W-:-:S04]  /*1cc0*/  FFMA.FTZ R117, R11, R121, R116 ;  /* 0x000000790b757223 */ /* 0x000fc80000010074 */
[----:B------:R-:W-:Y:S01]  /*1cd0*/  FADD.FTZ R116, R138, -R117 ;  /* 0x800000758a747221 */ /* 0x000fe20000010000 */
[----:B------:R-:W-:-:S03]  /*1ce0*/  @P4 HADD2.F32 R117, -RZ, R21.H1_H1 ;  /* 0x30000015ff754230 */ /* 0x000fc60000004100 */
[----:B------:R-:W-:-:S04]  /*1cf0*/  FMUL.FTZ R116, R5, R116 ;  /* 0x0000007405747220 */ /* 0x000fc80000410000 */
[----:B------:R-:W-:Y:S02]  /*1d00*/  @P4 FADD.FTZ R116, R116, R117 ;  /* 0x0000007574744221 */ /* 0x000fe40000010000 */
.L_x_4153:
[----:B------:R-:W-:Y:S05]  /*1d10*/  BSYNC B0 ;  /* 0x0000000000007941 */ /* 0x000fea0003800000 */
.L_x_4151:
        /* <DEDUP_REMOVED lines=14> */
.L_x_4155:
[----:B------:R-:W-:Y:S05]  /*1e00*/  BSYNC B0 ;  /* 0x0000000000007941 */ /* 0x000fea0003800000 */
.L_x_4154:
[----:B------:R-:W-:Y:S01]  /*1e10*/  BSSY B0, `(.L_x_4156) ;  /* 0x000000e000007945 */ /* 0x000fe20003800000 */
[----:B------:R-:W-:Y:S01]  /*1e20*/  @P0 PRMT R113, R113, 0x5410, R117 ;  /* 0x0000541071710816 */ /* 0x000fe20000000075 */
[----:B------:R-:W-:Y:S05]  /*1e30*/  @P2 BRA `(.L_x_4157) ;  /* 0x0000004000002947 */ /* 0x000fea0003800000 */
[----:B------:R-:W-:Y:S01]  /*1e40*/  MOV R116, RZ ;  /* 0x000000ff00747202 */ /* 0x000fe20000000f00 */
[----:B------:R-:W-:Y:S05]  /*1e50*/  @!P4 BRA `(.L_x_4158) ;  /* 0x000000900000c947 */ /* 0x000fea0003800000 */
[----:B------:R-:W-:Y:S01]  /*1e60*/  HADD2.F32 R116, -RZ, R22.H0_H0 ;  /* 0x20000016ff747230 */ /* 0x000fe20000004100 */
[----:B------:R-:W-:Y:S05]  /*1e70*/  BRA `(.L_x_4158) ;  /* 0x0000007000007947 */ /* 0x000fea0003800000 */
.L_x_4157:
[----:B------:R-:W-:Y:S01]  /*1e80*/  ISETP.NE.AND P5, PT, R3, RZ, PT ;  /* 0x000000ff0300720c */ /* 0x000fe20003fa5270 */
[----:B------:R-:W-:-:S03]  /*1e90*/  @P4 HADD2.F32 R117, -RZ, R22.H0_H0 ;  /* 0x20000016ff754230 */ /* 0x000fc60000004100 */
[----:B------:R-:W-:-:S05]  /*1ea0*/  FSEL R116, R120, RZ, !P5 ;  /* 0x000000ff78747208 */ /* 0x000fca0006800000 */
[----:B------:R-:W-:-:S04]  /*1eb0*/  FFMA.FTZ R116, R12, R121, R116 ;  /* 0x000000790c747223 */ /* 0x000fc80000010074 */
[----:B------:R-:W-:-:S04]  /*1ec0*/  FADD.FTZ R116, R143, -R116 ;  /* 0x800000748f747221 */ /* 0x000fc80000010000 */
[----:B------:R-:W-:-:S04]  /*1ed0*/  FMUL.FTZ R116, R5, R116 ;  /* 0x0000007405747220 */ /* 0x000fc80000410000 */
[----:B------:R-:W-:Y:S02]  /*1ee0*/  @P4 FADD.FTZ R116, R116, R117 ;  /* 0x0000007574744221 */ /* 0x000fe40000010000 */
.L_x_4158:
[----:B------:R-:W-:Y:S05]  /*1ef0*/  BSYNC B0 ;  /* 0x0000000000007941 */ /* 0x000fea0003800000 */
.L_x_4156:
        /* <DEDUP_REMOVED lines=14> */
.L_x_4160:
[----:B------:R-:W-:Y:S05]  /*1fe0*/  BSYNC B0 ;  /* 0x0000000000007941 */ /* 0x000fea0003800000 */
.L_x_4159:
[----:B------:R-:W-:Y:S01]  /*1ff0*/  BSSY B0, `(.L_x_4161) ;  /* 0x000000e000007945 */ /* 0x000fe20003800000 */
[----:B------:R-:W-:Y:S01]  /*2000*/  @P0 PRMT R114, R117, 0x7610, R114 ;  /* 0x0000761075720816 */ /* 0x000fe20000000072 */
[----:B------:R-:W-:Y:S05]  /*2010*/  @P2 BRA `(.L_x_4162) ;  /* 0x0000004000002947 */ /* 0x000fea0003800000 */
[----:B------:R-:W-:Y:S01]  /*2020*/  MOV R116, RZ ;  /* 0x000000ff00747202 */ /* 0x000fe20000000f00 */
[----:B------:R-:W-:Y:S05]  /*2030*/  @!P4 BRA `(.L_x_4163) ;  /* 0x000000900000c947 */ /* 0x000fea0003800000 */
[----:B------:R-:W-:Y:S01]  /*2040*/  HADD2.F32 R116, -RZ, R22.H1_H1 ;  /* 0x30000016ff747230 */ /* 0x000fe20000004100 */
[----:B------:R-:W-:Y:S05]  /*2050*/  BRA `(.L_x_4163) ;  /* 0x0000007000007947 */ /* 0x000fea0003800000 */
.L_x_4162:
[----:B------:R-:W-:-:S04]  /*2060*/  ISETP.NE.AND P5, PT, R3, RZ, PT ;  /* 0x000000ff0300720c */ /* 0x000fc80003fa5270 */
[----:B------:R-:W-:-:S05]  /*2070*/  FSEL R116, R120, RZ, !P5 ;  /* 0x000000ff78747208 */ /* 0x000fca0006800000 */
[----:B------:R-:W-:-:S04]  /*2080*/  FFMA.FTZ R117, R13, R121, R116 ;  /* 0x000000790d757223 */ /* 0x000fc80000010074 */
[----:B------:R-:W-:Y:S01]  /*2090*/  FADD.FTZ R116, R140, -R117 ;  /* 0x800000758c747221 */ /* 0x000fe20000010000 */
[----:B------:R-:W-:-:S03]  /*20a0*/  @P4 HADD2.F32 R117, -RZ, R22.H1_H1 ;  /* 0x30000016ff754230 */ /* 0x000fc60000004100 */
[----:B------:R-:W-:-:S04]  /*20b0*/  FMUL.FTZ R116, R5, R116 ;  /* 0x0000007405747220 */ /* 0x000fc80000410000 */
[----:B------:R-:W-:Y:S02]  /*20c0*/  @P4 FADD.FTZ R116, R116, R117 ;  /* 0x0000007574744221 */ /* 0x000fe40000010000 */
.L_x_4163:
[----:B------:R-:W-:Y:S05]  /*20d0*/  BSYNC B0 ;  /* 0x0000000000007941 */ /* 0x000fea0003800000 */
.L_x_4161:
        /* <DEDUP_REMOVED lines=14> */
.L_x_4165:
[----:B------:R-:W-:Y:S05]  /*21c0*/  BSYNC B0 ;  /* 0x0000000000007941 */ /* 0x000fea0003800000 */
.L_x_4164:
[----:B------:R-:W-:Y:S01]  /*21d0*/  BSSY B0, `(.L_x_4166) ;  /* 0x000000e000007945 */ /* 0x000fe20003800000 */
[----:B------:R-:W-:Y:S01]  /*21e0*/  @P0 PRMT R114, R114, 0x5410, R117 ;  /* 0x0000541072720816 */ /* 0x000fe20000000075 */
[----:B------:R-:W-:Y:S05]  /*21f0*/  @P2 BRA `(.L_x_4167) ;  /* 0x0000004000002947 */ /* 0x000fea0003800000 */
[----:B------:R-:W-:Y:S01]  /*2200*/  MOV R116, RZ ;  /* 0x000000ff00747202 */ /* 0x000fe20000000f00 */
[----:B------:R-:W-:Y:S05]  /*2210*/  @!P4 BRA `(.L_x_4168) ;  /* 0x000000900000c947 */ /* 0x000fea0003800000 */
[----:B------:R-:W-:Y:S01]  /*2220*/  HADD2.F32 R116, -RZ, R23.H0_H0 ;  /* 0x20000017ff747230 */ /* 0x000fe20000004100 */
[----:B------:R-:W-:Y:S05]  /*2230*/  BRA `(.L_x_4168) ;  /* 0x0000007000007947 */ /* 0x000fea0003800000 */
.L_x_4167:
[----:B------:R-:W-:-:S04]  /*2240*/  ISETP.NE.AND P5, PT, R3, RZ, PT ;  /* 0x000000ff0300720c */ /* 0x000fc80003fa5270 */
[----:B------:R-:W-:-:S05]  /*2250*/  FSEL R116, R120, RZ, !P5 ;  /* 0x000000ff78747208 */ /* 0x000fca0006800000 */
[----:B------:R-:W-:-:S04]  /*2260*/  FFMA.FTZ R117, R15, R121, R116 ;  /* 0x000000790f757223 */ /* 0x000fc80000010074 */
[----:B------:R-:W-:Y:S01]  /*2270*/  FADD.FTZ R116, R142, -R117 ;  /* 0x800000758e747221 */ /* 0x000fe20000010000 */
[----:B------:R-:W-:-:S03]  /*2280*/  @P4 HADD2.F32 R117, -RZ, R23.H0_H0 ;  /* 0x20000017ff754230 */ /* 0x000fc60000004100 */
[----:B------:R-:W-:-:S04]  /*2290*/  FMUL.FTZ R116, R5, R116 ;  /* 0x0000007405747220 */ /* 0x000fc80000410000 */
[----:B------:R-:W-:Y:S02]  /*22a0*/  @P4 FADD.FTZ R116, R116, R117 ;  /* 0x0000007574744221 */ /* 0x000fe40000010000 */
.L_x_4168:
[----:B------:R-:W-:Y:S05]  /*22b0*/  BSYNC B0 ;  /* 0x0000000000007941 */ /* 0x000fea0003800000 */
.L_x_4166:
        /* <DEDUP_REMOVED lines=14> */
.L_x_4170:
[----:B------:R-:W-:Y:S05]  /*23a0*/  BSYNC B0 ;  /* 0x0000000000007941 */ /* 0x000fea0003800000 */
.L_x_4169:
[----:B------:R-:W-:Y:S01]  /*23b0*/  BSSY B0, `(.L_x_4171) ;  /* 0x000000e000007945 */ /* 0x000fe20003800000 */
[----:B------:R-:W-:Y:S01]  /*23c0*/  @P0 PRMT R115, R117, 0x7610, R115 ;  /* 0x0000761075730816 */ /* 0x000fe20000000073 */
[----:B------:R-:W-:Y:S05]  /*23d0*/  @P2 BRA `(.L_x_4172) ;  /* 0x0000004000002947 */ /* 0x000fea0003800000 */
[----:B------:R-:W-:Y:S01]  /*23e0*/  MOV R116, RZ ;  /* 0x000000ff00747202 */ /* 0x000fe20000000f00 */
[----:B------:R-:W-:Y:S05]  /*23f0*/  @!P4 BRA `(.L_x_4173) ;  /* 0x000000900000c947 */ /* 0x000fea0003800000 */
[----:B------:R-:W-:Y:S01]  /*2400*/  HADD2.F32 R116, -RZ, R23.H1_H1 ;  /* 0x30000017ff747230 */ /* 0x000fe20000004100 */
[----:B------:R-:W-:Y:S05]  /*2410*/  BRA `(.L_x_4173) ;  /* 0x0000007000007947 */ /* 0x000fea0003800000 */
.L_x_4172:
[----:B------:R-:W-:Y:S01]  /*2420*/  ISETP.NE.AND P5, PT, R3, RZ, PT ;  /* 0x000000ff0300720c */ /* 0x000fe20003fa5270 */
[----:B------:R-:W-:-:S03]  /*2430*/  @P4 HADD2.F32 R117, -RZ, R23.H1_H1 ;  /* 0x30000017ff754230 */ /* 0x000fc60000004100 */
[----:B------:R-:W-:-:S05]  /*2440*/  FSEL R116, R120, RZ, !P5 ;  /* 0x000000ff78747208 */ /* 0x000fca0006800000 */
[----:B------:R-:W-:-:S04]  /*2450*/  FFMA.FTZ R116, R14, R121, R116 ;  /* 0x000000790e747223 */ /* 0x000fc80000010074 */
[----:B------:R-:W-:-:S04]  /*2460*/  FADD.FTZ R116, R145, -R116 ;  /* 0x8000007491747221 */ /* 0x000fc80000010000 */
[----:B------:R-:W-:-:S04]  /*2470*/  FMUL.FTZ R116, R5, R116 ;  /* 0x0000007405747220 */ /* 0x000fc80000410000 */
[----:B------:R-:W-:Y:S02]  /*2480*/  @P4 FADD.FTZ R116, R116, R117 ;  /* 0x0000007574744221 */ /* 0x000fe40000010000 */
.L_x_4173:
[----:B------:R-:W-:Y:S05]  /*2490*/  BSYNC B0 ;  /* 0x0000000000007941 */ /* 0x000fea0003800000 */
.L_x_4171:
[----:B------:R-:W-:Y:S01]  /*24a0*/  BSSY B0, `(.L_x_4174) ;  /* 0x000000f000007945 */ /* 0x000fe20003800000 */
[----:B------:R-:W-:Y:S02]  /*24b0*/  @P0 MOV R119, 0x10 ;  /* 0x0000001000770802 */ /* 0x000fe40000000f00 */
[----:B------:R-:W-:Y:S01]  /*24c0*/  @P3 MOV R134, 0x10 ;  /* 0x0000001000863802 */ /* 0x000fe20000000f00 */
[----:B------:R-:W-:Y:S05]  /*24d0*/  @!P3 BRA `(.L_x_4175) ;  /* 0x000000b00000b947 */ /* 0x000fea0003800000 */
[----:B------:R-:W-:Y:S01]  /*24e0*/  LOP3.LUT P5, RZ, R133, 0xff000000, RZ, 0xc0, !PT ;  /* 0xff00000085ff7812 */ /* 0x000fe200078ac0ff */
[----:B------:R-:W-:Y:S01]  /*24f0*/  FMUL.FTZ R117, R116, c[0x0][0x1ec] ;  /* 0x00007b0074757a20 */ /* 0x000fe20000410000 */
[----:B------:R-:W-:-:S03]  /*2500*/  HFMA2.MMA R118, -RZ, RZ, 0, 0 ;  /* 0x00000000ff767435 */ /* 0x000fc600000001ff */
[----:B------:R-:W-:-:S08]  /*2510*/  FMUL.FTZ R122, R117, c[0x0][0x1e8] ;  /* 0x00007a00757a7a20 */ /* 0x000fd00000410000 */
[----:B-----5:R-:W-:-:S05]  /*2520*/  @P5 HADD2.F32 R117, -RZ, R107.H1_H1 ;  /* 0x3000006bff755230 */ /* 0x020fca0000004100 */
[----:B------:R-:W-:Y:S02]  /*2530*/  @P5 FMUL.FTZ R118, R122, R117 ;  /* 0x000000757a765220 */ /* 0x000fe40000410000 */
[----:B------:R-:W-:Y:S02]  /*2540*/  FMUL.FTZ R117, R35, R122 ;  /* 0x0000007a23757220 */ /* 0x000fe40000410000 */
[----:B------:R-:W-:-:S03]  /*2550*/  FADD.FTZ R99, R99, R118 ;  /* 0x0000007663637221 */ /* 0x000fc60000010000 */
[----:B------:R-:W-:-:S04]  /*2560*/  FSEL R117, R117, RZ, P5 ;  /* 0x000000ff75757208 */ /* 0x000fc80002800000 */
[----:B------:R-:W-:-:S04]  /*2570*/  F2FP.PACK_AB R117, RZ, R117 ;  /* 0x00000075ff75723e */ /* 0x000fc800000000ff */
[----:B------:R-:W-:Y:S02]  /*2580*/  PRMT R111, R111, 0x5410, R117 ;  /* 0x000054106f6f7816 */ /* 0x000fe40000000075 */
.L_x_4175:
[----:B------:R-:W-:Y:S05]  /*2590*/  BSYNC B0 ;  /* 0x0000000000007941 */ /* 0x000fea0003800000 */
.L_x_4174:
[----:B------:R-:W-:Y:S01]  /*25a0*/  @P0 F2FP.PACK_AB R122, RZ, R116 ;  /* 0x00000074ff7a023e */ /* 0x000fe200000000ff */
        /* <DEDUP_REMOVED lines=11> */
.L_x_4177:
[----:B------:R-:W-:Y:S05]  /*2660*/  BSYNC B0 ;  /* 0x0000000000007941 */ /* 0x000fea0003800000 */
.L_x_4176:
[----:B------:R-:W-:Y:S01]  /*2670*/  BSSY B0, `(.L_x_4178) ;  /* 0x000000d000007945 */ /* 0x000fe20003800000 */
[----:B------:R-:W-:Y:S05]  /*2680*/  @P2 BRA `(.L_x_4179) ;  /* 0x0000004000002947 */ /* 0x000fea0003800000 */
[----:B0-----:R-:W-:Y:S01]  /*2690*/  HFMA2.MMA R116, -RZ, RZ, 0, 0 ;  /* 0x00000000ff747435 */ /* 0x001fe200000001ff */
[----:B------:R-:W-:Y:S05]  /*26a0*/  @!P4 BRA `(.L_x_4180) ;  /* 0x000000900000c947 */ /* 0x000fea0003800000 */
[----:B------:R-:W-:Y:S01]  /*26b0*/  HADD2.F32 R116, -RZ, R16.H0_H0 ;  /* 0x20000010ff747230 */ /* 0x000fe20000004100 */
[----:B------:R-:W-:Y:S05]  /*26c0*/  BRA `(.L_x_4180) ;  /* 0x0000007000007947 */ /* 0x000fea0003800000 */
.L_x_4179:
[----:B------:R-:W-:-:S04]  /*26d0*/  ISETP.NE.AND P5, PT, R3, RZ, PT ;  /* 0x000000ff0300720c */ /* 0x000fc80003fa5270 */
[----:B0-----:R-:W-:-:S05]  /*26e0*/  FSEL R116, R120, RZ, !P5 ;  /* 0x000000ff78747208 */ /* 0x001fca0006800000 */
[----:B------:R-:W-:-:S04]  /*26f0*/  FFMA.FTZ R117, R125, R121, R116 ;  /* 0x000000797d757223 */ /* 0x000fc80000010074 */
[----:B------:R-:W-:Y:S01]  /*2700*/  FADD.FTZ R116, R144, -R117 ;  /* 0x8000007590747221 */ /* 0x000fe20000010000 */
[----:B------:R-:W-:-:S03]  /*2710*/  @P4 HADD2.F32 R117, -RZ, R16.H0_H0 ;  /* 0x20000010ff754230 */ /* 0x000fc60000004100 */
[----:B------:R-:W-:-:S04]  /*2720*/  FMUL.FTZ R116, R5, R116 ;  /* 0x0000007405747220 */ /* 0x000fc80000410000 */
[----:B------:R-:W-:Y:S02]  /*2730*/  @P4 FADD.FTZ R116, R116, R117 ;  /* 0x0000007574744221 */ /* 0x000fe40000010000 */
.L_x_4180:
[----:B------:R-:W-:Y:S05]  /*2740*/  BSYNC B0 ;  /* 0x0000000000007941 */ /* 0x000fea0003800000 */
.L_x_4178:
[----:B------:R-:W-:Y:S01]  /*2750*/  BSSY B0, `(.L_x_4181) ;  /* 0x000000e000007945 */ /* 0x000fe20003800000 */
[----:B------:R-:W-:Y:S01]  /*2760*/  @P0 F2FP.PACK_AB R117, RZ, R116 ;  /* 0x00000074ff75023e */ /* 0x000fe200000000ff */
[----:B------:R-:W-:Y:S05]  /*2770*/  @!P3 BRA `(.L_x_4182) ;  /* 0x000000b00000b947 */ /* 0x000fea0003800000 */
[----:B------:R-:W-:Y:S01]  /*2780*/  LOP3.LUT P5, RZ, R156, 0xff, RZ, 0xc0, !PT ;  /* 0x000000ff9cff7812 */ /* 0x000fe200078ac0ff */
[----:B------:R-:W-:Y:S01]  /*2790*/  FMUL.FTZ R116, R116, c[0x0][0x1ec] ;  /* 0x00007b0074747a20 */ /* 0x000fe20000410000 */
[----:B------:R-:W-:-:S03]  /*27a0*/  MOV R119, RZ ;  /* 0x000000ff00777202 */ /* 0x000fc60000000f00 */
[----:B------:R-:W-:-:S04]  /*27b0*/  FMUL.FTZ R123, R116, c[0x0][0x1e8] ;  /* 0x00007a00747b7a20 */ /* 0x000fc80000410000 */
[----:B------:R-:W-:-:S04]  /*27c0*/  FMUL.FTZ R116, R28, R123 ;  /* 0x0000007b1c747220 */ /* 0x000fc80000410000 */
[----:B-----5:R-:W-:Y:S01]  /*27d0*/  @P5 HADD2.F32 R118, -RZ, R104.H0_H0 ;  /* 0x20000068ff765230 */ /* 0x020fe20000004100 */
[----:B------:R-:W-:-:S04]  /*27e0*/  FSEL R116, R116, RZ, P5 ;  /* 0x000000ff74747208 */ /* 0x000fc80002800000 */
[----:B------:R-:W-:Y:S01]  /*27f0*/  @P5 FMUL.FTZ R119, R118, R123 ;  /* 0x0000007b76775220 */ /* 0x000fe20000410000 */
[----:B------:R-:W-:-:S03]  /*2800*/  F2FP.PACK_AB R116, RZ, R116 ;  /* 0x00000074ff74723e */ /* 0x000fc600000000ff */
[----:B------:R-:W-:Y:S01]  /*2810*/  FADD.FTZ R92, R92, R119 ;  /* 0x000000775c5c7221 */ /* 0x000fe20000010000 */
[----:B------:R-:W-:Y:S02]  /*2820*/  PRMT R108, R116, 0x7610, R108 ;  /* 0x00007610746c7816 */ /* 0x000fe4000000006c */
.L_x_4182:
[----:B------:R-:W-:Y:S05]  /*2830*/  BSYNC B0 ;  /* 0x0000000000007941 */ /* 0x000fea0003800000 */
.L_x_4181:
[----:B------:R-:W-:Y:S01]  /*2840*/  BSSY B0, `(.L_x_4183) ;  /* 0x000000e000007945 */ /* 0x000fe20003800000 */
[----:B------:R-:W-:Y:S01]  /*2850*/  @P0 PRMT R112, R117, 0x7610, R112 ;  /* 0x0000761075700816 */ /* 0x000fe20000000070 */
[----:B------:R-:W-:Y:S05]  /*2860*/  @P2 BRA `(.L_x_4184) ;  /* 0x0000004000002947 */ /* 0x000fea0003800000 */
[----:B------:R-:W-:Y:S01]  /*2870*/  HFMA2.MMA R116, -RZ, RZ, 0, 0 ;  /* 0x00000000ff747435 */ /* 0x000fe200000001ff */
[----:B------:R-:W-:Y:S05]  /*2880*/  @!P4 BRA `(.L_x_4185) ;  /* 0x000000900000c947 */ /* 0x000fea0003800000 */
[----:B------:R-:W-:Y:S01]  /*2890*/  HADD2.F32 R116, -RZ, R16.H1_H1 ;  /* 0x30000010ff747230 */ /* 0x000fe20000004100 */
[----:B------:R-:W-:Y:S05]  /*28a0*/  BRA `(.L_x_4185) ;  /* 0x0000007000007947 */ /* 0x000fea0003800000 */
.L_x_4184:
[----:B------:R-:W-:Y:S01]  /*28b0*/  ISETP.NE.AND P5, PT, R3, RZ, PT ;  /* 0x000000ff0300720c */ /* 0x000fe20003fa5270 */
[----:B------:R-:W-:-:S03]  /*28c0*/  @P4 HADD2.F32 R117, -RZ, R16.H1_H1 ;  /* 0x30000010ff754230 */ /* 0x000fc60000004100 */
[----:B------:R-:W-:-:S05]  /*28d0*/  FSEL R116, R120, RZ, !P5 ;  /* 0x000000ff78747208 */ /* 0x000fca0006800000 */
[----:B------:R-:W-:-:S04]  /*28e0*/  FFMA.FTZ R116, R124, R121, R116 ;  /* 0x000000797c747223 */ /* 0x000fc80000010074 */
[----:B------:R-:W-:-:S04]  /*28f0*/  FADD.FTZ R116, R147, -R116 ;  /* 0x8000007493747221 */ /* 0x000fc80000010000 */
[----:B------:R-:W-:-:S04]  /*2900*/  FMUL.FTZ R116, R5, R116 ;  /* 0x0000007405747220 */ /* 0x000fc80000410000 */
[----:B------:R-:W-:Y:S02]  /*2910*/  @P4 FADD.FTZ R116, R116, R117 ;  /* 0x0000007574744221 */ /* 0x000fe40000010000 */
.L_x_4185:
[----:B------:R-:W-:Y:S05]  /*2920*/  BSYNC B0 ;  /* 0x0000000000007941 */ /* 0x000fea0003800000 */
.L_x_4183:
[----:B------:R-:W-:Y:S01]  /*2930*/  BSSY B0, `(.L_x_4186) ;  /* 0x000000e000007945 */ /* 0x000fe20003800000 */
[----:B------:R-:W-:Y:S01]  /*2940*/  @P0 F2FP.PACK_AB R117, RZ, R116 ;  /* 0x00000074ff75023e */ /* 0x000fe200000000ff */
[----:B------:R-:W-:Y:S05]  /*2950*/  @!P3 BRA `(.L_x_4187) ;  /* 0x000000b00000b947 */ /* 0x000fea0003800000 */
[----:B------:R-:W-:Y:S01]  /*2960*/  LOP3.LUT P5, RZ, R130, 0xff00, RZ, 0xc0, !PT ;  /* 0x0000ff0082ff7812 */ /* 0x000fe200078ac0ff */
[----:B------:R-:W-:-:S04]  /*2970*/  FMUL.FTZ R116, R116, c[0x0][0x1ec] ;  /* 0x00007b0074747a20 */ /* 0x000fc80000410000 */
[----:B------:R-:W-:Y:S01]  /*2980*/  FMUL.FTZ R122, R116, c[0x0][0x1e8] ;  /* 0x00007a00747a7a20 */ /* 0x000fe20000410000 */
[----:B------:R-:W-:-:S03]  /*2990*/  MOV R116, RZ ;  /* 0x000000ff00747202 */ /* 0x000fc60000000f00 */
[----:B------:R-:W-:-:S04]  /*29a0*/  FMUL.FTZ R118, R29, R122 ;  /* 0x0000007a1d767220 */ /* 0x000fc80000410000 */
[----:B-----5:R-:W-:Y:S01]  /*29b0*/  @P5 HADD2.F32 R119, -RZ, R104.H1_H1 ;  /* 0x30000068ff775230 */ /* 0x020fe20000004100 */
[----:B------:R-:W-:-:S04]  /*29c0*/  FSEL R118, R118, RZ, P5 ;  /* 0x000000ff76767208 */ /* 0x000fc80002800000 */
[----:B------:R-:W-:Y:S01]  /*29d0*/  @P5 FMUL.FTZ R116, R119, R122 ;  /* 0x0000007a77745220 */ /* 0x000fe20000410000 */
[----:B------:R-:W-:-:S03]  /*29e0*/  F2FP.PACK_AB R118, RZ, R118 ;  /* 0x00000076ff76723e */ /* 0x000fc600000000ff */
[----:B------:R-:W-:Y:S01]  /*29f0*/  FADD.FTZ R93, R93, R116 ;  /* 0x000000745d5d7221 */ /* 0x000fe20000010000 */
[----:B------:R-:W-:Y:S02]  /*2a00*/  PRMT R108, R108, 0x5410, R118 ;  /* 0x000054106c6c7816 */ /* 0x000fe40000000076 */
.L_x_4187:
[----:B------:R-:W-:Y:S05]  /*2a10*/  BSYNC B0 ;  /* 0x0000000000007941 */ /* 0x000fea0003800000 */
.L_x_4186:
[----:B------:R-:W-:Y:S01]  /*2a20*/  BSSY B0, `(.L_x_4188) ;  /* 0x000000e000007945 */ /* 0x000fe20003800000 */
[----:B------:R-:W-:Y:S01]  /*2a30*/  @P0 PRMT R112, R112, 0x5410, R117 ;  /* 0x0000541070700816 */ /* 0x000fe20000000075 */
[----:B------:R-:W-:Y:S05]  /*2a40*/  @P2 BRA `(.L_x_4189) ;  /* 0x0000004000002947 */ /* 0x000fea0003800000 */
[----:B------:R-:W-:Y:S01]  /*2a50*/  HFMA2.MMA R116, -RZ, RZ, 0, 0 ;  /* 0x00000000ff747435 */ /* 0x000fe200000001ff */
[----:B------:R-:W-:Y:S05]  /*2a60*/  @!P4 BRA `(.L_x_4190) ;  /* 0x000000900000c947 */ /* 0x000fea0003800000 */
[----:B------:R-:W-:Y:S01]  /*2a70*/  HADD2.F32 R116, -RZ, R17.H0_H0 ;  /* 0x20000011ff747230 */ /* 0x000fe20000004100 */
[----:B------:R-:W-:Y:S05]  /*2a80*/  BRA `(.L_x_4190) ;  /* 0x0000007000007947 */ /* 0x000fea0003800000 */
.L_x_4189:
[----:B------:R-:W-:-:S04]  /*2a90*/  ISETP.NE.AND P5, PT, R3, RZ, PT ;  /* 0x000000ff0300720c */ /* 0x000fc80003fa5270 */
[----:B------:R-:W-:-:S05]  /*2aa0*/  FSEL R116, R120, RZ, !P5 ;  /* 0x000000ff78747208 */ /* 0x000fca0006800000 */
[----:B------:R-:W-:-:S04]  /*2ab0*/  FFMA.FTZ R117, R127, R121, R116 ;  /* 0x000000797f757223 */ /* 0x000fc80000010074 */
[----:B------:R-:W-:Y:S01]  /*2ac0*/  FADD.FTZ R116, R146, -R117 ;  /* 0x8000007592747221 */ /* 0x000fe20000010000 */
[----:B------:R-:W-:-:S03]  /*2ad0*/  @P4 HADD2.F32 R117, -RZ, R17.H0_H0 ;  /* 0x20000011ff754230 */ /* 0x000fc60000004100 */
[----:B------:R-:W-:-:S04]  /*2ae0*/  FMUL.FTZ R116, R5, R116 ;  /* 0x0000007405747220 */ /* 0x000fc80000410000 */
[----:B------:R-:W-:Y:S02]  /*2af0*/  @P4 FADD.FTZ R116, R116, R117 ;  /* 0x0000007574744221 */ /* 0x000fe40000010000 */
.L_x_4190:
[----:B------:R-:W-:Y:S05]  /*2b00*/  BSYNC B0 ;  /* 0x0000000000007941 */ /* 0x000fea0003800000 */
.L_x_4188:
        /* <DEDUP_REMOVED lines=14> */
.L_x_4192:
[----:B------:R-:W-:Y:S05]  /*2bf0*/  BSYNC B0 ;  /* 0x0000000000007941 */ /* 0x000fea0003800000 */
.L_x_4191:
[----:B------:R-:W-:Y:S01]  /*2c00*/  BSSY B0, `(.L_x_4193) ;  /* 0x000000e000007945 */ /* 0x000fe20003800000 */
[----:B------:R-:W-:Y:S01]  /*2c10*/  @P0 PRMT R113, R117, 0x7610, R113 ;  /* 0x0000761075710816 */ /* 0x000fe20000000071 */
[----:B------:R-:W-:Y:S05]  /*2c20*/  @P2 BRA `(.L_x_4194) ;  /* 0x0000004000002947 */ /* 0x000fea0003800000 */
[----:B------:R-:W-:Y:S01]  /*2c30*/  HFMA2.MMA R116, -RZ, RZ, 0, 0 ;  /* 0x00000000ff747435 */ /* 0x000fe200000001ff */
[----:B------:R-:W-:Y:S05]  /*2c40*/  @!P4 BRA `(.L_x_4195) ;  /* 0x000000900000c947 */ /* 0x000fea0003800000 */
[----:B------:R-:W-:Y:S01]  /*2c50*/  HADD2.F32 R116, -RZ, R17.H1_H1 ;  /* 0x30000011ff747230 */ /* 0x000fe20000004100 */
[----:B------:R-:W-:Y:S05]  /*2c60*/  BRA `(.L_x_4195) ;  /* 0x0000007000007947 */ /* 0x000fea0003800000 */
.L_x_4194:
[----:B------:R-:W-:Y:S01]  /*2c70*/  ISETP.NE.AND P5, PT, R3, RZ, PT ;  /* 0x000000ff0300720c */ /* 0x000fe20003fa5270 */
[----:B------:R-:W-:-:S03]  /*2c80*/  @P4 HADD2.F32 R117, -RZ, R17.H1_H1 ;  /* 0x30000011ff754230 */ /* 0x000fc60000004100 */
[----:B------:R-:W-:-:S05]  /*2c90*/  FSEL R116, R120, RZ, !P5 ;  /* 0x000000ff78747208 */ /* 0x000fca0006800000 */
[----:B------:R-:W-:-:S04]  /*2ca0*/  FFMA.FTZ R116, R126, R121, R116 ;  /* 0x000000797e747223 */ /* 0x000fc80000010074 */
[----:B------:R-:W-:-:S04]  /*2cb0*/  FADD.FTZ R116, R149, -R116 ;  /* 0x8000007495747221 */ /* 0x000fc80000010000 */
[----:B------:R-:W-:-:S04]  /*2cc0*/  FMUL.FTZ R116, R5, R116 ;  /* 0x0000007405747220 */ /* 0x000fc80000410000 */
[----:B------:R-:W-:Y:S02]  /*2cd0*/  @P4 FADD.FTZ R116, R116, R117 ;  /* 0x0000007574744221 */ /* 0x000fe40000010000 */
.L_x_4195:
[----:B------:R-:W-:Y:S05]  /*2ce0*/  BSYNC B0 ;  /* 0x0000000000007941 */ /* 0x000fea0003800000 */
.L_x_4193:
        /* <DEDUP_REMOVED lines=14> */
.L_x_4197:
[----:B------:R-:W-:Y:S05]  /*2dd0*/  BSYNC B0 ;  /* 0x0000000000007941 */ /* 0x000fea0003800000 */
.L_x_4196:
[----:B------:R-:W-:Y:S01]  /*2de0*/  BSSY B0, `(.L_x_4198) ;  /* 0x000000e000007945 */ /* 0x000fe20003800000 */
[----:B------:R-:W-:Y:S01]  /*2df0*/  @P0 PRMT R113, R113, 0x5410, R117 ;  /* 0x0000541071710816 */ /* 0x000fe20000000075 */
[----:B------:R-:W-:Y:S05]  /*2e00*/  @P2 BRA `(.L_x_4199) ;  /* 0x0000004000002947 */ /* 0x000fea0003800000 */
[----:B------:R-:W-:Y:S01]  /*2e10*/  HFMA2.MMA R116, -RZ, RZ, 0, 0 ;  /* 0x00000000ff747435 */ /* 0x000fe200000001ff */
[----:B------:R-:W-:Y:S05]  /*2e20*/  @!P4 BRA `(.L_x_4200) ;  /* 0x000000900000c947 */ /* 0x000fea0003800000 */
[----:B------:R-:W-:Y:S01]  /*2e30*/  HADD2.F32 R116, -RZ, R18.H0_H0 ;  /* 0x20000012ff747230 */ /* 0x000fe20000004100 */
[----:B------:R-:W-:Y:S05]  /*2e40*/  BRA `(.L_x_4200) ;  /* 0x0000007000007947 */ /* 0x000fea0003800000 */
.L_x_4199:
[----:B------:R-:W-:-:S04]  /*2e50*/  ISETP.NE.AND P5, PT, R3, RZ, PT ;  /* 0x000000ff0300720c */ /* 0x000fc80003fa5270 */
[----:B------:R-:W-:-:S05]  /*2e60*/  FSEL R116, R120, RZ, !P5 ;  /* 0x000000ff78747208 */ /* 0x000fca0006800000 */
[----:B------:R-:W-:-:S04]  /*2e70*/  FFMA.FTZ R117, R129, R121, R116 ;  /* 0x0000007981757223 */ /* 0x000fc80000010074 */
[----:B------:R-:W-:Y:S01]  /*2e80*/  FADD.FTZ R116, R148, -R117 ;  /* 0x8000007594747221 */ /* 0x000fe20000010000 */
[----:B------:R-:W-:-:S03]  /*2e90*/  @P4 HADD2.F32 R117, -RZ, R18.H0_H0 ;  /* 0x20000012ff754230 */ /* 0x000fc60000004100 */
[----:B------:R-:W-:-:S04]  /*2ea0*/  FMUL.FTZ R116, R5, R116 ;  /* 0x0000007405747220 */ /* 0x000fc80000410000 */
[----:B------:R-:W-:Y:S02]  /*2eb0*/  @P4 FADD.FTZ R116, R116, R117 ;  /* 0x0000007574744221 */ /* 0x000fe40000010000 */
.L_x_4200:
[----:B------:R-:W-:Y:S05]  /*2ec0*/  BSYNC B0 ;  /* 0x0000000000007941 */ /* 0x000fea0003800000 */
.L_x_4198:
        /* <DEDUP_REMOVED lines=14> */
.L_x_4202:
[----:B------:R-:W-:Y:S05]  /*2fb0*/  BSYNC B0 ;  /* 0x0000000000007941 */ /* 0x000fea0003800000 */
.L_x_4201:
[----:B------:R-:W-:Y:S01]  /*2fc0*/  BSSY B0, `(.L_x_4203) ;  /* 0x000000e000007945 */ /* 0x000fe20003800000 */
[----:B------:R-:W-:Y:S01]  /*2fd0*/  @P0 PRMT R114, R117, 0x7610, R114 ;  /* 0x0000761075720816 */ /* 0x000fe20000000072 */
[----:B------:R-:W-:Y:S05]  /*2fe0*/  @P2 BRA `(.L_x_4204) ;  /* 0x0000004000002947 */ /* 0x000fea0003800000 */
[----:B------:R-:W-:Y:S01]  /*2ff0*/  HFMA2.MMA R116, -RZ, RZ, 0, 0 ;  /* 0x00000000ff747435 */ /* 0x000fe200000001ff */
[----:B------:R-:W-:Y:S05]  /*3000*/  @!P4 BRA `(.L_x_4205) ;  /* 0x000000900000c947 */ /* 0x000fea0003800000 */
[----:B------:R-:W-:Y:S01]  /*3010*/  HADD2.F32 R116, -RZ, R18.H1_H1 ;  /* 0x30000012ff747230 */ /* 0x000fe20000004100 */
[----:B------:R-:W-:Y:S05]  /*3020*/  BRA `(.L_x_4205) ;  /* 0x0000007000007947 */ /* 0x000fea0003800000 */
.L_x_4204:
[----:B------:R-:W-:Y:S01]  /*3030*/  ISETP.NE.AND P5, PT, R3, RZ, PT ;  /* 0x000000ff0300720c */ /* 0x000fe20003fa5270 */
[----:B------:R-:W-:-:S03]  /*3040*/  @P4 HADD2.F32 R117, -RZ, R18.H1_H1 ;  /* 0x30000012ff754230 */ /* 0x000fc60000004100 */
[----:B------:R-:W-:-:S05]  /*3050*/  FSEL R116, R120, RZ, !P5 ;  /* 0x000000ff78747208 */ /* 0x000fca0006800000 */
[----:B------:R-:W-:-:S04]  /*3060*/  FFMA.FTZ R116, R128, R121, R116 ;  /* 0x0000007980747223 */ /* 0x000fc80000010074 */
[----:B------:R-:W-:-:S04]  /*3070*/  FADD.FTZ R116, R151, -R116 ;  /* 0x8000007497747221 */ /* 0x000fc80000010000 */
[----:B------:R-:W-:-:S04]  /*3080*/  FMUL.FTZ R116, R5, R116 ;  /* 0x0000007405747220 */ /* 0x000fc80000410000 */
[----:B------:R-:W-:Y:S02]  /*3090*/  @P4 FADD.FTZ R116, R116, R117 ;  /* 0x0000007574744221 */ /* 0x000fe40000010000 */
.L_x_4205:
[----:B------:R-:W-:Y:S05]  /*30a0*/  BSYNC B0 ;  /* 0x0000000000007941 */ /* 0x000fea0003800000 */
.L_x_4203:
        /* <DEDUP_REMOVED lines=14> */
.L_x_4207:
[----:B------:R-:W-:Y:S05]  /*3190*/  BSYNC B0 ;  /* 0x0000000000007941 */ /* 0x000fea0003800000 */
.L_x_4206:
[----:B------:R-:W-:Y:S01]  /*31a0*/  BSSY B0, `(.L_x_4208) ;  /* 0x000000e000007945 */ /* 0x000fe20003800000 */
[----:B------:R-:W-:Y:S01]  /*31b0*/  @P0 PRMT R114, R114, 0x5410, R117 ;  /* 0x0000541072720816 */ /* 0x000fe20000000075 */
[----:B------:R-:W-:Y:S05]  /*31c0*/  @P2 BRA `(.L_x_4209) ;  /* 0x0000004000002947 */ /* 0x000fea0003800000 */
[----:B------:R-:W-:Y:S01]  /*31d0*/  HFMA2.MMA R116, -RZ, RZ, 0, 0 ;  /* 0x00000000ff747435 */ /* 0x000fe200000001ff */
[----:B------:R-:W-:Y:S05]  /*31e0*/  @!P4 BRA `(.L_x_4210) ;  /* 0x000000900000c947 */ /* 0x000fea0003800000 */
[----:B------:R-:W-:Y:S01]  /*31f0*/  HADD2.F32 R116, -RZ, R19.H0_H0 ;  /* 0x20000013ff747230 */ /* 0x000fe20000004100 */
[----:B------:R-:W-:Y:S05]  /*3200*/  BRA `(.L_x_4210) ;  /* 0x0000007000007947 */ /* 0x000fea0003800000 */
.L_x_4209:
[----:B------:R-:W-:-:S04]  /*3210*/  ISETP.NE.AND P5, PT, R3, RZ, PT ;  /* 0x000000ff0300720c */ /* 0x000fc80003fa5270 */
[----:B------:R-:W-:-:S05]  /*3220*/  FSEL R116, R120, RZ, !P5 ;  /* 0x000000ff78747208 */ /* 0x000fca0006800000 */
[----:B------:R-:W-:-:S04]  /*3230*/  FFMA.FTZ R117, R137, R121, R116 ;  /* 0x0000007989757223 */ /* 0x000fc80000010074 */
[----:B------:R-:W-:Y:S01]  /*3240*/  FADD.FTZ R116, R150, -R117 ;  /* 0x8000007596747221 */ /* 0x000fe20000010000 */
[----:B------:R-:W-:-:S03]  /*3250*/  @P4 HADD2.F32 R117, -RZ, R19.H0_H0 ;  /* 0x20000013ff754230 */ /* 0x000fc60000004100 */
[----:B------:R-:W-:-:S04]  /*3260*/  FMUL.FTZ R116, R5, R116 ;  /* 0x0000007405747220 */ /* 0x000fc80000410000 */
[----:B------:R-:W-:Y:S02]  /*3270*/  @P4 FADD.FTZ R116, R116, R117 ;  /* 0x0000007574744221 */ /* 0x000fe40000010000 */
.L_x_4210:
[----:B------:R-:W-:Y:S05]  /*3280*/  BSYNC B0 ;  /* 0x0000000000007941 */ /* 0x000fea0003800000 */
.L_x_4208:
        /* <DEDUP_REMOVED lines=14> */
.L_x_4212:
[----:B------:R-:W-:Y:S05]  /*3370*/  BSYNC B0 ;  /* 0x0000000000007941 */ /* 0x000fea0003800000 */
.L_x_4211:
[----:B------:R-:W-:Y:S01]  /*3380*/  BSSY B0, `(.L_x_4213) ;  /* 0x000000e000007945 */ /* 0x000fe20003800000 */
[----:B------:R-:W-:Y:S01]  /*3390*/  @P0 PRMT R115, R117, 0x7610, R115 ;  /* 0x0000761075730816 */ /* 0x000fe20000000073 */
[----:B------:R-:W-:Y:S05]  /*33a0*/  @P2 BRA `(.L_x_4214) ;  /* 0x0000004000002947 */ /* 0x000fea0003800000 */
[----:B------:R-:W-:Y:S01]  /*33b0*/  HFMA2.MMA R5, -RZ, RZ, 0, 0 ;  /* 0x00000000ff057435 */ /* 0x000fe200000001ff */
[----:B------:R-:W-:Y:S05]  /*33c0*/  @!P4 BRA `(.L_x_4215) ;  /* 0x000000900000c947 */ /* 0x000fea0003800000 */
[----:B------:R-:W-:Y:S01]  /*33d0*/  HADD2.F32 R5, -RZ, R19.H1_H1 ;  /* 0x30000013ff057230 */ /* 0x000fe20000004100 */
[----:B------:R-:W-:Y:S05]  /*33e0*/  BRA `(.L_x_4215) ;  /* 0x0000007000007947 */ /* 0x000fea0003800000 */
.L_x_4214:
[----:B------:R-:W-:Y:S01]  /*33f0*/  ISETP.NE.AND P2, PT, R3, RZ, PT ;  /* 0x000000ff0300720c */ /* 0x000fe20003f45270 */
[----:B------:R-:W-:-:S03]  /*3400*/  @P4 HADD2.F32 R118, -RZ, R19.H1_H1 ;  /* 0x30000013ff764230 */ /* 0x000fc60000004100 */
[----:B------:R-:W-:-:S05]  /*3410*/  FSEL R116, R120, RZ, !P2 ;  /* 0x000000ff78747208 */ /* 0x000fca0005000000 */
[----:B------:R-:W-:-:S04]  /*3420*/  FFMA.FTZ R116, R152, R121, R116 ;  /* 0x0000007998747223 */ /* 0x000fc80000010074 */
[----:B------:R-:W-:-:S04]  /*3430*/  FADD.FTZ R116, R153, -R116 ;  /* 0x8000007499747221 */ /* 0x000fc80000010000 */
[----:B------:R-:W-:-:S04]  /*3440*/  FMUL.FTZ R5, R5, R116 ;  /* 0x0000007405057220 */ /* 0x000fc80000410000 */
[----:B------:R-:W-:Y:S02]  /*3450*/  @P4 FADD.FTZ R5, R5, R118 ;  /* 0x0000007605054221 */ /* 0x000fe40000010000 */
.L_x_4215:
[----:B------:R-:W-:Y:S05]  /*3460*/  BSYNC B0 ;  /* 0x0000000000007941 */ /* 0x000fea0003800000 */
.L_x_4213:
[----:B------:R-:W-:Y:S01]  /*3470*/  @P0 F2FP.PACK_AB R116, RZ, R5 ;  /* 0x00000005ff74023e */ /* 0x000fe200000000ff */
[----:B------:R-:W-:Y:S03]  /*3480*/  BSSY B0, `(.L_x_4216) ;  /* 0x000000e000007945 */ /* 0x000fe60003800000 */
[----:B------:R-:W-:Y:S01]  /*3490*/  @P0 PRMT R115, R115, 0x5410, R116 ;  /* 0x0000541073730816 */ /* 0x000fe20000000074 */
[----:B------:R-:W-:Y:S05]  /*34a0*/  @!P3 BRA `(.L_x_4217) ;  /* 0x000000b00000b947 */ /* 0x000fea0003800000 */
[----:B------:R-:W-:Y:S01]  /*34b0*/  LOP3.LUT P2, RZ, R131, 0xff000000, RZ, 0xc0, !PT ;  /* 0xff00000083ff7812 */ /* 0x000fe2000784c0ff */
[----:B------:R-:W-:Y:S01]  /*34c0*/  FMUL.FTZ R5, R5, c[0x0][0x1ec] ;  /* 0x00007b0005057a20 */ /* 0x000fe20000410000 */
[----:B------:R-:W-:-:S03]  /*34d0*/  MOV R116, RZ ;  /* 0x000000ff00747202 */ /* 0x000fc60000000f00 */
[----:B------:R-:W-:-:S04]  /*34e0*/  FMUL.FTZ R118, R5, c[0x0][0x1e8] ;  /* 0x00007a0005767a20 */ /* 0x000fc80000410000 */
[----:B------:R-:W-:-:S04]  /*34f0*/  FMUL.FTZ R5, R27, R118 ;  /* 0x000000761b057220 */ /* 0x000fc80000410000 */
[----:B-----5:R-:W-:Y:S01]  /*3500*/  @P2 HADD2.F32 R117, -RZ, R107.H1_H1 ;  /* 0x3000006bff752230 */ /* 0x020fe20000004100 */
[----:B------:R-:W-:-:S04]  /*3510*/  FSEL R5, R5, RZ, P2 ;  /* 0x000000ff05057208 */ /* 0x000fc80001000000 */
[----:B------:R-:W-:Y:S01]  /*3520*/  @P2 FMUL.FTZ R116, R117, R118 ;  /* 0x0000007675742220 */ /* 0x000fe20000410000 */
[----:B------:R-:W-:-:S03]  /*3530*/  F2FP.PACK_AB R5, RZ, R5 ;  /* 0x00000005ff05723e */ /* 0x000fc600000000ff */
[----:B------:R-:W-:Y:S01]  /*3540*/  FADD.FTZ R91, R91, R116 ;  /* 0x000000745b5b7221 */ /* 0x000fe20000010000 */
[----:B------:R-:W-:Y:S02]  /*3550*/  PRMT R111, R111, 0x5410, R5 ;  /* 0x000054106f6f7816 */ /* 0x000fe40000000005 */
.L_x_4217:
[----:B------:R-:W-:Y:S05]  /*3560*/  BSYNC B0 ;  /* 0x0000000000007941 */ /* 0x000fea0003800000 */
.L_x_4216:
        /* <DEDUP_REMOVED lines=10> */
.L_x_4130:
        /* <DEDUP_REMOVED lines=22> */
.L_x_4134:
[----:B------:R-:W-:Y:S01]  /*3770*/  HFMA2.MMA R122, -RZ, RZ, 0, 9.5367431640625e-07 ;  /* 0x00000010ff7a7435 */ /* 0x000fe200000001ff */
[----:B------:R-:W-:-:S02]  /*3780*/  MOV R123, R154 ;  /* 0x0000009a007b7202 */ /* 0x000fc40000000f00 */
[----:B------:R-:W-:Y:S02]  /*3790*/  MOV R121, 0x1f ;  /* 0x0000001f00797802 */ /* 0x000fe40000000f00 */
[----:B------:R-:W-:Y:S02]  /*37a0*/  MOV R120, 0xffffffff ;  /* 0xffffffff00787802 */ /* 0x000fe40000000f00 */
[----:B------:R-:W-:Y:S02]  /*37b0*/  MOV R118, 0x37d0 ;  /* 0x000037d000767802 */ /* 0x000fe40000000f00 */
[----:B------:R-:W-:Y:S05]  /*37c0*/  CALL.REL.NOINC `($__internal_119_$__cuda_sm70_shflsync_down_p) ;  /* 0x0000046000007944 */ /* 0x000fea0003c00000 */
[----:B-1----:R-:W-:Y:S01]  /*37d0*/  MOV R135, R120 ;  /* 0x0000007800877202 */ /* 0x002fe20000000f00 */
[----:B0-----:R-:W-:Y:S05]  /*37e0*/  BRA `(.L_x_4219) ;  /* 0xffffdb1000007947 */ /* 0x001fea000383ffff */
.L_x_4135:
[----:B------:R-:W-:Y:S01]  /*37f0*/  HFMA2.MMA R122, -RZ, RZ, 0, 9.5367431640625e-07 ;  /* 0x00000010ff7a7435 */ /* 0x000fe200000001ff */
[----:B------:R-:W-:Y:S02]  /*3800*/  MOV R123, R155 ;  /* 0x0000009b007b7202 */ /* 0x000fe40000000f00 */
[----:B------:R-:W-:Y:S02]  /*3810*/  MOV R121, 0x1f ;  /* 0x0000001f00797802 */ /* 0x000fe40000000f00 */
[----:B------:R-:W-:-:S02]  /*3820*/  MOV R120, 0xffffffff ;  /* 0xffffffff00787802 */ /* 0x000fc40000000f00 */
[----:B------:R-:W-:Y:S02]  /*3830*/  MOV R118, 0x3850 ;  /* 0x0000385000767802 */ /* 0x000fe40000000f00 */
[----:B01----:R-:W-:Y:S05]  /*3840*/  CALL.REL.NOINC `($__internal_119_$__cuda_sm70_shflsync_down_p) ;  /* 0x000003e000007944 */ /* 0x003fea0003c00000 */
[----:B------:R-:W-:Y:S01]  /*3850*/  FADD.FTZ R135, R135, R154 ;  /* 0x0000009a87877221 */ /* 0x000fe20000010000 */
[----:B0-----:R-:W-:Y:S01]  /*3860*/  HFMA2.MMA R122, -RZ, RZ, 0, 4.76837158203125e-07 ;  /* 0x00000008ff7a7435 */ /* 0x001fe200000001ff */
[----:B-1----:R-:W-:Y:S01]  /*3870*/  FADD.FTZ R155, R155, R120 ;  /* 0x000000789b9b7221 */ /* 0x002fe20000010000 */
[----:B------:R-:W-:Y:S02]  /*3880*/  MOV R121, 0x1f ;  /* 0x0000001f00797802 */ /* 0x000fe40000000f00 */
[----:B------:R-:W-:Y:S02]  /*3890*/  MOV R120, 0xffffffff ;  /* 0xffffffff00787802 */ /* 0x000fe40000000f00 */
[----:B------:R-:W-:Y:S02]  /*38a0*/  MOV R123, R135 ;  /* 0x00000087007b7202 */ /* 0x000fe40000000f00 */
[----:B------:R-:W-:Y:S02]  /*38b0*/  MOV R118, 0x38d0 ;  /* 0x000038d000767802 */ /* 0x000fe40000000f00 */
[----:B------:R-:W-:Y:S05]  /*38c0*/  CALL.REL.NOINC `($__internal_119_$__cuda_sm70_shflsync_down_p) ;  /* 0x0000036000007944 */ /* 0x000fea0003c00000 */
[----:B0-----:R-:W-:Y:S01]  /*38d0*/  HFMA2.MMA R122, -RZ, RZ, 0, 4.76837158203125e-07 ;  /* 0x00000008ff7a7435 */ /* 0x001fe200000001ff */
[----:B-1----:R-:W-:-:S02]  /*38e0*/  MOV R134, R120 ;  /* 0x0000007800867202 */ /* 0x002fc40000000f00 */
[----:B------:R-:W-:Y:S02]  /*38f0*/  MOV R123, R155 ;  /* 0x0000009b007b7202 */ /* 0x000fe40000000f00 */
[----:B------:R-:W-:Y:S02]  /*3900*/  MOV R121, 0x1f ;  /* 0x0000001f00797802 */ /* 0x000fe40000000f00 */
[----:B------:R-:W-:Y:S02]  /*3910*/  MOV R120, 0xffffffff ;  /* 0xffffffff00787802 */ /* 0x000fe40000000f00 */
[----:B------:R-:W-:Y:S02]  /*3920*/  MOV R118, 0x3940 ;  /* 0x0000394000767802 */ /* 0x000fe40000000f00 */
[----:B------:R-:W-:Y:S05]  /*3930*/  CALL.REL.NOINC `($__internal_119_$__cuda_sm70_shflsync_down_p) ;  /* 0x000002f000007944 */ /* 0x000fea0003c00000 */
[----:B------:R-:W-:Y:S01]  /*3940*/  FADD.FTZ R135, R134, R135 ;  /* 0x0000008786877221 */ /* 0x000fe20000010000 */
[----:B0-----:R-:W-:Y:S01]  /*3950*/  HFMA2.MMA R122, -RZ, RZ, 0, 2.384185791015625e-07 ;  /* 0x00000004ff7a7435 */ /* 0x001fe200000001ff */
[----:B-1----:R-:W-:Y:S01]  /*3960*/  FADD.FTZ R155, R155, R120 ;  /* 0x000000789b9b7221 */ /* 0x002fe20000010000 */
[----:B------:R-:W-:Y:S02]  /*3970*/  MOV R121, 0x1f ;  /* 0x0000001f00797802 */ /* 0x000fe40000000f00 */
[----:B------:R-:W-:-:S02]  /*3980*/  MOV R120, 0xffffffff ;  /* 0xffffffff00787802 */ /* 0x000fc40000000f00 */
[----:B------:R-:W-:Y:S02]  /*3990*/  MOV R123, R135 ;  /* 0x00000087007b7202 */ /* 0x000fe40000000f00 */
[----:B------:R-:W-:Y:S02]  /*39a0*/  MOV R118, 0x39c0 ;  /* 0x000039c000767802 */ /* 0x000fe40000000f00 */
[----:B------:R-:W-:Y:S05]  /*39b0*/  CALL.REL.NOINC `($__internal_119_$__cuda_sm70_shflsync_down_p) ;  /* 0x0000027000007944 */ /* 0x000fea0003c00000 */
[----:B0-----:R-:W-:Y:S01]  /*39c0*/  HFMA2.MMA R122, -RZ, RZ, 0, 2.384185791015625e-07 ;  /* 0x00000004ff7a7435 */ /* 0x001fe200000001ff */
[----:B-1----:R-:W-:Y:S02]  /*39d0*/  MOV R134, R120 ;  /* 0x0000007800867202 */ /* 0x002fe40000000f00 */
[----:B------:R-:W-:Y:S02]  /*39e0*/  MOV R123, R155 ;  /* 0x0000009b007b7202 */ /* 0x000fe40000000f00 */
[----:B------:R-:W-:Y:S02]  /*39f0*/  MOV R121, 0x1f ;  /* 0x0000001f00797802 */ /* 0x000fe40000000f00 */
[----:B------:R-:W-:Y:S02]  /*3a00*/  MOV R120, 0xffffffff ;  /* 0xffffffff00787802 */ /* 0x000fe40000000f00 */
[----:B------:R-:W-:-:S02]  /*3a10*/  MOV R118, 0x3a30 ;  /* 0x00003a3000767802 */ /* 0x000fc40000000f00 */
[----:B------:R-:W-:Y:S05]  /*3a20*/  CALL.REL.NOINC `($__internal_119_$__cuda_sm70_shflsync_down_p) ;  /* 0x0000020000007944 */ /* 0x000fea0003c00000 */
[----:B------:R-:W-:Y:S01]  /*3a30*/  FADD.FTZ R135, R134, R135 ;  /* 0x0000008786877221 */ /* 0x000fe20000010000 */
[----:B0-----:R-:W-:Y:S01]  /*3a40*/  HFMA2.MMA R122, -RZ, RZ, 0, 1.1920928955078125e-07 ;  /* 0x00000002ff7a7435 */ /* 0x001fe200000001ff */
[----:B-1----:R-:W-:Y:S01]  /*3a50*/  FADD.FTZ R155, R155, R120 ;  /* 0x000000789b9b7221 */ /* 0x002fe20000010000 */
[----:B------:R-:W-:-:S02]  /*3a60*/  MOV R121, 0x1f ;  /* 0x0000001f00797802 */ /* 0x000fc40000000f00 */
[----:B------:R-:W-:Y:S02]  /*3a70*/  MOV R120, 0xffffffff ;  /* 0xffffffff00787802 */ /* 0x000fe40000000f00 */
[----:B------:R-:W-:Y:S02]  /*3a80*/  MOV R123, R135 ;  /* 0x00000087007b7202 */ /* 0x000fe40000000f00 */
[----:B------:R-:W-:Y:S02]  /*3a90*/  MOV R118, 0x3ab0 ;  /* 0x00003ab000767802 */ /* 0x000fe40000000f00 */
[----:B------:R-:W-:Y:S05]  /*3aa0*/  CALL.REL.NOINC `($__internal_119_$__cuda_sm70_shflsync_down_p) ;  /* 0x0000018000007944 */ /* 0x000fea0003c00000 */
[----:B0-----:R-:W-:Y:S01]  /*3ab0*/  HFMA2.MMA R122, -RZ, RZ, 0, 1.1920928955078125e-07 ;  /* 0x00000002ff7a7435 */ /* 0x001fe200000001ff */
[----:B-1----:R-:W-:Y:S02]  /*3ac0*/  MOV R134, R120 ;  /* 0x0000007800867202 */ /* 0x002fe40000000f00 */
[----:B------:R-:W-:Y:S02]  /*3ad0*/  MOV R123, R155 ;  /* 0x0000009b007b7202 */ /* 0x000fe40000000f00 */
[----:B------:R-:W-:Y:S02]  /*3ae0*/  MOV R121, 0x1f ;  /* 0x0000001f00797802 */ /* 0x000fe40000000f00 */
[----:B------:R-:W-:-:S02]  /*3af0*/  MOV R120, 0xffffffff ;  /* 0xffffffff00787802 */ /* 0x000fc40000000f00 */
[----:B------:R-:W-:Y:S02]  /*3b00*/  MOV R118, 0x3b20 ;  /* 0x00003b2000767802 */ /* 0x000fe40000000f00 */
[----:B------:R-:W-:Y:S05]  /*3b10*/  CALL.REL.NOINC `($__internal_119_$__cuda_sm70_shflsync_down_p) ;  /* 0x0000011000007944 */ /* 0x000fea0003c00000 */
[----:B------:R-:W-:Y:S01]  /*3b20*/  FADD.FTZ R134, R134, R135 ;  /* 0x0000008786867221 */ /* 0x000fe20000010000 */
[----:B0-----:R-:W-:Y:S01]  /*3b30*/  HFMA2.MMA R122, -RZ, RZ, 0, 5.9604644775390625e-08 ;  /* 0x00000001ff7a7435 */ /* 0x001fe200000001ff */
[----:B-1----:R-:W-:Y:S01]  /*3b40*/  FADD.FTZ R135, R155, R120 ;  /* 0x000000789b877221 */ /* 0x002fe20000010000 */
[----:B------:R-:W-:Y:S02]  /*3b50*/  MOV R121, 0x1f ;  /* 0x0000001f00797802 */ /* 0x000fe40000000f00 */
[----:B------:R-:W-:Y:S02]  /*3b60*/  MOV R120, 0xffffffff ;  /* 0xffffffff00787802 */ /* 0x000fe40000000f00 */
[----:B------:R-:W-:Y:S02]  /*3b70*/  MOV R123, R134 ;  /* 0x00000086007b7202 */ /* 0x000fe40000000f00 */
[----:B------:R-:W-:Y:S02]  /*3b80*/  MOV R118, 0x3ba0 ;  /* 0x00003ba000767802 */ /* 0x000fe40000000f00 */
[----:B------:R-:W-:Y:S05]  /*3b90*/  CALL.REL.NOINC `($__internal_119_$__cuda_sm70_shflsync_down_p) ;  /* 0x0000009000007944 */ /* 0x000fea0003c00000 */
[----:B0-----:R-:W-:Y:S01]  /*3ba0*/  HFMA2.MMA R122, -RZ, RZ, 0, 5.9604644775390625e-08 ;  /* 0x00000001ff7a7435 */ /* 0x001fe200000001ff */
[----:B-1----:R-:W-:-:S02]  /*3bb0*/  MOV R155, R120 ;  /* 0x00000078009b7202 */ /* 0x002fc40000000f00 */
[----:B------:R-:W-:Y:S02]  /*3bc0*/  MOV R123, R135 ;  /* 0x00000087007b7202 */ /* 0x000fe40000000f00 */
[----:B------:R-:W-:Y:S02]  /*3bd0*/  MOV R121, 0x1f ;  /* 0x0000001f00797802 */ /* 0x000fe40000000f00 */
[----:B------:R-:W-:Y:S02]  /*3be0*/  MOV R120, 0xffffffff ;  /* 0xffffffff00787802 */ /* 0x000fe40000000f00 */
[----:B------:R-:W-:Y:S02]  /*3bf0*/  MOV R118, 0x3c10 ;  /* 0x00003c1000767802 */ /* 0x000fe40000000f00 */
[----:B------:R-:W-:Y:S05]  /*3c00*/  CALL.REL.NOINC `($__internal_119_$__cuda_sm70_shflsync_down_p) ;  /* 0x0000002000007944 */ /* 0x000fea0003c00000 */
[----:B-1----:R-:W-:Y:S01]  /*3c10*/  MOV R118, R120 ;  /* 0x0000007800767202 */ /* 0x002fe20000000f00 */
[----:B0-----:R-:W-:Y:S05]  /*3c20*/  BRA `(.L_x_4220) ;  /* 0xffffd7f000007947 */ /* 0x001fea000383ffff */
        .weak           $__internal_119_$__cuda_sm70_shflsync_down_p
        .type           $__internal_119_$__cuda_sm70_shflsync_down_p,@function
        .size           $__internal_119_$__cuda_sm70_shflsync_down_p,(.L_x_6921 - $__internal_119_$__cuda_sm70_shflsync_down_p)
$__internal_119_$__cuda_sm70_shflsync_down_p:
[----:B------:R-:W-:Y:S01]  /*3c30*/  HFMA2.MMA R119, -RZ, RZ, 0, 0 ;  /* 0x00000000ff777435 */ /* 0x000fe200000001ff */
[----:B------:R-:W-:Y:S04]  /*3c40*/  WARPSYNC R120 ;  /* 0x0000007800007348 */ /* 0x000fe80003800000 */
[----:B------:R0:W1:Y:S01]  /*3c50*/  SHFL.DOWN PT, R120, R123, R122, R121 ;  /* 0x0800007a7b787389 */ /* 0x00006200000e0079 */
[----:B------:R-:W-:Y:S05]  /*3c60*/  RET.REL.NODEC R118 `(_ZN10layer_norm13ln_bwd_kernelINS_13Kernel_traitsIf6__halfS2_S2_fjLj2048ELj1ELj1ELj4ELj16ENS_18Kernel_traits_baseILj2048EfS2_S2_S2_fjLj128EEEEELb1ELb1ELb1ELb1EEEvNS_9BwdParamsE) ;  /* 0xffffc39076007950 */ /* 0x000fea0003c3ffff */
.L_x_4221:
        /* <DEDUP_REMOVED lines=9> */
.L_x_6921:


//--------------------- .text._ZN10layer_norm13ln_bwd_kernelINS_13Kernel_traitsI6__halfS2_fS2_fjLj2048ELj1ELj1ELj4ELj16ENS_18Kernel_traits_baseILj2048ES2_S2_fS2_fjLj128EEEEELb0ELb0ELb0ELb0EEEvNS_9BwdParamsE --------------------------
	.section	.text._ZN10layer_norm13ln_bwd_kernelINS_13Kernel_traitsI6__halfS2_fS2_fjLj2048ELj1ELj1ELj4ELj16ENS_18Kernel_traits_baseILj2048ES2_S2_fS2_fjLj128EEEEELb0ELb0ELb0ELb0EEEvNS_9BwdParamsE,"ax",@progbits
	.sectioninfo	@"SHI_REGISTERS=127"
	.align	128
        .global         _ZN10layer_norm13ln_bwd_kernelINS_13Kernel_traitsI6__halfS2_fS2_fjLj2048ELj1ELj1ELj4ELj16ENS_18Kernel_traits_baseILj2048ES2_S2_fS2_fjLj128EEEEELb0ELb0ELb0ELb0EEEvNS_9BwdParamsE
        .type           _ZN10layer_norm13ln_bwd_kernelINS_13Kernel_traitsI6__halfS2_fS2_fjLj2048ELj1ELj1ELj4ELj16ENS_18Kernel_traits_baseILj2048ES2_S2_fS2_fjLj128EEEEELb0ELb0ELb0ELb0EEEvNS_9BwdParamsE,@function
        .size           _ZN10layer_norm13ln_bwd_kernelINS_13Kernel_traitsI6__halfS2_fS2_fjLj2048ELj1ELj1ELj4ELj16ENS_18Kernel_traits_baseILj2048ES2_S2_fS2_fjLj128EEEEELb0ELb0ELb0ELb0EEEvNS_9BwdParamsE,(.L_x_6922 - _ZN10layer_norm13ln_bwd_kernelINS_13Kernel_traitsI6__halfS2_fS2_fjLj2048ELj1ELj1ELj4ELj16ENS_18Kernel_traits_baseILj2048ES2_S2_fS2_fjLj128EEEEELb0ELb0ELb0ELb0EEEvNS_9BwdParamsE)
        .other          _ZN10layer_norm13ln_bwd_kernelINS_13Kernel_traitsI6__halfS2_fS2_fjLj2048ELj1ELj1ELj4ELj16ENS_18Kernel_traits_baseILj2048ES2_S2_fS2_fjLj128EEEEELb0ELb0ELb0ELb0EEEvNS_9BwdParamsE,@"STO_CUDA_ENTRY STV_DEFAULT"
_ZN10layer_norm13ln_bwd_kernelINS_13Kernel_traitsI6__halfS2_fS2_fjLj2048ELj1ELj1ELj4ELj16ENS_18Kernel_traits_baseILj2048ES2_S2_fS2_fjLj128EEEEELb0ELb0ELb0ELb0EEEvNS_9BwdParamsE:
.text._ZN10layer_norm13ln_bwd_kernelINS_13Kernel_traitsI6__halfS2_fS2_fjLj2048ELj1ELj1ELj4ELj16ENS_18Kernel_traits_baseILj2048ES2_S2_fS2_fjLj128EEEEELb0ELb0ELb0ELb0EEEvNS_9BwdParamsE:
        /* <DEDUP_REMOVED lines=56> */
[----:B0-----:R-:W-:Y:S02]  /*0380*/  HADD2.F32 R102, -RZ, R7.H1_H1 ;  /* 0x30000007ff667230 */ /* 0x001fe40000004100 */
.L_x_4233:
[----:B------:R-:W-:Y:S02]  /*0390*/  ISETP.NE.U32.AND P0, PT, RZ, c[0x0][0x1c0], PT ;  /* 0x00007000ff007a0c */ /* 0x000fe40003f05070 */
[----:B------:R-:W-:Y:S02]  /*03a0*/  SHF.R.S32.HI R73, RZ, 0x1f, R2 ;  /* 0x0000001fff497819 */ /* 0x000fe40000011402 */
[----:B------:R-:W-:Y:S02]  /*03b0*/  ISETP.NE.AND.EX P0, PT, RZ, c[0x0][0x1c4], PT, P0 ;  /* 0x00007100ff007a0c */ /* 0x000fe40003f05300 */
        /* <DEDUP_REMOVED lines=16> */
[----:B------:R-:W-:Y:S02]  /*04c0*/  MOV R86, 0x3f800000 ;  /* 0x3f80000000567802 */ /* 0x000fe40000000f00 */
[----:B------:R-:W-:-:S02]  /*04d0*/  LOP3.LUT P1, RZ, R101, 0xff, RZ, 0xc0, !PT ;  /* 0x000000ff65ff7812 */ /* 0x000fc4000782c0ff */
[----:B------:R-:W-:Y:S02]  /*04e0*/  MOV R115, R0 ;  /* 0x0000000000737202 */ /* 0x000fe40000000f00 */
[----:B--2---:R-:W-:Y:S01]  /*04f0*/  FSEL R107, R74, RZ, !P4 ;  /* 0x000000ff4a6b7208 */ /* 0x004fe20006000000 */
[----:B---3--:R-:W-:Y:S01]  /*0500*/  @P0 HADD2.F32 R86, -RZ, R76.H0_H0 ;  /* 0x2000004cff560230 */ /* 0x008fe20000004100 */
        /* <DEDUP_REMOVED lines=18> */
[--C-:B---3--:R-:W-:Y:S01]  /*0630*/  HADD2.F32 R10, -RZ, R12.reuse.H0_H0 ;  /* 0x2000000cff0a7230 */ /* 0x108fe20000004100 */
[----:B------:R-:W-:Y:S01]  /*0640*/  FADD.FTZ R110, -R107, R11 ;  /* 0x0000000b6b6e7221 */ /* 0x000fe20000010100 */
[----:B------:R-:W-:Y:S01]  /*0650*/  HADD2.F32 R78, -RZ, R12.H1_H1 ;  /* 0x3000000cff4e7230 */ /* 0x000fe20000004100 */
[----:B-----5:R-:W-:Y:S01]  /*0660*/  FMUL.FTZ R3, R85, R8 ;  /* 0x0000000855037220 */ /* 0x020fe20000410000 */
[--C-:B------:R-:W-:Y:S01]  /*0670*/  HADD2.F32 R11, -RZ, R14.reuse.H0_H0 ;  /* 0x2000000eff0b7230 */ /* 0x100fe20000004100 */
[C---:B----4-:R-:W-:Y:S01]  /*0680*/  FADD.FTZ R72, -R107.reuse, R7 ;  /* 0x000000076b487221 */ /* 0x050fe20000010100 */
[----:B------:R-:W-:Y:S01]  /*0690*/  HADD2.F32 R12, -RZ, R14.H1_H1 ;  /* 0x3000000eff0c7230 */ /* 0x000fe20000004100 */
[----:B------:R-:W-:Y:S01]  /*06a0*/  FADD.FTZ R14, -R107, R6 ;  /* 0x000000066b0e7221 */ /* 0x000fe20000010100 */
[--C-:B------:R-:W-:Y:S01]  /*06b0*/  HADD2.F32 R75, -RZ, R13.reuse.H0_H0 ;  /* 0x2000000dff4b7230 */ /* 0x100fe20000004100 */
[----:B------:R-:W-:Y:S01]  /*06c0*/  FMUL.FTZ R7, R85, R76 ;  /* 0x0000004c55077220 */ /* 0x000fe20000410000 */
[----:B------:R-:W-:Y:S01]  /*06d0*/  HADD2.F32 R9, -RZ, R13.H1_H1 ;  /* 0x3000000dff097230 */ /* 0x000fe20000004100 */
[----:B------:R-:W-:Y:S01]  /*06e0*/  FMUL.FTZ R6, R121, R10 ;  /* 0x0000000a79067220 */ /* 0x000fe20000410000 */
[--C-:B------:R-:W-:Y:S01]  /*06f0*/  HADD2.F32 R73, -RZ, R15.reuse.H0_H0 ;  /* 0x2000000fff497230 */ /* 0x100fe20000004100 */
[----:B------:R-:W-:Y:S01]  /*0700*/  FADD.FTZ R124, -R107, R4 ;  /* 0x000000046b7c7221 */ /* 0x000fe20000010100 */
[----:B------:R-:W-:Y:S01]  /*0710*/  HADD2.F32 R84, -RZ, R15.H1_H1 ;  /* 0x3000000fff547230 */ /* 0x000fe20000004100 */
[----:B------:R-:W-:-:S02]  /*0720*/  FADD.FTZ R37, R37, R78 ;  /* 0x0000004e25257221 */ /* 0x000fc40000010000 */
[-C--:B------:R-:W-:Y:S02]  /*0730*/  FFMA.FTZ R53, R7, R78.reuse, R53 ;  /* 0x0000004e07357223 */ /* 0x080fe40000010035 */
[----:B------:R-:W-:Y:S02]  /*0740*/  FMUL.FTZ R99, R120, R78 ;  /* 0x0000004e78637220 */ /* 0x000fe40000410000 */
[----:B------:R-:W-:Y:S02]  /*0750*/  FADD.FTZ R76, RZ, R6 ;  /* 0x00000006ff4c7221 */ /* 0x000fe40000010000 */
[----:B------:R-:W-:Y:S02]  /*0760*/  FFMA.FTZ R78, R3, R6, RZ ;  /* 0x00000006034e7223 */ /* 0x000fe400000100ff */
[----:B------:R-:W-:Y:S02]  /*0770*/  FADD.FTZ R74, -R107, R5 ;  /* 0x000000056b4a7221 */ /* 0x000fe40000010100 */
[----:B------:R-:W-:-:S02]  /*0780*/  FMUL.FTZ R8, R85, R124 ;  /* 0x0000007c55087220 */ /* 0x000fc40000410000 */
[C---:B------:R-:W-:Y:S02]  /*0790*/  FMUL.FTZ R5, R85.reuse, R98 ;  /* 0x0000006255057220 */ /* 0x040fe40000410000 */
        /* <DEDUP_REMOVED lines=14> */
[C---:B------:R-:W-:Y:S02]  /*0880*/  FFMA.FTZ R78, R5.reuse, R98, R78 ;  /* 0x00000062054e7223 */ /* 0x040fe4000001004e */
        /* <DEDUP_REMOVED lines=23> */
.L_x_4224:
[----:B0-----:R-:W-:Y:S05]  /*0a00*/  BSYNC B0 ;  /* 0x0000000000007941 */ /* 0x001fea0003800000 */
.L_x_4223:
[----:B------:R-:W-:Y:S01]  /*0a10*/  BSSY B0, `(.L_x_4225) ;  /* 0x000004f000007945 */ /* 0x000fe20003800000 */
[----:B------:R-:W-:Y:S05]  /*0a20*/  @!P3 BRA `(.L_x_4226) ;  /* 0x000004d00000b947 */ /* 0x000fea0003800000 */
[----:B------:R-:W-:Y:S02]  /*0a30*/  MOV R80, 0x10 ;  /* 0x0000001000507802 */ /* 0x000fe40000000f00 */
[----:B------:R-:W-:-:S03]  /*0a40*/  LEA R76, P0, R115, c[0x0][0x188], 0x5 ;  /* 0x00006200734c7a11 */ /* 0x000fc600078028ff */
[C---:B------:R-:W-:Y:S01]  /*0a50*/  IMAD.WIDE.U32 R80, R115.reuse, R80, c[0x0][0x208] ;  /* 0x0000820073507625 */ /* 0x040fe200078e0050 */
[----:B------:R-:W-:-:S05]  /*0a60*/  LEA.HI.X R77, R115, c[0x0][0x18c], RZ, 0x5, P0 ;  /* 0x00006300734d7a11 */ /* 0x000fca00000f2cff */
        /* <DEDUP_REMOVED lines=11> */
[--C-:B---3--:R-:W-:Y:S01]  /*0b20*/  HADD2.F32 R73, -RZ, R80.reuse.H0_H0 ;  /* 0x20000050ff497230 */ /* 0x108fe20000004100 */
[C---:B------:R-:W-:Y:S01]  /*0b30*/  FADD.FTZ R90, -R107.reuse, R74 ;  /* 0x0000004a6b5a7221 */ /* 0x040fe20000010100 */
[----:B------:R-:W-:Y:S01]  /*0b40*/  HADD2.F32 R124, -RZ, R80.H1_H1 ;  /* 0x30000050ff7c7230 */ /* 0x000fe20000004100 */
[----:B------:R-:W-:Y:S01]  /*0b50*/  FADD.FTZ R74, -R107, R75 ;  /* 0x0000004b6b4a7221 */ /* 0x000fe20000010100 */
[--C-:B------:R-:W-:Y:S01]  /*0b60*/  HADD2.F32 R75, -RZ, R81.reuse.H0_H0 ;  /* 0x20000051ff4b7230 */ /* 0x100fe20000004100 */
[C---:B-----5:R-:W-:Y:S01]  /*0b70*/  FMUL.FTZ R100, R85.reuse, R72 ;  /* 0x0000004855647220 */ /* 0x060fe20000410000 */
[----:B0-----:R-:W-:Y:S01]  /*0b80*/  HADD2.F32 R89, -RZ, R81.H1_H1 ;  /* 0x30000051ff597230 */ /* 0x001fe20000004100 */
[----:B------:R-:W-:Y:S01]  /*0b90*/  FMUL.FTZ R81, R112, R73 ;  /* 0x0000004970517220 */ /* 0x000fe20000410000 */
[--C-:B------:R-:W-:Y:S01]  /*0ba0*/  HADD2.F32 R95, -RZ, R83.reuse.H0_H0 ;  /* 0x20000053ff5f7230 */ /* 0x100fe20000004100 */
[----:B------:R-:W-:Y:S01]  /*0bb0*/  FMUL.FTZ R80, R85, R94 ;  /* 0x0000005e55507220 */ /* 0x000fe20000410000 */
[----:B------:R-:W-:Y:S01]  /*0bc0*/  HADD2.F32 R72, -RZ, R83.H1_H1 ;  /* 0x30000053ff487230 */ /* 0x000fe20000004100 */
[----:B------:R-:W-:-:S02]  /*0bd0*/  FMUL.FTZ R83, R109, R124 ;  /* 0x0000007c6d537220 */ /* 0x000fc40000410000 */
[----:B------:R-:W-:Y:S02]  /*0be0*/  FADD.FTZ R110, R110, R81 ;  /* 0x000000516e6e7221 */ /* 0x000fe40000010000 */
[----:B------:R-:W-:Y:S01]  /*0bf0*/  FFMA.FTZ R111, R100, R81, R111 ;  /* 0x00000051646f7223 */ /* 0x000fe2000001006f */
[--C-:B------:R-:W-:Y:S01]  /*0c00*/  HADD2.F32 R91, -RZ, R82.reuse.H0_H0 ;  /* 0x20000052ff5b7230 */ /* 0x100fe20000004100 */
[----:B----4-:R-:W-:Y:S01]  /*0c10*/  FADD.FTZ R76, -R107, R76 ;  /* 0x0000004c6b4c7221 */ /* 0x010fe20000010100 */
[----:B------:R-:W-:Y:S01]  /*0c20*/  HADD2.F32 R93, -RZ, R82.H1_H1 ;  /* 0x30000052ff5d7230 */ /* 0x000fe20000004100 */
        /* <DEDUP_REMOVED lines=45> */
.L_x_4226:
[----:B------:R-:W-:Y:S05]  /*0f00*/  BSYNC B0 ;  /* 0x0000000000007941 */ /* 0x000fea0003800000 */
.L_x_4225:
[----:B------:R-:W-:Y:S02]  /*0f10*/  SHF.R.U32.HI R75, RZ, 0x5, R122 ;  /* 0x00000005ff4b7819 */ /* 0x000fe4000001167a */
[----:B------:R-:W-:-:S02]  /*0f20*/  LOP3.LUT P0, RZ, R122, 0x1f, RZ, 0xc0, !PT ;  /* 0x0000001f7aff7812 */ /* 0x000fc4000780c0ff */
[----:B------:R-:W-:-:S04]  /*0f30*/  LOP3.LUT R76, R75, 0x7fffffc, RZ, 0xc0, !PT ;  /* 0x07fffffc4b4c7812 */ /* 0x000fc800078ec0ff */
[----:B------:R-:W-:Y:S01]  /*0f40*/  @!P1 IADD3 R76, R76, 0x4, RZ ;  /* 0x000000044c4c9810 */ /* 0x000fe20007ffe0ff */
[----:B------:R-:W-:Y:S05]  /*0f50*/  BRA.DIV ~URZ, `(.L_x_4227) ;  /* 0x00000c927f007947 */ /* 0x000fea000b800000 */
[----:B------:R0:W1:Y:S02]  /*0f60*/  SHFL.DOWN PT, R74, R110, 0x10, 0x1f ;  /* 0x0a001f006e4a7f89 */ /* 0x00006400000e0000 */
.L_x_4234:
        /* <DEDUP_REMOVED lines=18> */
.L_x_4235:
        /* <DEDUP_REMOVED lines=10> */
[----:B------:R-:W2:Y:S01]  /*1130*/  LDS.128 R76, [R76.X8+0x2010] ;  /* 0x002010004c4c7984 */ /* 0x000ea20000008c00 */
[----:B01----:R-:W-:-:S04]  /*1140*/  FADD.FTZ R111, RZ, R72 ;  /* 0x00000048ff6f7221 */ /* 0x003fc80000010000 */
[----:B------:R-:W-:Y:S02]  /*1150*/  FADD.FTZ R111, R74, R111 ;  /* 0x0000006f4a6f7221 */ /* 0x000fe40000010000 */
[----:B------:R-:W-:Y:S02]  /*1160*/  FADD.FTZ R74, RZ, R73 ;  /* 0x00000049ff4a7221 */ /* 0x000fe40000010000 */
[----:B--2---:R-:W-:Y:S02]  /*1170*/  FADD.FTZ R111, R111, R76 ;  /* 0x0000004c6f6f7221 */ /* 0x004fe40000010000 */
        /* <DEDUP_REMOVED lines=26> */
[----:B------:R-:W-:Y:S01]  /*1320*/  FADD.FTZ R76, R12, -R73 ;  /* 0x800000490c4c7221 */ /* 0x000fe20000010000 */
[----:B------:R-:W-:Y:S01]  /*1330*/  @P1 MOV R73, 0x20 ;  /* 0x0000002000491802 */ /* 0x000fe20000000f00 */
        /* <DEDUP_REMOVED lines=36> */
[----:B0-----:R-:W-:Y:S02]  /*1580*/  F2FP.PACK_AB R73, R74, R75 ;  /* 0x0000004b4a49723e */ /* 0x001fe400000000ff */
[----:B------:R-:W-:Y:S01]  /*1590*/  F2FP.PACK_AB R74, R76, R77 ;  /* 0x0000004d4c4a723e */ /* 0x000fe200000000ff */
[----:B------:R-:W-:Y:S01]  /*15a0*/  HFMA2.MMA R77, -RZ, RZ, 0, 9.5367431640625e-07 ;  /* 0x00000010ff4d7435 */ /* 0x000fe200000001ff */
[----:B------:R-:W-:Y:S02]  /*15b0*/  F2FP.PACK_AB R72, R110, R107 ;  /* 0x0000006b6e48723e */ /* 0x000fe400000000ff */
[----:B------:R-:W-:-:S07]  /*15c0*/  F2FP.PACK_AB R75, R124, R111 ;  /* 0x0000006f7c4b723e */ /* 0x000fce00000000ff */
[C---:B------:R-:W-:Y:S01]  /*15d0*/  IMAD.WIDE.U32 R76, R0.reuse, R77, c[0x0][0x248] ;  /* 0x00009200004c7625 */ /* 0x040fe200078e004d */
[----:B------:R-:W-:-:S04]  /*15e0*/  IADD3 R0, R0, 0x80, RZ ;  /* 0x0000008000007810 */ /* 0x000fc80007ffe0ff */
[----:B------:R0:W-:Y:S03]  /*15f0*/  STG.E.128 [R76.64], R72 ;  /* 0x000000484c007986 */ /* 0x0001e6000c101d04 */
.L_x_4230:
[----:B------:R-:W-:Y:S05]  /*1600*/  BSYNC B0 ;  /* 0x0000000000007941 */ /* 0x000fea0003800000 */
.L_x_4229:
[----:B------:R-:W-:Y:S01]  /*1610*/  BSSY B0, `(.L_x_4231) ;  /* 0x0000041000007945 */ /* 0x000fe20003800000 */
[----:B------:R-:W-:Y:S05]  /*1620*/  @!P3 BRA `(.L_x_4232) ;  /* 0x000003f00000b947 */ /* 0x000fea0003800000 */
[----:B------:R-:W-:Y:S01]  /*1630*/  ISETP.NE.U32.AND P0, PT, RZ, c[0x0][0x218], PT ;  /* 0x00008600ff007a0c */ /* 0x000fe20003f05070 */
[-CC-:B------:R-:W-:Y:S01]  /*1640*/  FFMA.FTZ R110, R100, R79.reuse, R78.reuse ;  /* 0x0000004f646e7223 */ /* 0x180fe2000001004e */
[----:B------:R-:W-:Y:S01]  /*1650*/  ISETP.NE.U32.AND P1, PT, RZ, c[0x0][0x258], PT ;  /* 0x00009600ff007a0c */ /* 0x000fe20003f25070 */
[-CC-:B------:R-:W-:Y:S01]  /*1660*/  FFMA.FTZ R124, R80, R79.reuse, R78.reuse ;  /* 0x0000004f507c7223 */ /* 0x180fe2000001004e */
[----:B------:R-:W-:Y:S01]  /*1670*/  ISETP.NE.AND.EX P0, PT, RZ, c[0x0][0x21c], PT, P0 ;  /* 0x00008700ff007a0c */ /* 0x000fe20003f05300 */
[-CC-:B0-----:R-:W-:Y:S01]  /*1680*/  FFMA.FTZ R77, R82, R79.reuse, R78.reuse ;  /* 0x0000004f524d7223 */ /* 0x181fe2000001004e */
        /* <DEDUP_REMOVED lines=50> */
[----:B------:R-:W-:Y:S02]  /*19b0*/  F2FP.PACK_AB R74, R74, R79 ;  /* 0x0000004f4a4a723e */ /* 0x000fe400000000ff */
[----:B0-----:R-:W-:Y:S01]  /*19c0*/  F2FP.PACK_AB R73, R124, R77 ;  /* 0x0000004d7c49723e */ /* 0x001fe200000000ff */
[----:B------:R-:W-:Y:S01]  /*19d0*/  HFMA2.MMA R77, -RZ, RZ, 0, 9.5367431640625e-07 ;  /* 0x00000010ff4d7435 */ /* 0x000fe200000001ff */
[----:B------:R-:W-:Y:S02]  /*19e0*/  F2FP.PACK_AB R72, R110, R75 ;  /* 0x0000004b6e48723e */ /* 0x000fe400000000ff */
[----:B------:R-:W-:-:S07]  /*19f0*/  F2FP.PACK_AB R75, R78, R107 ;  /* 0x0000006b4e4b723e */ /* 0x000fce00000000ff */
[----:B------:R-:W-:-:S05]  /*1a00*/  IMAD.WIDE.U32 R76, R0, R77, c[0x0][0x248] ;  /* 0x00009200004c7625 */ /* 0x000fca00078e004d */
[----:B------:R0:W-:Y:S02]  /*1a10*/  STG.E.128 [R76.64], R72 ;  /* 0x000000484c007986 */ /* 0x0001e4000c101d04 */
.L_x_4232:
[----:B------:R-:W-:Y:S05]  /*1a20*/  BSYNC B0 ;  /* 0x0000000000007941 */ /* 0x000fea0003800000 */
.L_x_4231:
[----:B------:R-:W-:Y:S02]  /*1a30*/  IADD3 R2, R2, c[0x0][0x160], RZ ;  /* 0x0000580002027a10 */ /* 0x000fe40007ffe0ff */
[----:B------:R-:W-:Y:S02]  /*1a40*/  LOP3.LUT P1, RZ, R101, 0xff, RZ, 0xc0, !PT ;  /* 0x000000ff65ff7812 */ /* 0x000fe4000782c0ff */
[----:B------:R-:W-:Y:S02]  /*1a50*/  ISETP.GE.AND P0, PT, R2, c[0x0][0x164], PT ;  /* 0x0000590002007a0c */ /* 0x000fe40003f06270 */
[----:B------:R-:W-:-:S11]  /*1a60*/  SEL R101, RZ, 0x1, P1 ;  /* 0x00000001ff657807 */ /* 0x000fd60000800000 */
[----:B0----5:R-:W-:Y:S01]  /*1a70*/  @P0 CALL.REL.NOINC `(.L_x_4222) ;  /* 0x0000001000000944 */ /* 0x021fe20003c00000 */
[----:B------:R-:W-:Y:S05]  /*1a80*/  BRA `(.L_x_4233) ;  /* 0xffffe90000007947 */ /* 0x000fea000383ffff */
.L_x_4222:
        /* <DEDUP_REMOVED lines=22> */
.L_x_4227:
[----:B------:R-:W-:Y:S01]  /*1bf0*/  HFMA2.MMA R73, -RZ, RZ, 0, 9.5367431640625e-07 ;  /* 0x00000010ff497435 */ /* 0x000fe200000001ff */
[----:B------:R-:W-:-:S02]  /*1c00*/  MOV R78, R110 ;  /* 0x0000006e004e7202 */ /* 0x000fc40000000f00 */
[----:B------:R-:W-:Y:S02]  /*1c10*/  MOV R124, 0x1f ;  /* 0x0000001f007c7802 */ /* 0x000fe40000000f00 */
[----:B------:R-:W-:Y:S02]  /*1c20*/  MOV R77, 0xffffffff ;  /* 0xffffffff004d7802 */ /* 0x000fe40000000f00 */
[----:B------:R-:W-:Y:S02]  /*1c30*/  MOV R72, 0x1c50 ;  /* 0x00001c5000487802 */ /* 0x000fe40000000f00 */
[----:B-----5:R-:W-:Y:S05]  /*1c40*/  CALL.REL.NOINC `($__internal_120_$__cuda_sm70_shflsync_down_p) ;  /* 0x0000046000007944 */ /* 0x020fea0003c00000 */
[----:B-1----:R-:W-:Y:S01]  /*1c50*/  MOV R74, R77 ;  /* 0x0000004d004a7202 */ /* 0x002fe20000000f00 */
[----:B------:R-:W-:Y:S05]  /*1c60*/  BRA `(.L_x_4234) ;  /* 0xfffff30000007947 */ /* 0x000fea000383ffff */
.L_x_4228:
[----:B------:R-:W-:Y:S01]  /*1c70*/  HFMA2.MMA R73, -RZ, RZ, 0, 9.5367431640625e-07 ;  /* 0x00000010ff497435 */ /* 0x000fe200000001ff */
[----:B------:R-:W-:Y:S02]  /*1c80*/  MOV R78, R111 ;  /* 0x0000006f004e7202 */ /* 0x000fe40000000f00 */
[----:B------:R-:W-:Y:S02]  /*1c90*/  MOV R124, 0x1f ;  /* 0x0000001f007c7802 */ /* 0x000fe40000000f00 */
[----:B------:R-:W-:-:S02]  /*1ca0*/  MOV R77, 0xffffffff ;  /* 0xffffffff004d7802 */ /* 0x000fc40000000f00 */
[----:B------:R-:W-:Y:S02]  /*1cb0*/  MOV R72, 0x1cd0 ;  /* 0x00001cd000487802 */ /* 0x000fe40000000f00 */
[----:B01---5:R-:W-:Y:S05]  /*1cc0*/  CALL.REL.NOINC `($__internal_120_$__cuda_sm70_shflsync_down_p) ;  /* 0x000003e000007944 */ /* 0x023fea0003c00000 */
[----:B------:R-:W-:Y:S01]  /*1cd0*/  FADD.FTZ R110, R74, R110 ;  /* 0x0000006e4a6e7221 */ /* 0x000fe20000010000 */
[----:B------:R-:W-:Y:S01]  /*1ce0*/  HFMA2.MMA R73, -RZ, RZ, 0, 4.76837158203125e-07 ;  /* 0x00000008ff497435 */ /* 0x000fe200000001ff */
[----:B-1----:R-:W-:Y:S01]  /*1cf0*/  FADD.FTZ R111, R111, R77 ;  /* 0x0000004d6f6f7221 */ /* 0x002fe20000010000 */
[----:B------:R-:W-:Y:S02]  /*1d00*/  MOV R124, 0x1f ;  /* 0x0000001f007c7802 */ /* 0x000fe40000000f00 */
[----:B------:R-:W-:Y:S02]  /*1d10*/  MOV R77, 0xffffffff ;  /* 0xffffffff004d7802 */ /* 0x000fe40000000f00 */
[----:B------:R-:W-:Y:S02]  /*1d20*/  MOV R78, R110 ;  /* 0x0000006e004e7202 */ /* 0x000fe40000000f00 */
[----:B------:R-:W-:Y:S02]  /*1d30*/  MOV R72, 0x1d50 ;  /* 0x00001d5000487802 */ /* 0x000fe40000000f00 */
[----:B------:R-:W-:Y:S05]  /*1d40*/  CALL.REL.NOINC `($__internal_120_$__cuda_sm70_shflsync_down_p) ;  /* 0x0000036000007944 */ /* 0x000fea0003c00000 */
[----:B------:R-:W-:Y:S01]  /*1d50*/  HFMA2.MMA R73, -RZ, RZ, 0, 4.76837158203125e-07 ;  /* 0x00000008ff497435 */ /* 0x000fe200000001ff */
[----:B-1----:R-:W-:-:S02]  /*1d60*/  MOV R74, R77 ;  /* 0x0000004d004a7202 */ /* 0x002fc40000000f00 */
[----:B------:R-:W-:Y:S02]  /*1d70*/  MOV R78, R111 ;  /* 0x0000006f004e7202 */ /* 0x000fe40000000f00 */
[----:B------:R-:W-:Y:S02]  /*1d80*/  MOV R124, 0x1f ;  /* 0x0000001f007c7802 */ /* 0x000fe40000000f00 */
[----:B------:R-:W-:Y:S02]  /*1d90*/  MOV R77, 0xffffffff ;  /* 0xffffffff004d7802 */ /* 0x000fe40000000f00 */
[----:B------:R-:W-:Y:S02]  /*1da0*/  MOV R72, 0x1dc0 ;  /* 0x00001dc000487802 */ /* 0x000fe40000000f00 */
[----:B------:R-:W-:Y:S05]  /*1db0*/  CALL.REL.NOINC `($__internal_120_$__cuda_sm70_shflsync_down_p) ;  /* 0x000002f000007944 */ /* 0x000fea0003c00000 */
[----:B------:R-:W-:Y:S01]  /*1dc0*/  FADD.FTZ R110, R74, R110 ;  /* 0x0000006e4a6e7221 */ /* 0x000fe20000010000 */
[----:B------:R-:W-:Y:S01]  /*1dd0*/  HFMA2.MMA R73, -RZ, RZ, 0, 2.384185791015625e-07 ;  /* 0x00000004ff497435 */ /* 0x000fe200000001ff */
[----:B-1----:R-:W-:Y:S01]  /*1de0*/  FADD.FTZ R111, R111, R77 ;  /* 0x0000004d6f6f7221 */ /* 0x002fe20000010000 */
[----:B------:R-:W-:Y:S02]  /*1df0*/  MOV R124, 0x1f ;  /* 0x0000001f007c7802 */ /* 0x000fe40000000f00 */
[----:B------:R-:W-:-:S02]  /*1e00*/  MOV R77, 0xffffffff ;  /* 0xffffffff004d7802 */ /* 0x000fc40000000f00 */
[----:B------:R-:W-:Y:S02]  /*1e10*/  MOV R78, R110 ;  /* 0x0000006e004e7202 */ /* 0x000fe40000000f00 */
[----:B------:R-:W-:Y:S02]  /*1e20*/  MOV R72, 0x1e40 ;  /* 0x00001e4000487802 */ /* 0x000fe40000000f00 */
[----:B------:R-:W-:Y:S05]  /*1e30*/  CALL.REL.NOINC `($__internal_120_$__cuda_sm70_shflsync_down_p) ;  /* 0x0000027000007944 */ /* 0x000fea0003c00000 */
[----:B------:R-:W-:Y:S01]  /*1e40*/  HFMA2.MMA R73, -RZ, RZ, 0, 2.384185791015625e-07 ;  /* 0x00000004ff497435 */ /* 0x000fe200000001ff */
[----:B-1----:R-:W-:Y:S02]  /*1e50*/  MOV R74, R77 ;  /* 0x0000004d004a7202 */ /* 0x002fe40000000f00 */
[----:B------:R-:W-:Y:S02]  /*1e60*/  MOV R78, R111 ;  /* 0x0000006f004e7202 */ /* 0x000fe40000000f00 */
[----:B------:R-:W-:Y:S02]  /*1e70*/  MOV R124, 0x1f ;  /* 0x0000001f007c7802 */ /* 0x000fe40000000f00 */
[----:B------:R-:W-:Y:S02]  /*1e80*/  MOV R77, 0xffffffff ;  /* 0xffffffff004d7802 */ /* 0x000fe40000000f00 */
[----:B------:R-:W-:-:S02]  /*1e90*/  MOV R72, 0x1eb0 ;  /* 0x00001eb000487802 */ /* 0x000fc40000000f00 */
[----:B------:R-:W-:Y:S05]  /*1ea0*/  CALL.REL.NOINC `($__internal_120_$__cuda_sm70_shflsync_down_p) ;  /* 0x0000020000007944 */ /* 0x000fea0003c00000 */
[----:B------:R-:W-:Y:S01]  /*1eb0*/  FADD.FTZ R110, R74, R110 ;  /* 0x0000006e4a6e7221 */ /* 0x000fe20000010000 */
[----:B------:R-:W-:Y:S01]  /*1ec0*/  HFMA2.MMA R73, -RZ, RZ, 0, 1.1920928955078125e-07 ;  /* 0x00000002ff497435 */ /* 0x000fe200000001ff */
[----:B-1----:R-:W-:Y:S01]  /*1ed0*/  FADD.FTZ R111, R111, R77 ;  /* 0x0000004d6f6f7221 */ /* 0x002fe20000010000 */
[----:B------:R-:W-:-:S02]  /*1ee0*/  MOV R124, 0x1f ;  /* 0x0000001f007c7802 */ /* 0x000fc40000000f00 */
[----:B------:R-:W-:Y:S02]  /*1ef0*/  MOV R77, 0xffffffff ;  /* 0xffffffff004d7802 */ /* 0x000fe40000000f00 */
[----:B------:R-:W-:Y:S02]  /*1f00*/  MOV R78, R110 ;  /* 0x0000006e004e7202 */ /* 0x000fe40000000f00 */
[----:B------:R-:W-:Y:S02]  /*1f10*/  MOV R72, 0x1f30 ;  /* 0x00001f3000487802 */ /* 0x000fe40000000f00 */
[----:B------:R-:W-:Y:S05]  /*1f20*/  CALL.REL.NOINC `($__internal_120_$__cuda_sm70_shflsync_down_p) ;  /* 0x0000018000007944 */ /* 0x000fea0003c00000 */
[----:B------:R-:W-:Y:S01]  /*1f30*/  HFMA2.MMA R73, -RZ, RZ, 0, 1.1920928955078125e-07 ;  /* 0x00000002ff497435 */ /* 0x000fe200000001ff */
[----:B-1----:R-:W-:Y:S02]  /*1f40*/  MOV R74, R77 ;  /* 0x0000004d004a7202 */ /* 0x002fe40000000f00 */
[----:B------:R-:W-:Y:S02]  /*1f50*/  MOV R78, R111 ;  /* 0x0000006f004e7202 */ /* 0x000fe40000000f00 */
[----:B------:R-:W-:Y:S02]  /*1f60*/  MOV R124, 0x1f ;  /* 0x0000001f007c7802 */ /* 0x000fe40000000f00 */
[----:B------:R-:W-:-:S02]  /*1f70*/  MOV R77, 0xffffffff ;  /* 0xffffffff004d7802 */ /* 0x000fc40000000f00 */
[----:B------:R-:W-:Y:S02]  /*1f80*/  MOV R72, 0x1fa0 ;  /* 0x00001fa000487802 */ /* 0x000fe40000000f00 */
[----:B------:R-:W-:Y:S05]  /*1f90*/  CALL.REL.NOINC `($__internal_120_$__cuda_sm70_shflsync_down_p) ;  /* 0x0000011000007944 */ /* 0x000fea0003c00000 */
[----:B------:R-:W-:Y:S01]  /*1fa0*/  FADD.FTZ R110, R74, R110 ;  /* 0x0000006e4a6e7221 */ /* 0x000fe20000010000 */
[----:B------:R-:W-:Y:S01]  /*1fb0*/  HFMA2.MMA R73, -RZ, RZ, 0, 5.9604644775390625e-08 ;  /* 0x00000001ff497435 */ /* 0x000fe200000001ff */
[----:B-1----:R-:W-:Y:S01]  /*1fc0*/  FADD.FTZ R111, R111, R77 ;  /* 0x0000004d6f6f7221 */ /* 0x002fe20000010000 */
[----:B------:R-:W-:Y:S02]  /*1fd0*/  MOV R124, 0x1f ;  /* 0x0000001f007c7802 */ /* 0x000fe40000000f00 */
[----:B------:R-:W-:Y:S02]  /*1fe0*/  MOV R77, 0xffffffff ;  /* 0xffffffff004d7802 */ /* 0x000fe40000000f00 */
[----:B------:R-:W-:Y:S02]  /*1ff0*/  MOV R78, R110 ;  /* 0x0000006e004e7202 */ /* 0x000fe40000000f00 */
[----:B------:R-:W-:Y:S02]  /*2000*/  MOV R72, 0x2020 ;  /* 0x0000202000487802 */ /* 0x000fe40000000f00 */
[----:B------:R-:W-:Y:S05]  /*2010*/  CALL.REL.NOINC `($__internal_120_$__cuda_sm70_shflsync_down_p) ;  /* 0x0000009000007944 */ /* 0x000fea0003c00000 */
[----:B------:R-:W-:Y:S01]  /*2020*/  HFMA2.MMA R73, -RZ, RZ, 0, 5.9604644775390625e-08 ;  /* 0x00000001ff497435 */ /* 0x000fe200000001ff */
[----:B-1----:R-:W-:-:S02]  /*2030*/  MOV R74, R77 ;  /* 0x0000004d004a7202 */ /* 0x002fc40000000f00 */
[----:B------:R-:W-:Y:S02]  /*2040*/  MOV R78, R111 ;  /* 0x0000006f004e7202 */ /* 0x000fe40000000f00 */
[----:B------:R-:W-:Y:S02]  /*2050*/  MOV R124, 0x1f ;  /* 0x0000001f007c7802 */ /* 0x000fe40000000f00 */
[----:B------:R-:W-:Y:S02]  /*2060*/  MOV R77, 0xffffffff ;  /* 0xffffffff004d7802 */ /* 0x000fe40000000f00 */
[----:B------:R-:W-:Y:S02]  /*2070*/  MOV R72, 0x2090 ;  /* 0x0000209000487802 */ /* 0x000fe40000000f00 */
[----:B------:R-:W-:Y:S05]  /*2080*/  CALL.REL.NOINC `($__internal_120_$__cuda_sm70_shflsync_down_p) ;  /* 0x0000002000007944 */ /* 0x000fea0003c00000 */
[----:B-1----:R-:W-:Y:S01]  /*2090*/  MOV R124, R77 ;  /* 0x0000004d007c7202 */ /* 0x002fe20000000f00 */
[----:B------:R-:W-:Y:S05]  /*20a0*/  BRA `(.L_x_4235) ;  /* 0xffffefe000007947 */ /* 0x000fea000383ffff */
        .weak           $__internal_120_$__cuda_sm70_shflsync_down_p
        .type           $__internal_120_$__cuda_sm70_shflsync_down_p,@function
        .size           $__internal_120_$__cuda_sm70_shflsync_down_p,(.L_x_6922 - $__internal_120_$__cuda_sm70_shflsync_down_p)
$__internal_120_$__cuda_sm70_shflsync_down_p:
[----:B------:R-:W-:Y:S04]  /*20b0*/  WARPSYNC R77 ;  /* 0x0000004d00007348 */ /* 0x000fe80003800000 */
[----:B------:R0:W1:Y:S02]  /*20c0*/  SHFL.DOWN PT, R77, R78, R73, R124 ;  /* 0x080000494e4d7389 */ /* 0x00006400000e007c */
[----:B0-----:R-:W-:-:S06]  /*20d0*/  HFMA2.MMA R73, -RZ, RZ, 0, 0 ;  /* 0x00000000ff497435 */ /* 0x001fcc00000001ff */
[----:B------:R-:W-:Y:S05]  /*20e0*/  RET.REL.NODEC R72 `(_ZN10layer_norm13ln_bwd_kernelINS_13Kernel_traitsI6__halfS2_fS2_fjLj2048ELj1ELj1ELj4ELj16ENS_18Kernel_traits_baseILj2048ES2_S2_fS2_fjLj128EEEEELb0ELb0ELb0ELb0EEEvNS_9BwdParamsE) ;  /* 0xffffdf1048007950 */ /* 0x000fea0003c3ffff */
.L_x_4236:
        /* <DEDUP_REMOVED lines=9> */
.L_x_6922:


//--------------------- .text._ZN10layer_norm13ln_bwd_kernelINS_13Kernel_traitsI6__halfS2_fS2_fjLj2048ELj1ELj1ELj4ELj16ENS_18Kernel_traits_baseILj2048ES2_S2_fS2_fjLj128EEEEELb0ELb0ELb0ELb1EEEvNS_9BwdParamsE --------------------------
	.section	.text._ZN10layer_norm13ln_bwd_kernelINS_13Kernel_traitsI6__halfS2_fS2_fjLj2048ELj1ELj1ELj4ELj16ENS_18Kernel_traits_baseILj2048ES2_S2_fS2_fjLj128EEEEELb0ELb0ELb0ELb1EEEvNS_9BwdParamsE,"ax",@progbits
	.sectioninfo	@"SHI_REGISTERS=128"
	.align	128
        .global         _ZN10layer_norm13ln_bwd_kernelINS_13Kernel_traitsI6__halfS2_fS2_fjLj2048ELj1ELj1ELj4ELj16ENS_18Kernel_traits_baseILj2048ES2_S2_fS2_fjLj128EEEEELb0ELb0ELb0ELb1EEEvNS_9BwdParamsE
        .type           _ZN10layer_norm13ln_bwd_kernelINS_13Kernel_traitsI6__halfS2_fS2_fjLj2048ELj1ELj1ELj4ELj16ENS_18Kernel_traits_baseILj2048ES2_S2_fS2_fjLj128EEEEELb0ELb0ELb0ELb1EEEvNS_9BwdParamsE,@function
        .size           _ZN10layer_norm13ln_bwd_kernelINS_13Kernel_traitsI6__halfS2_fS2_fjLj2048ELj1ELj1ELj4ELj16ENS_18Kernel_traits_baseILj2048ES2_S2_fS2_fjLj128EEEEELb0ELb0ELb0ELb1EEEvNS_9BwdParamsE,(.L_x_6923 - _ZN10layer_norm13ln_bwd_kernelINS_13Kernel_traitsI6__halfS2_fS2_fjLj2048ELj1ELj1ELj4ELj16ENS_18Kernel_traits_baseILj2048ES2_S2_fS2_fjLj128EEEEELb0ELb0ELb0ELb1EEEvNS_9BwdParamsE)
        .other          _ZN10layer_norm13ln_bwd_kernelINS_13Kernel_traitsI6__halfS2_fS2_fjLj2048ELj1ELj1ELj4ELj16ENS_18Kernel_traits_baseILj2048ES2_S2_fS2_fjLj128EEEEELb0ELb0ELb0ELb1EEEvNS_9BwdParamsE,@"STO_CUDA_ENTRY STV_DEFAULT"
_ZN10layer_norm13ln_bwd_kernelINS_13Kernel_traitsI6__halfS2_fS2_fjLj2048ELj1ELj1ELj4ELj16ENS_18Kernel_traits_baseILj2048ES2_S2_fS2_fjLj128EEEEELb0ELb0ELb0ELb1EEEvNS_9BwdParamsE:
.text._ZN10layer_norm13ln_bwd_kernelINS_13Kernel_traitsI6__halfS2_fS2_fjLj2048ELj1ELj1ELj4ELj16ENS_18Kernel_traits_baseILj2048ES2_S2_fS2_fjLj128EEEEELb0ELb0ELb0ELb1EEEvNS_9BwdParamsE:
        /* <DEDUP_REMOVED lines=25> */
.L_x_4237:
[----:B------:R-:W-:-:S10]  /*0190*/  HFMA2.MMA R5, -RZ, RZ, 0, 9.5367431640625e-07 ;  /* 0x00000010ff057435 */ /* 0x000fd400000001ff */
[----:B------:R-:W-:-:S05]  /*01a0*/  IMAD.WIDE.U32 R4, R0, R5, c[0x0][0x1b0] ;  /* 0x00006c0000047625 */ /* 0x000fca00078e0005 */
[----:B------:R0:W2:Y:S04]  /*01b0*/  LDG.E.128 R88, [R4.64] ;  /* 0x0000000404587981 */ /* 0x0000a8000c1e1d00 */
[----:B------:R0:W3:Y:S01]  /*01c0*/  LDG.E.128 R80, [R4.64+0x800] ;  /* 0x0008000404507981 */ /* 0x0000e2000c1e1d00 */
        /* <DEDUP_REMOVED lines=23> */
[--C-:B---3--:R-:W-:Y:S02]  /*0340*/  HADD2.F32 R90, -RZ, R80.reuse.H0_H0 ;  /* 0x20000050ff5a7230 */ /* 0x108fe40000004100 */
[----:B------:R-:W-:Y:S02]  /*0350*/  HADD2.F32 R89, -RZ, R80.H1_H1 ;  /* 0x30000050ff597230 */ /* 0x000fe40000004100 */
[--C-:B------:R-:W-:Y:S02]  /*0360*/  HADD2.F32 R88, -RZ, R81.reuse.H0_H0 ;  /* 0x20000051ff587230 */ /* 0x100fe40000004100 */
[----:B------:R-:W-:Y:S01]  /*0370*/  HADD2.F32 R87, -RZ, R81.H1_H1 ;  /* 0x30000051ff577230 */ /* 0x000fe20000004100 */
[----:B------:R-:W-:Y:S01]  /*0380*/  CS2R R80, SRZ ;  /* 0x0000000000507805 */ /* 0x000fe2000001ff00 */
[--C-:B------:R-:W-:Y:S02]  /*0390*/  HADD2.F32 R86, -RZ, R82.reuse.H0_H0 ;  /* 0x20000052ff567230 */ /* 0x100fe40000004100 */
[----:B------:R-:W-:Y:S01]  /*03a0*/  HADD2.F32 R85, -RZ, R82.H1_H1 ;  /* 0x30000052ff557230 */ /* 0x000fe20000004100 */
[----:B------:R-:W-:Y:S01]  /*03b0*/  MOV R82, RZ ;  /* 0x000000ff00527202 */ /* 0x000fe20000000f00 */
[----:B------:R-:W-:-:S02]  /*03c0*/  HADD2.F32 R84, -RZ, R83.H0_H0 ;  /* 0x20000053ff547230 */ /* 0x000fc40000004100 */
[----:B------:R-:W-:Y:S02]  /*03d0*/  HADD2.F32 R91, -RZ, R91.H1_H1 ;  /* 0x3000005bff5b7230 */ /* 0x000fe40000004100 */
[----:B------:R-:W-:Y:S02]  /*03e0*/  HADD2.F32 R83, -RZ, R83.H1_H1 ;  /* 0x30000053ff537230 */ /* 0x000fe40000004100 */
.L_x_4242:
[C---:B------:R-:W-:Y:S01]  /*03f0*/  IMAD R44, R99.reuse, c[0x0][0x168], RZ ;  /* 0x00005a00632c7a24 */ /* 0x040fe200078e02ff */
[----:B------:R-:W-:Y:S02]  /*0400*/  ISETP.NE.U32.AND P0, PT, RZ, c[0x0][0x1c0], PT ;  /* 0x00007000ff007a0c */ /* 0x000fe40003f05070 */
[----:B------:R-:W-:Y:S02]  /*0410*/  MOV R102, 0x4 ;  /* 0x0000000400667802 */ /* 0x000fe40000000f00 */
[----:B------:R-:W-:Y:S02]  /*0420*/  ISETP.NE.AND.EX P0, PT, RZ, c[0x0][0x1c4], PT, P0 ;  /* 0x00007100ff007a0c */ /* 0x000fe40003f05300 */
[----:B------:R-:W-:Y:S01]  /*0430*/  SHF.R.S32.HI R45, RZ, 0x1f, R44 ;  /* 0x0000001fff2d7819 */ /* 0x000fe2000001142c */
[----:B------:R-:W-:Y:S01]  /*0440*/  IMAD.WIDE R56, R99, R102, c[0x0][0x1a0] ;  /* 0x0000680063387625 */ /* 0x000fe200078e0266 */
[----:B------:R-:W-:-:S02]  /*0450*/  MOV R110, 0x20 ;  /* 0x00000020006e7802 */ /* 0x000fc40000000f00 */
[----:B------:R-:W-:Y:S02]  /*0460*/  LEA.HI R45, R45, R44, RZ, 0x3 ;  /* 0x0000002c2d2d7211 */ /* 0x000fe400078f18ff */
[----:B------:R-:W-:Y:S01]  /*0470*/  MOV R60, 0x10 ;  /* 0x00000010003c7802 */ /* 0x000fe20000000f00 */
[----:B------:R0:W2:Y:S01]  /*0480*/  LDG.E R105, [R56.64] ;  /* 0x0000000438697981 */ /* 0x0000a2000c1e1900 */
[----:B------:R-:W-:Y:S02]  /*0490*/  LEA.HI.SX32 R101, R45, R0, 0x1d ;  /* 0x000000002d657211 */ /* 0x000fe400078feaff */
[----:B------:R-:W-:Y:S02]  /*04a0*/  SHF.R.S32.HI R44, RZ, 0x1f, R99 ;  /* 0x0000001fff2c7819 */ /* 0x000fe40000011463 */
[C---:B------:R-:W-:Y:S01]  /*04b0*/  IADD3 R100, R101.reuse, 0x80, RZ ;  /* 0x0000008065647810 */ /* 0x040fe20007ffe0ff */
[----:B------:R-:W-:Y:S01]  /*04c0*/  IMAD.WIDE.U32 R112, R101, R110, c[0x0][0x188] ;  /* 0x0000620065707625 */ /* 0x000fe200078e006e */
[----:B------:R-:W-:-:S03]  /*04d0*/  @P0 LEA R64, P1, R99, c[0x0][0x1c0], 0x1 ;  /* 0x0000700063400a11 */ /* 0x000fc600078208ff */
[-C--:B------:R-:W-:Y:S01]  /*04e0*/  IMAD.WIDE.U32 R48, R101, R60.reuse, c[0x0][0x208] ;  /* 0x0000820065307625 */ /* 0x080fe200078e003c */
[C---:B------:R-:W-:Y:S01]  /*04f0*/  @P0 LEA.HI.X R65, R99.reuse, c[0x0][0x1c4], R44, 0x1, P1 ;  /* 0x0000710063410a11 */ /* 0x040fe200008f0c2c */
[----:B------:R-:W3:Y:S02]  /*0500*/  LDG.E.128 R52, [R112.64+0x10] ;  /* 0x0000100470347981 */ /* 0x000ee4000c1e1d00 */
[C---:B------:R-:W-:Y:S02]  /*0510*/  IMAD.WIDE.U32 R60, R100.reuse, R60, c[0x0][0x208] ;  /* 0x00008200643c7625 */ /* 0x040fe400078e003c */
        /* <DEDUP_REMOVED lines=24> */
[--C-:B------:R-:W-:Y:S02]  /*06a0*/  HADD2.F32 R45, -RZ, R48.reuse.H0_H0 ;  /* 0x20000030ff2d7230 */ /* 0x100fe40000004100 */
[----:B------:R-:W-:Y:S02]  /*06b0*/  HADD2.F32 R48, -RZ, R48.H1_H1 ;  /* 0x30000030ff307230 */ /* 0x000fe40000004100 */
[--C-:B------:R-:W-:Y:S02]  /*06c0*/  HADD2.F32 R124, -RZ, R62.reuse.H0_H0 ;  /* 0x2000003eff7c7230 */ /* 0x100fe40000004100 */
[----:B0-----:R-:W-:Y:S01]  /*06d0*/  HADD2.F32 R109, -RZ, R62.H1_H1 ;  /* 0x3000003eff6d7230 */ /* 0x001fe20000004100 */
[----:B------:R-:W-:-:S02]  /*06e0*/  FMUL.FTZ R62, R98, R45 ;  /* 0x0000002d623e7220 */ /* 0x000fc40000410000 */
[----:B------:R-:W-:Y:S02]  /*06f0*/  FMUL.FTZ R55, R103, R44 ;  /* 0x0000002c67377220 */ /* 0x000fe40000410000 */
[----:B------:R-:W-:Y:S01]  /*0700*/  FADD.FTZ R108, -R105, R47 ;  /* 0x0000002f696c7221 */ /* 0x000fe20000010100 */
[----:B------:R-:W-:Y:S01]  /*0710*/  @P0 HADD2.F32 R102, -RZ, R114.H0_H0 ;  /* 0x20000072ff660230 */ /* 0x000fe20000004100 */
[----:B------:R-:W-:Y:S01]  /*0720*/  FADD.FTZ R81, R45, R81 ;  /* 0x000000512d517221 */ /* 0x000fe20000010000 */
[----:B------:R-:W-:Y:S01]  /*0730*/  HADD2.F32 R47, -RZ, R49.H0_H0 ;  /* 0x20000031ff2f7230 */ /* 0x000fe20000004100 */
[----:B------:R-:W-:Y:S02]  /*0740*/  FFMA.FTZ R82, R55, R45, R82 ;  /* 0x0000002d37527223 */ /* 0x000fe40000010052 */
[C---:B------:R-:W-:Y:S01]  /*0750*/  FADD.FTZ R118, -R105.reuse, R57 ;  /* 0x0000003969767221 */ /* 0x040fe20000010100 */
[----:B------:R-:W-:Y:S01]  /*0760*/  HADD2.F32 R122, -RZ, R60.H0_H0 ;  /* 0x2000003cff7a7230 */ /* 0x000fe20000004100 */
[----:B------:R-:W-:-:S02]  /*0770*/  FADD.FTZ R46, -R105, R46 ;  /* 0x0000002e692e7221 */ /* 0x000fc40000010100 */
[C---:B------:R-:W-:Y:S02]  /*0780*/  FADD.FTZ R114, -R105.reuse, R53 ;  /* 0x0000003569727221 */ /* 0x040fe40000010100 */
[----:B------:R-:W-:Y:S01]  /*0790*/  FADD.FTZ R113, -R105, R64 ;  /* 0x0000004069717221 */ /* 0x000fe20000010100 */
[----:B------:R-:W-:Y:S01]  /*07a0*/  HADD2.F32 R53, -RZ, R60.H1_H1 ;  /* 0x3000003cff357230 */ /* 0x000fe20000004100 */
[----:B------:R-:W-:Y:S02]  /*07b0*/  FMUL.FTZ R57, R103, R106 ;  /* 0x0000006a67397220 */ /* 0x000fe40000410000 */
[----:B------:R-:W-:Y:S02]  /*07c0*/  FMUL.FTZ R64, R97, R48 ;  /* 0x0000003061407220 */ /* 0x000fe40000410000 */
[----:B------:R-:W-:Y:S02]  /*07d0*/  FADD.FTZ R45, RZ, R62 ;  /* 0x0000003eff2d7221 */ /* 0x000fe40000010000 */
[----:B------:R-:W-:Y:S01]  /*07e0*/  FFMA.FTZ R44, R55, R62, RZ ;  /* 0x0000003e372c7223 */ /* 0x000fe200000100ff */
[----:B------:R-:W-:Y:S01]  /*07f0*/  HADD2.F32 R112, -RZ, R49.H1_H1 ;  /* 0x30000031ff707230 */ /* 0x000fe20000004100 */
[C---:B------:R-:W-:Y:S01]  /*0800*/  FADD.FTZ R52, -R105.reuse, R52 ;  /* 0x0000003469347221 */ /* 0x040fe20000010100 */
[--C-:B------:R-:W-:Y:S01]  /*0810*/  HADD2.F32 R60, -RZ, R61.reuse.H0_H0 ;  /* 0x2000003dff3c7230 */ /* 0x100fe20000004100 */
[C---:B------:R-:W-:Y:S01]  /*0820*/  FADD.FTZ R120, -R105.reuse, R59 ;  /* 0x0000003b69787221 */ /* 0x040fe20000010100 */
[----:B------:R-:W-:Y:S01]  /*0830*/  HADD2.F32 R107, -RZ, R61.H1_H1 ;  /* 0x3000003dff6b7230 */ /* 0x000fe20000004100 */
[----:B------:R-:W-:-:S02]  /*0840*/  FADD.FTZ R117, -R105, R66 ;  /* 0x0000004269757221 */ /* 0x000fc40000010100 */
[C---:B------:R-:W-:Y:S02]  /*0850*/  FMUL.FTZ R61, R103.reuse, R108 ;  /* 0x0000006c673d7220 */ /* 0x040fe40000410000 */
[----:B------:R-:W-:Y:S02]  /*0860*/  FMUL.FTZ R59, R103, R46 ;  /* 0x0000002e673b7220 */ /* 0x000fe40000410000 */
[----:B------:R-:W-:Y:S02]  /*0870*/  FMUL.FTZ R66, R96, R47 ;  /* 0x0000002f60427220 */ /* 0x000fe40000410000 */
[----:B------:R-:W-:Y:S02]  /*0880*/  FADD.FTZ R45, R45, R64 ;  /* 0x000000402d2d7221 */ /* 0x000fe40000010000 */
[----:B------:R-:W-:Y:S01]  /*0890*/  FFMA.FTZ R44, R57, R64, R44 ;  /* 0x00000040392c7223 */ /* 0x000fe2000001002c */
[----:B-1----:R-:W-:Y:S01]  /*08a0*/  HADD2.F32 R110, -RZ, R50.H0_H0 ;  /* 0x20000032ff6e7230 */ /* 0x002fe20000004100 */
[----:B------:R-:W-:-:S02]  /*08b0*/  FADD.FTZ R115, -R105, R65 ;  /* 0x0000004169737221 */ /* 0x000fc40000010100 */
[----:B------:R-:W-:Y:S02]  /*08c0*/  FADD.FTZ R75, R112, R75 ;  /* 0x0000004b704b7221 */ /* 0x000fe40000010000 */
[----:B------:R-:W-:Y:S02]  /*08d0*/  FMUL.FTZ R65, R103, R52 ;  /* 0x0000003467417220 */ /* 0x000fe40000410000 */
[-C--:B------:R-:W-:Y:S02]  /*08e0*/  FFMA.FTZ R76, R61, R112.reuse, R76 ;  /* 0x000000703d4c7223 */ /* 0x080fe4000001004c */
        /* <DEDUP_REMOVED lines=8> */
[----:B------:R-:W-:Y:S01]  /*0970*/  FFMA.FTZ R44, R61, R112, R44 ;  /* 0x000000703d2c7223 */ /* 0x000fe2000001002c */
[----:B------:R-:W-:Y:S01]  /*0980*/  HADD2.F32 R50, -RZ, R51.H0_H0 ;  /* 0x20000033ff327230 */ /* 0x000fe20000004100 */
[C---:B------:R-:W-:Y:S02]  /*0990*/  FADD.FTZ R54, -R105.reuse, R54 ;  /* 0x0000003669367221 */ /* 0x040fe40000010100 */
[----:B------:R-:W-:-:S02]  /*09a0*/  FADD.FTZ R56, -R105, R56 ;  /* 0x0000003869387221 */ /* 0x000fc40000010100 */
[C---:B------:R-:W-:Y:S02]  /*09b0*/  FADD.FTZ R58, -R105.reuse, R58 ;  /* 0x0000003a693a7221 */ /* 0x040fe40000010100 */
[----:B------:R-:W-:Y:S02]  /*09c0*/  FADD.FTZ R67, -R105, R67 ;  /* 0x0000004369437221 */ /* 0x000fe40000010100 */
[----:B------:R-:W-:Y:S02]  /*09d0*/  FMUL.FTZ R114, R103, R114 ;  /* 0x0000007267727220 */ /* 0x000fe40000410000 */
[----:B------:R-:W-:Y:S02]  /*09e0*/  FMUL.FTZ R105, R93, R49 ;  /* 0x000000315d697220 */ /* 0x000fe40000410000 */
[----:B------:R-:W-:Y:S02]  /*09f0*/  FADD.FTZ R46, R45, R110 ;  /* 0x0000006e2d2e7221 */ /* 0x000fe40000010000 */
[----:B------:R-:W-:Y:S01]  /*0a00*/  FFMA.FTZ R44, R65, R110, R44 ;  /* 0x0000006e412c7223 */ /* 0x000fe2000001002c */
[----:B------:R-:W-:Y:S01]  /*0a10*/  HADD2.F32 R51, -RZ, R51.H1_H1 ;  /* 0x30000033ff337230 */ /* 0x000fe20000004100 */
        /* <DEDUP_REMOVED lines=36> */
[----:B------:R-:W-:Y:S01]  /*0c60*/  HADD2.F32 R111, -RZ, R63.H0_H0 ;  /* 0x2000003fff6f7230 */ /* 0x000fe20000004100 */
[----:B------:R-:W-:-:S02]  /*0c70*/  FMUL.FTZ R108, R103, R117 ;  /* 0x00000075676c7220 */ /* 0x000fc40000410000 */
[----:B------:R-:W-:Y:S02]  /*0c80*/  FMUL.FTZ R115, R103, R115 ;  /* 0x0000007367737220 */ /* 0x000fe40000410000 */
[----:B------:R-:W-:Y:S02]  /*0c90*/  FMUL.FTZ R106, R85, R109 ;  /* 0x0000006d556a7220 */ /* 0x000fe40000410000 */
[----:B------:R-:W-:Y:S02]  /*0ca0*/  FADD.FTZ R47, R47, R124 ;  /* 0x0000007c2f2f7221 */ /* 0x000fe40000010000 */
[----:B------:R-:W-:Y:S01]  /*0cb0*/  FFMA.FTZ R45, R113, R124, R45 ;  /* 0x0000007c712d7223 */ /* 0x000fe2000001002d */
[----:B------:R-:W-:Y:S01]  /*0cc0*/  HADD2.F32 R63, -RZ, R63.H1_H1 ;  /* 0x3000003fff3f7230 */ /* 0x000fe20000004100 */
        /* <DEDUP_REMOVED lines=30> */
.L_x_4243:
        /* <DEDUP_REMOVED lines=18> */
.L_x_4244:
        /* <DEDUP_REMOVED lines=23> */
[----:B------:R1:W2:Y:S02]  /*1140*/  LDS.128 R48, [R104+0x2010] ;  /* 0x0020100068307984 */ /* 0x0002a40000000c00 */
[----:B-1----:R-:W-:Y:S01]  /*1150*/  SEL R104, RZ, 0x1, P2 ;  /* 0x00000001ff687807 */ /* 0x002fe20001000000 */
[----:B0-----:R-:W-:Y:S02]  /*1160*/  FADD.FTZ R109, RZ, R44 ;  /* 0x0000002cff6d7221 */ /* 0x001fe40000010000 */
[----:B------:R-:W-:-:S02]  /*1170*/  FADD.FTZ R44, RZ, R45 ;  /* 0x0000002dff2c7221 */ /* 0x000fc40000010000 */
[----:B------:R-:W-:Y:S02]  /*1180*/  FADD.FTZ R109, R46, R109 ;  /* 0x0000006d2e6d7221 */ /* 0x000fe40000010000 */
[----:B------:R-:W-:Y:S02]  /*1190*/  FADD.FTZ R44, R47, R44 ;  /* 0x0000002c2f2c7221 */ /* 0x000fe40000010000 */
[----:B--2---:R-:W-:Y:S02]  /*11a0*/  FADD.FTZ R109, R109, R48 ;  /* 0x000000306d6d7221 */ /* 0x004fe40000010000 */
        /* <DEDUP_REMOVED lines=29> */
[C---:B------:R-:W-:Y:S01]  /*1380*/  FMUL.FTZ R45, R103.reuse, R62 ;  /* 0x0000003e672d7220 */ /* 0x040fe20000410000 */
[----:B------:R-:W-:Y:S01]  /*1390*/  HFMA2.MMA R62, -RZ, RZ, 0, 9.5367431640625e-07 ;  /* 0x00000010ff3e7435 */ /* 0x000fe200000001ff */
[----:B------:R-:W-:Y:S02]  /*13a0*/  FADD.FTZ R60, R60, -R47 ;  /* 0x8000002f3c3c7221 */ /* 0x000fe40000010000 */
[----:B------:R-:W-:-:S02]  /*13b0*/  FMUL.FTZ R64, R103, R64 ;  /* 0x0000004067407220 */ /* 0x000fc40000410000 */
[C---:B------:R-:W-:Y:S02]  /*13c0*/  FMUL.FTZ R47, R103.reuse, R66 ;  /* 0x00000042672f7220 */ /* 0x040fe40000410000 */
[----:B------:R-:W-:Y:S02]  /*13d0*/  FMUL.FTZ R112, R103, R112 ;  /* 0x0000007067707220 */ /* 0x000fe40000410000 */
[----:B------:R-:W-:Y:S02]  /*13e0*/  FADD.FTZ R44, R119, -R54 ;  /* 0x80000036772c7221 */ /* 0x000fe40000010000 */
[----:B-----5:R-:W-:Y:S02]  /*13f0*/  @P1 FADD.FTZ R45, R20, R45 ;  /* 0x0000002d142d1221 */ /* 0x020fe40000010000 */
[----:B------:R-:W-:Y:S02]  /*1400*/  FADD.FTZ R110, R110, -R65 ;  /* 0x800000416e6e7221 */ /* 0x000fe40000010000 */
[----:B------:R-:W-:Y:S01]  /*1410*/  FADD.FTZ R114, R105, -R114 ;  /* 0x8000007269727221 */ /* 0x000fe20000010000 */
[----:B------:R-:W-:Y:S01]  /*1420*/  SEL R48, R45, R36, P3 ;  /* 0x000000242d307207 */ /* 0x000fe20001800000 */
[----:B------:R-:W-:-:S02]  /*1430*/  FADD.FTZ R116, R121, -R116 ;  /* 0x8000007479747221 */ /* 0x000fc40000010000 */
[----:B------:R-:W-:Y:S01]  /*1440*/  FADD.FTZ R46, R123, -R56 ;  /* 0x800000387b2e7221 */ /* 0x000fe20000010000 */
[----:B------:R-:W-:Y:S01]  /*1450*/  @P0 MOV R56, 0x20 ;  /* 0x0000002000380802 */ /* 0x000fe20000000f00 */
[----:B------:R-:W-:Y:S02]  /*1460*/  @P1 FADD.FTZ R64, R21, R64 ;  /* 0x0000004015401221 */ /* 0x000fe40000010000 */
[----:B------:R-:W-:Y:S02]  /*1470*/  @P1 FADD.FTZ R47, R22, R47 ;  /* 0x0000002f162f1221 */ /* 0x000fe40000010000 */
[----:B------:R-:W-:Y:S01]  /*1480*/  @P1 FADD.FTZ R112, R23, R112 ;  /* 0x0000007017701221 */ /* 0x000fe20000010000 */
[----:B------:R-:W-:Y:S01]  /*1490*/  SEL R49, R64, R37, P3 ;  /* 0x0000002540317207 */ /* 0x000fe20001800000 */
[----:B------:R-:W-:Y:S01]  /*14a0*/  FMUL.FTZ R55, R103, R44 ;  /* 0x0000002c67377220 */ /* 0x000fe20000410000 */
[----:B------:R-:W-:Y:S01]  /*14b0*/  SEL R50, R47, R38, P3 ;  /* 0x000000262f327207 */ /* 0x000fe20001800000 */
[C---:B------:R-:W-:Y:S01]  /*14c0*/  FMUL.FTZ R59, R103.reuse, R110 ;  /* 0x0000006e673b7220 */ /* 0x040fe20000410000 */
[----:B------:R-:W-:Y:S01]  /*14d0*/  SEL R51, R112, R39, P3 ;  /* 0x0000002770337207 */ /* 0x000fe20001800000 */
[----:B------:R-:W-:-:S02]  /*14e0*/  FMUL.FTZ R54, R103, R114 ;  /* 0x0000007267367220 */ /* 0x000fc40000410000 */
[----:B------:R-:W-:Y:S02]  /*14f0*/  FMUL.FTZ R44, R45, R102 ;  /* 0x000000662d2c7220 */ /* 0x000fe40000410000 */
[----:B------:R-:W-:Y:S02]  /*1500*/  FMUL.FTZ R58, R103, R116 ;  /* 0x00000074673a7220 */ /* 0x000fe40000410000 */
[----:B------:R-:W-:Y:S02]  /*1510*/  FMUL.FTZ R45, R64, R102 ;  /* 0x00000066402d7220 */ /* 0x000fe40000410000 */
[----:B------:R-:W-:Y:S02]  /*1520*/  FADD.FTZ R118, R125, -R118 ;  /* 0x800000767d767221 */ /* 0x000fe40000010000 */
[----:B------:R-:W-:Y:S01]  /*1530*/  @P0 IMAD.WIDE.U32 R56, R101, R56, c[0x0][0x258] ;  /* 0x0000960065380625 */ /* 0x000fe200078e0038 */
[----:B------:R-:W-:-:S03]  /*1540*/  F2FP.PACK_AB R44, R45, R44 ;  /* 0x0000002c2d2c723e */ /* 0x000fc600000000ff */
[----:B------:R-:W-:Y:S01]  /*1550*/  @P1 FADD.FTZ R59, R24, R59 ;  /* 0x0000003b183b1221 */ /* 0x000fe20000010000 */
[----:B------:R0:W-:Y:S01]  /*1560*/  @P0 STG.E.128 [R56.64], R48 ;  /* 0x0000003038000986 */ /* 0x0001e2000c101d04 */
[----:B------:R-:W-:Y:S02]  /*1570*/  @P1 FADD.FTZ R54, R25, R54 ;  /* 0x0000003619361221 */ /* 0x000fe40000010000 */
[----:B------:R-:W-:Y:S02]  /*1580*/  FADD.FTZ R120, R107, -R120 ;  /* 0x800000786b787221 */ /* 0x000fe40000010000 */
[----:B------:R-:W-:Y:S02]  /*1590*/  FADD.FTZ R124, R124, -R113 ;  /* 0x800000717c7c7221 */ /* 0x000fe40000010000 */
[----:B------:R-:W-:Y:S02]  /*15a0*/  FADD.FTZ R106, R106, -R115 ;  /* 0x800000736a6a7221 */ /* 0x000fe40000010000 */
[----:B------:R-:W-:-:S02]  /*15b0*/  @P1 FADD.FTZ R55, R26, R55 ;  /* 0x000000371a371221 */ /* 0x000fc40000010000 */
[----:B------:R-:W-:Y:S02]  /*15c0*/  @P1 FADD.FTZ R58, R27, R58 ;  /* 0x0000003a1b3a1221 */ /* 0x000fe40000010000 */
[C---:B------:R-:W-:Y:S02]  /*15d0*/  FMUL.FTZ R53, R103.reuse, R46 ;  /* 0x0000002e67357220 */ /* 0x040fe40000410000 */
[----:B------:R-:W-:Y:S02]  /*15e0*/  FMUL.FTZ R118, R103, R118 ;  /* 0x0000007667767220 */ /* 0x000fe40000410000 */
[-C--:B------:R-:W-:Y:S02]  /*15f0*/  FMUL.FTZ R45, R47, R102.reuse ;  /* 0x000000662f2d7220 */ /* 0x080fe40000410000 */
[-C--:B------:R-:W-:Y:S02]  /*1600*/  FMUL.FTZ R46, R59, R102.reuse ;  /* 0x000000663b2e7220 */ /* 0x080fe40000410000 */
[----:B------:R-:W-:-:S02]  /*1610*/  FMUL.FTZ R47, R54, R102 ;  /* 0x00000066362f7220 */ /* 0x000fc40000410000 */
[C---:B------:R-:W-:Y:S02]  /*1620*/  FMUL.FTZ R63, R103.reuse, R60 ;  /* 0x0000003c673f7220 */ /* 0x040fe40000410000 */
[----:B------:R-:W-:Y:S01]  /*1630*/  FMUL.FTZ R120, R103, R120 ;  /* 0x0000007867787220 */ /* 0x000fe20000410000 */
[----:B------:R-:W-:Y:S01]  /*1640*/  F2FP.PACK_AB R46, R47, R46 ;  /* 0x0000002e2f2e723e */ /* 0x000fe200000000ff */
[C---:B------:R-:W-:Y:S02]  /*1650*/  FMUL.FTZ R65, R103.reuse, R124 ;  /* 0x0000007c67417220 */ /* 0x040fe40000410000 */
[----:B------:R-:W-:Y:S02]  /*1660*/  FMUL.FTZ R106, R103, R106 ;  /* 0x0000006a676a7220 */ /* 0x000fe40000410000 */
[-C--:B------:R-:W-:Y:S02]  /*1670*/  FMUL.FTZ R52, R55, R102.reuse ;  /* 0x0000006637347220 */ /* 0x080fe40000410000 */
[----:B0-----:R-:W-:-:S02]  /*1680*/  FMUL.FTZ R49, R58, R102 ;  /* 0x000000663a317220 */ /* 0x001fc40000410000 */
[----:B------:R-:W-:Y:S02]  /*1690*/  @P1 FADD.FTZ R53, R28, R53 ;  /* 0x000000351c351221 */ /* 0x000fe40000010000 */
[----:B------:R-:W-:Y:S01]  /*16a0*/  @P1 FADD.FTZ R118, R29, R118 ;  /* 0x000000761d761221 */ /* 0x000fe20000010000 */
[----:B------:R-:W-:Y:S01]  /*16b0*/  F2FP.PACK_AB R47, R49, R52 ;  /* 0x00000034312f723e */ /* 0x000fe200000000ff */
[----:B------:R-:W-:Y:S01]  /*16c0*/  FADD.FTZ R108, R111, -R108 ;  /* 0x8000006c6f6c7221 */ /* 0x000fe20000010000 */
[----:B------:R-:W-:Y:S01]  /*16d0*/  SEL R36, R53, R36, P3 ;  /* 0x0000002435247207 */ /* 0x000fe20001800000 */
[----:B------:R-:W-:Y:S01]  /*16e0*/  @P1 FADD.FTZ R63, R30, R63 ;  /* 0x0000003f1e3f1221 */ /* 0x000fe20000010000 */
[----:B------:R-:W-:Y:S01]  /*16f0*/  SEL R37, R118, R37, P3 ;  /* 0x0000002576257207 */ /* 0x000fe20001800000 */
[----:B------:R-:W-:Y:S02]  /*1700*/  @P1 FADD.FTZ R120, R31, R120 ;  /* 0x000000781f781221 */ /* 0x000fe40000010000 */
[----:B------:R-:W-:Y:S01]  /*1710*/  @P1 FADD.FTZ R65, R32, R65 ;  /* 0x0000004120411221 */ /* 0x000fe20000010000 */
[----:B------:R-:W-:Y:S01]  /*1720*/  SEL R38, R63, R38, P3 ;  /* 0x000000263f267207 */ /* 0x000fe20001800000 */
[----:B------:R-:W-:Y:S01]  /*1730*/  @P1 FADD.FTZ R106, R33, R106 ;  /* 0x0000006a216a1221 */ /* 0x000fe20000010000 */
[----:B------:R-:W-:Y:S01]  /*1740*/  SEL R39, R120, R39, P3 ;  /* 0x0000002778277207 */ /* 0x000fe20001800000 */
[----:B------:R-:W-:-:S02]  /*1750*/  FMUL.FTZ R52, R53, R102 ;  /* 0x0000006635347220 */ /* 0x000fc40000410000 */
[----:B------:R-:W-:Y:S02]  /*1760*/  FMUL.FTZ R49, R118, R102 ;  /* 0x0000006676317220 */ /* 0x000fe40000410000 */
[C---:B------:R-:W-:Y:S02]  /*1770*/  FMUL.FTZ R61, R103.reuse, R108 ;  /* 0x0000006c673d7220 */ /* 0x040fe40000410000 */
[----:B------:R-:W-:Y:S01]  /*1780*/  FMUL.FTZ R60, R103, R122 ;  /* 0x0000007a673c7220 */ /* 0x000fe20000410000 */
[----:B------:R-:W-:Y:S01]  /*1790*/  F2FP.PACK_AB R52, R49, R52 ;  /* 0x000000343134723e */ /* 0x000fe200000000ff */
[-C--:B------:R-:W-:Y:S01]  /*17a0*/  FMUL.FTZ R53, R63, R102.reuse ;  /* 0x000000663f357220 */ /* 0x080fe20000410000 */
[-C--:B------:R-:W-:Y:S01]  /*17b0*/  SEL R49, R54, R41.reuse, P3 ;  /* 0x0000002936317207 */ /* 0x080fe20001800000 */
[-C--:B------:R-:W-:Y:S01]  /*17c0*/  FMUL.FTZ R48, R120, R102.reuse ;  /* 0x0000006678307220 */ /* 0x080fe20000410000 */
[----:B------:R-:W-:Y:S01]  /*17d0*/  @P0 MOV R63, 0x20 ;  /* 0x00000020003f0802 */ /* 0x000fe20000000f00 */
[-C--:B------:R-:W-:Y:S01]  /*17e0*/  FMUL.FTZ R50, R65, R102.reuse ;  /* 0x0000006641327220 */ /* 0x080fe20000410000 */
[C---:B------:R-:W-:Y:S01]  /*17f0*/  SEL R41, R106.reuse, R41, P3 ;  /* 0x000000296a297207 */ /* 0x040fe20001800000 */
[----:B------:R-:W-:Y:S01]  /*1800*/  FMUL.FTZ R51, R106, R102 ;  /* 0x000000666a337220 */ /* 0x000fe20000410000 */
[----:B------:R-:W-:Y:S01]  /*1810*/  F2FP.PACK_AB R53, R48, R53 ;  /* 0x000000353035723e */ /* 0x000fe200000000ff */
[----:B------:R-:W-:Y:S01]  /*1820*/  @P1 FADD.FTZ R61, R34, R61 ;  /* 0x0000003d223d1221 */ /* 0x000fe20000010000 */
[----:B------:R-:W-:Y:S01]  /*1830*/  SEL R48, R59, R40, P3 ;  /* 0x000000283b307207 */ /* 0x000fe20001800000 */
[----:B------:R-:W-:Y:S01]  /*1840*/  @P1 FADD.FTZ R60, R35, R60 ;  /* 0x0000003c233c1221 */ /* 0x000fe20000010000 */
[----:B------:R-:W-:Y:S01]  /*1850*/  F2FP.PACK_AB R54, R51, R50 ;  /* 0x000000323336723e */ /* 0x000fe200000000ff */
        /* <DEDUP_REMOVED lines=8> */
[----:B------:R-:W-:Y:S02]  /*18e0*/  F2FP.PACK_AB R45, R112, R45 ;  /* 0x0000002d702d723e */ /* 0x000fe400000000ff */
[----:B------:R-:W-:Y:S01]  /*18f0*/  SEL R42, R61, R42, P3 ;  /* 0x0000002a3d2a7207 */ /* 0x000fe20001800000 */
[----:B------:R-:W-:Y:S01]  /*1900*/  @P0 IMAD.WIDE.U32 R100, R100, R63, c[0x0][0x258] ;  /* 0x0000960064640625 */ /* 0x000fe200078e003f */
[----:B------:R-:W-:Y:S01]  /*1910*/  SEL R43, R60, R43, P3 ;  /* 0x0000002b3c2b7207 */ /* 0x000fe20001800000 */
[----:B------:R0:W-:Y:S01]  /*1920*/  @P0 STG.E.128 [R56.64+0x10], R48 ;  /* 0x0000103038000986 */ /* 0x0001e2000c101d04 */
[----:B------:R-:W-:Y:S01]  /*1930*/  F2FP.PACK_AB R55, R102, R55 ;  /* 0x000000376637723e */ /* 0x000fe200000000ff */
[----:B------:R-:W-:Y:S02]  /*1940*/  IMAD.WIDE.U32 R60, R62, R65, c[0x0][0x248] ;  /* 0x000092003e3c7625 */ /* 0x000fe400078e0041 */
[----:B------:R0:W-:Y:S04]  /*1950*/  STG.E.128 [R58.64], R44 ;  /* 0x0000002c3a007986 */ /* 0x0001e8000c101d04 */
[----:B------:R0:W-:Y:S04]  /*1960*/  @P0 STG.E.128 [R100.64], R36 ;  /* 0x0000002464000986 */ /* 0x0001e8000c101d04 */
[----:B------:R0:W-:Y:S01]  /*1970*/  @P0 STG.E.128 [R100.64+0x10], R40 ;  /* 0x0000102864000986 */ /* 0x0001e2000c101d04 */
[----:B------:R-:W-:-:S03]  /*1980*/  ISETP.GE.AND P0, PT, R99, c[0x0][0x164], PT ;  /* 0x0000590063007a0c */ /* 0x000fc60003f06270 */
[----:B------:R0:W-:Y:S10]  /*1990*/  STG.E.128 [R60.64], R52 ;  /* 0x000000343c007986 */ /* 0x0001f4000c101d04 */
[----:B0-----:R-:W-:Y:S01]  /*19a0*/  @P0 CALL.REL.NOINC `(.L_x_4241) ;  /* 0x0000001000000944 */ /* 0x001fe20003c00000 */
[----:B------:R-:W-:Y:S05]  /*19b0*/  BRA `(.L_x_4242) ;  /* 0xffffea3000007947 */ /* 0x000fea000383ffff */
.L_x_4241:
        /* <DEDUP_REMOVED lines=32> */
.L_x_4238:
        /* <DEDUP_REMOVED lines=16> */
.L_x_4239:
[----:B------:R-:W-:Y:S01]  /*1cc0*/  HFMA2.MMA R49, -RZ, RZ, 0, 9.5367431640625e-07 ;  /* 0x00000010ff317435 */ /* 0x000fe200000001ff */
[----:B------:R-:W-:-:S02]  /*1cd0*/  MOV R50, R51 ;  /* 0x0000003300327202 */ /* 0x000fc40000000f00 */
[----:B------:R-:W-:Y:S02]  /*1ce0*/  MOV R48, 0x1f ;  /* 0x0000001f00307802 */ /* 0x000fe40000000f00 */
[----:B------:R-:W-:Y:S02]  /*1cf0*/  MOV R47, 0xffffffff ;  /* 0xffffffff002f7802 */ /* 0x000fe40000000f00 */
[----:B------:R-:W-:Y:S02]  /*1d00*/  MOV R44, 0x1d20 ;  /* 0x00001d20002c7802 */ /* 0x000fe40000000f00 */
[----:B-----5:R-:W-:Y:S05]  /*1d10*/  CALL.REL.NOINC `($__internal_121_$__cuda_sm70_shflsync_down_p) ;  /* 0x0000046000007944 */ /* 0x020fea0003c00000 */
[----:B-1----:R-:W-:Y:S01]  /*1d20*/  MOV R52, R47 ;  /* 0x0000002f00347202 */ /* 0x002fe20000000f00 */
[----:B0-----:R-:W-:Y:S05]  /*1d30*/  BRA `(.L_x_4243) ;  /* 0xfffff17000007947 */ /* 0x001fea000383ffff */
.L_x_4240:
[----:B------:R-:W-:Y:S01]  /*1d40*/  HFMA2.MMA R49, -RZ, RZ, 0, 9.5367431640625e-07 ;  /* 0x00000010ff317435 */ /* 0x000fe200000001ff */
[----:B------:R-:W-:Y:S02]  /*1d50*/  MOV R50, R46 ;  /* 0x0000002e00327202 */ /* 0x000fe40000000f00 */
[----:B------:R-:W-:Y:S02]  /*1d60*/  MOV R48, 0x1f ;  /* 0x0000001f00307802 */ /* 0x000fe40000000f00 */
[----:B------:R-:W-:-:S02]  /*1d70*/  MOV R47, 0xffffffff ;  /* 0xffffffff002f7802 */ /* 0x000fc40000000f00 */
[----:B------:R-:W-:Y:S02]  /*1d80*/  MOV R44, 0x1da0 ;  /* 0x00001da0002c7802 */ /* 0x000fe40000000f00 */
[----:B01---5:R-:W-:Y:S05]  /*1d90*/  CALL.REL.NOINC `($__internal_121_$__cuda_sm70_shflsync_down_p) ;  /* 0x000003e000007944 */ /* 0x023fea0003c00000 */
[----:B------:R-:W-:Y:S01]  /*1da0*/  FADD.FTZ R51, R51, R52 ;  /* 0x0000003433337221 */ /* 0x000fe20000010000 */
[----:B0-----:R-:W-:Y:S01]  /*1db0*/  HFMA2.MMA R49, -RZ, RZ, 0, 4.76837158203125e-07 ;  /* 0x00000008ff317435 */ /* 0x001fe200000001ff */
[----:B-1----:R-:W-:Y:S01]  /*1dc0*/  FADD.FTZ R46, R46, R47 ;  /* 0x0000002f2e2e7221 */ /* 0x002fe20000010000 */
[----:B------:R-:W-:Y:S02]  /*1dd0*/  MOV R48, 0x1f ;  /* 0x0000001f00307802 */ /* 0x000fe40000000f00 */
[----:B------:R-:W-:Y:S02]  /*1de0*/  MOV R47, 0xffffffff ;  /* 0xffffffff002f7802 */ /* 0x000fe40000000f00 */
[----:B------:R-:W-:Y:S02]  /*1df0*/  MOV R50, R51 ;  /* 0x0000003300327202 */ /* 0x000fe40000000f00 */
[----:B------:R-:W-:Y:S02]  /*1e00*/  MOV R44, 0x1e20 ;  /* 0x00001e20002c7802 */ /* 0x000fe40000000f00 */
[----:B------:R-:W-:Y:S05]  /*1e10*/  CALL.REL.NOINC `($__internal_121_$__cuda_sm70_shflsync_down_p) ;  /* 0x0000036000007944 */ /* 0x000fea0003c00000 */
[----:B0-----:R-:W-:Y:S01]  /*1e20*/  HFMA2.MMA R49, -RZ, RZ, 0, 4.76837158203125e-07 ;  /* 0x00000008ff317435 */ /* 0x001fe200000001ff */
[----:B-1----:R-:W-:-:S02]  /*1e30*/  MOV R52, R47 ;  /* 0x0000002f00347202 */ /* 0x002fc40000000f00 */
[----:B------:R-:W-:Y:S02]  /*1e40*/  MOV R50, R46 ;  /* 0x0000002e00327202 */ /* 0x000fe40000000f00 */
[----:B------:R-:W-:Y:S02]  /*1e50*/  MOV R48, 0x1f ;  /* 0x0000001f00307802 */ /* 0x000fe40000000f00 */
[----:B------:R-:W-:Y:S02]  /*1e60*/  MOV R47, 0xffffffff ;  /* 0xffffffff002f7802 */ /* 0x000fe40000000f00 */
[----:B------:R-:W-:Y:S02]  /*1e70*/  MOV R44, 0x1e90 ;  /* 0x00001e90002c7802 */ /* 0x000fe40000000f00 */
[----:B------:R-:W-:Y:S05]  /*1e80*/  CALL.REL.NOINC `($__internal_121_$__cuda_sm70_shflsync_down_p) ;  /* 0x000002f000007944 */ /* 0x000fea0003c00000 */
[----:B------:R-:W-:Y:S01]  /*1e90*/  FADD.FTZ R51, R52, R51 ;  /* 0x0000003334337221 */ /* 0x000fe20000010000 */
[----:B0-----:R-:W-:Y:S01]  /*1ea0*/  HFMA2.MMA R49, -RZ, RZ, 0, 2.384185791015625e-07 ;  /* 0x00000004ff317435 */ /* 0x001fe200000001ff */
[----:B-1----:R-:W-:Y:S01]  /*1eb0*/  FADD.FTZ R46, R46, R47 ;  /* 0x0000002f2e2e7221 */ /* 0x002fe20000010000 */
[----:B------:R-:W-:Y:S02]  /*1ec0*/  MOV R48, 0x1f ;  /* 0x0000001f00307802 */ /* 0x000fe40000000f00 */
[----:B------:R-:W-:-:S02]  /*1ed0*/  MOV R47, 0xffffffff ;  /* 0xffffffff002f7802 */ /* 0x000fc40000000f00 */
[----:B------:R-:W-:Y:S02]  /*1ee0*/  MOV R50, R51 ;  /* 0x0000003300327202 */ /* 0x000fe40000000f00 */
[----:B------:R-:W-:Y:S02]  /*1ef0*/  MOV R44, 0x1f10 ;  /* 0x00001f10002c7802 */ /* 0x000fe40000000f00 */
[----:B------:R-:W-:Y:S05]  /*1f00*/  CALL.REL.NOINC `($__internal_121_$__cuda_sm70_shflsync_down_p) ;  /* 0x0000027000007944 */ /* 0x000fea0003c00000 */
[----:B0-----:R-:W-:Y:S01]  /*1f10*/  HFMA2.MMA R49, -RZ, RZ, 0, 2.384185791015625e-07 ;  /* 0x00000004ff317435 */ /* 0x001fe200000001ff */
[----:B-1----:R-:W-:Y:S02]  /*1f20*/  MOV R52, R47 ;  /* 0x0000002f00347202 */ /* 0x002fe40000000f00 */
[----:B------:R-:W-:Y:S02]  /*1f30*/  MOV R50, R46 ;  /* 0x0000002e00327202 */ /* 0x000fe40000000f00 */
[----:B------:R-:W-:Y:S02]  /*1f40*/  MOV R48, 0x1f ;  /* 0x0000001f00307802 */ /* 0x000fe40000000f00 */
[----:B------:R-:W-:Y:S02]  /*1f50*/  MOV R47, 0xffffffff ;  /* 0xffffffff002f7802 */ /* 0x000fe40000000f00 */
[----:B------:R-:W-:-:S02]  /*1f60*/  MOV R44, 0x1f80 ;  /* 0x00001f80002c7802 */ /* 0x000fc40000000f00 */
[----:B------:R-:W-:Y:S05]  /*1f70*/  CALL.REL.NOINC `($__internal_121_$__cuda_sm70_shflsync_down_p) ;  /* 0x0000020000007944 */ /* 0x000fea0003c00000 */
[----:B------:R-:W-:Y:S01]  /*1f80*/  FADD.FTZ R51, R52, R51 ;  /* 0x0000003334337221 */ /* 0x000fe20000010000 */
[----:B0-----:R-:W-:Y:S01]  /*1f90*/  HFMA2.MMA R49, -RZ, RZ, 0, 1.1920928955078125e-07 ;  /* 0x00000002ff317435 */ /* 0x001fe200000001ff */
[----:B-1----:R-:W-:Y:S01]  /*1fa0*/  FADD.FTZ R46, R46, R47 ;  /* 0x0000002f2e2e7221 */ /* 0x002fe20000010000 */
[----:B------:R-:W-:-:S02]  /*1fb0*/  MOV R48, 0x1f ;  /* 0x0000001f00307802 */ /* 0x000fc40000000f00 */
[----:B------:R-:W-:Y:S02]  /*1fc0*/  MOV R47, 0xffffffff ;  /* 0xffffffff002f7802 */ /* 0x000fe40000000f00 */
[----:B------:R-:W-:Y:S02]  /*1fd0*/  MOV R50, R51 ;  /* 0x0000003300327202 */ /* 0x000fe40000000f00 */
[----:B------:R-:W-:Y:S02]  /*1fe0*/  MOV R44, 0x2000 ;  /* 0x00002000002c7802 */ /* 0x000fe40000000f00 */
[----:B------:R-:W-:Y:S05]  /*1ff0*/  CALL.REL.NOINC `($__internal_121_$__cuda_sm70_shflsync_down_p) ;  /* 0x0000018000007944 */ /* 0x000fea0003c00000 */
[----:B0-----:R-:W-:Y:S01]  /*2000*/  HFMA2.MMA R49, -RZ, RZ, 0, 1.1920928955078125e-07 ;  /* 0x00000002ff317435 */ /* 0x001fe200000001ff */
[----:B-1----:R-:W-:Y:S02]  /*2010*/  MOV R52, R47 ;  /* 0x0000002f00347202 */ /* 0x002fe40000000f00 */
[----:B------:R-:W-:Y:S02]  /*2020*/  MOV R50, R46 ;  /* 0x0000002e00327202 */ /* 0x000fe40000000f00 */
[----:B------:R-:W-:Y:S02]  /*2030*/  MOV R48, 0x1f ;  /* 0x0000001f00307802 */ /* 0x000fe40000000f00 */
[----:B------:R-:W-:-:S02]  /*2040*/  MOV R47, 0xffffffff ;  /* 0xffffffff002f7802 */ /* 0x000fc40000000f00 */
[----:B------:R-:W-:Y:S02]  /*2050*/  MOV R44, 0x2070 ;  /* 0x00002070002c7802 */ /* 0x000fe40000000f00 */
[----:B------:R-:W-:Y:S05]  /*2060*/  CALL.REL.NOINC `($__internal_121_$__cuda_sm70_shflsync_down_p) ;  /* 0x0000011000007944 */ /* 0x000fea0003c00000 */
[----:B------:R-:W-:Y:S01]  /*2070*/  FADD.FTZ R52, R52, R51 ;  /* 0x0000003334347221 */ /* 0x000fe20000010000 */
[----:B0-----:R-:W-:Y:S01]  /*2080*/  HFMA2.MMA R49, -RZ, RZ, 0, 5.9604644775390625e-08 ;  /* 0x00000001ff317435 */ /* 0x001fe200000001ff */
[----:B-1----:R-:W-:Y:S01]  /*2090*/  FADD.FTZ R53, R46, R47 ;  /* 0x0000002f2e357221 */ /* 0x002fe20000010000 */
[----:B------:R-:W-:Y:S02]  /*20a0*/  MOV R48, 0x1f ;  /* 0x0000001f00307802 */ /* 0x000fe40000000f00 */
[----:B------:R-:W-:Y:S02]  /*20b0*/  MOV R47, 0xffffffff ;  /* 0xffffffff002f7802 */ /* 0x000fe40000000f00 */
[----:B------:R-:W-:Y:S02]  /*20c0*/  MOV R50, R52 ;  /* 0x0000003400327202 */ /* 0x000fe40000000f00 */
[----:B------:R-:W-:Y:S02]  /*20d0*/  MOV R44, 0x20f0 ;  /* 0x000020f0002c7802 */ /* 0x000fe40000000f00 */
[----:B------:R-:W-:Y:S05]  /*20e0*/  CALL.REL.NOINC `($__internal_121_$__cuda_sm70_shflsync_down_p) ;  /* 0x0000009000007944 */ /* 0x000fea0003c00000 */
[----:B0-----:R-:W-:Y:S01]  /*20f0*/  HFMA2.MMA R49, -RZ, RZ, 0, 5.9604644775390625e-08 ;  /* 0x00000001ff317435 */ /* 0x001fe200000001ff */
[----:B-1----:R-:W-:-:S02]  /*2100*/  MOV R51, R47 ;  /* 0x0000002f00337202 */ /* 0x002fc40000000f00 */
[----:B------:R-:W-:Y:S02]  /*2110*/  MOV R50, R53 ;  /* 0x0000003500327202 */ /* 0x000fe40000000f00 */
[----:B------:R-:W-:Y:S02]  /*2120*/  MOV R48, 0x1f ;  /* 0x0000001f00307802 */ /* 0x000fe40000000f00 */
[----:B------:R-:W-:Y:S02]  /*2130*/  MOV R47, 0xffffffff ;  /* 0xffffffff002f7802 */ /* 0x000fe40000000f00 */
[----:B------:R-:W-:Y:S02]  /*2140*/  MOV R44, 0x2160 ;  /* 0x00002160002c7802 */ /* 0x000fe40000000f00 */
[----:B------:R-:W-:Y:S05]  /*2150*/  CALL.REL.NOINC `($__internal_121_$__cuda_sm70_shflsync_down_p) ;  /* 0x0000002000007944 */ /* 0x000fea0003c00000 */
[----:B-1----:R-:W-:Y:S01]  /*2160*/  MOV R46, R47 ;  /* 0x0000002f002e7202 */ /* 0x002fe20000000f00 */
[----:B0-----:R-:W-:Y:S05]  /*2170*/  BRA `(.L_x_4244) ;  /* 0xffffee5000007947 */ /* 0x001fea000383ffff */
        .weak           $__internal_121_$__cuda_sm70_shflsync_down_p
        .type           $__internal_121_$__cuda_sm70_shflsync_down_p,@function
        .size           $__internal_121_$__cuda_sm70_shflsync_down_p,(.L_x_6923 - $__internal_121_$__cuda_sm70_shflsync_down_p)
$__internal_121_$__cuda_sm70_shflsync_down_p:
[----:B------:R-:W-:Y:S01]  /*2180*/  HFMA2.MMA R45, -RZ, RZ, 0, 0 ;  /* 0x00000000ff2d7435 */ /* 0x000fe200000001ff */
[----:B------:R-:W-:Y:S04]  /*2190*/  WARPSYNC R47 ;  /* 0x0000002f00007348 */ /* 0x000fe80003800000 */
[----:B------:R0:W1:Y:S01]  /*21a0*/  SHFL.DOWN PT, R47, R50, R49, R48 ;  /* 0x08000031322f7389 */ /* 0x00006200000e0030 */
[----:B------:R-:W-:Y:S05]  /*21b0*/  RET.REL.NODEC R44 `(_ZN10layer_norm13ln_bwd_kernelINS_13Kernel_traitsI6__halfS2_fS2_fjLj2048ELj1ELj1ELj4ELj16ENS_18Kernel_traits_baseILj2048ES2_S2_fS2_fjLj128EEEEELb0ELb0ELb0ELb1EEEvNS_9BwdParamsE) ;  /* 0xffffde402c007950 */ /* 0x000fea0003c3ffff */
.L_x_4245:
        /* <DEDUP_REMOVED lines=12> */
.L_x_6923:


//--------------------- .text._ZN10layer_norm13ln_bwd_kernelINS_13Kernel_traitsI6__halfS2_fS2_fjLj2048ELj1ELj1ELj4ELj16ENS_18Kernel_traits_baseILj2048ES2_S2_fS2_fjLj128EEEEELb0ELb0ELb1ELb0EEEvNS_9BwdParamsE --------------------------
	.section	.text._ZN10layer_norm13ln_bwd_kernelINS_13Kernel_traitsI6__halfS2_fS2_fjLj2048ELj1ELj1ELj4ELj16ENS_18Kernel_traits_baseILj2048ES2_S2_fS2_fjLj128EEEEELb0ELb0ELb1ELb0EEEvNS_9BwdParamsE,"ax",@progbits
	.sectioninfo	@"SHI_REGISTERS=139"
	.align	128
        .global         _ZN10layer_norm13ln_bwd_kernelINS_13Kernel_traitsI6__halfS2_fS2_fjLj2048ELj1ELj1ELj4ELj16ENS_18Kernel_traits_baseILj2048ES2_S2_fS2_fjLj128EEEEELb0ELb0ELb1ELb0EEEvNS_9BwdParamsE
        .type           _ZN10layer_norm13ln_bwd_kernelINS_13Kernel_traitsI6__halfS2_fS2_fjLj2048ELj1ELj1ELj4ELj16ENS_18Kernel_traits_baseILj2048ES2_S2_fS2_fjLj128EEEEELb0ELb0ELb1ELb0EEEvNS_9BwdParamsE,@function
        .size           _ZN10layer_norm13ln_bwd_kernelINS_13Kernel_traitsI6__halfS2_fS2_fjLj2048ELj1ELj1ELj4ELj16ENS_18Kernel_traits_baseILj2048ES2_S2_fS2_fjLj128EEEEELb0ELb0ELb1ELb0EEEvNS_9BwdParamsE,(.L_x_6924 - _ZN10layer_norm13ln_bwd_kernelINS_13Kernel_traitsI6__halfS2_fS2_fjLj2048ELj1ELj1ELj4ELj16ENS_18Kernel_traits_baseILj2048ES2_S2_fS2_fjLj128EEEEELb0ELb0ELb1ELb0EEEvNS_9BwdParamsE)
        .other          _ZN10layer_norm13ln_bwd_kernelINS_13Kernel_traitsI6__halfS2_fS2_fjLj2048ELj1ELj1ELj4ELj16ENS_18Kernel_traits_baseILj2048ES2_S2_fS2_fjLj128EEEEELb0ELb0ELb1ELb0EEEvNS_9BwdParamsE,@"STO_CUDA_ENTRY STV_DEFAULT"
_ZN10layer_norm13ln_bwd_kernelINS_13Kernel_traitsI6__halfS2_fS2_fjLj2048ELj1ELj1ELj4ELj16ENS_18Kernel_traits_baseILj2048ES2_S2_fS2_fjLj128EEEEELb0ELb0ELb1ELb0EEEvNS_9BwdParamsE:
.text._ZN10layer_norm13ln_bwd_kernelINS_13Kernel_traitsI6__halfS2_fS2_fjLj2048ELj1ELj1ELj4ELj16ENS_18Kernel_traits_baseILj2048ES2_S2_fS2_fjLj128EEEEELb0ELb0ELb1ELb0EEEvNS_9BwdParamsE:
        /* <DEDUP_REMOVED lines=39> */
[----:B------:R-:W-:Y:S01]  /*0270*/  HFMA2.MMA R33, -RZ, RZ, 0, 0 ;  /* 0x00000000ff217435 */ /* 0x000fe200000001ff */
[--C-:B-----5:R-:W-:Y:S01]  /*0280*/  HADD2.F32 R91, -RZ, R36.reuse.H0_H0 ;  /* 0x20000024ff5b7230 */ /* 0x120fe20000004100 */
[----:B------:R-:W-:Y:S01]  /*0290*/  IMAD.MOV.U32 R0, RZ, RZ, 0x1 ;  /* 0x00000001ff007424 */ /* 0x000fe200078e00ff */
        /* <DEDUP_REMOVED lines=15> */
.L_x_4293:
        /* <DEDUP_REMOVED lines=25> */
.L_x_4251:
[----:B------:R-:W-:Y:S02]  /*0520*/  IADD3 R64, R96, 0x80, RZ ;  /* 0x0000008060407810 */ /* 0x000fe40007ffe0ff */
.L_x_4250:
[----:B------:R-:W-:Y:S05]  /*0530*/  BSYNC B1 ;  /* 0x0000000000017941 */ /* 0x000fea0003800000 */
.L_x_4249:
        /* <DEDUP_REMOVED lines=9> */
.L_x_4248:
        /* <DEDUP_REMOVED lines=29> */
[--C-:B----4-:R-:W-:Y:S01]  /*07a0*/  HADD2.F32 R106, -RZ, R68.reuse.H0_H0 ;  /* 0x20000044ff6a7230 */ /* 0x110fe20000004100 */
[C---:B------:R-:W-:Y:S01]  /*07b0*/  FADD.FTZ R66, -R132.reuse, R66 ;  /* 0x0000004284427221 */ /* 0x040fe20000010100 */
[----:B------:R-:W-:Y:S01]  /*07c0*/  HADD2.F32 R68, -RZ, R68.H1_H1 ;  /* 0x30000044ff447230 */ /* 0x000fe20000004100 */
[----:B---3--:R-:W-:Y:S02]  /*07d0*/  FADD.FTZ R2, -R132, R73 ;  /* 0x0000004984027221 */ /* 0x008fe40000010100 */
[----:B------:R-:W-:Y:S02]  /*07e0*/  FFMA.FTZ R32, R97, R106, R32 ;  /* 0x0000006a61207223 */ /* 0x000fe40000010020 */
[----:B------:R-:W-:-:S02]  /*07f0*/  FADD.FTZ R16, R16, R106 ;  /* 0x0000006a10107221 */ /* 0x000fc40000010000 */
[----:B------:R-:W-:Y:S01]  /*0800*/  FMUL.FTZ R106, R91, R106 ;  /* 0x0000006a5b6a7220 */ /* 0x000fe20000410000 */
[----:B------:R-:W-:Y:S01]  /*0810*/  HADD2.F32 R108, -RZ, R69.H0_H0 ;  /* 0x20000045ff6c7230 */ /* 0x000fe20000004100 */
[C---:B------:R-:W-:Y:S02]  /*0820*/  FMUL.FTZ R98, R95.reuse, R100 ;  /* 0x000000645f627220 */ /* 0x040fe40000410000 */
[C---:B------:R-:W-:Y:S02]  /*0830*/  FMUL.FTZ R100, R95.reuse, R102 ;  /* 0x000000665f647220 */ /* 0x040fe40000410000 */
[C---:B------:R-:W-:Y:S02]  /*0840*/  FMUL.FTZ R99, R95.reuse, R66 ;  /* 0x000000425f637220 */ /* 0x040fe40000410000 */
[----:B------:R-:W-:Y:S02]  /*0850*/  FMUL.FTZ R102, R95, R2 ;  /* 0x000000025f667220 */ /* 0x000fe40000410000 */
[----:B------:R-:W-:-:S02]  /*0860*/  FMUL.FTZ R105, R90, R68 ;  /* 0x000000445a697220 */ /* 0x000fc40000410000 */
[----:B------:R-:W-:Y:S02]  /*0870*/  FADD.FTZ R2, RZ, R106 ;  /* 0x0000006aff027221 */ /* 0x000fe40000010000 */
[----:B------:R-:W-:Y:S01]  /*0880*/  FFMA.FTZ R3, R97, R106, RZ ;  /* 0x0000006a61037223 */ /* 0x000fe200000100ff */
[----:B------:R-:W-:Y:S01]  /*0890*/  HADD2.F32 R69, -RZ, R69.H1_H1 ;  /* 0x30000045ff457230 */ /* 0x000fe20000004100 */
[----:B------:R-:W-:Y:S02]  /*08a0*/  FADD.FTZ R72, -R132, R72 ;  /* 0x0000004884487221 */ /* 0x000fe40000010100 */
[-C--:B------:R-:W-:Y:S02]  /*08b0*/  FFMA.FTZ R34, R99, R108.reuse, R34 ;  /* 0x0000006c63227223 */ /* 0x080fe40000010022 */
[----:B------:R-:W-:Y:S02]  /*08c0*/  FADD.FTZ R18, R18, R108 ;  /* 0x0000006c12127221 */ /* 0x000fe40000010000 */
[----:B------:R-:W-:-:S02]  /*08d0*/  FMUL.FTZ R108, R89, R108 ;  /* 0x0000006c596c7220 */ /* 0x000fc40000410000 */
[----:B------:R-:W-:Y:S02]  /*08e0*/  FADD.FTZ R65, R2, R105 ;  /* 0x0000006902417221 */ /* 0x000fe40000010000 */
[----:B------:R-:W-:Y:S01]  /*08f0*/  FFMA.FTZ R3, R98, R105, R3 ;  /* 0x0000006962037223 */ /* 0x000fe20000010003 */
[--C-:B------:R-:W-:Y:S01]  /*0900*/  HADD2.F32 R110, -RZ, R70.reuse.H0_H0 ;  /* 0x20000046ff6e7230 */ /* 0x100fe20000004100 */
        /* <DEDUP_REMOVED lines=37> */
.L_x_4254:
[----:B------:R-:W-:Y:S05]  /*0b60*/  BSYNC B1 ;  /* 0x0000000000017941 */ /* 0x000fea0003800000 */
.L_x_4253:
[----:B------:R-:W-:Y:S05]  /*0b70*/  @!P4 BRA `(.L_x_4252) ;  /* 0x000004b00000c947 */ /* 0x000fea0003800000 */
[----:B------:R-:W-:Y:S01]  /*0b80*/  MOV R68, 0x10 ;  /* 0x0000001000447802 */ /* 0x000fe20000000f00 */
        /* <DEDUP_REMOVED lines=13> */
[--C-:B----4-:R-:W-:Y:S01]  /*0c60*/  HADD2.F32 R120, -RZ, R68.reuse.H0_H0 ;  /* 0x20000044ff787230 */ /* 0x110fe20000004100 */
[C---:B------:R-:W-:Y:S01]  /*0c70*/  FADD.FTZ R118, -R132.reuse, R67 ;  /* 0x0000004384767221 */ /* 0x040fe20000010100 */
[----:B------:R-:W-:Y:S01]  /*0c80*/  HADD2.F32 R68, -RZ, R68.H1_H1 ;  /* 0x30000044ff447230 */ /* 0x000fe20000004100 */
[----:B------:R-:W-:-:S02]  /*0c90*/  FADD.FTZ R66, -R132, R66 ;  /* 0x0000004284427221 */ /* 0x000fc40000010100 */
[----:B---3--:R-:W-:Y:S02]  /*0ca0*/  FADD.FTZ R2, -R132, R73 ;  /* 0x0000004984027221 */ /* 0x008fe40000010100 */
[-C--:B------:R-:W-:Y:S02]  /*0cb0*/  FFMA.FTZ R24, R115, R120.reuse, R24 ;  /* 0x0000007873187223 */ /* 0x080fe40000010018 */
[----:B------:R-:W-:Y:S02]  /*0cc0*/  FADD.FTZ R8, R8, R120 ;  /* 0x0000007808087221 */ /* 0x000fe40000010000 */
[----:B------:R-:W-:Y:S01]  /*0cd0*/  FMUL.FTZ R120, R83, R120 ;  /* 0x0000007853787220 */ /* 0x000fe20000410000 */
[----:B------:R-:W-:Y:S01]  /*0ce0*/  HADD2.F32 R124, -RZ, R69.H0_H0 ;  /* 0x20000045ff7c7230 */ /* 0x000fe20000004100 */
[C---:B------:R-:W-:Y:S02]  /*0cf0*/  FMUL.FTZ R114, R95.reuse, R116 ;  /* 0x000000745f727220 */ /* 0x040fe40000410000 */
[----:B------:R-:W-:-:S02]  /*0d00*/  FMUL.FTZ R116, R95, R118 ;  /* 0x000000765f747220 */ /* 0x000fc40000410000 */
[C---:B------:R-:W-:Y:S02]  /*0d10*/  FMUL.FTZ R117, R95.reuse, R66 ;  /* 0x000000425f757220 */ /* 0x040fe40000410000 */
[----:B------:R-:W-:Y:S02]  /*0d20*/  FMUL.FTZ R118, R95, R2 ;  /* 0x000000025f767220 */ /* 0x000fe40000410000 */
[----:B------:R-:W-:Y:S02]  /*0d30*/  FMUL.FTZ R123, R82, R68 ;  /* 0x00000044527b7220 */ /* 0x000fe40000410000 */
[----:B------:R-:W-:Y:S02]  /*0d40*/  FADD.FTZ R2, R135, R120 ;  /* 0x0000007887027221 */ /* 0x000fe40000010000 */
[----:B------:R-:W-:Y:S01]  /*0d50*/  FFMA.FTZ R134, R115, R120, R134 ;  /* 0x0000007873867223 */ /* 0x000fe20000010086 */
[----:B------:R-:W-:Y:S01]  /*0d60*/  HADD2.F32 R69, -RZ, R69.H1_H1 ;  /* 0x30000045ff457230 */ /* 0x000fe20000004100 */
[----:B------:R-:W-:-:S02]  /*0d70*/  FADD.FTZ R72, -R132, R72 ;  /* 0x0000004884487221 */ /* 0x000fc40000010100 */
[-C--:B------:R-:W-:Y:S02]  /*0d80*/  FFMA.FTZ R26, R117, R124.reuse, R26 ;  /* 0x0000007c751a7223 */ /* 0x080fe4000001001a */
[----:B------:R-:W-:Y:S02]  /*0d90*/  FADD.FTZ R10, R10, R124 ;  /* 0x0000007c0a0a7221 */ /* 0x000fe40000010000 */
        /* <DEDUP_REMOVED lines=41> */
.L_x_4252:
[----:B------:R-:W-:Y:S05]  /*1030*/  BSYNC B0 ;  /* 0x0000000000007941 */ /* 0x000fea0003800000 */
.L_x_4247:
[----:B------:R-:W-:Y:S02]  /*1040*/  LOP3.LUT P1, RZ, R0, 0xff, RZ, 0xc0, !PT ;  /* 0x000000ff00ff7812 */ /* 0x000fe4000782c0ff */
[----:B------:R-:W-:Y:S02]  /*1050*/  SHF.R.U32.HI R64, RZ, 0x5, R94 ;  /* 0x00000005ff407819 */ /* 0x000fe4000001165e */
[----:B------:R-:W-:Y:S02]  /*1060*/  LOP3.LUT P0, RZ, R94, 0x1f, RZ, 0xc0, !PT ;  /* 0x0000001f5eff7812 */ /* 0x000fe4000780c0ff */
[----:B------:R-:W-:-:S07]  /*1070*/  LOP3.LUT R72, R64, 0x7fffffc, RZ, 0xc0, !PT ;  /* 0x07fffffc40487812 */ /* 0x000fce00078ec0ff */
[----:B------:R-:W-:Y:S01]  /*1080*/  @!P1 IADD3 R72, R72, 0x4, RZ ;  /* 0x0000000448489810 */ /* 0x000fe20007ffe0ff */
[----:B------:R-:W-:Y:S05]  /*1090*/  BRA.DIV ~URZ, `(.L_x_4255) ;  /* 0x000016a27f007947 */ /* 0x000fea000b800000 */
[----:B------:R1:W2:Y:S02]  /*10a0*/  SHFL.DOWN PT, R66, R135, 0x10, 0x1f ;  /* 0x0a001f0087427f89 */ /* 0x0002a400000e0000 */
.L_x_4294:
        /* <DEDUP_REMOVED lines=18> */
.L_x_4295:
        /* <DEDUP_REMOVED lines=19> */
[----:B------:R-:W-:Y:S01]  /*1300*/  FADD.FTZ R75, R66, R75 ;  /* 0x0000004b424b7221 */ /* 0x000fe20000010000 */
[----:B------:R-:W-:Y:S01]  /*1310*/  HFMA2.MMA R66, -RZ, RZ, 0, 0 ;  /* 0x00000000ff427435 */ /* 0x000fe200000001ff */
[----:B------:R-:W-:-:S02]  /*1320*/  FADD.FTZ R64, R67, R64 ;  /* 0x0000004043407221 */ /* 0x000fc40000010000 */
[----:B-1----:R-:W-:Y:S02]  /*1330*/  FADD.FTZ R75, R75, R68 ;  /* 0x000000444b4b7221 */ /* 0x002fe40000010000 */
[----:B------:R-:W-:Y:S01]  /*1340*/  FADD.FTZ R64, R64, R69 ;  /* 0x0000004540407221 */ /* 0x000fe20000010000 */
[----:B------:R-:W-:Y:S01]  /*1350*/  @P6 LEA.HI.SX32 R66, R2, R3, 0x1d ;  /* 0x0000000302426211 */ /* 0x000fe200078feaff */
[----:B------:R-:W-:Y:S02]  /*1360*/  FADD.FTZ R70, R70, R75 ;  /* 0x0000004b46467221 */ /* 0x000fe40000010000 */
[----:B------:R-:W-:Y:S02]  /*1370*/  FADD.FTZ R64, R71, R64 ;  /* 0x0000004047407221 */ /* 0x000fe40000010000 */
[----:B------:R-:W-:Y:S02]  /*1380*/  FMUL.FTZ R67, R70, c[0x0][0x1e0] ;  /* 0x0000780046437a20 */ /* 0x000fe40000410000 */
[----:B------:R-:W-:-:S03]  /*1390*/  FMUL.FTZ R68, R64, c[0x0][0x1e0] ;  /* 0x0000780040447a20 */ /* 0x000fc60000410000 */
[----:B------:R-:W-:Y:S01]  /*13a0*/  FSEL R67, R67, RZ, !P0 ;  /* 0x000000ff43437208 */ /* 0x000fe20004000000 */
[----:B------:R-:W-:Y:S05]  /*13b0*/  @!P3 BRA `(.L_x_4258) ;  /* 0x000008d00000b947 */ /* 0x000fea0003800000 */
[----:B------:R-:W-:Y:S01]  /*13c0*/  @!P5 ISETP.NE.U32.AND P0, PT, RZ, c[0x0][0x218], PT ;  /* 0x00008600ff00da0c */ /* 0x000fe20003f05070 */
[----:B------:R-:W-:Y:S01]  /*13d0*/  BSSY B1, `(.L_x_4259) ;  /* 0x0000018000017945 */ /* 0x000fe20003800000 */
[----:B------:R-:W-:Y:S02]  /*13e0*/  @!P5 ISETP.NE.U32.AND P2, PT, RZ, c[0x0][0x218], PT ;  /* 0x00008600ff00da0c */ /* 0x000fe40003f45070 */
[----:B------:R-:W-:Y:S02]  /*13f0*/  @!P5 ISETP.NE.AND.EX P1, PT, RZ, c[0x0][0x21c], PT, P0 ;  /* 0x00008700ff00da0c */ /* 0x000fe40003f25300 */
[----:B------:R-:W-:Y:S02]  /*1400*/  @!P5 ISETP.NE.U32.AND P0, PT, RZ, c[0x0][0x218], PT ;  /* 0x00008600ff00da0c */ /* 0x000fe40003f05070 */
[----:B------:R-:W-:Y:S02]  /*1410*/  @!P5 FSEL R3, R36, RZ, P1 ;  /* 0x000000ff2403d208 */ /* 0x000fe40000800000 */
[----:B------:R-:W-:-:S02]  /*1420*/  @!P5 ISETP.NE.AND.EX P0, PT, RZ, c[0x0][0x21c], PT, P0 ;  /* 0x00008700ff00da0c */ /* 0x000fc40003f05300 */
[----:B------:R-:W-:Y:S02]  /*1430*/  @!P5 ISETP.NE.U32.AND P1, PT, RZ, c[0x0][0x218], PT ;  /* 0x00008600ff00da0c */ /* 0x000fe40003f25070 */
[----:B------:R-:W-:Y:S02]  /*1440*/  @!P5 FSEL R69, R38, RZ, P0 ;  /* 0x000000ff2645d208 */ /* 0x000fe40000000000 */
[----:B------:R-:W-:Y:S02]  /*1450*/  @!P5 ISETP.NE.U32.AND P0, PT, RZ, c[0x0][0x218], PT ;  /* 0x00008600ff00da0c */ /* 0x000fe40003f05070 */
[----:B------:R-:W-:Y:S02]  /*1460*/  @!P5 ISETP.NE.AND.EX P2, PT, RZ, c[0x0][0x21c], PT, P2 ;  /* 0x00008700ff00da0c */ /* 0x000fe40003f45320 */
[----:B------:R-:W-:Y:S02]  /*1470*/  @!P5 ISETP.NE.AND.EX P1, PT, RZ, c[0x0][0x21c], PT, P1 ;  /* 0x00008700ff00da0c */ /* 0x000fe40003f25310 */
[----:B------:R-:W-:-:S02]  /*1480*/  @!P5 ISETP.NE.AND.EX P0, PT, RZ, c[0x0][0x21c], PT, P0 ;  /* 0x00008700ff00da0c */ /* 0x000fc40003f05300 */
[----:B------:R-:W-:Y:S02]  /*1490*/  @!P5 FSEL R64, R37, RZ, P2 ;  /* 0x000000ff2540d208 */ /* 0x000fe40001000000 */
[----:B------:R-:W-:Y:S02]  /*14a0*/  @!P5 FSEL R72, R39, RZ, P1 ;  /* 0x000000ff2748d208 */ /* 0x000fe40000800000 */
[----:B------:R-:W-:Y:S02]  /*14b0*/  ISETP.NE.U32.AND P2, PT, RZ, c[0x0][0x258], PT ;  /* 0x00009600ff007a0c */ /* 0x000fe40003f45070 */
        /* <DEDUP_REMOVED lines=9> */
.L_x_4260:
[----:B------:R-:W-:Y:S05]  /*1550*/  BSYNC B1 ;  /* 0x0000000000017941 */ /* 0x000fea0003800000 */
.L_x_4259:
        /* <DEDUP_REMOVED lines=8> */
.L_x_4262:
[----:B------:R-:W-:Y:S05]  /*15e0*/  BSYNC B1 ;  /* 0x0000000000017941 */ /* 0x000fea0003800000 */
.L_x_4261:
        /* <DEDUP_REMOVED lines=8> */
.L_x_4264:
[----:B------:R-:W-:Y:S05]  /*1670*/  BSYNC B1 ;  /* 0x0000000000017941 */ /* 0x000fea0003800000 */
.L_x_4263:
        /* <DEDUP_REMOVED lines=8> */
.L_x_4266:
[----:B------:R-:W-:Y:S05]  /*1700*/  BSYNC B1 ;  /* 0x0000000000017941 */ /* 0x000fea0003800000 */
.L_x_4265:
        /* <DEDUP_REMOVED lines=8> */
.L_x_4268:
[----:B------:R-:W-:Y:S05]  /*1790*/  BSYNC B1 ;  /* 0x0000000000017941 */ /* 0x000fea0003800000 */
.L_x_4267:
        /* <DEDUP_REMOVED lines=8> */
[----:B------:R-:W-:Y:S01]  /*1820*/  @P6 F2FP.PACK_AB R2, RZ, R2 ;  /* 0x00000002ff02623e */ /* 0x000fe200000000ff */
[----:B------:R-:W-:Y:S01]  /*1830*/  @P6 FMUL.FTZ R74, R73, c[0x0][0x1ec] ;  /* 0x00007b00494a6a20 */ /* 0x000fe20000410000 */
[----:B------:R-:W-:-:S02]  /*1840*/  @P6 F2FP.PACK_AB R65, RZ, R65 ;  /* 0x00000041ff41623e */ /* 0x000fc400000000ff */
[----:B------:R-:W-:Y:S02]  /*1850*/  @P6 F2FP.PACK_AB R70, RZ, R70 ;  /* 0x00000046ff46623e */ /* 0x000fe400000000ff */
[----:B------:R-:W-:Y:S02]  /*1860*/  @P6 F2FP.PACK_AB R71, RZ, R71 ;  /* 0x00000047ff47623e */ /* 0x000fe400000000ff */
        /* <DEDUP_REMOVED lines=8> */
.L_x_4270:
[----:B------:R-:W-:Y:S05]  /*18f0*/  BSYNC B1 ;  /* 0x0000000000017941 */ /* 0x000fea0003800000 */
.L_x_4269:
        /* <DEDUP_REMOVED lines=10> */
.L_x_4272:
[----:B------:R-:W-:Y:S05]  /*19a0*/  BSYNC B1 ;  /* 0x0000000000017941 */ /* 0x000fea0003800000 */
.L_x_4271:
[----:B------:R-:W-:Y:S01]  /*19b0*/  ISETP.NE.U32.AND P0, PT, RZ, c[0x0][0x258], PT ;  /* 0x00009600ff007a0c */ /* 0x000fe20003f05070 */
[----:B------:R-:W-:Y:S01]  /*19c0*/  @P6 FMUL.FTZ R131, R113, c[0x0][0x1ec] ;  /* 0x00007b0071836a20 */ /* 0x000fe20000410000 */
[----:B------:R-:W-:Y:S01]  /*19d0*/  @!P5 ISETP.NE.U32.AND P1, PT, RZ, c[0x0][0x218], PT ;  /* 0x00008600ff00da0c */ /* 0x000fe20003f25070 */
[----:B------:R-:W-:Y:S01]  /*19e0*/  BSSY B1, `(.L_x_4273) ;  /* 0x000001c000017945 */ /* 0x000fe20003800000 */
[----:B------:R-:W-:Y:S02]  /*19f0*/  ISETP.NE.AND.EX P0, PT, RZ, c[0x0][0x25c], PT, P0 ;  /* 0x00009700ff007a0c */ /* 0x000fe40003f05300 */
[----:B------:R-:W-:Y:S02]  /*1a00*/  ISETP.NE.AND.EX P2, PT, RZ, c[0x0][0x25c], PT, P2 ;  /* 0x00009700ff007a0c */ /* 0x000fe40003f45320 */
[----:B------:R-:W-:Y:S02]  /*1a10*/  @P6 F2FP.PACK_AB R74, RZ, R74 ;  /* 0x0000004aff4a623e */ /* 0x000fe400000000ff */
[----:B------:R-:W-:-:S02]  /*1a20*/  @P6 PRMT R60, R2, 0x7610, R60 ;  /* 0x00007610023c6816 */ /* 0x000fc4000000003c */
[----:B------:R-:W-:Y:S02]  /*1a30*/  @P6 PRMT R61, R70, 0x7610, R61 ;  /* 0x00007610463d6816 */ /* 0x000fe4000000003d */
[----:B------:R-:W-:Y:S02]  /*1a40*/  @!P5 ISETP.NE.AND.EX P1, PT, RZ, c[0x0][0x21c], PT, P1 ;  /* 0x00008700ff00da0c */ /* 0x000fe40003f25310 */
[----:B------:R-:W-:Y:S01]  /*1a50*/  SEL R52, R3, R52, P2 ;  /* 0x0000003403347207 */ /* 0x000fe20001000000 */
[----:B------:R-:W-:Y:S01]  /*1a60*/  @P0 IMAD.MOV.U32 R3, RZ, RZ, 0x20 ;  /* 0x00000020ff030424 */ /* 0x000fe200078e00ff */
[----:B------:R-:W-:Y:S02]  /*1a70*/  SEL R53, R64, R53, P2 ;  /* 0x0000003540357207 */ /* 0x000fe40001000000 */
[----:B------:R-:W-:Y:S02]  /*1a80*/  @P6 F2FP.PACK_AB R75, RZ, R75 ;  /* 0x0000004bff4b623e */ /* 0x000fe400000000ff */
[----:B------:R-:W-:-:S02]  /*1a90*/  @P6 F2FP.PACK_AB R131, RZ, R131 ;  /* 0x00000083ff83623e */ /* 0x000fc400000000ff */
        /* <DEDUP_REMOVED lines=16> */
.L_x_4274:
[----:B------:R-:W-:Y:S05]  /*1ba0*/  BSYNC B1 ;  /* 0x0000000000017941 */ /* 0x000fea0003800000 */
.L_x_4273:
[----:B------:R-:W-:Y:S01]  /*1bb0*/  @P6 FMUL.FTZ R65, R64, c[0x0][0x1ec] ;  /* 0x00007b0040416a20 */ /* 0x000fe20000410000 */
[----:B------:R-:W-:Y:S01]  /*1bc0*/  @P6 MOV R71, 0x10 ;  /* 0x0000001000476802 */ /* 0x000fe20000000f00 */
[----:B------:R-:W-:Y:S01]  /*1bd0*/  @P0 IMAD.WIDE.U32 R2, R96, R3, c[0x0][0x258] ;  /* 0x0000960060020625 */ /* 0x000fe200078e0003 */
[----:B------:R-:W-:Y:S02]  /*1be0*/  @P6 PRMT R63, R131, 0x7610, R63 ;  /* 0x00007610833f6816 */ /* 0x000fe4000000003f */
[----:B------:R-:W-:Y:S02]  /*1bf0*/  @P6 F2FP.PACK_AB R69, RZ, R65 ;  /* 0x00000041ff45623e */ /* 0x000fe400000000ff */
        /* <DEDUP_REMOVED lines=9> */
.L_x_4258:
[----:B------:R-:W-:Y:S05]  /*1c90*/  BSYNC B0 ;  /* 0x0000000000007941 */ /* 0x000fea0003800000 */
.L_x_4257:
        /* <DEDUP_REMOVED lines=32> */
.L_x_4278:
[----:B------:R-:W-:Y:S05]  /*1ea0*/  BSYNC B1 ;  /* 0x0000000000017941 */ /* 0x000fea0003800000 */
.L_x_4277:
        /* <DEDUP_REMOVED lines=9> */
.L_x_4280:
[----:B------:R-:W-:Y:S05]  /*1f40*/  BSYNC B1 ;  /* 0x0000000000017941 */ /* 0x000fea0003800000 */
.L_x_4279:
        /* <DEDUP_REMOVED lines=9> */
.L_x_4282:
[----:B------:R-:W-:Y:S05]  /*1fe0*/  BSYNC B1 ;  /* 0x0000000000017941 */ /* 0x000fea0003800000 */
.L_x_4281:
        /* <DEDUP_REMOVED lines=10> */
.L_x_4284:
[----:B------:R-:W-:Y:S05]  /*2090*/  BSYNC B1 ;  /* 0x0000000000017941 */ /* 0x000fea0003800000 */
.L_x_4283:
        /* <DEDUP_REMOVED lines=10> */
.L_x_4286:
[----:B------:R-:W-:Y:S05]  /*2140*/  BSYNC B1 ;  /* 0x0000000000017941 */ /* 0x000fea0003800000 */
.L_x_4285:
        /* <DEDUP_REMOVED lines=8> */
.L_x_4288:
[----:B------:R-:W-:Y:S05]  /*21d0*/  BSYNC B1 ;  /* 0x0000000000017941 */ /* 0x000fea0003800000 */
.L_x_4287:
        /* <DEDUP_REMOVED lines=8> */
.L_x_4290:
[----:B------:R-:W-:Y:S05]  /*2260*/  BSYNC B1 ;  /* 0x0000000000017941 */ /* 0x000fea0003800000 */
.L_x_4289:
        /* <DEDUP_REMOVED lines=8> */
.L_x_4292:
[----:B------:R-:W-:Y:S05]  /*22f0*/  BSYNC B1 ;  /* 0x0000000000017941 */ /* 0x000fea0003800000 */
.L_x_4291:
[----:B------:R-:W-:Y:S01]  /*2300*/  ISETP.NE.U32.AND P1, PT, RZ, c[0x0][0x258], PT ;  /* 0x00009600ff007a0c */ /* 0x000fe20003f25070 */
[----:B------:R-:W-:Y:S01]  /*2310*/  @P6 FMUL.FTZ R67, R73, c[0x0][0x1ec] ;  /* 0x00007b0049436a20 */ /* 0x000fe20000410000 */
[----:B------:R-:W-:Y:S01]  /*2320*/  ISETP.NE.U32.AND P0, PT, RZ, c[0x0][0x258], PT ;  /* 0x00009600ff007a0c */ /* 0x000fe20003f05070 */
[----:B------:R-:W-:Y:S01]  /*2330*/  @P6 FMUL.FTZ R74, R75, c[0x0][0x1ec] ;  /* 0x00007b004b4a6a20 */ /* 0x000fe20000410000 */
[----:B------:R-:W-:Y:S01]  /*2340*/  ISETP.NE.AND.EX P1, PT, RZ, c[0x0][0x25c], PT, P1 ;  /* 0x00009700ff007a0c */ /* 0x000fe20003f25310 */
[----:B------:R-:W-:Y:S01]  /*2350*/  @P6 FMUL.FTZ R68, R132, c[0x0][0x1ec] ;  /* 0x00007b0084446a20 */ /* 0x000fe20000410000 */
[----:B------:R-:W-:Y:S02]  /*2360*/  @P6 F2FP.PACK_AB R2, RZ, R2 ;  /* 0x00000002ff02623e */ /* 0x000fe400000000ff */
[----:B------:R-:W-:Y:S02]  /*2370*/  ISETP.NE.AND.EX P0, PT, RZ, c[0x0][0x25c], PT, P0 ;  /* 0x00009700ff007a0c */ /* 0x000fe40003f05300 */
[----:B------:R-:W-:-:S02]  /*2380*/  @P6 F2FP.PACK_AB R65, RZ, R65 ;  /* 0x00000041ff41623e */ /* 0x000fc400000000ff */
[----:B------:R-:W-:Y:S01]  /*2390*/  SEL R53, R64, R53, P0 ;  /* 0x0000003540357207 */ /* 0x000fe20000000000 */
[----:B------:R-:W-:Y:S01]  /*23a0*/  @P6 FMUL.FTZ R64, R134, c[0x0][0x1ec] ;  /* 0x00007b0086406a20 */ /* 0x000fe20000410000 */
[----:B------:R-:W-:Y:S02]  /*23b0*/  @P6 PRMT R60, R2, 0x7610, R60 ;  /* 0x00007610023c6816 */ /* 0x000fe4000000003c */
[----:B------:R-:W-:Y:S02]  /*23c0*/  @P6 F2FP.PACK_AB R67, RZ, R67 ;  /* 0x00000043ff43623e */ /* 0x000fe400000000ff */
[----:B------:R-:W-:Y:S02]  /*23d0*/  @P6 F2FP.PACK_AB R70, RZ, R70 ;  /* 0x00000046ff46623e */ /* 0x000fe400000000ff */
[----:B------:R-:W-:Y:S02]  /*23e0*/  @P6 F2FP.PACK_AB R74, RZ, R74 ;  /* 0x0000004aff4a623e */ /* 0x000fe400000000ff */
[----:B------:R-:W-:-:S02]  /*23f0*/  SEL R52, R3, R52, P0 ;  /* 0x0000003403347207 */ /* 0x000fc40000000000 */
[----:B------:R-:W-:Y:S02]  /*2400*/  @P6 PRMT R60, R60, 0x5410, R65 ;  /* 0x000054103c3c6816 */ /* 0x000fe40000000041 */
[----:B------:R-:W-:Y:S02]  /*2410*/  @P1 MOV R3, 0x20 ;  /* 0x0000002000031802 */ /* 0x000fe40000000f00 */
[----:B------:R-:W-:Y:S02]  /*2420*/  @P6 PRMT R62, R67, 0x7610, R62 ;  /* 0x00007610433e6816 */ /* 0x000fe4000000003e */
[----:B------:R-:W-:Y:S01]  /*2430*/  @P6 MOV R65, 0x10 ;  /* 0x0000001000416802 */ /* 0x000fe20000000f00 */
[----:B------:R-:W-:Y:S01]  /*2440*/  @P1 IMAD.WIDE.U32 R2, R96, R3, c[0x0][0x258] ;  /* 0x0000960060021625 */ /* 0x000fe200078e0003 */
[----:B------:R-:W-:Y:S02]  /*2450*/  @P6 F2FP.PACK_AB R71, RZ, R71 ;  /* 0x00000047ff47623e */ /* 0x000fe400000000ff */
[----:B------:R-:W-:-:S02]  /*2460*/  @P6 F2FP.PACK_AB R68, RZ, R68 ;  /* 0x00000044ff44623e */ /* 0x000fc400000000ff */
[----:B------:R-:W-:Y:S02]  /*2470*/  @P6 PRMT R61, R70, 0x7610, R61 ;  /* 0x00007610463d6816 */ /* 0x000fe4000000003d */
[----:B------:R-:W-:Y:S01]  /*2480*/  @P6 F2FP.PACK_AB R67, RZ, R64 ;  /* 0x00000040ff43623e */ /* 0x000fe200000000ff */
[----:B------:R-:W-:Y:S01]  /*2490*/  @P6 IMAD.WIDE.U32 R64, R66, R65, c[0x0][0x248] ;  /* 0x0000920042406625 */ /* 0x000fe200078e0041 */
[----:B------:R-:W-:Y:S02]  /*24a0*/  @P6 PRMT R63, R74, 0x7610, R63 ;  /* 0x000076104a3f6816 */ /* 0x000fe4000000003f */
[----:B------:R-:W-:Y:S02]  /*24b0*/  SEL R54, R69, R54, P0 ;  /* 0x0000003645367207 */ /* 0x000fe40000000000 */
[----:B------:R-:W-:Y:S02]  /*24c0*/  SEL R55, R72, R55, P0 ;  /* 0x0000003748377207 */ /* 0x000fe40000000000 */
[----:B------:R-:W-:-:S02]  /*24d0*/  SEL R56, R73, R56, P0 ;  /* 0x0000003849387207 */ /* 0x000fc40000000000 */
[----:B------:R-:W-:Y:S01]  /*24e0*/  SEL R57, R132, R57, P0 ;  /* 0x0000003984397207 */ /* 0x000fe20000000000 */
[----:B------:R0:W-:Y:S01]  /*24f0*/  @P1 STG.E.128 [R2.64], R52 ;  /* 0x0000003402001986 */ /* 0x0001e2000c101d04 */
[----:B------:R-:W-:Y:S02]  /*2500*/  SEL R58, R75, R58, P0 ;  /* 0x0000003a4b3a7207 */ /* 0x000fe40000000000 */
[----:B------:R-:W-:Y:S02]  /*2510*/  SEL R59, R134, R59, P0 ;  /* 0x0000003b863b7207 */ /* 0x000fe40000000000 */
[----:B------:R-:W-:Y:S02]  /*2520*/  @P6 PRMT R61, R61, 0x5410, R71 ;  /* 0x000054103d3d6816 */ /* 0x000fe40000000047 */
[----:B------:R-:W-:Y:S01]  /*2530*/  @P6 PRMT R62, R62, 0x5410, R68 ;  /* 0x000054103e3e6816 */ /* 0x000fe20000000044 */
[----:B------:R0:W-:Y:S01]  /*2540*/  @P1 STG.E.128 [R2.64+0x10], R56 ;  /* 0x0000103802001986 */ /* 0x0001e2000c101d04 */
[----:B------:R-:W-:-:S05]  /*2550*/  @P6 PRMT R63, R63, 0x5410, R67 ;  /* 0x000054103f3f6816 */ /* 0x000fca0000000043 */
[----:B------:R0:W-:Y:S02]  /*2560*/  @P6 STG.E.128 [R64.64], R60 ;  /* 0x0000003c40006986 */ /* 0x0001e4000c101d04 */
.L_x_4276:
[----:B------:R-:W-:Y:S05]  /*2570*/  BSYNC B0 ;  /* 0x0000000000007941 */ /* 0x000fea0003800000 */
.L_x_4275:
[----:B------:R-:W-:Y:S02]  /*2580*/  IADD3 R92, R92, c[0x0][0x160], RZ ;  /* 0x000058005c5c7a10 */ /* 0x000fe40007ffe0ff */
[----:B------:R-:W-:Y:S02]  /*2590*/  LOP3.LUT P1, RZ, R0, 0xff, RZ, 0xc0, !PT ;  /* 0x000000ff00ff7812 */ /* 0x000fe4000782c0ff */
[----:B------:R-:W-:Y:S02]  /*25a0*/  ISETP.GE.AND P0, PT, R92, c[0x0][0x164], PT ;  /* 0x000059005c007a0c */ /* 0x000fe40003f06270 */
[----:B------:R-:W-:-:S11]  /*25b0*/  SEL R0, RZ, 0x1, P1 ;  /* 0x00000001ff007807 */ /* 0x000fd60000800000 */
[----:B0-----:R-:W-:Y:S01]  /*25c0*/  @P0 CALL.REL.NOINC `(.L_x_4246) ;  /* 0x0000001000000944 */ /* 0x001fe20003c00000 */
[----:B------:R-:W-:Y:S05]  /*25d0*/  BRA `(.L_x_4293) ;  /* 0xffffddb000007947 */ /* 0x000fea000383ffff */
.L_x_4246:
        /* <DEDUP_REMOVED lines=22> */
.L_x_4255:
[----:B------:R-:W-:Y:S01]  /*2740*/  HFMA2.MMA R74, -RZ, RZ, 0, 9.5367431640625e-07 ;  /* 0x00000010ff4a7435 */ /* 0x000fe200000001ff */
[----:B------:R-:W-:-:S02]  /*2750*/  MOV R67, R135 ;  /* 0x0000008700437202 */ /* 0x000fc40000000f00 */
[----:B------:R-:W-:Y:S02]  /*2760*/  MOV R71, 0x1f ;  /* 0x0000001f00477802 */ /* 0x000fe40000000f00 */
[----:B------:R-:W-:Y:S02]  /*2770*/  MOV R132, 0xffffffff ;  /* 0xffffffff00847802 */ /* 0x000fe40000000f00 */
[----:B0-----:R-:W-:Y:S02]  /*2780*/  MOV R2, 0x27a0 ;  /* 0x000027a000027802 */ /* 0x001fe40000000f00 */
[----:B-----5:R-:W-:Y:S05]  /*2790*/  CALL.REL.NOINC `($__internal_122_$__cuda_sm70_shflsync_down_p) ;  /* 0x0000046000007944 */ /* 0x020fea0003c00000 */
[----:B-1----:R-:W-:Y:S01]  /*27a0*/  IMAD.MOV.U32 R66, RZ, RZ, R67 ;  /* 0x000000ffff427224 */ /* 0x002fe200078e0043 */
[----:B0-----:R-:W-:Y:S05]  /*27b0*/  BRA `(.L_x_4294) ;  /* 0xffffe8f000007947 */ /* 0x001fea000383ffff */
.L_x_4256:
[----:B------:R-:W-:Y:S01]  /*27c0*/  HFMA2.MMA R74, -RZ, RZ, 0, 9.5367431640625e-07 ;  /* 0x00000010ff4a7435 */ /* 0x000fe200000001ff */
[----:B------:R-:W-:Y:S02]  /*27d0*/  MOV R67, R134 ;  /* 0x0000008600437202 */ /* 0x000fe40000000f00 */
[----:B------:R-:W-:Y:S02]  /*27e0*/  MOV R71, 0x1f ;  /* 0x0000001f00477802 */ /* 0x000fe40000000f00 */
[----:B------:R-:W-:-:S02]  /*27f0*/  MOV R132, 0xffffffff ;  /* 0xffffffff00847802 */ /* 0x000fc40000000f00 */
[----:B0-----:R-:W-:Y:S02]  /*2800*/  MOV R2, 0x2820 ;  /* 0x0000282000027802 */ /* 0x001fe40000000f00 */
[----:B-12--5:R-:W-:Y:S05]  /*2810*/  CALL.REL.NOINC `($__internal_122_$__cuda_sm70_shflsync_down_p) ;  /* 0x000003e000007944 */ /* 0x026fea0003c00000 */
[----:B------:R-:W-:Y:S01]  /*2820*/  FADD.FTZ R66, R66, R135 ;  /* 0x0000008742427221 */ /* 0x000fe20000010000 */
[----:B0-----:R-:W-:Y:S01]  /*2830*/  HFMA2.MMA R71, -RZ, RZ, 0, 1.847743988037109375e-06 ;  /* 0x0000001fff477435 */ /* 0x001fe200000001ff */
[----:B-1----:R-:W-:Y:S01]  /*2840*/  FADD.FTZ R134, R134, R67 ;  /* 0x0000004386867221 */ /* 0x002fe20000010000 */
[----:B------:R-:W-:Y:S01]  /*2850*/  MOV R132, 0xffffffff ;  /* 0xffffffff00847802 */ /* 0x000fe20000000f00 */
[----:B------:R-:W-:Y:S01]  /*2860*/  IMAD.MOV.U32 R74, RZ, RZ, 0x8 ;  /* 0x00000008ff4a7424 */ /* 0x000fe200078e00ff */
[----:B------:R-:W-:Y:S02]  /*2870*/  MOV R67, R66 ;  /* 0x0000004200437202 */ /* 0x000fe40000000f00 */
[----:B------:R-:W-:Y:S02]  /*2880*/  MOV R2, 0x28a0 ;  /* 0x000028a000027802 */ /* 0x000fe40000000f00 */
[----:B------:R-:W-:Y:S05]  /*2890*/  CALL.REL.NOINC `($__internal_122_$__cuda_sm70_shflsync_down_p) ;  /* 0x0000036000007944 */ /* 0x000fea0003c00000 */
[----:B0-----:R-:W-:Y:S01]  /*28a0*/  HFMA2.MMA R74, -RZ, RZ, 0, 4.76837158203125e-07 ;  /* 0x00000008ff4a7435 */ /* 0x001fe200000001ff */
[----:B-1----:R-:W-:Y:S01]  /*28b0*/  MOV R65, R67 ;  /* 0x0000004300417202 */ /* 0x002fe20000000f00 */
[----:B------:R-:W-:Y:S01]  /*28c0*/  IMAD.MOV.U32 R67, RZ, RZ, R134 ;  /* 0x000000ffff437224 */ /* 0x000fe200078e0086 */
[----:B------:R-:W-:-:S02]  /*28d0*/  MOV R71, 0x1f ;  /* 0x0000001f00477802 */ /* 0x000fc40000000f00 */
[----:B------:R-:W-:Y:S02]  /*28e0*/  MOV R132, 0xffffffff ;  /* 0xffffffff00847802 */ /* 0x000fe40000000f00 */
[----:B------:R-:W-:Y:S02]  /*28f0*/  MOV R2, 0x2910 ;  /* 0x0000291000027802 */ /* 0x000fe40000000f00 */
[----:B------:R-:W-:Y:S05]  /*2900*/  CALL.REL.NOINC `($__internal_122_$__cuda_sm70_shflsync_down_p) ;  /* 0x000002f000007944 */ /* 0x000fea0003c00000 */
[----:B------:R-:W-:Y:S01]  /*2910*/  FADD.FTZ R66, R65, R66 ;  /* 0x0000004241427221 */ /* 0x000fe20000010000 */
[----:B0-----:R-:W-:Y:S01]  /*2920*/  HFMA2.MMA R74, -RZ, RZ, 0, 2.384185791015625e-07 ;  /* 0x00000004ff4a7435 */ /* 0x001fe200000001ff */
[----:B-1----:R-:W-:Y:S01]  /*2930*/  FADD.FTZ R134, R134, R67 ;  /* 0x0000004386867221 */ /* 0x002fe20000010000 */
[----:B------:R-:W-:Y:S01]  /*2940*/  MOV R132, 0xffffffff ;  /* 0xffffffff00847802 */ /* 0x000fe20000000f00 */
[----:B------:R-:W-:Y:S01]  /*2950*/  IMAD.MOV.U32 R71, RZ, RZ, 0x1f ;  /* 0x0000001fff477424 */ /* 0x000fe200078e00ff */
[----:B------:R-:W-:Y:S02]  /*2960*/  MOV R67, R66 ;  /* 0x0000004200437202 */ /* 0x000fe40000000f00 */
[----:B------:R-:W-:Y:S02]  /*2970*/  MOV R2, 0x2990 ;  /* 0x0000299000027802 */ /* 0x000fe40000000f00 */
[----:B------:R-:W-:Y:S05]  /*2980*/  CALL.REL.NOINC `($__internal_122_$__cuda_sm70_shflsync_down_p) ;  /* 0x0000027000007944 */ /* 0x000fea0003c00000 */
[----:B0-----:R-:W-:Y:S01]  /*2990*/  HFMA2.MMA R71, -RZ, RZ, 0, 1.847743988037109375e-06 ;  /* 0x0000001fff477435 */ /* 0x001fe200000001ff */
[----:B-1----:R-:W-:Y:S01]  /*29a0*/  MOV R65, R67 ;  /* 0x0000004300417202 */ /* 0x002fe20000000f00 */
[----:B------:R-:W-:Y:S01]  /*29b0*/  IMAD.MOV.U32 R74, RZ, RZ, 0x4 ;  /* 0x00000004ff4a7424 */ /* 0x000fe200078e00ff */
[----:B------:R-:W-:-:S02]  /*29c0*/  MOV R67, R134 ;  /* 0x0000008600437202 */ /* 0x000fc40000000f00 */
[----:B------:R-:W-:Y:S02]  /*29d0*/  MOV R132, 0xffffffff ;  /* 0xffffffff00847802 */ /* 0x000fe40000000f00 */
[----:B------:R-:W-:Y:S02]  /*29e0*/  MOV R2, 0x2a00 ;  /* 0x00002a0000027802 */ /* 0x000fe40000000f00 */
[----:B------:R-:W-:Y:S05]  /*29f0*/  CALL.REL.NOINC `($__internal_122_$__cuda_sm70_shflsync_down_p) ;  /* 0x0000020000007944 */ /* 0x000fea0003c00000 */
[----:B------:R-:W-:Y:S01]  /*2a00*/  FADD.FTZ R66, R65, R66 ;  /* 0x0000004241427221 */ /* 0x000fe20000010000 */
[----:B0-----:R-:W-:Y:S01]  /*2a10*/  HFMA2.MMA R74, -RZ, RZ, 0, 1.1920928955078125e-07 ;  /* 0x00000002ff4a7435 */ /* 0x001fe200000001ff */
[----:B-1----:R-:W-:Y:S01]  /*2a20*/  FADD.FTZ R70, R134, R67 ;  /* 0x0000004386467221 */ /* 0x002fe20000010000 */
[----:B------:R-:W-:Y:S01]  /*2a30*/  MOV R71, 0x1f ;  /* 0x0000001f00477802 */ /* 0x000fe20000000f00 */
[----:B------:R-:W-:Y:S01]  /*2a40*/  IMAD.MOV.U32 R132, RZ, RZ, -0x1 ;  /* 0xffffffffff847424 */ /* 0x000fe200078e00ff */
[----:B------:R-:W-:Y:S02]  /*2a50*/  MOV R67, R66 ;  /* 0x0000004200437202 */ /* 0x000fe40000000f00 */
[----:B------:R-:W-:Y:S02]  /*2a60*/  MOV R2, 0x2a80 ;  /* 0x00002a8000027802 */ /* 0x000fe40000000f00 */
[----:B------:R-:W-:Y:S05]  /*2a70*/  CALL.REL.NOINC `($__internal_122_$__cuda_sm70_shflsync_down_p) ;  /* 0x0000018000007944 */ /* 0x000fea0003c00000 */
[----:B0-----:R-:W-:Y:S01]  /*2a80*/  HFMA2.MMA R74, -RZ, RZ, 0, 1.1920928955078125e-07 ;  /* 0x00000002ff4a7435 */ /* 0x001fe200000001ff */
[----:B-1----:R-:W-:Y:S01]  /*2a90*/  MOV R65, R67 ;  /* 0x0000004300417202 */ /* 0x002fe20000000f00 */
[----:B------:R-:W-:Y:S01]  /*2aa0*/  IMAD.MOV.U32 R132, RZ, RZ, -0x1 ;  /* 0xffffffffff847424 */ /* 0x000fe200078e00ff */
[----:B------:R-:W-:-:S02]  /*2ab0*/  MOV R67, R70 ;  /* 0x0000004600437202 */ /* 0x000fc40000000f00 */
[----:B------:R-:W-:Y:S02]  /*2ac0*/  MOV R71, 0x1f ;  /* 0x0000001f00477802 */ /* 0x000fe40000000f00 */
[----:B------:R-:W-:Y:S02]  /*2ad0*/  MOV R2, 0x2af0 ;  /* 0x00002af000027802 */ /* 0x000fe40000000f00 */
[----:B------:R-:W-:Y:S05]  /*2ae0*/  CALL.REL.NOINC `($__internal_122_$__cuda_sm70_shflsync_down_p) ;  /* 0x0000011000007944 */ /* 0x000fea0003c00000 */
[----:B------:R-:W-:Y:S01]  /*2af0*/  FADD.FTZ R68, R65, R66 ;  /* 0x0000004241447221 */ /* 0x000fe20000010000 */
[----:B0-----:R-:W-:Y:S01]  /*2b00*/  HFMA2.MMA R74, -RZ, RZ, 0, 5.9604644775390625e-08 ;  /* 0x00000001ff4a7435 */ /* 0x001fe200000001ff */
[----:B-1----:R-:W-:Y:S01]  /*2b10*/  FADD.FTZ R70, R70, R67 ;  /* 0x0000004346467221 */ /* 0x002fe20000010000 */
[----:B------:R-:W-:Y:S02]  /*2b20*/  MOV R71, 0x1f ;  /* 0x0000001f00477802 */ /* 0x000fe40000000f00 */
[----:B------:R-:W-:Y:S02]  /*2b30*/  MOV R132, 0xffffffff ;  /* 0xffffffff00847802 */ /* 0x000fe40000000f00 */
[----:B------:R-:W-:Y:S02]  /*2b40*/  MOV R67, R68 ;  /* 0x0000004400437202 */ /* 0x000fe40000000f00 */
[----:B------:R-:W-:-:S02]  /*2b50*/  MOV R2, 0x2b70 ;  /* 0x00002b7000027802 */ /* 0x000fc40000000f00 */
[----:B------:R-:W-:Y:S05]  /*2b60*/  CALL.REL.NOINC `($__internal_122_$__cuda_sm70_shflsync_down_p) ;  /* 0x0000009000007944 */ /* 0x000fea0003c00000 */
[----:B0-----:R-:W-:Y:S01]  /*2b70*/  HFMA2.MMA R74, -RZ, RZ, 0, 5.9604644775390625e-08 ;  /* 0x00000001ff4a7435 */ /* 0x001fe200000001ff */
[----:B-1----:R-:W-:Y:S01]  /*2b80*/  MOV R69, R67 ;  /* 0x0000004300457202 */ /* 0x002fe20000000f00 */
[----:B------:R-:W-:Y:S01]  /*2b90*/  IMAD.MOV.U32 R67, RZ, RZ, R70 ;  /* 0x000000ffff437224 */ /* 0x000fe200078e0046 */
[----:B------:R-:W-:-:S02]  /*2ba0*/  MOV R71, 0x1f ;  /* 0x0000001f00477802 */ /* 0x000fc40000000f00 */
[----:B------:R-:W-:Y:S02]  /*2bb0*/  MOV R132, 0xffffffff ;  /* 0xffffffff00847802 */ /* 0x000fe40000000f00 */
[----:B------:R-:W-:Y:S02]  /*2bc0*/  MOV R2, 0x2be0 ;  /* 0x00002be000027802 */ /* 0x000fe40000000f00 */
[----:B------:R-:W-:Y:S05]  /*2bd0*/  CALL.REL.NOINC `($__internal_122_$__cuda_sm70_shflsync_down_p) ;  /* 0x0000002000007944 */ /* 0x000fea0003c00000 */
[----:B-1----:R-:W-:Y:S01]  /*2be0*/  MOV R3, R67 ;  /* 0x0000004300037202 */ /* 0x002fe20000000f00 */
[----:B0-----:R-:W-:Y:S05]  /*2bf0*/  BRA `(.L_x_4295) ;  /* 0xffffe5d000007947 */ /* 0x001fea000383ffff */
        .weak           $__internal_122_$__cuda_sm70_shflsync_down_p
        .type           $__internal_122_$__cuda_sm70_shflsync_down_p,@function
        .size           $__internal_122_$__cuda_sm70_shflsync_down_p,(.L_x_6924 - $__internal_122_$__cuda_sm70_shflsync_down_p)
$__internal_122_$__cuda_sm70_shflsync_down_p:
[----:B------:R-:W-:Y:S01]  /*2c00*/  HFMA2.MMA R3, -RZ, RZ, 0, 0 ;  /* 0x00000000ff037435 */ /* 0x000fe200000001ff */
[----:B------:R-:W-:Y:S04]  /*2c10*/  WARPSYNC R132 ;  /* 0x0000008400007348 */ /* 0x000fe80003800000 */
[----:B------:R0:W1:Y:S01]  /*2c20*/  SHFL.DOWN PT, R67, R67, R74, R71 ;  /* 0x0800004a43437389 */ /* 0x00006200000e0047 */
[----:B------:R-:W-:Y:S05]  /*2c30*/  RET.REL.NODEC R2 `(_ZN10layer_norm13ln_bwd_kernelINS_13Kernel_traitsI6__halfS2_fS2_fjLj2048ELj1ELj1ELj4ELj16ENS_18Kernel_traits_baseILj2048ES2_S2_fS2_fjLj128EEEEELb0ELb0ELb1ELb0EEEvNS_9BwdParamsE) ;  /* 0xffffd3c002007950 */ /* 0x000fea0003c3ffff */
.L_x_4296:
        /* <DEDUP_REMOVED lines=12> */
.L_x_6924:


//--------------------- .text._ZN10layer_norm13ln_bwd_kernelINS_13Kernel_traitsI6__halfS2_fS2_fjLj2048ELj1ELj1ELj4ELj16ENS_18Kernel_traits_baseILj2048ES2_S2_fS2_fjLj128EEEEELb0ELb0ELb1ELb1EEEvNS_9BwdParamsE --------------------------
	.section	.text._ZN10layer_norm13ln_bwd_kernelINS_13Kernel_traitsI6__halfS2_fS2_fjLj2048ELj1ELj1ELj4ELj16ENS_18Kernel_traits_baseILj2048ES2_S2_fS2_fjLj128EEEEELb0ELb0ELb1ELb1EEEvNS_9BwdParamsE,"ax",@progbits
	.sectioninfo	@"SHI_REGISTERS=142"
	.align	128
        .global         _ZN10layer_norm13ln_bwd_kernelINS_13Kernel_traitsI6__halfS2_fS2_fjLj2048ELj1ELj1ELj4ELj16ENS_18Kernel_traits_baseILj2048ES2_S2_fS2_fjLj128EEEEELb0ELb0ELb1ELb1EEEvNS_9BwdParamsE
        .type           _ZN10layer_norm13ln_bwd_kernelINS_13Kernel_traitsI6__halfS2_fS2_fjLj2048ELj1ELj1ELj4ELj16ENS_18Kernel_traits_baseILj2048ES2_S2_fS2_fjLj128EEEEELb0ELb0ELb1ELb1EEEvNS_9BwdParamsE,@function
        .size           _ZN10layer_norm13ln_bwd_kernelINS_13Kernel_traitsI6__halfS2_fS2_fjLj2048ELj1ELj1ELj4ELj16ENS_18Kernel_traits_baseILj2048ES2_S2_fS2_fjLj128EEEEELb0ELb0ELb1ELb1EEEvNS_9BwdParamsE,(.L_x_6925 - _ZN10layer_norm13ln_bwd_kernelINS_13Kernel_traitsI6__halfS2_fS2_fjLj2048ELj1ELj1ELj4ELj16ENS_18Kernel_traits_baseILj2048ES2_S2_fS2_fjLj128EEEEELb0ELb0ELb1ELb1EEEvNS_9BwdParamsE)
        .other          _ZN10layer_norm13ln_bwd_kernelINS_13Kernel_traitsI6__halfS2_fS2_fjLj2048ELj1ELj1ELj4ELj16ENS_18Kernel_traits_baseILj2048ES2_S2_fS2_fjLj128EEEEELb0ELb0ELb1ELb1EEEvNS_9BwdParamsE,@"STO_CUDA_ENTRY STV_DEFAULT"
_ZN10layer_norm13ln_bwd_kernelINS_13Kernel_traitsI6__halfS2_fS2_fjLj2048ELj1ELj1ELj4ELj16ENS_18Kernel_traits_baseILj2048ES2_S2_fS2_fjLj128EEEEELb0ELb0ELb1ELb1EEEvNS_9BwdParamsE:
.text._ZN10layer_norm13ln_bwd_kernelINS_13Kernel_traitsI6__halfS2_fS2_fjLj2048ELj1ELj1ELj4ELj16ENS_18Kernel_traits_baseILj2048ES2_S2_fS2_fjLj128EEEEELb0ELb0ELb1ELb1EEEvNS_9BwdParamsE:
        /* <DEDUP_REMOVED lines=24> */
.L_x_4297:
[----:B------:R-:W-:-:S04]  /*0180*/  SHF.L.U32 R0, R107, 0x4, RZ ;  /* 0x000000046b007819 */ /* 0x000fc800000006ff */
[----:B------:R-:W-:-:S04]  /*0190*/  LOP3.LUT R0, R0, 0x7f0, RZ, 0xc0, !PT ;  /* 0x000007f000007812 */ /* 0x000fc800078ec0ff */
[----:B------:R-:W-:-:S04]  /*01a0*/  IADD3 R2, P0, R0, c[0x0][0x1b0], RZ ;  /* 0x00006c0000027a10 */ /* 0x000fc80007f1e0ff */
        /* <DEDUP_REMOVED lines=37> */
.L_x_4336:
[----:B------:R-:W-:-:S05]  /*0400*/  MOV R71, 0x4 ;  /* 0x0000000400477802 */ /* 0x000fca0000000f00 */
[----:B------:R-:W-:-:S06]  /*0410*/  IMAD.WIDE R66, R106, R71, c[0x0][0x1d8] ;  /* 0x000076006a427625 */ /* 0x000fcc00078e0247 */
[----:B------:R-:W2:Y:S01]  /*0420*/  LDG.E R66, [R66.64] ;  /* 0x0000000442427981 */ /* 0x000ea2000c1e1900 */
[----:B------:R-:W-:-:S04]  /*0430*/  IMAD.WIDE R64, R106, R71, c[0x0][0x1d0] ;  /* 0x000074006a407625 */ /* 0x000fc800078e0247 */
[C---:B------:R-:W-:Y:S01]  /*0440*/  IMAD R68, R106.reuse, c[0x0][0x168], RZ ;  /* 0x00005a006a447a24 */ /* 0x040fe200078e02ff */
[----:B------:R0:W5:Y:S01]  /*0450*/  LDG.E R110, [R64.64] ;  /* 0x00000004406e7981 */ /* 0x000162000c1e1900 */
[----:B------:R-:W-:-:S03]  /*0460*/  IMAD.WIDE R2, R106, R71, c[0x0][0x1a8] ;  /* 0x00006a006a027625 */ /* 0x000fc600078e0247 */
[----:B------:R-:W-:Y:S02]  /*0470*/  SHF.R.S32.HI R69, RZ, 0x1f, R68 ;  /* 0x0000001fff457819 */ /* 0x000fe40000011444 */
[----:B------:R-:W-:Y:S01]  /*0480*/  MOV R130, 0x20 ;  /* 0x0000002000827802 */ /* 0x000fe20000000f00 */
[----:B------:R-:W-:Y:S01]  /*0490*/  BSSY B0, `(.L_x_4299) ;  /* 0x00000b1000007945 */ /* 0x000fe20003800000 */
[----:B------:R-:W-:Y:S01]  /*04a0*/  LEA.HI R69, R69, R68, RZ, 0x3 ;  /* 0x0000004445457211 */ /* 0x000fe200078f18ff */
[----:B------:R1:W5:Y:S01]  /*04b0*/  LDG.E R108, [R2.64] ;  /* 0x00000004026c7981 */ /* 0x000362000c1e1900 */
        /* <DEDUP_REMOVED lines=16> */
[----:B------:R-:W-:-:S02]  /*05c0*/  MOV R66, RZ ;  /* 0x000000ff00427202 */ /* 0x000fc40000000f00 */
[----:B------:R-:W-:Y:S01]  /*05d0*/  MOV R64, RZ ;  /* 0x000000ff00407202 */ /* 0x000fe20000000f00 */
[----:B------:R-:W-:Y:S05]  /*05e0*/  BRA `(.L_x_4301) ;  /* 0x000009b000007947 */ /* 0x000fea0003800000 */
.L_x_4300:
        /* <DEDUP_REMOVED lines=9> */
[C---:B------:R-:W-:Y:S01]  /*0680*/  IMAD.WIDE.U32 R68, R82.reuse, R83, c[0x0][0x208] ;  /* 0x0000820052447625 */ /* 0x040fe200078e0053 */
        /* <DEDUP_REMOVED lines=19> */
[----:B----4-:R-:W-:Y:S01]  /*07c0*/  FADD.FTZ R89, -R128, R73 ;  /* 0x0000004980597221 */ /* 0x010fe20000010100 */
[--C-:B------:R-:W-:Y:S01]  /*07d0*/  HADD2.F32 R64, -RZ, R68.reuse.H0_H0 ;  /* 0x20000044ff407230 */ /* 0x100fe20000004100 */
[----:B-----5:R-:W-:Y:S01]  /*07e0*/  FMUL.FTZ R73, R108, R113 ;  /* 0x000000716c497220 */ /* 0x020fe20000410000 */
[----:B------:R-:W-:Y:S01]  /*07f0*/  HADD2.F32 R68, -RZ, R68.H1_H1 ;  /* 0x30000044ff447230 */ /* 0x000fe20000004100 */
[C---:B------:R-:W-:Y:S02]  /*0800*/  FADD.FTZ R115, -R128.reuse, R65 ;  /* 0x0000004180737221 */ /* 0x040fe40000010100 */
[----:B------:R-:W-:-:S02]  /*0810*/  FADD.FTZ R139, -R128, R86 ;  /* 0x00000056808b7221 */ /* 0x000fc40000010100 */
[-C--:B------:R-:W-:Y:S01]  /*0820*/  FMUL.FTZ R86, R105, R64.reuse ;  /* 0x0000004069567220 */ /* 0x080fe20000410000 */
[----:B------:R-:W-:Y:S01]  /*0830*/  HADD2.F32 R112, -RZ, R69.H0_H0 ;  /* 0x20000045ff707230 */ /* 0x000fe20000004100 */
[C---:B------:R-:W-:Y:S01]  /*0840*/  FADD.FTZ R121, -R128.reuse, R75 ;  /* 0x0000004b80797221 */ /* 0x040fe20000010100 */
[--C-:B------:R-:W-:Y:S01]  /*0850*/  HADD2.F32 R118, -RZ, R71.reuse.H0_H0 ;  /* 0x20000047ff767230 */ /* 0x100fe20000004100 */
[C---:B------:R-:W-:Y:S01]  /*0860*/  FADD.FTZ R67, -R128.reuse, R67 ;  /* 0x0000004380437221 */ /* 0x040fe20000010100 */
[----:B------:R-:W-:Y:S01]  /*0870*/  HADD2.F32 R88, -RZ, R71.H1_H1 ;  /* 0x30000047ff587230 */ /* 0x000fe20000004100 */
[----:B------:R-:W-:Y:S02]  /*0880*/  FADD.FTZ R71, -R128, R72 ;  /* 0x0000004880477221 */ /* 0x000fe40000010100 */
[----:B------:R-:W-:Y:S02]  /*0890*/  FMUL.FTZ R75, R108, R117 ;  /* 0x000000756c4b7220 */ /* 0x000fe40000410000 */
[----:B------:R-:W-:-:S02]  /*08a0*/  FFMA.FTZ R4, R73, R64, R4 ;  /* 0x0000004049047223 */ /* 0x000fc40000010004 */
[----:B------:R-:W-:Y:S02]  /*08b0*/  FADD.FTZ R24, R24, R64 ;  /* 0x0000004018187221 */ /* 0x000fe40000010000 */
[----:B------:R-:W-:Y:S02]  /*08c0*/  FMUL.FTZ R72, R108, R115 ;  /* 0x000000736c487220 */ /* 0x000fe40000410000 */
[----:B------:R-:W-:Y:S02]  /*08d0*/  FMUL.FTZ R113, R104, R68 ;  /* 0x0000004468717220 */ /* 0x000fe40000410000 */
[----:B------:R-:W-:Y:S02]  /*08e0*/  FADD.FTZ R64, RZ, R86 ;  /* 0x00000056ff407221 */ /* 0x000fe40000010000 */
[----:B------:R-:W-:Y:S01]  /*08f0*/  FFMA.FTZ R66, R73, R86, RZ ;  /* 0x0000005649427223 */ /* 0x000fe200000100ff */
[----:B------:R-:W-:Y:S01]  /*0900*/  HADD2.F32 R69, -RZ, R69.H1_H1 ;  /* 0x30000045ff457230 */ /* 0x000fe20000004100 */
[----:B------:R-:W-:-:S02]  /*0910*/  FADD.FTZ R119, -R128, R74 ;  /* 0x0000004a80777221 */ /* 0x000fc40000010100 */
[----:B------:R-:W-:Y:S02]  /*0920*/  FMUL.FTZ R74, R108, R67 ;  /* 0x000000436c4a7220 */ /* 0x000fe40000410000 */
[-C--:B------:R-:W-:Y:S02]  /*0930*/  FFMA.FTZ R6, R75, R112.reuse, R6 ;  /* 0x000000704b067223 */ /* 0x080fe40000010006 */
[----:B------:R-:W-:Y:S02]  /*0940*/  FADD.FTZ R26, R26, R112 ;  /* 0x000000701a1a7221 */ /* 0x000fe40000010000 */
[----:B------:R-:W-:Y:S02]  /*0950*/  FMUL.FTZ R112, R103, R112 ;  /* 0x0000007067707220 */ /* 0x000fe40000410000 */
[----:B------:R-:W-:Y:S02]  /*0960*/  FADD.FTZ R67, R64, R113 ;  /* 0x0000007140437221 */ /* 0x000fe40000010000 */
[----:B------:R-:W-:Y:S01]  /*0970*/  FFMA.FTZ R66, R72, R113, R66 ;  /* 0x0000007148427223 */ /* 0x000fe20000010042 */
[----:B------:R-:W-:Y:S01]  /*0980*/  HADD2.F32 R116, -RZ, R70.H0_H0 ;  /* 0x20000046ff747230 */ /* 0x000fe20000004100 */
[----:B------:R-:W-:-:S02]  /*0990*/  FADD.FTZ R129, -R128, R77 ;  /* 0x0000004d80817221 */ /* 0x000fc40000010100 */
        /* <DEDUP_REMOVED lines=10> */
[C---:B------:R-:W-:Y:S02]  /*0a40*/  FADD.FTZ R133, -R128.reuse, R79 ;  /* 0x0000004f80857221 */ /* 0x040fe40000010100 */
[----:B------:R-:W-:Y:S02]  /*0a50*/  FADD.FTZ R127, -R128, R76 ;  /* 0x0000004c807f7221 */ /* 0x000fe40000010100 */
        /* <DEDUP_REMOVED lines=10> */
[----:B------:R-:W-:Y:S01]  /*0b00*/  HADD2.F32 R120, -RZ, R80.H0_H0 ;  /* 0x20000050ff787230 */ /* 0x000fe20000004100 */
[----:B------:R-:W-:Y:S01]  /*0b10*/  FADD.FTZ R131, -R128, R78 ;  /* 0x0000004e80837221 */ /* 0x000fe20000010100 */
[--C-:B------:R-:W-:Y:S02]  /*0b20*/  HADD2.F32 R126, -RZ, R81.reuse.H0_H0 ;  /* 0x20000051ff7e7230 */ /* 0x100fe40000004100 */
[----:B------:R-:W-:Y:S01]  /*0b30*/  HADD2.F32 R123, -RZ, R81.H1_H1 ;  /* 0x30000051ff7b7230 */ /* 0x000fe20000004100 */
[----:B------:R-:W-:-:S02]  /*0b40*/  FMUL.FTZ R81, R108, R127 ;  /* 0x0000007f6c517220 */ /* 0x000fc40000410000 */
[----:B------:R-:W-:Y:S02]  /*0b50*/  FMUL.FTZ R78, R108, R121 ;  /* 0x000000796c4e7220 */ /* 0x000fe40000410000 */
[----:B------:R-:W-:Y:S02]  /*0b60*/  FMUL.FTZ R119, R98, R88 ;  /* 0x0000005862777220 */ /* 0x000fe40000410000 */
[----:B------:R-:W-:Y:S02]  /*0b70*/  FADD.FTZ R64, R67, R118 ;  /* 0x0000007643407221 */ /* 0x000fe40000010000 */
[----:B------:R-:W-:Y:S01]  /*0b80*/  FFMA.FTZ R66, R79, R118, R66 ;  /* 0x000000764f427223 */ /* 0x000fe20000010042 */
[----:B------:R-:W-:Y:S01]  /*0b90*/  HADD2.F32 R122, -RZ, R80.H1_H1 ;  /* 0x30000050ff7a7230 */ /* 0x000fe20000004100 */
        /* <DEDUP_REMOVED lines=8> */
[----:B------:R-:W-:Y:S01]  /*0c20*/  FFMA.FTZ R66, R81, R120, R66 ;  /* 0x0000007851427223 */ /* 0x000fe20000010042 */
[--C-:B------:R-:W-:Y:S01]  /*0c30*/  HADD2.F32 R124, -RZ, R82.reuse.H0_H0 ;  /* 0x20000052ff7c7230 */ /* 0x100fe20000004100 */
[----:B------:R-:W-:Y:S01]  /*0c40*/  FADD.FTZ R135, -R128, R84 ;  /* 0x0000005480877221 */ /* 0x000fe20000010100 */
[----:B------:R-:W-:Y:S01]  /*0c50*/  HADD2.F32 R125, -RZ, R82.H1_H1 ;  /* 0x30000052ff7d7230 */ /* 0x000fe20000004100 */
[----:B------:R-:W-:Y:S01]  /*0c60*/  FMUL.FTZ R82, R108, R133 ;  /* 0x000000856c527220 */ /* 0x000fe20000410000 */
[--C-:B0-----:R-:W-:Y:S01]  /*0c70*/  HADD2.F32 R3, -RZ, R83.reuse.H0_H0 ;  /* 0x20000053ff037230 */ /* 0x101fe20000004100 */
[----:B------:R-:W-:Y:S01]  /*0c80*/  FFMA.FTZ R33, R80, R122, R33 ;  /* 0x0000007a50217223 */ /* 0x000fe20000010021 */
[----:B------:R-:W-:Y:S01]  /*0c90*/  HADD2.F32 R2, -RZ, R83.H1_H1 ;  /* 0x30000053ff027230 */ /* 0x000fe20000004100 */
[----:B------:R-:W-:Y:S02]  /*0ca0*/  FADD.FTZ R17, R17, R122 ;  /* 0x0000007a11117221 */ /* 0x000fe40000010000 */
[----:B------:R-:W-:-:S02]  /*0cb0*/  FMUL.FTZ R83, R108, R131 ;  /* 0x000000836c537220 */ /* 0x000fc40000410000 */
[----:B------:R-:W-:Y:S02]  /*0cc0*/  FMUL.FTZ R122, R95, R126 ;  /* 0x0000007e5f7a7220 */ /* 0x000fe40000410000 */
[----:B------:R-:W-:Y:S02]  /*0cd0*/  FADD.FTZ R67, R64, R121 ;  /* 0x0000007940437221 */ /* 0x000fe40000010000 */
[----:B------:R-:W-:Y:S02]  /*0ce0*/  FFMA.FTZ R66, R80, R121, R66 ;  /* 0x0000007950427223 */ /* 0x000fe40000010042 */
[----:B------:R-:W-:Y:S02]  /*0cf0*/  FADD.FTZ R137, -R128, R85 ;  /* 0x0000005580897221 */ /* 0x000fe40000010100 */
[----:B------:R-:W-:Y:S02]  /*0d00*/  FMUL.FTZ R85, R108, R135 ;  /* 0x000000876c557220 */ /* 0x000fe40000410000 */
[----:B------:R-:W-:-:S02]  /*0d10*/  FFMA.FTZ R35, R82, R123, R35 ;  /* 0x0000007b52237223 */ /* 0x000fc40000010023 */
[----:B------:R-:W-:Y:S02]  /*0d20*/  FADD.FTZ R19, R19, R123 ;  /* 0x0000007b13137221 */ /* 0x000fe40000010000 */
        /* <DEDUP_REMOVED lines=9> */
[----:B------:R-:W-:Y:S02]  /*0dc0*/  FADD.FTZ R65, -R128, R87 ;  /* 0x0000005780417221 */ /* 0x000fe40000010100 */
[----:B------:R-:W-:-:S02]  /*0dd0*/  FMUL.FTZ R87, R108, R139 ;  /* 0x0000008b6c577220 */ /* 0x000fc40000410000 */
        /* <DEDUP_REMOVED lines=28> */
.L_x_4301:
[----:B------:R-:W-:Y:S05]  /*0fa0*/  BSYNC B0 ;  /* 0x0000000000007941 */ /* 0x000fea0003800000 */
.L_x_4299:
[----:B------:R-:W-:Y:S02]  /*0fb0*/  LOP3.LUT P1, RZ, R0, 0xff, RZ, 0xc0, !PT ;  /* 0x000000ff00ff7812 */ /* 0x000fe4000782c0ff */
[----:B------:R-:W-:Y:S02]  /*0fc0*/  SHF.R.U32.HI R65, RZ, 0x5, R107 ;  /* 0x00000005ff417819 */ /* 0x000fe4000001166b */
[----:B------:R-:W-:-:S02]  /*0fd0*/  LOP3.LUT P0, RZ, R107, 0x1f, RZ, 0xc0, !PT ;  /* 0x0000001f6bff7812 */ /* 0x000fc4000780c0ff */
[----:B0-----:R-:W-:-:S07]  /*0fe0*/  LOP3.LUT R88, R65, 0x7fffffc, RZ, 0xc0, !PT ;  /* 0x07fffffc41587812 */ /* 0x001fce00078ec0ff */
[----:B------:R-:W-:Y:S01]  /*0ff0*/  @!P1 IADD3 R88, R88, 0x4, RZ ;  /* 0x0000000458589810 */ /* 0x000fe20007ffe0ff */
[----:B------:R-:W-:Y:S05]  /*1000*/  BRA.DIV ~URZ, `(.L_x_4302) ;  /* 0x000015a27f007947 */ /* 0x000fea000b800000 */
[----:B------:R0:W1:Y:S02]  /*1010*/  SHFL.DOWN PT, R67, R64, 0x10, 0x1f ;  /* 0x0a001f0040437f89 */ /* 0x00006400000e0000 */
.L_x_4337:
        /* <DEDUP_REMOVED lines=18> */
.L_x_4338:
[----:B------:R-:W-:Y:S01]  /*1140*/  @!P0 LOP3.LUT R65, R65, 0x3, RZ, 0xc0, !PT ;  /* 0x0000000341418812 */ /* 0x000fe200078ec0ff */
[----:B--2---:R-:W-:Y:S01]  /*1150*/  FADD.FTZ R2, R71, R66 ;  /* 0x0000004247027221 */ /* 0x004fe20000010000 */
[----:B------:R-:W-:Y:S01]  /*1160*/  WARPSYNC 0xffffffff ;  /* 0xffffffff00007948 */ /* 0x000fe20003800000 */
[----:B0-----:R-:W-:Y:S01]  /*1170*/  FADD.FTZ R3, R3, R68 ;  /* 0x0000004403037221 */ /* 0x001fe20000010000 */
[----:B------:R-:W-:Y:S01]  /*1180*/  @!P0 IADD3 R89, R88, R65, RZ ;  /* 0x0000004158598210 */ /* 0x000fe20007ffe0ff */
[----:B------:R-:W-:Y:S01]  /*1190*/  BSSY B0, `(.L_x_4304) ;  /* 0x0000021000007945 */ /* 0x000fe20003800000 */
[----:B------:R-:W-:Y:S02]  /*11a0*/  @!P5 ISETP.NE.U32.AND P4, PT, RZ, c[0x0][0x218], PT ;  /* 0x00008600ff00da0c */ /* 0x000fe40003f85070 */
[----:B------:R-:W-:Y:S01]  /*11b0*/  ISETP.NE.AND P3, PT, R114, RZ, PT ;  /* 0x000000ff7200720c */ /* 0x000fe20003f65270 */
[----:B------:R0:W-:Y:S04]  /*11c0*/  @!P0 STS.64 [R89.X8+0x2000], R2 ;  /* 0x0020000259008388 */ /* 0x0001e80000008a00 */
[----:B------:R-:W-:Y:S01]  /*11d0*/  BAR.SYNC.DEFER_BLOCKING 0x0 ;  /* 0x0000000000007b1d */ /* 0x000fe20000010000 */
[----:B------:R-:W-:-:S02]  /*11e0*/  ISETP.NE.U32.AND P0, PT, RZ, c[0x0][0x258], PT ;  /* 0x00009600ff007a0c */ /* 0x000fc40003f05070 */
[----:B------:R-:W-:Y:S02]  /*11f0*/  @!P5 ISETP.NE.AND.EX P4, PT, RZ, c[0x0][0x21c], PT, P4 ;  /* 0x00008700ff00da0c */ /* 0x000fe40003f85340 */
[----:B-----5:R-:W-:Y:S02]  /*1200*/  ISETP.GE.AND P6, PT, R110, 0x1, PT ;  /* 0x000000016e00780c */ /* 0x020fe40003fc6270 */
[----:B------:R-:W-:Y:S02]  /*1210*/  ISETP.NE.U32.AND P1, PT, RZ, c[0x0][0x258], PT ;  /* 0x00009600ff007a0c */ /* 0x000fe40003f25070 */
[----:B------:R-:W-:Y:S02]  /*1220*/  @!P5 ISETP.NE.U32.AND P2, PT, RZ, c[0x0][0x218], PT ;  /* 0x00008600ff00da0c */ /* 0x000fe40003f45070 */
[----:B------:R-:W-:Y:S02]  /*1230*/  ISETP.NE.AND.EX P0, PT, RZ, c[0x0][0x25c], PT, P0 ;  /* 0x00009700ff007a0c */ /* 0x000fe40003f05300 */
[----:B0-----:R-:W-:Y:S01]  /*1240*/  @!P5 FSEL R89, R36, RZ, P4 ;  /* 0x000000ff2459d208 */ /* 0x001fe20002000000 */
[----:B-1----:R-:W0:Y:S04]  /*1250*/  LDS.128 R64, [R88.X8+0x2000] ;  /* 0x0020000058407984 */ /* 0x002e280000008c00 */
        /* <DEDUP_REMOVED lines=20> */
.L_x_4305:
[----:B------:R-:W-:Y:S05]  /*13a0*/  BSYNC B0 ;  /* 0x0000000000007941 */ /* 0x000fea0003800000 */
.L_x_4304:
[----:B------:R-:W-:Y:S01]  /*13b0*/  @!P5 ISETP.NE.U32.AND P4, PT, RZ, c[0x0][0x218], PT ;  /* 0x00008600ff00da0c */ /* 0x000fe20003f85070 */
[----:B------:R-:W-:Y:S01]  /*13c0*/  @P0 IMAD.MOV.U32 R2, RZ, RZ, 0x20 ;  /* 0x00000020ff020424 */ /* 0x000fe200078e00ff */
[----:B------:R-:W-:Y:S01]  /*13d0*/  @P6 IADD3 R110, R110, -0x1, RZ ;  /* 0xffffffff6e6e6810 */ /* 0x000fe20007ffe0ff */
[----:B------:R-:W-:Y:S01]  /*13e0*/  BSSY B0, `(.L_x_4306) ;  /* 0x0000010000007945 */ /* 0x000fe20003800000 */
        /* <DEDUP_REMOVED lines=15> */
.L_x_4307:
[----:B------:R-:W-:Y:S05]  /*14e0*/  BSYNC B0 ;  /* 0x0000000000007941 */ /* 0x000fea0003800000 */
.L_x_4306:
        /* <DEDUP_REMOVED lines=10> */
.L_x_4309:
[----:B------:R-:W-:Y:S05]  /*1590*/  BSYNC B0 ;  /* 0x0000000000007941 */ /* 0x000fea0003800000 */
.L_x_4308:
        /* <DEDUP_REMOVED lines=10> */
.L_x_4311:
[----:B------:R-:W-:Y:S05]  /*1640*/  BSYNC B0 ;  /* 0x0000000000007941 */ /* 0x000fea0003800000 */
.L_x_4310:
[----:B------:R-:W-:Y:S01]  /*1650*/  @P6 SHF.R.S32.HI R69, RZ, 0x1f, R110 ;  /* 0x0000001fff456819 */ /* 0x000fe2000001146e */
[----:B------:R-:W-:Y:S01]  /*1660*/  @P6 FMUL.FTZ R89, R89, c[0x0][0x1ec] ;  /* 0x00007b0059596a20 */ /* 0x000fe20000410000 */
[----:B------:R-:W-:Y:S01]  /*1670*/  @!P5 ISETP.NE.U32.AND P2, PT, RZ, c[0x0][0x218], PT ;  /* 0x00008600ff00da0c */ /* 0x000fe20003f45070 */
[----:B------:R-:W-:Y:S01]  /*1680*/  @P6 FMUL.FTZ R68, R68, c[0x0][0x1ec] ;  /* 0x00007b0044446a20 */ /* 0x000fe20000410000 */
[----:B------:R-:W-:Y:S01]  /*1690*/  SEL R67, R130, R55, P1 ;  /* 0x0000003782437207 */ /* 0x000fe20000800000 */
[----:B------:R-:W-:Y:S01]  /*16a0*/  @P6 FMUL.FTZ R111, R111, c[0x0][0x1ec] ;  /* 0x00007b006f6f6a20 */ /* 0x000fe20000410000 */
[----:B------:R-:W-:Y:S01]  /*16b0*/  @P6 LEA.HI R69, R69, R110, RZ, 0x3 ;  /* 0x0000006e45456211 */ /* 0x000fe200078f18ff */
[----:B------:R-:W-:Y:S01]  /*16c0*/  BSSY B0, `(.L_x_4312) ;  /* 0x0000014000007945 */ /* 0x000fe20003800000 */
[----:B------:R-:W-:Y:S01]  /*16d0*/  @P6 F2FP.PACK_AB R89, RZ, R89 ;  /* 0x00000059ff59623e */ /* 0x000fe200000000ff */
[----:B------:R0:W-:Y:S01]  /*16e0*/  @P0 STG.E.128 [R2.64], R64 ;  /* 0x0000004002000986 */ /* 0x0001e2000c101d04 */
[----:B------:R-:W-:-:S02]  /*16f0*/  @P6 LOP3.LUT R110, R107, 0x7f, RZ, 0xc0, !PT ;  /* 0x0000007f6b6e6812 */ /* 0x000fc400078ec0ff */
[----:B------:R-:W-:Y:S02]  /*1700*/  @!P5 ISETP.NE.AND.EX P2, PT, RZ, c[0x0][0x21c], PT, P2 ;  /* 0x00008700ff00da0c */ /* 0x000fe40003f45320 */
[----:B------:R-:W-:Y:S02]  /*1710*/  MOV R88, RZ ;  /* 0x000000ff00587202 */ /* 0x000fe40000000f00 */
[----:B------:R-:W-:Y:S02]  /*1720*/  @!P5 ISETP.NE.U32.AND P3, PT, RZ, c[0x0][0x218], PT ;  /* 0x00008600ff00da0c */ /* 0x000fe40003f65070 */
[----:B------:R-:W-:Y:S02]  /*1730*/  @!P5 ISETP.NE.U32.AND P4, PT, RZ, c[0x0][0x218], PT ;  /* 0x00008600ff00da0c */ /* 0x000fe40003f85070 */
[----:B------:R-:W-:Y:S02]  /*1740*/  @P6 LEA.HI.SX32 R88, R69, R110, 0x1d ;  /* 0x0000006e45586211 */ /* 0x000fe400078feaff */
[----:B------:R-:W-:-:S02]  /*1750*/  @P6 PRMT R60, R89, 0x7610, R60 ;  /* 0x00007610593c6816 */ /* 0x000fc4000000003c */
[----:B------:R-:W-:Y:S02]  /*1760*/  @P6 F2FP.PACK_AB R68, RZ, R68 ;  /* 0x00000044ff44623e */ /* 0x000fe400000000ff */
[----:B------:R-:W-:Y:S02]  /*1770*/  @P6 F2FP.PACK_AB R111, RZ, R111 ;  /* 0x0000006fff6f623e */ /* 0x000fe400000000ff */
        /* <DEDUP_REMOVED lines=8> */
.L_x_4313:
[----:B------:R-:W-:Y:S05]  /*1800*/  BSYNC B0 ;  /* 0x0000000000007941 */ /* 0x000fea0003800000 */
.L_x_4312:
        /* <DEDUP_REMOVED lines=18> */
.L_x_4315:
[----:B------:R-:W-:Y:S05]  /*1930*/  BSYNC B0 ;  /* 0x0000000000007941 */ /* 0x000fea0003800000 */
.L_x_4314:
        /* <DEDUP_REMOVED lines=10> */
.L_x_4317:
[----:B------:R-:W-:Y:S05]  /*19e0*/  BSYNC B0 ;  /* 0x0000000000007941 */ /* 0x000fea0003800000 */
.L_x_4316:
[----:B------:R-:W-:Y:S01]  /*19f0*/  @P6 FMUL.FTZ R89, R69, c[0x0][0x1ec] ;  /* 0x00007b0045596a20 */ /* 0x000fe20000410000 */
[----:B------:R-:W-:Y:S01]  /*1a00*/  @!P5 ISETP.NE.AND.EX P2, PT, RZ, c[0x0][0x21c], PT, P2 ;  /* 0x00008700ff00da0c */ /* 0x000fe20003f45320 */
[----:B------:R-:W-:Y:S01]  /*1a10*/  BSSY B0, `(.L_x_4318) ;  /* 0x000000e000007945 */ /* 0x000fe20003800000 */
[----:B------:R-:W-:Y:S02]  /*1a20*/  @P6 PRMT R61, R61, 0x5410, R130 ;  /* 0x000054103d3d6816 */ /* 0x000fe40000000082 */
[----:B------:R-:W-:Y:S02]  /*1a30*/  @P6 PRMT R62, R64, 0x7610, R62 ;  /* 0x00007610403e6816 */ /* 0x000fe4000000003e */
[----:B------:R-:W-:Y:S02]  /*1a40*/  @P6 F2FP.PACK_AB R68, RZ, R67 ;  /* 0x00000043ff44623e */ /* 0x000fe400000000ff */
[----:B------:R-:W-:Y:S02]  /*1a50*/  @P6 F2FP.PACK_AB R89, RZ, R89 ;  /* 0x00000059ff59623e */ /* 0x000fe400000000ff */
[----:B------:R-:W-:-:S02]  /*1a60*/  @P6 MOV R129, 0x10 ;  /* 0x0000001000816802 */ /* 0x000fc40000000f00 */
        /* <DEDUP_REMOVED lines=8> */
.L_x_4319:
[----:B------:R-:W-:Y:S05]  /*1af0*/  BSYNC B0 ;  /* 0x0000000000007941 */ /* 0x000fea0003800000 */
.L_x_4318:
[----:B------:R-:W-:Y:S01]  /*1b00*/  @!P5 ISETP.NE.U32.AND P3, PT, RZ, c[0x0][0x218], PT ;  /* 0x00008600ff00da0c */ /* 0x000fe20003f65070 */
[----:B------:R-:W-:Y:S01]  /*1b10*/  @P6 FMUL.FTZ R111, R110, c[0x0][0x1ec] ;  /* 0x00007b006e6f6a20 */ /* 0x000fe20000410000 */
[----:B------:R-:W-:Y:S01]  /*1b20*/  @P6 PRMT R63, R89, 0x7610, R63 ;  /* 0x00007610593f6816 */ /* 0x000fe2000000003f */
[----:B------:R-:W-:Y:S01]  /*1b30*/  BSSY B0, `(.L_x_4320) ;  /* 0x000001f000007945 */ /* 0x000fe20003800000 */
[----:B------:R-:W-:Y:S02]  /*1b40*/  @!P5 ISETP.NE.AND.EX P3, PT, RZ, c[0x0][0x21c], PT, P3 ;  /* 0x00008700ff00da0c */ /* 0x000fe40003f65330 */
[----:B------:R-:W-:Y:S02]  /*1b50*/  @P6 F2FP.PACK_AB R111, RZ, R111 ;  /* 0x0000006fff6f623e */ /* 0x000fe400000000ff */
        /* <DEDUP_REMOVED lines=28> */
.L_x_4321:
[----:B------:R-:W-:Y:S05]  /*1d20*/  BSYNC B0 ;  /* 0x0000000000007941 */ /* 0x000fea0003800000 */
.L_x_4320:
        /* <DEDUP_REMOVED lines=8> */
.L_x_4323:
[----:B------:R-:W-:Y:S05]  /*1db0*/  BSYNC B0 ;  /* 0x0000000000007941 */ /* 0x000fea0003800000 */
.L_x_4322:
        /* <DEDUP_REMOVED lines=8> */
.L_x_4325:
[----:B------:R-:W-:Y:S05]  /*1e40*/  BSYNC B0 ;  /* 0x0000000000007941 */ /* 0x000fea0003800000 */
.L_x_4324:
        /* <DEDUP_REMOVED lines=8> */
.L_x_4327:
[----:B------:R-:W-:Y:S05]  /*1ed0*/  BSYNC B0 ;  /* 0x0000000000007941 */ /* 0x000fea0003800000 */
.L_x_4326:
        /* <DEDUP_REMOVED lines=9> */
[----:B------:R-:W-:Y:S02]  /*1f70*/  @P6 F2FP.PACK_AB R2, RZ, R2 ;  /* 0x00000002ff02623e */ /* 0x000fe400000000ff */
[----:B------:R-:W-:-:S02]  /*1f80*/  @P6 F2FP.PACK_AB R3, RZ, R3 ;  /* 0x00000003ff03623e */ /* 0x000fc400000000ff */
        /* <DEDUP_REMOVED lines=8> */
.L_x_4329:
[----:B------:R-:W-:Y:S05]  /*2010*/  BSYNC B0 ;  /* 0x0000000000007941 */ /* 0x000fea0003800000 */
.L_x_4328:
        /* <DEDUP_REMOVED lines=10> */
.L_x_4331:
[----:B------:R-:W-:Y:S05]  /*20c0*/  BSYNC B0 ;  /* 0x0000000000007941 */ /* 0x000fea0003800000 */
.L_x_4330:
        /* <DEDUP_REMOVED lines=10> */
.L_x_4333:
[----:B------:R-:W-:Y:S05]  /*2170*/  BSYNC B0 ;  /* 0x0000000000007941 */ /* 0x000fea0003800000 */
.L_x_4332:
[----:B------:R-:W-:Y:S01]  /*2180*/  @P6 FMUL.FTZ R131, R129, c[0x0][0x1ec] ;  /* 0x00007b0081836a20 */ /* 0x000fe20000410000 */
[----:B------:R-:W-:Y:S01]  /*2190*/  @P6 F2FP.PACK_AB R66, RZ, R66 ;  /* 0x00000042ff42623e */ /* 0x000fe200000000ff */
[----:B------:R-:W-:Y:S01]  /*21a0*/  BSSY B0, `(.L_x_4334) ;  /* 0x000001d000007945 */ /* 0x000fe20003800000 */
[----:B------:R-:W-:Y:S02]  /*21b0*/  @P6 F2FP.PACK_AB R110, RZ, R110 ;  /* 0x0000006eff6e623e */ /* 0x000fe400000000ff */
[----:B------:R-:W-:Y:S02]  /*21c0*/  @!P5 ISETP.NE.U32.AND P2, PT, RZ, c[0x0][0x218], PT ;  /* 0x00008600ff00da0c */ /* 0x000fe40003f45070 */
[----:B------:R-:W-:Y:S02]  /*21d0*/  @P6 F2FP.PACK_AB R67, RZ, R67 ;  /* 0x00000043ff43623e */ /* 0x000fe400000000ff */
[----:B------:R-:W-:Y:S02]  /*21e0*/  @P6 F2FP.PACK_AB R111, RZ, R111 ;  /* 0x0000006fff6f623e */ /* 0x000fe400000000ff */
[----:B------:R-:W-:-:S02]  /*21f0*/  @P6 F2FP.PACK_AB R131, RZ, R131 ;  /* 0x00000083ff83623e */ /* 0x000fc400000000ff */
        /* <DEDUP_REMOVED lines=23> */
.L_x_4335:
[----:B------:R-:W-:Y:S05]  /*2370*/  BSYNC B0 ;  /* 0x0000000000007941 */ /* 0x000fea0003800000 */
.L_x_4334:
[----:B------:R-:W-:Y:S01]  /*2380*/  @P6 FMUL.FTZ R65, R64, c[0x0][0x1ec] ;  /* 0x00007b0040416a20 */ /* 0x000fe20000410000 */
[----:B------:R-:W-:Y:S02]  /*2390*/  @P0 MOV R2, 0x20 ;  /* 0x0000002000020802 */ /* 0x000fe40000000f00 */
[----:B------:R-:W-:Y:S02]  /*23a0*/  @P6 IADD3 R88, R88, 0x80, RZ ;  /* 0x0000008058586810 */ /* 0x000fe40007ffe0ff */
[----:B------:R-:W-:Y:S01]  /*23b0*/  @P6 MOV R67, 0x10 ;  /* 0x0000001000436802 */ /* 0x000fe20000000f00 */
[----:B------:R-:W-:Y:S01]  /*23c0*/  @P0 IMAD.WIDE.U32 R2, R109, R2, c[0x0][0x258] ;  /* 0x000096006d020625 */ /* 0x000fe200078e0002 */
[----:B------:R-:W-:Y:S02]  /*23d0*/  @P6 F2FP.PACK_AB R66, RZ, R65 ;  /* 0x00000041ff42623e */ /* 0x000fe400000000ff */
        /* <DEDUP_REMOVED lines=12> */
.L_x_4298:
[----:B------:R-:W0:Y:S01]  /*24a0*/  S2UR UR6, SR_CTAID.X ;  /* 0x00000000000679c3 */ /* 0x000e220000002500 */
[----:B------:R-:W-:Y:S01]  /*24b0*/  HFMA2.MMA R37, -RZ, RZ, 0, 1.9073486328125e-06 ;  /* 0x00000020ff257435 */ /* 0x000fe200000001ff */
        /* <DEDUP_REMOVED lines=15> */
.L_x_4302:
[----:B------:R-:W-:Y:S01]  /*25b0*/  HFMA2.MMA R70, -RZ, RZ, 0, 9.5367431640625e-07 ;  /* 0x00000010ff467435 */ /* 0x000fe200000001ff */
[----:B------:R-:W-:-:S02]  /*25c0*/  MOV R69, R64 ;  /* 0x0000004000457202 */ /* 0x000fc40000000f00 */
[----:B------:R-:W-:Y:S02]  /*25d0*/  MOV R89, 0x1f ;  /* 0x0000001f00597802 */ /* 0x000fe40000000f00 */
[----:B------:R-:W-:Y:S02]  /*25e0*/  MOV R130, 0xffffffff ;  /* 0xffffffff00827802 */ /* 0x000fe40000000f00 */
[----:B------:R-:W-:Y:S02]  /*25f0*/  MOV R2, 0x2610 ;  /* 0x0000261000027802 */ /* 0x000fe40000000f00 */
[----:B-----5:R-:W-:Y:S05]  /*2600*/  CALL.REL.NOINC `($__internal_123_$__cuda_sm70_shflsync_down_p) ;  /* 0x0000046000007944 */ /* 0x020fea0003c00000 */
[----:B-1----:R-:W-:Y:S01]  /*2610*/  IMAD.MOV.U32 R67, RZ, RZ, R69 ;  /* 0x000000ffff437224 */ /* 0x002fe200078e0045 */
[----:B0-----:R-:W-:Y:S05]  /*2620*/  BRA `(.L_x_4337) ;  /* 0xffffe9f000007947 */ /* 0x001fea000383ffff */
.L_x_4303:
[----:B------:R-:W-:Y:S01]  /*2630*/  HFMA2.MMA R70, -RZ, RZ, 0, 9.5367431640625e-07 ;  /* 0x00000010ff467435 */ /* 0x000fe200000001ff */
[----:B------:R-:W-:Y:S02]  /*2640*/  MOV R69, R66 ;  /* 0x0000004200457202 */ /* 0x000fe40000000f00 */
[----:B------:R-:W-:Y:S02]  /*2650*/  MOV R89, 0x1f ;  /* 0x0000001f00597802 */ /* 0x000fe40000000f00 */
[----:B------:R-:W-:-:S02]  /*2660*/  MOV R130, 0xffffffff ;  /* 0xffffffff00827802 */ /* 0x000fc40000000f00 */
[----:B------:R-:W-:Y:S02]  /*2670*/  MOV R2, 0x2690 ;  /* 0x0000269000027802 */ /* 0x000fe40000000f00 */
[----:B01---5:R-:W-:Y:S05]  /*2680*/  CALL.REL.NOINC `($__internal_123_$__cuda_sm70_shflsync_down_p) ;  /* 0x000003e000007944 */ /* 0x023fea0003c00000 */
[----:B------:R-:W-:Y:S01]  /*2690*/  FADD.FTZ R67, R67, R64 ;  /* 0x0000004043437221 */ /* 0x000fe20000010000 */
[----:B0-----:R-:W-:Y:S01]  /*26a0*/  HFMA2.MMA R70, -RZ, RZ, 0, 4.76837158203125e-07 ;  /* 0x00000008ff467435 */ /* 0x001fe200000001ff */
[----:B-1----:R-:W-:Y:S01]  /*26b0*/  FADD.FTZ R66, R66, R69 ;  /* 0x0000004542427221 */ /* 0x002fe20000010000 */
[----:B------:R-:W-:Y:S02]  /*26c0*/  MOV R89, 0x1f ;  /* 0x0000001f00597802 */ /* 0x000fe40000000f00 */
[----:B------:R-:W-:Y:S02]  /*26d0*/  MOV R130, 0xffffffff ;  /* 0xffffffff00827802 */ /* 0x000fe40000000f00 */
[----:B------:R-:W-:Y:S02]  /*26e0*/  MOV R69, R67 ;  /* 0x0000004300457202 */ /* 0x000fe40000000f00 */
[----:B------:R-:W-:Y:S02]  /*26f0*/  MOV R2, 0x2710 ;  /* 0x0000271000027802 */ /* 0x000fe40000000f00 */
[----:B------:R-:W-:Y:S05]  /*2700*/  CALL.REL.NOINC `($__internal_123_$__cuda_sm70_shflsync_down_p) ;  /* 0x0000036000007944 */ /* 0x000fea0003c00000 */
[----:B0-----:R-:W-:Y:S01]  /*2710*/  HFMA2.MMA R70, -RZ, RZ, 0, 4.76837158203125e-07 ;  /* 0x00000008ff467435 */ /* 0x001fe200000001ff */
[----:B-1----:R-:W-:Y:S01]  /*2720*/  MOV R64, R69 ;  /* 0x0000004500407202 */ /* 0x002fe20000000f00 */
[----:B------:R-:W-:Y:S01]  /*2730*/  IMAD.MOV.U32 R69, RZ, RZ, R66 ;  /* 0x000000ffff457224 */ /* 0x000fe200078e0042 */
[----:B------:R-:W-:-:S02]  /*2740*/  MOV R89, 0x1f ;  /* 0x0000001f00597802 */ /* 0x000fc40000000f00 */
[----:B------:R-:W-:Y:S02]  /*2750*/  MOV R130, 0xffffffff ;  /* 0xffffffff00827802 */ /* 0x000fe40000000f00 */
[----:B------:R-:W-:Y:S02]  /*2760*/  MOV R2, 0x2780 ;  /* 0x0000278000027802 */ /* 0x000fe40000000f00 */
[----:B------:R-:W-:Y:S05]  /*2770*/  CALL.REL.NOINC `($__internal_123_$__cuda_sm70_shflsync_down_p) ;  /* 0x000002f000007944 */ /* 0x000fea0003c00000 */
[----:B------:R-:W-:Y:S01]  /*2780*/  FADD.FTZ R67, R64, R67 ;  /* 0x0000004340437221 */ /* 0x000fe20000010000 */
[----:B0-----:R-:W-:Y:S01]  /*2790*/  HFMA2.MMA R70, -RZ, RZ, 0, 2.384185791015625e-07 ;  /* 0x00000004ff467435 */ /* 0x001fe200000001ff */
[----:B-1----:R-:W-:Y:S01]  /*27a0*/  FADD.FTZ R66, R66, R69 ;  /* 0x0000004542427221 */ /* 0x002fe20000010000 */
[----:B------:R-:W-:Y:S02]  /*27b0*/  MOV R89, 0x1f ;  /* 0x0000001f00597802 */ /* 0x000fe40000000f00 */
[----:B------:R-:W-:Y:S02]  /*27c0*/  MOV R130, 0xffffffff ;  /* 0xffffffff00827802 */ /* 0x000fe40000000f00 */
[----:B------:R-:W-:Y:S02]  /*27d0*/  MOV R69, R67 ;  /* 0x0000004300457202 */ /* 0x000fe40000000f00 */
[----:B------:R-:W-:-:S02]  /*27e0*/  MOV R2, 0x2800 ;  /* 0x0000280000027802 */ /* 0x000fc40000000f00 */
[----:B------:R-:W-:Y:S05]  /*27f0*/  CALL.REL.NOINC `($__internal_123_$__cuda_sm70_shflsync_down_p) ;  /* 0x0000027000007944 */ /* 0x000fea0003c00000 */
[----:B0-----:R-:W-:Y:S01]  /*2800*/  HFMA2.MMA R70, -RZ, RZ, 0, 2.384185791015625e-07 ;  /* 0x00000004ff467435 */ /* 0x001fe200000001ff */
[----:B-1----:R-:W-:Y:S01]  /*2810*/  MOV R64, R69 ;  /* 0x0000004500407202 */ /* 0x002fe20000000f00 */
[----:B------:R-:W-:Y:S01]  /*2820*/  IMAD.MOV.U32 R89, RZ, RZ, 0x1f ;  /* 0x0000001fff597424 */ /* 0x000fe200078e00ff */
[----:B------:R-:W-:-:S02]  /*2830*/  MOV R69, R66 ;  /* 0x0000004200457202 */ /* 0x000fc40000000f00 */
[----:B------:R-:W-:Y:S02]  /*2840*/  MOV R130, 0xffffffff ;  /* 0xffffffff00827802 */ /* 0x000fe40000000f00 */
[----:B------:R-:W-:Y:S02]  /*2850*/  MOV R2, 0x2870 ;  /* 0x0000287000027802 */ /* 0x000fe40000000f00 */
[----:B------:R-:W-:Y:S05]  /*2860*/  CALL.REL.NOINC `($__internal_123_$__cuda_sm70_shflsync_down_p) ;  /* 0x0000020000007944 */ /* 0x000fea0003c00000 */
[----:B------:R-:W-:Y:S01]  /*2870*/  FADD.FTZ R67, R64, R67 ;  /* 0x0000004340437221 */ /* 0x000fe20000010000 */
[----:B0-----:R-:W-:Y:S01]  /*2880*/  HFMA2.MMA R70, -RZ, RZ, 0, 1.1920928955078125e-07 ;  /* 0x00000002ff467435 */ /* 0x001fe200000001ff */
[----:B-1----:R-:W-:Y:S01]  /*2890*/  FADD.FTZ R68, R66, R69 ;  /* 0x0000004542447221 */ /* 0x002fe20000010000 */
[----:B------:R-:W-:Y:S02]  /*28a0*/  MOV R89, 0x1f ;  /* 0x0000001f00597802 */ /* 0x000fe40000000f00 */
[----:B------:R-:W-:Y:S02]  /*28b0*/  MOV R130, 0xffffffff ;  /* 0xffffffff00827802 */ /* 0x000fe40000000f00 */
[----:B------:R-:W-:Y:S02]  /*28c0*/  MOV R69, R67 ;  /* 0x0000004300457202 */ /* 0x000fe40000000f00 */
[----:B------:R-:W-:-:S02]  /*28d0*/  MOV R2, 0x28f0 ;  /* 0x000028f000027802 */ /* 0x000fc40000000f00 */
[----:B------:R-:W-:Y:S05]  /*28e0*/  CALL.REL.NOINC `($__internal_123_$__cuda_sm70_shflsync_down_p) ;  /* 0x0000018000007944 */ /* 0x000fea0003c00000 */
[----:B0-----:R-:W-:Y:S01]  /*28f0*/  HFMA2.MMA R70, -RZ, RZ, 0, 1.1920928955078125e-07 ;  /* 0x00000002ff467435 */ /* 0x001fe200000001ff */
[----:B-1----:R-:W-:-:S02]  /*2900*/  MOV R64, R69 ;  /* 0x0000004500407202 */ /* 0x002fc40000000f00 */
[----:B------:R-:W-:Y:S02]  /*2910*/  MOV R69, R68 ;  /* 0x0000004400457202 */ /* 0x000fe40000000f00 */
[----:B------:R-:W-:Y:S02]  /*2920*/  MOV R89, 0x1f ;  /* 0x0000001f00597802 */ /* 0x000fe40000000f00 */
[----:B------:R-:W-:Y:S02]  /*2930*/  MOV R130, 0xffffffff ;  /* 0xffffffff00827802 */ /* 0x000fe40000000f00 */
[----:B------:R-:W-:Y:S02]  /*2940*/  MOV R2, 0x2960 ;  /* 0x0000296000027802 */ /* 0x000fe40000000f00 */
[----:B------:R-:W-:Y:S05]  /*2950*/  CALL.REL.NOINC `($__internal_123_$__cuda_sm70_shflsync_down_p) ;  /* 0x0000011000007944 */ /* 0x000fea0003c00000 */
[----:B------:R-:W-:Y:S01]  /*2960*/  FADD.FTZ R66, R64, R67 ;  /* 0x0000004340427221 */ /* 0x000fe20000010000 */
[----:B0-----:R-:W-:Y:S01]  /*2970*/  HFMA2.MMA R89, -RZ, RZ, 0, 1.847743988037109375e-06 ;  /* 0x0000001fff597435 */ /* 0x001fe200000001ff */
[----:B-1----:R-:W-:Y:S01]  /*2980*/  FADD.FTZ R68, R68, R69 ;  /* 0x0000004544447221 */ /* 0x002fe20000010000 */
[----:B------:R-:W-:Y:S01]  /*2990*/  MOV R130, 0xffffffff ;  /* 0xffffffff00827802 */ /* 0x000fe20000000f00 */
[----:B------:R-:W-:Y:S01]  /*29a0*/  IMAD.MOV.U32 R70, RZ, RZ, 0x1 ;  /* 0x00000001ff467424 */ /* 0x000fe200078e00ff */
[----:B------:R-:W-:-:S02]  /*29b0*/  MOV R69, R66 ;  /* 0x0000004200457202 */ /* 0x000fc40000000f00 */
[----:B------:R-:W-:Y:S02]  /*29c0*/  MOV R2, 0x29e0 ;  /* 0x000029e000027802 */ /* 0x000fe40000000f00 */
[----:B------:R-:W-:Y:S05]  /*29d0*/  CALL.REL.NOINC `($__internal_123_$__cuda_sm70_shflsync_down_p) ;  /* 0x0000009000007944 */ /* 0x000fea0003c00000 */
[----:B0-----:R-:W-:Y:S01]  /*29e0*/  HFMA2.MMA R70, -RZ, RZ, 0, 5.9604644775390625e-08 ;  /* 0x00000001ff467435 */ /* 0x001fe200000001ff */
[----:B-1----:R-:W-:Y:S02]  /*29f0*/  MOV R71, R69 ;  /* 0x0000004500477202 */ /* 0x002fe40000000f00 */
[----:B------:R-:W-:Y:S02]  /*2a00*/  MOV R69, R68 ;  /* 0x0000004400457202 */ /* 0x000fe40000000f00 */
[----:B------:R-:W-:Y:S02]  /*2a10*/  MOV R89, 0x1f ;  /* 0x0000001f00597802 */ /* 0x000fe40000000f00 */
[----:B------:R-:W-:Y:S02]  /*2a20*/  MOV R130, 0xffffffff ;  /* 0xffffffff00827802 */ /* 0x000fe40000000f00 */
[----:B------:R-:W-:Y:S02]  /*2a30*/  MOV R2, 0x2a50 ;  /* 0x00002a5000027802 */ /* 0x000fe40000000f00 */
[----:B------:R-:W-:Y:S05]  /*2a40*/  CALL.REL.NOINC `($__internal_123_$__cuda_sm70_shflsync_down_p) ;  /* 0x0000002000007944 */ /* 0x000fea0003c00000 */
[----:B-1----:R-:W-:Y:S01]  /*2a50*/  MOV R3, R69 ;  /* 0x0000004500037202 */ /* 0x002fe20000000f00 */
[----:B0-----:R-:W-:Y:S05]  /*2a60*/  BRA `(.L_x_4338) ;  /* 0xffffe6d000007947 */ /* 0x001fea000383ffff */
        .weak           $__internal_123_$__cuda_sm70_shflsync_down_p
        .type           $__internal_123_$__cuda_sm70_shflsync_down_p,@function
        .size           $__internal_123_$__cuda_sm70_shflsync_down_p,(.L_x_6925 - $__internal_123_$__cuda_sm70_shflsync_down_p)
$__internal_123_$__cuda_sm70_shflsync_down_p:
[----:B------:R-:W-:Y:S01]  /*2a70*/  HFMA2.MMA R3, -RZ, RZ, 0, 0 ;  /* 0x00000000ff037435 */ /* 0x000fe200000001ff */
[----:B------:R-:W-:Y:S04]  /*2a80*/  WARPSYNC R130 ;  /* 0x0000008200007348 */ /* 0x000fe80003800000 */
[----:B------:R0:W1:Y:S01]  /*2a90*/  SHFL.DOWN PT, R69, R69, R70, R89 ;  /* 0x0800004645457389 */ /* 0x00006200000e0059 */
[----:B------:R-:W-:Y:S05]  /*2aa0*/  RET.REL.NODEC R2 `(_ZN10layer_norm13ln_bwd_kernelINS_13Kernel_traitsI6__halfS2_fS2_fjLj2048ELj1ELj1ELj4ELj16ENS_18Kernel_traits_baseILj2048ES2_S2_fS2_fjLj128EEEEELb0ELb0ELb1ELb1EEEvNS_9BwdParamsE) ;  /* 0xffffd55002007950 */ /* 0x000fea0003c3ffff */
.L_x_4339:
        /* <DEDUP_REMOVED lines=13> */
.L_x_6925:


//--------------------- .text._ZN10layer_norm13ln_bwd_kernelINS_13Kernel_traitsI6__halfS2_fS2_fjLj2048ELj1ELj1ELj4ELj16ENS_18Kernel_traits_baseILj2048ES2_S2_fS2_fjLj128EEEEELb0ELb1ELb0ELb0EEEvNS_9BwdParamsE --------------------------
	.section	.text._ZN10layer_norm13ln_bwd_kernelINS_13Kernel_traitsI6__halfS2_fS2_fjLj2048ELj1ELj1ELj4ELj16ENS_18Kernel_traits_baseILj2048ES2_S2_fS2_fjLj128EEEEELb0ELb1ELb0ELb0EEEvNS_9BwdParamsE,"ax",@progbits
	.sectioninfo	@"SHI_REGISTERS=167"
	.align	128
        .global         _ZN10layer_norm13ln_bwd_kernelINS_13Kernel_traitsI6__halfS2_fS2_fjLj2048ELj1ELj1ELj4ELj16ENS_18Kernel_traits_baseILj2048ES2_S2_fS2_fjLj128EEEEELb0ELb1ELb0ELb0EEEvNS_9BwdParamsE
        .type           _ZN10layer_norm13ln_bwd_kernelINS_13Kernel_traitsI6__halfS2_fS2_fjLj2048ELj1ELj1ELj4ELj16ENS_18Kernel_traits_baseILj2048ES2_S2_fS2_fjLj128EEEEELb0ELb1ELb0ELb0EEEvNS_9BwdParamsE,@function
        .size           _ZN10layer_norm13ln_bwd_kernelINS_13Kernel_traitsI6__halfS2_fS2_fjLj2048ELj1ELj1ELj4ELj16ENS_18Kernel_traits_baseILj2048ES2_S2_fS2_fjLj128EEEEELb0ELb1ELb0ELb0EEEvNS_9BwdParamsE,(.L_x_6926 - _ZN10layer_norm13ln_bwd_kernelINS_13Kernel_traitsI6__halfS2_fS2_fjLj2048ELj1ELj1ELj4ELj16ENS_18Kernel_traits_baseILj2048ES2_S2_fS2_fjLj128EEEEELb0ELb1ELb0ELb0EEEvNS_9BwdParamsE)
        .other          _ZN10layer_norm13ln_bwd_kernelINS_13Kernel_traitsI6__halfS2_fS2_fjLj2048ELj1ELj1ELj4ELj16ENS_18Kernel_traits_baseILj2048ES2_S2_fS2_fjLj128EEEEELb0ELb1ELb0ELb0EEEvNS_9BwdParamsE,@"STO_CUDA_ENTRY STV_DEFAULT"
_ZN10layer_norm13ln_bwd_kernelINS_13Kernel_traitsI6__halfS2_fS2_fjLj2048ELj1ELj1ELj4ELj16ENS_18Kernel_traits_baseILj2048ES2_S2_fS2_fjLj128EEEEELb0ELb1ELb0ELb0EEEvNS_9BwdParamsE:
.text._ZN10layer_norm13ln_bwd_kernelINS_13Kernel_traitsI6__halfS2_fS2_fjLj2048ELj1ELj1ELj4ELj16ENS_18Kernel_traits_baseILj2048ES2_S2_fS2_fjLj128EEEEELb0ELb1ELb0ELb0EEEvNS_9BwdParamsE:
        /* <DEDUP_REMOVED lines=85> */
.L_x_4351:
[----:B------:R-:W-:Y:S02]  /*0550*/  ISETP.NE.U32.AND P0, PT, RZ, c[0x0][0x1c0], PT ;  /* 0x00007000ff007a0c */ /* 0x000fe40003f05070 */
[----:B------:R-:W-:-:S02]  /*0560*/  SHF.R.S32.HI R94, RZ, 0x1f, R111 ;  /* 0x0000001fff5e7819 */ /* 0x000fc4000001146f */
        /* <DEDUP_REMOVED lines=20> */
[----:B------:R-:W-:Y:S01]  /*06b0*/  MOV R159, R121 ;  /* 0x00000079009f7202 */ /* 0x000fe20000000f00 */
[----:B--2---:R-:W-:Y:S01]  /*06c0*/  @P0 HADD2.F32 R122, -RZ, R92.H0_H0 ;  /* 0x2000005cff7a0230 */ /* 0x004fe20000004100 */
        /* <DEDUP_REMOVED lines=19> */
[--C-:B----4-:R-:W-:Y:S01]  /*0800*/  HADD2.F32 R93, -RZ, R96.reuse.H0_H0 ;  /* 0x20000060ff5d7230 */ /* 0x110fe20000004100 */
[----:B-----5:R-:W-:Y:S01]  /*0810*/  FMUL.FTZ R127, R123, R146 ;  /* 0x000000927b7f7220 */ /* 0x020fe20000410000 */
[----:B------:R-:W-:-:S03]  /*0820*/  HADD2.F32 R96, -RZ, R96.H1_H1 ;  /* 0x30000060ff607230 */ /* 0x000fc60000004100 */
[-C--:B------:R-:W-:Y:S01]  /*0830*/  FMUL.FTZ R156, R110, R93.reuse ;  /* 0x0000005d6e9c7220 */ /* 0x080fe20000410000 */
[----:B------:R-:W-:Y:S01]  /*0840*/  HADD2.F32 R151, -RZ, R97.H0_H0 ;  /* 0x20000061ff977230 */ /* 0x000fe20000004100 */
[----:B------:R-:W-:Y:S02]  /*0850*/  FADD.FTZ R40, R40, R93 ;  /* 0x0000005d28287221 */ /* 0x000fe40000010000 */
[----:B------:R-:W-:Y:S02]  /*0860*/  FFMA.FTZ R28, R127, R93, R28 ;  /* 0x0000005d7f1c7223 */ /* 0x000fe4000001001c */
[C---:B------:R-:W-:Y:S02]  /*0870*/  FMUL.FTZ R152, R123.reuse, R94 ;  /* 0x0000005e7b987220 */ /* 0x040fe40000410000 */
[----:B------:R-:W-:Y:S02]  /*0880*/  FMUL.FTZ R154, R123, R154 ;  /* 0x0000009a7b9a7220 */ /* 0x000fe40000410000 */
[----:B------:R-:W-:-:S02]  /*0890*/  FMUL.FTZ R153, R109, R96 ;  /* 0x000000606d997220 */ /* 0x000fc40000410000 */
[----:B------:R-:W-:Y:S02]  /*08a0*/  FADD.FTZ R94, RZ, R156 ;  /* 0x0000009cff5e7221 */ /* 0x000fe40000010000 */
[----:B------:R-:W-:Y:S01]  /*08b0*/  FFMA.FTZ R93, R127, R156, RZ ;  /* 0x0000009c7f5d7223 */ /* 0x000fe200000100ff */
[----:B0-----:R-:W-:Y:S01]  /*08c0*/  HADD2.F32 R144, -RZ, R97.H1_H1 ;  /* 0x30000061ff907230 */ /* 0x001fe20000004100 */
[C---:B---3--:R-:W-:Y:S02]  /*08d0*/  FADD.FTZ R100, -R155.reuse, R100 ;  /* 0x000000649b647221 */ /* 0x048fe40000010100 */
[----:B------:R-:W-:Y:S02]  /*08e0*/  FADD.FTZ R42, R42, R151 ;  /* 0x000000972a2a7221 */ /* 0x000fe40000010000 */
[----:B------:R-:W-:Y:S02]  /*08f0*/  FFMA.FTZ R30, R152, R151, R30 ;  /* 0x00000097981e7223 */ /* 0x000fe4000001001e */
[----:B------:R-:W-:-:S02]  /*0900*/  FADD.FTZ R150, -R155, R95 ;  /* 0x0000005f9b967221 */ /* 0x000fc40000010100 */
[----:B------:R-:W-:Y:S02]  /*0910*/  FMUL.FTZ R151, R108, R151 ;  /* 0x000000976c977220 */ /* 0x000fe40000410000 */
[----:B------:R-:W-:Y:S02]  /*0920*/  FADD.FTZ R94, R94, R153 ;  /* 0x000000995e5e7221 */ /* 0x000fe40000010000 */
[----:B------:R-:W-:Y:S01]  /*0930*/  FFMA.FTZ R93, R154, R153, R93 ;  /* 0x000000999a5d7223 */ /* 0x000fe2000001005d */
[----:B------:R-:W-:Y:S01]  /*0940*/  HADD2.F32 R147, -RZ, R98.H0_H0 ;  /* 0x20000062ff937230 */ /* 0x000fe20000004100 */
[C---:B------:R-:W-:Y:S02]  /*0950*/  FMUL.FTZ R148, R123.reuse, R100 ;  /* 0x000000647b947220 */ /* 0x040fe40000410000 */
[----:B------:R-:W-:Y:S02]  /*0960*/  FMUL.FTZ R150, R123, R150 ;  /* 0x000000967b967220 */ /* 0x000fe40000410000 */
[----:B------:R-:W-:-:S02]  /*0970*/  FMUL.FTZ R149, R107, R144 ;  /* 0x000000906b957220 */ /* 0x000fc40000410000 */
[----:B------:R-:W-:Y:S02]  /*0980*/  FADD.FTZ R94, R94, R151 ;  /* 0x000000975e5e7221 */ /* 0x000fe40000010000 */
[----:B------:R-:W-:Y:S01]  /*0990*/  FFMA.FTZ R93, R152, R151, R93 ;  /* 0x00000097985d7223 */ /* 0x000fe2000001005d */
[----:B------:R-:W-:Y:S01]  /*09a0*/  HADD2.F32 R98, -RZ, R98.H1_H1 ;  /* 0x30000062ff627230 */ /* 0x000fe20000004100 */
[C---:B------:R-:W-:Y:S02]  /*09b0*/  FADD.FTZ R102, -R155.reuse, R102 ;  /* 0x000000669b667221 */ /* 0x040fe40000010100 */
[----:B------:R-:W-:Y:S02]  /*09c0*/  FADD.FTZ R44, R44, R147 ;  /* 0x000000932c2c7221 */ /* 0x000fe40000010000 */
[----:B------:R-:W-:Y:S02]  /*09d0*/  FFMA.FTZ R32, R148, R147, R32 ;  /* 0x0000009394207223 */ /* 0x000fe40000010020 */
[----:B------:R-:W-:-:S02]  /*09e0*/  FADD.FTZ R158, -R155, R101 ;  /* 0x000000659b9e7221 */ /* 0x000fc40000010100 */
[----:B------:R-:W-:Y:S02]  /*09f0*/  FMUL.FTZ R147, R106, R147 ;  /* 0x000000936a937220 */ /* 0x000fe40000410000 */
[----:B------:R-:W-:Y:S02]  /*0a00*/  FADD.FTZ R94, R94, R149 ;  /* 0x000000955e5e7221 */ /* 0x000fe40000010000 */
[C---:B------:R-:W-:Y:S01]  /*0a10*/  FFMA.FTZ R93, R150.reuse, R149, R93 ;  /* 0x00000095965d7223 */ /* 0x040fe2000001005d */
[----:B-1----:R-:W-:Y:S01]  /*0a20*/  HADD2.F32 R143, -RZ, R99.H0_H0 ;  /* 0x20000063ff8f7230 */ /* 0x002fe20000004100 */
[----:B------:R-:W-:Y:S02]  /*0a30*/  FADD.FTZ R43, R43, R144 ;  /* 0x000000902b2b7221 */ /* 0x000fe40000010000 */
[----:B------:R-:W-:Y:S02]  /*0a40*/  FFMA.FTZ R31, R150, R144, R31 ;  /* 0x00000090961f7223 */ /* 0x000fe4000001001f */
        /* <DEDUP_REMOVED lines=24> */
.L_x_4342:
[----:B0-----:R-:W-:Y:S05]  /*0bd0*/  BSYNC B0 ;  /* 0x0000000000007941 */ /* 0x001fea0003800000 */
.L_x_4341:
        /* <DEDUP_REMOVED lines=22> */
[C---:B-1---5:R-:W-:Y:S01]  /*0d40*/  FMUL.FTZ R125, R123.reuse, R126 ;  /* 0x0000007e7b7d7220 */ /* 0x062fe20000410000 */
[----:B------:R-:W-:Y:S01]  /*0d50*/  HADD2.F32 R134, -RZ, R97.H1_H1 ;  /* 0x30000061ff867230 */ /* 0x000fe20000004100 */
[----:B------:R-:W-:Y:S01]  /*0d60*/  FMUL.FTZ R140, R18, R95 ;  /* 0x0000005f128c7220 */ /* 0x000fe20000410000 */
[--C-:B------:R-:W-:Y:S01]  /*0d70*/  HADD2.F32 R97, -RZ, R98.reuse.H0_H0 ;  /* 0x20000062ff617230 */ /* 0x100fe20000004100 */
[C---:B0-----:R-:W-:Y:S01]  /*0d80*/  FMUL.FTZ R129, R123.reuse, R94 ;  /* 0x0000005e7b817220 */ /* 0x041fe20000410000 */
[----:B------:R-:W-:Y:S01]  /*0d90*/  HADD2.F32 R98, -RZ, R98.H1_H1 ;  /* 0x30000062ff627230 */ /* 0x000fe20000004100 */
[----:B------:R-:W-:Y:S01]  /*0da0*/  FMUL.FTZ R124, R123, R130 ;  /* 0x000000827b7c7220 */ /* 0x000fe20000410000 */
[--C-:B------:R-:W-:Y:S01]  /*0db0*/  HADD2.F32 R93, -RZ, R99.reuse.H0_H0 ;  /* 0x20000063ff5d7230 */ /* 0x100fe20000004100 */
[----:B------:R-:W-:Y:S01]  /*0dc0*/  FMUL.FTZ R131, R17, R96 ;  /* 0x0000006011837220 */ /* 0x000fe20000410000 */
[----:B------:R-:W-:Y:S01]  /*0dd0*/  HADD2.F32 R92, -RZ, R99.H1_H1 ;  /* 0x30000063ff5c7230 */ /* 0x000fe20000004100 */
[----:B------:R-:W-:-:S02]  /*0de0*/  FADD.FTZ R94, R157, R140 ;  /* 0x0000008c9d5e7221 */ /* 0x000fc40000010000 */
[C---:B------:R-:W-:Y:S02]  /*0df0*/  FFMA.FTZ R158, R125.reuse, R140, R158 ;  /* 0x0000008c7d9e7223 */ /* 0x040fe4000001009e */
[----:B------:R-:W-:Y:S02]  /*0e00*/  FADD.FTZ R88, R88, R95 ;  /* 0x0000005f58587221 */ /* 0x000fe40000010000 */
[----:B------:R-:W-:Y:S02]  /*0e10*/  FFMA.FTZ R80, R125, R95, R80 ;  /* 0x0000005f7d507223 */ /* 0x000fe40000010050 */
[----:B------:R-:W-:Y:S02]  /*0e20*/  FMUL.FTZ R128, R16, R133 ;  /* 0x0000008510807220 */ /* 0x000fe40000410000 */
[----:B------:R-:W-:Y:S02]  /*0e30*/  FADD.FTZ R95, R94, R131 ;  /* 0x000000835e5f7221 */ /* 0x000fe40000010000 */
[----:B------:R-:W-:-:S02]  /*0e40*/  FFMA.FTZ R158, R124, R131, R158 ;  /* 0x000000837c9e7223 */ /* 0x000fc4000001009e */
[----:B------:R-:W-:Y:S02]  /*0e50*/  FADD.FTZ R90, R90, R133 ;  /* 0x000000855a5a7221 */ /* 0x000fe40000010000 */
[----:B------:R-:W-:Y:S02]  /*0e60*/  FFMA.FTZ R82, R129, R133, R82 ;  /* 0x0000008581527223 */ /* 0x000fe40000010052 */
[----:B----4-:R-:W-:Y:S02]  /*0e70*/  FADD.FTZ R100, -R155, R100 ;  /* 0x000000649b647221 */ /* 0x010fe40000010100 */
        /* <DEDUP_REMOVED lines=37> */
.L_x_4344:
[----:B------:R-:W-:Y:S05]  /*10d0*/  BSYNC B0 ;  /* 0x0000000000007941 */ /* 0x000fea0003800000 */
.L_x_4343:
[----:B------:R-:W-:Y:S02]  /*10e0*/  SHF.R.U32.HI R94, RZ, 0x5, R112 ;  /* 0x00000005ff5e7819 */ /* 0x000fe40000011670 */
[----:B------:R-:W-:Y:S02]  /*10f0*/  LOP3.LUT P0, RZ, R112, 0x1f, RZ, 0xc0, !PT ;  /* 0x0000001f70ff7812 */ /* 0x000fe4000780c0ff */
[----:B------:R-:W-:-:S04]  /*1100*/  LOP3.LUT R102, R94, 0x7fffffc, RZ, 0xc0, !PT ;  /* 0x07fffffc5e667812 */ /* 0x000fc800078ec0ff */
[----:B------:R-:W-:Y:S01]  /*1110*/  @!P1 IADD3 R102, R102, 0x4, RZ ;  /* 0x0000000466669810 */ /* 0x000fe20007ffe0ff */
[----:B------:R-:W-:Y:S05]  /*1120*/  BRA.DIV ~URZ, `(.L_x_4345) ;  /* 0x000010b27f007947 */ /* 0x000fea000b800000 */
[----:B------:R0:W1:Y:S02]  /*1130*/  SHFL.DOWN PT, R96, R157, 0x10, 0x1f ;  /* 0x0a001f009d607f89 */ /* 0x00006400000e0000 */
.L_x_4354:
        /* <DEDUP_REMOVED lines=18> */
.L_x_4355:
        /* <DEDUP_REMOVED lines=29> */
[-CC-:B------:R-:W-:Y:S01]  /*1430*/  FFMA.FTZ R98, R154, R103.reuse, R102.reuse ;  /* 0x000000679a627223 */ /* 0x180fe20000010066 */
[----:B------:R-:W-:Y:S01]  /*1440*/  ISETP.NE.AND.EX P1, PT, RZ, c[0x0][0x21c], PT, P1 ;  /* 0x00008700ff007a0c */ /* 0x000fe20003f25310 */
[----:B------:R-:W-:Y:S01]  /*1450*/  FADD.FTZ R96, R156, -R97 ;  /* 0x800000619c607221 */ /* 0x000fe20000010000 */
[----:B------:R-:W-:Y:S01]  /*1460*/  ISETP.NE.U32.AND P4, PT, RZ, c[0x0][0x258], PT ;  /* 0x00009600ff007a0c */ /* 0x000fe20003f85070 */
[-C--:B------:R-:W-:Y:S01]  /*1470*/  FFMA.FTZ R162, R148, R103.reuse, R102 ;  /* 0x0000006794a27223 */ /* 0x080fe20000010066 */
[----:B------:R-:W-:Y:S01]  /*1480*/  ISETP.NE.AND.EX P0, PT, RZ, c[0x0][0x25c], PT, P0 ;  /* 0x00009700ff007a0c */ /* 0x000fe20003f05300 */
[----:B------:R-:W-:Y:S01]  /*1490*/  FADD.FTZ R98, R153, -R98 ;  /* 0x8000006299627221 */ /* 0x000fe20000010000 */
[----:B------:R-:W-:Y:S01]  /*14a0*/  ISETP.NE.AND.EX P4, PT, RZ, c[0x0][0x25c], PT, P4 ;  /* 0x00009700ff007a0c */ /* 0x000fe20003f85340 */
[----:B------:R-:W-:-:S02]  /*14b0*/  FFMA.FTZ R158, R152, R103, R102 ;  /* 0x00000067989e7223 */ /* 0x000fc40000010066 */
[-CC-:B------:R-:W-:Y:S02]  /*14c0*/  FFMA.FTZ R160, R150, R103.reuse, R102.reuse ;  /* 0x0000006796a07223 */ /* 0x180fe40000010066 */
[-C--:B------:R-:W-:Y:S02]  /*14d0*/  FFMA.FTZ R155, R142, R103.reuse, R102 ;  /* 0x000000678e9b7223 */ /* 0x080fe40000010066 */
[----:B-----5:R-:W-:Y:S02]  /*14e0*/  FMUL.FTZ R157, R123, R96 ;  /* 0x000000607b9d7220 */ /* 0x020fe40000410000 */
[----:B------:R-:W-:Y:S02]  /*14f0*/  FADD.FTZ R164, R147, -R162 ;  /* 0x800000a293a47221 */ /* 0x000fe40000010000 */
[----:B------:R-:W-:Y:S02]  /*1500*/  FFMA.FTZ R97, R144, R103, R102 ;  /* 0x0000006790617223 */ /* 0x000fe40000010066 */
[----:B------:R-:W-:-:S02]  /*1510*/  FADD.FTZ R158, R151, -R158 ;  /* 0x8000009e979e7221 */ /* 0x000fc40000010000 */
[----:B------:R-:W-:Y:S02]  /*1520*/  FFMA.FTZ R162, R146, R103, R102 ;  /* 0x0000006792a27223 */ /* 0x000fe40000010066 */
[----:B------:R-:W-:Y:S01]  /*1530*/  FMUL.FTZ R96, R123, R98 ;  /* 0x000000627b607220 */ /* 0x000fe20000410000 */
[----:B------:R-:W-:Y:S01]  /*1540*/  @P4 MOV R98, 0x20 ;  /* 0x0000002000624802 */ /* 0x000fe20000000f00 */
[----:B------:R-:W-:Y:S02]  /*1550*/  FADD.FTZ R160, R149, -R160 ;  /* 0x800000a095a07221 */ /* 0x000fe40000010000 */
[----:B------:R-:W-:Y:S02]  /*1560*/  FADD.FTZ R159, R141, -R155 ;  /* 0x8000009b8d9f7221 */ /* 0x000fe40000010000 */
[----:B------:R-:W-:Y:S02]  /*1570*/  @P1 FADD.FTZ R157, R72, R157 ;  /* 0x0000009d489d1221 */ /* 0x000fe40000010000 */
[----:B------:R-:W-:-:S02]  /*1580*/  FADD.FTZ R101, R143, -R97 ;  /* 0x800000618f657221 */ /* 0x000fc40000010000 */
[----:B------:R-:W-:Y:S01]  /*1590*/  FADD.FTZ R99, R145, -R162 ;  /* 0x800000a291637221 */ /* 0x000fe20000010000 */
[----:B------:R-:W-:Y:S01]  /*15a0*/  SEL R36, R157, R36, P0 ;  /* 0x000000249d247207 */ /* 0x000fe20000000000 */
[----:B------:R-:W-:Y:S02]  /*15b0*/  FMUL.FTZ R97, R123, R158 ;  /* 0x0000009e7b617220 */ /* 0x000fe40000410000 */
[----:B------:R-:W-:Y:S02]  /*15c0*/  @P1 FADD.FTZ R96, R73, R96 ;  /* 0x0000006049601221 */ /* 0x000fe40000010000 */
[C---:B------:R-:W-:Y:S02]  /*15d0*/  FMUL.FTZ R162, R123.reuse, R160 ;  /* 0x000000a07ba27220 */ /* 0x040fe40000410000 */
[----:B------:R-:W-:Y:S01]  /*15e0*/  FMUL.FTZ R158, R123, R159 ;  /* 0x0000009f7b9e7220 */ /* 0x000fe20000410000 */
[----:B------:R-:W-:Y:S01]  /*15f0*/  SEL R37, R96, R37, P0 ;  /* 0x0000002560257207 */ /* 0x000fe20000000000 */
[----:B------:R-:W-:-:S02]  /*1600*/  FMUL.FTZ R157, R157, R122 ;  /* 0x0000007a9d9d7220 */ /* 0x000fc40000410000 */
[----:B------:R-:W-:Y:S02]  /*1610*/  @P1 FADD.FTZ R97, R74, R97 ;  /* 0x000000614a611221 */ /* 0x000fe40000010000 */
[----:B------:R-:W-:Y:S02]  /*1620*/  @P1 FADD.FTZ R162, R75, R162 ;  /* 0x000000a24ba21221 */ /* 0x000fe40000010000 */
[----:B------:R-:W-:Y:S01]  /*1630*/  FMUL.FTZ R155, R123, R164 ;  /* 0x000000a47b9b7220 */ /* 0x000fe20000410000 */
[----:B------:R-:W-:Y:S01]  /*1640*/  SEL R38, R97, R38, P0 ;  /* 0x0000002661267207 */ /* 0x000fe20000000000 */
[C---:B------:R-:W-:Y:S01]  /*1650*/  FMUL.FTZ R160, R123.reuse, R99 ;  /* 0x000000637ba07220 */ /* 0x040fe20000410000 */
[----:B------:R-:W-:Y:S01]  /*1660*/  SEL R39, R162, R39, P0 ;  /* 0x00000027a2277207 */ /* 0x000fe20000000000 */
[----:B------:R-:W-:Y:S02]  /*1670*/  FMUL.FTZ R101, R123, R101 ;  /* 0x000000657b657220 */ /* 0x000fe40000410000 */
        /* <DEDUP_REMOVED lines=14> */
[----:B------:R-:W-:Y:S01]  /*1760*/  FMUL.FTZ R158, R158, R122 ;  /* 0x0000007a9e9e7220 */ /* 0x000fe20000410000 */
[----:B------:R0:W-:Y:S03]  /*1770*/  @P4 STG.E.128 [R98.64+0x10], R48 ;  /* 0x0000103062004986 */ /* 0x0001e6000c101d04 */
[----:B------:R-:W-:Y:S02]  /*1780*/  FMUL.FTZ R164, R2, R158 ;  /* 0x0000009e02a47220 */ /* 0x000fe40000410000 */
[----:B0-----:R-:W-:-:S02]  /*1790*/  FMUL.FTZ R98, R5, R155 ;  /* 0x0000009b05627220 */ /* 0x001fc40000410000 */
[----:B------:R-:W-:-:S05]  /*17a0*/  FMUL.FTZ R99, R4, R160 ;  /* 0x000000a004637220 */ /* 0x000fca0000410000 */
[----:B------:R-:W-:Y:S01]  /*17b0*/  F2FP.PACK_AB R98, R99, R98 ;  /* 0x000000626362723e */ /* 0x000fe200000000ff */
[--C-:B--2---:R-:W-:Y:S02]  /*17c0*/  HADD2.F32 R159, -RZ, R92.reuse.H0_H0 ;  /* 0x2000005cff9f7230 */ /* 0x104fe40000004100 */
[----:B------:R-:W-:Y:S01]  /*17d0*/  HADD2.F32 R161, -RZ, R92.H1_H1 ;  /* 0x3000005cffa17230 */ /* 0x000fe20000004100 */
[----:B------:R-:W-:Y:S02]  /*17e0*/  FMUL.FTZ R92, R96, R122 ;  /* 0x0000007a605c7220 */ /* 0x000fe40000410000 */
[----:B------:R-:W-:Y:S02]  /*17f0*/  FFMA.FTZ R56, R157, R159, R56 ;  /* 0x0000009f9d387223 */ /* 0x000fe40000010038 */
[----:B------:R-:W-:Y:S02]  /*1800*/  FMUL.FTZ R96, R10, R157 ;  /* 0x0000009d0a607220 */ /* 0x000fe40000410000 */
[----:B------:R-:W-:-:S02]  /*1810*/  FFMA.FTZ R57, R92, R161, R57 ;  /* 0x000000a15c397223 */ /* 0x000fc40000010039 */
[----:B------:R-:W-:Y:S01]  /*1820*/  FMUL.FTZ R157, R9, R92 ;  /* 0x0000005c099d7220 */ /* 0x000fe20000410000 */
[--C-:B------:R-:W-:Y:S02]  /*1830*/  HADD2.F32 R92, -RZ, R93.reuse.H0_H0 ;  /* 0x2000005dff5c7230 */ /* 0x100fe40000004100 */
[----:B------:R-:W-:Y:S02]  /*1840*/  HADD2.F32 R93, -RZ, R93.H1_H1 ;  /* 0x3000005dff5d7230 */ /* 0x000fe40000004100 */
[----:B------:R-:W-:Y:S01]  /*1850*/  F2FP.PACK_AB R96, R157, R96 ;  /* 0x000000609d60723e */ /* 0x000fe200000000ff */
[----:B------:R-:W-:Y:S02]  /*1860*/  FFMA.FTZ R58, R97, R92, R58 ;  /* 0x0000005c613a7223 */ /* 0x000fe4000001003a */
[----:B------:R-:W-:Y:S02]  /*1870*/  FMUL.FTZ R97, R7, R97 ;  /* 0x0000006107617220 */ /* 0x000fe40000410000 */
[----:B------:R-:W-:-:S02]  /*1880*/  FMUL.FTZ R92, R6, R162 ;  /* 0x000000a2065c7220 */ /* 0x000fc40000410000 */
[----:B------:R-:W-:Y:S01]  /*1890*/  FFMA.FTZ R59, R162, R93, R59 ;  /* 0x0000005da23b7223 */ /* 0x000fe2000001003b */
[--C-:B------:R-:W-:Y:S02]  /*18a0*/  HADD2.F32 R93, -RZ, R94.reuse.H0_H0 ;  /* 0x2000005eff5d7230 */ /* 0x100fe40000004100 */
[----:B------:R-:W-:Y:S01]  /*18b0*/  F2FP.PACK_AB R97, R92, R97 ;  /* 0x000000615c61723e */ /* 0x000fe200000000ff */
[----:B------:R-:W-:Y:S01]  /*18c0*/  FMUL.FTZ R92, R101, R122 ;  /* 0x0000007a655c7220 */ /* 0x000fe20000410000 */
[----:B------:R-:W-:Y:S01]  /*18d0*/  HADD2.F32 R94, -RZ, R94.H1_H1 ;  /* 0x3000005eff5e7230 */ /* 0x000fe20000004100 */
[----:B------:R-:W-:Y:S01]  /*18e0*/  FFMA.FTZ R60, R155, R93, R60 ;  /* 0x0000005d9b3c7223 */ /* 0x000fe2000001003c */
[--C-:B------:R-:W-:Y:S01]  /*18f0*/  HADD2.F32 R93, -RZ, R95.reuse.H0_H0 ;  /* 0x2000005fff5d7230 */ /* 0x100fe20000004100 */
[----:B------:R-:W-:Y:S01]  /*1900*/  FMUL.FTZ R101, R3, R92 ;  /* 0x0000005c03657220 */ /* 0x000fe20000410000 */
[----:B------:R-:W-:Y:S01]  /*1910*/  HADD2.F32 R95, -RZ, R95.H1_H1 ;  /* 0x3000005fff5f7230 */ /* 0x000fe20000004100 */
[----:B------:R-:W-:-:S02]  /*1920*/  FFMA.FTZ R61, R160, R94, R61 ;  /* 0x0000005ea03d7223 */ /* 0x000fc4000001003d */
[----:B------:R-:W-:Y:S01]  /*1930*/  FFMA.FTZ R62, R92, R93, R62 ;  /* 0x0000005d5c3e7223 */ /* 0x000fe2000001003e */
[----:B------:R-:W-:Y:S01]  /*1940*/  F2FP.PACK_AB R99, R164, R101 ;  /* 0x00000065a463723e */ /* 0x000fe200000000ff */
[C---:B------:R-:W-:Y:S01]  /*1950*/  IMAD.WIDE.U32 R100, R121.reuse, R100, c[0x0][0x248] ;  /* 0x0000920079647625 */ /* 0x040fe200078e0064 */
[----:B------:R-:W-:-:S03]  /*1960*/  IADD3 R121, R121, 0x80, RZ ;  /* 0x0000008079797810 */ /* 0x000fc60007ffe0ff */
[----:B------:R-:W-:Y:S01]  /*1970*/  FFMA.FTZ R63, R158, R95, R63 ;  /* 0x0000005f9e3f7223 */ /* 0x000fe2000001003f */
[----:B------:R0:W-:Y:S04]  /*1980*/  STG.E.128 [R100.64], R96 ;  /* 0x0000006064007986 */ /* 0x0001e8000c101d04 */
.L_x_4348:
[----:B------:R-:W-:Y:S05]  /*1990*/  BSYNC B0 ;  /* 0x0000000000007941 */ /* 0x000fea0003800000 */
.L_x_4347:
        /* <DEDUP_REMOVED lines=68> */
[----:B------:R-:W-:Y:S01]  /*1de0*/  F2FP.PACK_AB R96, R99, R98 ;  /* 0x000000626360723e */ /* 0x000fe200000000ff */
[----:B------:R-:W-:Y:S02]  /*1df0*/  FMUL.FTZ R98, R115, R102 ;  /* 0x0000006673627220 */ /* 0x000fe40000410000 */
[----:B------:R-:W-:Y:S01]  /*1e00*/  FMUL.FTZ R99, R118, R123 ;  /* 0x0000007b76637220 */ /* 0x000fe20000410000 */
[----:B------:R-:W-:Y:S01]  /*1e10*/  F2FP.PACK_AB R97, R100, R97 ;  /* 0x000000616461723e */ /* 0x000fe200000000ff */
[----:B------:R-:W-:-:S03]  /*1e20*/  FMUL.FTZ R100, R117, R103 ;  /* 0x0000006775647220 */ /* 0x000fc60000410000 */
[----:B------:R-:W-:Y:S02]  /*1e30*/  F2FP.PACK_AB R98, R99, R98 ;  /* 0x000000626362723e */ /* 0x000fe400000000ff */
[----:B------:R-:W-:Y:S02]  /*1e40*/  F2FP.PACK_AB R99, R101, R100 ;  /* 0x000000646563723e */ /* 0x000fe400000000ff */
[----:B------:R-:W-:-:S04]  /*1e50*/  LEA R100, P0, R121, c[0x0][0x248], 0x4 ;  /* 0x0000920079647a11 */ /* 0x000fc800078020ff */
[----:B------:R-:W-:-:S05]  /*1e60*/  LEA.HI.X R101, R121, c[0x0][0x24c], RZ, 0x4, P0 ;  /* 0x0000930079657a11 */ /* 0x000fca00000f24ff */
[----:B------:R0:W-:Y:S01]  /*1e70*/  STG.E.128 [R100.64], R96 ;  /* 0x0000006064007986 */ /* 0x0001e2000c101d04 */
[--C-:B--2---:R-:W-:Y:S02]  /*1e80*/  HADD2.F32 R121, -RZ, R92.reuse.H0_H0 ;  /* 0x2000005cff797230 */ /* 0x104fe40000004100 */
[----:B------:R-:W-:-:S03]  /*1e90*/  HADD2.F32 R92, -RZ, R92.H1_H1 ;  /* 0x3000005cff5c7230 */ /* 0x000fc60000004100 */
[----:B------:R-:W-:Y:S02]  /*1ea0*/  FFMA.FTZ R64, R159, R121, R64 ;  /* 0x000000799f407223 */ /* 0x000fe40000010040 */
[----:B------:R-:W-:Y:S01]  /*1eb0*/  FFMA.FTZ R65, R158, R92, R65 ;  /* 0x0000005c9e417223 */ /* 0x000fe20000010041 */
[--C-:B------:R-:W-:Y:S02]  /*1ec0*/  HADD2.F32 R92, -RZ, R93.reuse.H0_H0 ;  /* 0x2000005dff5c7230 */ /* 0x100fe40000004100 */
        /* <DEDUP_REMOVED lines=8> */
[----:B------:R-:W-:-:S02]  /*1f50*/  FFMA.FTZ R70, R103, R92, R70 ;  /* 0x0000005c67467223 */ /* 0x000fc40000010046 */
[----:B------:R-:W-:Y:S02]  /*1f60*/  FFMA.FTZ R69, R123, R94, R69 ;  /* 0x0000005e7b457223 */ /* 0x000fe40000010045 */
[----:B------:R-:W-:Y:S02]  /*1f70*/  FFMA.FTZ R71, R122, R95, R71 ;  /* 0x0000005f7a477223 */ /* 0x000fe40000010047 */
.L_x_4350:
[----:B0-----:R-:W-:Y:S05]  /*1f80*/  BSYNC B0 ;  /* 0x0000000000007941 */ /* 0x001fea0003800000 */
.L_x_4349:
[----:B------:R-:W-:Y:S02]  /*1f90*/  IADD3 R111, R111, c[0x0][0x160], RZ ;  /* 0x000058006f6f7a10 */ /* 0x000fe40007ffe0ff */
[----:B------:R-:W-:Y:S02]  /*1fa0*/  LOP3.LUT P1, RZ, R120, 0xff, RZ, 0xc0, !PT ;  /* 0x000000ff78ff7812 */ /* 0x000fe4000782c0ff */
[----:B------:R-:W-:Y:S02]  /*1fb0*/  ISETP.GE.AND P0, PT, R111, c[0x0][0x164], PT ;  /* 0x000059006f007a0c */ /* 0x000fe40003f06270 */
[----:B------:R-:W-:-:S11]  /*1fc0*/  SEL R120, RZ, 0x1, P1 ;  /* 0x00000001ff787807 */ /* 0x000fd60000800000 */
[----:B-----5:R-:W-:Y:S01]  /*1fd0*/  @P0 CALL.REL.NOINC `(.L_x_4340) ;  /* 0x0000001000000944 */ /* 0x020fe20003c00000 */
[----:B------:R-:W-:Y:S05]  /*1fe0*/  BRA `(.L_x_4351) ;  /* 0xffffe56000007947 */ /* 0x000fea000383ffff */
.L_x_4340:
        /* <DEDUP_REMOVED lines=18> */
.L_x_4353:
[----:B------:R-:W-:Y:S05]  /*2110*/  BSYNC B0 ;  /* 0x0000000000007941 */ /* 0x000fea0003800000 */
.L_x_4352:
        /* <DEDUP_REMOVED lines=12> */
.L_x_4345:
[----:B------:R-:W-:Y:S01]  /*21e0*/  HFMA2.MMA R100, -RZ, RZ, 0, 9.5367431640625e-07 ;  /* 0x00000010ff647435 */ /* 0x000fe200000001ff */
[----:B------:R-:W-:-:S02]  /*21f0*/  MOV R95, R157 ;  /* 0x0000009d005f7202 */ /* 0x000fc40000000f00 */
[----:B------:R-:W-:Y:S02]  /*2200*/  MOV R97, 0x1f ;  /* 0x0000001f00617802 */ /* 0x000fe40000000f00 */
[----:B------:R-:W-:Y:S02]  /*2210*/  MOV R160, 0xffffffff ;  /* 0xffffffff00a07802 */ /* 0x000fe40000000f00 */
[----:B------:R-:W-:Y:S02]  /*2220*/  MOV R92, 0x2240 ;  /* 0x00002240005c7802 */ /* 0x000fe40000000f00 */
[----:B-----5:R-:W-:Y:S05]  /*2230*/  CALL.REL.NOINC `($__internal_124_$__cuda_sm70_shflsync_down_p) ;  /* 0x0000046000007944 */ /* 0x020fea0003c00000 */
[----:B-1----:R-:W-:Y:S01]  /*2240*/  MOV R96, R95 ;  /* 0x0000005f00607202 */ /* 0x002fe20000000f00 */
[----:B0-----:R-:W-:Y:S05]  /*2250*/  BRA `(.L_x_4354) ;  /* 0xffffeee000007947 */ /* 0x001fea000383ffff */
.L_x_4346:
[----:B------:R-:W-:Y:S01]  /*2260*/  HFMA2.MMA R100, -RZ, RZ, 0, 9.5367431640625e-07 ;  /* 0x00000010ff647435 */ /* 0x000fe200000001ff */
[----:B------:R-:W-:Y:S02]  /*2270*/  MOV R95, R158 ;  /* 0x0000009e005f7202 */ /* 0x000fe40000000f00 */
[----:B------:R-:W-:Y:S02]  /*2280*/  MOV R97, 0x1f ;  /* 0x0000001f00617802 */ /* 0x000fe40000000f00 */
[----:B------:R-:W-:-:S02]  /*2290*/  MOV R160, 0xffffffff ;  /* 0xffffffff00a07802 */ /* 0x000fc40000000f00 */
[----:B------:R-:W-:Y:S02]  /*22a0*/  MOV R92, 0x22c0 ;  /* 0x000022c0005c7802 */ /* 0x000fe40000000f00 */
[----:B01---5:R-:W-:Y:S05]  /*22b0*/  CALL.REL.NOINC `($__internal_124_$__cuda_sm70_shflsync_down_p) ;  /* 0x000003e000007944 */ /* 0x023fea0003c00000 */
[----:B------:R-:W-:Y:S01]  /*22c0*/  FADD.FTZ R157, R96, R157 ;  /* 0x0000009d609d7221 */ /* 0x000fe20000010000 */
[----:B0-----:R-:W-:Y:S01]  /*22d0*/  HFMA2.MMA R100, -RZ, RZ, 0, 4.76837158203125e-07 ;  /* 0x00000008ff647435 */ /* 0x001fe200000001ff */
[----:B-1----:R-:W-:Y:S01]  /*22e0*/  FADD.FTZ R158, R158, R95 ;  /* 0x0000005f9e9e7221 */ /* 0x002fe20000010000 */
[----:B------:R-:W-:Y:S02]  /*22f0*/  MOV R97, 0x1f ;  /* 0x0000001f00617802 */ /* 0x000fe40000000f00 */
[----:B------:R-:W-:Y:S02]  /*2300*/  MOV R160, 0xffffffff ;  /* 0xffffffff00a07802 */ /* 0x000fe40000000f00 */
[----:B------:R-:W-:Y:S02]  /*2310*/  MOV R95, R157 ;  /* 0x0000009d005f7202 */ /* 0x000fe40000000f00 */
[----:B------:R-:W-:Y:S02]  /*2320*/  MOV R92, 0x2340 ;  /* 0x00002340005c7802 */ /* 0x000fe40000000f00 */
[----:B------:R-:W-:Y:S05]  /*2330*/  CALL.REL.NOINC `($__internal_124_$__cuda_sm70_shflsync_down_p) ;  /* 0x0000036000007944 */ /* 0x000fea0003c00000 */
[----:B0-----:R-:W-:Y:S01]  /*2340*/  HFMA2.MMA R100, -RZ, RZ, 0, 4.76837158203125e-07 ;  /* 0x00000008ff647435 */ /* 0x001fe200000001ff */
[----:B-1----:R-:W-:-:S02]  /*2350*/  MOV R96, R95 ;  /* 0x0000005f00607202 */ /* 0x002fc40000000f00 */
[----:B------:R-:W-:Y:S02]  /*2360*/  MOV R95, R158 ;  /* 0x0000009e005f7202 */ /* 0x000fe40000000f00 */
[----:B------:R-:W-:Y:S02]  /*2370*/  MOV R97, 0x1f ;  /* 0x0000001f00617802 */ /* 0x000fe40000000f00 */
[----:B------:R-:W-:Y:S02]  /*2380*/  MOV R160, 0xffffffff ;  /* 0xffffffff00a07802 */ /* 0x000fe40000000f00 */
[----:B------:R-:W-:Y:S02]  /*2390*/  MOV R92, 0x23b0 ;  /* 0x000023b0005c7802 */ /* 0x000fe40000000f00 */
[----:B------:R-:W-:Y:S05]  /*23a0*/  CALL.REL.NOINC `($__internal_124_$__cuda_sm70_shflsync_down_p) ;  /* 0x000002f000007944 */ /* 0x000fea0003c00000 */
[----:B------:R-:W-:Y:S01]  /*23b0*/  FADD.FTZ R157, R96, R157 ;  /* 0x0000009d609d7221 */ /* 0x000fe20000010000 */
[----:B0-----:R-:W-:Y:S01]  /*23c0*/  HFMA2.MMA R100, -RZ, RZ, 0, 2.384185791015625e-07 ;  /* 0x00000004ff647435 */ /* 0x001fe200000001ff */
[----:B-1----:R-:W-:Y:S01]  /*23d0*/  FADD.FTZ R158, R158, R95 ;  /* 0x0000005f9e9e7221 */ /* 0x002fe20000010000 */
[----:B------:R-:W-:Y:S02]  /*23e0*/  MOV R97, 0x1f ;  /* 0x0000001f00617802 */ /* 0x000fe40000000f00 */
[----:B------:R-:W-:-:S02]  /*23f0*/  MOV R160, 0xffffffff ;  /* 0xffffffff00a07802 */ /* 0x000fc40000000f00 */
[----:B------:R-:W-:Y:S02]  /*2400*/  MOV R95, R157 ;  /* 0x0000009d005f7202 */ /* 0x000fe40000000f00 */
[----:B------:R-:W-:Y:S02]  /*2410*/  MOV R92, 0x2430 ;  /* 0x00002430005c7802 */ /* 0x000fe40000000f00 */
[----:B------:R-:W-:Y:S05]  /*2420*/  CALL.REL.NOINC `($__internal_124_$__cuda_sm70_shflsync_down_p) ;  /* 0x0000027000007944 */ /* 0x000fea0003c00000 */
[----:B0-----:R-:W-:Y:S01]  /*2430*/  HFMA2.MMA R100, -RZ, RZ, 0, 2.384185791015625e-07 ;  /* 0x00000004ff647435 */ /* 0x001fe200000001ff */
[----:B-1----:R-:W-:Y:S02]  /*2440*/  MOV R96, R95 ;  /* 0x0000005f00607202 */ /* 0x002fe40000000f00 */
[----:B------:R-:W-:Y:S02]  /*2450*/  MOV R95, R158 ;  /* 0x0000009e005f7202 */ /* 0x000fe40000000f00 */
[----:B------:R-:W-:Y:S02]  /*2460*/  MOV R97, 0x1f ;  /* 0x0000001f00617802 */ /* 0x000fe40000000f00 */
[----:B------:R-:W-:Y:S02]  /*2470*/  MOV R160, 0xffffffff ;  /* 0xffffffff00a07802 */ /* 0x000fe40000000f00 */
[----:B------:R-:W-:-:S02]  /*2480*/  MOV R92, 0x24a0 ;  /* 0x000024a0005c7802 */ /* 0x000fc40000000f00 */
[----:B------:R-:W-:Y:S05]  /*2490*/  CALL.REL.NOINC `($__internal_124_$__cuda_sm70_shflsync_down_p) ;  /* 0x0000020000007944 */ /* 0x000fea0003c00000 */
[----:B------:R-:W-:Y:S01]  /*24a0*/  FADD.FTZ R157, R96, R157 ;  /* 0x0000009d609d7221 */ /* 0x000fe20000010000 */
[----:B0-----:R-:W-:Y:S01]  /*24b0*/  HFMA2.MMA R100, -RZ, RZ, 0, 1.1920928955078125e-07 ;  /* 0x00000002ff647435 */ /* 0x001fe200000001ff */
[----:B-1----:R-:W-:Y:S01]  /*24c0*/  FADD.FTZ R158, R158, R95 ;  /* 0x0000005f9e9e7221 */ /* 0x002fe20000010000 */
[----:B------:R-:W-:-:S02]  /*24d0*/  MOV R97, 0x1f ;  /* 0x0000001f00617802 */ /* 0x000fc40000000f00 */
[----:B------:R-:W-:Y:S02]  /*24e0*/  MOV R160, 0xffffffff ;  /* 0xffffffff00a07802 */ /* 0x000fe40000000f00 */
[----:B------:R-:W-:Y:S02]  /*24f0*/  MOV R95, R157 ;  /* 0x0000009d005f7202 */ /* 0x000fe40000000f00 */
[----:B------:R-:W-:Y:S02]  /*2500*/  MOV R92, 0x2520 ;  /* 0x00002520005c7802 */ /* 0x000fe40000000f00 */
[----:B------:R-:W-:Y:S05]  /*2510*/  CALL.REL.NOINC `($__internal_124_$__cuda_sm70_shflsync_down_p) ;  /* 0x0000018000007944 */ /* 0x000fea0003c00000 */
[----:B0-----:R-:W-:Y:S01]  /*2520*/  HFMA2.MMA R100, -RZ, RZ, 0, 1.1920928955078125e-07 ;  /* 0x00000002ff647435 */ /* 0x001fe200000001ff */
[----:B-1----:R-:W-:Y:S02]  /*2530*/  MOV R96, R95 ;  /* 0x0000005f00607202 */ /* 0x002fe40000000f00 */
[----:B------:R-:W-:Y:S02]  /*2540*/  MOV R95, R158 ;  /* 0x0000009e005f7202 */ /* 0x000fe40000000f00 */
[----:B------:R-:W-:Y:S02]  /*2550*/  MOV R97, 0x1f ;  /* 0x0000001f00617802 */ /* 0x000fe40000000f00 */
[----:B------:R-:W-:-:S02]  /*2560*/  MOV R160, 0xffffffff ;  /* 0xffffffff00a07802 */ /* 0x000fc40000000f00 */
[----:B------:R-:W-:Y:S02]  /*2570*/  MOV R92, 0x2590 ;  /* 0x00002590005c7802 */ /* 0x000fe40000000f00 */
[----:B------:R-:W-:Y:S05]  /*2580*/  CALL.REL.NOINC `($__internal_124_$__cuda_sm70_shflsync_down_p) ;  /* 0x0000011000007944 */ /* 0x000fea0003c00000 */
[----:B------:R-:W-:Y:S01]  /*2590*/  FADD.FTZ R98, R96, R157 ;  /* 0x0000009d60627221 */ /* 0x000fe20000010000 */
[----:B0-----:R-:W-:Y:S01]  /*25a0*/  HFMA2.MMA R100, -RZ, RZ, 0, 5.9604644775390625e-08 ;  /* 0x00000001ff647435 */ /* 0x001fe200000001ff */
[----:B-1----:R-:W-:Y:S01]  /*25b0*/  FADD.FTZ R101, R158, R95 ;  /* 0x0000005f9e657221 */ /* 0x002fe20000010000 */
[----:B------:R-:W-:Y:S02]  /*25c0*/  MOV R97, 0x1f ;  /* 0x0000001f00617802 */ /* 0x000fe40000000f00 */
[----:B------:R-:W-:Y:S02]  /*25d0*/  MOV R160, 0xffffffff ;  /* 0xffffffff00a07802 */ /* 0x000fe40000000f00 */
[----:B------:R-:W-:Y:S02]  /*25e0*/  MOV R95, R98 ;  /* 0x00000062005f7202 */ /* 0x000fe40000000f00 */
[----:B------:R-:W-:Y:S02]  /*25f0*/  MOV R92, 0x2610 ;  /* 0x00002610005c7802 */ /* 0x000fe40000000f00 */
[----:B------:R-:W-:Y:S05]  /*2600*/  CALL.REL.NOINC `($__internal_124_$__cuda_sm70_shflsync_down_p) ;  /* 0x0000009000007944 */ /* 0x000fea0003c00000 */
[----:B0-----:R-:W-:Y:S01]  /*2610*/  HFMA2.MMA R100, -RZ, RZ, 0, 5.9604644775390625e-08 ;  /* 0x00000001ff647435 */ /* 0x001fe200000001ff */
[----:B-1----:R-:W-:-:S02]  /*2620*/  MOV R99, R95 ;  /* 0x0000005f00637202 */ /* 0x002fc40000000f00 */
[----:B------:R-:W-:Y:S02]  /*2630*/  MOV R95, R101 ;  /* 0x00000065005f7202 */ /* 0x000fe40000000f00 */
[----:B------:R-:W-:Y:S02]  /*2640*/  MOV R97, 0x1f ;  /* 0x0000001f00617802 */ /* 0x000fe40000000f00 */
[----:B------:R-:W-:Y:S02]  /*2650*/  MOV R160, 0xffffffff ;  /* 0xffffffff00a07802 */ /* 0x000fe40000000f00 */
[----:B------:R-:W-:Y:S02]  /*2660*/  MOV R92, 0x2680 ;  /* 0x00002680005c7802 */ /* 0x000fe40000000f00 */
[----:B------:R-:W-:Y:S05]  /*2670*/  CALL.REL.NOINC `($__internal_124_$__cuda_sm70_shflsync_down_p) ;  /* 0x0000002000007944 */ /* 0x000fea0003c00000 */
[----:B-1----:R-:W-:Y:S01]  /*2680*/  MOV R158, R95 ;  /* 0x0000005f009e7202 */ /* 0x002fe20000000f00 */
[----:B0-----:R-:W-:Y:S05]  /*2690*/  BRA `(.L_x_4355) ;  /* 0xffffebc000007947 */ /* 0x001fea000383ffff */
        .weak           $__internal_124_$__cuda_sm70_shflsync_down_p
        .type           $__internal_124_$__cuda_sm70_shflsync_down_p,@function
        .size           $__internal_124_$__cuda_sm70_shflsync_down_p,(.L_x_6926 - $__internal_124_$__cuda_sm70_shflsync_down_p)
$__internal_124_$__cuda_sm70_shflsync_down_p:
[----:B------:R-:W-:Y:S01]  /*26a0*/  HFMA2.MMA R93, -RZ, RZ, 0, 0 ;  /* 0x00000000ff5d7435 */ /* 0x000fe200000001ff */
[----:B------:R-:W-:Y:S04]  /*26b0*/  WARPSYNC R160 ;  /* 0x000000a000007348 */ /* 0x000fe80003800000 */
[----:B------:R0:W1:Y:S01]  /*26c0*/  SHFL.DOWN PT, R95, R95, R100, R97 ;  /* 0x080000645f5f7389 */ /* 0x00006200000e0061 */
[----:B------:R-:W-:Y:S05]  /*26d0*/  RET.REL.NODEC R92 `(_ZN10layer_norm13ln_bwd_kernelINS_13Kernel_traitsI6__halfS2_fS2_fjLj2048ELj1ELj1ELj4ELj16ENS_18Kernel_traits_baseILj2048ES2_S2_fS2_fjLj128EEEEELb0ELb1ELb0ELb0EEEvNS_9BwdParamsE) ;  /* 0xffffd9205c007950 */ /* 0x000fea0003c3ffff */
.L_x_4356:
        /* <DEDUP_REMOVED lines=10> */
.L_x_6926:


//--------------------- .text._ZN10layer_norm13ln_bwd_kernelINS_13Kernel_traitsI6__halfS2_fS2_fjLj2048ELj1ELj1ELj4ELj16ENS_18Kernel_traits_baseILj2048ES2_S2_fS2_fjLj128EEEEELb0ELb1ELb0ELb1EEEvNS_9BwdParamsE --------------------------
	.section	.text._ZN10layer_norm13ln_bwd_kernelINS_13Kernel_traitsI6__halfS2_fS2_fjLj2048ELj1ELj1ELj4ELj16ENS_18Kernel_traits_baseILj2048ES2_S2_fS2_fjLj128EEEEELb0ELb1ELb0ELb1EEEvNS_9BwdParamsE,"ax",@progbits
	.sectioninfo	@"SHI_REGISTERS=167"
	.align	128
        .global         _ZN10layer_norm13ln_bwd_kernelINS_13Kernel_traitsI6__halfS2_fS2_fjLj2048ELj1ELj1ELj4ELj16ENS_18Kernel_traits_baseILj2048ES2_S2_fS2_fjLj128EEEEELb0ELb1ELb0ELb1EEEvNS_9BwdParamsE
        .type           _ZN10layer_norm13ln_bwd_kernelINS_13Kernel_traitsI6__halfS2_fS2_fjLj2048ELj1ELj1ELj4ELj16ENS_18Kernel_traits_baseILj2048ES2_S2_fS2_fjLj128EEEEELb0ELb1ELb0ELb1EEEvNS_9BwdParamsE,@function
        .size           _ZN10layer_norm13ln_bwd_kernelINS_13Kernel_traitsI6__halfS2_fS2_fjLj2048ELj1ELj1ELj4ELj16ENS_18Kernel_traits_baseILj2048ES2_S2_fS2_fjLj128EEEEELb0ELb1ELb0ELb1EEEvNS_9BwdParamsE,(.L_x_6927 - _ZN10layer_norm13ln_bwd_kernelINS_13Kernel_traitsI6__halfS2_fS2_fjLj2048ELj1ELj1ELj4ELj16ENS_18Kernel_traits_baseILj2048ES2_S2_fS2_fjLj128EEEEELb0ELb1ELb0ELb1EEEvNS_9BwdParamsE)
        .other          _ZN10layer_norm13ln_bwd_kernelINS_13Kernel_traitsI6__halfS2_fS2_fjLj2048ELj1ELj1ELj4ELj16ENS_18Kernel_traits_baseILj2048ES2_S2_fS2_fjLj128EEEEELb0ELb1ELb0ELb1EEEvNS_9BwdParamsE,@"STO_CUDA_ENTRY STV_DEFAULT"
_ZN10layer_norm13ln_bwd_kernelINS_13Kernel_traitsI6__halfS2_fS2_fjLj2048ELj1ELj1ELj4ELj16ENS_18Kernel_traits_baseILj2048ES2_S2_fS2_fjLj128EEEEELb0ELb1ELb0ELb1EEEvNS_9BwdParamsE:
.text._ZN10layer_norm13ln_bwd_kernelINS_13Kernel_traitsI6__halfS2_fS2_fjLj2048ELj1ELj1ELj4ELj16ENS_18Kernel_traits_baseILj2048ES2_S2_fS2_fjLj128EEEEELb0ELb1ELb0ELb1EEEvNS_9BwdParamsE:
        /* <DEDUP_REMOVED lines=32> */
.L_x_4357:
        /* <DEDUP_REMOVED lines=68> */
.L_x_4362:
[----:B------:R-:W-:Y:S01]  /*0640*/  ISETP.NE.U32.AND P0, PT, RZ, c[0x0][0x1c0], PT ;  /* 0x00007000ff007a0c */ /* 0x000fe20003f05070 */
[C---:B------:R-:W-:Y:S01]  /*0650*/  IMAD R56, R129.reuse, c[0x0][0x168], RZ ;  /* 0x00005a0081387a24 */ /* 0x040fe200078e02ff */
[----:B------:R-:W-:Y:S02]  /*0660*/  MOV R132, 0x4 ;  /* 0x0000000400847802 */ /* 0x000fe40000000f00 */
[----:B------:R-:W-:Y:S02]  /*0670*/  ISETP.NE.AND.EX P0, PT, RZ, c[0x0][0x1c4], PT, P0 ;  /* 0x00007100ff007a0c */ /* 0x000fe40003f05300 */
[----:B------:R-:W-:Y:S01]  /*0680*/  SHF.R.S32.HI R57, RZ, 0x1f, R56 ;  /* 0x0000001fff397819 */ /* 0x000fe20000011438 */
[----:B------:R-:W-:Y:S01]  /*0690*/  IMAD.WIDE R68, R129, R132, c[0x0][0x1a0] ;  /* 0x0000680081447625 */ /* 0x000fe200078e0284 */
[----:B------:R-:W-:Y:S02]  /*06a0*/  LOP3.LUT R134, R0, 0x7f, RZ, 0xc0, !PT ;  /* 0x0000007f00867812 */ /* 0x000fe400078ec0ff */
[----:B------:R-:W-:-:S02]  /*06b0*/  LEA.HI R57, R57, R56, RZ, 0x3 ;  /* 0x0000003839397211 */ /* 0x000fc400078f18ff */
[----:B------:R-:W-:Y:S01]  /*06c0*/  SHF.R.S32.HI R56, RZ, 0x1f, R129 ;  /* 0x0000001fff387819 */ /* 0x000fe20000011481 */
[----:B------:R0:W2:Y:S01]  /*06d0*/  LDG.E R145, [R68.64] ;  /* 0x0000000444917981 */ /* 0x0000a2000c1e1900 */
[----:B------:R-:W-:Y:S02]  /*06e0*/  LEA.HI.SX32 R134, R57, R134, 0x1d ;  /* 0x0000008639867211 */ /* 0x000fe400078feaff */
[----:B------:R-:W-:Y:S02]  /*06f0*/  MOV R139, 0x20 ;  /* 0x00000020008b7802 */ /* 0x000fe40000000f00 */
[C---:B------:R-:W-:Y:S02]  /*0700*/  @P0 LEA R76, P1, R129.reuse, c[0x0][0x1c0], 0x1 ;  /* 0x00007000814c0a11 */ /* 0x040fe400078208ff */
[----:B------:R-:W-:Y:S01]  /*0710*/  MOV R72, 0x10 ;  /* 0x0000001000487802 */ /* 0x000fe20000000f00 */
[----:B------:R-:W-:Y:S01]  /*0720*/  IMAD.WIDE.U32 R142, R134, R139, c[0x0][0x188] ;  /* 0x00006200868e7625 */ /* 0x000fe200078e008b */
[----:B------:R-:W-:-:S02]  /*0730*/  @P0 LEA.HI.X R77, R129, c[0x0][0x1c4], R56, 0x1, P1 ;  /* 0x00007100814d0a11 */ /* 0x000fc400008f0c38 */
[C---:B------:R-:W-:Y:S01]  /*0740*/  IADD3 R131, R134.reuse, 0x80, RZ ;  /* 0x0000008086837810 */ /* 0x040fe20007ffe0ff */
[----:B------:R-:W-:Y:S01]  /*0750*/  IMAD.WIDE.U32 R60, R134, R72, c[0x0][0x208] ;  /* 0x00008200863c7625 */ /* 0x000fe200078e0048 */
[----:B------:R-:W3:Y:S03]  /*0760*/  LDG.E.128 R56, [R142.64] ;  /* 0x000000048e387981 */ /* 0x000ee6000c1e1d00 */
[----:B------:R-:W-:Y:S01]  /*0770*/  IMAD.WIDE R132, R129, R132, c[0x0][0x1a8] ;  /* 0x00006a0081847625 */ /* 0x000fe200078e0284 */
[----:B------:R1:W4:Y:S01]  /*0780*/  @P0 LDG.E.U16 R144, [R76.64] ;  /* 0x000000044c900981 */ /* 0x000322000c1e1500 */
[----:B------:R-:W-:-:S03]  /*0790*/  LEA R140, P1, R131, c[0x0][0x188], 0x5 ;  /* 0x00006200838c7a11 */ /* 0x000fc600078228ff */
[----:B------:R-:W3:Y:S01]  /*07a0*/  LDG.E.128 R60, [R60.64] ;  /* 0x000000043c3c7981 */ /* 0x000ee2000c1e1d00 */
[C---:B------:R-:W-:Y:S01]  /*07b0*/  LEA.HI.X R141, R131.reuse, c[0x0][0x18c], RZ, 0x5, P1 ;  /* 0x00006300838d7a11 */ /* 0x040fe200008f2cff */
[----:B------:R-:W-:Y:S02]  /*07c0*/  IMAD.WIDE.U32 R72, R131, R72, c[0x0][0x208] ;  /* 0x0000820083487625 */ /* 0x000fe400078e0048 */
[----:B------:R-:W3:Y:S04]  /*07d0*/  LDG.E.128 R64, [R142.64+0x10] ;  /* 0x000010048e407981 */ /* 0x000ee8000c1e1d00 */
[----:B------:R1:W3:Y:S04]  /*07e0*/  LDG.E R133, [R132.64] ;  /* 0x0000000484857981 */ /* 0x0002e8000c1e1900 */
[----:B0-----:R2:W3:Y:S04]  /*07f0*/  LDG.E.128 R68, [R140.64] ;  /* 0x000000048c447981 */ /* 0x0014e8000c1e1d00 */
[----:B------:R-:W3:Y:S04]  /*0800*/  LDG.E.128 R72, [R72.64] ;  /* 0x0000000448487981 */ /* 0x000ee8000c1e1d00 */
[----:B-1----:R2:W3:Y:S01]  /*0810*/  LDG.E.128 R76, [R140.64+0x10] ;  /* 0x000010048c4c7981 */ /* 0x0024e2000c1e1d00 */
[----:B------:R-:W-:-:S04]  /*0820*/  ISETP.NE.U32.AND P1, PT, RZ, c[0x0][0x218], PT ;  /* 0x00008600ff007a0c */ /* 0x000fc80003f25070 */
[----:B------:R-:W-:Y:S01]  /*0830*/  ISETP.NE.AND.EX P1, PT, RZ, c[0x0][0x21c], PT, P1 ;  /* 0x00008700ff007a0c */ /* 0x000fe20003f25310 */
[----:B------:R-:W-:-:S12]  /*0840*/  ULDC.U8 UR6, c[0x0][0x1f0] ;  /* 0x00007c0000067ab9 */ /* 0x000fd80000000000 */
[----:B------:R-:W-:Y:S01]  /*0850*/  @P1 LEA R136, P2, R131, c[0x0][0x218], 0x5 ;  /* 0x0000860083881a11 */ /* 0x000fe200078428ff */
[----:B------:R-:W-:-:S03]  /*0860*/  @P1 IMAD.WIDE.U32 R138, R134, R139, c[0x0][0x218] ;  /* 0x00008600868a1625 */ /* 0x000fc600078e008b */
[----:B------:R-:W-:Y:S02]  /*0870*/  @P1 LEA.HI.X R137, R131, c[0x0][0x21c], RZ, 0x5, P2 ;  /* 0x0000870083891a11 */ /* 0x000fe400010f2cff */
[----:B------:R0:W5:Y:S04]  /*0880*/  @P1 LDG.E.128 R32, [R138.64] ;  /* 0x000000048a201981 */ /* 0x000168000c1e1d00 */
[----:B------:R0:W5:Y:S04]  /*0890*/  @P1 LDG.E.128 R36, [R138.64+0x10] ;  /* 0x000010048a241981 */ /* 0x000168000c1e1d00 */
[----:B------:R1:W5:Y:S04]  /*08a0*/  @P1 LDG.E.128 R40, [R136.64] ;  /* 0x0000000488281981 */ /* 0x000368000c1e1d00 */
[----:B------:R1:W5:Y:S01]  /*08b0*/  @P1 LDG.E.128 R44, [R136.64+0x10] ;  /* 0x00001004882c1981 */ /* 0x000362000c1e1d00 */
[----:B------:R-:W-:-:S02]  /*08c0*/  ISETP.NE.AND P1, PT, RZ, UR6, PT ;  /* 0x00000006ff007c0c */ /* 0x000fc4000bf25270 */
[----:B------:R-:W-:Y:S02]  /*08d0*/  MOV R132, 0x3f800000 ;  /* 0x3f80000000847802 */ /* 0x000fe40000000f00 */
[----:B------:R-:W-:Y:S02]  /*08e0*/  LOP3.LUT P3, RZ, R135, 0xff, RZ, 0xc0, !PT ;  /* 0x000000ff87ff7812 */ /* 0x000fe4000786c0ff */
[----:B--2---:R-:W-:Y:S01]  /*08f0*/  FSEL R140, R145, RZ, !P1 ;  /* 0x000000ff918c7208 */ /* 0x004fe20004800000 */
[----:B----4-:R-:W-:-:S04]  /*0900*/  @P0 HADD2.F32 R132, -RZ, R144.H0_H0 ;  /* 0x20000090ff840230 */ /* 0x010fc80000004100 */
[C---:B---3--:R-:W-:Y:S02]  /*0910*/  FADD.FTZ R144, -R140.reuse, R56 ;  /* 0x000000388c907221 */ /* 0x048fe40000010100 */
[C---:B------:R-:W-:Y:S01]  /*0920*/  FADD.FTZ R156, -R140.reuse, R57 ;  /* 0x000000398c9c7221 */ /* 0x040fe20000010100 */
[--C-:B------:R-:W-:Y:S01]  /*0930*/  HADD2.F32 R150, -RZ, R60.reuse.H0_H0 ;  /* 0x2000003cff967230 */ /* 0x100fe20000004100 */
[C---:B------:R-:W-:Y:S01]  /*0940*/  FADD.FTZ R146, -R140.reuse, R66 ;  /* 0x000000428c927221 */ /* 0x040fe20000010100 */
[----:B------:R-:W-:Y:S01]  /*0950*/  HADD2.F32 R149, -RZ, R60.H1_H1 ;  /* 0x3000003cff957230 */ /* 0x000fe20000004100 */
[C---:B------:R-:W-:Y:S01]  /*0960*/  FMUL.FTZ R151, R133.reuse, R144 ;  /* 0x0000009085977220 */ /* 0x040fe20000410000 */
[----:B------:R-:W-:Y:S01]  /*0970*/  HADD2.F32 R57, -RZ, R63.H0_H0 ;  /* 0x2000003fff397230 */ /* 0x000fe20000004100 */
[----:B------:R-:W-:Y:S02]  /*0980*/  FADD.FTZ R154, -R140, R58 ;  /* 0x0000003a8c9a7221 */ /* 0x000fe40000010100 */
[----:B------:R-:W-:-:S02]  /*0990*/  FMUL.FTZ R156, R133, R156 ;  /* 0x0000009c859c7220 */ /* 0x000fc40000410000 */
[----:B------:R-:W-:Y:S02]  /*09a0*/  FADD.FTZ R96, R150, R96 ;  /* 0x0000006096607221 */ /* 0x000fe40000010000 */
[----:B------:R-:W-:Y:S02]  /*09b0*/  FFMA.FTZ R130, R151, R150, R130 ;  /* 0x0000009697827223 */ /* 0x000fe40000010082 */
[----:B------:R-:W-:Y:S01]  /*09c0*/  FMUL.FTZ R146, R133, R146 ;  /* 0x0000009285927220 */ /* 0x000fe20000410000 */
[--C-:B-1----:R-:W-:Y:S01]  /*09d0*/  HADD2.F32 R136, -RZ, R62.reuse.H0_H0 ;  /* 0x2000003eff887230 */ /* 0x102fe20000004100 */
[C---:B------:R-:W-:Y:S01]  /*09e0*/  FADD.FTZ R152, -R140.reuse, R59 ;  /* 0x0000003b8c987221 */ /* 0x040fe20000010100 */
[----:B------:R-:W-:Y:S01]  /*09f0*/  HADD2.F32 R59, -RZ, R62.H1_H1 ;  /* 0x3000003eff3b7230 */ /* 0x000fe20000004100 */
[----:B------:R-:W-:Y:S01]  /*0a00*/  FMUL.FTZ R150, R97, R150 ;  /* 0x0000009661967220 */ /* 0x000fe20000410000 */
[----:B------:R-:W-:Y:S01]  /*0a10*/  HADD2.F32 R147, -RZ, R61.H0_H0 ;  /* 0x2000003dff937230 */ /* 0x000fe20000004100 */
[C---:B------:R-:W-:Y:S01]  /*0a20*/  FADD.FTZ R142, -R140.reuse, R69 ;  /* 0x000000458c8e7221 */ /* 0x040fe20000010100 */
[--C-:B0-----:R-:W-:Y:S01]  /*0a30*/  HADD2.F32 R139, -RZ, R72.reuse.H1_H1 ;  /* 0x30000048ff8b7230 */ /* 0x101fe20000004100 */
[----:B------:R-:W-:Y:S01]  /*0a40*/  FADD.FTZ R62, -R140, R70 ;  /* 0x000000468c3e7221 */ /* 0x000fe20000010100 */
[----:B------:R-:W-:Y:S01]  /*0a50*/  HADD2.F32 R70, -RZ, R72.H0_H0 ;  /* 0x20000048ff467230 */ /* 0x000fe20000004100 */
        /* <DEDUP_REMOVED lines=8> */
[----:B------:R-:W-:Y:S01]  /*0ae0*/  FFMA.FTZ R57, R151, R150, RZ ;  /* 0x0000009697397223 */ /* 0x000fe200000100ff */
[----:B------:R-:W-:Y:S01]  /*0af0*/  HADD2.F32 R137, -RZ, R61.H1_H1 ;  /* 0x3000003dff897230 */ /* 0x000fe20000004100 */
[----:B------:R-:W-:Y:S01]  /*0b00*/  FADD.FTZ R164, -R140, R65 ;  /* 0x000000418ca47221 */ /* 0x000fe20000010100 */
[--C-:B------:R-:W-:Y:S01]  /*0b10*/  HADD2.F32 R58, -RZ, R74.reuse.H0_H0 ;  /* 0x2000004aff3a7230 */ /* 0x100fe20000004100 */
[----:B------:R-:W-:Y:S01]  /*0b20*/  FADD.FTZ R92, R147, R92 ;  /* 0x0000005c935c7221 */ /* 0x000fe20000010000 */
[----:B------:R-:W-:Y:S01]  /*0b30*/  HADD2.F32 R135, -RZ, R74.H1_H1 ;  /* 0x3000004aff877230 */ /* 0x000fe20000004100 */
[-C--:B------:R-:W-:Y:S02]  /*0b40*/  FFMA.FTZ R93, R154, R147.reuse, R93 ;  /* 0x000000939a5d7223 */ /* 0x080fe4000001005d */
[----:B------:R-:W-:-:S02]  /*0b50*/  FMUL.FTZ R147, R99, R147 ;  /* 0x0000009363937220 */ /* 0x000fc40000410000 */
[----:B------:R-:W-:Y:S02]  /*0b60*/  FADD.FTZ R74, R72, R149 ;  /* 0x00000095484a7221 */ /* 0x000fe40000010000 */
[----:B------:R-:W-:Y:S02]  /*0b70*/  FFMA.FTZ R57, R156, R149, R57 ;  /* 0x000000959c397223 */ /* 0x000fe40000010039 */
[C---:B------:R-:W-:Y:S02]  /*0b80*/  FADD.FTZ R148, -R140.reuse, R67 ;  /* 0x000000438c947221 */ /* 0x040fe40000010100 */
[C---:B------:R-:W-:Y:S02]  /*0b90*/  FMUL.FTZ R144, R133.reuse, R164 ;  /* 0x000000a485907220 */ /* 0x040fe40000410000 */
[----:B------:R-:W-:Y:S02]  /*0ba0*/  FADD.FTZ R145, -R140, R64 ;  /* 0x000000408c917221 */ /* 0x000fe40000010100 */
[----:B------:R-:W-:-:S02]  /*0bb0*/  FMUL.FTZ R152, R133, R152 ;  /* 0x0000009885987220 */ /* 0x000fc40000410000 */
        /* <DEDUP_REMOVED lines=12> */
[----:B------:R-:W-:Y:S01]  /*0c80*/  FFMA.FTZ R57, R145, R66, R57 ;  /* 0x0000004291397223 */ /* 0x000fe20000010039 */
[--C-:B------:R-:W-:Y:S02]  /*0c90*/  HADD2.F32 R138, -RZ, R75.reuse.H0_H0 ;  /* 0x2000004bff8a7230 */ /* 0x100fe40000004100 */
[----:B------:R-:W-:Y:S01]  /*0ca0*/  HADD2.F32 R56, -RZ, R75.H1_H1 ;  /* 0x3000004bff387230 */ /* 0x000fe20000004100 */
[----:B------:R-:W-:Y:S01]  /*0cb0*/  FMUL.FTZ R75, R133, R62 ;  /* 0x0000003e854b7220 */ /* 0x000fe20000410000 */
[----:B------:R-:W-:Y:S01]  /*0cc0*/  HADD2.F32 R63, -RZ, R63.H1_H1 ;  /* 0x3000003fff3f7230 */ /* 0x000fe20000004100 */
        /* <DEDUP_REMOVED lines=13> */
[--C-:B------:R-:W-:Y:S01]  /*0da0*/  HADD2.F32 R65, -RZ, R73.reuse.H0_H0 ;  /* 0x20000049ff417230 */ /* 0x100fe20000004100 */
[----:B------:R-:W-:Y:S01]  /*0db0*/  FADD.FTZ R162, -R140, R76 ;  /* 0x0000004c8ca27221 */ /* 0x000fe20000010100 */
[----:B------:R-:W-:Y:S01]  /*0dc0*/  HADD2.F32 R61, -RZ, R73.H1_H1 ;  /* 0x30000049ff3d7230 */ /* 0x000fe20000004100 */
[----:B------:R-:W-:-:S02]  /*0dd0*/  FMUL.FTZ R76, R133, R60 ;  /* 0x0000003c854c7220 */ /* 0x000fc40000410000 */
[----:B------:R-:W-:Y:S02]  /*0de0*/  FMUL.FTZ R72, R133, R142 ;  /* 0x0000008e85487220 */ /* 0x000fe40000410000 */
[----:B------:R-:W-:Y:S02]  /*0df0*/  FMUL.FTZ R73, R106, R139 ;  /* 0x0000008b6a497220 */ /* 0x000fe40000410000 */
[----:B------:R-:W-:Y:S02]  /*0e00*/  FADD.FTZ R60, R59, R70 ;  /* 0x000000463b3c7221 */ /* 0x000fe40000010000 */
[----:B------:R-:W-:Y:S02]  /*0e10*/  FFMA.FTZ R57, R71, R70, R57 ;  /* 0x0000004647397223 */ /* 0x000fe40000010039 */
[C---:B------:R-:W-:Y:S02]  /*0e20*/  FADD.FTZ R158, -R140.reuse, R77 ;  /* 0x0000004d8c9e7221 */ /* 0x040fe40000010100 */
[----:B------:R-:W-:-:S02]  /*0e30*/  FADD.FTZ R64, -R140, R78 ;  /* 0x0000004e8c407221 */ /* 0x000fc40000010100 */
[----:B------:R-:W-:Y:S02]  /*0e40*/  FADD.FTZ R140, -R140, R79 ;  /* 0x0000004f8c8c7221 */ /* 0x000fe40000010100 */
        /* <DEDUP_REMOVED lines=47> */
.L_x_4363:
        /* <DEDUP_REMOVED lines=18> */
.L_x_4364:
        /* <DEDUP_REMOVED lines=17> */
[----:B------:R-:W-:-:S02]  /*1370*/  ISETP.NE.AND.EX P0, PT, RZ, c[0x0][0x25c], PT, P0 ;  /* 0x00009700ff007a0c */ /* 0x000fc40003f05300 */
[----:B------:R-:W-:-:S04]  /*1380*/  ISETP.NE.U32.AND P1, PT, RZ, c[0x0][0x218], PT ;  /* 0x00008600ff007a0c */ /* 0x000fc80003f25070 */
[----:B------:R-:W-:Y:S01]  /*1390*/  ISETP.NE.AND.EX P1, PT, RZ, c[0x0][0x21c], PT, P1 ;  /* 0x00008700ff007a0c */ /* 0x000fe20003f25310 */
[----:B------:R-:W1:Y:S04]  /*13a0*/  LDS.128 R56, [R142+0x2000] ;  /* 0x002000008e387984 */ /* 0x000e680000000c00 */
[----:B0-----:R-:W0:Y:S01]  /*13b0*/  LDS.128 R60, [R142+0x2010] ;  /* 0x002010008e3c7984 */ /* 0x001e220000000c00 */
[----:B-1----:R-:W-:Y:S02]  /*13c0*/  FADD.FTZ R153, RZ, R56 ;  /* 0x00000038ff997221 */ /* 0x002fe40000010000 */
[----:B------:R-:W-:Y:S01]  /*13d0*/  FADD.FTZ R56, RZ, R57 ;  /* 0x00000039ff387221 */ /* 0x000fe20000010000 */
[----:B------:R-:W-:Y:S01]  /*13e0*/  HFMA2.MMA R57, -RZ, RZ, 0, 9.5367431640625e-07 ;  /* 0x00000010ff397435 */ /* 0x000fe200000001ff */
[----:B------:R-:W-:-:S02]  /*13f0*/  FADD.FTZ R153, R58, R153 ;  /* 0x000000993a997221 */ /* 0x000fc40000010000 */
[----:B------:R-:W-:Y:S01]  /*1400*/  FADD.FTZ R56, R59, R56 ;  /* 0x000000383b387221 */ /* 0x000fe20000010000 */
[----:B------:R-:W-:Y:S01]  /*1410*/  @P0 MOV R59, 0x20 ;  /* 0x00000020003b0802 */ /* 0x000fe20000000f00 */
[----:B0-----:R-:W-:Y:S02]  /*1420*/  FADD.FTZ R153, R153, R60 ;  /* 0x0000003c99997221 */ /* 0x001fe40000010000 */
[----:B------:R-:W-:Y:S02]  /*1430*/  FADD.FTZ R56, R56, R61 ;  /* 0x0000003d38387221 */ /* 0x000fe40000010000 */
[----:B------:R-:W-:Y:S02]  /*1440*/  FADD.FTZ R62, R62, R153 ;  /* 0x000000993e3e7221 */ /* 0x000fe40000010000 */
[----:B------:R-:W-:Y:S02]  /*1450*/  FADD.FTZ R56, R63, R56 ;  /* 0x000000383f387221 */ /* 0x000fe40000010000 */
[----:B------:R-:W-:-:S02]  /*1460*/  FMUL.FTZ R62, R62, c[0x0][0x1e0] ;  /* 0x000078003e3e7a20 */ /* 0x000fc40000410000 */
[----:B------:R-:W-:Y:S02]  /*1470*/  FMUL.FTZ R142, R56, c[0x0][0x1e0] ;  /* 0x00007800388e7a20 */ /* 0x000fe40000410000 */
[----:B------:R-:W-:Y:S01]  /*1480*/  IMAD.WIDE.U32 R56, R134, R57, c[0x0][0x170] ;  /* 0x00005c0086387625 */ /* 0x000fe200078e0039 */
[----:B------:R-:W-:Y:S02]  /*1490*/  FSEL R141, R62, RZ, !P2 ;  /* 0x000000ff3e8d7208 */ /* 0x000fe40005000000 */
[----:B------:R-:W-:-:S03]  /*14a0*/  ISETP.NE.U32.AND P2, PT, RZ, c[0x0][0x258], PT ;  /* 0x00009600ff007a0c */ /* 0x000fc60003f45070 */
[-CC-:B------:R-:W-:Y:S01]  /*14b0*/  FFMA.FTZ R152, R152, R142.reuse, R141.reuse ;  /* 0x0000008e98987223 */ /* 0x180fe2000001008d */
[----:B------:R-:W-:Y:S01]  /*14c0*/  ISETP.NE.AND.EX P2, PT, RZ, c[0x0][0x25c], PT, P2 ;  /* 0x00009700ff007a0c */ /* 0x000fe20003f45320 */
[-CC-:B------:R-:W-:Y:S02]  /*14d0*/  FFMA.FTZ R145, R145, R142.reuse, R141.reuse ;  /* 0x0000008e91917223 */ /* 0x180fe4000001008d */
[-CC-:B------:R-:W-:Y:S02]  /*14e0*/  FFMA.FTZ R151, R151, R142.reuse, R141.reuse ;  /* 0x0000008e97977223 */ /* 0x180fe4000001008d */
[-CC-:B------:R-:W-:Y:S02]  /*14f0*/  FFMA.FTZ R156, R156, R142.reuse, R141.reuse ;  /* 0x0000008e9c9c7223 */ /* 0x180fe4000001008d */
[----:B------:R-:W-:Y:S02]  /*1500*/  FFMA.FTZ R154, R154, R142, R141 ;  /* 0x0000008e9a9a7223 */ /* 0x000fe4000001008d */
[----:B------:R-:W-:-:S02]  /*1510*/  FADD.FTZ R152, R67, -R152 ;  /* 0x8000009843987221 */ /* 0x000fc40000010000 */
[----:B------:R-:W-:Y:S02]  /*1520*/  FADD.FTZ R64, R66, -R145 ;  /* 0x8000009142407221 */ /* 0x000fe40000010000 */
[----:B------:R-:W-:Y:S02]  /*1530*/  @P0 IMAD.WIDE.U32 R66, R134, R59, c[0x0][0x258] ;  /* 0x0000960086420625 */ /* 0x000fe400078e003b */
[----:B------:R-:W2:Y:S02]  /*1540*/  LDG.E.128 R56, [R56.64] ;  /* 0x0000000438387981 */ /* 0x000ea4000c1e1d00 */
[----:B------:R-:W-:Y:S02]  /*1550*/  FADD.FTZ R150, R150, -R151 ;  /* 0x8000009796967221 */ /* 0x000fe40000010000 */
[----:B------:R-:W-:Y:S02]  /*1560*/  FADD.FTZ R156, R149, -R156 ;  /* 0x8000009c959c7221 */ /* 0x000fe40000010000 */
[----:B------:R-:W-:-:S02]  /*1570*/  FADD.FTZ R154, R147, -R154 ;  /* 0x8000009a939a7221 */ /* 0x000fc40000010000 */
[-CC-:B------:R-:W-:Y:S02]  /*1580*/  FFMA.FTZ R147, R144, R142.reuse, R141.reuse ;  /* 0x0000008e90937223 */ /* 0x180fe4000001008d */
[-CC-:B------:R-:W-:Y:S02]  /*1590*/  FFMA.FTZ R146, R146, R142.reuse, R141.reuse ;  /* 0x0000008e92927223 */ /* 0x180fe4000001008d */
[----:B------:R-:W-:Y:S02]  /*15a0*/  FFMA.FTZ R148, R148, R142, R141 ;  /* 0x0000008e94947223 */ /* 0x000fe4000001008d */
[C---:B------:R-:W-:Y:S02]  /*15b0*/  FMUL.FTZ R65, R133.reuse, R150 ;  /* 0x0000009685417220 */ /* 0x040fe40000410000 */
[C---:B------:R-:W-:Y:S02]  /*15c0*/  FMUL.FTZ R156, R133.reuse, R156 ;  /* 0x0000009c859c7220 */ /* 0x040fe40000410000 */
[----:B------:R-:W-:-:S02]  /*15d0*/  FMUL.FTZ R145, R133, R154 ;  /* 0x0000009a85917220 */ /* 0x000fc40000410000 */
[----:B------:R-:W-:Y:S02]  /*15e0*/  FMUL.FTZ R152, R133, R152 ;  /* 0x0000009885987220 */ /* 0x000fe40000410000 */
[----:B------:R-:W-:Y:S02]  /*15f0*/  FADD.FTZ R68, R68, -R147 ;  /* 0x8000009344447221 */ /* 0x000fe40000010000 */
[----:B------:R-:W-:Y:S02]  /*1600*/  FADD.FTZ R146, R69, -R146 ;  /* 0x8000009245927221 */ /* 0x000fe40000010000 */
[----:B------:R-:W-:Y:S02]  /*1610*/  FADD.FTZ R148, R143, -R148 ;  /* 0x800000948f947221 */ /* 0x000fe40000010000 */
[----:B-----5:R-:W-:Y:S02]  /*1620*/  @P1 FADD.FTZ R65, R32, R65 ;  /* 0x0000004120411221 */ /* 0x020fe40000010000 */
[----:B------:R-:W-:-:S02]  /*1630*/  @P1 FADD.FTZ R156, R33, R156 ;  /* 0x0000009c219c1221 */ /* 0x000fc40000010000 */
[----:B------:R-:W-:Y:S02]  /*1640*/  @P1 FADD.FTZ R145, R34, R145 ;  /* 0x0000009122911221 */ /* 0x000fe40000010000 */
[----:B------:R-:W-:Y:S02]  /*1650*/  @P1 FADD.FTZ R152, R35, R152 ;  /* 0x0000009823981221 */ /* 0x000fe40000010000 */
[C---:B------:R-:W-:Y:S02]  /*1660*/  FMUL.FTZ R149, R133.reuse, R64 ;  /* 0x0000004085957220 */ /* 0x040fe40000410000 */
[C---:B------:R-:W-:Y:S02]  /*1670*/  FMUL.FTZ R154, R133.reuse, R68 ;  /* 0x00000044859a7220 */ /* 0x040fe40000410000 */
[C---:B------:R-:W-:Y:S02]  /*1680*/  FMUL.FTZ R151, R133.reuse, R146 ;  /* 0x0000009285977220 */ /* 0x040fe40000410000 */
[----:B------:R-:W-:Y:S01]  /*1690*/  FMUL.FTZ R158, R133, R148 ;  /* 0x00000094859e7220 */ /* 0x000fe20000410000 */
[----:B------:R-:W-:Y:S01]  /*16a0*/  SEL R60, R65, R48, P2 ;  /* 0x00000030413c7207 */ /* 0x000fe20001000000 */
[----:B------:R-:W-:Y:S01]  /*16b0*/  @P1 FADD.FTZ R149, R36, R149 ;  /* 0x0000009524951221 */ /* 0x000fe20000010000 */
[----:B------:R-:W-:Y:S01]  /*16c0*/  SEL R61, R156, R49, P2 ;  /* 0x000000319c3d7207 */ /* 0x000fe20001000000 */
[----:B------:R-:W-:Y:S01]  /*16d0*/  @P1 FADD.FTZ R154, R37, R154 ;  /* 0x0000009a259a1221 */ /* 0x000fe20000010000 */
[----:B------:R-:W-:Y:S01]  /*16e0*/  SEL R62, R145, R50, P2 ;  /* 0x00000032913e7207 */ /* 0x000fe20001000000 */
[----:B------:R-:W-:Y:S01]  /*16f0*/  @P1 FADD.FTZ R151, R38, R151 ;  /* 0x0000009726971221 */ /* 0x000fe20000010000 */
[----:B------:R-:W-:Y:S01]  /*1700*/  SEL R63, R152, R51, P2 ;  /* 0x00000033983f7207 */ /* 0x000fe20001000000 */
[----:B------:R-:W-:-:S02]  /*1710*/  @P1 FADD.FTZ R158, R39, R158 ;  /* 0x0000009e279e1221 */ /* 0x000fc40000010000 */
[-C--:B------:R-:W-:Y:S02]  /*1720*/  FMUL.FTZ R144, R65, R132.reuse ;  /* 0x0000008441907220 */ /* 0x080fe40000410000 */
[-C--:B------:R-:W-:Y:S02]  /*1730*/  FMUL.FTZ R143, R156, R132.reuse ;  /* 0x000000849c8f7220 */ /* 0x080fe40000410000 */
[-C--:B------:R-:W-:Y:S01]  /*1740*/  FMUL.FTZ R146, R145, R132.reuse ;  /* 0x0000008491927220 */ /* 0x080fe20000410000 */
[----:B------:R0:W-:Y:S01]  /*1750*/  @P0 STG.E.128 [R66.64], R60 ;  /* 0x0000003c42000986 */ /* 0x0001e2000c101d04 */
[----:B------:R-:W-:Y:S01]  /*1760*/  FMUL.FTZ R145, R152, R132 ;  /* 0x0000008498917220 */ /* 0x000fe20000410000 */
[----:B------:R-:W-:Y:S01]  /*1770*/  IADD3 R147, R134, 0x80, RZ ;  /* 0x0000008086937810 */ /* 0x000fe20007ffe0ff */
[----:B------:R-:W-:Y:S02]  /*1780*/  FMUL.FTZ R64, R113, R144 ;  /* 0x0000009071407220 */ /* 0x000fe40000410000 */
[----:B------:R-:W-:-:S02]  /*1790*/  FMUL.FTZ R65, R114, R143 ;  /* 0x0000008f72417220 */ /* 0x000fc40000410000 */
[----:B------:R-:W-:Y:S02]  /*17a0*/  FMUL.FTZ R150, R149, R132 ;  /* 0x0000008495967220 */ /* 0x000fe40000410000 */
[----:B------:R-:W-:Y:S02]  /*17b0*/  FMUL.FTZ R68, R115, R146 ;  /* 0x0000009273447220 */ /* 0x000fe40000410000 */
[----:B------:R-:W-:Y:S02]  /*17c0*/  FMUL.FTZ R69, R116, R145 ;  /* 0x0000009174457220 */ /* 0x000fe40000410000 */
[----:B------:R-:W-:Y:S01]  /*17d0*/  FMUL.FTZ R152, R151, R132 ;  /* 0x0000008497987220 */ /* 0x000fe20000410000 */
[----:B------:R-:W-:Y:S02]  /*17e0*/  SHF.L.U32 R148, R147, 0x4, RZ ;  /* 0x0000000493947819 */ /* 0x000fe400000006ff */
[----:B0-----:R-:W-:Y:S02]  /*17f0*/  SEL R60, R149, R52, P2 ;  /* 0x00000034953c7207 */ /* 0x001fe40001000000 */
[----:B------:R-:W-:-:S02]  /*1800*/  SEL R61, R154, R53, P2 ;  /* 0x000000359a3d7207 */ /* 0x000fc40001000000 */
[----:B------:R-:W-:Y:S02]  /*1810*/  SEL R62, R151, R54, P2 ;  /* 0x00000036973e7207 */ /* 0x000fe40001000000 */
[----:B------:R-:W-:Y:S01]  /*1820*/  SEL R63, R158, R55, P2 ;  /* 0x000000379e3f7207 */ /* 0x000fe20001000000 */
[-C--:B------:R-:W-:Y:S02]  /*1830*/  FMUL.FTZ R149, R154, R132.reuse ;  /* 0x000000849a957220 */ /* 0x080fe40000410000 */
[----:B------:R-:W-:Y:S01]  /*1840*/  FMUL.FTZ R151, R158, R132 ;  /* 0x000000849e977220 */ /* 0x000fe20000410000 */
[----:B------:R-:W-:Y:S01]  /*1850*/  F2FP.PACK_AB R64, R65, R64 ;  /* 0x000000404140723e */ /* 0x000fe200000000ff */
[----:B------:R0:W-:Y:S01]  /*1860*/  @P0 STG.E.128 [R66.64+0x10], R60 ;  /* 0x0000103c42000986 */ /* 0x0001e2000c101d04 */
[----:B------:R-:W-:Y:S02]  /*1870*/  F2FP.PACK_AB R65, R69, R68 ;  /* 0x000000444541723e */ /* 0x000fe400000000ff */
[----:B------:R-:W-:-:S02]  /*1880*/  LEA R68, P4, R134, c[0x0][0x248], 0x4 ;  /* 0x0000920086447a11 */ /* 0x000fc400078820ff */
[----:B------:R-:W-:Y:S02]  /*1890*/  SHF.R.U32.HI R147, RZ, 0x1c, R147 ;  /* 0x0000001cff937819 */ /* 0x000fe40000011693 */
[----:B------:R-:W-:Y:S01]  /*18a0*/  LEA.HI.X R69, R134, c[0x0][0x24c], RZ, 0x4, P4 ;  /* 0x0000930086457a11 */ /* 0x000fe200020f24ff */
[----:B0-----:R-:W-:Y:S02]  /*18b0*/  FMUL.FTZ R66, R117, R150 ;  /* 0x0000009675427220 */ /* 0x001fe40000410000 */
[----:B------:R-:W-:Y:S01]  /*18c0*/  FMUL.FTZ R61, R118, R149 ;  /* 0x00000095763d7220 */ /* 0x000fe20000410000 */
[----:B------:R-:W-:Y:S01]  /*18d0*/  IADD3 R60, P5, R148, c[0x0][0x170], RZ ;  /* 0x00005c00943c7a10 */ /* 0x000fe20007fbe0ff */
[----:B------:R-:W-:Y:S02]  /*18e0*/  FMUL.FTZ R67, R119, R152 ;  /* 0x0000009877437220 */ /* 0x000fe40000410000 */
[----:B------:R-:W-:Y:S01]  /*18f0*/  FMUL.FTZ R62, R120, R151 ;  /* 0x00000097783e7220 */ /* 0x000fe20000410000 */
[----:B------:R-:W-:-:S02]  /*1900*/  F2FP.PACK_AB R66, R61, R66 ;  /* 0x000000423d42723e */ /* 0x000fc400000000ff */
[----:B------:R-:W-:Y:S02]  /*1910*/  IADD3.X R61, R147, c[0x0][0x174], RZ, P5, !PT ;  /* 0x00005d00933d7a10 */ /* 0x000fe40002ffe4ff */
[----:B------:R-:W-:-:S05]  /*1920*/  F2FP.PACK_AB R67, R62, R67 ;  /* 0x000000433e43723e */ /* 0x000fca00000000ff */
[----:B------:R0:W-:Y:S04]  /*1930*/  STG.E.128 [R68.64], R64 ;  /* 0x0000004044007986 */ /* 0x0001e8000c101d04 */
[----:B------:R-:W3:Y:S01]  /*1940*/  LDG.E.128 R60, [R60.64] ;  /* 0x000000043c3c7981 */ /* 0x000ee2000c1e1d00 */
[-CC-:B------:R-:W-:Y:S02]  /*1950*/  FFMA.FTZ R71, R71, R142.reuse, R141.reuse ;  /* 0x0000008e47477223 */ /* 0x180fe4000001008d */
[-C--:B------:R-:W-:Y:S02]  /*1960*/  FFMA.FTZ R72, R72, R142.reuse, R141 ;  /* 0x0000008e48487223 */ /* 0x080fe4000001008d */
[----:B------:R-:W-:Y:S02]  /*1970*/  FADD.FTZ R70, R70, -R71 ;  /* 0x8000004746467221 */ /* 0x000fe40000010000 */
[----:B------:R-:W-:-:S02]  /*1980*/  FFMA.FTZ R75, R75, R142, R141 ;  /* 0x0000008e4b4b7223 */ /* 0x000fc4000001008d */
[----:B------:R-:W-:Y:S02]  /*1990*/  FADD.FTZ R72, R73, -R72 ;  /* 0x8000004849487221 */ /* 0x000fe40000010000 */
[-CC-:B------:R-:W-:Y:S02]  /*19a0*/  FFMA.FTZ R76, R76, R142.reuse, R141.reuse ;  /* 0x0000008e4c4c7223 */ /* 0x180fe4000001008d */
[--C-:B------:R-:W-:Y:S02]  /*19b0*/  FFMA.FTZ R79, R79, R142, R141.reuse ;  /* 0x0000008e4f4f7223 */ /* 0x100fe4000001008d */
[----:B0-----:R-:W-:Y:S02]  /*19c0*/  FMUL.FTZ R69, R133, R70 ;  /* 0x0000004685457220 */ /* 0x001fe40000410000 */
[-CC-:B------:R-:W-:Y:S02]  /*19d0*/  FFMA.FTZ R136, R136, R142.reuse, R141.reuse ;  /* 0x0000008e88887223 */ /* 0x180fe4000001008d */
[----:B------:R-:W-:-:S02]  /*19e0*/  FFMA.FTZ R137, R137, R142, R141 ;  /* 0x0000008e89897223 */ /* 0x000fc4000001008d */
[----:B------:R-:W-:Y:S02]  /*19f0*/  FFMA.FTZ R140, R140, R142, R141 ;  /* 0x0000008e8c8c7223 */ /* 0x000fe4000001008d */
[----:B------:R-:W-:Y:S02]  /*1a00*/  FADD.FTZ R74, R74, -R75 ;  /* 0x8000004b4a4a7221 */ /* 0x000fe40000010000 */
[----:B------:R-:W-:Y:S02]  /*1a10*/  FMUL.FTZ R72, R133, R72 ;  /* 0x0000004885487220 */ /* 0x000fe40000410000 */
[----:B------:R-:W-:Y:S02]  /*1a20*/  FADD.FTZ R76, R77, -R76 ;  /* 0x8000004c4d4c7221 */ /* 0x000fe40000010000 */
[----:B------:R-:W-:Y:S02]  /*1a30*/  FADD.FTZ R78, R78, -R79 ;  /* 0x8000004f4e4e7221 */ /* 0x000fe40000010000 */
[----:B------:R-:W-:-:S02]  /*1a40*/  @P1 FADD.FTZ R69, R40, R69 ;  /* 0x0000004528451221 */ /* 0x000fc40000010000 */
[----:B------:R-:W-:Y:S02]  /*1a50*/  FADD.FTZ R136, R135, -R136 ;  /* 0x8000008887887221 */ /* 0x000fe40000010000 */
[----:B------:R-:W-:Y:S02]  /*1a60*/  FADD.FTZ R138, R138, -R137 ;  /* 0x800000898a8a7221 */ /* 0x000fe40000010000 */
[----:B------:R-:W-:Y:S02]  /*1a70*/  FADD.FTZ R140, R139, -R140 ;  /* 0x8000008c8b8c7221 */ /* 0x000fe40000010000 */
[----:B------:R-:W-:Y:S02]  /*1a80*/  FMUL.FTZ R73, R133, R74 ;  /* 0x0000004a85497220 */ /* 0x000fe40000410000 */
[----:B------:R-:W-:Y:S02]  /*1a90*/  @P1 FADD.FTZ R72, R41, R72 ;  /* 0x0000004829481221 */ /* 0x000fe40000010000 */
[----:B------:R-:W-:-:S02]  /*1aa0*/  FMUL.FTZ R76, R133, R76 ;  /* 0x0000004c854c7220 */ /* 0x000fc40000410000 */
[----:B------:R-:W-:Y:S01]  /*1ab0*/  FMUL.FTZ R77, R133, R78 ;  /* 0x0000004e854d7220 */ /* 0x000fe20000410000 */
[----:B------:R-:W-:Y:S01]  /*1ac0*/  SEL R48, R69, R48, P2 ;  /* 0x0000003045307207 */ /* 0x000fe20001000000 */
[C---:B------:R-:W-:Y:S02]  /*1ad0*/  FMUL.FTZ R136, R133.reuse, R136 ;  /* 0x0000008885887220 */ /* 0x040fe40000410000 */
[C---:B------:R-:W-:Y:S02]  /*1ae0*/  FMUL.FTZ R79, R133.reuse, R138 ;  /* 0x0000008a854f7220 */ /* 0x040fe40000410000 */
[----:B------:R-:W-:Y:S02]  /*1af0*/  FMUL.FTZ R140, R133, R140 ;  /* 0x0000008c858c7220 */ /* 0x000fe40000410000 */
[----:B------:R-:W-:Y:S02]  /*1b00*/  @P1 FADD.FTZ R73, R42, R73 ;  /* 0x000000492a491221 */ /* 0x000fe40000010000 */
[----:B------:R-:W-:-:S02]  /*1b10*/  FMUL.FTZ R69, R69, R132 ;  /* 0x0000008445457220 */ /* 0x000fc40000410000 */
[----:B------:R-:W-:Y:S02]  /*1b20*/  FMUL.FTZ R71, R72, R132 ;  /* 0x0000008448477220 */ /* 0x000fe40000410000 */
[----:B------:R-:W-:Y:S02]  /*1b30*/  @P1 FADD.FTZ R76, R43, R76 ;  /* 0x0000004c2b4c1221 */ /* 0x000fe40000010000 */
[----:B------:R-:W-:Y:S02]  /*1b40*/  @P1 FADD.FTZ R77, R44, R77 ;  /* 0x0000004d2c4d1221 */ /* 0x000fe40000010000 */
[----:B------:R-:W-:Y:S02]  /*1b50*/  @P1 FADD.FTZ R136, R45, R136 ;  /* 0x000000882d881221 */ /* 0x000fe40000010000 */
[----:B------:R-:W-:Y:S01]  /*1b60*/  @P1 FADD.FTZ R79, R46, R79 ;  /* 0x0000004f2e4f1221 */ /* 0x000fe20000010000 */
[----:B------:R-:W-:Y:S01]  /*1b70*/  SEL R49, R72, R49, P2 ;  /* 0x0000003148317207 */ /* 0x000fe20001000000 */
[----:B------:R-:W-:Y:S01]  /*1b80*/  @P1 FADD.FTZ R140, R47, R140 ;  /* 0x0000008c2f8c1221 */ /* 0x000fe20000010000 */
[C---:B------:R-:W-:Y:S01]  /*1b90*/  SEL R50, R73.reuse, R50, P2 ;  /* 0x0000003249327207 */ /* 0x040fe20001000000 */
[-C--:B------:R-:W-:Y:S01]  /*1ba0*/  FMUL.FTZ R73, R73, R132.reuse ;  /* 0x0000008449497220 */ /* 0x080fe20000410000 */
[C---:B------:R-:W-:Y:S01]  /*1bb0*/  SEL R51, R76.reuse, R51, P2 ;  /* 0x000000334c337207 */ /* 0x040fe20001000000 */
[----:B------:R-:W-:Y:S01]  /*1bc0*/  FMUL.FTZ R75, R76, R132 ;  /* 0x000000844c4b7220 */ /* 0x000fe20000410000 */
[C---:B------:R-:W-:Y:S01]  /*1bd0*/  SEL R52, R77.reuse, R52, P2 ;  /* 0x000000344d347207 */ /* 0x040fe20001000000 */
[----:B------:R-:W-:-:S02]  /*1be0*/  FMUL.FTZ R72, R77, R132 ;  /* 0x000000844d487220 */ /* 0x000fc40000410000 */
[-C--:B------:R-:W-:Y:S02]  /*1bf0*/  FMUL.FTZ R77, R136, R132.reuse ;  /* 0x00000084884d7220 */ /* 0x080fe40000410000 */
[CC--:B------:R-:W-:Y:S02]  /*1c00*/  FMUL.FTZ R76, R79.reuse, R132.reuse ;  /* 0x000000844f4c7220 */ /* 0x0c0fe40000410000 */
[----:B------:R-:W-:Y:S01]  /*1c10*/  FMUL.FTZ R132, R140, R132 ;  /* 0x000000848c847220 */ /* 0x000fe20000410000 */
[----:B------:R-:W-:Y:S01]  /*1c20*/  SEL R54, R79, R54, P2 ;  /* 0x000000364f367207 */ /* 0x000fe20001000000 */
[----:B------:R-:W-:Y:S01]  /*1c30*/  FMUL.FTZ R70, R127, R76 ;  /* 0x0000004c7f467220 */ /* 0x000fe20000410000 */
[----:B------:R-:W-:Y:S01]  /*1c40*/  SEL R53, R136, R53, P2 ;  /* 0x0000003588357207 */ /* 0x000fe20001000000 */
[----:B------:R-:W-:Y:S01]  /*1c50*/  FMUL.FTZ R79, R128, R132 ;  /* 0x00000084804f7220 */ /* 0x000fe20000410000 */
[----:B------:R-:W-:Y:S02]  /*1c60*/  SEL R55, R140, R55, P2 ;  /* 0x000000378c377207 */ /* 0x000fe40001000000 */
[----:B------:R-:W-:-:S02]  /*1c70*/  IADD3 R129, R129, c[0x0][0x160], RZ ;  /* 0x0000580081817a10 */ /* 0x000fc40007ffe0ff */
[----:B------:R-:W-:Y:S01]  /*1c80*/  SEL R135, RZ, 0x1, P3 ;  /* 0x00000001ff877807 */ /* 0x000fe20001800000 */
[--C-:B--2---:R-:W-:Y:S02]  /*1c90*/  HADD2.F32 R64, -RZ, R56.reuse.H0_H0 ;  /* 0x20000038ff407230 */ /* 0x104fe40000004100 */
[--C-:B------:R-:W-:Y:S02]  /*1ca0*/  HADD2.F32 R65, -RZ, R57.reuse.H0_H0 ;  /* 0x20000039ff417230 */ /* 0x100fe40000004100 */
[----:B------:R-:W-:Y:S02]  /*1cb0*/  HADD2.F32 R56, -RZ, R56.H1_H1 ;  /* 0x30000038ff387230 */ /* 0x000fe40000004100 */
[----:B------:R-:W-:Y:S02]  /*1cc0*/  HADD2.F32 R57, -RZ, R57.H1_H1 ;  /* 0x30000039ff397230 */ /* 0x000fe40000004100 */
[--C-:B------:R-:W-:Y:S01]  /*1cd0*/  HADD2.F32 R66, -RZ, R58.reuse.H0_H0 ;  /* 0x2000003aff427230 */ /* 0x100fe20000004100 */
[----:B------:R-:W-:Y:S01]  /*1ce0*/  FFMA.FTZ R14, R143, R56, R14 ;  /* 0x000000388f0e7223 */ /* 0x000fe2000001000e */
[----:B------:R-:W-:Y:S01]  /*1cf0*/  HADD2.F32 R58, -RZ, R58.H1_H1 ;  /* 0x3000003aff3a7230 */ /* 0x000fe20000004100 */
[----:B------:R-:W-:Y:S01]  /*1d00*/  FFMA.FTZ R12, R145, R57, R12 ;  /* 0x00000039910c7223 */ /* 0x000fe2000001000c */
[----:B------:R-:W-:Y:S01]  /*1d10*/  HADD2.F32 R68, -RZ, R59.H1_H1 ;  /* 0x3000003bff447230 */ /* 0x000fe20000004100 */
[----:B------:R-:W-:-:S02]  /*1d20*/  FMUL.FTZ R56, R121, R69 ;  /* 0x0000004579387220 */ /* 0x000fc40000410000 */
[----:B------:R-:W-:Y:S01]  /*1d30*/  FMUL.FTZ R57, R122, R71 ;  /* 0x000000477a397220 */ /* 0x000fe20000410000 */
[----:B------:R-:W-:Y:S01]  /*1d40*/  HADD2.F32 R67, -RZ, R59.H0_H0 ;  /* 0x2000003bff437230 */ /* 0x000fe20000004100 */
[----:B------:R-:W-:Y:S02]  /*1d50*/  FFMA.FTZ R10, R149, R58, R10 ;  /* 0x0000003a950a7223 */ /* 0x000fe4000001000a */
[----:B------:R-:W-:Y:S01]  /*1d60*/  FFMA.FTZ R9, R151, R68, R9 ;  /* 0x0000004497097223 */ /* 0x000fe20000010009 */
[----:B------:R-:W-:Y:S01]  /*1d70*/  F2FP.PACK_AB R56, R57, R56 ;  /* 0x000000383938723e */ /* 0x000fe200000000ff */
[----:B------:R-:W-:Y:S02]  /*1d80*/  FMUL.FTZ R57, R123, R73 ;  /* 0x000000497b397220 */ /* 0x000fe40000410000 */
[----:B------:R-:W-:Y:S02]  /*1d90*/  FMUL.FTZ R58, R124, R75 ;  /* 0x0000004b7c3a7220 */ /* 0x000fe40000410000 */
[----:B------:R-:W-:Y:S01]  /*1da0*/  FFMA.FTZ R13, R150, R66, R13 ;  /* 0x00000042960d7223 */ /* 0x000fe2000001000d */
[----:B------:R-:W-:Y:S01]  /*1db0*/  @P0 LEA R66, P1, R131, c[0x0][0x258], 0x5 ;  /* 0x0000960083420a11 */ /* 0x000fe200078228ff */
[----:B------:R-:W-:-:S02]  /*1dc0*/  FMUL.FTZ R59, R125, R72 ;  /* 0x000000487d3b7220 */ /* 0x000fc40000410000 */
[----:B------:R-:W-:Y:S02]  /*1dd0*/  FMUL.FTZ R68, R126, R77 ;  /* 0x0000004d7e447220 */ /* 0x000fe40000410000 */
[----:B------:R-:W-:Y:S01]  /*1de0*/  FFMA.FTZ R81, R144, R64, R81 ;  /* 0x0000004090517223 */ /* 0x000fe20000010051 */
[----:B------:R-:W-:Y:S01]  /*1df0*/  IADD3 R64, P2, R148, c[0x0][0x248], RZ ;  /* 0x0000920094407a10 */ /* 0x000fe20007f5e0ff */
[----:B------:R-:W-:Y:S01]  /*1e00*/  FFMA.FTZ R11, R152, R67, R11 ;  /* 0x00000043980b7223 */ /* 0x000fe2000001000b */
[----:B------:R-:W-:Y:S01]  /*1e10*/  F2FP.PACK_AB R57, R58, R57 ;  /* 0x000000393a39723e */ /* 0x000fe200000000ff */
[----:B------:R-:W-:Y:S01]  /*1e20*/  FFMA.FTZ R15, R146, R65, R15 ;  /* 0x00000041920f7223 */ /* 0x000fe2000001000f */
[----:B------:R-:W-:Y:S02]  /*1e30*/  @P0 LEA.HI.X R67, R131, c[0x0][0x25c], RZ, 0x5, P1 ;  /* 0x0000970083430a11 */ /* 0x000fe400008f2cff */
[----:B------:R-:W-:Y:S02]  /*1e40*/  F2FP.PACK_AB R58, R68, R59 ;  /* 0x0000003b443a723e */ /* 0x000fe400000000ff */
[----:B------:R-:W-:-:S02]  /*1e50*/  IADD3.X R65, R147, c[0x0][0x24c], RZ, P2, !PT ;  /* 0x0000930093417a10 */ /* 0x000fc400017fe4ff */
[----:B------:R-:W-:Y:S01]  /*1e60*/  F2FP.PACK_AB R59, R79, R70 ;  /* 0x000000464f3b723e */ /* 0x000fe200000000ff */
[----:B------:R0:W-:Y:S04]  /*1e70*/  @P0 STG.E.128 [R66.64], R48 ;  /* 0x0000003042000986 */ /* 0x0001e8000c101d04 */
[----:B------:R0:W-:Y:S04]  /*1e80*/  @P0 STG.E.128 [R66.64+0x10], R52 ;  /* 0x0000103442000986 */ /* 0x0001e8000c101d04 */
[----:B------:R0:W-:Y:S01]  /*1e90*/  STG.E.128 [R64.64], R56 ;  /* 0x0000003840007986 */ /* 0x0001e2000c101d04 */
[----:B------:R-:W-:Y:S01]  /*1ea0*/  ISETP.GE.AND P0, PT, R129, c[0x0][0x164], PT ;  /* 0x0000590081007a0c */ /* 0x000fe20003f06270 */
[----:B---3--:R-:W-:-:S02]  /*1eb0*/  HADD2.F32 R68, -RZ, R60.H0_H0 ;  /* 0x2000003cff447230 */ /* 0x008fc40000004100 */
[----:B------:R-:W-:Y:S02]  /*1ec0*/  HADD2.F32 R70, -RZ, R61.H0_H0 ;  /* 0x2000003dff467230 */ /* 0x000fe40000004100 */
[----:B------:R-:W-:Y:S02]  /*1ed0*/  HADD2.F32 R74, -RZ, R62.H0_H0 ;  /* 0x2000003eff4a7230 */ /* 0x000fe40000004100 */
[----:B------:R-:W-:Y:S02]  /*1ee0*/  HADD2.F32 R78, -RZ, R63.H0_H0 ;  /* 0x2000003fff4e7230 */ /* 0x000fe40000004100 */
[----:B------:R-:W-:Y:S02]  /*1ef0*/  HADD2.F32 R60, -RZ, R60.H1_H1 ;  /* 0x3000003cff3c7230 */ /* 0x000fe40000004100 */
[----:B------:R-:W-:Y:S02]  /*1f00*/  HADD2.F32 R61, -RZ, R61.H1_H1 ;  /* 0x3000003dff3d7230 */ /* 0x000fe40000004100 */
[----:B------:R-:W-:-:S02]  /*1f10*/  HADD2.F32 R62, -RZ, R62.H1_H1 ;  /* 0x3000003eff3e7230 */ /* 0x000fc40000004100 */
        /* <DEDUP_REMOVED lines=11> */
.L_x_4361:
        /* <DEDUP_REMOVED lines=47> */
.L_x_4358:
        /* <DEDUP_REMOVED lines=22> */
.L_x_4359:
[----:B------:R-:W-:Y:S01]  /*2420*/  HFMA2.MMA R60, -RZ, RZ, 0, 9.5367431640625e-07 ;  /* 0x00000010ff3c7435 */ /* 0x000fe200000001ff */
[----:B------:R-:W-:-:S02]  /*2430*/  MOV R59, R61 ;  /* 0x0000003d003b7202 */ /* 0x000fc40000000f00 */
[----:B------:R-:W-:Y:S02]  /*2440*/  MOV R62, 0x1f ;  /* 0x0000001f003e7802 */ /* 0x000fe40000000f00 */
[----:B------:R-:W-:Y:S02]  /*2450*/  MOV R65, 0xffffffff ;  /* 0xffffffff00417802 */ /* 0x000fe40000000f00 */
[----:B------:R-:W-:Y:S02]  /*2460*/  MOV R56, 0x2480 ;  /* 0x0000248000387802 */ /* 0x000fe40000000f00 */
[----:B-----5:R-:W-:Y:S05]  /*2470*/  CALL.REL.NOINC `($__internal_125_$__cuda_sm70_shflsync_down_p) ;  /* 0x0000046000007944 */ /* 0x020fea0003c00000 */
[----:B-1----:R-:W-:Y:S01]  /*2480*/  MOV R58, R59 ;  /* 0x0000003b003a7202 */ /* 0x002fe20000000f00 */
[----:B0-----:R-:W-:Y:S05]  /*2490*/  BRA `(.L_x_4363) ;  /* 0xffffeca000007947 */ /* 0x001fea000383ffff */
.L_x_4360:
[----:B------:R-:W-:Y:S01]  /*24a0*/  HFMA2.MMA R60, -RZ, RZ, 0, 9.5367431640625e-07 ;  /* 0x00000010ff3c7435 */ /* 0x000fe200000001ff */
[----:B------:R-:W-:Y:S02]  /*24b0*/  MOV R59, R63 ;  /* 0x0000003f003b7202 */ /* 0x000fe40000000f00 */
[----:B------:R-:W-:Y:S02]  /*24c0*/  MOV R62, 0x1f ;  /* 0x0000001f003e7802 */ /* 0x000fe40000000f00 */
[----:B------:R-:W-:-:S02]  /*24d0*/  MOV R65, 0xffffffff ;  /* 0xffffffff00417802 */ /* 0x000fc40000000f00 */
[----:B------:R-:W-:Y:S02]  /*24e0*/  MOV R56, 0x2500 ;  /* 0x0000250000387802 */ /* 0x000fe40000000f00 */
[----:B01---5:R-:W-:Y:S05]  /*24f0*/  CALL.REL.NOINC `($__internal_125_$__cuda_sm70_shflsync_down_p) ;  /* 0x000003e000007944 */ /* 0x023fea0003c00000 */
[----:B------:R-:W-:Y:S01]  /*2500*/  FADD.FTZ R61, R61, R58 ;  /* 0x0000003a3d3d7221 */ /* 0x000fe20000010000 */
[----:B0-----:R-:W-:Y:S01]  /*2510*/  HFMA2.MMA R60, -RZ, RZ, 0, 4.76837158203125e-07 ;  /* 0x00000008ff3c7435 */ /* 0x001fe200000001ff */
[----:B-1----:R-:W-:Y:S01]  /*2520*/  FADD.FTZ R64, R63, R59 ;  /* 0x0000003b3f407221 */ /* 0x002fe20000010000 */
[----:B------:R-:W-:Y:S02]  /*2530*/  MOV R62, 0x1f ;  /* 0x0000001f003e7802 */ /* 0x000fe40000000f00 */
[----:B------:R-:W-:Y:S02]  /*2540*/  MOV R65, 0xffffffff ;  /* 0xffffffff00417802 */ /* 0x000fe40000000f00 */
[----:B------:R-:W-:Y:S02]  /*2550*/  MOV R59, R61 ;  /* 0x0000003d003b7202 */ /* 0x000fe40000000f00 */
[----:B------:R-:W-:Y:S02]  /*2560*/  MOV R56, 0x2580 ;  /* 0x0000258000387802 */ /* 0x000fe40000000f00 */
[----:B------:R-:W-:Y:S05]  /*2570*/  CALL.REL.NOINC `($__internal_125_$__cuda_sm70_shflsync_down_p) ;  /* 0x0000036000007944 */ /* 0x000fea0003c00000 */
[----:B0-----:R-:W-:Y:S01]  /*2580*/  HFMA2.MMA R60, -RZ, RZ, 0, 4.76837158203125e-07 ;  /* 0x00000008ff3c7435 */ /* 0x001fe200000001ff */
[----:B-1----:R-:W-:-:S02]  /*2590*/  MOV R58, R59 ;  /* 0x0000003b003a7202 */ /* 0x002fc40000000f00 */
[----:B------:R-:W-:Y:S02]  /*25a0*/  MOV R59, R64 ;  /* 0x00000040003b7202 */ /* 0x000fe40000000f00 */
[----:B------:R-:W-:Y:S02]  /*25b0*/  MOV R62, 0x1f ;  /* 0x0000001f003e7802 */ /* 0x000fe40000000f00 */
[----:B------:R-:W-:Y:S02]  /*25c0*/  MOV R65, 0xffffffff ;  /* 0xffffffff00417802 */ /* 0x000fe40000000f00 */
[----:B------:R-:W-:Y:S02]  /*25d0*/  MOV R56, 0x25f0 ;  /* 0x000025f000387802 */ /* 0x000fe40000000f00 */
[----:B------:R-:W-:Y:S05]  /*25e0*/  CALL.REL.NOINC `($__internal_125_$__cuda_sm70_shflsync_down_p) ;  /* 0x000002f000007944 */ /* 0x000fea0003c00000 */
[----:B------:R-:W-:Y:S01]  /*25f0*/  FADD.FTZ R61, R58, R61 ;  /* 0x0000003d3a3d7221 */ /* 0x000fe20000010000 */
[----:B0-----:R-:W-:Y:S01]  /*2600*/  HFMA2.MMA R60, -RZ, RZ, 0, 2.384185791015625e-07 ;  /* 0x00000004ff3c7435 */ /* 0x001fe200000001ff */
[----:B-1----:R-:W-:Y:S01]  /*2610*/  FADD.FTZ R64, R64, R59 ;  /* 0x0000003b40407221 */ /* 0x002fe20000010000 */
[----:B------:R-:W-:Y:S02]  /*2620*/  MOV R62, 0x1f ;  /* 0x0000001f003e7802 */ /* 0x000fe40000000f00 */
[----:B------:R-:W-:-:S02]  /*2630*/  MOV R65, 0xffffffff ;  /* 0xffffffff00417802 */ /* 0x000fc40000000f00 */
[----:B------:R-:W-:Y:S02]  /*2640*/  MOV R59, R61 ;  /* 0x0000003d003b7202 */ /* 0x000fe40000000f00 */
[----:B------:R-:W-:Y:S02]  /*2650*/  MOV R56, 0x2670 ;  /* 0x0000267000387802 */ /* 0x000fe40000000f00 */
[----:B------:R-:W-:Y:S05]  /*2660*/  CALL.REL.NOINC `($__internal_125_$__cuda_sm70_shflsync_down_p) ;  /* 0x0000027000007944 */ /* 0x000fea0003c00000 */
[----:B0-----:R-:W-:Y:S01]  /*2670*/  HFMA2.MMA R60, -RZ, RZ, 0, 2.384185791015625e-07 ;  /* 0x00000004ff3c7435 */ /* 0x001fe200000001ff */
[----:B-1----:R-:W-:Y:S02]  /*2680*/  MOV R58, R59 ;  /* 0x0000003b003a7202 */ /* 0x002fe40000000f00 */
[----:B------:R-:W-:Y:S02]  /*2690*/  MOV R59, R64 ;  /* 0x00000040003b7202 */ /* 0x000fe40000000f00 */
[----:B------:R-:W-:Y:S02]  /*26a0*/  MOV R62, 0x1f ;  /* 0x0000001f003e7802 */ /* 0x000fe40000000f00 */
[----:B------:R-:W-:Y:S02]  /*26b0*/  MOV R65, 0xffffffff ;  /* 0xffffffff00417802 */ /* 0x000fe40000000f00 */
[----:B------:R-:W-:-:S02]  /*26c0*/  MOV R56, 0x26e0 ;  /* 0x000026e000387802 */ /* 0x000fc40000000f00 */
[----:B------:R-:W-:Y:S05]  /*26d0*/  CALL.REL.NOINC `($__internal_125_$__cuda_sm70_shflsync_down_p) ;  /* 0x0000020000007944 */ /* 0x000fea0003c00000 */
[----:B------:R-:W-:Y:S01]  /*26e0*/  FADD.FTZ R61, R58, R61 ;  /* 0x0000003d3a3d7221 */ /* 0x000fe20000010000 */
[----:B0-----:R-:W-:Y:S01]  /*26f0*/  HFMA2.MMA R60, -RZ, RZ, 0, 1.1920928955078125e-07 ;  /* 0x00000002ff3c7435 */ /* 0x001fe200000001ff */
[----:B-1----:R-:W-:Y:S01]  /*2700*/  FADD.FTZ R64, R64, R59 ;  /* 0x0000003b40407221 */ /* 0x002fe20000010000 */
[----:B------:R-:W-:-:S02]  /*2710*/  MOV R62, 0x1f ;  /* 0x0000001f003e7802 */ /* 0x000fc40000000f00 */
[----:B------:R-:W-:Y:S02]  /*2720*/  MOV R65, 0xffffffff ;  /* 0xffffffff00417802 */ /* 0x000fe40000000f00 */
[----:B------:R-:W-:Y:S02]  /*2730*/  MOV R59, R61 ;  /* 0x0000003d003b7202 */ /* 0x000fe40000000f00 */
[----:B------:R-:W-:Y:S02]  /*2740*/  MOV R56, 0x2760 ;  /* 0x0000276000387802 */ /* 0x000fe40000000f00 */
[----:B------:R-:W-:Y:S05]  /*2750*/  CALL.REL.NOINC `($__internal_125_$__cuda_sm70_shflsync_down_p) ;  /* 0x0000018000007944 */ /* 0x000fea0003c00000 */
[----:B0-----:R-:W-:Y:S01]  /*2760*/  HFMA2.MMA R60, -RZ, RZ, 0, 1.1920928955078125e-07 ;  /* 0x00000002ff3c7435 */ /* 0x001fe200000001ff */
[----:B-1----:R-:W-:Y:S02]  /*2770*/  MOV R58, R59 ;  /* 0x0000003b003a7202 */ /* 0x002fe40000000f00 */
[----:B------:R-:W-:Y:S02]  /*2780*/  MOV R59, R64 ;  /* 0x00000040003b7202 */ /* 0x000fe40000000f00 */
[----:B------:R-:W-:Y:S02]  /*2790*/  MOV R62, 0x1f ;  /* 0x0000001f003e7802 */ /* 0x000fe40000000f00 */
[----:B------:R-:W-:-:S02]  /*27a0*/  MOV R65, 0xffffffff ;  /* 0xffffffff00417802 */ /* 0x000fc40000000f00 */
[----:B------:R-:W-:Y:S02]  /*27b0*/  MOV R56, 0x27d0 ;  /* 0x000027d000387802 */ /* 0x000fe40000000f00 */
[----:B------:R-:W-:Y:S05]  /*27c0*/  CALL.REL.NOINC `($__internal_125_$__cuda_sm70_shflsync_down_p) ;  /* 0x0000011000007944 */ /* 0x000fea0003c00000 */
[----:B------:R-:W-:Y:S01]  /*27d0*/  FADD.FTZ R61, R58, R61 ;  /* 0x0000003d3a3d7221 */ /* 0x000fe20000010000 */
[----:B0-----:R-:W-:Y:S01]  /*27e0*/  HFMA2.MMA R60, -RZ, RZ, 0, 5.9604644775390625e-08 ;  /* 0x00000001ff3c7435 */ /* 0x001fe200000001ff */
[----:B-1----:R-:W-:Y:S01]  /*27f0*/  FADD.FTZ R63, R64, R59 ;  /* 0x0000003b403f7221 */ /* 0x002fe20000010000 */
[----:B------:R-:W-:Y:S02]  /*2800*/  MOV R62, 0x1f ;  /* 0x0000001f003e7802 */ /* 0x000fe40000000f00 */
[----:B------:R-:W-:Y:S02]  /*2810*/  MOV R65, 0xffffffff ;  /* 0xffffffff00417802 */ /* 0x000fe40000000f00 */
[----:B------:R-:W-:Y:S02]  /*2820*/  MOV R59, R61 ;  /* 0x0000003d003b7202 */ /* 0x000fe40000000f00 */
[----:B------:R-:W-:Y:S02]  /*2830*/  MOV R56, 0x2850 ;  /* 0x0000285000387802 */ /* 0x000fe40000000f00 */
[----:B------:R-:W-:Y:S05]  /*2840*/  CALL.REL.NOINC `($__internal_125_$__cuda_sm70_shflsync_down_p) ;  /* 0x0000009000007944 */ /* 0x000fea0003c00000 */
[----:B0-----:R-:W-:Y:S01]  /*2850*/  HFMA2.MMA R60, -RZ, RZ, 0, 5.9604644775390625e-08 ;  /* 0x00000001ff3c7435 */ /* 0x001fe200000001ff */
[----:B-1----:R-:W-:-:S02]  /*2860*/  MOV R64, R59 ;  /* 0x0000003b00407202 */ /* 0x002fc40000000f00 */
[----:B------:R-:W-:Y:S02]  /*2870*/  MOV R59, R63 ;  /* 0x0000003f003b7202 */ /* 0x000fe40000000f00 */
[----:B------:R-:W-:Y:S02]  /*2880*/  MOV R62, 0x1f ;  /* 0x0000001f003e7802 */ /* 0x000fe40000000f00 */
[----:B------:R-:W-:Y:S02]  /*2890*/  MOV R65, 0xffffffff ;  /* 0xffffffff00417802 */ /* 0x000fe40000000f00 */
[----:B------:R-:W-:Y:S02]  /*28a0*/  MOV R56, 0x28c0 ;  /* 0x000028c000387802 */ /* 0x000fe40000000f00 */
[----:B------:R-:W-:Y:S05]  /*28b0*/  CALL.REL.NOINC `($__internal_125_$__cuda_sm70_shflsync_down_p) ;  /* 0x0000002000007944 */ /* 0x000fea0003c00000 */
[----:B-1----:R-:W-:Y:S01]  /*28c0*/  MOV R56, R59 ;  /* 0x0000003b00387202 */ /* 0x002fe20000000f00 */
[----:B0-----:R-:W-:Y:S05]  /*28d0*/  BRA `(.L_x_4364) ;  /* 0xffffe98000007947 */ /* 0x001fea000383ffff */
        .weak           $__internal_125_$__cuda_sm70_shflsync_down_p
        .type           $__internal_125_$__cuda_sm70_shflsync_down_p,@function
        .size           $__internal_125_$__cuda_sm70_shflsync_down_p,(.L_x_6927 - $__internal_125_$__cuda_sm70_shflsync_down_p)
$__internal_125_$__cuda_sm70_shflsync_down_p:
[----:B------:R-:W-:Y:S01]  /*28e0*/  HFMA2.MMA R57, -RZ, RZ, 0, 0 ;  /* 0x00000000ff397435 */ /* 0x000fe200000001ff */
[----:B------:R-:W-:Y:S04]  /*28f0*/  WARPSYNC R65 ;  /* 0x0000004100007348 */ /* 0x000fe80003800000 */
[----:B------:R0:W1:Y:S01]  /*2900*/  SHFL.DOWN PT, R59, R59, R60, R62 ;  /* 0x0800003c3b3b7389 */ /* 0x00006200000e003e */
[----:B------:R-:W-:Y:S05]  /*2910*/  RET.REL.NODEC R56 `(_ZN10layer_norm13ln_bwd_kernelINS_13Kernel_traitsI6__halfS2_fS2_fjLj2048ELj1ELj1ELj4ELj16ENS_18Kernel_traits_baseILj2048ES2_S2_fS2_fjLj128EEEEELb0ELb1ELb0ELb1EEEvNS_9BwdParamsE) ;  /* 0xffffd6e038007950 */ /* 0x000fea0003c3ffff */
.L_x_4365:
        /* <DEDUP_REMOVED lines=14> */
.L_x_6927:


//--------------------- .text._ZN10layer_norm13ln_bwd_kernelINS_13Kernel_traitsI6__halfS2_fS2_fjLj2048ELj1ELj1ELj4ELj16ENS_18Kernel_traits_baseILj2048ES2_S2_fS2_fjLj128EEEEELb0ELb1ELb1ELb0EEEvNS_9BwdParamsE --------------------------
	.section	.text._ZN10layer_norm13ln_bwd_kernelINS_13Kernel_traitsI6__halfS2_fS2_fjLj2048ELj1ELj1ELj4ELj16ENS_18Kernel_traits_baseILj2048ES2_S2_fS2_fjLj128EEEEELb0ELb1ELb1ELb0EEEvNS_9BwdParamsE,"ax",@progbits
	.sectioninfo	@"SHI_REGISTERS=168"
	.align	128
        .global         _ZN10layer_norm13ln_bwd_kernelINS_13Kernel_traitsI6__halfS2_fS2_fjLj2048ELj1ELj1ELj4ELj16ENS_18Kernel_traits_baseILj2048ES2_S2_fS2_fjLj128EEEEELb0ELb1ELb1ELb0EEEvNS_9BwdParamsE
        .type           _ZN10layer_norm13ln_bwd_kernelINS_13Kernel_traitsI6__halfS2_fS2_fjLj2048ELj1ELj1ELj4ELj16ENS_18Kernel_traits_baseILj2048ES2_S2_fS2_fjLj128EEEEELb0ELb1ELb1ELb0EEEvNS_9BwdParamsE,@function
        .size           _ZN10layer_norm13ln_bwd_kernelINS_13Kernel_traitsI6__halfS2_fS2_fjLj2048ELj1ELj1ELj4ELj16ENS_18Kernel_traits_baseILj2048ES2_S2_fS2_fjLj128EEEEELb0ELb1ELb1ELb0EEEvNS_9BwdParamsE,(.L_x_6928 - _ZN10layer_norm13ln_bwd_kernelINS_13Kernel_traitsI6__halfS2_fS2_fjLj2048ELj1ELj1ELj4ELj16ENS_18Kernel_traits_baseILj2048ES2_S2_fS2_fjLj128EEEEELb0ELb1ELb1ELb0EEEvNS_9BwdParamsE)
        .other          _ZN10layer_norm13ln_bwd_kernelINS_13Kernel_traitsI6__halfS2_fS2_fjLj2048ELj1ELj1ELj4ELj16ENS_18Kernel_traits_baseILj2048ES2_S2_fS2_fjLj128EEEEELb0ELb1ELb1ELb0EEEvNS_9BwdParamsE,@"STO_CUDA_ENTRY STV_DEFAULT"
_ZN10layer_norm13ln_bwd_kernelINS_13Kernel_traitsI6__halfS2_fS2_fjLj2048ELj1ELj1ELj4ELj16ENS_18Kernel_traits_baseILj2048ES2_S2_fS2_fjLj128EEEEELb0ELb1ELb1ELb0EEEvNS_9BwdParamsE:
.text._ZN10layer_norm13ln_bwd_kernelINS_13Kernel_traitsI6__halfS2_fS2_fjLj2048ELj1ELj1ELj4ELj16ENS_18Kernel_traits_baseILj2048ES2_S2_fS2_fjLj128EEEEELb0ELb1ELb1ELb0EEEvNS_9BwdParamsE:
        /* <DEDUP_REMOVED lines=51> */
[--C-:B-----5:R-:W-:Y:S01]  /*0330*/  HADD2.F32 R162, -RZ, R152.reuse.H0_H0 ;  /* 0x20000098ffa27230 */ /* 0x120fe20000004100 */
[----:B------:R-:W-:Y:S01]  /*0340*/  IMAD.MOV.U32 R81, RZ, RZ, RZ ;  /* 0x000000ffff517224 */ /* 0x000fe200078e00ff */
[----:B------:R-:W-:-:S02]  /*0350*/  HADD2.F32 R161, -RZ, R152.H1_H1 ;  /* 0x30000098ffa17230 */ /* 0x000fc40000004100 */
[--C-:B------:R-:W-:Y:S02]  /*0360*/  HADD2.F32 R158, -RZ, R154.reuse.H0_H0 ;  /* 0x2000009aff9e7230 */ /* 0x100fe40000004100 */
[----:B------:R-:W-:Y:S02]  /*0370*/  HADD2.F32 R157, -RZ, R154.H1_H1 ;  /* 0x3000009aff9d7230 */ /* 0x000fe40000004100 */
[--C-:B------:R-:W-:Y:S02]  /*0380*/  HADD2.F32 R154, -RZ, R4.reuse.H0_H0 ;  /* 0x20000004ff9a7230 */ /* 0x100fe40000004100 */
        /* <DEDUP_REMOVED lines=9> */
[--C-:B------:R-:W-:Y:S02]  /*0420*/  HADD2.F32 R151, -RZ, R5.reuse.H0_H0 ;  /* 0x20000005ff977230 */ /* 0x100fe40000004100 */
[----:B------:R-:W-:-:S02]  /*0430*/  HADD2.F32 R150, -RZ, R5.H1_H1 ;  /* 0x30000005ff967230 */ /* 0x000fc40000004100 */
[--C-:B------:R-:W-:Y:S02]  /*0440*/  HADD2.F32 R149, -RZ, R6.reuse.H0_H0 ;  /* 0x20000006ff957230 */ /* 0x100fe40000004100 */
[----:B------:R-:W-:Y:S02]  /*0450*/  HADD2.F32 R148, -RZ, R6.H1_H1 ;  /* 0x30000006ff947230 */ /* 0x000fe40000004100 */
[--C-:B------:R-:W-:Y:S02]  /*0460*/  HADD2.F32 R147, -RZ, R7.reuse.H0_H0 ;  /* 0x20000007ff937230 */ /* 0x100fe40000004100 */
[----:B------:R-:W-:Y:S02]  /*0470*/  HADD2.F32 R144, -RZ, R7.H1_H1 ;  /* 0x30000007ff907230 */ /* 0x000fe40000004100 */
[----:B------:R-:W-:Y:S02]  /*0480*/  HADD2.F32 R136, -RZ, R135.H0_H0 ;  /* 0x20000087ff887230 */ /* 0x000fe40000004100 */
[----:B------:R-:W-:-:S02]  /*0490*/  HADD2.F32 R134, -RZ, R8.H0_H0 ;  /* 0x20000008ff867230 */ /* 0x000fc40000004100 */
[----:B------:R-:W-:Y:S02]  /*04a0*/  HADD2.F32 R133, -RZ, R8.H1_H1 ;  /* 0x30000008ff857230 */ /* 0x000fe40000004100 */
[--C-:B------:R-:W-:Y:S02]  /*04b0*/  HADD2.F32 R160, -RZ, R153.reuse.H0_H0 ;  /* 0x20000099ffa07230 */ /* 0x100fe40000004100 */
[----:B------:R-:W-:Y:S02]  /*04c0*/  HADD2.F32 R159, -RZ, R153.H1_H1 ;  /* 0x30000099ff9f7230 */ /* 0x000fe40000004100 */
[----:B------:R-:W-:Y:S02]  /*04d0*/  HADD2.F32 R155, -RZ, R155.H1_H1 ;  /* 0x3000009bff9b7230 */ /* 0x000fe40000004100 */
[--C-:B------:R-:W-:Y:S02]  /*04e0*/  HADD2.F32 R143, -RZ, R132.reuse.H0_H0 ;  /* 0x20000084ff8f7230 */ /* 0x100fe40000004100 */
[----:B------:R-:W-:-:S02]  /*04f0*/  HADD2.F32 R142, -RZ, R132.H1_H1 ;  /* 0x30000084ff8e7230 */ /* 0x000fc40000004100 */
[----:B------:R-:W-:Y:S02]  /*0500*/  HADD2.F32 R135, -RZ, R135.H1_H1 ;  /* 0x30000087ff877230 */ /* 0x000fe40000004100 */
[--C-:B------:R-:W-:Y:S02]  /*0510*/  HADD2.F32 R5, -RZ, R10.reuse.H0_H0 ;  /* 0x2000000aff057230 */ /* 0x100fe40000004100 */
[----:B------:R-:W-:Y:S02]  /*0520*/  HADD2.F32 R6, -RZ, R10.H1_H1 ;  /* 0x3000000aff067230 */ /* 0x000fe40000004100 */
[--C-:B------:R-:W-:Y:S02]  /*0530*/  HADD2.F32 R7, -RZ, R11.reuse.H0_H0 ;  /* 0x2000000bff077230 */ /* 0x100fe40000004100 */
[----:B0-----:R-:W-:Y:S02]  /*0540*/  HADD2.F32 R8, -RZ, R11.H1_H1 ;  /* 0x3000000bff087230 */ /* 0x001fe40000004100 */
.L_x_4417:
[----:B------:R-:W-:-:S05]  /*0550*/  MOV R103, 0x4 ;  /* 0x0000000400677802 */ /* 0x000fca0000000f00 */
        /* <DEDUP_REMOVED lines=10> */
[----:B------:R-:W-:Y:S01]  /*0600*/  MOV R164, 0x20 ;  /* 0x0000002000a47802 */ /* 0x000fe20000000f00 */
        /* <DEDUP_REMOVED lines=13> */
.L_x_4371:
[----:B------:R-:W-:Y:S02]  /*06e0*/  IADD3 R101, R11, 0x80, RZ ;  /* 0x000000800b657810 */ /* 0x000fe40007ffe0ff */
.L_x_4370:
[----:B------:R-:W-:Y:S05]  /*06f0*/  BSYNC B1 ;  /* 0x0000000000017941 */ /* 0x000fea0003800000 */
.L_x_4369:
[----:B------:R-:W-:Y:S01]  /*0700*/  ISETP.NE.U32.AND P0, PT, RZ, c[0x0][0x218], PT ;  /* 0x00008600ff007a0c */ /* 0x000fe20003f05070 */
[----:B------:R-:W-:Y:S01]  /*0710*/  HFMA2.MMA R145, -RZ, RZ, 0, 0 ;  /* 0x00000000ff917435 */ /* 0x000fe200000001ff */
[----:B------:R-:W-:Y:S02]  /*0720*/  MOV R146, RZ ;  /* 0x000000ff00927202 */ /* 0x000fe40000000f00 */
[----:B------:R-:W-:-:S04]  /*0730*/  ISETP.NE.AND.EX P0, PT, RZ, c[0x0][0x21c], PT, P0 ;  /* 0x00008700ff007a0c */ /* 0x000fc80003f05300 */
[----:B------:R-:W-:-:S13]  /*0740*/  ISETP.LT.U32.OR P0, PT, R0, 0x100, !P0 ;  /* 0x000001000000780c */ /* 0x000fda0004701470 */
[----:B------:R-:W-:Y:S05]  /*0750*/  @P0 BRA `(.L_x_4372) ;  /* 0x00000ab000000947 */ /* 0x000fea0003800000 */
[----:B------:R-:W-:-:S05]  /*0760*/  IMAD.WIDE.U32 R20, R101, R164, c[0x0][0x218] ;  /* 0x0000860065147625 */ /* 0x000fca00078e00a4 */
[----:B------:R1:W5:Y:S04]  /*0770*/  LDG.E.128 R24, [R20.64] ;  /* 0x0000000414187981 */ /* 0x000368000c1e1d00 */
[----:B-1----:R-:W5:Y:S01]  /*0780*/  LDG.E.128 R20, [R20.64+0x10] ;  /* 0x0000100414147981 */ /* 0x002f62000c1e1d00 */
[----:B------:R-:W-:Y:S05]  /*0790*/  BRA `(.L_x_4372) ;  /* 0x00000a7000007947 */ /* 0x000fea0003800000 */
.L_x_4368:
        /* <DEDUP_REMOVED lines=10> */
[----:B------:R-:W-:Y:S01]  /*0840*/  IMAD.MOV.U32 R145, RZ, RZ, RZ ;  /* 0x000000ffff917224 */ /* 0x000fe200078e00ff */
[----:B------:R-:W-:Y:S02]  /*0850*/  MOV R153, R11 ;  /* 0x0000000b00997202 */ /* 0x000fe40000000f00 */
        /* <DEDUP_REMOVED lines=17> */
[--C-:B---3--:R-:W-:Y:S01]  /*0970*/  HADD2.F32 R113, -RZ, R16.reuse.H0_H0 ;  /* 0x20000010ff717230 */ /* 0x108fe20000004100 */
[----:B------:R-:W-:Y:S01]  /*0980*/  FADD.FTZ R117, -R140, R14 ;  /* 0x0000000e8c757221 */ /* 0x000fe20000010100 */
[----:B------:R-:W-:Y:S01]  /*0990*/  HADD2.F32 R114, -RZ, R16.H1_H1 ;  /* 0x30000010ff727230 */ /* 0x000fe20000004100 */
[----:B------:R-:W-:Y:S01]  /*09a0*/  FMUL.FTZ R13, R10, R13 ;  /* 0x0000000d0a0d7220 */ /* 0x000fe20000410000 */
[--C-:B------:R-:W-:Y:S01]  /*09b0*/  HADD2.F32 R115, -RZ, R17.reuse.H0_H0 ;  /* 0x20000011ff737230 */ /* 0x100fe20000004100 */
[-C--:B------:R-:W-:Y:S01]  /*09c0*/  FMUL.FTZ R112, R162, R113.reuse ;  /* 0x00000071a2707220 */ /* 0x080fe20000410000 */
[----:B------:R-:W-:Y:S01]  /*09d0*/  HADD2.F32 R116, -RZ, R17.H1_H1 ;  /* 0x30000011ff747230 */ /* 0x000fe20000004100 */
[C---:B----4-:R-:W-:Y:S01]  /*09e0*/  FADD.FTZ R17, -R140.reuse, R100 ;  /* 0x000000648c117221 */ /* 0x050fe20000010100 */
[--C-:B0-----:R-:W-:Y:S01]  /*09f0*/  HADD2.F32 R105, -RZ, R19.reuse.H0_H0 ;  /* 0x20000013ff697230 */ /* 0x101fe20000004100 */
[C---:B------:R-:W-:Y:S01]  /*0a00*/  FADD.FTZ R101, -R140.reuse, R101 ;  /* 0x000000658c657221 */ /* 0x040fe20000010100 */
[----:B------:R-:W-:Y:S01]  /*0a10*/  HADD2.F32 R104, -RZ, R19.H1_H1 ;  /* 0x30000013ff687230 */ /* 0x000fe20000004100 */
[C---:B------:R-:W-:Y:S01]  /*0a20*/  FADD.FTZ R19, -R140.reuse, R102 ;  /* 0x000000668c137221 */ /* 0x040fe20000010100 */
[--C-:B------:R-:W-:Y:S01]  /*0a30*/  HADD2.F32 R107, -RZ, R18.reuse.H0_H0 ;  /* 0x20000012ff6b7230 */ /* 0x100fe20000004100 */
[----:B------:R-:W-:Y:S01]  /*0a40*/  FADD.FTZ R103, -R140, R103 ;  /* 0x000000678c677221 */ /* 0x000fe20000010100 */
[----:B------:R-:W-:Y:S01]  /*0a50*/  HADD2.F32 R118, -RZ, R18.H1_H1 ;  /* 0x30000012ff767230 */ /* 0x000fe20000004100 */
        /* <DEDUP_REMOVED lines=46> */
.L_x_4374:
[----:B------:R-:W-:Y:S05]  /*0d40*/  BSYNC B1 ;  /* 0x0000000000017941 */ /* 0x000fea0003800000 */
.L_x_4373:
[----:B------:R-:W-:Y:S05]  /*0d50*/  @!P3 BRA `(.L_x_4372) ;  /* 0x000004b00000b947 */ /* 0x000fea0003800000 */
[----:B------:R-:W-:Y:S01]  /*0d60*/  HFMA2.MMA R109, -RZ, RZ, 0, 9.5367431640625e-07 ;  /* 0x00000010ff6d7435 */ /* 0x000fe200000001ff */
[----:B------:R-:W-:-:S05]  /*0d70*/  IMAD.WIDE.U32 R104, R153, R164, c[0x0][0x188] ;  /* 0x0000620099687625 */ /* 0x000fca00078e00a4 */
[----:B------:R0:W2:Y:S04]  /*0d80*/  LDG.E.128 R100, [R104.64] ;  /* 0x0000000468647981 */ /* 0x0000a8000c1e1d00 */
[----:B------:R-:W-:-:S06]  /*0d90*/  IMAD.WIDE.U32 R108, R106, R109, c[0x0][0x208] ;  /* 0x000082006a6c7625 */ /* 0x000fcc00078e006d */
        /* <DEDUP_REMOVED lines=10> */
[----:B---3--:R-:W-:-:S02]  /*0e40*/  HADD2.F32 R124, -RZ, R108.H0_H0 ;  /* 0x2000006cff7c7230 */ /* 0x008fc40000004100 */
[----:B------:R-:W-:Y:S01]  /*0e50*/  HADD2.F32 R125, -RZ, R108.H1_H1 ;  /* 0x3000006cff7d7230 */ /* 0x000fe20000004100 */
[----:B-----5:R-:W-:Y:S01]  /*0e60*/  FMUL.FTZ R108, R10, R100 ;  /* 0x000000640a6c7220 */ /* 0x020fe20000410000 */
[--C-:B------:R-:W-:Y:S01]  /*0e70*/  HADD2.F32 R126, -RZ, R109.reuse.H0_H0 ;  /* 0x2000006dff7e7230 */ /* 0x100fe20000004100 */
[----:B------:R-:W-:Y:S01]  /*0e80*/  FADD.FTZ R56, R56, R124 ;  /* 0x0000007c38387221 */ /* 0x000fe20000010000 */
[----:B------:R-:W-:Y:S01]  /*0e90*/  HADD2.F32 R127, -RZ, R109.H1_H1 ;  /* 0x3000006dff7f7230 */ /* 0x000fe20000004100 */
[----:B------:R-:W-:Y:S02]  /*0ea0*/  FMUL.FTZ R109, R10, R101 ;  /* 0x000000650a6d7220 */ /* 0x000fe40000410000 */
[-C--:B------:R-:W-:Y:S02]  /*0eb0*/  FFMA.FTZ R72, R108, R124.reuse, R72 ;  /* 0x0000007c6c487223 */ /* 0x080fe40000010048 */
[----:B------:R-:W-:Y:S01]  /*0ec0*/  FMUL.FTZ R124, R154, R124 ;  /* 0x0000007c9a7c7220 */ /* 0x000fe20000410000 */
[--C-:B------:R-:W-:Y:S01]  /*0ed0*/  HADD2.F32 R128, -RZ, R110.reuse.H0_H0 ;  /* 0x2000006eff807230 */ /* 0x100fe20000004100 */
[----:B------:R-:W-:Y:S01]  /*0ee0*/  FADD.FTZ R103, -R140, R103 ;  /* 0x000000678c677221 */ /* 0x000fe20000010100 */
[----:B------:R-:W-:Y:S01]  /*0ef0*/  HADD2.F32 R129, -RZ, R110.H1_H1 ;  /* 0x3000006eff817230 */ /* 0x000fe20000004100 */
[----:B------:R-:W-:-:S02]  /*0f00*/  FMUL.FTZ R110, R10, R102 ;  /* 0x000000660a6e7220 */ /* 0x000fc40000410000 */
[-C--:B------:R-:W-:Y:S02]  /*0f10*/  FFMA.FTZ R73, R109, R125.reuse, R73 ;  /* 0x0000007d6d497223 */ /* 0x080fe40000010049 */
[----:B------:R-:W-:Y:S02]  /*0f20*/  FADD.FTZ R57, R57, R125 ;  /* 0x0000007d39397221 */ /* 0x000fe40000010000 */
[----:B------:R-:W-:Y:S02]  /*0f30*/  FMUL.FTZ R125, R152, R125 ;  /* 0x0000007d987d7220 */ /* 0x000fe40000410000 */
[----:B------:R-:W-:Y:S02]  /*0f40*/  FADD.FTZ R100, R145, R124 ;  /* 0x0000007c91647221 */ /* 0x000fe40000010000 */
[----:B------:R-:W-:Y:S01]  /*0f50*/  FFMA.FTZ R146, R108, R124, R146 ;  /* 0x0000007c6c927223 */ /* 0x000fe20000010092 */
[--C-:B------:R-:W-:Y:S01]  /*0f60*/  HADD2.F32 R130, -RZ, R111.reuse.H0_H0 ;  /* 0x2000006fff827230 */ /* 0x100fe20000004100 */
[----:B----4-:R-:W-:Y:S01]  /*0f70*/  FADD.FTZ R104, -R140, R104 ;  /* 0x000000688c687221 */ /* 0x010fe20000010100 */
[----:B------:R-:W-:Y:S01]  /*0f80*/  HADD2.F32 R131, -RZ, R111.H1_H1 ;  /* 0x3000006fff837230 */ /* 0x000fe20000004100 */
        /* <DEDUP_REMOVED lines=40> */
.L_x_4372:
[----:B------:R-:W-:Y:S05]  /*1210*/  BSYNC B0 ;  /* 0x0000000000007941 */ /* 0x000fea0003800000 */
.L_x_4367:
[----:B------:R-:W-:Y:S02]  /*1220*/  LOP3.LUT P1, RZ, R9, 0xff, RZ, 0xc0, !PT ;  /* 0x000000ff09ff7812 */ /* 0x000fe4000782c0ff */
[----:B------:R-:W-:Y:S02]  /*1230*/  SHF.R.U32.HI R102, RZ, 0x5, R165 ;  /* 0x00000005ff667819 */ /* 0x000fe400000116a5 */
[----:B------:R-:W-:Y:S02]  /*1240*/  LOP3.LUT P0, RZ, R165, 0x1f, RZ, 0xc0, !PT ;  /* 0x0000001fa5ff7812 */ /* 0x000fe4000780c0ff */
[----:B0-----:R-:W-:-:S07]  /*1250*/  LOP3.LUT R104, R102, 0x7fffffc, RZ, 0xc0, !PT ;  /* 0x07fffffc66687812 */ /* 0x001fce00078ec0ff */
[----:B------:R-:W-:Y:S01]  /*1260*/  @!P1 IADD3 R104, R104, 0x4, RZ ;  /* 0x0000000468689810 */ /* 0x000fe20007ffe0ff */
[----:B------:R-:W-:Y:S05]  /*1270*/  BRA.DIV ~URZ, `(.L_x_4375) ;  /* 0x00001cd27f007947 */ /* 0x000fea000b800000 */
[----:B------:R0:W1:Y:S02]  /*1280*/  SHFL.DOWN PT, R105, R145, 0x10, 0x1f ;  /* 0x0a001f0091697f89 */ /* 0x00006400000e0000 */
.L_x_4420:
        /* <DEDUP_REMOVED lines=18> */
.L_x_4421:
[----:B------:R-:W-:Y:S01]  /*13b0*/  @!P0 LOP3.LUT R103, R102, 0x3, RZ, 0xc0, !PT ;  /* 0x0000000366678812 */ /* 0x000fe200078ec0ff */
[----:B-1----:R-:W-:Y:S01]  /*13c0*/  FADD.FTZ R100, R105, R145 ;  /* 0x0000009169647221 */ /* 0x002fe20000010000 */
[----:B------:R-:W-:Y:S01]  /*13d0*/  WARPSYNC 0xffffffff ;  /* 0xffffffff00007948 */ /* 0x000fe20003800000 */
[----:B--2---:R-:W-:Y:S01]  /*13e0*/  FADD.FTZ R101, R101, R146 ;  /* 0x0000009265657221 */ /* 0x004fe20000010000 */
[----:B------:R-:W-:Y:S01]  /*13f0*/  @!P0 IADD3 R105, R104, R103, RZ ;  /* 0x0000006768698210 */ /* 0x000fe20007ffe0ff */
[----:B------:R-:W-:Y:S01]  /*1400*/  BSSY B0, `(.L_x_4377) ;  /* 0x00000d3000007945 */ /* 0x000fe20003800000 */
[----:B-----5:R-:W-:-:S03]  /*1410*/  ISETP.GE.AND P1, PT, R132, 0x1, PT ;  /* 0x000000018400780c */ /* 0x020fc60003f26270 */
[----:B------:R-:W-:Y:S04]  /*1420*/  @!P0 STS.64 [R105.X8+0x2000], R100 ;  /* 0x0020006469008388 */ /* 0x000fe80000008a00 */
[----:B------:R-:W-:Y:S06]  /*1430*/  BAR.SYNC.DEFER_BLOCKING 0x0 ;  /* 0x0000000000007b1d */ /* 0x000fec0000010000 */
[----:B------:R-:W-:-:S02]  /*1440*/  @P1 IADD3 R132, R132, -0x1, RZ ;  /* 0xffffffff84841810 */ /* 0x000fc40007ffe0ff */
[----:B------:R-:W-:-:S03]  /*1450*/  @P1 LOP3.LUT R106, R165, 0x7f, RZ, 0xc0, !PT ;  /* 0x0000007fa56a1812 */ /* 0x000fc600078ec0ff */
[----:B------:R-:W-:-:S05]  /*1460*/  @P1 IMAD R132, R132, c[0x0][0x168], RZ ;  /* 0x00005a0084841a24 */ /* 0x000fca00078e02ff */
[----:B------:R-:W-:-:S04]  /*1470*/  @P1 SHF.R.S32.HI R107, RZ, 0x1f, R132 ;  /* 0x0000001fff6b1819 */ /* 0x000fc80000011484 */
[----:B------:R-:W-:Y:S01]  /*1480*/  @P1 LEA.HI R107, R107, R132, RZ, 0x3 ;  /* 0x000000846b6b1211 */ /* 0x000fe200078f18ff */
[----:B------:R-:W-:Y:S01]  /*1490*/  IMAD.MOV.U32 R132, RZ, RZ, RZ ;  /* 0x000000ffff847224 */ /* 0x000fe200078e00ff */
[----:B------:R-:W1:Y:S02]  /*14a0*/  LDS.128 R100, [R104.X8+0x2000] ;  /* 0x0020000068647984 */ /* 0x000e640000008c00 */
[----:B------:R-:W-:Y:S01]  /*14b0*/  @P1 LEA.HI.SX32 R132, R107, R106, 0x1d ;  /* 0x0000006a6b841211 */ /* 0x000fe200078feaff */
[----:B-1----:R-:W-:Y:S02]  /*14c0*/  FADD.FTZ R105, RZ, R100 ;  /* 0x00000064ff697221 */ /* 0x002fe40000010000 */
[----:B------:R-:W-:Y:S02]  /*14d0*/  FADD.FTZ R100, RZ, R101 ;  /* 0x00000065ff647221 */ /* 0x000fe40000010000 */
[----:B0-----:R-:W-:Y:S02]  /*14e0*/  FADD.FTZ R145, R102, R105 ;  /* 0x0000006966917221 */ /* 0x001fe40000010000 */
[----:B------:R-:W0:Y:S01]  /*14f0*/  LDS.128 R104, [R104.X8+0x2010] ;  /* 0x0020100068687984 */ /* 0x000e220000008c00 */
[----:B------:R-:W-:-:S02]  /*1500*/  FADD.FTZ R100, R103, R100 ;  /* 0x0000006467647221 */ /* 0x000fc40000010000 */
[----:B0-----:R-:W-:Y:S02]  /*1510*/  FADD.FTZ R145, R145, R104 ;  /* 0x0000006891917221 */ /* 0x001fe40000010000 */
[----:B------:R-:W-:Y:S02]  /*1520*/  FADD.FTZ R100, R100, R105 ;  /* 0x0000006964647221 */ /* 0x000fe40000010000 */
[----:B------:R-:W-:Y:S02]  /*1530*/  FADD.FTZ R103, R106, R145 ;  /* 0x000000916a677221 */ /* 0x000fe40000010000 */
[----:B------:R-:W-:Y:S02]  /*1540*/  FADD.FTZ R100, R107, R100 ;  /* 0x000000646b647221 */ /* 0x000fe40000010000 */
[----:B------:R-:W-:Y:S02]  /*1550*/  FMUL.FTZ R103, R103, c[0x0][0x1e0] ;  /* 0x0000780067677a20 */ /* 0x000fe40000410000 */
[----:B------:R-:W-:Y:S01]  /*1560*/  FMUL.FTZ R102, R100, c[0x0][0x1e0] ;  /* 0x0000780064667a20 */ /* 0x000fe20000410000 */
[----:B------:R-:W-:Y:S05]  /*1570*/  @!P4 BRA `(.L_x_4378) ;  /* 0x00000bb00000c947 */ /* 0x000fea0003800000 */
[----:B------:R-:W-:Y:S01]  /*1580*/  @!P2 ISETP.NE.U32.AND P0, PT, RZ, c[0x0][0x218], PT ;  /* 0x00008600ff00aa0c */ /* 0x000fe20003f05070 */
[----:B------:R-:W-:Y:S01]  /*1590*/  BSSY B1, `(.L_x_4379) ;  /* 0x0000008000017945 */ /* 0x000fe20003800000 */
[----:B------:R-:W-:-:S02]  /*15a0*/  @!P2 ISETP.NE.U32.AND P6, PT, RZ, c[0x0][0x218], PT ;  /* 0x00008600ff00aa0c */ /* 0x000fc40003fc5070 */
[----:B------:R-:W-:Y:S02]  /*15b0*/  @!P2 ISETP.NE.AND.EX P5, PT, RZ, c[0x0][0x21c], PT, P0 ;  /* 0x00008700ff00aa0c */ /* 0x000fe40003fa5300 */
[----:B------:R-:W-:Y:S01]  /*15c0*/  @!P2 ISETP.NE.AND.EX P0, PT, RZ, c[0x0][0x21c], PT, P6 ;  /* 0x00008700ff00aa0c */ /* 0x000fe20003f05360 */
[----:B------:R-:W-:Y:S07]  /*15d0*/  @!P1 BRA `(.L_x_4380) ;  /* 0x0000003000009947 */ /* 0x000fee0003800000 */
[----:B------:R-:W-:-:S05]  /*15e0*/  MOV R85, 0x10 ;  /* 0x0000001000557802 */ /* 0x000fca0000000f00 */
[----:B------:R-:W-:-:S06]  /*15f0*/  IMAD.WIDE.U32 R84, R132, R85, c[0x0][0x170] ;  /* 0x00005c0084547625 */ /* 0x000fcc00078e0055 */
[----:B------:R-:W5:Y:S02]  /*1600*/  LDG.E.128 R84, [R84.64] ;  /* 0x0000000454547981 */ /* 0x000f64000c1e1d00 */
.L_x_4380:
[----:B------:R-:W-:Y:S05]  /*1610*/  BSYNC B1 ;  /* 0x0000000000017941 */ /* 0x000fea0003800000 */
.L_x_4379:
        /* <DEDUP_REMOVED lines=11> */
.L_x_4382:
[----:B------:R-:W-:Y:S05]  /*16d0*/  BSYNC B1 ;  /* 0x0000000000017941 */ /* 0x000fea0003800000 */
.L_x_4381:
[----:B-----5:R-:W-:Y:S01]  /*16e0*/  @P1 HADD2.F32 R105, -RZ, R84.H0_H0 ;  /* 0x20000054ff691230 */ /* 0x020fe20000004100 */
        /* <DEDUP_REMOVED lines=13> */
.L_x_4384:
[----:B------:R-:W-:Y:S05]  /*17c0*/  BSYNC B1 ;  /* 0x0000000000017941 */ /* 0x000fea0003800000 */
.L_x_4383:
[----:B------:R-:W-:Y:S01]  /*17d0*/  @P1 HADD2.F32 R105, -RZ, R84.H1_H1 ;  /* 0x30000054ff691230 */ /* 0x000fe20000004100 */
        /* <DEDUP_REMOVED lines=9> */
[----:B------:R-:W-:-:S02]  /*1870*/  @P1 F2FP.PACK_AB R100, RZ, R100 ;  /* 0x00000064ff64123e */ /* 0x000fc400000000ff */
[----:B------:R-:W-:Y:S02]  /*1880*/  @P1 F2FP.PACK_AB R104, RZ, R104 ;  /* 0x00000068ff68123e */ /* 0x000fe400000000ff */
        /* <DEDUP_REMOVED lines=12> */
.L_x_4386:
[----:B------:R-:W-:Y:S05]  /*1950*/  BSYNC B1 ;  /* 0x0000000000017941 */ /* 0x000fea0003800000 */
.L_x_4385:
[----:B------:R-:W-:Y:S01]  /*1960*/  @P1 HADD2.F32 R106, -RZ, R85.H0_H0 ;  /* 0x20000055ff6a1230 */ /* 0x000fe20000004100 */
        /* <DEDUP_REMOVED lines=9> */
[----:B------:R-:W-:Y:S01]  /*1a00*/  @P1 F2FP.PACK_AB R101, RZ, R101 ;  /* 0x00000065ff65123e */ /* 0x000fe200000000ff */
        /* <DEDUP_REMOVED lines=9> */
.L_x_4388:
[----:B------:R-:W-:Y:S05]  /*1aa0*/  BSYNC B1 ;  /* 0x0000000000017941 */ /* 0x000fea0003800000 */
.L_x_4387:
[----:B------:R-:W-:Y:S01]  /*1ab0*/  @P1 HADD2.F32 R105, -RZ, R85.H1_H1 ;  /* 0x30000055ff691230 */ /* 0x000fe20000004100 */
        /* <DEDUP_REMOVED lines=19> */
.L_x_4390:
[----:B------:R-:W-:Y:S05]  /*1bf0*/  BSYNC B1 ;  /* 0x0000000000017941 */ /* 0x000fea0003800000 */
.L_x_4389:
        /* <DEDUP_REMOVED lines=17> */
.L_x_4392:
[----:B------:R-:W-:Y:S05]  /*1d10*/  BSYNC B1 ;  /* 0x0000000000017941 */ /* 0x000fea0003800000 */
.L_x_4391:
[----:B------:R-:W-:Y:S01]  /*1d20*/  @!P2 ISETP.NE.U32.AND P5, PT, RZ, c[0x0][0x218], PT ;  /* 0x00008600ff00aa0c */ /* 0x000fe20003fa5070 */
[----:B------:R-:W-:Y:S01]  /*1d30*/  @P1 HADD2.F32 R100, -RZ, R86.H0_H0 ;  /* 0x20000056ff641230 */ /* 0x000fe20000004100 */
[----:B------:R-:W-:Y:S01]  /*1d40*/  BSSY B1, `(.L_x_4393) ;  /* 0x000000f000017945 */ /* 0x000fe20003800000 */
[C---:B------:R-:W-:Y:S01]  /*1d50*/  SEL R93, R104.reuse, R93, P0 ;  /* 0x0000005d685d7207 */ /* 0x040fe20000000000 */
[----:B------:R-:W-:Y:S01]  /*1d60*/  @P1 FMUL.FTZ R104, R104, c[0x0][0x1ec] ;  /* 0x00007b0068681a20 */ /* 0x000fe20000410000 */
[----:B------:R-:W-:Y:S01]  /*1d70*/  @!P2 ISETP.NE.AND.EX P5, PT, RZ, c[0x0][0x21c], PT, P5 ;  /* 0x00008700ff00aa0c */ /* 0x000fe20003fa5350 */
[----:B------:R-:W-:-:S03]  /*1d80*/  @P1 FFMA.FTZ R44, R101, R100, R44 ;  /* 0x00000064652c1223 */ /* 0x000fc6000001002c */
        /* <DEDUP_REMOVED lines=10> */
.L_x_4394:
[----:B------:R-:W-:Y:S05]  /*1e30*/  BSYNC B1 ;  /* 0x0000000000017941 */ /* 0x000fea0003800000 */
.L_x_4393:
[----:B------:R-:W-:Y:S01]  /*1e40*/  @!P2 ISETP.NE.U32.AND P5, PT, RZ, c[0x0][0x218], PT ;  /* 0x00008600ff00aa0c */ /* 0x000fe20003fa5070 */
[----:B------:R-:W-:Y:S01]  /*1e50*/  @P1 FMUL.FTZ R101, R138, R101 ;  /* 0x000000658a651220 */ /* 0x000fe20000410000 */
[----:B------:R-:W-:Y:S01]  /*1e60*/  BSSY B1, `(.L_x_4395) ;  /* 0x000000f000017945 */ /* 0x000fe20003800000 */
[----:B------:R-:W-:Y:S01]  /*1e70*/  @P1 FMUL.FTZ R100, R137, R104 ;  /* 0x0000006889641220 */ /* 0x000fe20000410000 */
[----:B------:R-:W-:Y:S02]  /*1e80*/  @!P2 ISETP.NE.AND.EX P5, PT, RZ, c[0x0][0x21c], PT, P5 ;  /* 0x00008700ff00aa0c */ /* 0x000fe40003fa5350 */
[----:B------:R-:W-:Y:S02]  /*1e90*/  @P1 F2FP.PACK_AB R101, RZ, R101 ;  /* 0x00000065ff65123e */ /* 0x000fe400000000ff */
[----:B------:R-:W-:Y:S02]  /*1ea0*/  @P1 F2FP.PACK_AB R100, RZ, R100 ;  /* 0x00000064ff64123e */ /* 0x000fe400000000ff */
        /* <DEDUP_REMOVED lines=10> */
.L_x_4396:
[----:B------:R-:W-:Y:S05]  /*1f50*/  BSYNC B1 ;  /* 0x0000000000017941 */ /* 0x000fea0003800000 */
.L_x_4395:
[----:B------:R-:W-:Y:S02]  /*1f60*/  ISETP.NE.U32.AND P5, PT, RZ, c[0x0][0x258], PT ;  /* 0x00009600ff007a0c */ /* 0x000fe40003fa5070 */
[----:B------:R-:W-:Y:S02]  /*1f70*/  @P1 PRMT R98, R101, 0x7610, R98 ;  /* 0x0000761065621816 */ /* 0x000fe40000000062 */
[----:B------:R-:W-:Y:S02]  /*1f80*/  ISETP.NE.AND.EX P5, PT, RZ, c[0x0][0x25c], PT, P5 ;  /* 0x00009700ff007a0c */ /* 0x000fe40003fa5350 */
[C---:B------:R-:W-:Y:S01]  /*1f90*/  SEL R94, R105.reuse, R94, P0 ;  /* 0x0000005e695e7207 */ /* 0x040fe20000000000 */
[----:B------:R-:W-:Y:S01]  /*1fa0*/  @P1 FMUL.FTZ R105, R105, c[0x0][0x1ec] ;  /* 0x00007b0069691a20 */ /* 0x000fe20000410000 */
[----:B------:R-:W-:Y:S02]  /*1fb0*/  @P1 PRMT R98, R98, 0x5410, R100 ;  /* 0x0000541062621816 */ /* 0x000fe40000000064 */
[----:B------:R-:W-:Y:S01]  /*1fc0*/  SEL R95, R106, R95, P0 ;  /* 0x0000005f6a5f7207 */ /* 0x000fe20000000000 */
[----:B------:R-:W-:-:S02]  /*1fd0*/  @P1 FMUL.FTZ R100, R136, R105 ;  /* 0x0000006988641220 */ /* 0x000fc40000410000 */
[----:B------:R-:W-:-:S03]  /*1fe0*/  @P1 FMUL.FTZ R106, R106, c[0x0][0x1ec] ;  /* 0x00007b006a6a1a20 */ /* 0x000fc60000410000 */
[----:B------:R-:W-:Y:S01]  /*1ff0*/  @P1 F2FP.PACK_AB R107, RZ, R100 ;  /* 0x00000064ff6b123e */ /* 0x000fe200000000ff */
[----:B------:R-:W-:Y:S01]  /*2000*/  @P1 FMUL.FTZ R101, R135, R106 ;  /* 0x0000006a87651220 */ /* 0x000fe20000410000 */
[----:B------:R-:W-:Y:S02]  /*2010*/  @P5 MOV R100, 0x20 ;  /* 0x0000002000645802 */ /* 0x000fe40000000f00 */
[----:B------:R-:W-:Y:S02]  /*2020*/  @P1 PRMT R99, R107, 0x7610, R99 ;  /* 0x000076106b631816 */ /* 0x000fe40000000063 */
[----:B------:R-:W-:Y:S01]  /*2030*/  @P1 F2FP.PACK_AB R140, RZ, R101 ;  /* 0x00000065ff8c123e */ /* 0x000fe200000000ff */
[----:B------:R-:W-:Y:S01]  /*2040*/  @P5 IMAD.WIDE.U32 R100, R11, R100, c[0x0][0x258] ;  /* 0x000096000b645625 */ /* 0x000fe200078e0064 */
[----:B------:R-:W-:Y:S02]  /*2050*/  @P1 MOV R107, 0x10 ;  /* 0x00000010006b1802 */ /* 0x000fe40000000f00 */
[----:B------:R-:W-:-:S02]  /*2060*/  @P1 PRMT R99, R99, 0x5410, R140 ;  /* 0x0000541063631816 */ /* 0x000fc4000000008c */
[----:B------:R-:W-:Y:S01]  /*2070*/  @P5 STG.E.128 [R100.64], R88 ;  /* 0x0000005864005986 */ /* 0x000fe2000c101d04 */
[----:B------:R-:W-:-:S03]  /*2080*/  IADD3 R11, R11, 0x80, RZ ;  /* 0x000000800b0b7810 */ /* 0x000fc60007ffe0ff */
[----:B------:R0:W-:Y:S02]  /*2090*/  @P5 STG.E.128 [R100.64+0x10], R92 ;  /* 0x0000105c64005986 */ /* 0x0001e4000c101d04 */
[C---:B0-----:R-:W-:Y:S01]  /*20a0*/  @P1 IMAD.WIDE.U32 R100, R132.reuse, R107, c[0x0][0x248] ;  /* 0x0000920084641625 */ /* 0x041fe200078e006b */
[----:B------:R-:W-:Y:S01]  /*20b0*/  @P1 HADD2.F32 R107, -RZ, R86.H1_H1 ;  /* 0x30000056ff6b1230 */ /* 0x000fe20000004100 */
[----:B------:R-:W-:-:S03]  /*20c0*/  IADD3 R132, R132, 0x80, RZ ;  /* 0x0000008084847810 */ /* 0x000fc60007ffe0ff */
[----:B------:R0:W-:Y:S01]  /*20d0*/  @P1 STG.E.128 [R100.64], R96 ;  /* 0x0000006064001986 */ /* 0x0001e2000c101d04 */
[----:B------:R-:W-:Y:S01]  /*20e0*/  @P1 FFMA.FTZ R45, R104, R107, R45 ;  /* 0x0000006b682d1223 */ /* 0x000fe2000001002d */
[----:B------:R-:W-:-:S05]  /*20f0*/  @P1 HADD2.F32 R104, -RZ, R87.H0_H0 ;  /* 0x20000057ff681230 */ /* 0x000fca0000004100 */
[----:B------:R-:W-:Y:S01]  /*2100*/  @P1 FFMA.FTZ R46, R105, R104, R46 ;  /* 0x00000068692e1223 */ /* 0x000fe2000001002e */
[----:B------:R-:W-:-:S05]  /*2110*/  @P1 HADD2.F32 R104, -RZ, R87.H1_H1 ;  /* 0x30000057ff681230 */ /* 0x000fca0000004100 */
[----:B------:R-:W-:Y:S02]  /*2120*/  @P1 FFMA.FTZ R47, R106, R104, R47 ;  /* 0x000000686a2f1223 */ /* 0x000fe4000001002f */
.L_x_4378:
[----:B------:R-:W-:Y:S05]  /*2130*/  BSYNC B0 ;  /* 0x0000000000007941 */ /* 0x000fea0003800000 */
.L_x_4377:
        /* <DEDUP_REMOVED lines=11> */
.L_x_4400:
[----:B------:R-:W-:Y:S05]  /*21f0*/  BSYNC B1 ;  /* 0x0000000000017941 */ /* 0x000fea0003800000 */
.L_x_4399:
        /* <DEDUP_REMOVED lines=11> */
.L_x_4402:
[----:B------:R-:W-:Y:S05]  /*22b0*/  BSYNC B1 ;  /* 0x0000000000017941 */ /* 0x000fea0003800000 */
.L_x_4401:
[----:B-----5:R-:W-:Y:S01]  /*22c0*/  @P1 HADD2.F32 R100, -RZ, R84.H0_H0 ;  /* 0x20000054ff641230 */ /* 0x020fe20000004100 */
        /* <DEDUP_REMOVED lines=13> */
.L_x_4404:
[----:B------:R-:W-:Y:S05]  /*23a0*/  BSYNC B1 ;  /* 0x0000000000017941 */ /* 0x000fea0003800000 */
.L_x_4403:
[----:B------:R-:W-:Y:S01]  /*23b0*/  @P1 HADD2.F32 R106, -RZ, R84.H1_H1 ;  /* 0x30000054ff6a1230 */ /* 0x000fe20000004100 */
        /* <DEDUP_REMOVED lines=9> */
[----:B------:R-:W-:-:S02]  /*2450*/  @P1 F2FP.PACK_AB R105, RZ, R105 ;  /* 0x00000069ff69123e */ /* 0x000fc400000000ff */
[----:B------:R-:W-:Y:S02]  /*2460*/  @P1 F2FP.PACK_AB R106, RZ, R106 ;  /* 0x0000006aff6a123e */ /* 0x000fe400000000ff */
        /* <DEDUP_REMOVED lines=10> */
.L_x_4406:
[----:B------:R-:W-:Y:S05]  /*2510*/  BSYNC B1 ;  /* 0x0000000000017941 */ /* 0x000fea0003800000 */
.L_x_4405:
        /* <DEDUP_REMOVED lines=15> */
.L_x_4408:
[----:B------:R-:W-:Y:S05]  /*2610*/  BSYNC B1 ;  /* 0x0000000000017941 */ /* 0x000fea0003800000 */
.L_x_4407:
        /* <DEDUP_REMOVED lines=17> */
.L_x_4410:
[----:B------:R-:W-:Y:S05]  /*2730*/  BSYNC B1 ;  /* 0x0000000000017941 */ /* 0x000fea0003800000 */
.L_x_4409:
[----:B------:R-:W-:Y:S01]  /*2740*/  @P1 HADD2.F32 R100, -RZ, R85.H0_H0 ;  /* 0x20000055ff641230 */ /* 0x000fe20000004100 */
[----:B------:R-:W-:Y:S01]  /*2750*/  @!P2 ISETP.NE.U32.AND P5, PT, RZ, c[0x0][0x218], PT ;  /* 0x00008600ff00aa0c */ /* 0x000fe20003fa5070 */
[----:B------:R-:W-:Y:S03]  /*2760*/  BSSY B1, `(.L_x_4411) ;  /* 0x0000010000017945 */ /* 0x000fe60003800000 */
        /* <DEDUP_REMOVED lines=15> */
.L_x_4412:
[----:B------:R-:W-:Y:S05]  /*2860*/  BSYNC B1 ;  /* 0x0000000000017941 */ /* 0x000fea0003800000 */
.L_x_4411:
[----:B------:R-:W-:Y:S01]  /*2870*/  @P1 F2FP.PACK_AB R107, RZ, R107 ;  /* 0x0000006bff6b123e */ /* 0x000fe200000000ff */
[----:B------:R-:W-:Y:S01]  /*2880*/  BSSY B1, `(.L_x_4413) ;  /* 0x0000011000017945 */ /* 0x000fe20003800000 */
[----:B------:R-:W-:Y:S02]  /*2890*/  @!P2 ISETP.NE.U32.AND P5, PT, RZ, c[0x0][0x218], PT ;  /* 0x00008600ff00aa0c */ /* 0x000fe40003fa5070 */
[----:B------:R-:W-:Y:S02]  /*28a0*/  @P1 F2FP.PACK_AB R105, RZ, R105 ;  /* 0x00000069ff69123e */ /* 0x000fe400000000ff */
        /* <DEDUP_REMOVED lines=14> */
.L_x_4414:
[----:B------:R-:W-:Y:S05]  /*2990*/  BSYNC B1 ;  /* 0x0000000000017941 */ /* 0x000fea0003800000 */
.L_x_4413:
        /* <DEDUP_REMOVED lines=11> */
[----:B------:R-:W-:Y:S02]  /*2a50*/  @P1 F2FP.PACK_AB R106, RZ, R106 ;  /* 0x0000006aff6a123e */ /* 0x000fe400000000ff */
[----:B------:R-:W-:Y:S02]  /*2a60*/  @P1 F2FP.PACK_AB R107, RZ, R107 ;  /* 0x0000006bff6b123e */ /* 0x000fe400000000ff */
        /* <DEDUP_REMOVED lines=10> */
.L_x_4416:
[----:B------:R-:W-:Y:S05]  /*2b10*/  BSYNC B1 ;  /* 0x0000000000017941 */ /* 0x000fea0003800000 */
.L_x_4415:
[C---:B------:R-:W-:Y:S01]  /*2b20*/  SEL R94, R105.reuse, R94, P0 ;  /* 0x0000005e695e7207 */ /* 0x040fe20000000000 */
[----:B------:R-:W-:Y:S01]  /*2b30*/  @P1 FMUL.FTZ R105, R105, c[0x0][0x1ec] ;  /* 0x00007b0069691a20 */ /* 0x000fe20000410000 */
[----:B------:R-:W-:Y:S01]  /*2b40*/  @P5 MOV R10, 0x20 ;  /* 0x00000020000a5802 */ /* 0x000fe20000000f00 */
[----:B------:R-:W-:Y:S01]  /*2b50*/  @P1 FMUL.FTZ R102, R140, c[0x0][0x1ec] ;  /* 0x00007b008c661a20 */ /* 0x000fe20000410000 */
[----:B------:R-:W-:Y:S01]  /*2b60*/  @P1 PRMT R98, R106, 0x7610, R98 ;  /* 0x000076106a621816 */ /* 0x000fe20000000062 */
[----:B------:R-:W-:Y:S01]  /*2b70*/  @P1 FMUL.FTZ R103, R7, R105 ;  /* 0x0000006907671220 */ /* 0x000fe20000410000 */
[----:B------:R-:W-:Y:S01]  /*2b80*/  SEL R95, R140, R95, P0 ;  /* 0x0000005f8c5f7207 */ /* 0x000fe20000000000 */
[----:B------:R-:W-:Y:S01]  /*2b90*/  @P1 FMUL.FTZ R106, R8, R102 ;  /* 0x00000066086a1220 */ /* 0x000fe20000410000 */
[----:B------:R-:W-:Y:S01]  /*2ba0*/  @P1 PRMT R98, R98, 0x5410, R107 ;  /* 0x0000541062621816 */ /* 0x000fe2000000006b */
[----:B------:R-:W-:Y:S01]  /*2bb0*/  @P5 IMAD.WIDE.U32 R10, R11, R10, c[0x0][0x258] ;  /* 0x000096000b0a5625 */ /* 0x000fe200078e000a */
[----:B------:R-:W-:-:S02]  /*2bc0*/  @P1 F2FP.PACK_AB R103, RZ, R103 ;  /* 0x00000067ff67123e */ /* 0x000fc400000000ff */
[----:B------:R-:W-:Y:S01]  /*2bd0*/  @P1 F2FP.PACK_AB R106, RZ, R106 ;  /* 0x0000006aff6a123e */ /* 0x000fe200000000ff */
[----:B------:R-:W-:Y:S01]  /*2be0*/  @P1 IMAD.MOV.U32 R107, RZ, RZ, 0x10 ;  /* 0x00000010ff6b1424 */ /* 0x000fe200078e00ff */
[----:B------:R-:W-:Y:S01]  /*2bf0*/  @P1 PRMT R99, R103, 0x7610, R99 ;  /* 0x0000761067631816 */ /* 0x000fe20000000063 */
[----:B------:R-:W-:Y:S01]  /*2c00*/  @P1 HADD2.F32 R103, -RZ, R85.H1_H1 ;  /* 0x30000055ff671230 */ /* 0x000fe20000004100 */
[----:B------:R-:W-:Y:S02]  /*2c10*/  @P5 STG.E.128 [R10.64], R88 ;  /* 0x000000580a005986 */ /* 0x000fe4000c101d04 */
[----:B------:R-:W-:Y:S02]  /*2c20*/  @P1 PRMT R99, R99, 0x5410, R106 ;  /* 0x0000541063631816 */ /* 0x000fe4000000006a */
[----:B------:R0:W-:Y:S01]  /*2c30*/  @P5 STG.E.128 [R10.64+0x10], R92 ;  /* 0x0000105c0a005986 */ /* 0x0001e2000c101d04 */
[----:B------:R-:W-:Y:S01]  /*2c40*/  @P1 FFMA.FTZ R43, R103, R100, R43 ;  /* 0x00000064672b1223 */ /* 0x000fe2000001002b */
[----:B------:R-:W-:-:S05]  /*2c50*/  @P1 HADD2.F32 R100, -RZ, R86.H0_H0 ;  /* 0x20000056ff641230 */ /* 0x000fca0000004100 */
[----:B------:R-:W-:Y:S01]  /*2c60*/  @P1 FFMA.FTZ R36, R100, R101, R36 ;  /* 0x0000006564241223 */ /* 0x000fe20000010024 */
[----:B------:R-:W-:-:S05]  /*2c70*/  @P1 HADD2.F32 R100, -RZ, R86.H1_H1 ;  /* 0x30000056ff641230 */ /* 0x000fca0000004100 */
[----:B------:R-:W-:Y:S01]  /*2c80*/  @P1 FFMA.FTZ R37, R100, R104, R37 ;  /* 0x0000006864251223 */ /* 0x000fe20000010025 */
[----:B------:R-:W-:Y:S01]  /*2c90*/  @P1 HADD2.F32 R100, -RZ, R87.H0_H0 ;  /* 0x20000057ff641230 */ /* 0x000fe20000004100 */
[----:B0-----:R-:W-:-:S04]  /*2ca0*/  @P1 IMAD.WIDE.U32 R10, R132, R107, c[0x0][0x248] ;  /* 0x00009200840a1625 */ /* 0x001fc800078e006b */
[----:B------:R-:W-:Y:S01]  /*2cb0*/  @P1 FFMA.FTZ R38, R100, R105, R38 ;  /* 0x0000006964261223 */ /* 0x000fe20000010026 */
[----:B------:R0:W-:Y:S01]  /*2cc0*/  @P1 STG.E.128 [R10.64], R96 ;  /* 0x000000600a001986 */ /* 0x0001e2000c101d04 */
[----:B------:R-:W-:-:S05]  /*2cd0*/  @P1 HADD2.F32 R100, -RZ, R87.H1_H1 ;  /* 0x30000057ff641230 */ /* 0x000fca0000004100 */
[----:B------:R-:W-:Y:S02]  /*2ce0*/  @P1 FFMA.FTZ R39, R100, R102, R39 ;  /* 0x0000006664271223 */ /* 0x000fe40000010027 */
.L_x_4398:
[----:B------:R-:W-:Y:S05]  /*2cf0*/  BSYNC B0 ;  /* 0x0000000000007941 */ /* 0x000fea0003800000 */
.L_x_4397:
[----:B------:R-:W-:Y:S02]  /*2d00*/  IADD3 R2, R2, c[0x0][0x160], RZ ;  /* 0x0000580002027a10 */ /* 0x000fe40007ffe0ff */
[----:B------:R-:W-:Y:S02]  /*2d10*/  LOP3.LUT P1, RZ, R9, 0xff, RZ, 0xc0, !PT ;  /* 0x000000ff09ff7812 */ /* 0x000fe4000782c0ff */
[----:B------:R-:W-:Y:S02]  /*2d20*/  ISETP.GE.AND P0, PT, R2, c[0x0][0x164], PT ;  /* 0x0000590002007a0c */ /* 0x000fe40003f06270 */
[----:B------:R-:W-:-:S11]  /*2d30*/  SEL R9, RZ, 0x1, P1 ;  /* 0x00000001ff097807 */ /* 0x000fd60000800000 */
[----:B0-----:R-:W-:Y:S01]  /*2d40*/  @P0 CALL.REL.NOINC `(.L_x_4366) ;  /* 0x0000001000000944 */ /* 0x001fe20003c00000 */
[----:B------:R-:W-:Y:S05]  /*2d50*/  BRA `(.L_x_4417) ;  /* 0xffffd7f000007947 */ /* 0x000fea000383ffff */
.L_x_4366:
[----:B-1----:R-:W0:Y:S01]  /*2d60*/  S2UR UR6, SR_CTAID.X ;  /* 0x00000000000679c3 */ /* 0x002e220000002500 */
        /* <DEDUP_REMOVED lines=17> */
.L_x_4419:
[----:B------:R-:W-:Y:S05]  /*2e80*/  BSYNC B0 ;  /* 0x0000000000007941 */ /* 0x000fea0003800000 */
.L_x_4418:
        /* <DEDUP_REMOVED lines=12> */
.L_x_4375:
[----:B------:R-:W-:Y:S01]  /*2f50*/  HFMA2.MMA R103, -RZ, RZ, 0, 9.5367431640625e-07 ;  /* 0x00000010ff677435 */ /* 0x000fe200000001ff */
[----:B------:R-:W-:Y:S01]  /*2f60*/  MOV R101, R145 ;  /* 0x0000009100657202 */ /* 0x000fe20000000f00 */
[----:B------:R-:W-:Y:S01]  /*2f70*/  IMAD.MOV.U32 R106, RZ, RZ, -0x1 ;  /* 0xffffffffff6a7424 */ /* 0x000fe200078e00ff */
[----:B------:R-:W-:-:S02]  /*2f80*/  MOV R140, 0x1f ;  /* 0x0000001f008c7802 */ /* 0x000fc40000000f00 */
[----:B------:R-:W-:Y:S02]  /*2f90*/  MOV R100, 0x2fb0 ;  /* 0x00002fb000647802 */ /* 0x000fe40000000f00 */
[----:B-----5:R-:W-:Y:S05]  /*2fa0*/  CALL.REL.NOINC `($__internal_126_$__cuda_sm70_shflsync_down_p) ;  /* 0x0000046000007944 */ /* 0x020fea0003c00000 */
[----:B-1----:R-:W-:Y:S01]  /*2fb0*/  MOV R105, R103 ;  /* 0x0000006700697202 */ /* 0x002fe20000000f00 */
[----:B------:R-:W-:Y:S05]  /*2fc0*/  BRA `(.L_x_4420) ;  /* 0xffffe2c000007947 */ /* 0x000fea000383ffff */
.L_x_4376:
[----:B------:R-:W-:Y:S01]  /*2fd0*/  HFMA2.MMA R103, -RZ, RZ, 0, 9.5367431640625e-07 ;  /* 0x00000010ff677435 */ /* 0x000fe200000001ff */
[----:B------:R-:W-:Y:S02]  /*2fe0*/  MOV R101, R146 ;  /* 0x0000009200657202 */ /* 0x000fe40000000f00 */
[----:B------:R-:W-:Y:S02]  /*2ff0*/  MOV R140, 0x1f ;  /* 0x0000001f008c7802 */ /* 0x000fe40000000f00 */
[----:B------:R-:W-:Y:S02]  /*3000*/  MOV R106, 0xffffffff ;  /* 0xffffffff006a7802 */ /* 0x000fe40000000f00 */
[----:B------:R-:W-:Y:S02]  /*3010*/  MOV R100, 0x3030 ;  /* 0x0000303000647802 */ /* 0x000fe40000000f00 */
[----:B01---5:R-:W-:Y:S05]  /*3020*/  CALL.REL.NOINC `($__internal_126_$__cuda_sm70_shflsync_down_p) ;  /* 0x000003e000007944 */ /* 0x023fea0003c00000 */
[----:B------:R-:W-:Y:S01]  /*3030*/  FADD.FTZ R145, R105, R145 ;  /* 0x0000009169917221 */ /* 0x000fe20000010000 */
[----:B------:R-:W-:Y:S01]  /*3040*/  HFMA2.MMA R140, -RZ, RZ, 0, 1.847743988037109375e-06 ;  /* 0x0000001fff8c7435 */ /* 0x000fe200000001ff */
[----:B-1----:R-:W-:Y:S01]  /*3050*/  FADD.FTZ R146, R146, R103 ;  /* 0x0000006792927221 */ /* 0x002fe20000010000 */
[----:B------:R-:W-:Y:S01]  /*3060*/  MOV R106, 0xffffffff ;  /* 0xffffffff006a7802 */ /* 0x000fe20000000f00 */
[----:B------:R-:W-:Y:S01]  /*3070*/  IMAD.MOV.U32 R103, RZ, RZ, 0x8 ;  /* 0x00000008ff677424 */ /* 0x000fe200078e00ff */
[----:B------:R-:W-:-:S02]  /*3080*/  MOV R101, R145 ;  /* 0x0000009100657202 */ /* 0x000fc40000000f00 */
[----:B------:R-:W-:Y:S02]  /*3090*/  MOV R100, 0x30b0 ;  /* 0x000030b000647802 */ /* 0x000fe40000000f00 */
[----:B------:R-:W-:Y:S05]  /*30a0*/  CALL.REL.NOINC `($__internal_126_$__cuda_sm70_shflsync_down_p) ;  /* 0x0000036000007944 */ /* 0x000fea0003c00000 */
[----:B------:R-:W-:Y:S01]  /*30b0*/  HFMA2.MMA R140, -RZ, RZ, 0, 1.847743988037109375e-06 ;  /* 0x0000001fff8c7435 */ /* 0x000fe200000001ff */
[----:B-1----:R-:W-:Y:S01]  /*30c0*/  MOV R105, R103 ;  /* 0x0000006700697202 */ /* 0x002fe20000000f00 */
[----:B------:R-:W-:Y:S01]  /*30d0*/  IMAD.MOV.U32 R103, RZ, RZ, 0x8 ;  /* 0x00000008ff677424 */ /* 0x000fe200078e00ff */
[----:B------:R-:W-:Y:S02]  /*30e0*/  MOV R101, R146 ;  /* 0x0000009200657202 */ /* 0x000fe40000000f00 */
[----:B------:R-:W-:Y:S02]  /*30f0*/  MOV R106, 0xffffffff ;  /* 0xffffffff006a7802 */ /* 0x000fe40000000f00 */
[----:B------:R-:W-:Y:S02]  /*3100*/  MOV R100, 0x3120 ;  /* 0x0000312000647802 */ /* 0x000fe40000000f00 */
[----:B------:R-:W-:Y:S05]  /*3110*/  CALL.REL.NOINC `($__internal_126_$__cuda_sm70_shflsync_down_p) ;  /* 0x000002f000007944 */ /* 0x000fea0003c00000 */
[----:B------:R-:W-:Y:S01]  /*3120*/  FADD.FTZ R145, R105, R145 ;  /* 0x0000009169917221 */ /* 0x000fe20000010000 */
[----:B------:R-:W-:Y:S01]  /*3130*/  MOV R140, 0x1f ;  /* 0x0000001f008c7802 */ /* 0x000fe20000000f00 */
[----:B-1----:R-:W-:Y:S01]  /*3140*/  FADD.FTZ R146, R146, R103 ;  /* 0x0000006792927221 */ /* 0x002fe20000010000 */
[----:B------:R-:W-:Y:S01]  /*3150*/  HFMA2.MMA R103, -RZ, RZ, 0, 2.384185791015625e-07 ;  /* 0x00000004ff677435 */ /* 0x000fe200000001ff */
[----:B------:R-:W-:Y:S01]  /*3160*/  MOV R106, 0xffffffff ;  /* 0xffffffff006a7802 */ /* 0x000fe20000000f00 */
[----:B------:R-:W-:Y:S01]  /*3170*/  IMAD.MOV.U32 R101, RZ, RZ, R145 ;  /* 0x000000ffff657224 */ /* 0x000fe200078e0091 */
[----:B------:R-:W-:-:S03]  /*3180*/  MOV R100, 0x31a0 ;  /* 0x000031a000647802 */ /* 0x000fc60000000f00 */
[----:B------:R-:W-:Y:S05]  /*3190*/  CALL.REL.NOINC `($__internal_126_$__cuda_sm70_shflsync_down_p) ;  /* 0x0000027000007944 */ /* 0x000fea0003c00000 */
[----:B-1----:R-:W-:Y:S01]  /*31a0*/  MOV R105, R103 ;  /* 0x0000006700697202 */ /* 0x002fe20000000f00 */
[----:B------:R-:W-:Y:S01]  /*31b0*/  HFMA2.MMA R103, -RZ, RZ, 0, 2.384185791015625e-07 ;  /* 0x00000004ff677435 */ /* 0x000fe200000001ff */
[----:B------:R-:W-:-:S02]  /*31c0*/  MOV R101, R146 ;  /* 0x0000009200657202 */ /* 0x000fc40000000f00 */
[----:B------:R-:W-:Y:S02]  /*31d0*/  MOV R140, 0x1f ;  /* 0x0000001f008c7802 */ /* 0x000fe40000000f00 */
[----:B------:R-:W-:Y:S02]  /*31e0*/  MOV R106, 0xffffffff ;  /* 0xffffffff006a7802 */ /* 0x000fe40000000f00 */
[----:B------:R-:W-:Y:S02]  /*31f0*/  MOV R100, 0x3210 ;  /* 0x0000321000647802 */ /* 0x000fe40000000f00 */
[----:B------:R-:W-:Y:S05]  /*3200*/  CALL.REL.NOINC `($__internal_126_$__cuda_sm70_shflsync_down_p) ;  /* 0x0000020000007944 */ /* 0x000fea0003c00000 */
[----:B------:R-:W-:Y:S01]  /*3210*/  FADD.FTZ R145, R105, R145 ;  /* 0x0000009169917221 */ /* 0x000fe20000010000 */
[----:B------:R-:W-:Y:S01]  /*3220*/  HFMA2.MMA R140, -RZ, RZ, 0, 1.847743988037109375e-06 ;  /* 0x0000001fff8c7435 */ /* 0x000fe200000001ff */
[----:B-1----:R-:W-:Y:S01]  /*3230*/  FADD.FTZ R146, R146, R103 ;  /* 0x0000006792927221 */ /* 0x002fe20000010000 */
[----:B------:R-:W-:Y:S01]  /*3240*/  MOV R106, 0xffffffff ;  /* 0xffffffff006a7802 */ /* 0x000fe20000000f00 */
[----:B------:R-:W-:Y:S01]  /*3250*/  IMAD.MOV.U32 R103, RZ, RZ, 0x2 ;  /* 0x00000002ff677424 */ /* 0x000fe200078e00ff */
[----:B------:R-:W-:Y:S02]  /*3260*/  MOV R101, R145 ;  /* 0x0000009100657202 */ /* 0x000fe40000000f00 */
[----:B------:R-:W-:-:S02]  /*3270*/  MOV R100, 0x3290 ;  /* 0x0000329000647802 */ /* 0x000fc40000000f00 */
[----:B------:R-:W-:Y:S05]  /*3280*/  CALL.REL.NOINC `($__internal_126_$__cuda_sm70_shflsync_down_p) ;  /* 0x0000018000007944 */ /* 0x000fea0003c00000 */
[----:B------:R-:W-:Y:S01]  /*3290*/  HFMA2.MMA R140, -RZ, RZ, 0, 1.847743988037109375e-06 ;  /* 0x0000001fff8c7435 */ /* 0x000fe200000001ff */
[----:B-1----:R-:W-:Y:S01]  /*32a0*/  MOV R105, R103 ;  /* 0x0000006700697202 */ /* 0x002fe20000000f00 */
[----:B------:R-:W-:Y:S01]  /*32b0*/  IMAD.MOV.U32 R103, RZ, RZ, 0x2 ;  /* 0x00000002ff677424 */ /* 0x000fe200078e00ff */
[----:B------:R-:W-:-:S02]  /*32c0*/  MOV R101, R146 ;  /* 0x0000009200657202 */ /* 0x000fc40000000f00 */
[----:B------:R-:W-:Y:S02]  /*32d0*/  MOV R106, 0xffffffff ;  /* 0xffffffff006a7802 */ /* 0x000fe40000000f00 */
[----:B------:R-:W-:Y:S02]  /*32e0*/  MOV R100, 0x3300 ;  /* 0x0000330000647802 */ /* 0x000fe40000000f00 */
[----:B------:R-:W-:Y:S05]  /*32f0*/  CALL.REL.NOINC `($__internal_126_$__cuda_sm70_shflsync_down_p) ;  /* 0x0000011000007944 */ /* 0x000fea0003c00000 */
[----:B------:R-:W-:Y:S01]  /*3300*/  FADD.FTZ R145, R105, R145 ;  /* 0x0000009169917221 */ /* 0x000fe20000010000 */
[----:B------:R-:W-:Y:S01]  /*3310*/  MOV R140, 0x1f ;  /* 0x0000001f008c7802 */ /* 0x000fe20000000f00 */
[----:B-1----:R-:W-:Y:S01]  /*3320*/  FADD.FTZ R146, R146, R103 ;  /* 0x0000006792927221 */ /* 0x002fe20000010000 */
[----:B------:R-:W-:Y:S01]  /*3330*/  HFMA2.MMA R103, -RZ, RZ, 0, 5.9604644775390625e-08 ;  /* 0x00000001ff677435 */ /* 0x000fe200000001ff */
[----:B------:R-:W-:Y:S02]  /*3340*/  MOV R106, 0xffffffff ;  /* 0xffffffff006a7802 */ /* 0x000fe40000000f00 */
[----:B------:R-:W-:Y:S02]  /*3350*/  MOV R101, R145 ;  /* 0x0000009100657202 */ /* 0x000fe40000000f00 */
[----:B------:R-:W-:-:S02]  /*3360*/  MOV R100, 0x3380 ;  /* 0x0000338000647802 */ /* 0x000fc40000000f00 */
[----:B------:R-:W-:Y:S05]  /*3370*/  CALL.REL.NOINC `($__internal_126_$__cuda_sm70_shflsync_down_p) ;  /* 0x0000009000007944 */ /* 0x000fea0003c00000 */
[----:B-1----:R-:W-:Y:S01]  /*3380*/  IMAD.MOV.U32 R105, RZ, RZ, R103 ;  /* 0x000000ffff697224 */ /* 0x002fe200078e0067 */
[----:B------:R-:W-:Y:S01]  /*3390*/  HFMA2.MMA R103, -RZ, RZ, 0, 5.9604644775390625e-08 ;  /* 0x00000001ff677435 */ /* 0x000fe200000001ff */
[----:B------:R-:W-:-:S02]  /*33a0*/  MOV R101, R146 ;  /* 0x0000009200657202 */ /* 0x000fc40000000f00 */
[----:B------:R-:W-:Y:S02]  /*33b0*/  MOV R140, 0x1f ;  /* 0x0000001f008c7802 */ /* 0x000fe40000000f00 */
[----:B------:R-:W-:Y:S02]  /*33c0*/  MOV R106, 0xffffffff ;  /* 0xffffffff006a7802 */ /* 0x000fe40000000f00 */
[----:B------:R-:W-:Y:S02]  /*33d0*/  MOV R100, 0x33f0 ;  /* 0x000033f000647802 */ /* 0x000fe40000000f00 */
[----:B------:R-:W-:Y:S05]  /*33e0*/  CALL.REL.NOINC `($__internal_126_$__cuda_sm70_shflsync_down_p) ;  /* 0x0000002000007944 */ /* 0x000fea0003c00000 */
[----:B-1----:R-:W-:Y:S01]  /*33f0*/  MOV R101, R103 ;  /* 0x0000006700657202 */ /* 0x002fe20000000f00 */
[----:B------:R-:W-:Y:S05]  /*3400*/  BRA `(.L_x_4421) ;  /* 0xffffdfa000007947 */ /* 0x000fea000383ffff */
        .weak           $__internal_126_$__cuda_sm70_shflsync_down_p
        .type           $__internal_126_$__cuda_sm70_shflsync_down_p,@function
        .size           $__internal_126_$__cuda_sm70_shflsync_down_p,(.L_x_6928 - $__internal_126_$__cuda_sm70_shflsync_down_p)
$__internal_126_$__cuda_sm70_shflsync_down_p:
[----:B------:R-:W-:Y:S04]  /*3410*/  WARPSYNC R106 ;  /* 0x0000006a00007348 */ /* 0x000fe80003800000 */
[----:B------:R0:W1:Y:S02]  /*3420*/  SHFL.DOWN PT, R103, R101, R103, R140 ;  /* 0x0800006765677389 */ /* 0x00006400000e008c */
[----:B0-----:R-:W-:-:S06]  /*3430*/  HFMA2.MMA R101, -RZ, RZ, 0, 0 ;  /* 0x00000000ff657435 */ /* 0x001fcc00000001ff */
[----:B------:R-:W-:Y:S05]  /*3440*/  RET.REL.NODEC R100 `(_ZN10layer_norm13ln_bwd_kernelINS_13Kernel_traitsI6__halfS2_fS2_fjLj2048ELj1ELj1ELj4ELj16ENS_18Kernel_traits_baseILj2048ES2_S2_fS2_fjLj128EEEEELb0ELb1ELb1ELb0EEEvNS_9BwdParamsE) ;  /* 0xffffcbb064007950 */ /* 0x000fea0003c3ffff */
.L_x_4422:
        /* <DEDUP_REMOVED lines=11> */
.L_x_6928:


//--------------------- .text._ZN10layer_norm13ln_bwd_kernelINS_13Kernel_traitsI6__halfS2_fS2_fjLj2048ELj1ELj1ELj4ELj16ENS_18Kernel_traits_baseILj2048ES2_S2_fS2_fjLj128EEEEELb0ELb1ELb1ELb1EEEvNS_9BwdParamsE --------------------------
	.section	.text._ZN10layer_norm13ln_bwd_kernelINS_13Kernel_traitsI6__halfS2_fS2_fjLj2048ELj1ELj1ELj4ELj16ENS_18Kernel_traits_baseILj2048ES2_S2_fS2_fjLj128EEEEELb0ELb1ELb1ELb1EEEvNS_9BwdParamsE,"ax",@progbits
	.sectioninfo	@"SHI_REGISTERS=168"
	.align	128
        .global         _ZN10layer_norm13ln_bwd_kernelINS_13Kernel_traitsI6__halfS2_fS2_fjLj2048ELj1ELj1ELj4ELj16ENS_18Kernel_traits_baseILj2048ES2_S2_fS2_fjLj128EEEEELb0ELb1ELb1ELb1EEEvNS_9BwdParamsE
        .type           _ZN10layer_norm13ln_bwd_kernelINS_13Kernel_traitsI6__halfS2_fS2_fjLj2048ELj1ELj1ELj4ELj16ENS_18Kernel_traits_baseILj2048ES2_S2_fS2_fjLj128EEEEELb0ELb1ELb1ELb1EEEvNS_9BwdParamsE,@function
        .size           _ZN10layer_norm13ln_bwd_kernelINS_13Kernel_traitsI6__halfS2_fS2_fjLj2048ELj1ELj1ELj4ELj16ENS_18Kernel_traits_baseILj2048ES2_S2_fS2_fjLj128EEEEELb0ELb1ELb1ELb1EEEvNS_9BwdParamsE,(.L_x_6929 - _ZN10layer_norm13ln_bwd_kernelINS_13Kernel_traitsI6__halfS2_fS2_fjLj2048ELj1ELj1ELj4ELj16ENS_18Kernel_traits_baseILj2048ES2_S2_fS2_fjLj128EEEEELb0ELb1ELb1ELb1EEEvNS_9BwdParamsE)
        .other          _ZN10layer_norm13ln_bwd_kernelINS_13Kernel_traitsI6__halfS2_fS2_fjLj2048ELj1ELj1ELj4ELj16ENS_18Kernel_traits_baseILj2048ES2_S2_fS2_fjLj128EEEEELb0ELb1ELb1ELb1EEEvNS_9BwdParamsE,@"STO_CUDA_ENTRY STV_DEFAULT"
_ZN10layer_norm13ln_bwd_kernelINS_13Kernel_traitsI6__halfS2_fS2_fjLj2048ELj1ELj1ELj4ELj16ENS_18Kernel_traits_baseILj2048ES2_S2_fS2_fjLj128EEEEELb0ELb1ELb1ELb1EEEvNS_9BwdParamsE:
.text._ZN10layer_norm13ln_bwd_kernelINS_13Kernel_traitsI6__halfS2_fS2_fjLj2048ELj1ELj1ELj4ELj16ENS_18Kernel_traits_baseILj2048ES2_S2_fS2_fjLj128EEEEELb0ELb1ELb1ELb1EEEvNS_9BwdParamsE:
[----:B------:R-:W-:Y:S02]  /*0000*/  MOV R1, c[0x0][0x28] ;  /* 0x00000a0000017a02 */ /* 0x000fe40000000f00 */
[----:B------:R-:W0:Y:S01]  /*0010*/  S2R R0, SR_TID.X ;  /* 0x0000000000007919 */ /* 0x000e220000002100 */
[----:B------:R-:W-:Y:S01]  /*0020*/  ULDC.64 UR4, c[0x0][0x118] ;  /* 0x0000460000047ab9 */ /* 0x000fe20000000a00 */
[----:B0-----:R-:W-:-:S04]  /*0030*/  SHF.L.U32 R2, R0, 0x4, RZ ;  /* 0x0000000400027819 */ /* 0x001fc800000006ff */
[----:B------:R-:W-:-:S04]  /*0040*/  LOP3.LUT R2, R2, 0x7f0, RZ, 0xc0, !PT ;  /* 0x000007f002027812 */ /* 0x000fc800078ec0ff */
[----:B------:R-:W-:-:S04]  /*0050*/  IADD3 R16, P0, R2, c[0x0][0x1c8], RZ ;  /* 0x0000720002107a10 */ /* 0x000fc80007f1e0ff */
[----:B------:R-:W-:-:S05]  /*0060*/  IADD3.X R17, RZ, c[0x0][0x1cc], RZ, P0, !PT ;  /* 0x00007300ff117a10 */ /* 0x000fca00007fe4ff */
[----:B------:R0:W5:Y:S01]  /*0070*/  LDG.E.128 R64, [R16.64] ;  /* 0x0000000410407981 */ /* 0x000162000c1e1d00 */
[----:B------:R-:W1:Y:S01]  /*0080*/  S2UR UR6, SR_CTAID.X ;  /* 0x00000000000679c3 */ /* 0x000e620000002500 */
[----:B------:R-:W-:Y:S02]  /*0090*/  SHF.R.U32.HI R4, RZ, 0x7, R0 ;  /* 0x00000007ff047819 */ /* 0x000fe40000011600 */
[----:B------:R-:W-:Y:S02]  /*00a0*/  LOP3.LUT R3, R0, 0x7f, RZ, 0xc0, !PT ;  /* 0x0000007f00037812 */ /* 0x000fe400078ec0ff */
[C---:B-1----:R-:W-:Y:S02]  /*00b0*/  IADD3 R2, R4.reuse, UR6, RZ ;  /* 0x0000000604027c10 */ /* 0x042fe4000fffe0ff */
        /* <DEDUP_REMOVED lines=28> */
.L_x_4423:
[----:B0-----:R-:W-:Y:S01]  /*0280*/  LEA R14, P0, R3, c[0x0][0x1b0], 0x4 ;  /* 0x00006c00030e7a11 */ /* 0x001fe200078020ff */
[----:B------:R-:W2:Y:S03]  /*0290*/  LDG.E.128 R16, [R16.64+0x800] ;  /* 0x0008000410107981 */ /* 0x000ea6000c1e1d00 */
[----:B------:R-:W-:-:S05]  /*02a0*/  IADD3.X R15, RZ, c[0x0][0x1b4], RZ, P0, !PT ;  /* 0x00006d00ff0f7a10 */ /* 0x000fca00007fe4ff */
[----:B------:R-:W3:Y:S04]  /*02b0*/  LDG.E.128 R20, [R14.64] ;  /* 0x000000040e147981 */ /* 0x000ee8000c1e1d00 */
[----:B------:R-:W4:Y:S01]  /*02c0*/  LDG.E.128 R24, [R14.64+0x800] ;  /* 0x000800040e187981 */ /* 0x000f22000c1e1d00 */
[----:B------:R-:W0:Y:S01]  /*02d0*/  LDC.U8 R138, c[0x0][0x1f0] ;  /* 0x00007c00ff8a7b82 */ /* 0x000e220000000000 */
[----:B------:R-:W-:Y:S01]  /*02e0*/  HFMA2.MMA R140, -RZ, RZ, 0, 5.9604644775390625e-08 ;  /* 0x00000001ff8c7435 */ /* 0x000fe200000001ff */
[--C-:B-----5:R-:W-:Y:S01]  /*02f0*/  HADD2.F32 R137, -RZ, R67.reuse.H0_H0 ;  /* 0x20000043ff897230 */ /* 0x120fe20000004100 */
[----:B------:R-:W-:Y:S01]  /*0300*/  IADD3 R139, R4, 0x4, RZ ;  /* 0x00000004048b7810 */ /* 0x000fe20007ffe0ff */
[----:B------:R-:W-:Y:S01]  /*0310*/  HADD2.F32 R67, -RZ, R67.H1_H1 ;  /* 0x30000043ff437230 */ /* 0x000fe20000004100 */
        /* <DEDUP_REMOVED lines=23> */
[--C-:B---3--:R-:W-:Y:S02]  /*0490*/  HADD2.F32 R5, -RZ, R20.reuse.H0_H0 ;  /* 0x20000014ff057230 */ /* 0x108fe40000004100 */
        /* <DEDUP_REMOVED lines=9> */
[----:B----4-:R-:W-:-:S02]  /*0530*/  HADD2.F32 R13, -RZ, R24.H0_H0 ;  /* 0x20000018ff0d7230 */ /* 0x010fc40000004100 */
        /* <DEDUP_REMOVED lines=13> */
[----:B0-----:R-:W-:Y:S02]  /*0610*/  CS2R R18, SRZ ;  /* 0x0000000000127805 */ /* 0x001fe4000001ff00 */
.L_x_4462:
[----:B------:R-:W-:-:S05]  /*0620*/  MOV R103, 0x4 ;  /* 0x0000000400677802 */ /* 0x000fca0000000f00 */
        /* <DEDUP_REMOVED lines=27> */
.L_x_4426:
        /* <DEDUP_REMOVED lines=29> */
[--C-:B----4-:R-:W-:Y:S01]  /*09b0*/  HADD2.F32 R103, -RZ, R104.reuse.H0_H0 ;  /* 0x20000068ff677230 */ /* 0x110fe20000004100 */
[C---:B------:R-:W-:Y:S01]  /*09c0*/  FADD.FTZ R100, -R152.reuse, R100 ;  /* 0x0000006498647221 */ /* 0x040fe20000010100 */
[----:B------:R-:W-:Y:S01]  /*09d0*/  HADD2.F32 R104, -RZ, R104.H1_H1 ;  /* 0x30000068ff687230 */ /* 0x000fe20000004100 */
[C---:B------:R-:W-:Y:S02]  /*09e0*/  FADD.FTZ R102, -R152.reuse, R102 ;  /* 0x0000006698667221 */ /* 0x040fe40000010100 */
[----:B------:R-:W-:Y:S02]  /*09f0*/  FADD.FTZ R150, -R152, R109 ;  /* 0x0000006d98967221 */ /* 0x000fe40000010100 */
[----:B-----5:R-:W-:Y:S01]  /*0a00*/  FMUL.FTZ R109, R141, R101 ;  /* 0x000000658d6d7220 */ /* 0x020fe20000410000 */
[----:B------:R-:W-:-:S02]  /*0a10*/  HADD2.F32 R153, -RZ, R121.H0_H0 ;  /* 0x20000079ff997230 */ /* 0x000fc40000004100 */
[----:B------:R-:W-:Y:S01]  /*0a20*/  HADD2.F32 R154, -RZ, R121.H1_H1 ;  /* 0x30000079ff9a7230 */ /* 0x000fe20000004100 */
[C---:B------:R-:W-:Y:S01]  /*0a30*/  FADD.FTZ R149, -R152.reuse, R108 ;  /* 0x0000006c98957221 */ /* 0x040fe20000010100 */
[--C-:B------:R-:W-:Y:S02]  /*0a40*/  HADD2.F32 R121, -RZ, R122.reuse.H0_H0 ;  /* 0x2000007aff797230 */ /* 0x100fe40000004100 */
[----:B------:R-:W-:Y:S01]  /*0a50*/  HADD2.F32 R156, -RZ, R122.H1_H1 ;  /* 0x3000007aff9c7230 */ /* 0x000fe20000004100 */
[----:B------:R-:W-:Y:S01]  /*0a60*/  FMUL.FTZ R122, R5, R103 ;  /* 0x00000067057a7220 */ /* 0x000fe20000410000 */
[----:B------:R-:W-:Y:S01]  /*0a70*/  HADD2.F32 R146, -RZ, R105.H0_H0 ;  /* 0x20000069ff927230 */ /* 0x000fe20000004100 */
[C---:B------:R-:W-:Y:S02]  /*0a80*/  FMUL.FTZ R108, R141.reuse, R100 ;  /* 0x000000648d6c7220 */ /* 0x040fe40000410000 */
[----:B------:R-:W-:Y:S02]  /*0a90*/  FADD.FTZ R151, -R152, R110 ;  /* 0x0000006e98977221 */ /* 0x000fe40000010100 */
[----:B------:R-:W-:-:S02]  /*0aa0*/  FMUL.FTZ R110, R141, R102 ;  /* 0x000000668d6e7220 */ /* 0x000fc40000410000 */
[-C--:B------:R-:W-:Y:S02]  /*0ab0*/  FFMA.FTZ R17, R109, R104.reuse, R17 ;  /* 0x000000686d117223 */ /* 0x080fe40000010011 */
[----:B------:R-:W-:Y:S02]  /*0ac0*/  FADD.FTZ R61, R61, R104 ;  /* 0x000000683d3d7221 */ /* 0x000fe40000010000 */
[----:B------:R-:W-:Y:S02]  /*0ad0*/  FMUL.FTZ R104, R6, R104 ;  /* 0x0000006806687220 */ /* 0x000fe40000410000 */
[----:B------:R-:W-:Y:S01]  /*0ae0*/  FADD.FTZ R101, RZ, R122 ;  /* 0x0000007aff657221 */ /* 0x000fe20000010000 */
[----:B------:R-:W-:Y:S01]  /*0af0*/  HADD2.F32 R105, -RZ, R105.H1_H1 ;  /* 0x30000069ff697230 */ /* 0x000fe20000004100 */
        /* <DEDUP_REMOVED lines=8> */
[----:B------:R-:W-:Y:S01]  /*0b80*/  HADD2.F32 R147, -RZ, R106.H0_H0 ;  /* 0x2000006aff937230 */ /* 0x000fe20000004100 */
[----:B------:R-:W-:-:S02]  /*0b90*/  FFMA.FTZ R103, R109, R104, R100 ;  /* 0x000000686d677223 */ /* 0x000fc40000010064 */
[----:B------:R-:W-:Y:S02]  /*0ba0*/  FMUL.FTZ R149, R141, R149 ;  /* 0x000000958d957220 */ /* 0x000fe40000410000 */
[-C--:B------:R-:W-:Y:S02]  /*0bb0*/  FFMA.FTZ R19, R145, R105.reuse, R19 ;  /* 0x0000006991137223 */ /* 0x080fe40000010013 */
[----:B------:R-:W-:Y:S02]  /*0bc0*/  FADD.FTZ R63, R63, R105 ;  /* 0x000000693f3f7221 */ /* 0x000fe40000010000 */
[----:B------:R-:W-:Y:S02]  /*0bd0*/  FMUL.FTZ R105, R8, R105 ;  /* 0x0000006908697220 */ /* 0x000fe40000410000 */
[----:B------:R-:W-:Y:S01]  /*0be0*/  FADD.FTZ R100, R101, R146 ;  /* 0x0000009265647221 */ /* 0x000fe20000010000 */
[----:B------:R-:W-:Y:S01]  /*0bf0*/  HADD2.F32 R106, -RZ, R106.H1_H1 ;  /* 0x3000006aff6a7230 */ /* 0x000fe20000004100 */
[----:B------:R-:W-:-:S02]  /*0c00*/  FFMA.FTZ R102, R110, R146, R103 ;  /* 0x000000926e667223 */ /* 0x000fc40000010067 */
[----:B------:R-:W-:Y:S02]  /*0c10*/  FMUL.FTZ R150, R141, R150 ;  /* 0x000000968d967220 */ /* 0x000fe40000410000 */
[----:B------:R-:W-:Y:S02]  /*0c20*/  FADD.FTZ R56, R56, R147 ;  /* 0x0000009338387221 */ /* 0x000fe40000010000 */
[-C--:B------:R-:W-:Y:S02]  /*0c30*/  FFMA.FTZ R20, R149, R147.reuse, R20 ;  /* 0x0000009395147223 */ /* 0x080fe40000010014 */
[----:B------:R-:W-:Y:S02]  /*0c40*/  FMUL.FTZ R147, R9, R147 ;  /* 0x0000009309937220 */ /* 0x000fe40000410000 */
[----:B------:R-:W-:Y:S01]  /*0c50*/  FADD.FTZ R100, R100, R105 ;  /* 0x0000006964647221 */ /* 0x000fe20000010000 */
[----:B------:R-:W-:Y:S01]  /*0c60*/  HADD2.F32 R148, -RZ, R107.H0_H0 ;  /* 0x2000006bff947230 */ /* 0x000fe20000004100 */
[----:B------:R-:W-:-:S02]  /*0c70*/  FFMA.FTZ R102, R145, R105, R102 ;  /* 0x0000006991667223 */ /* 0x000fc40000010066 */
[----:B------:R-:W-:Y:S02]  /*0c80*/  FADD.FTZ R111, -R152, R111 ;  /* 0x0000006f986f7221 */ /* 0x000fe40000010100 */
[----:B------:R-:W-:Y:S02]  /*0c90*/  FMUL.FTZ R151, R141, R151 ;  /* 0x000000978d977220 */ /* 0x000fe40000410000 */
[----:B------:R-:W-:Y:S02]  /*0ca0*/  FADD.FTZ R57, R57, R106 ;  /* 0x0000006a39397221 */ /* 0x000fe40000010000 */
[-C--:B------:R-:W-:Y:S02]  /*0cb0*/  FFMA.FTZ R21, R150, R106.reuse, R21 ;  /* 0x0000006a96157223 */ /* 0x080fe40000010015 */
[----:B------:R-:W-:Y:S02]  /*0cc0*/  FMUL.FTZ R106, R10, R106 ;  /* 0x0000006a0a6a7220 */ /* 0x000fe40000410000 */
[----:B------:R-:W-:Y:S01]  /*0cd0*/  FADD.FTZ R101, R100, R147 ;  /* 0x0000009364657221 */ /* 0x000fe20000010000 */
[----:B------:R-:W-:Y:S01]  /*0ce0*/  HADD2.F32 R107, -RZ, R107.H1_H1 ;  /* 0x3000006bff6b7230 */ /* 0x000fe20000004100 */
        /* <DEDUP_REMOVED lines=14> */
[----:B------:R-:W-:Y:S01]  /*0dd0*/  HADD2.F32 R152, -RZ, R120.H0_H0 ;  /* 0x20000078ff987230 */ /* 0x000fe20000004100 */
[----:B------:R-:W-:Y:S02]  /*0de0*/  FFMA.FTZ R103, R150, R106, R103 ;  /* 0x0000006a96677223 */ /* 0x000fe40000010067 */
[----:B------:R-:W-:Y:S02]  /*0df0*/  FMUL.FTZ R112, R141, R112 ;  /* 0x000000708d707220 */ /* 0x000fe40000410000 */
[----:B------:R-:W-:Y:S02]  /*0e00*/  FADD.FTZ R59, R59, R107 ;  /* 0x0000006b3b3b7221 */ /* 0x000fe40000010000 */
[-C--:B------:R-:W-:Y:S02]  /*0e10*/  FFMA.FTZ R23, R111, R107.reuse, R23 ;  /* 0x0000006b6f177223 */ /* 0x080fe40000010017 */
[----:B------:R-:W-:-:S02]  /*0e20*/  FMUL.FTZ R107, R12, R107 ;  /* 0x0000006b0c6b7220 */ /* 0x000fc40000410000 */
[----:B------:R-:W-:Y:S01]  /*0e30*/  FADD.FTZ R100, R101, R148 ;  /* 0x0000009465647221 */ /* 0x000fe20000010000 */
[----:B------:R-:W-:Y:S01]  /*0e40*/  HADD2.F32 R120, -RZ, R120.H1_H1 ;  /* 0x30000078ff787230 */ /* 0x000fe20000004100 */
        /* <DEDUP_REMOVED lines=52> */
.L_x_4427:
[----:B0-----:R-:W-:Y:S05]  /*1190*/  BSYNC B0 ;  /* 0x0000000000007941 */ /* 0x001fea0003800000 */
.L_x_4425:
[----:B------:R-:W-:-:S04]  /*11a0*/  LOP3.LUT P0, RZ, R140, 0xff, RZ, 0xc0, !PT ;  /* 0x000000ff8cff7812 */ /* 0x000fc8000780c0ff */
[----:B------:R-:W-:Y:S01]  /*11b0*/  SEL R157, R139, R4, !P0 ;  /* 0x000000048b9d7207 */ /* 0x000fe20004000000 */
[----:B------:R-:W-:Y:S06]  /*11c0*/  BRA.DIV ~URZ, `(.L_x_4428) ;  /* 0x00001ba27f007947 */ /* 0x000fec000b800000 */
[----:B------:R0:W1:Y:S02]  /*11d0*/  SHFL.DOWN PT, R158, R103, 0x10, 0x1f ;  /* 0x0a001f00679e7f89 */ /* 0x00006400000e0000 */
.L_x_4463:
        /* <DEDUP_REMOVED lines=18> */
.L_x_4464:
        /* <DEDUP_REMOVED lines=12> */
[----:B------:R-:W-:Y:S02]  /*13c0*/  @P3 LEA.HI R102, R103, R144, RZ, 0x3 ;  /* 0x0000009067663211 */ /* 0x000fe400078f18ff */
[----:B------:R-:W-:Y:S01]  /*13d0*/  MOV R144, RZ ;  /* 0x000000ff00907202 */ /* 0x000fe20000000f00 */
[----:B------:R0:W-:Y:S01]  /*13e0*/  @!P0 STS.64 [R158.X8+0x2000], R100 ;  /* 0x002000649e008388 */ /* 0x0001e20000008a00 */
[----:B------:R-:W-:-:S02]  /*13f0*/  @P3 LEA.HI.SX32 R144, R102, R3, 0x1d ;  /* 0x0000000366903211 */ /* 0x000fc400078feaff */
[----:B------:R-:W-:-:S05]  /*1400*/  @P3 MOV R103, 0x10 ;  /* 0x0000001000673802 */ /* 0x000fca0000000f00 */
        /* <DEDUP_REMOVED lines=29> */
.L_x_4431:
[----:B------:R-:W-:Y:S05]  /*15e0*/  BSYNC B0 ;  /* 0x0000000000007941 */ /* 0x000fea0003800000 */
.L_x_4430:
[----:B-----5:R-:W-:Y:S01]  /*15f0*/  @P3 HADD2.F32 R100, -RZ, R84.H0_H0 ;  /* 0x20000054ff643230 */ /* 0x020fe20000004100 */
[----:B------:R-:W-:Y:S01]  /*1600*/  @P3 FMUL.FTZ R103, R101, c[0x0][0x1ec] ;  /* 0x00007b0065673a20 */ /* 0x000fe20000410000 */
[----:B------:R-:W-:Y:S01]  /*1610*/  @P3 HADD2.F32 R102, -RZ, R64.H0_H0 ;  /* 0x20000040ff663230 */ /* 0x000fe20000004100 */
[----:B------:R-:W-:Y:S01]  /*1620*/  @!P4 ISETP.NE.AND.EX P0, PT, RZ, c[0x0][0x21c], PT, P0 ;  /* 0x00008700ff00ca0c */ /* 0x000fe20003f05300 */
[----:B------:R-:W-:Y:S01]  /*1630*/  BSSY B0, `(.L_x_4432) ;  /* 0x000000d000007945 */ /* 0x000fe20003800000 */
[C---:B------:R-:W-:Y:S02]  /*1640*/  @P3 FFMA.FTZ R44, R103.reuse, R100, R44 ;  /* 0x00000064672c3223 */ /* 0x040fe4000001002c */
[----:B------:R-:W-:Y:S01]  /*1650*/  @P3 FMUL.FTZ R100, R103, R102 ;  /* 0x0000006667643220 */ /* 0x000fe20000410000 */
        /* <DEDUP_REMOVED lines=10> */
.L_x_4433:
[----:B------:R-:W-:Y:S05]  /*1700*/  BSYNC B0 ;  /* 0x0000000000007941 */ /* 0x000fea0003800000 */
.L_x_4432:
[----:B------:R-:W-:Y:S01]  /*1710*/  @P3 HADD2.F32 R103, -RZ, R84.H1_H1 ;  /* 0x30000054ff673230 */ /* 0x000fe20000004100 */
[----:B------:R-:W-:Y:S01]  /*1720*/  @P3 FMUL.FTZ R158, R102, c[0x0][0x1ec] ;  /* 0x00007b00669e3a20 */ /* 0x000fe20000410000 */
[----:B------:R-:W-:Y:S01]  /*1730*/  @!P4 ISETP.NE.U32.AND P0, PT, RZ, c[0x0][0x218], PT ;  /* 0x00008600ff00ca0c */ /* 0x000fe20003f05070 */
[----:B------:R-:W-:Y:S01]  /*1740*/  BSSY B0, `(.L_x_4434) ;  /* 0x0000011000007945 */ /* 0x000fe20003800000 */
[----:B------:R-:W-:Y:S01]  /*1750*/  @P3 F2FP.PACK_AB R100, RZ, R100 ;  /* 0x00000064ff64323e */ /* 0x000fe200000000ff */
[----:B------:R-:W-:Y:S01]  /*1760*/  @P3 FFMA.FTZ R45, R158, R103, R45 ;  /* 0x000000679e2d3223 */ /* 0x000fe2000001002d */
[----:B------:R-:W-:Y:S01]  /*1770*/  @P3 HADD2.F32 R103, -RZ, R64.H1_H1 ;  /* 0x30000040ff673230 */ /* 0x000fe20000004100 */
[----:B------:R-:W-:-:S04]  /*1780*/  @!P4 ISETP.NE.AND.EX P0, PT, RZ, c[0x0][0x21c], PT, P0 ;  /* 0x00008700ff00ca0c */ /* 0x000fc80003f05300 */
[----:B------:R-:W-:Y:S01]  /*1790*/  @P3 FMUL.FTZ R103, R158, R103 ;  /* 0x000000679e673220 */ /* 0x000fe20000410000 */
[----:B------:R-:W-:-:S04]  /*17a0*/  @!P4 FSEL R165, R70, RZ, P0 ;  /* 0x000000ff46a5c208 */ /* 0x000fc80000000000 */
        /* <DEDUP_REMOVED lines=10> */
.L_x_4435:
[----:B------:R-:W-:Y:S05]  /*1850*/  BSYNC B0 ;  /* 0x0000000000007941 */ /* 0x000fea0003800000 */
.L_x_4434:
[----:B------:R-:W-:Y:S01]  /*1860*/  @P3 HADD2.F32 R158, -RZ, R85.H0_H0 ;  /* 0x20000055ff9e3230 */ /* 0x000fe20000004100 */
[----:B------:R-:W-:Y:S01]  /*1870*/  @P3 FMUL.FTZ R159, R165, c[0x0][0x1ec] ;  /* 0x00007b00a59f3a20 */ /* 0x000fe20000410000 */
[----:B------:R-:W-:Y:S01]  /*1880*/  @!P4 ISETP.NE.U32.AND P0, PT, RZ, c[0x0][0x218], PT ;  /* 0x00008600ff00ca0c */ /* 0x000fe20003f05070 */
[----:B------:R-:W-:Y:S01]  /*1890*/  BSSY B0, `(.L_x_4436) ;  /* 0x0000013000007945 */ /* 0x000fe20003800000 */
[----:B------:R-:W-:Y:S01]  /*18a0*/  @P3 PRMT R88, R100, 0x7610, R88 ;  /* 0x0000761064583816 */ /* 0x000fe20000000058 */
[C---:B------:R-:W-:Y:S01]  /*18b0*/  @P3 FFMA.FTZ R46, R159.reuse, R158, R46 ;  /* 0x0000009e9f2e3223 */ /* 0x040fe2000001002e */
[----:B------:R-:W-:Y:S01]  /*18c0*/  @P3 HADD2.F32 R158, -RZ, R65.H0_H0 ;  /* 0x20000041ff9e3230 */ /* 0x000fe20000004100 */
[----:B------:R-:W-:Y:S02]  /*18d0*/  @!P4 ISETP.NE.AND.EX P0, PT, RZ, c[0x0][0x21c], PT, P0 ;  /* 0x00008700ff00ca0c */ /* 0x000fe40003f05300 */
[----:B------:R-:W-:Y:S02]  /*18e0*/  @P3 PRMT R88, R88, 0x5410, R103 ;  /* 0x0000541058583816 */ /* 0x000fe40000000067 */
[----:B------:R-:W-:Y:S01]  /*18f0*/  @P3 FMUL.FTZ R158, R159, R158 ;  /* 0x0000009e9f9e3220 */ /* 0x000fe20000410000 */
[----:B------:R-:W-:-:S04]  /*1900*/  @!P4 FSEL R103, R71, RZ, P0 ;  /* 0x000000ff4767c208 */ /* 0x000fc80000000000 */
[----:B------:R-:W-:-:S04]  /*1910*/  @P3 F2FP.PACK_AB R158, RZ, R158 ;  /* 0x0000009eff9e323e */ /* 0x000fc800000000ff */
        /* <DEDUP_REMOVED lines=10> */
.L_x_4437:
[----:B------:R-:W-:Y:S05]  /*19c0*/  BSYNC B0 ;  /* 0x0000000000007941 */ /* 0x000fea0003800000 */
.L_x_4436:
[----:B------:R-:W-:Y:S01]  /*19d0*/  @P3 HADD2.F32 R159, -RZ, R65.H1_H1 ;  /* 0x30000041ff9f3230 */ /* 0x000fe20000004100 */
[----:B------:R-:W-:Y:S01]  /*19e0*/  @P3 FMUL.FTZ R100, R103, c[0x0][0x1ec] ;  /* 0x00007b0067643a20 */ /* 0x000fe20000410000 */
[----:B------:R-:W-:Y:S01]  /*19f0*/  @!P4 ISETP.NE.U32.AND P0, PT, RZ, c[0x0][0x218], PT ;  /* 0x00008600ff00ca0c */ /* 0x000fe20003f05070 */
[----:B------:R-:W-:Y:S01]  /*1a00*/  @P3 HADD2.F32 R158, -RZ, R85.H1_H1 ;  /* 0x30000055ff9e3230 */ /* 0x000fe20000004100 */
[----:B------:R-:W-:Y:S01]  /*1a10*/  BSSY B0, `(.L_x_4438) ;  /* 0x0000010000007945 */ /* 0x000fe20003800000 */
[C---:B------:R-:W-:Y:S01]  /*1a20*/  @P3 FMUL.FTZ R159, R100.reuse, R159 ;  /* 0x0000009f649f3220 */ /* 0x040fe20000410000 */
[----:B------:R-:W-:Y:S02]  /*1a30*/  @!P4 ISETP.NE.AND.EX P0, PT, RZ, c[0x0][0x21c], PT, P0 ;  /* 0x00008700ff00ca0c */ /* 0x000fe40003f05300 */
[----:B------:R-:W-:Y:S02]  /*1a40*/  @P3 FFMA.FTZ R47, R100, R158, R47 ;  /* 0x0000009e642f3223 */ /* 0x000fe4000001002f */
[----:B------:R-:W-:-:S02]  /*1a50*/  @P3 F2FP.PACK_AB R159, RZ, R159 ;  /* 0x0000009fff9f323e */ /* 0x000fc400000000ff */
[----:B------:R-:W-:Y:S02]  /*1a60*/  @!P4 FSEL R163, R72, RZ, P0 ;  /* 0x000000ff48a3c208 */ /* 0x000fe40000000000 */
        /* <DEDUP_REMOVED lines=10> */
.L_x_4439:
[----:B------:R-:W-:Y:S05]  /*1b10*/  BSYNC B0 ;  /* 0x0000000000007941 */ /* 0x000fea0003800000 */
.L_x_4438:
[----:B------:R-:W-:Y:S01]  /*1b20*/  @P3 HADD2.F32 R100, -RZ, R86.H0_H0 ;  /* 0x20000056ff643230 */ /* 0x000fe20000004100 */
[----:B------:R-:W-:Y:S01]  /*1b30*/  @P3 FMUL.FTZ R159, R163, c[0x0][0x1ec] ;  /* 0x00007b00a39f3a20 */ /* 0x000fe20000410000 */
[----:B------:R-:W-:Y:S01]  /*1b40*/  @!P4 ISETP.NE.U32.AND P0, PT, RZ, c[0x0][0x218], PT ;  /* 0x00008600ff00ca0c */ /* 0x000fe20003f05070 */
[----:B------:R-:W-:Y:S02]  /*1b50*/  BSSY B0, `(.L_x_4440) ;  /* 0x0000011000007945 */ /* 0x000fe40003800000 */
[----:B------:R-:W-:Y:S01]  /*1b60*/  @P3 FFMA.FTZ R40, R159, R100, R40 ;  /* 0x000000649f283223 */ /* 0x000fe20000010028 */
[----:B------:R-:W-:Y:S01]  /*1b70*/  @P3 HADD2.F32 R100, -RZ, R66.H0_H0 ;  /* 0x20000042ff643230 */ /* 0x000fe20000004100 */
[----:B------:R-:W-:-:S04]  /*1b80*/  @!P4 ISETP.NE.AND.EX P0, PT, RZ, c[0x0][0x21c], PT, P0 ;  /* 0x00008700ff00ca0c */ /* 0x000fc80003f05300 */
        /* <DEDUP_REMOVED lines=13> */
.L_x_4441:
[----:B------:R-:W-:Y:S05]  /*1c60*/  BSYNC B0 ;  /* 0x0000000000007941 */ /* 0x000fea0003800000 */
.L_x_4440:
        /* <DEDUP_REMOVED lines=20> */
.L_x_4443:
[----:B------:R-:W-:Y:S05]  /*1db0*/  BSYNC B0 ;  /* 0x0000000000007941 */ /* 0x000fea0003800000 */
.L_x_4442:
[----:B------:R-:W-:Y:S01]  /*1dc0*/  @P3 HADD2.F32 R159, -RZ, R87.H0_H0 ;  /* 0x20000057ff9f3230 */ /* 0x000fe20000004100 */
[----:B------:R-:W-:Y:S01]  /*1dd0*/  @P3 FMUL.FTZ R100, R161, c[0x0][0x1ec] ;  /* 0x00007b00a1643a20 */ /* 0x000fe20000410000 */
[----:B------:R-:W-:Y:S01]  /*1de0*/  @!P4 ISETP.NE.U32.AND P0, PT, RZ, c[0x0][0x218], PT ;  /* 0x00008600ff00ca0c */ /* 0x000fe20003f05070 */
[----:B------:R-:W-:Y:S02]  /*1df0*/  BSSY B0, `(.L_x_4444) ;  /* 0x0000010000007945 */ /* 0x000fe40003800000 */
[----:B------:R-:W-:Y:S01]  /*1e00*/  @P3 FFMA.FTZ R42, R100, R159, R42 ;  /* 0x0000009f642a3223 */ /* 0x000fe2000001002a */
[----:B------:R-:W-:Y:S01]  /*1e10*/  @!P4 ISETP.NE.AND.EX P0, PT, RZ, c[0x0][0x21c], PT, P0 ;  /* 0x00008700ff00ca0c */ /* 0x000fe20003f05300 */
[----:B------:R-:W-:-:S03]  /*1e20*/  @P3 FMUL.FTZ R100, R137, R100 ;  /* 0x0000006489643220 */ /* 0x000fc60000410000 */
[----:B------:R-:W-:Y:S02]  /*1e30*/  @!P4 FSEL R162, R75, RZ, P0 ;  /* 0x000000ff4ba2c208 */ /* 0x000fe40000000000 */
        /* <DEDUP_REMOVED lines=11> */
.L_x_4445:
[----:B------:R-:W-:Y:S05]  /*1ef0*/  BSYNC B0 ;  /* 0x0000000000007941 */ /* 0x000fea0003800000 */
.L_x_4444:
[----:B------:R-:W-:Y:S01]  /*1f00*/  ISETP.NE.U32.AND P0, PT, RZ, c[0x0][0x258], PT ;  /* 0x00009600ff007a0c */ /* 0x000fe20003f05070 */
[----:B------:R-:W-:Y:S01]  /*1f10*/  @P3 HADD2.F32 R158, -RZ, R87.H1_H1 ;  /* 0x30000057ff9e3230 */ /* 0x000fe20000004100 */
[----:B------:R-:W-:Y:S01]  /*1f20*/  @P3 FMUL.FTZ R100, R162, c[0x0][0x1ec] ;  /* 0x00007b00a2643a20 */ /* 0x000fe20000410000 */
[----:B------:R-:W-:Y:S02]  /*1f30*/  ISETP.NE.U32.AND P1, PT, RZ, c[0x0][0x258], PT ;  /* 0x00009600ff007a0c */ /* 0x000fe40003f25070 */
[----:B------:R-:W-:Y:S01]  /*1f40*/  ISETP.NE.AND.EX P0, PT, RZ, c[0x0][0x25c], PT, P0 ;  /* 0x00009700ff007a0c */ /* 0x000fe20003f05300 */
[----:B------:R-:W-:Y:S01]  /*1f50*/  @P3 FFMA.FTZ R43, R100, R158, R43 ;  /* 0x0000009e642b3223 */ /* 0x000fe2000001002b */
[----:B------:R-:W-:Y:S01]  /*1f60*/  ISETP.NE.AND.EX P1, PT, RZ, c[0x0][0x25c], PT, P1 ;  /* 0x00009700ff007a0c */ /* 0x000fe20003f25310 */
[----:B------:R-:W-:-:S03]  /*1f70*/  @P3 FMUL.FTZ R100, R67, R100 ;  /* 0x0000006443643220 */ /* 0x000fc60000410000 */
[----:B------:R-:W-:Y:S02]  /*1f80*/  SEL R103, R103, R95, P1 ;  /* 0x0000005f67677207 */ /* 0x000fe40000800000 */
[----:B------:R-:W-:-:S04]  /*1f90*/  @P3 F2FP.PACK_AB R100, RZ, R100 ;  /* 0x00000064ff64323e */ /* 0x000fc800000000ff */
[----:B------:R-:W-:Y:S02]  /*1fa0*/  @P3 PRMT R91, R91, 0x5410, R100 ;  /* 0x000054105b5b3816 */ /* 0x000fe40000000064 */
[----:B------:R-:W-:Y:S02]  /*1fb0*/  @P0 MOV R158, 0x20 ;  /* 0x00000020009e0802 */ /* 0x000fe40000000f00 */
[----:B------:R-:W-:Y:S02]  /*1fc0*/  SEL R100, R101, R92, P1 ;  /* 0x0000005c65647207 */ /* 0x000fe40000800000 */
[----:B------:R-:W-:Y:S01]  /*1fd0*/  SEL R101, R102, R93, P1 ;  /* 0x0000005d66657207 */ /* 0x000fe20000800000 */
[----:B------:R-:W-:Y:S01]  /*1fe0*/  @P0 IMAD.WIDE.U32 R158, R143, R158, c[0x0][0x258] ;  /* 0x000096008f9e0625 */ /* 0x000fe200078e009e */
[----:B------:R-:W-:Y:S02]  /*1ff0*/  SEL R102, R165, R94, P1 ;  /* 0x0000005ea5667207 */ /* 0x000fe40000800000 */
        /* <DEDUP_REMOVED lines=27> */
.L_x_4447:
[----:B0-----:R-:W-:Y:S05]  /*21b0*/  BSYNC B0 ;  /* 0x0000000000007941 */ /* 0x001fea0003800000 */
.L_x_4446:
        /* <DEDUP_REMOVED lines=14> */
.L_x_4449:
[----:B------:R-:W-:Y:S05]  /*22a0*/  BSYNC B0 ;  /* 0x0000000000007941 */ /* 0x000fea0003800000 */
.L_x_4448:
[----:B------:R-:W-:Y:S01]  /*22b0*/  @P3 HADD2.F32 R158, -RZ, R84.H1_H1 ;  /* 0x30000054ff9e3230 */ /* 0x000fe20000004100 */
        /* <DEDUP_REMOVED lines=9> */
[----:B------:R-:W-:-:S02]  /*2350*/  @P3 F2FP.PACK_AB R100, RZ, R100 ;  /* 0x00000064ff64323e */ /* 0x000fc400000000ff */
[----:B------:R-:W-:Y:S02]  /*2360*/  @P3 F2FP.PACK_AB R101, RZ, R101 ;  /* 0x00000065ff65323e */ /* 0x000fe400000000ff */
        /* <DEDUP_REMOVED lines=11> */
.L_x_4451:
[----:B------:R-:W-:Y:S05]  /*2420*/  BSYNC B0 ;  /* 0x0000000000007941 */ /* 0x000fea0003800000 */
.L_x_4450:
[----:B------:R-:W-:Y:S01]  /*2430*/  @P3 HADD2.F32 R158, -RZ, R85.H0_H0 ;  /* 0x20000055ff9e3230 */ /* 0x000fe20000004100 */
        /* <DEDUP_REMOVED lines=13> */
.L_x_4453:
[----:B------:R-:W-:Y:S05]  /*2510*/  BSYNC B0 ;  /* 0x0000000000007941 */ /* 0x000fea0003800000 */
.L_x_4452:
        /* <DEDUP_REMOVED lines=25> */
.L_x_4455:
[----:B------:R-:W-:Y:S05]  /*26b0*/  BSYNC B0 ;  /* 0x0000000000007941 */ /* 0x000fea0003800000 */
.L_x_4454:
[----:B------:R-:W-:Y:S01]  /*26c0*/  @P3 HADD2.F32 R102, -RZ, R86.H0_H0 ;  /* 0x20000056ff663230 */ /* 0x000fe20000004100 */
        /* <DEDUP_REMOVED lines=13> */
.L_x_4457:
[----:B------:R-:W-:Y:S05]  /*27a0*/  BSYNC B0 ;  /* 0x0000000000007941 */ /* 0x000fea0003800000 */
.L_x_4456:
[----:B------:R-:W-:Y:S01]  /*27b0*/  @P3 HADD2.F32 R162, -RZ, R86.H1_H1 ;  /* 0x30000056ffa23230 */ /* 0x000fe20000004100 */
        /* <DEDUP_REMOVED lines=20> */
.L_x_4459:
[----:B------:R-:W-:Y:S05]  /*2900*/  BSYNC B0 ;  /* 0x0000000000007941 */ /* 0x000fea0003800000 */
.L_x_4458:
[----:B------:R-:W-:Y:S01]  /*2910*/  @P3 HADD2.F32 R163, -RZ, R87.H0_H0 ;  /* 0x20000057ffa33230 */ /* 0x000fe20000004100 */
        /* <DEDUP_REMOVED lines=9> */
[----:B------:R-:W-:Y:S02]  /*29b0*/  @P3 F2FP.PACK_AB R162, RZ, R162 ;  /* 0x000000a2ffa2323e */ /* 0x000fe400000000ff */
        /* <DEDUP_REMOVED lines=16> */
.L_x_4461:
[----:B------:R-:W-:Y:S05]  /*2ac0*/  BSYNC B0 ;  /* 0x0000000000007941 */ /* 0x000fea0003800000 */
.L_x_4460:
[C---:B------:R-:W-:Y:S01]  /*2ad0*/  @P3 FMUL.FTZ R102, R100.reuse, c[0x0][0x1ec] ;  /* 0x00007b0064663a20 */ /* 0x040fe20000410000 */
[----:B------:R-:W-:Y:S02]  /*2ae0*/  SEL R99, R100, R99, P1 ;  /* 0x0000006364637207 */ /* 0x000fe40000800000 */
[----:B------:R-:W-:Y:S01]  /*2af0*/  @P0 MOV R143, 0x20 ;  /* 0x00000020008f0802 */ /* 0x000fe20000000f00 */
[----:B------:R-:W-:Y:S01]  /*2b00*/  @P3 FMUL.FTZ R100, R136, R102 ;  /* 0x0000006688643220 */ /* 0x000fe20000410000 */
[----:B------:R-:W-:Y:S02]  /*2b10*/  @P3 MOV R101, 0x10 ;  /* 0x0000001000653802 */ /* 0x000fe40000000f00 */
[----:B------:R-:W-:Y:S01]  /*2b20*/  IADD3 R2, R2, c[0x0][0x160], RZ ;  /* 0x0000580002027a10 */ /* 0x000fe20007ffe0ff */
[----:B------:R-:W-:Y:S01]  /*2b30*/  @P0 IMAD.WIDE.U32 R142, R142, R143, c[0x0][0x258] ;  /* 0x000096008e8e0625 */ /* 0x000fe200078e008f */
[----:B------:R-:W-:Y:S02]  /*2b40*/  @P3 F2FP.PACK_AB R103, RZ, R100 ;  /* 0x00000064ff67323e */ /* 0x000fe400000000ff */
[----:B------:R-:W-:Y:S01]  /*2b50*/  LOP3.LUT P1, RZ, R140, 0xff, RZ, 0xc0, !PT ;  /* 0x000000ff8cff7812 */ /* 0x000fe2000782c0ff */
[----:B------:R-:W-:Y:S01]  /*2b60*/  @P3 IMAD.WIDE.U32 R100, R144, R101, c[0x0][0x248] ;  /* 0x0000920090643625 */ /* 0x000fe200078e0065 */
[----:B------:R-:W-:Y:S01]  /*2b70*/  @P3 PRMT R91, R91, 0x5410, R103 ;  /* 0x000054105b5b3816 */ /* 0x000fe20000000067 */
[----:B------:R0:W-:Y:S01]  /*2b80*/  @P0 STG.E.128 [R142.64], R92 ;  /* 0x0000005c8e000986 */ /* 0x0001e2000c101d04 */
[----:B------:R-:W-:Y:S01]  /*2b90*/  @P3 HADD2.F32 R103, -RZ, R87.H1_H1 ;  /* 0x30000057ff673230 */ /* 0x000fe20000004100 */
[----:B------:R-:W-:-:S02]  /*2ba0*/  SEL R140, RZ, 0x1, P1 ;  /* 0x00000001ff8c7807 */ /* 0x000fc40000800000 */
[----:B------:R0:W-:Y:S01]  /*2bb0*/  @P0 STG.E.128 [R142.64+0x10], R96 ;  /* 0x000010608e000986 */ /* 0x0001e2000c101d04 */
[----:B------:R-:W-:Y:S01]  /*2bc0*/  ISETP.GE.AND P0, PT, R2, c[0x0][0x164], PT ;  /* 0x0000590002007a0c */ /* 0x000fe20003f06270 */
[----:B------:R-:W-:Y:S02]  /*2bd0*/  @P3 FFMA.FTZ R35, R103, R102, R35 ;  /* 0x0000006667233223 */ /* 0x000fe40000010023 */
[----:B------:R0:W-:Y:S10]  /*2be0*/  @P3 STG.E.128 [R100.64], R88 ;  /* 0x0000005864003986 */ /* 0x0001f4000c101d04 */
[----:B0-----:R-:W-:Y:S01]  /*2bf0*/  @P0 CALL.REL.NOINC `(.L_x_4424) ;  /* 0x0000001000000944 */ /* 0x001fe20003c00000 */
[----:B------:R-:W-:Y:S05]  /*2c00*/  BRA `(.L_x_4462) ;  /* 0xffffda1000007947 */ /* 0x000fea000383ffff */
.L_x_4424:
        /* <DEDUP_REMOVED lines=22> */
.L_x_4428:
[----:B------:R-:W-:Y:S01]  /*2d70*/  HFMA2.MMA R160, -RZ, RZ, 0, 9.5367431640625e-07 ;  /* 0x00000010ffa07435 */ /* 0x000fe200000001ff */
[----:B------:R-:W-:-:S02]  /*2d80*/  MOV R161, R103 ;  /* 0x0000006700a17202 */ /* 0x000fc40000000f00 */
[----:B------:R-:W-:Y:S02]  /*2d90*/  MOV R159, 0x1f ;  /* 0x0000001f009f7802 */ /* 0x000fe40000000f00 */
[----:B------:R-:W-:Y:S02]  /*2da0*/  MOV R101, 0xffffffff ;  /* 0xffffffff00657802 */ /* 0x000fe40000000f00 */
[----:B------:R-:W-:Y:S02]  /*2db0*/  MOV R100, 0x2dd0 ;  /* 0x00002dd000647802 */ /* 0x000fe40000000f00 */
[----:B-----5:R-:W-:Y:S05]  /*2dc0*/  CALL.REL.NOINC `($__internal_127_$__cuda_sm70_shflsync_down_p) ;  /* 0x0000046000007944 */ /* 0x020fea0003c00000 */
[----:B-1----:R-:W-:Y:S01]  /*2dd0*/  MOV R158, R159 ;  /* 0x0000009f009e7202 */ /* 0x002fe20000000f00 */
[----:B------:R-:W-:Y:S05]  /*2de0*/  BRA `(.L_x_4463) ;  /* 0xffffe3f000007947 */ /* 0x000fea000383ffff */
.L_x_4429:
[----:B------:R-:W-:Y:S01]  /*2df0*/  HFMA2.MMA R160, -RZ, RZ, 0, 9.5367431640625e-07 ;  /* 0x00000010ffa07435 */ /* 0x000fe200000001ff */
[----:B------:R-:W-:Y:S02]  /*2e00*/  MOV R161, R102 ;  /* 0x0000006600a17202 */ /* 0x000fe40000000f00 */
[----:B------:R-:W-:Y:S02]  /*2e10*/  MOV R159, 0x1f ;  /* 0x0000001f009f7802 */ /* 0x000fe40000000f00 */
[----:B------:R-:W-:-:S02]  /*2e20*/  MOV R101, 0xffffffff ;  /* 0xffffffff00657802 */ /* 0x000fc40000000f00 */
[----:B------:R-:W-:Y:S02]  /*2e30*/  MOV R100, 0x2e50 ;  /* 0x00002e5000647802 */ /* 0x000fe40000000f00 */
[----:B01---5:R-:W-:Y:S05]  /*2e40*/  CALL.REL.NOINC `($__internal_127_$__cuda_sm70_shflsync_down_p) ;  /* 0x000003e000007944 */ /* 0x023fea0003c00000 */
[----:B------:R-:W-:Y:S01]  /*2e50*/  FADD.FTZ R103, R158, R103 ;  /* 0x000000679e677221 */ /* 0x000fe20000010000 */
[----:B------:R-:W-:Y:S01]  /*2e60*/  HFMA2.MMA R160, -RZ, RZ, 0, 4.76837158203125e-07 ;  /* 0x00000008ffa07435 */ /* 0x000fe200000001ff */
[----:B-1----:R-:W-:Y:S01]  /*2e70*/  FADD.FTZ R102, R102, R159 ;  /* 0x0000009f66667221 */ /* 0x002fe20000010000 */
[----:B------:R-:W-:Y:S02]  /*2e80*/  MOV R159, 0x1f ;  /* 0x0000001f009f7802 */ /* 0x000fe40000000f00 */
[----:B------:R-:W-:Y:S02]  /*2e90*/  MOV R101, 0xffffffff ;  /* 0xffffffff00657802 */ /* 0x000fe40000000f00 */
[----:B------:R-:W-:Y:S02]  /*2ea0*/  MOV R161, R103 ;  /* 0x0000006700a17202 */ /* 0x000fe40000000f00 */
[----:B------:R-:W-:Y:S02]  /*2eb0*/  MOV R100, 0x2ed0 ;  /* 0x00002ed000647802 */ /* 0x000fe40000000f00 */
[----:B------:R-:W-:Y:S05]  /*2ec0*/  CALL.REL.NOINC `($__internal_127_$__cuda_sm70_shflsync_down_p) ;  /* 0x0000036000007944 */ /* 0x000fea0003c00000 */
[----:B------:R-:W-:Y:S01]  /*2ed0*/  HFMA2.MMA R160, -RZ, RZ, 0, 4.76837158203125e-07 ;  /* 0x00000008ffa07435 */ /* 0x000fe200000001ff */
[----:B-1----:R-:W-:Y:S01]  /*2ee0*/  MOV R158, R159 ;  /* 0x0000009f009e7202 */ /* 0x002fe20000000f00 */
[----:B------:R-:W-:Y:S01]  /*2ef0*/  IMAD.MOV.U32 R161, RZ, RZ, R102 ;  /* 0x000000ffffa17224 */ /* 0x000fe200078e0066 */
[----:B------:R-:W-:-:S02]  /*2f00*/  MOV R159, 0x1f ;  /* 0x0000001f009f7802 */ /* 0x000fc40000000f00 */
[----:B------:R-:W-:Y:S02]  /*2f10*/  MOV R101, 0xffffffff ;  /* 0xffffffff00657802 */ /* 0x000fe40000000f00 */
[----:B------:R-:W-:Y:S02]  /*2f20*/  MOV R100, 0x2f40 ;  /* 0x00002f4000647802 */ /* 0x000fe40000000f00 */
[----:B------:R-:W-:Y:S05]  /*2f30*/  CALL.REL.NOINC `($__internal_127_$__cuda_sm70_shflsync_down_p) ;  /* 0x000002f000007944 */ /* 0x000fea0003c00000 */
[----:B------:R-:W-:Y:S01]  /*2f40*/  FADD.FTZ R103, R158, R103 ;  /* 0x000000679e677221 */ /* 0x000fe20000010000 */
[----:B------:R-:W-:Y:S01]  /*2f50*/  HFMA2.MMA R160, -RZ, RZ, 0, 2.384185791015625e-07 ;  /* 0x00000004ffa07435 */ /* 0x000fe200000001ff */
[----:B-1----:R-:W-:Y:S01]  /*2f60*/  FADD.FTZ R102, R102, R159 ;  /* 0x0000009f66667221 */ /* 0x002fe20000010000 */
[----:B------:R-:W-:Y:S02]  /*2f70*/  MOV R159, 0x1f ;  /* 0x0000001f009f7802 */ /* 0x000fe40000000f00 */
[----:B------:R-:W-:Y:S02]  /*2f80*/  MOV R101, 0xffffffff ;  /* 0xffffffff00657802 */ /* 0x000fe40000000f00 */
[----:B------:R-:W-:Y:S02]  /*2f90*/  MOV R161, R103 ;  /* 0x0000006700a17202 */ /* 0x000fe40000000f00 */
[----:B------:R-:W-:-:S02]  /*2fa0*/  MOV R100, 0x2fc0 ;  /* 0x00002fc000647802 */ /* 0x000fc40000000f00 */
[----:B------:R-:W-:Y:S05]  /*2fb0*/  CALL.REL.NOINC `($__internal_127_$__cuda_sm70_shflsync_down_p) ;  /* 0x0000027000007944 */ /* 0x000fea0003c00000 */
[----:B------:R-:W-:Y:S01]  /*2fc0*/  HFMA2.MMA R160, -RZ, RZ, 0, 2.384185791015625e-07 ;  /* 0x00000004ffa07435 */ /* 0x000fe200000001ff */
[----:B-1----:R-:W-:-:S02]  /*2fd0*/  MOV R158, R159 ;  /* 0x0000009f009e7202 */ /* 0x002fc40000000f00 */
[----:B------:R-:W-:Y:S02]  /*2fe0*/  MOV R161, R102 ;  /* 0x0000006600a17202 */ /* 0x000fe40000000f00 */
[----:B------:R-:W-:Y:S02]  /*2ff0*/  MOV R159, 0x1f ;  /* 0x0000001f009f7802 */ /* 0x000fe40000000f00 */
[----:B------:R-:W-:Y:S02]  /*3000*/  MOV R101, 0xffffffff ;  /* 0xffffffff00657802 */ /* 0x000fe40000000f00 */
[----:B------:R-:W-:Y:S02]  /*3010*/  MOV R100, 0x3030 ;  /* 0x0000303000647802 */ /* 0x000fe40000000f00 */
[----:B------:R-:W-:Y:S05]  /*3020*/  CALL.REL.NOINC `($__internal_127_$__cuda_sm70_shflsync_down_p) ;  /* 0x0000020000007944 */ /* 0x000fea0003c00000 */
[----:B------:R-:W-:Y:S01]  /*3030*/  FADD.FTZ R103, R158, R103 ;  /* 0x000000679e677221 */ /* 0x000fe20000010000 */
[----:B------:R-:W-:Y:S01]  /*3040*/  HFMA2.MMA R160, -RZ, RZ, 0, 1.1920928955078125e-07 ;  /* 0x00000002ffa07435 */ /* 0x000fe200000001ff */
[----:B-1----:R-:W-:Y:S01]  /*3050*/  FADD.FTZ R102, R102, R159 ;  /* 0x0000009f66667221 */ /* 0x002fe20000010000 */
[----:B------:R-:W-:Y:S01]  /*3060*/  MOV R159, 0x1f ;  /* 0x0000001f009f7802 */ /* 0x000fe20000000f00 */
[----:B------:R-:W-:Y:S01]  /*3070*/  IMAD.MOV.U32 R161, RZ, RZ, R103 ;  /* 0x000000ffffa17224 */ /* 0x000fe200078e0067 */
[----:B------:R-:W-:-:S02]  /*3080*/  MOV R101, 0xffffffff ;  /* 0xffffffff00657802 */ /* 0x000fc40000000f00 */
[----:B------:R-:W-:Y:S02]  /*3090*/  MOV R100, 0x30b0 ;  /* 0x000030b000647802 */ /* 0x000fe40000000f00 */
[----:B------:R-:W-:Y:S05]  /*30a0*/  CALL.REL.NOINC `($__internal_127_$__cuda_sm70_shflsync_down_p) ;  /* 0x0000018000007944 */ /* 0x000fea0003c00000 */
[----:B------:R-:W-:Y:S01]  /*30b0*/  HFMA2.MMA R160, -RZ, RZ, 0, 1.1920928955078125e-07 ;  /* 0x00000002ffa07435 */ /* 0x000fe200000001ff */
[----:B-1----:R-:W-:Y:S02]  /*30c0*/  MOV R158, R159 ;  /* 0x0000009f009e7202 */ /* 0x002fe40000000f00 */
[----:B------:R-:W-:Y:S02]  /*30d0*/  MOV R161, R102 ;  /* 0x0000006600a17202 */ /* 0x000fe40000000f00 */
[----:B------:R-:W-:Y:S02]  /*30e0*/  MOV R159, 0x1f ;  /* 0x0000001f009f7802 */ /* 0x000fe40000000f00 */
[----:B------:R-:W-:Y:S02]  /*30f0*/  MOV R101, 0xffffffff ;  /* 0xffffffff00657802 */ /* 0x000fe40000000f00 */
[----:B------:R-:W-:Y:S02]  /*3100*/  MOV R100, 0x3120 ;  /* 0x0000312000647802 */ /* 0x000fe40000000f00 */
[----:B------:R-:W-:Y:S05]  /*3110*/  CALL.REL.NOINC `($__internal_127_$__cuda_sm70_shflsync_down_p) ;  /* 0x0000011000007944 */ /* 0x000fea0003c00000 */
[----:B------:R-:W-:Y:S01]  /*3120*/  FADD.FTZ R103, R158, R103 ;  /* 0x000000679e677221 */ /* 0x000fe20000010000 */
[----:B------:R-:W-:Y:S01]  /*3130*/  HFMA2.MMA R160, -RZ, RZ, 0, 5.9604644775390625e-08 ;  /* 0x00000001ffa07435 */ /* 0x000fe200000001ff */
[----:B-1----:R-:W-:Y:S01]  /*3140*/  FADD.FTZ R102, R102, R159 ;  /* 0x0000009f66667221 */ /* 0x002fe20000010000 */
[----:B------:R-:W-:-:S02]  /*3150*/  MOV R159, 0x1f ;  /* 0x0000001f009f7802 */ /* 0x000fc40000000f00 */
[----:B------:R-:W-:Y:S02]  /*3160*/  MOV R101, 0xffffffff ;  /* 0xffffffff00657802 */ /* 0x000fe40000000f00 */
[----:B------:R-:W-:Y:S02]  /*3170*/  MOV R161, R103 ;  /* 0x0000006700a17202 */ /* 0x000fe40000000f00 */
[----:B------:R-:W-:Y:S02]  /*3180*/  MOV R100, 0x31a0 ;  /* 0x000031a000647802 */ /* 0x000fe40000000f00 */
[----:B------:R-:W-:Y:S05]  /*3190*/  CALL.REL.NOINC `($__internal_127_$__cuda_sm70_shflsync_down_p) ;  /* 0x0000009000007944 */ /* 0x000fea0003c00000 */
[----:B------:R-:W-:Y:S01]  /*31a0*/  HFMA2.MMA R160, -RZ, RZ, 0, 5.9604644775390625e-08 ;  /* 0x00000001ffa07435 */ /* 0x000fe200000001ff */
[----:B-1----:R-:W-:Y:S02]  /*31b0*/  MOV R158, R159 ;  /* 0x0000009f009e7202 */ /* 0x002fe40000000f00 */
[----:B------:R-:W-:Y:S02]  /*31c0*/  MOV R161, R102 ;  /* 0x0000006600a17202 */ /* 0x000fe40000000f00 */
[----:B------:R-:W-:Y:S02]  /*31d0*/  MOV R159, 0x1f ;  /* 0x0000001f009f7802 */ /* 0x000fe40000000f00 */
[----:B------:R-:W-:-:S02]  /*31e0*/  MOV R101, 0xffffffff ;  /* 0xffffffff00657802 */ /* 0x000fc40000000f00 */
[----:B------:R-:W-:Y:S02]  /*31f0*/  MOV R100, 0x3210 ;  /* 0x0000321000647802 */ /* 0x000fe40000000f00 */
[----:B------:R-:W-:Y:S05]  /*3200*/  CALL.REL.NOINC `($__internal_127_$__cuda_sm70_shflsync_down_p) ;  /* 0x0000002000007944 */ /* 0x000fea0003c00000 */
[----:B-1----:R-:W-:Y:S01]  /*3210*/  MOV R101, R159 ;  /* 0x0000009f00657202 */ /* 0x002fe20000000f00 */
[----:B------:R-:W-:Y:S05]  /*3220*/  BRA `(.L_x_4464) ;  /* 0xffffe0d000007947 */ /* 0x000fea000383ffff */
        .weak           $__internal_127_$__cuda_sm70_shflsync_down_p
        .type           $__internal_127_$__cuda_sm70_shflsync_down_p,@function
        .size           $__internal_127_$__cuda_sm70_shflsync_down_p,(.L_x_6929 - $__internal_127_$__cuda_sm70_shflsync_down_p)
$__internal_127_$__cuda_sm70_shflsync_down_p:
[----:B------:R-:W-:Y:S04]  /*3230*/  WARPSYNC R101 ;  /* 0x0000006500007348 */ /* 0x000fe80003800000 */
[----:B------:R0:W1:Y:S02]  /*3240*/  SHFL.DOWN PT, R159, R161, R160, R159 ;  /* 0x080000a0a19f7389 */ /* 0x00006400000e009f */
[----:B0-----:R-:W-:-:S06]  /*3250*/  HFMA2.MMA R101, -RZ, RZ, 0, 0 ;  /* 0x00000000ff657435 */ /* 0x001fcc00000001ff */
[----:B------:R-:W-:Y:S05]  /*3260*/  RET.REL.NODEC R100 `(_ZN10layer_norm13ln_bwd_kernelINS_13Kernel_traitsI6__halfS2_fS2_fjLj2048ELj1ELj1ELj4ELj16ENS_18Kernel_traits_baseILj2048ES2_S2_fS2_fjLj128EEEEELb0ELb1ELb1ELb1EEEvNS_9BwdParamsE) ;  /* 0xffffcd9064007950 */ /* 0x000fea0003c3ffff */
.L_x_4465:
        /* <DEDUP_REMOVED lines=9> */
.L_x_6929:


//--------------------- .text._ZN10layer_norm13ln_bwd_kernelINS_13Kernel_traitsI6__halfS2_fS2_fjLj2048ELj1ELj1ELj4ELj16ENS_18Kernel_traits_baseILj2048ES2_S2_fS2_fjLj128EEEEELb1ELb0ELb0ELb0EEEvNS_9BwdParamsE --------------------------
	.section	.text._ZN10layer_norm13ln_bwd_kernelINS_13Kernel_traitsI6__halfS2_fS2_fjLj2048ELj1ELj1ELj4ELj16ENS_18Kernel_traits_baseILj2048ES2_S2_fS2_fjLj128EEEEELb1ELb0ELb0ELb0EEEvNS_9BwdParamsE,"ax",@progbits
	.sectioninfo	@"SHI_REGISTERS=134"
	.align	128
        .global         _ZN10layer_norm13ln_bwd_kernelINS_13Kernel_traitsI6__halfS2_fS2_fjLj2048ELj1ELj1ELj4ELj16ENS_18Kernel_traits_baseILj2048ES2_S2_fS2_fjLj128EEEEELb1ELb0ELb0ELb0EEEvNS_9BwdParamsE
        .type           _ZN10layer_norm13ln_bwd_kernelINS_13Kernel_traitsI6__halfS2_fS2_fjLj2048ELj1ELj1ELj4ELj16ENS_18Kernel_traits_baseILj2048ES2_S2_fS2_fjLj128EEEEELb1ELb0ELb0ELb0EEEvNS_9BwdParamsE,@function
        .size           _ZN10layer_norm13ln_bwd_kernelINS_13Kernel_traitsI6__halfS2_fS2_fjLj2048ELj1ELj1ELj4ELj16ENS_18Kernel_traits_baseILj2048ES2_S2_fS2_fjLj128EEEEELb1ELb0ELb0ELb0EEEvNS_9BwdParamsE,(.L_x_6930 - _ZN10layer_norm13ln_bwd_kernelINS_13Kernel_traitsI6__halfS2_fS2_fjLj2048ELj1ELj1ELj4ELj16ENS_18Kernel_traits_baseILj2048ES2_S2_fS2_fjLj128EEEEELb1ELb0ELb0ELb0EEEvNS_9BwdParamsE)
        .other          _ZN10layer_norm13ln_bwd_kernelINS_13Kernel_traitsI6__halfS2_fS2_fjLj2048ELj1ELj1ELj4ELj16ENS_18Kernel_traits_baseILj2048ES2_S2_fS2_fjLj128EEEEELb1ELb0ELb0ELb0EEEvNS_9BwdParamsE,@"STO_CUDA_ENTRY STV_DEFAULT"
_ZN10layer_norm13ln_bwd_kernelINS_13Kernel_traitsI6__halfS2_fS2_fjLj2048ELj1ELj1ELj4ELj16ENS_18Kernel_traits_baseILj2048ES2_S2_fS2_fjLj128EEEEELb1ELb0ELb0ELb0EEEvNS_9BwdParamsE:
.text._ZN10layer_norm13ln_bwd_kernelINS_13Kernel_traitsI6__halfS2_fS2_fjLj2048ELj1ELj1ELj4ELj16ENS_18Kernel_traits_baseILj2048ES2_S2_fS2_fjLj128EEEEELb1ELb0ELb0ELb0EEEvNS_9BwdParamsE:
        /* <DEDUP_REMOVED lines=57> */
.L_x_4477:
        /* <DEDUP_REMOVED lines=19> */
[----:B------:R-:W-:Y:S01]  /*04c0*/  MOV R125, R0 ;  /* 0x00000000007d7202 */ /* 0x000fe20000000f00 */
[----:B--2---:R-:W-:Y:S01]  /*04d0*/  @P0 HADD2.F32 R91, -RZ, R72.H0_H0 ;  /* 0x20000048ff5b0230 */ /* 0x004fe20000004100 */
        /* <DEDUP_REMOVED lines=22> */
[----:B-----5:R-:W-:Y:S01]  /*0640*/  FMUL.FTZ R95, R90, R95 ;  /* 0x0000005f5a5f7220 */ /* 0x020fe20000410000 */
[--C-:B----4-:R-:W-:Y:S01]  /*0650*/  HADD2.F32 R124, -RZ, R76.reuse.H0_H0 ;  /* 0x2000004cff7c7230 */ /* 0x110fe20000004100 */
[C---:B------:R-:W-:Y:S01]  /*0660*/  FADD.FTZ R117, -R123.reuse, R73 ;  /* 0x000000497b757221 */ /* 0x040fe20000010100 */
[----:B------:R-:W-:Y:S01]  /*0670*/  HADD2.F32 R72, -RZ, R77.H1_H1 ;  /* 0x3000004dff487230 */ /* 0x000fe20000004100 */
[----:B0-----:R-:W-:Y:S01]  /*0680*/  FADD.FTZ R113, -R123, R74 ;  /* 0x0000004a7b717221 */ /* 0x001fe20000010100 */
[----:B------:R-:W-:Y:S01]  /*0690*/  HADD2.F32 R76, -RZ, R76.H1_H1 ;  /* 0x3000004cff4c7230 */ /* 0x000fe20000004100 */
[----:B------:R-:W-:-:S02]  /*06a0*/  FADD.FTZ R40, R40, R124 ;  /* 0x0000007c28287221 */ /* 0x000fc40000010000 */
[-C--:B------:R-:W-:Y:S02]  /*06b0*/  FFMA.FTZ R24, R95, R124.reuse, R24 ;  /* 0x0000007c5f187223 */ /* 0x080fe40000010018 */
[C---:B------:R-:W-:Y:S02]  /*06c0*/  FMUL.FTZ R118, R90.reuse, R75 ;  /* 0x0000004b5a767220 */ /* 0x040fe40000410000 */
[----:B------:R-:W-:Y:S01]  /*06d0*/  FMUL.FTZ R124, R87, R124 ;  /* 0x0000007c577c7220 */ /* 0x000fe20000410000 */
[----:B------:R-:W-:Y:S01]  /*06e0*/  HADD2.F32 R119, -RZ, R77.H0_H0 ;  /* 0x2000004dff777230 */ /* 0x000fe20000004100 */
[C---:B------:R-:W-:Y:S02]  /*06f0*/  FMUL.FTZ R122, R90.reuse, R117 ;  /* 0x000000755a7a7220 */ /* 0x040fe40000410000 */
        /* <DEDUP_REMOVED lines=13> */
[----:B------:R-:W-:Y:S01]  /*07d0*/  HADD2.F32 R115, -RZ, R78.H0_H0 ;  /* 0x2000004eff737230 */ /* 0x000fe20000004100 */
        /* <DEDUP_REMOVED lines=10> */
[----:B------:R-:W-:Y:S01]  /*0880*/  FFMA.FTZ R74, R118, R117, R74 ;  /* 0x00000075764a7223 */ /* 0x000fe2000001004a */
[----:B-1----:R-:W-:Y:S01]  /*0890*/  HADD2.F32 R111, -RZ, R79.H0_H0 ;  /* 0x2000004fff6f7230 */ /* 0x002fe20000004100 */
[----:B------:R-:W-:Y:S02]  /*08a0*/  FADD.FTZ R83, -R123, R83 ;  /* 0x000000537b537221 */ /* 0x000fe40000010100 */
[C---:B------:R-:W-:Y:S02]  /*08b0*/  FMUL.FTZ R112, R90.reuse, R73 ;  /* 0x000000495a707220 */ /* 0x040fe40000410000 */
[----:B------:R-:W-:-:S02]  /*08c0*/  FMUL.FTZ R114, R90, R81 ;  /* 0x000000515a727220 */ /* 0x000fc40000410000 */
[----:B------:R-:W-:Y:S02]  /*08d0*/  FMUL.FTZ R113, R13, R78 ;  /* 0x0000004e0d717220 */ /* 0x000fe40000410000 */
[----:B------:R-:W-:Y:S02]  /*08e0*/  FADD.FTZ R72, R72, R115 ;  /* 0x0000007348487221 */ /* 0x000fe40000010000 */
[----:B------:R-:W-:Y:S01]  /*08f0*/  FFMA.FTZ R74, R116, R115, R74 ;  /* 0x00000073744a7223 */ /* 0x000fe2000001004a */
[----:B------:R-:W-:Y:S01]  /*0900*/  HADD2.F32 R108, -RZ, R79.H1_H1 ;  /* 0x3000004fff6c7230 */ /* 0x000fe20000004100 */
        /* <DEDUP_REMOVED lines=17> */
.L_x_4468:
[----:B-1----:R-:W-:Y:S05]  /*0a20*/  BSYNC B0 ;  /* 0x0000000000007941 */ /* 0x002fea0003800000 */
.L_x_4467:
[----:B------:R-:W-:Y:S01]  /*0a30*/  BSSY B0, `(.L_x_4469) ;  /* 0x0000052000007945 */ /* 0x000fe20003800000 */
[----:B------:R-:W-:Y:S05]  /*0a40*/  @!P3 BRA `(.L_x_4470) ;  /* 0x000005000000b947 */ /* 0x000fea0003800000 */
[----:B------:R-:W-:Y:S02]  /*0a50*/  MOV R80, 0x10 ;  /* 0x0000001000507802 */ /* 0x000fe40000000f00 */
[----:B------:R-:W-:-:S03]  /*0a60*/  LEA R96, P0, R125, c[0x0][0x188], 0x5 ;  /* 0x000062007d607a11 */ /* 0x000fc600078028ff */
[C---:B------:R-:W-:Y:S01]  /*0a70*/  IMAD.WIDE.U32 R80, R125.reuse, R80, c[0x0][0x208] ;  /* 0x000082007d507625 */ /* 0x040fe200078e0050 */
[----:B------:R-:W-:-:S05]  /*0a80*/  LEA.HI.X R97, R125, c[0x0][0x18c], RZ, 0x5, P0 ;  /* 0x000063007d617a11 */ /* 0x000fca00000f2cff */
[----:B------:R-:W2:Y:S04]  /*0a90*/  LDG.E.128 R72, [R96.64] ;  /* 0x0000000460487981 */ /* 0x000ea8000c1e1d00 */
[----:B------:R-:W3:Y:S01]  /*0aa0*/  LDG.E.128 R80, [R80.64] ;  /* 0x0000000450507981 */ /* 0x000ee2000c1e1d00 */
[----:B------:R-:W-:-:S03]  /*0ab0*/  ISETP.NE.U32.AND P0, PT, RZ, c[0x0][0x218], PT ;  /* 0x00008600ff007a0c */ /* 0x000fc60003f05070 */
[----:B------:R0:W4:Y:S01]  /*0ac0*/  LDG.E.128 R76, [R96.64+0x10] ;  /* 0x00001004604c7981 */ /* 0x000122000c1e1d00 */
        /* <DEDUP_REMOVED lines=8> */
[C---:B--2---:R-:W-:Y:S02]  /*0b50*/  FADD.FTZ R75, -R123.reuse, R75 ;  /* 0x0000004b7b4b7221 */ /* 0x044fe40000010100 */
[C---:B------:R-:W-:Y:S01]  /*0b60*/  FADD.FTZ R103, -R123.reuse, R72 ;  /* 0x000000487b677221 */ /* 0x040fe20000010100 */
[--C-:B---3--:R-:W-:Y:S01]  /*0b70*/  HADD2.F32 R109, -RZ, R80.reuse.H0_H0 ;  /* 0x20000050ff6d7230 */ /* 0x108fe20000004100 */
[C---:B0-----:R-:W-:Y:S01]  /*0b80*/  FADD.FTZ R97, -R123.reuse, R74 ;  /* 0x0000004a7b617221 */ /* 0x041fe20000010100 */
[----:B------:R-:W-:Y:S01]  /*0b90*/  HADD2.F32 R74, -RZ, R81.H1_H1 ;  /* 0x30000051ff4a7230 */ /* 0x000fe20000004100 */
[----:B------:R-:W-:Y:S01]  /*0ba0*/  FADD.FTZ R99, -R123, R73 ;  /* 0x000000497b637221 */ /* 0x000fe20000010100 */
[----:B------:R-:W-:Y:S01]  /*0bb0*/  HADD2.F32 R80, -RZ, R80.H1_H1 ;  /* 0x30000050ff507230 */ /* 0x000fe20000004100 */
[C---:B-----5:R-:W-:Y:S02]  /*0bc0*/  FMUL.FTZ R94, R90.reuse, R75 ;  /* 0x0000004b5a5e7220 */ /* 0x060fe40000410000 */
[----:B-1----:R-:W-:-:S02]  /*0bd0*/  FMUL.FTZ R93, R90, R103 ;  /* 0x000000675a5d7220 */ /* 0x002fc40000410000 */
[----:B------:R-:W-:Y:S01]  /*0be0*/  FMUL.FTZ R106, R10, R109 ;  /* 0x0000006d0a6a7220 */ /* 0x000fe20000410000 */
[----:B------:R-:W-:Y:S01]  /*0bf0*/  HADD2.F32 R105, -RZ, R81.H0_H0 ;  /* 0x20000051ff697230 */ /* 0x000fe20000004100 */
[----:B------:R-:W-:Y:S02]  /*0c00*/  FMUL.FTZ R92, R90, R99 ;  /* 0x000000635a5c7220 */ /* 0x000fe40000410000 */
        /* <DEDUP_REMOVED lines=11> */
[----:B----4-:R-:W-:-:S02]  /*0cc0*/  FADD.FTZ R101, -R123, R76 ;  /* 0x0000004c7b657221 */ /* 0x010fc40000010100 */
[----:B------:R-:W-:Y:S02]  /*0cd0*/  FADD.FTZ R74, R75, R96 ;  /* 0x000000604b4a7221 */ /* 0x000fe40000010000 */
[----:B------:R-:W-:Y:S01]  /*0ce0*/  FFMA.FTZ R126, R97, R96, R126 ;  /* 0x00000060617e7223 */ /* 0x000fe2000001007e */
[----:B------:R-:W-:Y:S01]  /*0cf0*/  HADD2.F32 R82, -RZ, R82.H1_H1 ;  /* 0x30000052ff527230 */ /* 0x000fe20000004100 */
[C---:B------:R-:W-:Y:S02]  /*0d00*/  FADD.FTZ R107, -R123.reuse, R78 ;  /* 0x0000004e7b6b7221 */ /* 0x040fe40000010100 */
[----:B------:R-:W-:Y:S02]  /*0d10*/  FADD.FTZ R77, -R123, R77 ;  /* 0x0000004d7b4d7221 */ /* 0x000fe40000010100 */
[----:B------:R-:W-:Y:S02]  /*0d20*/  FMUL.FTZ R101, R90, R101 ;  /* 0x000000655a657220 */ /* 0x000fe40000410000 */
[----:B------:R-:W-:-:S02]  /*0d30*/  FMUL.FTZ R98, R6, R81 ;  /* 0x0000005106627220 */ /* 0x000fc40000410000 */
[----:B------:R-:W-:Y:S02]  /*0d40*/  FADD.FTZ R75, R74, R103 ;  /* 0x000000674a4b7221 */ /* 0x000fe40000010000 */
[----:B------:R-:W-:Y:S01]  /*0d50*/  FFMA.FTZ R126, R94, R103, R126 ;  /* 0x000000675e7e7223 */ /* 0x000fe2000001007e */
[----:B------:R-:W-:Y:S01]  /*0d60*/  HADD2.F32 R73, -RZ, R83.H0_H0 ;  /* 0x20000053ff497230 */ /* 0x000fe20000004100 */
[----:B------:R-:W-:Y:S02]  /*0d70*/  FADD.FTZ R79, -R123, R79 ;  /* 0x0000004f7b4f7221 */ /* 0x000fe40000010100 */
        /* <DEDUP_REMOVED lines=29> */
.L_x_4470:
[----:B------:R-:W-:Y:S05]  /*0f50*/  BSYNC B0 ;  /* 0x0000000000007941 */ /* 0x000fea0003800000 */
.L_x_4469:
[----:B------:R-:W-:Y:S02]  /*0f60*/  LOP3.LUT P1, RZ, R2, 0xff, RZ, 0xc0, !PT ;  /* 0x000000ff02ff7812 */ /* 0x000fe4000782c0ff */
[----:B------:R-:W-:Y:S02]  /*0f70*/  SHF.R.U32.HI R72, RZ, 0x5, R89 ;  /* 0x00000005ff487819 */ /* 0x000fe40000011659 */
[----:B------:R-:W-:Y:S02]  /*0f80*/  LOP3.LUT P0, RZ, R89, 0x1f, RZ, 0xc0, !PT ;  /* 0x0000001f59ff7812 */ /* 0x000fe4000780c0ff */
[----:B------:R-:W-:-:S07]  /*0f90*/  LOP3.LUT R78, R72, 0x7fffffc, RZ, 0xc0, !PT ;  /* 0x07fffffc484e7812 */ /* 0x000fce00078ec0ff */
[----:B------:R-:W-:Y:S01]  /*0fa0*/  @!P1 IADD3 R78, R78, 0x4, RZ ;  /* 0x000000044e4e9810 */ /* 0x000fe20007ffe0ff */
[----:B------:R-:W-:Y:S05]  /*0fb0*/  BRA.DIV ~URZ, `(.L_x_4471) ;  /* 0x00000fb27f007947 */ /* 0x000fea000b800000 */
[----:B------:R0:W1:Y:S02]  /*0fc0*/  SHFL.DOWN PT, R82, R127, 0x10, 0x1f ;  /* 0x0a001f007f527f89 */ /* 0x00006400000e0000 */
.L_x_4478:
        /* <DEDUP_REMOVED lines=18> */
.L_x_4479:
        /* <DEDUP_REMOVED lines=67> */
[----:B------:R-:W-:-:S02]  /*1520*/  F2FP.PACK_AB R72, R73, R72 ;  /* 0x000000484948723e */ /* 0x000fc400000000ff */
[----:B------:R-:W-:Y:S01]  /*1530*/  F2FP.PACK_AB R73, R74, R77 ;  /* 0x0000004d4a49723e */ /* 0x000fe200000000ff */
        /* <DEDUP_REMOVED lines=22> */
[----:B------:R-:W-:Y:S01]  /*16a0*/  F2FP.PACK_AB R74, R75, R74 ;  /* 0x0000004a4b4a723e */ /* 0x000fe200000000ff */
        /* <DEDUP_REMOVED lines=16> */
[----:B------:R-:W-:Y:S01]  /*17b0*/  F2FP.PACK_AB R75, R76, R75 ;  /* 0x0000004b4c4b723e */ /* 0x000fe200000000ff */
[C---:B------:R-:W-:Y:S01]  /*17c0*/  IMAD.WIDE.U32 R76, R0.reuse, R77, c[0x0][0x248] ;  /* 0x00009200004c7625 */ /* 0x040fe200078e004d */
[----:B------:R-:W-:-:S04]  /*17d0*/  IADD3 R0, R0, 0x80, RZ ;  /* 0x0000008000007810 */ /* 0x000fc80007ffe0ff */
[----:B------:R0:W-:Y:S03]  /*17e0*/  STG.E.128 [R76.64], R72 ;  /* 0x000000484c007986 */ /* 0x0001e6000c101d04 */
.L_x_4474:
[----:B------:R-:W-:Y:S05]  /*17f0*/  BSYNC B0 ;  /* 0x0000000000007941 */ /* 0x000fea0003800000 */
.L_x_4473:
        /* <DEDUP_REMOVED lines=79> */
[----:B0-----:R-:W-:Y:S02]  /*1cf0*/  F2FP.PACK_AB R72, R78, R77 ;  /* 0x0000004d4e48723e */ /* 0x001fe400000000ff */
[----:B------:R-:W-:Y:S02]  /*1d00*/  FSEL R74, R74, RZ, P0 ;  /* 0x000000ff4a4a7208 */ /* 0x000fe40000000000 */
[----:B------:R-:W-:Y:S02]  /*1d10*/  FSEL R75, R75, RZ, P1 ;  /* 0x000000ff4b4b7208 */ /* 0x000fe40000800000 */
[----:B------:R-:W-:Y:S02]  /*1d20*/  FSEL R76, R76, RZ, P4 ;  /* 0x000000ff4c4c7208 */ /* 0x000fe40002000000 */
[----:B------:R-:W-:-:S02]  /*1d30*/  FSEL R77, R90, RZ, P5 ;  /* 0x000000ff5a4d7208 */ /* 0x000fc40002800000 */
[----:B------:R-:W-:Y:S02]  /*1d40*/  F2FP.PACK_AB R74, R75, R74 ;  /* 0x0000004a4b4a723e */ /* 0x000fe400000000ff */
[----:B------:R-:W-:Y:S01]  /*1d50*/  F2FP.PACK_AB R75, R77, R76 ;  /* 0x0000004c4d4b723e */ /* 0x000fe200000000ff */
[----:B------:R-:W-:Y:S01]  /*1d60*/  HFMA2.MMA R77, -RZ, RZ, 0, 9.5367431640625e-07 ;  /* 0x00000010ff4d7435 */ /* 0x000fe200000001ff */
[----:B------:R-:W-:-:S09]  /*1d70*/  F2FP.PACK_AB R73, R80, R79 ;  /* 0x0000004f5049723e */ /* 0x000fd200000000ff */
[----:B------:R-:W-:-:S05]  /*1d80*/  IMAD.WIDE.U32 R76, R0, R77, c[0x0][0x248] ;  /* 0x00009200004c7625 */ /* 0x000fca00078e004d */
[----:B------:R0:W-:Y:S02]  /*1d90*/  STG.E.128 [R76.64], R72 ;  /* 0x000000484c007986 */ /* 0x0001e4000c101d04 */
.L_x_4476:
[----:B------:R-:W-:Y:S05]  /*1da0*/  BSYNC B0 ;  /* 0x0000000000007941 */ /* 0x000fea0003800000 */
.L_x_4475:
[----:B------:R-:W-:Y:S02]  /*1db0*/  IADD3 R88, R88, c[0x0][0x160], RZ ;  /* 0x0000580058587a10 */ /* 0x000fe40007ffe0ff */
[----:B------:R-:W-:Y:S02]  /*1dc0*/  LOP3.LUT P1, RZ, R2, 0xff, RZ, 0xc0, !PT ;  /* 0x000000ff02ff7812 */ /* 0x000fe4000782c0ff */
[----:B------:R-:W-:Y:S02]  /*1dd0*/  ISETP.GE.AND P0, PT, R88, c[0x0][0x164], PT ;  /* 0x0000590058007a0c */ /* 0x000fe40003f06270 */
[----:B------:R-:W-:-:S11]  /*1de0*/  SEL R2, RZ, 0x1, P1 ;  /* 0x00000001ff027807 */ /* 0x000fd60000800000 */
[----:B0----5:R-:W-:Y:S01]  /*1df0*/  @P0 CALL.REL.NOINC `(.L_x_4466) ;  /* 0x0000001000000944 */ /* 0x021fe20003c00000 */
[----:B------:R-:W-:Y:S05]  /*1e00*/  BRA `(.L_x_4477) ;  /* 0xffffe58000007947 */ /* 0x000fea000383ffff */
.L_x_4466:
        /* <DEDUP_REMOVED lines=22> */
.L_x_4471:
[----:B------:R-:W-:Y:S01]  /*1f70*/  HFMA2.MMA R75, -RZ, RZ, 0, 9.5367431640625e-07 ;  /* 0x00000010ff4b7435 */ /* 0x000fe200000001ff */
[----:B------:R-:W-:-:S02]  /*1f80*/  MOV R76, R127 ;  /* 0x0000007f004c7202 */ /* 0x000fc40000000f00 */
[----:B------:R-:W-:Y:S02]  /*1f90*/  MOV R74, 0x1f ;  /* 0x0000001f004a7802 */ /* 0x000fe40000000f00 */
[----:B------:R-:W-:Y:S02]  /*1fa0*/  MOV R73, 0xffffffff ;  /* 0xffffffff00497802 */ /* 0x000fe40000000f00 */
[----:B------:R-:W-:Y:S02]  /*1fb0*/  MOV R80, 0x1fd0 ;  /* 0x00001fd000507802 */ /* 0x000fe40000000f00 */
[----:B-----5:R-:W-:Y:S05]  /*1fc0*/  CALL.REL.NOINC `($__internal_128_$__cuda_sm70_shflsync_down_p) ;  /* 0x0000046000007944 */ /* 0x020fea0003c00000 */
[----:B-1----:R-:W-:Y:S01]  /*1fd0*/  MOV R82, R75 ;  /* 0x0000004b00527202 */ /* 0x002fe20000000f00 */
[----:B0-----:R-:W-:Y:S05]  /*1fe0*/  BRA `(.L_x_4478) ;  /* 0xffffefe000007947 */ /* 0x001fea000383ffff */
.L_x_4472:
[----:B------:R-:W-:Y:S01]  /*1ff0*/  HFMA2.MMA R75, -RZ, RZ, 0, 9.5367431640625e-07 ;  /* 0x00000010ff4b7435 */ /* 0x000fe200000001ff */
[----:B------:R-:W-:Y:S02]  /*2000*/  MOV R76, R126 ;  /* 0x0000007e004c7202 */ /* 0x000fe40000000f00 */
[----:B------:R-:W-:Y:S02]  /*2010*/  MOV R74, 0x1f ;  /* 0x0000001f004a7802 */ /* 0x000fe40000000f00 */
[----:B------:R-:W-:-:S02]  /*2020*/  MOV R73, 0xffffffff ;  /* 0xffffffff00497802 */ /* 0x000fc40000000f00 */
[----:B------:R-:W-:Y:S02]  /*2030*/  MOV R80, 0x2050 ;  /* 0x0000205000507802 */ /* 0x000fe40000000f00 */
[----:B01---5:R-:W-:Y:S05]  /*2040*/  CALL.REL.NOINC `($__internal_128_$__cuda_sm70_shflsync_down_p) ;  /* 0x000003e000007944 */ /* 0x023fea0003c00000 */
[----:B------:R-:W-:Y:S01]  /*2050*/  FADD.FTZ R127, R82, R127 ;  /* 0x0000007f527f7221 */ /* 0x000fe20000010000 */
[----:B0-----:R-:W-:Y:S01]  /*2060*/  MOV R74, 0x1f ;  /* 0x0000001f004a7802 */ /* 0x001fe20000000f00 */
[----:B-1----:R-:W-:Y:S01]  /*2070*/  FADD.FTZ R126, R126, R75 ;  /* 0x0000004b7e7e7221 */ /* 0x002fe20000010000 */
[----:B------:R-:W-:Y:S01]  /*2080*/  HFMA2.MMA R75, -RZ, RZ, 0, 4.76837158203125e-07 ;  /* 0x00000008ff4b7435 */ /* 0x000fe200000001ff */
[----:B------:R-:W-:Y:S02]  /*2090*/  MOV R73, 0xffffffff ;  /* 0xffffffff00497802 */ /* 0x000fe40000000f00 */
[----:B------:R-:W-:Y:S02]  /*20a0*/  MOV R76, R127 ;  /* 0x0000007f004c7202 */ /* 0x000fe40000000f00 */
[----:B------:R-:W-:Y:S02]  /*20b0*/  MOV R80, 0x20d0 ;  /* 0x000020d000507802 */ /* 0x000fe40000000f00 */
[----:B------:R-:W-:Y:S05]  /*20c0*/  CALL.REL.NOINC `($__internal_128_$__cuda_sm70_shflsync_down_p) ;  /* 0x0000036000007944 */ /* 0x000fea0003c00000 */
[----:B-1----:R-:W-:Y:S01]  /*20d0*/  MOV R82, R75 ;  /* 0x0000004b00527202 */ /* 0x002fe20000000f00 */
[----:B------:R-:W-:Y:S01]  /*20e0*/  HFMA2.MMA R75, -RZ, RZ, 0, 4.76837158203125e-07 ;  /* 0x00000008ff4b7435 */ /* 0x000fe200000001ff */
[----:B0-----:R-:W-:-:S02]  /*20f0*/  MOV R76, R126 ;  /* 0x0000007e004c7202 */ /* 0x001fc40000000f00 */
[----:B------:R-:W-:Y:S02]  /*2100*/  MOV R74, 0x1f ;  /* 0x0000001f004a7802 */ /* 0x000fe40000000f00 */
[----:B------:R-:W-:Y:S02]  /*2110*/  MOV R73, 0xffffffff ;  /* 0xffffffff00497802 */ /* 0x000fe40000000f00 */
[----:B------:R-:W-:Y:S02]  /*2120*/  MOV R80, 0x2140 ;  /* 0x0000214000507802 */ /* 0x000fe40000000f00 */
[----:B------:R-:W-:Y:S05]  /*2130*/  CALL.REL.NOINC `($__internal_128_$__cuda_sm70_shflsync_down_p) ;  /* 0x000002f000007944 */ /* 0x000fea0003c00000 */
[----:B------:R-:W-:Y:S01]  /*2140*/  FADD.FTZ R127, R82, R127 ;  /* 0x0000007f527f7221 */ /* 0x000fe20000010000 */
[----:B0-----:R-:W-:Y:S01]  /*2150*/  MOV R74, 0x1f ;  /* 0x0000001f004a7802 */ /* 0x001fe20000000f00 */
[----:B-1----:R-:W-:Y:S01]  /*2160*/  FADD.FTZ R126, R126, R75 ;  /* 0x0000004b7e7e7221 */ /* 0x002fe20000010000 */
[----:B------:R-:W-:Y:S01]  /*2170*/  HFMA2.MMA R75, -RZ, RZ, 0, 2.384185791015625e-07 ;  /* 0x00000004ff4b7435 */ /* 0x000fe200000001ff */
[----:B------:R-:W-:Y:S02]  /*2180*/  MOV R73, 0xffffffff ;  /* 0xffffffff00497802 */ /* 0x000fe40000000f00 */
[----:B------:R-:W-:-:S02]  /*2190*/  MOV R76, R127 ;  /* 0x0000007f004c7202 */ /* 0x000fc40000000f00 */
[----:B------:R-:W-:Y:S02]  /*21a0*/  MOV R80, 0x21c0 ;  /* 0x000021c000507802 */ /* 0x000fe40000000f00 */
[----:B------:R-:W-:Y:S05]  /*21b0*/  CALL.REL.NOINC `($__internal_128_$__cuda_sm70_shflsync_down_p) ;  /* 0x0000027000007944 */ /* 0x000fea0003c00000 */
[----:B-1----:R-:W-:Y:S01]  /*21c0*/  MOV R82, R75 ;  /* 0x0000004b00527202 */ /* 0x002fe20000000f00 */
[----:B------:R-:W-:Y:S01]  /*21d0*/  HFMA2.MMA R75, -RZ, RZ, 0, 2.384185791015625e-07 ;  /* 0x00000004ff4b7435 */ /* 0x000fe200000001ff */
[----:B0-----:R-:W-:Y:S02]  /*21e0*/  MOV R76, R126 ;  /* 0x0000007e004c7202 */ /* 0x001fe40000000f00 */
[----:B------:R-:W-:Y:S02]  /*21f0*/  MOV R74, 0x1f ;  /* 0x0000001f004a7802 */ /* 0x000fe40000000f00 */
[----:B------:R-:W-:Y:S02]  /*2200*/  MOV R73, 0xffffffff ;  /* 0xffffffff00497802 */ /* 0x000fe40000000f00 */
[----:B------:R-:W-:Y:S02]  /*2210*/  MOV R80, 0x2230 ;  /* 0x0000223000507802 */ /* 0x000fe40000000f00 */
[----:B------:R-:W-:Y:S05]  /*2220*/  CALL.REL.NOINC `($__internal_128_$__cuda_sm70_shflsync_down_p) ;  /* 0x0000020000007944 */ /* 0x000fea0003c00000 */
[----:B------:R-:W-:Y:S01]  /*2230*/  FADD.FTZ R127, R82, R127 ;  /* 0x0000007f527f7221 */ /* 0x000fe20000010000 */
[----:B0-----:R-:W-:Y:S01]  /*2240*/  MOV R74, 0x1f ;  /* 0x0000001f004a7802 */ /* 0x001fe20000000f00 */
[----:B-1----:R-:W-:Y:S01]  /*2250*/  FADD.FTZ R126, R126, R75 ;  /* 0x0000004b7e7e7221 */ /* 0x002fe20000010000 */
[----:B------:R-:W-:Y:S01]  /*2260*/  HFMA2.MMA R75, -RZ, RZ, 0, 1.1920928955078125e-07 ;  /* 0x00000002ff4b7435 */ /* 0x000fe200000001ff */
[----:B------:R-:W-:-:S02]  /*2270*/  MOV R73, 0xffffffff ;  /* 0xffffffff00497802 */ /* 0x000fc40000000f00 */
[----:B------:R-:W-:Y:S02]  /*2280*/  MOV R76, R127 ;  /* 0x0000007f004c7202 */ /* 0x000fe40000000f00 */
[----:B------:R-:W-:Y:S02]  /*2290*/  MOV R80, 0x22b0 ;  /* 0x000022b000507802 */ /* 0x000fe40000000f00 */
[----:B------:R-:W-:Y:S05]  /*22a0*/  CALL.REL.NOINC `($__internal_128_$__cuda_sm70_shflsync_down_p) ;  /* 0x0000018000007944 */ /* 0x000fea0003c00000 */
[----:B-1----:R-:W-:Y:S01]  /*22b0*/  MOV R82, R75 ;  /* 0x0000004b00527202 */ /* 0x002fe20000000f00 */
[----:B------:R-:W-:Y:S01]  /*22c0*/  HFMA2.MMA R75, -RZ, RZ, 0, 1.1920928955078125e-07 ;  /* 0x00000002ff4b7435 */ /* 0x000fe200000001ff */
[----:B0-----:R-:W-:Y:S02]  /*22d0*/  MOV R76, R126 ;  /* 0x0000007e004c7202 */ /* 0x001fe40000000f00 */
[----:B------:R-:W-:Y:S02]  /*22e0*/  MOV R74, 0x1f ;  /* 0x0000001f004a7802 */ /* 0x000fe40000000f00 */
[----:B------:R-:W-:Y:S02]  /*22f0*/  MOV R73, 0xffffffff ;  /* 0xffffffff00497802 */ /* 0x000fe40000000f00 */
[----:B------:R-:W-:-:S02]  /*2300*/  MOV R80, 0x2320 ;  /* 0x0000232000507802 */ /* 0x000fc40000000f00 */
[----:B------:R-:W-:Y:S05]  /*2310*/  CALL.REL.NOINC `($__internal_128_$__cuda_sm70_shflsync_down_p) ;  /* 0x0000011000007944 */ /* 0x000fea0003c00000 */
[----:B------:R-:W-:Y:S01]  /*2320*/  FADD.FTZ R127, R82, R127 ;  /* 0x0000007f527f7221 */ /* 0x000fe20000010000 */
[----:B0-----:R-:W-:Y:S01]  /*2330*/  MOV R74, 0x1f ;  /* 0x0000001f004a7802 */ /* 0x001fe20000000f00 */
[----:B-1----:R-:W-:Y:S01]  /*2340*/  FADD.FTZ R77, R126, R75 ;  /* 0x0000004b7e4d7221 */ /* 0x002fe20000010000 */
[----:B------:R-:W-:Y:S01]  /*2350*/  HFMA2.MMA R75, -RZ, RZ, 0, 5.9604644775390625e-08 ;  /* 0x00000001ff4b7435 */ /* 0x000fe200000001ff */
[----:B------:R-:W-:-:S02]  /*2360*/  MOV R73, 0xffffffff ;  /* 0xffffffff00497802 */ /* 0x000fc40000000f00 */
[----:B------:R-:W-:Y:S02]  /*2370*/  MOV R76, R127 ;  /* 0x0000007f004c7202 */ /* 0x000fe40000000f00 */
[----:B------:R-:W-:Y:S02]  /*2380*/  MOV R80, 0x23a0 ;  /* 0x000023a000507802 */ /* 0x000fe40000000f00 */
[----:B------:R-:W-:Y:S05]  /*2390*/  CALL.REL.NOINC `($__internal_128_$__cuda_sm70_shflsync_down_p) ;  /* 0x0000009000007944 */ /* 0x000fea0003c00000 */
[----:B-1----:R-:W-:Y:S01]  /*23a0*/  MOV R82, R75 ;  /* 0x0000004b00527202 */ /* 0x002fe20000000f00 */
[----:B------:R-:W-:Y:S01]  /*23b0*/  HFMA2.MMA R75, -RZ, RZ, 0, 5.9604644775390625e-08 ;  /* 0x00000001ff4b7435 */ /* 0x000fe200000001ff */
[----:B0-----:R-:W-:Y:S02]  /*23c0*/  MOV R76, R77 ;  /* 0x0000004d004c7202 */ /* 0x001fe40000000f00 */
[----:B------:R-:W-:Y:S02]  /*23d0*/  MOV R74, 0x1f ;  /* 0x0000001f004a7802 */ /* 0x000fe40000000f00 */
[----:B------:R-:W-:Y:S02]  /*23e0*/  MOV R73, 0xffffffff ;  /* 0xffffffff00497802 */ /* 0x000fe40000000f00 */
[----:B------:R-:W-:-:S02]  /*23f0*/  MOV R80, 0x2410 ;  /* 0x0000241000507802 */ /* 0x000fc40000000f00 */
[----:B------:R-:W-:Y:S05]  /*2400*/  CALL.REL.NOINC `($__internal_128_$__cuda_sm70_shflsync_down_p) ;  /* 0x0000002000007944 */ /* 0x000fea0003c00000 */
[----:B-1----:R-:W-:Y:S01]  /*2410*/  MOV R80, R75 ;  /* 0x0000004b00507202 */ /* 0x002fe20000000f00 */
[----:B0-----:R-:W-:Y:S05]  /*2420*/  BRA `(.L_x_4479) ;  /* 0xffffecc000007947 */ /* 0x001fea000383ffff */
        .weak           $__internal_128_$__cuda_sm70_shflsync_down_p
        .type           $__internal_128_$__cuda_sm70_shflsync_down_p,@function
        .size           $__internal_128_$__cuda_sm70_shflsync_down_p,(.L_x_6930 - $__internal_128_$__cuda_sm70_shflsync_down_p)
$__internal_128_$__cuda_sm70_shflsync_down_p:
[----:B------:R-:W-:Y:S01]  /*2430*/  HFMA2.MMA R81, -RZ, RZ, 0, 0 ;  /* 0x00000000ff517435 */ /* 0x000fe200000001ff */
[----:B------:R-:W-:Y:S04]  /*2440*/  WARPSYNC R73 ;  /* 0x0000004900007348 */ /* 0x000fe80003800000 */
[----:B------:R0:W1:Y:S01]  /*2450*/  SHFL.DOWN PT, R75, R76, R75, R74 ;  /* 0x0800004b4c4b7389 */ /* 0x00006200000e004a */
[----:B------:R-:W-:Y:S05]  /*2460*/  RET.REL.NODEC R80 `(_ZN10layer_norm13ln_bwd_kernelINS_13Kernel_traitsI6__halfS2_fS2_fjLj2048ELj1ELj1ELj4ELj16ENS_18Kernel_traits_baseILj2048ES2_S2_fS2_fjLj128EEEEELb1ELb0ELb0ELb0EEEvNS_9BwdParamsE) ;  /* 0xffffdb9050007950 */ /* 0x000fea0003c3ffff */
.L_x_4480:
        /* <DEDUP_REMOVED lines=9> */
.L_x_6930:


//--------------------- .text._ZN10layer_norm13ln_bwd_kernelINS_13Kernel_traitsI6__halfS2_fS2_fjLj2048ELj1ELj1ELj4ELj16ENS_18Kernel_traits_baseILj2048ES2_S2_fS2_fjLj128EEEEELb1ELb0ELb0ELb1EEEvNS_9BwdParamsE --------------------------
	.section	.text._ZN10layer_norm13ln_bwd_kernelINS_13Kernel_traitsI6__halfS2_fS2_fjLj2048ELj1ELj1ELj4ELj16ENS_18Kernel_traits_baseILj2048ES2_S2_fS2_fjLj128EEEEELb1ELb0ELb0ELb1EEEvNS_9BwdParamsE,"ax",@progbits
	.sectioninfo	@"SHI_REGISTERS=128"
	.align	128
        .global         _ZN10layer_norm13ln_bwd_kernelINS_13Kernel_traitsI6__halfS2_fS2_fjLj2048ELj1ELj1ELj4ELj16ENS_18Kernel_traits_baseILj2048ES2_S2_fS2_fjLj128EEEEELb1ELb0ELb0ELb1EEEvNS_9BwdParamsE
        .type           _ZN10layer_norm13ln_bwd_kernelINS_13Kernel_traitsI6__halfS2_fS2_fjLj2048ELj1ELj1ELj4ELj16ENS_18Kernel_traits_baseILj2048ES2_S2_fS2_fjLj128EEEEELb1ELb0ELb0ELb1EEEvNS_9BwdParamsE,@function
        .size           _ZN10layer_norm13ln_bwd_kernelINS_13Kernel_traitsI6__halfS2_fS2_fjLj2048ELj1ELj1ELj4ELj16ENS_18Kernel_traits_baseILj2048ES2_S2_fS2_fjLj128EEEEELb1ELb0ELb0ELb1EEEvNS_9BwdParamsE,(.L_x_6931 - _ZN10layer_norm13ln_bwd_kernelINS_13Kernel_traitsI6__halfS2_fS2_fjLj2048ELj1ELj1ELj4ELj16ENS_18Kernel_traits_baseILj2048ES2_S2_fS2_fjLj128EEEEELb1ELb0ELb0ELb1EEEvNS_9BwdParamsE)
        .other          _ZN10layer_norm13ln_bwd_kernelINS_13Kernel_traitsI6__halfS2_fS2_fjLj2048ELj1ELj1ELj4ELj16ENS_18Kernel_traits_baseILj2048ES2_S2_fS2_fjLj128EEEEELb1ELb0ELb0ELb1EEEvNS_9BwdParamsE,@"STO_CUDA_ENTRY STV_DEFAULT"
_ZN10layer_norm13ln_bwd_kernelINS_13Kernel_traitsI6__halfS2_fS2_fjLj2048ELj1ELj1ELj4ELj16ENS_18Kernel_traits_baseILj2048ES2_S2_fS2_fjLj128EEEEELb1ELb0ELb0ELb1EEEvNS_9BwdParamsE:
.text._ZN10layer_norm13ln_bwd_kernelINS_13Kernel_traitsI6__halfS2_fS2_fjLj2048ELj1ELj1ELj4ELj16ENS_18Kernel_traits_baseILj2048ES2_S2_fS2_fjLj128EEEEELb1ELb0ELb0ELb1EEEvNS_9BwdParamsE:
        /* <DEDUP_REMOVED lines=25> */
.L_x_4481:
        /* <DEDUP_REMOVED lines=38> */
.L_x_4486:
        /* <DEDUP_REMOVED lines=15> */
[----:B------:R-:W-:Y:S01]  /*04e0*/  IMAD.WIDE.U32 R48, R101, R64, c[0x0][0x208] ;  /* 0x0000820065307625 */ /* 0x000fe200078e0040 */
[C---:B------:R-:W-:Y:S01]  /*04f0*/  @P0 LEA.HI.X R117, R99.reuse, c[0x0][0x1c4], R44, 0x1, P1 ;  /* 0x0000710063750a11 */ /* 0x040fe200008f0c2c */
[----:B------:R1:W3:Y:S02]  /*0500*/  LDG.E.128 R52, [R102.64+0x10] ;  /* 0x0000100466347981 */ /* 0x0002e4000c1e1d00 */
[C---:B------:R-:W-:Y:S02]  /*0510*/  IMAD.WIDE.U32 R114, R100.reuse, R112, c[0x0][0x188] ;  /* 0x0000620064727625 */ /* 0x040fe400078e0070 */
[----:B------:R1:W4:Y:S02]  /*0520*/  LDG.E.128 R44, [R102.64] ;  /* 0x00000004662c7981 */ /* 0x000324000c1e1d00 */
[----:B------:R-:W-:Y:S02]  /*0530*/  IMAD.WIDE.U32 R64, R100, R64, c[0x0][0x208] ;  /* 0x0000820064407625 */ /* 0x000fe400078e0040 */
[----:B------:R-:W4:Y:S02]  /*0540*/  LDG.E.128 R48, [R48.64] ;  /* 0x0000000430307981 */ /* 0x000f24000c1e1d00 */
[----:B------:R-:W-:-:S02]  /*0550*/  IMAD.WIDE R106, R99, R106, c[0x0][0x1a8] ;  /* 0x00006a00636a7625 */ /* 0x000fc400078e026a */
[----:B------:R-:W4:Y:S04]  /*0560*/  LDG.E.128 R56, [R114.64] ;  /* 0x0000000472387981 */ /* 0x000f28000c1e1d00 */
[----:B0-----:R-:W4:Y:S04]  /*0570*/  LDG.E.128 R60, [R114.64+0x10] ;  /* 0x00001004723c7981 */ /* 0x001f28000c1e1d00 */
[----:B------:R-:W4:Y:S04]  /*0580*/  LDG.E.128 R64, [R64.64] ;  /* 0x0000000440407981 */ /* 0x000f28000c1e1d00 */
[----:B------:R0:W4:Y:S04]  /*0590*/  LDG.E R107, [R106.64] ;  /* 0x000000046a6b7981 */ /* 0x000128000c1e1900 */
[----:B------:R0:W4:Y:S02]  /*05a0*/  @P0 LDG.E.U16 R116, [R116.64] ;  /* 0x0000000474740981 */ /* 0x000124000c1e1500 */
[----:B0-----:R-:W-:-:S05]  /*05b0*/  MOV R117, 0x8 ;  /* 0x0000000800757802 */ /* 0x001fca0000000f00 */
        /* <DEDUP_REMOVED lines=18> */
[C---:B------:R-:W-:Y:S01]  /*06e0*/  FADD.FTZ R44, -R109.reuse, R44 ;  /* 0x0000002c6d2c7221 */ /* 0x040fe20000010100 */
[--C-:B------:R-:W-:Y:S01]  /*06f0*/  HADD2.F32 R45, -RZ, R48.reuse.H0_H0 ;  /* 0x20000030ff2d7230 */ /* 0x100fe20000004100 */
[C---:B------:R-:W-:Y:S01]  /*0700*/  FADD.FTZ R46, -R109.reuse, R46 ;  /* 0x0000002e6d2e7221 */ /* 0x040fe20000010100 */
[----:B------:R-:W-:Y:S01]  /*0710*/  HADD2.F32 R48, -RZ, R48.H1_H1 ;  /* 0x30000030ff307230 */ /* 0x000fe20000004100 */
[C---:B0-----:R-:W-:Y:S02]  /*0720*/  FADD.FTZ R112, -R109.reuse, R47 ;  /* 0x0000002f6d707221 */ /* 0x041fe40000010100 */
[----:B------:R-:W-:-:S02]  /*0730*/  FADD.FTZ R118, -R109, R53 ;  /* 0x000000356d767221 */ /* 0x000fc40000010100 */
[C---:B------:R-:W-:Y:S02]  /*0740*/  FADD.FTZ R54, -R109.reuse, R54 ;  /* 0x000000366d367221 */ /* 0x040fe40000010100 */
[C---:B------:R-:W-:Y:S02]  /*0750*/  FADD.FTZ R120, -R109.reuse, R55 ;  /* 0x000000376d787221 */ /* 0x040fe40000010100 */
[C---:B------:R-:W-:Y:S01]  /*0760*/  FADD.FTZ R56, -R109.reuse, R56 ;  /* 0x000000386d387221 */ /* 0x040fe20000010100 */
[----:B------:R-:W-:Y:S01]  /*0770*/  HADD2.F32 R111, -RZ, R64.H1_H1 ;  /* 0x30000040ff6f7230 */ /* 0x000fe20000004100 */
        /* <DEDUP_REMOVED lines=8> */
[----:B------:R-:W-:Y:S02]  /*0800*/  FMUL.FTZ R53, R107, R44 ;  /* 0x0000002c6b357220 */ /* 0x000fe40000410000 */
[-C--:B------:R-:W-:Y:S01]  /*0810*/  FMUL.FTZ R64, R98, R45.reuse ;  /* 0x0000002d62407220 */ /* 0x080fe20000410000 */
[--C-:B------:R-:W-:Y:S01]  /*0820*/  HADD2.F32 R113, -RZ, R65.reuse.H0_H0 ;  /* 0x20000041ff717230 */ /* 0x100fe20000004100 */
[----:B------:R-:W-:Y:S01]  /*0830*/  FADD.FTZ R81, R45, R81 ;  /* 0x000000512d517221 */ /* 0x000fe20000010000 */
[----:B------:R-:W-:Y:S01]  /*0840*/  HADD2.F32 R115, -RZ, R65.H1_H1 ;  /* 0x30000041ff737230 */ /* 0x000fe20000004100 */
[----:B------:R-:W-:Y:S01]  /*0850*/  FFMA.FTZ R82, R53, R45, R82 ;  /* 0x0000002d35527223 */ /* 0x000fe20000010052 */
[--C-:B------:R-:W-:Y:S01]  /*0860*/  HADD2.F32 R47, -RZ, R49.reuse.H0_H0 ;  /* 0x20000031ff2f7230 */ /* 0x100fe20000004100 */
[----:B------:R-:W-:Y:S01]  /*0870*/  FMUL.FTZ R55, R107, R110 ;  /* 0x0000006e6b377220 */ /* 0x000fe20000410000 */
[--C-:B------:R-:W-:Y:S01]  /*0880*/  HADD2.F32 R65, -RZ, R66.reuse.H0_H0 ;  /* 0x20000042ff417230 */ /* 0x100fe20000004100 */
[----:B------:R-:W-:Y:S01]  /*0890*/  FADD.FTZ R45, RZ, R64 ;  /* 0x00000040ff2d7221 */ /* 0x000fe20000010000 */
[----:B------:R-:W-:Y:S01]  /*08a0*/  HADD2.F32 R117, -RZ, R66.H1_H1 ;  /* 0x30000042ff757230 */ /* 0x000fe20000004100 */
[----:B------:R-:W-:Y:S01]  /*08b0*/  FMUL.FTZ R66, R97, R48 ;  /* 0x0000003061427220 */ /* 0x000fe20000410000 */
[----:B------:R-:W-:Y:S01]  /*08c0*/  @P0 HADD2.F32 R106, -RZ, R116.H0_H0 ;  /* 0x20000074ff6a0230 */ /* 0x000fe20000004100 */
[----:B------:R-:W-:Y:S01]  /*08d0*/  FFMA.FTZ R44, R53, R64, RZ ;  /* 0x00000040352c7223 */ /* 0x000fe200000100ff */
[----:B------:R-:W-:Y:S01]  /*08e0*/  HADD2.F32 R116, -RZ, R49.H1_H1 ;  /* 0x30000031ff747230 */ /* 0x000fe20000004100 */
[----:B------:R-:W-:-:S02]  /*08f0*/  FMUL.FTZ R59, R107, R112 ;  /* 0x000000706b3b7220 */ /* 0x000fc40000410000 */
[----:B------:R-:W-:Y:S02]  /*0900*/  FMUL.FTZ R57, R107, R46 ;  /* 0x0000002e6b397220 */ /* 0x000fe40000410000 */
[----:B------:R-:W-:Y:S02]  /*0910*/  FMUL.FTZ R110, R96, R47 ;  /* 0x0000002f606e7220 */ /* 0x000fe40000410000 */
[----:B------:R-:W-:Y:S02]  /*0920*/  FADD.FTZ R45, R45, R66 ;  /* 0x000000422d2d7221 */ /* 0x000fe40000010000 */
[----:B------:R-:W-:Y:S01]  /*0930*/  FFMA.FTZ R44, R55, R66, R44 ;  /* 0x00000042372c7223 */ /* 0x000fe2000001002c */
[----:B------:R-:W-:Y:S01]  /*0940*/  HADD2.F32 R114, -RZ, R50.H0_H0 ;  /* 0x20000032ff727230 */ /* 0x000fe20000004100 */
[----:B------:R-:W-:Y:S02]  /*0950*/  FADD.FTZ R75, R116, R75 ;  /* 0x0000004b744b7221 */ /* 0x000fe40000010000 */
[----:B------:R-:W-:-:S02]  /*0960*/  FFMA.FTZ R76, R59, R116, R76 ;  /* 0x000000743b4c7223 */ /* 0x000fc4000001004c */
[----:B------:R-:W-:Y:S02]  /*0970*/  FMUL.FTZ R116, R95, R116 ;  /* 0x000000745f747220 */ /* 0x000fe40000410000 */
[----:B------:R-:W-:Y:S02]  /*0980*/  FADD.FTZ R45, R45, R110 ;  /* 0x0000006e2d2d7221 */ /* 0x000fe40000010000 */
[----:B------:R-:W-:Y:S01]  /*0990*/  FFMA.FTZ R44, R57, R110, R44 ;  /* 0x0000006e392c7223 */ /* 0x000fe2000001002c */
[----:B------:R-:W-:Y:S01]  /*09a0*/  HADD2.F32 R49, -RZ, R50.H1_H1 ;  /* 0x30000032ff317230 */ /* 0x000fe20000004100 */
[----:B------:R-:W-:Y:S02]  /*09b0*/  FMUL.FTZ R52, R107, R52 ;  /* 0x000000346b347220 */ /* 0x000fe40000410000 */
[----:B------:R-:W-:Y:S02]  /*09c0*/  FMUL.FTZ R121, R94, R114 ;  /* 0x000000725e797220 */ /* 0x000fe40000410000 */
[----:B------:R-:W-:-:S02]  /*09d0*/  FADD.FTZ R46, R45, R116 ;  /* 0x000000742d2e7221 */ /* 0x000fc40000010000 */
[----:B------:R-:W-:Y:S01]  /*09e0*/  FFMA.FTZ R44, R59, R116, R44 ;  /* 0x000000743b2c7223 */ /* 0x000fe2000001002c */
[--C-:B------:R-:W-:Y:S01]  /*09f0*/  HADD2.F32 R50, -RZ, R51.reuse.H0_H0 ;  /* 0x20000033ff327230 */ /* 0x100fe20000004100 */
[----:B------:R-:W-:Y:S02]  /*0a00*/  FMUL.FTZ R118, R107, R118 ;  /* 0x000000766b767220 */ /* 0x000fe40000410000 */
[----:B------:R-:W-:Y:S02]  /*0a10*/  FMUL.FTZ R123, R93, R49 ;  /* 0x000000315d7b7220 */ /* 0x000fe40000410000 */
[----:B------:R-:W-:Y:S02]  /*0a20*/  FADD.FTZ R46, R46, R121 ;  /* 0x000000792e2e7221 */ /* 0x000fe40000010000 */
[----:B------:R-:W-:Y:S01]  /*0a30*/  FFMA.FTZ R44, R52, R121, R44 ;  /* 0x00000079342c7223 */ /* 0x000fe2000001002c */
[----:B------:R-:W-:Y:S01]  /*0a40*/  HADD2.F32 R51, -RZ, R51.H1_H1 ;  /* 0x30000033ff337230 */ /* 0x000fe20000004100 */
        /* <DEDUP_REMOVED lines=50> */
[----:B------:R-:W-:Y:S01]  /*0d70*/  HADD2.F32 R67, -RZ, R67.H1_H1 ;  /* 0x30000043ff437230 */ /* 0x000fe20000004100 */
        /* <DEDUP_REMOVED lines=24> */
.L_x_4487:
        /* <DEDUP_REMOVED lines=18> */
.L_x_4488:
        /* <DEDUP_REMOVED lines=40> */
[----:B------:R-:W-:Y:S02]  /*12a0*/  FFMA.FTZ R57, R57, R44, R45 ;  /* 0x0000002c39397223 */ /* 0x000fe4000001002d */
[----:B------:R-:W-:Y:S02]  /*12b0*/  FADD.FTZ R64, R64, -R53 ;  /* 0x8000003540407221 */ /* 0x000fe40000010000 */
[----:B------:R-:W-:-:S02]  /*12c0*/  FADD.FTZ R110, R110, -R57 ;  /* 0x800000396e6e7221 */ /* 0x000fc40000010000 */
[C---:B------:R-:W-:Y:S02]  /*12d0*/  FMUL.FTZ R49, R107.reuse, R64 ;  /* 0x000000406b317220 */ /* 0x040fe40000410000 */
[----:B------:R-:W-:Y:S02]  /*12e0*/  FMUL.FTZ R47, R107, R110 ;  /* 0x0000006e6b2f7220 */ /* 0x000fe40000410000 */
[----:B------:R-:W-:Y:S02]  /*12f0*/  FFMA.FTZ R55, R55, R44, R45 ;  /* 0x0000002c37377223 */ /* 0x000fe4000001002d */
[----:B------:R-:W-:Y:S02]  /*1300*/  @P0 FADD.FTZ R49, R20, R49 ;  /* 0x0000003114310221 */ /* 0x000fe40000010000 */
[----:B------:R-:W-:Y:S02]  /*1310*/  @P0 FADD.FTZ R47, R22, R47 ;  /* 0x0000002f162f0221 */ /* 0x000fe40000010000 */
[----:B------:R-:W-:-:S02]  /*1320*/  FMUL.FTZ R48, R49, R106 ;  /* 0x0000006a31307220 */ /* 0x000fc40000410000 */
[----:B------:R-:W-:Y:S02]  /*1330*/  FADD.FTZ R66, R66, -R55 ;  /* 0x8000003742427221 */ /* 0x000fe40000010000 */
[----:B------:R-:W-:Y:S02]  /*1340*/  FFMA.FTZ R59, R59, R44, R45 ;  /* 0x0000002c3b3b7223 */ /* 0x000fe4000001002d */
[----:B------:R-:W-:Y:S02]  /*1350*/  FMUL.FTZ R48, R48, c[0x0][0x1e8] ;  /* 0x00007a0030307a20 */ /* 0x000fe40000410000 */
[----:B------:R-:W-:Y:S02]  /*1360*/  FMUL.FTZ R55, R47, R106 ;  /* 0x0000006a2f377220 */ /* 0x000fe40000410000 */
[----:B------:R-:W-:Y:S02]  /*1370*/  FADD.FTZ R116, R116, -R59 ;  /* 0x8000003b74747221 */ /* 0x000fe40000010000 */
[----:B------:R-:W-:Y:S01]  /*1380*/  FMUL.FTZ R57, R55, c[0x0][0x1e8] ;  /* 0x00007a0037397a20 */ /* 0x000fe20000410000 */
[----:B------:R-:W-:Y:S01]  /*1390*/  FSEL R55, R48, RZ, P2 ;  /* 0x000000ff30377208 */ /* 0x000fe20001000000 */
[----:B------:R-:W-:Y:S01]  /*13a0*/  FFMA.FTZ R48, R52, R44, R45 ;  /* 0x0000002c34307223 */ /* 0x000fe2000001002d */
[----:B------:R-:W-:Y:S01]  /*13b0*/  LOP3.LUT P2, RZ, R105, 0xff00, RZ, 0xc0, !PT ;  /* 0x0000ff0069ff7812 */ /* 0x000fe2000784c0ff */
[----:B------:R-:W-:-:S02]  /*13c0*/  FMUL.FTZ R52, R107, R116 ;  /* 0x000000746b347220 */ /* 0x000fc40000410000 */
[----:B------:R-:W-:Y:S02]  /*13d0*/  FMUL.FTZ R46, R107, R66 ;  /* 0x000000426b2e7220 */ /* 0x000fe40000410000 */
        /* <DEDUP_REMOVED lines=10> */
[----:B------:R-:W-:-:S02]  /*1480*/  @P0 FADD.FTZ R52, R23, R52 ;  /* 0x0000003417340221 */ /* 0x000fc40000010000 */
[----:B------:R-:W-:Y:S02]  /*1490*/  FFMA.FTZ R45, R63, R44, R45 ;  /* 0x0000002c3f2d7223 */ /* 0x000fe4000001002d */
[----:B------:R-:W-:Y:S02]  /*14a0*/  FADD.FTZ R48, R121, -R48 ;  /* 0x8000003079307221 */ /* 0x000fe40000010000 */
[----:B------:R-:W-:Y:S02]  /*14b0*/  FMUL.FTZ R44, R52, R106 ;  /* 0x0000006a342c7220 */ /* 0x000fe40000410000 */
[----:B------:R-:W-:Y:S02]  /*14c0*/  FADD.FTZ R112, R112, -R45 ;  /* 0x8000002d70707221 */ /* 0x000fe40000010000 */
[----:B------:R-:W-:Y:S02]  /*14d0*/  FADD.FTZ R118, R123, -R118 ;  /* 0x800000767b767221 */ /* 0x000fe40000010000 */
[----:B------:R-:W-:-:S02]  /*14e0*/  FMUL.FTZ R45, R107, R48 ;  /* 0x000000306b2d7220 */ /* 0x000fc40000410000 */
[----:B------:R-:W-:Y:S02]  /*14f0*/  FMUL.FTZ R44, R44, c[0x0][0x1e8] ;  /* 0x00007a002c2c7a20 */ /* 0x000fe40000410000 */
[----:B------:R-:W-:Y:S02]  /*1500*/  FADD.FTZ R104, R65, -R60 ;  /* 0x8000003c41687221 */ /* 0x000fe40000010000 */
[----:B------:R-:W-:Y:S01]  /*1510*/  FMUL.FTZ R60, R107, R118 ;  /* 0x000000766b3c7220 */ /* 0x000fe20000410000 */
[----:B------:R-:W-:Y:S01]  /*1520*/  FSEL R54, R44, RZ, P5 ;  /* 0x000000ff2c367208 */ /* 0x000fe20002800000 */
[----:B------:R-:W-:Y:S02]  /*1530*/  @P0 FADD.FTZ R45, R24, R45 ;  /* 0x0000002d182d0221 */ /* 0x000fe40000010000 */
[----:B------:R-:W-:Y:S02]  /*1540*/  FADD.FTZ R66, R125, -R66 ;  /* 0x800000427d427221 */ /* 0x000fe40000010000 */
[----:B------:R-:W-:-:S02]  /*1550*/  FADD.FTZ R120, R51, -R120 ;  /* 0x8000007833787221 */ /* 0x000fc40000010000 */
[----:B------:R-:W-:Y:S02]  /*1560*/  FADD.FTZ R50, R50, -R61 ;  /* 0x8000003d32327221 */ /* 0x000fe40000010000 */
[----:B------:R-:W-:Y:S02]  /*1570*/  @P0 FADD.FTZ R46, R21, R46 ;  /* 0x0000002e152e0221 */ /* 0x000fe40000010000 */
[----:B------:R-:W-:Y:S02]  /*1580*/  @P0 FADD.FTZ R60, R25, R60 ;  /* 0x0000003c193c0221 */ /* 0x000fe40000010000 */
[----:B------:R-:W-:Y:S02]  /*1590*/  FMUL.FTZ R48, R45, R106 ;  /* 0x0000006a2d307220 */ /* 0x000fe40000410000 */
[----:B------:R-:W-:Y:S02]  /*15a0*/  FADD.FTZ R44, R113, -R58 ;  /* 0x8000003a712c7221 */ /* 0x000fe40000010000 */
[----:B------:R-:W-:-:S02]  /*15b0*/  FMUL.FTZ R59, R107, R66 ;  /* 0x000000426b3b7220 */ /* 0x000fc40000410000 */
[----:B------:R-:W-:Y:S02]  /*15c0*/  FADD.FTZ R110, R119, -R62 ;  /* 0x8000003e776e7221 */ /* 0x000fe40000010000 */
[C---:B------:R-:W-:Y:S02]  /*15d0*/  FMUL.FTZ R58, R107.reuse, R120 ;  /* 0x000000786b3a7220 */ /* 0x040fe40000410000 */
[----:B------:R-:W-:Y:S02]  /*15e0*/  FMUL.FTZ R62, R107, R50 ;  /* 0x000000326b3e7220 */ /* 0x000fe40000410000 */
[-C--:B------:R-:W-:Y:S02]  /*15f0*/  FMUL.FTZ R53, R46, R106.reuse ;  /* 0x0000006a2e357220 */ /* 0x080fe40000410000 */
[----:B------:R-:W-:Y:S02]  /*1600*/  FADD.FTZ R56, R109, -R56 ;  /* 0x800000386d387221 */ /* 0x000fe40000010000 */
[----:B------:R-:W-:-:S02]  /*1610*/  FMUL.FTZ R50, R60, R106 ;  /* 0x0000006a3c327220 */ /* 0x000fc40000410000 */
[----:B------:R-:W-:Y:S02]  /*1620*/  FMUL.FTZ R48, R48, c[0x0][0x1e8] ;  /* 0x00007a0030307a20 */ /* 0x000fe40000410000 */
[----:B------:R-:W-:Y:S02]  /*1630*/  @P0 FADD.FTZ R59, R26, R59 ;  /* 0x0000003b1a3b0221 */ /* 0x000fe40000010000 */
[----:B------:R-:W-:Y:S01]  /*1640*/  @P0 FADD.FTZ R58, R27, R58 ;  /* 0x0000003a1b3a0221 */ /* 0x000fe20000010000 */
[----:B------:R-:W-:Y:S01]  /*1650*/  FSEL R63, R48, RZ, P1 ;  /* 0x000000ff303f7208 */ /* 0x000fe20000800000 */
[----:B------:R-:W-:Y:S01]  /*1660*/  FADD.FTZ R122, R111, -R122 ;  /* 0x8000007a6f7a7221 */ /* 0x000fe20000010000 */
[----:B------:R-:W-:Y:S01]  /*1670*/  ISETP.NE.U32.AND P1, PT, RZ, c[0x0][0x258], PT ;  /* 0x00009600ff007a0c */ /* 0x000fe20003f25070 */
[----:B------:R-:W-:Y:S02]  /*1680*/  FMUL.FTZ R53, R53, c[0x0][0x1e8] ;  /* 0x00007a0035357a20 */ /* 0x000fe40000410000 */
[----:B------:R-:W-:Y:S01]  /*1690*/  FMUL.FTZ R67, R107, R56 ;  /* 0x000000386b437220 */ /* 0x000fe20000410000 */
[----:B------:R-:W-:Y:S01]  /*16a0*/  ISETP.NE.AND.EX P1, PT, RZ, c[0x0][0x25c], PT, P1 ;  /* 0x00009700ff007a0c */ /* 0x000fe20003f25310 */
[----:B------:R-:W-:Y:S01]  /*16b0*/  FMUL.FTZ R50, R50, c[0x0][0x1e8] ;  /* 0x00007a0032327a20 */ /* 0x000fe20000410000 */
[----:B------:R-:W-:Y:S01]  /*16c0*/  FSEL R64, R53, RZ, P6 ;  /* 0x000000ff35407208 */ /* 0x000fe20003000000 */
[-C--:B------:R-:W-:Y:S01]  /*16d0*/  FMUL.FTZ R51, R59, R106.reuse ;  /* 0x0000006a3b337220 */ /* 0x080fe20000410000 */
[----:B------:R-:W-:Y:S01]  /*16e0*/  LOP3.LUT P6, RZ, R105, 0xff0000, RZ, 0xc0, !PT ;  /* 0x00ff000069ff7812 */ /* 0x000fe200078cc0ff */
[----:B------:R-:W-:Y:S01]  /*16f0*/  FMUL.FTZ R48, R58, R106 ;  /* 0x0000006a3a307220 */ /* 0x000fe20000410000 */
[----:B------:R-:W-:Y:S01]  /*1700*/  FSEL R53, R57, RZ, P4 ;  /* 0x000000ff39357208 */ /* 0x000fe20002000000 */
[----:B------:R-:W-:Y:S01]  /*1710*/  FMUL.FTZ R108, R107, R122 ;  /* 0x0000007a6b6c7220 */ /* 0x000fe20000410000 */
[----:B------:R-:W-:Y:S01]  /*1720*/  LOP3.LUT P4, RZ, R105, 0xff000000, RZ, 0xc0, !PT ;  /* 0xff00000069ff7812 */ /* 0x000fe2000788c0ff */
[C---:B------:R-:W-:Y:S01]  /*1730*/  FMUL.FTZ R109, R107.reuse, R44 ;  /* 0x0000002c6b6d7220 */ /* 0x040fe20000410000 */
[----:B------:R-:W-:Y:S01]  /*1740*/  MOV R57, R102 ;  /* 0x0000006600397202 */ /* 0x000fe20000000f00 */
[----:B------:R-:W-:Y:S01]  /*1750*/  FMUL.FTZ R65, R107, R104 ;  /* 0x000000686b417220 */ /* 0x000fe20000410000 */
[----:B------:R-:W-:Y:S01]  /*1760*/  FSEL R104, R50, RZ, P2 ;  /* 0x000000ff32687208 */ /* 0x000fe20001000000 */
[----:B------:R-:W-:Y:S01]  /*1770*/  @P0 FADD.FTZ R67, R28, R67 ;  /* 0x000000431c430221 */ /* 0x000fe20000010000 */
[----:B------:R-:W-:Y:S01]  /*1780*/  ISETP.NE.U32.AND P2, PT, RZ, c[0x0][0x258], PT ;  /* 0x00009600ff007a0c */ /* 0x000fe20003f45070 */
[----:B------:R-:W-:Y:S01]  /*1790*/  FMUL.FTZ R51, R51, c[0x0][0x1e8] ;  /* 0x00007a0033337a20 */ /* 0x000fe20000410000 */
[----:B------:R-:W-:Y:S01]  /*17a0*/  LOP3.LUT P5, RZ, R57, 0xff, RZ, 0xc0, !PT ;  /* 0x000000ff39ff7812 */ /* 0x000fe200078ac0ff */
[----:B------:R-:W-:Y:S01]  /*17b0*/  FADD.FTZ R124, R115, -R124 ;  /* 0x8000007c737c7221 */ /* 0x000fe20000010000 */
[----:B------:R-:W-:Y:S01]  /*17c0*/  ISETP.NE.AND.EX P2, PT, RZ, c[0x0][0x25c], PT, P2 ;  /* 0x00009700ff007a0c */ /* 0x000fe20003f45320 */
[----:B------:R-:W-:Y:S01]  /*17d0*/  FMUL.FTZ R48, R48, c[0x0][0x1e8] ;  /* 0x00007a0030307a20 */ /* 0x000fe20000410000 */
[----:B------:R-:W-:Y:S01]  /*17e0*/  FSEL R105, R51, RZ, P6 ;  /* 0x000000ff33697208 */ /* 0x000fe20003000000 */
[----:B------:R-:W-:Y:S01]  /*17f0*/  @P0 FADD.FTZ R108, R29, R108 ;  /* 0x0000006c1d6c0221 */ /* 0x000fe20000010000 */
[----:B------:R-:W-:Y:S01]  /*1800*/  LOP3.LUT P6, RZ, R102, 0xff00, RZ, 0xc0, !PT ;  /* 0x0000ff0066ff7812 */ /* 0x000fe200078cc0ff */
[----:B------:R-:W-:-:S02]  /*1810*/  FMUL.FTZ R50, R67, R106 ;  /* 0x0000006a43327220 */ /* 0x000fc40000410000 */
[----:B------:R-:W-:Y:S02]  /*1820*/  @P0 FADD.FTZ R109, R30, R109 ;  /* 0x0000006d1e6d0221 */ /* 0x000fe40000010000 */
[C---:B------:R-:W-:Y:S02]  /*1830*/  FMUL.FTZ R44, R107.reuse, R124 ;  /* 0x0000007c6b2c7220 */ /* 0x040fe40000410000 */
[----:B------:R-:W-:Y:S01]  /*1840*/  FMUL.FTZ R61, R107, R110 ;  /* 0x0000006e6b3d7220 */ /* 0x000fe20000410000 */
[----:B------:R-:W-:Y:S01]  /*1850*/  FSEL R110, R48, RZ, P4 ;  /* 0x000000ff306e7208 */ /* 0x000fe20002000000 */
[-C--:B------:R-:W-:Y:S01]  /*1860*/  FMUL.FTZ R51, R108, R106.reuse ;  /* 0x0000006a6c337220 */ /* 0x080fe20000410000 */
[----:B------:R-:W-:Y:S01]  /*1870*/  LOP3.LUT P4, RZ, R102, 0xff0000, RZ, 0xc0, !PT ;  /* 0x00ff000066ff7812 */ /* 0x000fe2000788c0ff */
[----:B------:R-:W-:Y:S01]  /*1880*/  FMUL.FTZ R50, R50, c[0x0][0x1e8] ;  /* 0x00007a0032327a20 */ /* 0x000fe20000410000 */
[----:B------:R-:W-:Y:S01]  /*1890*/  @P2 MOV R56, 0x20 ;  /* 0x0000002000382802 */ /* 0x000fe20000000f00 */
[----:B------:R-:W-:-:S02]  /*18a0*/  FMUL.FTZ R48, R109, R106 ;  /* 0x0000006a6d307220 */ /* 0x000fc40000410000 */
[----:B------:R-:W-:Y:S02]  /*18b0*/  @P0 FADD.FTZ R44, R31, R44 ;  /* 0x0000002c1f2c0221 */ /* 0x000fe40000010000 */
[----:B------:R-:W-:Y:S02]  /*18c0*/  FMUL.FTZ R51, R51, c[0x0][0x1e8] ;  /* 0x00007a0033337a20 */ /* 0x000fe40000410000 */
        /* <DEDUP_REMOVED lines=49> */
[----:B------:R-:W-:Y:S02]  /*1be0*/  F2FP.PACK_AB R52, R102, R107 ;  /* 0x0000006b6634723e */ /* 0x000fe400000000ff */
[----:B0-----:R-:W-:Y:S02]  /*1bf0*/  F2FP.PACK_AB R48, R64, R55 ;  /* 0x000000374030723e */ /* 0x001fe400000000ff */
[----:B------:R-:W-:Y:S02]  /*1c00*/  F2FP.PACK_AB R49, R54, R53 ;  /* 0x000000353631723e */ /* 0x000fe400000000ff */
[----:B------:R-:W-:Y:S02]  /*1c10*/  F2FP.PACK_AB R50, R104, R63 ;  /* 0x0000003f6832723e */ /* 0x000fe400000000ff */
[----:B------:R-:W-:Y:S02]  /*1c20*/  FSEL R54, R65, RZ, P6 ;  /* 0x000000ff41367208 */ /* 0x000fe40003000000 */
[----:B------:R-:W-:-:S02]  /*1c30*/  FSEL R55, R62, RZ, P4 ;  /* 0x000000ff3e377208 */ /* 0x000fc40002000000 */
[----:B------:R-:W-:Y:S02]  /*1c40*/  @P2 MOV R63, 0x20 ;  /* 0x00000020003f2802 */ /* 0x000fe40000000f00 */
[----:B------:R-:W-:Y:S02]  /*1c50*/  F2FP.PACK_AB R51, R110, R105 ;  /* 0x000000696e33723e */ /* 0x000fe400000000ff */
[----:B------:R-:W-:Y:S01]  /*1c60*/  F2FP.PACK_AB R54, R55, R54 ;  /* 0x000000363736723e */ /* 0x000fe200000000ff */
[----:B------:R-:W-:Y:S01]  /*1c70*/  @P2 IMAD.WIDE.U32 R100, R100, R63, c[0x0][0x258] ;  /* 0x0000960064642625 */ /* 0x000fe200078e003f */
[----:B------:R-:W-:Y:S01]  /*1c80*/  F2FP.PACK_AB R55, R106, R61 ;  /* 0x0000003d6a37723e */ /* 0x000fe200000000ff */
[----:B------:R1:W-:Y:S01]  /*1c90*/  STG.E.128 [R58.64], R48 ;  /* 0x000000303a007986 */ /* 0x0003e2000c101d04 */
[----:B------:R-:W-:Y:S01]  /*1ca0*/  F2FP.PACK_AB R53, R112, R111 ;  /* 0x0000006f7035723e */ /* 0x000fe200000000ff */
        /* <DEDUP_REMOVED lines=8> */
.L_x_4485:
        /* <DEDUP_REMOVED lines=32> */
.L_x_4482:
        /* <DEDUP_REMOVED lines=16> */
.L_x_4483:
[----:B------:R-:W-:Y:S01]  /*2030*/  HFMA2.MMA R46, -RZ, RZ, 0, 9.5367431640625e-07 ;  /* 0x00000010ff2e7435 */ /* 0x000fe200000001ff */
[----:B------:R-:W-:-:S02]  /*2040*/  MOV R47, R67 ;  /* 0x00000043002f7202 */ /* 0x000fc40000000f00 */
[----:B------:R-:W-:Y:S02]  /*2050*/  MOV R45, 0x1f ;  /* 0x0000001f002d7802 */ /* 0x000fe40000000f00 */
[----:B------:R-:W-:Y:S02]  /*2060*/  MOV R44, 0xffffffff ;  /* 0xffffffff002c7802 */ /* 0x000fe40000000f00 */
[----:B------:R-:W-:Y:S02]  /*2070*/  MOV R48, 0x2090 ;  /* 0x0000209000307802 */ /* 0x000fe40000000f00 */
[----:B-----5:R-:W-:Y:S05]  /*2080*/  CALL.REL.NOINC `($__internal_129_$__cuda_sm70_shflsync_down_p) ;  /* 0x0000046000007944 */ /* 0x020fea0003c00000 */
[----:B-1----:R-:W-:Y:S01]  /*2090*/  MOV R114, R46 ;  /* 0x0000002e00727202 */ /* 0x002fe20000000f00 */
[----:B------:R-:W-:Y:S05]  /*20a0*/  BRA `(.L_x_4487) ;  /* 0xffffee5000007947 */ /* 0x000fea000383ffff */
.L_x_4484:
[----:B------:R-:W-:Y:S01]  /*20b0*/  HFMA2.MMA R46, -RZ, RZ, 0, 9.5367431640625e-07 ;  /* 0x00000010ff2e7435 */ /* 0x000fe200000001ff */
[----:B------:R-:W-:Y:S02]  /*20c0*/  MOV R47, R49 ;  /* 0x00000031002f7202 */ /* 0x000fe40000000f00 */
[----:B------:R-:W-:Y:S02]  /*20d0*/  MOV R45, 0x1f ;  /* 0x0000001f002d7802 */ /* 0x000fe40000000f00 */
[----:B------:R-:W-:-:S02]  /*20e0*/  MOV R44, 0xffffffff ;  /* 0xffffffff002c7802 */ /* 0x000fc40000000f00 */
[----:B------:R-:W-:Y:S02]  /*20f0*/  MOV R48, 0x2110 ;  /* 0x0000211000307802 */ /* 0x000fe40000000f00 */
[----:B01---5:R-:W-:Y:S05]  /*2100*/  CALL.REL.NOINC `($__internal_129_$__cuda_sm70_shflsync_down_p) ;  /* 0x000003e000007944 */ /* 0x023fea0003c00000 */
[----:B------:R-:W-:Y:S01]  /*2110*/  FADD.FTZ R67, R67, R114 ;  /* 0x0000007243437221 */ /* 0x000fe20000010000 */
[----:B------:R-:W-:Y:S01]  /*2120*/  MOV R45, 0x1f ;  /* 0x0000001f002d7802 */ /* 0x000fe20000000f00 */
[----:B-1----:R-:W-:Y:S01]  /*2130*/  FADD.FTZ R49, R49, R46 ;  /* 0x0000002e31317221 */ /* 0x002fe20000010000 */
[----:B------:R-:W-:Y:S01]  /*2140*/  HFMA2.MMA R46, -RZ, RZ, 0, 4.76837158203125e-07 ;  /* 0x00000008ff2e7435 */ /* 0x000fe200000001ff */
[----:B------:R-:W-:Y:S02]  /*2150*/  MOV R44, 0xffffffff ;  /* 0xffffffff002c7802 */ /* 0x000fe40000000f00 */
[----:B------:R-:W-:Y:S02]  /*2160*/  MOV R47, R67 ;  /* 0x00000043002f7202 */ /* 0x000fe40000000f00 */
[----:B------:R-:W-:Y:S02]  /*2170*/  MOV R48, 0x2190 ;  /* 0x0000219000307802 */ /* 0x000fe40000000f00 */
[----:B------:R-:W-:Y:S05]  /*2180*/  CALL.REL.NOINC `($__internal_129_$__cuda_sm70_shflsync_down_p) ;  /* 0x0000036000007944 */ /* 0x000fea0003c00000 */
[----:B-1----:R-:W-:Y:S01]  /*2190*/  MOV R114, R46 ;  /* 0x0000002e00727202 */ /* 0x002fe20000000f00 */
[----:B------:R-:W-:Y:S01]  /*21a0*/  HFMA2.MMA R46, -RZ, RZ, 0, 4.76837158203125e-07 ;  /* 0x00000008ff2e7435 */ /* 0x000fe200000001ff */
[----:B------:R-:W-:-:S02]  /*21b0*/  MOV R47, R49 ;  /* 0x00000031002f7202 */ /* 0x000fc40000000f00 */
[----:B------:R-:W-:Y:S02]  /*21c0*/  MOV R45, 0x1f ;  /* 0x0000001f002d7802 */ /* 0x000fe40000000f00 */
[----:B------:R-:W-:Y:S02]  /*21d0*/  MOV R44, 0xffffffff ;  /* 0xffffffff002c7802 */ /* 0x000fe40000000f00 */
[----:B------:R-:W-:Y:S02]  /*21e0*/  MOV R48, 0x2200 ;  /* 0x0000220000307802 */ /* 0x000fe40000000f00 */
[----:B------:R-:W-:Y:S05]  /*21f0*/  CALL.REL.NOINC `($__internal_129_$__cuda_sm70_shflsync_down_p) ;  /* 0x000002f000007944 */ /* 0x000fea0003c00000 */
[----:B------:R-:W-:Y:S01]  /*2200*/  FADD.FTZ R67, R114, R67 ;  /* 0x0000004372437221 */ /* 0x000fe20000010000 */
[----:B------:R-:W-:Y:S01]  /*2210*/  MOV R45, 0x1f ;  /* 0x0000001f002d7802 */ /* 0x000fe20000000f00 */
[----:B-1----:R-:W-:Y:S01]  /*2220*/  FADD.FTZ R49, R49, R46 ;  /* 0x0000002e31317221 */ /* 0x002fe20000010000 */
[----:B------:R-:W-:Y:S01]  /*2230*/  HFMA2.MMA R46, -RZ, RZ, 0, 2.384185791015625e-07 ;  /* 0x00000004ff2e7435 */ /* 0x000fe200000001ff */
[----:B------:R-:W-:Y:S02]  /*2240*/  MOV R44, 0xffffffff ;  /* 0xffffffff002c7802 */ /* 0x000fe40000000f00 */
[----:B------:R-:W-:-:S02]  /*2250*/  MOV R47, R67 ;  /* 0x00000043002f7202 */ /* 0x000fc40000000f00 */
[----:B------:R-:W-:Y:S02]  /*2260*/  MOV R48, 0x2280 ;  /* 0x0000228000307802 */ /* 0x000fe40000000f00 */
[----:B------:R-:W-:Y:S05]  /*2270*/  CALL.REL.NOINC `($__internal_129_$__cuda_sm70_shflsync_down_p) ;  /* 0x0000027000007944 */ /* 0x000fea0003c00000 */
[----:B-1----:R-:W-:Y:S01]  /*2280*/  MOV R114, R46 ;  /* 0x0000002e00727202 */ /* 0x002fe20000000f00 */
[----:B------:R-:W-:Y:S01]  /*2290*/  HFMA2.MMA R46, -RZ, RZ, 0, 2.384185791015625e-07 ;  /* 0x00000004ff2e7435 */ /* 0x000fe200000001ff */
[----:B------:R-:W-:Y:S02]  /*22a0*/  MOV R47, R49 ;  /* 0x00000031002f7202 */ /* 0x000fe40000000f00 */
[----:B------:R-:W-:Y:S02]  /*22b0*/  MOV R45, 0x1f ;  /* 0x0000001f002d7802 */ /* 0x000fe40000000f00 */
[----:B------:R-:W-:Y:S02]  /*22c0*/  MOV R44, 0xffffffff ;  /* 0xffffffff002c7802 */ /* 0x000fe40000000f00 */
[----:B------:R-:W-:Y:S02]  /*22d0*/  MOV R48, 0x22f0 ;  /* 0x000022f000307802 */ /* 0x000fe40000000f00 */
[----:B------:R-:W-:Y:S05]  /*22e0*/  CALL.REL.NOINC `($__internal_129_$__cuda_sm70_shflsync_down_p) ;  /* 0x0000020000007944 */ /* 0x000fea0003c00000 */
[----:B------:R-:W-:Y:S01]  /*22f0*/  FADD.FTZ R67, R114, R67 ;  /* 0x0000004372437221 */ /* 0x000fe20000010000 */
[----:B------:R-:W-:Y:S01]  /*2300*/  MOV R45, 0x1f ;  /* 0x0000001f002d7802 */ /* 0x000fe20000000f00 */
[----:B-1----:R-:W-:Y:S01]  /*2310*/  FADD.FTZ R49, R49, R46 ;  /* 0x0000002e31317221 */ /* 0x002fe20000010000 */
[----:B------:R-:W-:Y:S01]  /*2320*/  HFMA2.MMA R46, -RZ, RZ, 0, 1.1920928955078125e-07 ;  /* 0x00000002ff2e7435 */ /* 0x000fe200000001ff */
[----:B------:R-:W-:-:S02]  /*2330*/  MOV R44, 0xffffffff ;  /* 0xffffffff002c7802 */ /* 0x000fc40000000f00 */
[----:B------:R-:W-:Y:S02]  /*2340*/  MOV R47, R67 ;  /* 0x00000043002f7202 */ /* 0x000fe40000000f00 */
[----:B------:R-:W-:Y:S02]  /*2350*/  MOV R48, 0x2370 ;  /* 0x0000237000307802 */ /* 0x000fe40000000f00 */
[----:B------:R-:W-:Y:S05]  /*2360*/  CALL.REL.NOINC `($__internal_129_$__cuda_sm70_shflsync_down_p) ;  /* 0x0000018000007944 */ /* 0x000fea0003c00000 */
[----:B-1----:R-:W-:Y:S01]  /*2370*/  MOV R114, R46 ;  /* 0x0000002e00727202 */ /* 0x002fe20000000f00 */
[----:B------:R-:W-:Y:S01]  /*2380*/  HFMA2.MMA R46, -RZ, RZ, 0, 1.1920928955078125e-07 ;  /* 0x00000002ff2e7435 */ /* 0x000fe200000001ff */
[----:B------:R-:W-:Y:S02]  /*2390*/  MOV R47, R49 ;  /* 0x00000031002f7202 */ /* 0x000fe40000000f00 */
[----:B------:R-:W-:Y:S02]  /*23a0*/  MOV R45, 0x1f ;  /* 0x0000001f002d7802 */ /* 0x000fe40000000f00 */
[----:B------:R-:W-:Y:S02]  /*23b0*/  MOV R44, 0xffffffff ;  /* 0xffffffff002c7802 */ /* 0x000fe40000000f00 */
[----:B------:R-:W-:-:S02]  /*23c0*/  MOV R48, 0x23e0 ;  /* 0x000023e000307802 */ /* 0x000fc40000000f00 */
[----:B------:R-:W-:Y:S05]  /*23d0*/  CALL.REL.NOINC `($__internal_129_$__cuda_sm70_shflsync_down_p) ;  /* 0x0000011000007944 */ /* 0x000fea0003c00000 */
[----:B------:R-:W-:Y:S01]  /*23e0*/  FADD.FTZ R67, R114, R67 ;  /* 0x0000004372437221 */ /* 0x000fe20000010000 */
[----:B------:R-:W-:Y:S01]  /*23f0*/  MOV R45, 0x1f ;  /* 0x0000001f002d7802 */ /* 0x000fe20000000f00 */
[----:B-1----:R-:W-:Y:S01]  /*2400*/  FADD.FTZ R49, R49, R46 ;  /* 0x0000002e31317221 */ /* 0x002fe20000010000 */
[----:B------:R-:W-:Y:S01]  /*2410*/  HFMA2.MMA R46, -RZ, RZ, 0, 5.9604644775390625e-08 ;  /* 0x00000001ff2e7435 */ /* 0x000fe200000001ff */
[----:B------:R-:W-:-:S02]  /*2420*/  MOV R44, 0xffffffff ;  /* 0xffffffff002c7802 */ /* 0x000fc40000000f00 */
[----:B------:R-:W-:Y:S02]  /*2430*/  MOV R47, R67 ;  /* 0x00000043002f7202 */ /* 0x000fe40000000f00 */
[----:B------:R-:W-:Y:S02]  /*2440*/  MOV R48, 0x2460 ;  /* 0x0000246000307802 */ /* 0x000fe40000000f00 */
[----:B------:R-:W-:Y:S05]  /*2450*/  CALL.REL.NOINC `($__internal_129_$__cuda_sm70_shflsync_down_p) ;  /* 0x0000009000007944 */ /* 0x000fea0003c00000 */
[----:B-1----:R-:W-:Y:S01]  /*2460*/  MOV R114, R46 ;  /* 0x0000002e00727202 */ /* 0x002fe20000000f00 */
[----:B------:R-:W-:Y:S01]  /*2470*/  HFMA2.MMA R46, -RZ, RZ, 0, 5.9604644775390625e-08 ;  /* 0x00000001ff2e7435 */ /* 0x000fe200000001ff */
[----:B------:R-:W-:Y:S02]  /*2480*/  MOV R47, R49 ;  /* 0x00000031002f7202 */ /* 0x000fe40000000f00 */
[----:B------:R-:W-:Y:S02]  /*2490*/  MOV R45, 0x1f ;  /* 0x0000001f002d7802 */ /* 0x000fe40000000f00 */
[----:B------:R-:W-:Y:S02]  /*24a0*/  MOV R44, 0xffffffff ;  /* 0xffffffff002c7802 */ /* 0x000fe40000000f00 */
[----:B------:R-:W-:-:S02]  /*24b0*/  MOV R48, 0x24d0 ;  /* 0x000024d000307802 */ /* 0x000fc40000000f00 */
[----:B------:R-:W-:Y:S05]  /*24c0*/  CALL.REL.NOINC `($__internal_129_$__cuda_sm70_shflsync_down_p) ;  /* 0x0000002000007944 */ /* 0x000fea0003c00000 */
[----:B-1----:R-:W-:Y:S01]  /*24d0*/  MOV R44, R46 ;  /* 0x0000002e002c7202 */ /* 0x002fe20000000f00 */
[----:B------:R-:W-:Y:S05]  /*24e0*/  BRA `(.L_x_4488) ;  /* 0xffffeb3000007947 */ /* 0x000fea000383ffff */
        .weak           $__internal_129_$__cuda_sm70_shflsync_down_p
        .type           $__internal_129_$__cuda_sm70_shflsync_down_p,@function
        .size           $__internal_129_$__cuda_sm70_shflsync_down_p,(.L_x_6931 - $__internal_129_$__cuda_sm70_shflsync_down_p)
$__internal_129_$__cuda_sm70_shflsync_down_p:
[----:B------:R-:W-:Y:S04]  /*24f0*/  WARPSYNC R44 ;  /* 0x0000002c00007348 */ /* 0x000fe80003800000 */
[----:B------:R0:W1:Y:S02]  /*2500*/  SHFL.DOWN PT, R46, R47, R46, R45 ;  /* 0x0800002e2f2e7389 */ /* 0x00006400000e002d */
[----:B0-----:R-:W-:Y:S01]  /*2510*/  HFMA2.MMA R45, -RZ, RZ, 0, 0 ;  /* 0x00000000ff2d7435 */ /* 0x001fe200000001ff */
[----:B------:R-:W-:-:S05]  /*2520*/  MOV R44, R48 ;  /* 0x00000030002c7202 */ /* 0x000fca0000000f00 */
[----:B------:R-:W-:Y:S05]  /*2530*/  RET.REL.NODEC R44 `(_ZN10layer_norm13ln_bwd_kernelINS_13Kernel_traitsI6__halfS2_fS2_fjLj2048ELj1ELj1ELj4ELj16ENS_18Kernel_traits_baseILj2048ES2_S2_fS2_fjLj128EEEEELb1ELb0ELb0ELb1EEEvNS_9BwdParamsE) ;  /* 0xffffdac02c007950 */ /* 0x000fea0003c3ffff */
.L_x_4489:
        /* <DEDUP_REMOVED lines=12> */
.L_x_6931:


//--------------------- .text._ZN10layer_norm22ln_bwd_finalize_kernelINS_22Kernel_traits_finalizeILj2048E6__halfS2_fS2_fjLb0ELj1024ELj4ENS_18Kernel_traits_baseILj2048ES2_S2_fS2_fjLj1024EEEEELb0ELb0EEEvNS_9BwdParamsE --------------------------
	.section	.text._ZN10layer_norm22ln_bwd_finalize_kernelINS_22Kernel_traits_finalizeILj2048E6__halfS2_fS2_fjLb0ELj1024ELj4ENS_18Kernel_traits_baseILj2048ES2_S2_fS2_fjLj1024EEEEELb0ELb0EEEvNS_9BwdParamsE,"ax",@progbits
	.sectioninfo	@"SHI_REGISTERS=30"
	.align	128
        .global         _ZN10layer_norm22ln_bwd_finalize_kernelINS_22Kernel_traits_finalizeILj2048E6__halfS2_fS2_fjLb0ELj1024ELj4ENS_18Kernel_traits_baseILj2048ES2_S2_fS2_fjLj1024EEEEELb0ELb0EEEvNS_9BwdParamsE
        .type           _ZN10layer_norm22ln_bwd_finalize_kernelINS_22Kernel_traits_finalizeILj2048E6__halfS2_fS2_fjLb0ELj1024ELj4ENS_18Kernel_traits_baseILj2048ES2_S2_fS2_fjLj1024EEEEELb0ELb0EEEvNS_9BwdParamsE,@function
        .size           _ZN10layer_norm22ln_bwd_finalize_kernelINS_22Kernel_traits_finalizeILj2048E6__halfS2_fS2_fjLb0ELj1024ELj4ENS_18Kernel_traits_baseILj2048ES2_S2_fS2_fjLj1024EEEEELb0ELb0EEEvNS_9BwdParamsE,(.L_x_6932 - _ZN10layer_norm22ln_bwd_finalize_kernelINS_22Kernel_traits_finalizeILj2048E6__halfS2_fS2_fjLb0ELj1024ELj4ENS_18Kernel_traits_baseILj2048ES2_S2_fS2_fjLj1024EEEEELb0ELb0EEEvNS_9BwdParamsE)
        .other          _ZN10layer_norm22ln_bwd_finalize_kernelINS_22Kernel_traits_finalizeILj2048E6__halfS2_fS2_fjLb0ELj1024ELj4ENS_18Kernel_traits_baseILj2048ES2_S2_fS2_fjLj1024EEEEELb0ELb0EEEvNS_9BwdParamsE,@"STO_CUDA_ENTRY STV_DEFAULT"
_ZN10layer_norm22ln_bwd_finalize_kernelINS_22Kernel_traits_finalizeILj2048E6__halfS2_fS2_fjLb0ELj1024ELj4ENS_18Kernel_traits_baseILj2048ES2_S2_fS2_fjLj1024EEEEELb0ELb0EEEvNS_9BwdParamsE:
.text._ZN10layer_norm22ln_bwd_finalize_kernelINS_22Kernel_traits_finalizeILj2048E6__halfS2_fS2_fjLb0ELj1024ELj4ENS_18Kernel_traits_baseILj2048ES2_S2_fS2_fjLj1024EEEEELb0ELb0EEEvNS_9BwdParamsE:
        /* <DEDUP_REMOVED lines=19> */
.L_x_4503:
        /* <DEDUP_REMOVED lines=28> */
.L_x_4494:
        /* <DEDUP_REMOVED lines=35> */
.L_x_4493:
[----:B------:R-:W-:Y:S05]  /*0520*/  BSYNC B1 ;  /* 0x0000000000017941 */ /* 0x000fea0003800000 */
.L_x_4492:
        /* <DEDUP_REMOVED lines=23> */
.L_x_4496:
[----:B------:R-:W-:Y:S05]  /*06a0*/  BSYNC B1 ;  /* 0x0000000000017941 */ /* 0x000fea0003800000 */
.L_x_4495:
        /* <DEDUP_REMOVED lines=11> */
.L_x_4497:
[----:B------:R-:W-:Y:S05]  /*0760*/  BSYNC B1 ;  /* 0x0000000000017941 */ /* 0x000fea0003800000 */
.L_x_4491:
[----:B------:R-:W-:Y:S05]  /*0770*/  BSYNC B0 ;  /* 0x0000000000007941 */ /* 0x000fea0003800000 */
.L_x_4490:
        /* <DEDUP_REMOVED lines=11> */
.L_x_4504:
        /* <DEDUP_REMOVED lines=18> */
.L_x_4505:
[----:B---3--:R-:W-:Y:S02]  /*0950*/  FADD.FTZ R4, R4, R9 ;  /* 0x0000000904047221 */ /* 0x008fe40000010000 */
[----:B-12---:R-:W-:-:S03]  /*0960*/  FADD.FTZ R6, R5, R6 ;  /* 0x0000000605067221 */ /* 0x006fc60000010000 */
[----:B------:R1:W-:Y:S04]  /*0970*/  @!P1 STS [R17.X4+0x2000], R4 ;  /* 0x0020000411009388 */ /* 0x0003e80000004800 */
[----:B------:R1:W-:Y:S02]  /*0980*/  @!P1 STS [R17.X4+0x2080], R6 ;  /* 0x0020800611009388 */ /* 0x0003e40000004800 */
.L_x_4498:
        /* <DEDUP_REMOVED lines=17> */
.L_x_4502:
[----:B------:R-:W-:Y:S05]  /*0aa0*/  BSYNC B0 ;  /* 0x0000000000007941 */ /* 0x000fea0003800000 */
.L_x_4501:
[C---:B------:R-:W-:Y:S02]  /*0ab0*/  ISETP.GT.U32.AND P1, PT, R18.reuse, -0x801, PT ;  /* 0xfffff7ff1200780c */ /* 0x040fe40003f24070 */
[----:B------:R-:W-:Y:S02]  /*0ac0*/  IADD3 R18, R18, 0x800, RZ ;  /* 0x0000080012127810 */ /* 0x000fe40007ffe0ff */
[----:B------:R-:W-:-:S09]  /*0ad0*/  IADD3 R19, R19, 0x400, RZ ;  /* 0x0000040013137810 */ /* 0x000fd20007ffe0ff */
[----:B01----:R-:W-:Y:S05]  /*0ae0*/  @P1 BRA `(.L_x_4503) ;  /* 0xfffff64000001947 */ /* 0x003fea000383ffff */
[----:B------:R-:W-:Y:S05]  /*0af0*/  EXIT ;  /* 0x000000000000794d */ /* 0x000fea0003800000 */
.L_x_4499:
[----:B--2---:R-:W-:Y:S01]  /*0b00*/  IMAD.MOV.U32 R9, RZ, RZ, R5 ;  /* 0x000000ffff097224 */ /* 0x004fe200078e0005 */
[----:B------:R-:W-:Y:S01]  /*0b10*/  MOV R8, 0x1 ;  /* 0x0000000100087802 */ /* 0x000fe20000000f00 */
[----:B------:R-:W-:Y:S01]  /*0b20*/  IMAD.MOV.U32 R7, RZ, RZ, 0x1f ;  /* 0x0000001fff077424 */ /* 0x000fe200078e00ff */
[----:B------:R-:W-:Y:S02]  /*0b30*/  MOV R10, 0xffffffff ;  /* 0xffffffff000a7802 */ /* 0x000fe40000000f00 */
[----:B------:R-:W-:Y:S02]  /*0b40*/  MOV R2, 0xb60 ;  /* 0x00000b6000027802 */ /* 0x000fe40000000f00 */
[----:B01----:R-:W-:Y:S05]  /*0b50*/  CALL.REL.NOINC `($__internal_130_$__cuda_sm70_shflsync_bfly_p) ;  /* 0x000003b000007944 */ /* 0x003fea0003c00000 */
[----:B-1----:R-:W-:Y:S01]  /*0b60*/  IMAD.MOV.U32 R2, RZ, RZ, R7 ;  /* 0x000000ffff027224 */ /* 0x002fe200078e0007 */
[----:B0-----:R-:W-:Y:S05]  /*0b70*/  BRA `(.L_x_4504) ;  /* 0xfffffcb000007947 */ /* 0x001fea000383ffff */
.L_x_4500:
[----:B------:R-:W-:Y:S01]  /*0b80*/  HFMA2.MMA R8, -RZ, RZ, 0, 1.1920928955078125e-07 ;  /* 0x00000002ff087435 */ /* 0x000fe200000001ff */
[----:B------:R-:W-:Y:S01]  /*0b90*/  IMAD.MOV.U32 R7, RZ, RZ, 0x1f ;  /* 0x0000001fff077424 */ /* 0x000fe200078e00ff */
[----:B------:R-:W-:Y:S02]  /*0ba0*/  MOV R10, 0xffffffff ;  /* 0xffffffff000a7802 */ /* 0x000fe40000000f00 */
[----:B------:R-:W-:-:S02]  /*0bb0*/  MOV R2, 0xbd0 ;  /* 0x00000bd000027802 */ /* 0x000fc40000000f00 */
[----:B012---:R-:W-:Y:S05]  /*0bc0*/  CALL.REL.NOINC `($__internal_130_$__cuda_sm70_shflsync_bfly_p) ;  /* 0x0000034000007944 */ /* 0x007fea0003c00000 */
[----:B01----:R-:W-:Y:S01]  /*0bd0*/  FADD.FTZ R9, R9, R7 ;  /* 0x0000000709097221 */ /* 0x003fe20000010000 */
[----:B------:R-:W-:Y:S01]  /*0be0*/  HFMA2.MMA R7, -RZ, RZ, 0, 1.847743988037109375e-06 ;  /* 0x0000001fff077435 */ /* 0x000fe200000001ff */
[----:B------:R-:W-:Y:S01]  /*0bf0*/  IMAD.MOV.U32 R8, RZ, RZ, 0x4 ;  /* 0x00000004ff087424 */ /* 0x000fe200078e00ff */
[----:B------:R-:W-:Y:S01]  /*0c00*/  MOV R2, 0xc30 ;  /* 0x00000c3000027802 */ /* 0x000fe20000000f00 */
[----:B------:R-:W-:-:S03]  /*0c10*/  IMAD.MOV.U32 R10, RZ, RZ, -0x1 ;  /* 0xffffffffff0a7424 */ /* 0x000fc600078e00ff */
[----:B------:R-:W-:Y:S05]  /*0c20*/  CALL.REL.NOINC `($__internal_130_$__cuda_sm70_shflsync_bfly_p) ;  /* 0x000002e000007944 */ /* 0x000fea0003c00000 */
[----:B01----:R-:W-:Y:S01]  /*0c30*/  FADD.FTZ R9, R9, R7 ;  /* 0x0000000709097221 */ /* 0x003fe20000010000 */
[----:B------:R-:W-:Y:S01]  /*0c40*/  HFMA2.MMA R7, -RZ, RZ, 0, 1.847743988037109375e-06 ;  /* 0x0000001fff077435 */ /* 0x000fe200000001ff */
[----:B------:R-:W-:Y:S01]  /*0c50*/  MOV R8, 0x8 ;  /* 0x0000000800087802 */ /* 0x000fe20000000f00 */
[----:B------:R-:W-:Y:S01]  /*0c60*/  IMAD.MOV.U32 R10, RZ, RZ, -0x1 ;  /* 0xffffffffff0a7424 */ /* 0x000fe200078e00ff */
[----:B------:R-:W-:-:S03]  /*0c70*/  MOV R2, 0xc90 ;  /* 0x00000c9000027802 */ /* 0x000fc60000000f00 */
[----:B------:R-:W-:Y:S05]  /*0c80*/  CALL.REL.NOINC `($__internal_130_$__cuda_sm70_shflsync_bfly_p) ;  /* 0x0000028000007944 */ /* 0x000fea0003c00000 */
[----:B-1----:R-:W-:Y:S01]  /*0c90*/  FADD.FTZ R6, R9, R7 ;  /* 0x0000000709067221 */ /* 0x002fe20000010000 */
[----:B------:R-:W-:Y:S01]  /*0ca0*/  HFMA2.MMA R7, -RZ, RZ, 0, 1.847743988037109375e-06 ;  /* 0x0000001fff077435 */ /* 0x000fe200000001ff */
[----:B0-----:R-:W-:Y:S01]  /*0cb0*/  MOV R8, 0x10 ;  /* 0x0000001000087802 */ /* 0x001fe20000000f00 */
[----:B------:R-:W-:Y:S01]  /*0cc0*/  IMAD.MOV.U32 R10, RZ, RZ, -0x1 ;  /* 0xffffffffff0a7424 */ /* 0x000fe200078e00ff */
[----:B------:R-:W-:-:S02]  /*0cd0*/  MOV R2, 0xd00 ;  /* 0x00000d0000027802 */ /* 0x000fc40000000f00 */
[----:B------:R-:W-:Y:S02]  /*0ce0*/  MOV R9, R6 ;  /* 0x0000000600097202 */ /* 0x000fe40000000f00 */
[----:B------:R-:W-:Y:S05]  /*0cf0*/  CALL.REL.NOINC `($__internal_130_$__cuda_sm70_shflsync_bfly_p) ;  /* 0x0000021000007944 */ /* 0x000fea0003c00000 */
[----:B0-----:R-:W-:Y:S01]  /*0d00*/  HFMA2.MMA R8, -RZ, RZ, 0, 5.9604644775390625e-08 ;  /* 0x00000001ff087435 */ /* 0x001fe200000001ff */
[----:B-1----:R-:W-:Y:S01]  /*0d10*/  MOV R5, R7 ;  /* 0x0000000700057202 */ /* 0x002fe20000000f00 */
[----:B------:R-:W-:Y:S01]  /*0d20*/  IMAD.MOV.U32 R9, RZ, RZ, R4 ;  /* 0x000000ffff097224 */ /* 0x000fe200078e0004 */
[----:B------:R-:W-:Y:S01]  /*0d30*/  MOV R7, 0x1f ;  /* 0x0000001f00077802 */ /* 0x000fe20000000f00 */
[----:B------:R-:W-:Y:S01]  /*0d40*/  IMAD.MOV.U32 R10, RZ, RZ, -0x1 ;  /* 0xffffffffff0a7424 */ /* 0x000fe200078e00ff */
[----:B------:R-:W-:Y:S02]  /*0d50*/  MOV R2, 0xd70 ;  /* 0x00000d7000027802 */ /* 0x000fe40000000f00 */
[----:B------:R-:W-:Y:S05]  /*0d60*/  CALL.REL.NOINC `($__internal_130_$__cuda_sm70_shflsync_bfly_p) ;  /* 0x000001a000007944 */ /* 0x000fea0003c00000 */
[----:B0-----:R-:W-:Y:S01]  /*0d70*/  HFMA2.MMA R8, -RZ, RZ, 0, 1.1920928955078125e-07 ;  /* 0x00000002ff087435 */ /* 0x001fe200000001ff */
[----:B-1----:R-:W-:Y:S01]  /*0d80*/  FADD.FTZ R9, R4, R7 ;  /* 0x0000000704097221 */ /* 0x002fe20000010000 */
[----:B------:R-:W-:Y:S01]  /*0d90*/  MOV R7, 0x1f ;  /* 0x0000001f00077802 */ /* 0x000fe20000000f00 */
[----:B------:R-:W-:Y:S01]  /*0da0*/  IMAD.MOV.U32 R10, RZ, RZ, -0x1 ;  /* 0xffffffffff0a7424 */ /* 0x000fe200078e00ff */
[----:B------:R-:W-:Y:S02]  /*0db0*/  MOV R2, 0xdd0 ;  /* 0x00000dd000027802 */ /* 0x000fe40000000f00 */
[----:B------:R-:W-:Y:S05]  /*0dc0*/  CALL.REL.NOINC `($__internal_130_$__cuda_sm70_shflsync_bfly_p) ;  /* 0x0000014000007944 */ /* 0x000fea0003c00000 */
[----:B0-----:R-:W-:Y:S01]  /*0dd0*/  HFMA2.MMA R8, -RZ, RZ, 0, 2.384185791015625e-07 ;  /* 0x00000004ff087435 */ /* 0x001fe200000001ff */
[----:B-1----:R-:W-:Y:S01]  /*0de0*/  FADD.FTZ R9, R9, R7 ;  /* 0x0000000709097221 */ /* 0x002fe20000010000 */
[----:B------:R-:W-:Y:S01]  /*0df0*/  MOV R7, 0x1f ;  /* 0x0000001f00077802 */ /* 0x000fe20000000f00 */
[----:B------:R-:W-:Y:S01]  /*0e00*/  IMAD.MOV.U32 R10, RZ, RZ, -0x1 ;  /* 0xffffffffff0a7424 */ /* 0x000fe200078e00ff */
[----:B------:R-:W-:-:S02]  /*0e10*/  MOV R2, 0xe30 ;  /* 0x00000e3000027802 */ /* 0x000fc40000000f00 */
[----:B------:R-:W-:Y:S05]  /*0e20*/  CALL.REL.NOINC `($__internal_130_$__cuda_sm70_shflsync_bfly_p) ;  /* 0x000000e000007944 */ /* 0x000fea0003c00000 */
[----:B0-----:R-:W-:Y:S01]  /*0e30*/  HFMA2.MMA R8, -RZ, RZ, 0, 4.76837158203125e-07 ;  /* 0x00000008ff087435 */ /* 0x001fe200000001ff */
[----:B-1----:R-:W-:Y:S01]  /*0e40*/  FADD.FTZ R9, R9, R7 ;  /* 0x0000000709097221 */ /* 0x002fe20000010000 */
[----:B------:R-:W-:Y:S01]  /*0e50*/  MOV R7, 0x1f ;  /* 0x0000001f00077802 */ /* 0x000fe20000000f00 */
[----:B------:R-:W-:Y:S01]  /*0e60*/  IMAD.MOV.U32 R10, RZ, RZ, -0x1 ;  /* 0xffffffffff0a7424 */ /* 0x000fe200078e00ff */
[----:B------:R-:W-:-:S02]  /*0e70*/  MOV R2, 0xe90 ;  /* 0x00000e9000027802 */ /* 0x000fc40000000f00 */
[----:B------:R-:W-:Y:S05]  /*0e80*/  CALL.REL.NOINC `($__internal_130_$__cuda_sm70_shflsync_bfly_p) ;  /* 0x0000008000007944 */ /* 0x000fea0003c00000 */
[----:B0-----:R-:W-:Y:S01]  /*0e90*/  HFMA2.MMA R8, -RZ, RZ, 0, 9.5367431640625e-07 ;  /* 0x00000010ff087435 */ /* 0x001fe200000001ff */
[----:B-1----:R-:W-:Y:S01]  /*0ea0*/  FADD.FTZ R9, R9, R7 ;  /* 0x0000000709097221 */ /* 0x002fe20000010000 */
[----:B------:R-:W-:Y:S01]  /*0eb0*/  MOV R7, 0x1f ;  /* 0x0000001f00077802 */ /* 0x000fe20000000f00 */
[----:B------:R-:W-:Y:S01]  /*0ec0*/  IMAD.MOV.U32 R10, RZ, RZ, -0x1 ;  /* 0xffffffffff0a7424 */ /* 0x000fe200078e00ff */
[----:B------:R-:W-:-:S02]  /*0ed0*/  MOV R2, 0xef0 ;  /* 0x00000ef000027802 */ /* 0x000fc40000000f00 */
[----:B------:R-:W-:Y:S05]  /*0ee0*/  CALL.REL.NOINC `($__internal_130_$__cuda_sm70_shflsync_bfly_p) ;  /* 0x0000002000007944 */ /* 0x000fea0003c00000 */
[----:B-1----:R-:W-:Y:S01]  /*0ef0*/  MOV R4, R7 ;  /* 0x0000000700047202 */ /* 0x002fe20000000f00 */
[----:B0-----:R-:W-:Y:S05]  /*0f00*/  BRA `(.L_x_4505) ;  /* 0xfffffa4000007947 */ /* 0x001fea000383ffff */
        .weak           $__internal_130_$__cuda_sm70_shflsync_bfly_p
        .type           $__internal_130_$__cuda_sm70_shflsync_bfly_p,@function
        .size           $__internal_130_$__cuda_sm70_shflsync_bfly_p,(.L_x_6932 - $__internal_130_$__cuda_sm70_shflsync_bfly_p)
$__internal_130_$__cuda_sm70_shflsync_bfly_p:
[----:B------:R-:W-:Y:S01]  /*0f10*/  HFMA2.MMA R3, -RZ, RZ, 0, 0 ;  /* 0x00000000ff037435 */ /* 0x000fe200000001ff */
[----:B------:R-:W-:Y:S04]  /*0f20*/  WARPSYNC R10 ;  /* 0x0000000a00007348 */ /* 0x000fe80003800000 */
[----:B------:R0:W1:Y:S01]  /*0f30*/  SHFL.BFLY PT, R7, R9, R8, R7 ;  /* 0x0c00000809077389 */ /* 0x00006200000e0007 */
[----:B------:R-:W-:Y:S05]  /*0f40*/  RET.REL.NODEC R2 `(_ZN10layer_norm22ln_bwd_finalize_kernelINS_22Kernel_traits_finalizeILj2048E6__halfS2_fS2_fjLb0ELj1024ELj4ENS_18Kernel_traits_baseILj2048ES2_S2_fS2_fjLj1024EEEEELb0ELb0EEEvNS_9BwdParamsE) ;  /* 0xfffff0b002007950 */ /* 0x000fea0003c3ffff */
.L_x_4506:
        /* <DEDUP_REMOVED lines=11> */
.L_x_6932:


//--------------------- .text._ZN10layer_norm13ln_bwd_kernelINS_13Kernel_traitsI6__halfS2_fS2_fjLj2048ELj1ELj1ELj4ELj16ENS_18Kernel_traits_baseILj2048ES2_S2_fS2_fjLj128EEEEELb1ELb0ELb1ELb0EEEvNS_9BwdParamsE --------------------------
	.section	.text._ZN10layer_norm13ln_bwd_kernelINS_13Kernel_traitsI6__halfS2_fS2_fjLj2048ELj1ELj1ELj4ELj16ENS_18Kernel_traits_baseILj2048ES2_S2_fS2_fjLj128EEEEELb1ELb0ELb1ELb0EEEvNS_9BwdParamsE,"ax",@progbits
	.sectioninfo	@"SHI_REGISTERS=143"
	.align	128
        .global         _ZN10layer_norm13ln_bwd_kernelINS_13Kernel_traitsI6__halfS2_fS2_fjLj2048ELj1ELj1ELj4ELj16ENS_18Kernel_traits_baseILj2048ES2_S2_fS2_fjLj128EEEEELb1ELb0ELb1ELb0EEEvNS_9BwdParamsE
        .type           _ZN10layer_norm13ln_bwd_kernelINS_13Kernel_traitsI6__halfS2_fS2_fjLj2048ELj1ELj1ELj4ELj16ENS_18Kernel_traits_baseILj2048ES2_S2_fS2_fjLj128EEEEELb1ELb0ELb1ELb0EEEvNS_9BwdParamsE,@function
        .size           _ZN10layer_norm13ln_bwd_kernelINS_13Kernel_traitsI6__halfS2_fS2_fjLj2048ELj1ELj1ELj4ELj16ENS_18Kernel_traits_baseILj2048ES2_S2_fS2_fjLj128EEEEELb1ELb0ELb1ELb0EEEvNS_9BwdParamsE,(.L_x_6933 - _ZN10layer_norm13ln_bwd_kernelINS_13Kernel_traitsI6__halfS2_fS2_fjLj2048ELj1ELj1ELj4ELj16ENS_18Kernel_traits_baseILj2048ES2_S2_fS2_fjLj128EEEEELb1ELb0ELb1ELb0EEEvNS_9BwdParamsE)
        .other          _ZN10layer_norm13ln_bwd_kernelINS_13Kernel_traitsI6__halfS2_fS2_fjLj2048ELj1ELj1ELj4ELj16ENS_18Kernel_traits_baseILj2048ES2_S2_fS2_fjLj128EEEEELb1ELb0ELb1ELb0EEEvNS_9BwdParamsE,@"STO_CUDA_ENTRY STV_DEFAULT"
_ZN10layer_norm13ln_bwd_kernelINS_13Kernel_traitsI6__halfS2_fS2_fjLj2048ELj1ELj1ELj4ELj16ENS_18Kernel_traits_baseILj2048ES2_S2_fS2_fjLj128EEEEELb1ELb0ELb1ELb0EEEvNS_9BwdParamsE:
.text._ZN10layer_norm13ln_bwd_kernelINS_13Kernel_traitsI6__halfS2_fS2_fjLj2048ELj1ELj1ELj4ELj16ENS_18Kernel_traits_baseILj2048ES2_S2_fS2_fjLj128EEEEELb1ELb0ELb1ELb0EEEvNS_9BwdParamsE:
        /* <DEDUP_REMOVED lines=40> */
[----:B------:R-:W-:Y:S01]  /*0280*/  HFMA2.MMA R20, -RZ, RZ, 0, 5.9604644775390625e-08 ;  /* 0x00000001ff147435 */ /* 0x000fe200000001ff */
[----:B------:R-:W-:Y:S01]  /*0290*/  HADD2.F32 R4, -RZ, R8.H1_H1 ;  /* 0x30000008ff047230 */ /* 0x000fe20000004100 */
[----:B------:R-:W-:Y:S01]  /*02a0*/  IMAD.MOV.U32 R33, RZ, RZ, RZ ;  /* 0x000000ffff217224 */ /* 0x000fe200078e00ff */
        /* <DEDUP_REMOVED lines=10> */
[----:B------:R-:W-:Y:S02]  /*0350*/  HADD2.F32 R10, -RZ, R11.H0_H0 ;  /* 0x2000000bff0a7230 */ /* 0x000fe40000004100 */
[----:B------:R-:W-:Y:S02]  /*0360*/  HADD2.F32 R18, -RZ, R19.H0_H0 ;  /* 0x20000013ff127230 */ /* 0x000fe40000004100 */
[----:B------:R-:W-:-:S02]  /*0370*/  HADD2.F32 R11, -RZ, R11.H1_H1 ;  /* 0x3000000bff0b7230 */ /* 0x000fc40000004100 */
[----:B0-----:R-:W-:Y:S02]  /*0380*/  HADD2.F32 R19, -RZ, R19.H1_H1 ;  /* 0x30000013ff137230 */ /* 0x001fe40000004100 */
.L_x_4553:
        /* <DEDUP_REMOVED lines=36> */
.L_x_4511:
[----:B------:R-:W-:Y:S05]  /*05d0*/  BSYNC B1 ;  /* 0x0000000000017941 */ /* 0x000fea0003800000 */
.L_x_4510:
        /* <DEDUP_REMOVED lines=13> */
.L_x_4509:
[----:B0-----:R-:W-:-:S06]  /*06b0*/  IMAD.WIDE R84, R2, R93, c[0x0][0x1a0] ;  /* 0x0000680002547625 */ /* 0x001fcc00078e025d */
        /* <DEDUP_REMOVED lines=38> */
[C---:B0-----:R-:W-:Y:S01]  /*0920*/  FMUL.FTZ R97, R21.reuse, R84 ;  /* 0x0000005415617220 */ /* 0x041fe20000410000 */
[--C-:B----4-:R-:W-:Y:S01]  /*0930*/  HADD2.F32 R104, -RZ, R88.reuse.H0_H0 ;  /* 0x20000058ff687230 */ /* 0x110fe20000004100 */
[----:B------:R-:W-:Y:S01]  /*0940*/  FADD.FTZ R98, -R134, R85 ;  /* 0x0000005586627221 */ /* 0x000fe20000010100 */
[----:B------:R-:W-:Y:S01]  /*0950*/  HADD2.F32 R85, -RZ, R89.H0_H0 ;  /* 0x20000059ff557230 */ /* 0x000fe20000004100 */
[----:B------:R-:W-:Y:S01]  /*0960*/  FMUL.FTZ R99, R21, R86 ;  /* 0x0000005615637220 */ /* 0x000fe20000410000 */
[----:B------:R-:W-:Y:S01]  /*0970*/  HADD2.F32 R88, -RZ, R88.H1_H1 ;  /* 0x30000058ff587230 */ /* 0x000fe20000004100 */
[-C--:B------:R-:W-:Y:S02]  /*0980*/  FFMA.FTZ R32, R97, R104.reuse, R32 ;  /* 0x0000006861207223 */ /* 0x080fe40000010020 */
[----:B------:R-:W-:Y:S02]  /*0990*/  FADD.FTZ R52, R52, R104 ;  /* 0x0000006834347221 */ /* 0x000fe40000010000 */
[----:B------:R-:W-:-:S02]  /*09a0*/  FMUL.FTZ R104, R3, R104 ;  /* 0x0000006803687220 */ /* 0x000fc40000410000 */
[-C--:B------:R-:W-:Y:S02]  /*09b0*/  FFMA.FTZ R34, R99, R85.reuse, R34 ;  /* 0x0000005563227223 */ /* 0x080fe40000010022 */
[----:B------:R-:W-:Y:S02]  /*09c0*/  FADD.FTZ R54, R54, R85 ;  /* 0x0000005536367221 */ /* 0x000fe40000010000 */
[----:B------:R-:W-:Y:S02]  /*09d0*/  FMUL.FTZ R110, R6, R85 ;  /* 0x00000055066e7220 */ /* 0x000fe40000410000 */
[----:B------:R-:W-:Y:S02]  /*09e0*/  FMUL.FTZ R96, R21, R98 ;  /* 0x0000006215607220 */ /* 0x000fe40000410000 */
[----:B------:R-:W-:Y:S02]  /*09f0*/  FMUL.FTZ R105, R4, R88 ;  /* 0x0000005804697220 */ /* 0x000fe40000410000 */
[----:B------:R-:W-:-:S02]  /*0a00*/  FADD.FTZ R84, RZ, R104 ;  /* 0x00000068ff547221 */ /* 0x000fc40000010000 */
[----:B------:R-:W-:Y:S01]  /*0a10*/  FFMA.FTZ R85, R97, R104, RZ ;  /* 0x0000006861557223 */ /* 0x000fe200000100ff */
[----:B------:R-:W-:Y:S01]  /*0a20*/  HADD2.F32 R112, -RZ, R89.H1_H1 ;  /* 0x30000059ff707230 */ /* 0x000fe20000004100 */
[----:B------:R-:W-:Y:S02]  /*0a30*/  FADD.FTZ R100, -R134, R87 ;  /* 0x0000005786647221 */ /* 0x000fe40000010100 */
[----:B------:R-:W-:Y:S02]  /*0a40*/  FADD.FTZ R87, R84, R105 ;  /* 0x0000006954577221 */ /* 0x000fe40000010000 */
[----:B------:R-:W-:Y:S01]  /*0a50*/  FFMA.FTZ R85, R96, R105, R85 ;  /* 0x0000006960557223 */ /* 0x000fe20000010055 */
[----:B------:R-:W-:Y:S01]  /*0a60*/  HADD2.F32 R89, -RZ, R90.H0_H0 ;  /* 0x2000005aff597230 */ /* 0x000fe20000004100 */
[----:B------:R-:W-:Y:S02]  /*0a70*/  FMUL.FTZ R98, R21, R100 ;  /* 0x0000006415627220 */ /* 0x000fe40000410000 */
[----:B---3--:R-:W-:-:S02]  /*0a80*/  FADD.FTZ R92, -R134, R92 ;  /* 0x0000005c865c7221 */ /* 0x008fc40000010100 */
[----:B------:R-:W-:Y:S02]  /*0a90*/  FMUL.FTZ R111, R7, R112 ;  /* 0x00000070076f7220 */ /* 0x000fe40000410000 */
[----:B------:R-:W-:Y:S02]  /*0aa0*/  FADD.FTZ R84, R87, R110 ;  /* 0x0000006e57547221 */ /* 0x000fe40000010000 */
[----:B------:R-:W-:Y:S01]  /*0ab0*/  FFMA.FTZ R85, R99, R110, R85 ;  /* 0x0000006e63557223 */ /* 0x000fe20000010055 */
[----:B------:R-:W-:Y:S01]  /*0ac0*/  HADD2.F32 R114, -RZ, R90.H1_H1 ;  /* 0x3000005aff727230 */ /* 0x000fe20000004100 */
[----:B------:R-:W-:Y:S02]  /*0ad0*/  FADD.FTZ R90, -R134, R93 ;  /* 0x0000005d865a7221 */ /* 0x000fe40000010100 */
[----:B------:R-:W-:Y:S02]  /*0ae0*/  FFMA.FTZ R35, R98, R112, R35 ;  /* 0x0000007062237223 */ /* 0x000fe40000010023 */
[----:B------:R-:W-:-:S02]  /*0af0*/  FADD.FTZ R55, R55, R112 ;  /* 0x0000007037377221 */ /* 0x000fc40000010000 */
[C---:B------:R-:W-:Y:S02]  /*0b00*/  FMUL.FTZ R101, R21.reuse, R92 ;  /* 0x0000005c15657220 */ /* 0x040fe40000410000 */
[----:B------:R-:W-:Y:S02]  /*0b10*/  FMUL.FTZ R112, R8, R89 ;  /* 0x0000005908707220 */ /* 0x000fe40000410000 */
[----:B------:R-:W-:Y:S02]  /*0b20*/  FADD.FTZ R87, R84, R111 ;  /* 0x0000006f54577221 */ /* 0x000fe40000010000 */
[----:B------:R-:W-:Y:S01]  /*0b30*/  FFMA.FTZ R85, R98, R111, R85 ;  /* 0x0000006f62557223 */ /* 0x000fe20000010055 */
[----:B------:R-:W-:Y:S01]  /*0b40*/  HADD2.F32 R115, -RZ, R91.H0_H0 ;  /* 0x2000005bff737230 */ /* 0x000fe20000004100 */
[----:B------:R-:W-:Y:S02]  /*0b50*/  FADD.FTZ R94, -R134, R94 ;  /* 0x0000005e865e7221 */ /* 0x000fe40000010100 */
[----:B------:R-:W-:-:S02]  /*0b60*/  FMUL.FTZ R100, R21, R90 ;  /* 0x0000005a15647220 */ /* 0x000fc40000410000 */
[----:B------:R-:W-:Y:S02]  /*0b70*/  FMUL.FTZ R113, R9, R114 ;  /* 0x0000007209717220 */ /* 0x000fe40000410000 */
[----:B------:R-:W-:Y:S02]  /*0b80*/  FADD.FTZ R84, R87, R112 ;  /* 0x0000007057547221 */ /* 0x000fe40000010000 */
[----:B------:R-:W-:Y:S01]  /*0b90*/  FFMA.FTZ R85, R101, R112, R85 ;  /* 0x0000007065557223 */ /* 0x000fe20000010055 */
[----:B-1----:R-:W-:Y:S01]  /*0ba0*/  HADD2.F32 R120, -RZ, R91.H1_H1 ;  /* 0x3000005bff787230 */ /* 0x002fe20000004100 */
        /* <DEDUP_REMOVED lines=21> */
.L_x_4514:
[----:B------:R-:W-:Y:S05]  /*0d00*/  BSYNC B1 ;  /* 0x0000000000017941 */ /* 0x000fea0003800000 */
.L_x_4513:
        /* <DEDUP_REMOVED lines=17> */
[----:B----4-:R-:W-:-:S03]  /*0e20*/  HADD2.F32 R85, -RZ, R88.H0_H0 ;  /* 0x20000058ff557230 */ /* 0x010fc60000004100 */
[C---:B0-----:R-:W-:Y:S01]  /*0e30*/  FMUL.FTZ R117, R21.reuse, R84 ;  /* 0x0000005415757220 */ /* 0x041fe20000410000 */
[----:B------:R-:W-:Y:S01]  /*0e40*/  HADD2.F32 R88, -RZ, R88.H1_H1 ;  /* 0x30000058ff587230 */ /* 0x000fe20000004100 */
[----:B------:R-:W-:Y:S02]  /*0e50*/  FADD.FTZ R122, -R134, R87 ;  /* 0x00000057867a7221 */ /* 0x000fe40000010100 */
[----:B------:R-:W-:Y:S01]  /*0e60*/  FMUL.FTZ R124, R12, R85 ;  /* 0x000000550c7c7220 */ /* 0x000fe20000410000 */
[----:B------:R-:W-:Y:S01]  /*0e70*/  HADD2.F32 R87, -RZ, R89.H0_H0 ;  /* 0x20000059ff577230 */ /* 0x000fe20000004100 */
[----:B------:R-:W-:Y:S02]  /*0e80*/  FADD.FTZ R86, -R134, R86 ;  /* 0x0000005686567221 */ /* 0x000fe40000010100 */
[----:B------:R-:W-:Y:S02]  /*0e90*/  FMUL.FTZ R116, R21, R120 ;  /* 0x0000007815747220 */ /* 0x000fe40000410000 */
[----:B------:R-:W-:-:S02]  /*0ea0*/  FMUL.FTZ R127, R13, R88 ;  /* 0x000000580d7f7220 */ /* 0x000fc40000410000 */
[----:B------:R-:W-:Y:S02]  /*0eb0*/  FADD.FTZ R84, R139, R124 ;  /* 0x0000007c8b547221 */ /* 0x000fe40000010000 */
[C---:B------:R-:W-:Y:S01]  /*0ec0*/  FFMA.FTZ R140, R117.reuse, R124, R140 ;  /* 0x0000007c758c7223 */ /* 0x040fe2000001008c */
[----:B------:R-:W-:Y:S01]  /*0ed0*/  HADD2.F32 R128, -RZ, R89.H1_H1 ;  /* 0x30000059ff807230 */ /* 0x000fe20000004100 */
[----:B------:R-:W-:Y:S02]  /*0ee0*/  FFMA.FTZ R72, R117, R85, R72 ;  /* 0x0000005575487223 */ /* 0x000fe40000010048 */
[----:B------:R-:W-:Y:S02]  /*0ef0*/  FADD.FTZ R40, R40, R85 ;  /* 0x0000005528287221 */ /* 0x000fe40000010000 */
[----:B-1----:R-:W-:Y:S02]  /*0f00*/  FMUL.FTZ R119, R21, R86 ;  /* 0x0000005615777220 */ /* 0x002fe40000410000 */
[----:B------:R-:W-:-:S02]  /*0f10*/  FMUL.FTZ R126, R14, R87 ;  /* 0x000000570e7e7220 */ /* 0x000fc40000410000 */
[----:B------:R-:W-:Y:S02]  /*0f20*/  FADD.FTZ R85, R84, R127 ;  /* 0x0000007f54557221 */ /* 0x000fe40000010000 */
[----:B------:R-:W-:Y:S01]  /*0f30*/  FFMA.FTZ R140, R116, R127, R140 ;  /* 0x0000007f748c7223 */ /* 0x000fe2000001008c */
[----:B------:R-:W-:Y:S01]  /*0f40*/  HADD2.F32 R89, -RZ, R90.H0_H0 ;  /* 0x2000005aff597230 */ /* 0x000fe20000004100 */
[----:B------:R-:W-:Y:S02]  /*0f50*/  FMUL.FTZ R118, R21, R122 ;  /* 0x0000007a15767220 */ /* 0x000fe40000410000 */
[----:B---3--:R-:W-:Y:S02]  /*0f60*/  FADD.FTZ R92, -R134, R92 ;  /* 0x0000005c865c7221 */ /* 0x008fe40000010100 */
[----:B------:R-:W-:Y:S02]  /*0f70*/  FMUL.FTZ R129, R15, R128 ;  /* 0x000000800f817220 */ /* 0x000fe40000410000 */
[----:B------:R-:W-:-:S02]  /*0f80*/  FADD.FTZ R84, R85, R126 ;  /* 0x0000007e55547221 */ /* 0x000fc40000010000 */
[----:B------:R-:W-:Y:S01]  /*0f90*/  FFMA.FTZ R140, R119, R126, R140 ;  /* 0x0000007e778c7223 */ /* 0x000fe2000001008c */
[----:B------:R-:W-:Y:S01]  /*0fa0*/  HADD2.F32 R130, -RZ, R90.H1_H1 ;  /* 0x3000005aff827230 */ /* 0x000fe20000004100 */
[----:B------:R-:W-:Y:S02]  /*0fb0*/  FADD.FTZ R90, -R134, R93 ;  /* 0x0000005d865a7221 */ /* 0x000fe40000010100 */
[----:B------:R-:W-:Y:S02]  /*0fc0*/  FFMA.FTZ R75, R118, R128, R75 ;  /* 0x00000080764b7223 */ /* 0x000fe4000001004b */
[----:B------:R-:W-:Y:S02]  /*0fd0*/  FADD.FTZ R43, R43, R128 ;  /* 0x000000802b2b7221 */ /* 0x000fe40000010000 */
[----:B------:R-:W-:Y:S02]  /*0fe0*/  FMUL.FTZ R123, R21, R92 ;  /* 0x0000005c157b7220 */ /* 0x000fe40000410000 */
[----:B------:R-:W-:-:S02]  /*0ff0*/  FMUL.FTZ R128, R16, R89 ;  /* 0x0000005910807220 */ /* 0x000fc40000410000 */
[----:B------:R-:W-:Y:S02]  /*1000*/  FADD.FTZ R85, R84, R129 ;  /* 0x0000008154557221 */ /* 0x000fe40000010000 */
[----:B------:R-:W-:Y:S01]  /*1010*/  FFMA.FTZ R140, R118, R129, R140 ;  /* 0x00000081768c7223 */ /* 0x000fe2000001008c */
[----:B------:R-:W-:Y:S01]  /*1020*/  HADD2.F32 R121, -RZ, R91.H0_H0 ;  /* 0x2000005bff797230 */ /* 0x000fe20000004100 */
[----:B------:R-:W-:Y:S02]  /*1030*/  FMUL.FTZ R122, R21, R90 ;  /* 0x0000005a157a7220 */ /* 0x000fe40000410000 */
[----:B------:R-:W-:Y:S02]  /*1040*/  FADD.FTZ R94, -R134, R94 ;  /* 0x0000005e865e7221 */ /* 0x000fe40000010100 */
[----:B------:R-:W-:Y:S02]  /*1050*/  FMUL.FTZ R131, R17, R130 ;  /* 0x0000008211837220 */ /* 0x000fe40000410000 */
[----:B------:R-:W-:-:S02]  /*1060*/  FADD.FTZ R84, R85, R128 ;  /* 0x0000008055547221 */ /* 0x000fc40000010000 */
[----:B------:R-:W-:Y:S01]  /*1070*/  FFMA.FTZ R140, R123, R128, R140 ;  /* 0x000000807b8c7223 */ /* 0x000fe2000001008c */
[----:B------:R-:W-:Y:S01]  /*1080*/  HADD2.F32 R136, -RZ, R91.H1_H1 ;  /* 0x3000005bff887230 */ /* 0x000fe20000004100 */
[----:B------:R-:W-:Y:S02]  /*1090*/  FADD.FTZ R77, R77, R130 ;  /* 0x000000824d4d7221 */ /* 0x000fe40000010000 */
[----:B------:R-:W-:Y:S02]  /*10a0*/  FFMA.FTZ R45, R122, R130, R45 ;  /* 0x000000827a2d7223 */ /* 0x000fe4000001002d */
[----:B------:R-:W-:Y:S02]  /*10b0*/  FADD.FTZ R132, -R134, R95 ;  /* 0x0000005f86847221 */ /* 0x000fe40000010100 */
        /* <DEDUP_REMOVED lines=20> */
.L_x_4512:
[----:B------:R-:W-:Y:S05]  /*1200*/  BSYNC B0 ;  /* 0x0000000000007941 */ /* 0x000fea0003800000 */
.L_x_4508:
[----:B------:R-:W-:Y:S02]  /*1210*/  LOP3.LUT P4, RZ, R20, 0xff, RZ, 0xc0, !PT ;  /* 0x000000ff14ff7812 */ /* 0x000fe4000788c0ff */
[----:B------:R-:W-:-:S02]  /*1220*/  SHF.R.U32.HI R86, RZ, 0x5, R0 ;  /* 0x00000005ff567819 */ /* 0x000fc40000011600 */
[----:B------:R-:W-:Y:S02]  /*1230*/  LOP3.LUT P3, RZ, R0, 0x1f, RZ, 0xc0, !PT ;  /* 0x0000001f00ff7812 */ /* 0x000fe4000786c0ff */
[----:B------:R-:W-:-:S07]  /*1240*/  LOP3.LUT R94, R86, 0x7fffffc, RZ, 0xc0, !PT ;  /* 0x07fffffc565e7812 */ /* 0x000fce00078ec0ff */
[----:B------:R-:W-:Y:S01]  /*1250*/  @!P4 IADD3 R94, R94, 0x4, RZ ;  /* 0x000000045e5ec810 */ /* 0x000fe20007ffe0ff */
[----:B------:R-:W-:Y:S05]  /*1260*/  BRA.DIV ~URZ, `(.L_x_4515) ;  /* 0x000019c27f007947 */ /* 0x000fea000b800000 */
[----:B------:R2:W3:Y:S02]  /*1270*/  SHFL.DOWN PT, R88, R139, 0x10, 0x1f ;  /* 0x0a001f008b587f89 */ /* 0x0004e400000e0000 */
.L_x_4554:
        /* <DEDUP_REMOVED lines=18> */
.L_x_4555:
[----:B------:R-:W-:Y:S01]  /*13a0*/  @!P3 LOP3.LUT R85, R86, 0x3, RZ, 0xc0, !PT ;  /* 0x000000035655b812 */ /* 0x000fe200078ec0ff */
[----:B---3--:R-:W-:Y:S01]  /*13b0*/  FADD.FTZ R92, R91, R90 ;  /* 0x0000005a5b5c7221 */ /* 0x008fe20000010000 */
[----:B------:R-:W-:Y:S01]  /*13c0*/  WARPSYNC 0xffffffff ;  /* 0xffffffff00007948 */ /* 0x000fe20003800000 */
[----:B0-2---:R-:W-:Y:S01]  /*13d0*/  FADD.FTZ R93, R120, R93 ;  /* 0x0000005d785d7221 */ /* 0x005fe20000010000 */
[----:B------:R-:W-:Y:S01]  /*13e0*/  ISETP.NE.AND P4, PT, R5, RZ, PT ;  /* 0x000000ff0500720c */ /* 0x000fe20003f85270 */
        /* <DEDUP_REMOVED lines=39> */
.L_x_4520:
[----:B------:R-:W-:Y:S05]  /*1660*/  BSYNC B1 ;  /* 0x0000000000017941 */ /* 0x000fea0003800000 */
.L_x_4519:
        /* <DEDUP_REMOVED lines=10> */
.L_x_4522:
[----:B------:R-:W-:Y:S05]  /*1710*/  BSYNC B1 ;  /* 0x0000000000017941 */ /* 0x000fea0003800000 */
.L_x_4521:
        /* <DEDUP_REMOVED lines=29> */
.L_x_4524:
[----:B------:R-:W-:Y:S05]  /*18f0*/  BSYNC B1 ;  /* 0x0000000000017941 */ /* 0x000fea0003800000 */
.L_x_4523:
        /* <DEDUP_REMOVED lines=8> */
.L_x_4526:
[----:B------:R-:W-:Y:S05]  /*1980*/  BSYNC B1 ;  /* 0x0000000000017941 */ /* 0x000fea0003800000 */
.L_x_4525:
        /* <DEDUP_REMOVED lines=8> */
.L_x_4528:
[----:B------:R-:W-:Y:S05]  /*1a10*/  BSYNC B1 ;  /* 0x0000000000017941 */ /* 0x000fea0003800000 */
.L_x_4527:
[----:B------:R-:W-:Y:S01]  /*1a20*/  @P3 FMUL.FTZ R91, R89, c[0x0][0x1ec] ;  /* 0x00007b00595b3a20 */ /* 0x000fe20000410000 */
[----:B------:R-:W-:Y:S01]  /*1a30*/  BSSY B1, `(.L_x_4529) ;  /* 0x0000011000017945 */ /* 0x000fe20003800000 */
[----:B------:R-:W-:Y:S01]  /*1a40*/  @P3 FMUL.FTZ R92, R94, c[0x0][0x1ec] ;  /* 0x00007b005e5c3a20 */ /* 0x000fe20000410000 */
[----:B------:R-:W-:Y:S01]  /*1a50*/  @P3 LOP3.LUT P6, RZ, R109, 0xff, RZ, 0xc0, !PT ;  /* 0x000000ff6dff3812 */ /* 0x000fe200078cc0ff */
[----:B------:R-:W-:Y:S01]  /*1a60*/  @P3 FMUL.FTZ R91, R91, c[0x0][0x1e8] ;  /* 0x00007a005b5b3a20 */ /* 0x000fe20000410000 */
[----:B------:R-:W-:Y:S01]  /*1a70*/  @P3 F2FP.PACK_AB R84, RZ, R84 ;  /* 0x00000054ff54323e */ /* 0x000fe200000000ff */
[----:B------:R-:W-:Y:S01]  /*1a80*/  @P3 FMUL.FTZ R92, R92, c[0x0][0x1e8] ;  /* 0x00007a005c5c3a20 */ /* 0x000fe20000410000 */
[----:B------:R-:W-:Y:S01]  /*1a90*/  @P3 F2FP.PACK_AB R87, RZ, R87 ;  /* 0x00000057ff57323e */ /* 0x000fe200000000ff */
        /* <DEDUP_REMOVED lines=10> */
.L_x_4530:
[----:B------:R-:W-:Y:S05]  /*1b40*/  BSYNC B1 ;  /* 0x0000000000017941 */ /* 0x000fea0003800000 */
.L_x_4529:
        /* <DEDUP_REMOVED lines=15> */
[----:B------:R-:W-:Y:S02]  /*1c40*/  @P3 F2FP.PACK_AB R91, RZ, R91 ;  /* 0x0000005bff5b323e */ /* 0x000fe400000000ff */
[----:B------:R-:W-:Y:S02]  /*1c50*/  @P3 F2FP.PACK_AB R92, RZ, R92 ;  /* 0x0000005cff5c323e */ /* 0x000fe400000000ff */
[----:B------:R-:W-:Y:S02]  /*1c60*/  @P3 F2FP.PACK_AB R95, RZ, R95 ;  /* 0x0000005fff5f323e */ /* 0x000fe400000000ff */
[----:B------:R-:W-:Y:S02]  /*1c70*/  @P3 F2FP.PACK_AB R121, RZ, R121 ;  /* 0x00000079ff79323e */ /* 0x000fe400000000ff */
        /* <DEDUP_REMOVED lines=13> */
.L_x_4532:
[----:B------:R-:W-:Y:S05]  /*1d50*/  BSYNC B1 ;  /* 0x0000000000017941 */ /* 0x000fea0003800000 */
.L_x_4531:
        /* <DEDUP_REMOVED lines=17> */
.L_x_4534:
[----:B------:R-:W-:Y:S05]  /*1e70*/  BSYNC B1 ;  /* 0x0000000000017941 */ /* 0x000fea0003800000 */
.L_x_4533:
[----:B------:R-:W-:Y:S01]  /*1e80*/  @P3 LOP3.LUT P5, RZ, R109, 0xff0000, RZ, 0xc0, !PT ;  /* 0x00ff00006dff3812 */ /* 0x000fe200078ac0ff */
[----:B------:R-:W-:Y:S01]  /*1e90*/  @P3 FMUL.FTZ R87, R94, c[0x0][0x1ec] ;  /* 0x00007b005e573a20 */ /* 0x000fe20000410000 */
[----:B------:R-:W-:Y:S01]  /*1ea0*/  SEL R62, R85, R62, P4 ;  /* 0x0000003e553e7207 */ /* 0x000fe20002000000 */
[----:B------:R-:W-:Y:S01]  /*1eb0*/  @P3 IMAD.MOV.U32 R93, RZ, RZ, 0x10 ;  /* 0x00000010ff5d3424 */ /* 0x000fe200078e00ff */
[----:B------:R-:W-:Y:S01]  /*1ec0*/  @P3 FSEL R86, R84, RZ, P5 ;  /* 0x000000ff54563208 */ /* 0x000fe20002800000 */
[----:B------:R-:W-:Y:S01]  /*1ed0*/  @P3 FMUL.FTZ R87, R87, c[0x0][0x1e8] ;  /* 0x00007a0057573a20 */ /* 0x000fe20000410000 */
[----:B------:R-:W-:Y:S02]  /*1ee0*/  @P3 LOP3.LUT P5, RZ, R109, 0xff000000, RZ, 0xc0, !PT ;  /* 0xff0000006dff3812 */ /* 0x000fe400078ac0ff */
[----:B------:R-:W-:Y:S02]  /*1ef0*/  @P3 F2FP.PACK_AB R89, RZ, R86 ;  /* 0x00000056ff59323e */ /* 0x000fe400000000ff */
[----:B------:R-:W-:-:S02]  /*1f00*/  @P3 FSEL R87, R87, RZ, P5 ;  /* 0x000000ff57573208 */ /* 0x000fc40002800000 */
[----:B------:R-:W-:Y:S02]  /*1f10*/  @P6 MOV R85, 0x20 ;  /* 0x0000002000556802 */ /* 0x000fe40000000f00 */
[----:B------:R-:W-:Y:S02]  /*1f20*/  @P3 PRMT R50, R95, 0x7610, R50 ;  /* 0x000076105f323816 */ /* 0x000fe40000000032 */
[----:B------:R-:W-:Y:S01]  /*1f30*/  @P3 F2FP.PACK_AB R91, RZ, R87 ;  /* 0x00000057ff5b323e */ /* 0x000fe200000000ff */
[----:B------:R-:W-:Y:S01]  /*1f40*/  @P6 IMAD.WIDE.U32 R84, R22, R85, c[0x0][0x258] ;  /* 0x0000960016546625 */ /* 0x000fe200078e0055 */
[----:B------:R-:W-:Y:S02]  /*1f50*/  @P3 PRMT R51, R89, 0x7610, R51 ;  /* 0x0000761059333816 */ /* 0x000fe40000000033 */
[----:B------:R-:W-:Y:S01]  /*1f60*/  SEL R63, R94, R63, P4 ;  /* 0x0000003f5e3f7207 */ /* 0x000fe20002000000 */
[----:B------:R-:W-:Y:S01]  /*1f70*/  @P3 IMAD.WIDE.U32 R86, R88, R93, c[0x0][0x248] ;  /* 0x0000920058563625 */ /* 0x000fe200078e005d */
[----:B------:R-:W-:Y:S01]  /*1f80*/  @P3 PRMT R49, R49, 0x5410, R92 ;  /* 0x0000541031313816 */ /* 0x000fe2000000005c */
[----:B------:R0:W-:Y:S01]  /*1f90*/  @P6 STG.E.128 [R84.64], R80 ;  /* 0x0000005054006986 */ /* 0x0001e2000c101d04 */
[----:B------:R-:W-:-:S02]  /*1fa0*/  @P3 PRMT R50, R50, 0x5410, R121 ;  /* 0x0000541032323816 */ /* 0x000fc40000000079 */
[----:B------:R-:W-:Y:S01]  /*1fb0*/  @P3 PRMT R51, R51, 0x5410, R91 ;  /* 0x0000541033333816 */ /* 0x000fe2000000005b */
[----:B------:R0:W-:Y:S01]  /*1fc0*/  @P6 STG.E.128 [R84.64+0x10], R60 ;  /* 0x0000103c54006986 */ /* 0x0001e2000c101d04 */
[----:B------:R-:W-:Y:S02]  /*1fd0*/  IADD3 R22, R22, 0x80, RZ ;  /* 0x0000008016167810 */ /* 0x000fe40007ffe0ff */
[----:B------:R-:W-:Y:S01]  /*1fe0*/  IADD3 R88, R88, 0x80, RZ ;  /* 0x0000008058587810 */ /* 0x000fe20007ffe0ff */
[----:B------:R0:W-:Y:S04]  /*1ff0*/  @P3 STG.E.128 [R86.64], R48 ;  /* 0x0000003056003986 */ /* 0x0001e8000c101d04 */
.L_x_4518:
[----:B------:R-:W-:Y:S05]  /*2000*/  BSYNC B0 ;  /* 0x0000000000007941 */ /* 0x000fea0003800000 */
.L_x_4517:
[----:B------:R-:W-:Y:S01]  /*2010*/  BSSY B0, `(.L_x_4535) ;  /* 0x00000a5000007945 */ /* 0x000fe20003800000 */
[----:B------:R-:W-:Y:S05]  /*2020*/  @!P1 BRA `(.L_x_4536) ;  /* 0x00000a3000009947 */ /* 0x000fea0003800000 */
[----:B------:R-:W-:Y:S01]  /*2030*/  @!P2 ISETP.NE.U32.AND P6, PT, RZ, c[0x0][0x218], PT ;  /* 0x00008600ff00aa0c */ /* 0x000fe20003fc5070 */
[----:B------:R-:W-:Y:S01]  /*2040*/  BSSY B1, `(.L_x_4537) ;  /* 0x000000c000017945 */ /* 0x000fe20003800000 */
[----:B-----5:R-:W-:Y:S02]  /*2050*/  @P3 LOP3.LUT P5, RZ, R106, 0xff, RZ, 0xc0, !PT ;  /* 0x000000ff6aff3812 */ /* 0x020fe400078ac0ff */
[----:B------:R-:W-:-:S02]  /*2060*/  @!P2 ISETP.NE.AND.EX P6, PT, RZ, c[0x0][0x21c], PT, P6 ;  /* 0x00008700ff00aa0c */ /* 0x000fc40003fc5360 */
        /* <DEDUP_REMOVED lines=9> */
.L_x_4538:
[----:B------:R-:W-:Y:S05]  /*2100*/  BSYNC B1 ;  /* 0x0000000000017941 */ /* 0x000fea0003800000 */
.L_x_4537:
        /* <DEDUP_REMOVED lines=12> */
.L_x_4540:
[----:B------:R-:W-:Y:S05]  /*21d0*/  BSYNC B1 ;  /* 0x0000000000017941 */ /* 0x000fea0003800000 */
.L_x_4539:
        /* <DEDUP_REMOVED lines=25> */
.L_x_4542:
[----:B------:R-:W-:Y:S05]  /*2370*/  BSYNC B1 ;  /* 0x0000000000017941 */ /* 0x000fea0003800000 */
.L_x_4541:
        /* <DEDUP_REMOVED lines=18> */
.L_x_4544:
[----:B------:R-:W-:Y:S05]  /*24a0*/  BSYNC B1 ;  /* 0x0000000000017941 */ /* 0x000fea0003800000 */
.L_x_4543:
        /* <DEDUP_REMOVED lines=8> */
.L_x_4546:
[----:B------:R-:W-:Y:S05]  /*2530*/  BSYNC B1 ;  /* 0x0000000000017941 */ /* 0x000fea0003800000 */
.L_x_4545:
        /* <DEDUP_REMOVED lines=8> */
.L_x_4548:
[----:B------:R-:W-:Y:S05]  /*25c0*/  BSYNC B1 ;  /* 0x0000000000017941 */ /* 0x000fea0003800000 */
.L_x_4547:
        /* <DEDUP_REMOVED lines=8> */
.L_x_4550:
[----:B------:R-:W-:Y:S05]  /*2650*/  BSYNC B1 ;  /* 0x0000000000017941 */ /* 0x000fea0003800000 */
.L_x_4549:
        /* <DEDUP_REMOVED lines=8> */
.L_x_4552:
[----:B------:R-:W-:Y:S05]  /*26e0*/  BSYNC B1 ;  /* 0x0000000000017941 */ /* 0x000fea0003800000 */
.L_x_4551:
[----:B------:R-:W-:Y:S01]  /*26f0*/  @P3 FMUL.FTZ R21, R92, c[0x0][0x1ec] ;  /* 0x00007b005c153a20 */ /* 0x000fe20000410000 */
[----:B------:R-:W-:Y:S01]  /*2700*/  @P3 LOP3.LUT P4, RZ, R106, 0xff000000, RZ, 0xc0, !PT ;  /* 0xff0000006aff3812 */ /* 0x000fe2000788c0ff */
[----:B------:R-:W-:Y:S01]  /*2710*/  @P3 FMUL.FTZ R23, R93, c[0x0][0x1ec] ;  /* 0x00007b005d173a20 */ /* 0x000fe20000410000 */
[----:B------:R-:W-:Y:S01]  /*2720*/  ISETP.NE.U32.AND P2, PT, RZ, c[0x0][0x258], PT ;  /* 0x00009600ff007a0c */ /* 0x000fe20003f45070 */
[----:B------:R-:W-:Y:S01]  /*2730*/  @P3 FMUL.FTZ R21, R21, c[0x0][0x1e8] ;  /* 0x00007a0015153a20 */ /* 0x000fe20000410000 */
[----:B------:R-:W-:Y:S01]  /*2740*/  @P3 F2FP.PACK_AB R91, RZ, R91 ;  /* 0x0000005bff5b323e */ /* 0x000fe200000000ff */
[----:B------:R-:W-:Y:S01]  /*2750*/  @P3 FMUL.FTZ R90, R120, c[0x0][0x1ec] ;  /* 0x00007b00785a3a20 */ /* 0x000fe20000410000 */
[----:B------:R-:W-:Y:S01]  /*2760*/  ISETP.NE.AND.EX P2, PT, RZ, c[0x0][0x25c], PT, P2 ;  /* 0x00009700ff007a0c */ /* 0x000fe20003f45320 */
[----:B------:R-:W-:Y:S01]  /*2770*/  @P3 FMUL.FTZ R23, R23, c[0x0][0x1e8] ;  /* 0x00007a0017173a20 */ /* 0x000fe20000410000 */
[----:B------:R-:W-:Y:S01]  /*2780*/  @P3 FSEL R21, R21, RZ, P4 ;  /* 0x000000ff15153208 */ /* 0x000fe20002000000 */
[----:B------:R-:W-:Y:S01]  /*2790*/  @P3 FMUL.FTZ R90, R90, c[0x0][0x1e8] ;  /* 0x00007a005a5a3a20 */ /* 0x000fe20000410000 */
[----:B------:R-:W-:-:S02]  /*27a0*/  ISETP.NE.U32.AND P4, PT, RZ, c[0x0][0x258], PT ;  /* 0x00009600ff007a0c */ /* 0x000fc40003f85070 */
[----:B------:R-:W-:Y:S02]  /*27b0*/  @P3 F2FP.PACK_AB R21, RZ, R21 ;  /* 0x00000015ff15323e */ /* 0x000fe400000000ff */
        /* <DEDUP_REMOVED lines=15> */
[----:B------:R-:W-:-:S02]  /*28b0*/  @P3 F2FP.PACK_AB R23, RZ, R23 ;  /* 0x00000017ff17323e */ /* 0x000fc400000000ff */
[----:B------:R-:W-:Y:S02]  /*28c0*/  @P3 F2FP.PACK_AB R84, RZ, R84 ;  /* 0x00000054ff54323e */ /* 0x000fe400000000ff */
[----:B------:R-:W-:Y:S02]  /*28d0*/  @P3 FSEL R21, R21, RZ, P6 ;  /* 0x000000ff15153208 */ /* 0x000fe40003000000 */
[----:B------:R-:W-:Y:S02]  /*28e0*/  @P3 F2FP.PACK_AB R95, RZ, R95 ;  /* 0x0000005fff5f323e */ /* 0x000fe400000000ff */
[----:B------:R-:W-:Y:S02]  /*28f0*/  @P3 PRMT R50, R23, 0x7610, R50 ;  /* 0x0000761017323816 */ /* 0x000fe40000000032 */
[----:B------:R-:W-:Y:S02]  /*2900*/  SEL R80, R85, R80, P2 ;  /* 0x0000005055507207 */ /* 0x000fe40001000000 */
[----:B------:R-:W-:-:S02]  /*2910*/  @P4 MOV R23, 0x20 ;  /* 0x0000002000174802 */ /* 0x000fc40000000f00 */
[----:B------:R-:W-:Y:S02]  /*2920*/  @P3 MOV R85, 0x10 ;  /* 0x0000001000553802 */ /* 0x000fe40000000f00 */
[----:B------:R-:W-:Y:S01]  /*2930*/  @P3 F2FP.PACK_AB R87, RZ, R87 ;  /* 0x00000057ff57323e */ /* 0x000fe200000000ff */
[----:B------:R-:W-:Y:S01]  /*2940*/  @P4 IMAD.WIDE.U32 R22, R22, R23, c[0x0][0x258] ;  /* 0x0000960016164625 */ /* 0x000fe200078e0017 */
[----:B------:R-:W-:Y:S02]  /*2950*/  @P3 F2FP.PACK_AB R90, RZ, R90 ;  /* 0x0000005aff5a323e */ /* 0x000fe400000000ff */
[----:B------:R-:W-:Y:S01]  /*2960*/  @P3 PRMT R48, R84, 0x7610, R48 ;  /* 0x0000761054303816 */ /* 0x000fe20000000030 */
[----:B------:R-:W-:Y:S01]  /*2970*/  @P3 IMAD.WIDE.U32 R84, R88, R85, c[0x0][0x248] ;  /* 0x0000920058543625 */ /* 0x000fe200078e0055 */
[----:B------:R-:W-:Y:S02]  /*2980*/  @P3 F2FP.PACK_AB R21, RZ, R21 ;  /* 0x00000015ff15323e */ /* 0x000fe400000000ff */
        /* <DEDUP_REMOVED lines=13> */
.L_x_4536:
[----:B------:R-:W-:Y:S05]  /*2a60*/  BSYNC B0 ;  /* 0x0000000000007941 */ /* 0x000fea0003800000 */
.L_x_4535:
[----:B------:R-:W-:Y:S02]  /*2a70*/  IADD3 R2, R2, c[0x0][0x160], RZ ;  /* 0x0000580002027a10 */ /* 0x000fe40007ffe0ff */
[----:B------:R-:W-:Y:S02]  /*2a80*/  LOP3.LUT P3, RZ, R20, 0xff, RZ, 0xc0, !PT ;  /* 0x000000ff14ff7812 */ /* 0x000fe4000786c0ff */
[----:B------:R-:W-:Y:S02]  /*2a90*/  ISETP.GE.AND P2, PT, R2, c[0x0][0x164], PT ;  /* 0x0000590002007a0c */ /* 0x000fe40003f46270 */
[----:B------:R-:W-:-:S11]  /*2aa0*/  SEL R20, RZ, 0x1, P3 ;  /* 0x00000001ff147807 */ /* 0x000fd60001800000 */
[----:B0----5:R-:W-:Y:S01]  /*2ab0*/  @P2 CALL.REL.NOINC `(.L_x_4507) ;  /* 0x0000001000002944 */ /* 0x021fe20003c00000 */
[----:B------:R-:W-:Y:S05]  /*2ac0*/  BRA `(.L_x_4553) ;  /* 0xffffd8c000007947 */ /* 0x000fea000383ffff */
.L_x_4507:
[----:B-1----:R-:W0:Y:S01]  /*2ad0*/  S2UR UR6, SR_CTAID.X ;  /* 0x00000000000679c3 */ /* 0x002e220000002500 */
        /* <DEDUP_REMOVED lines=21> */
.L_x_4515:
[----:B------:R-:W-:Y:S01]  /*2c30*/  HFMA2.MMA R92, -RZ, RZ, 0, 1.847743988037109375e-06 ;  /* 0x0000001fff5c7435 */ /* 0x000fe200000001ff */
[----:B------:R-:W-:Y:S01]  /*2c40*/  MOV R89, R139 ;  /* 0x0000008b00597202 */ /* 0x000fe20000000f00 */
[----:B0-----:R-:W-:Y:S01]  /*2c50*/  IMAD.MOV.U32 R120, RZ, RZ, 0x10 ;  /* 0x00000010ff787424 */ /* 0x001fe200078e00ff */
[----:B------:R-:W-:-:S02]  /*2c60*/  MOV R95, 0xffffffff ;  /* 0xffffffff005f7802 */ /* 0x000fc40000000f00 */
[----:B-1----:R-:W-:Y:S02]  /*2c70*/  MOV R84, 0x2c90 ;  /* 0x00002c9000547802 */ /* 0x002fe40000000f00 */
[----:B-----5:R-:W-:Y:S05]  /*2c80*/  CALL.REL.NOINC `($__internal_131_$__cuda_sm70_shflsync_down_p) ;  /* 0x0000045000007944 */ /* 0x020fea0003c00000 */
[----:B-1----:R-:W-:Y:S01]  /*2c90*/  IMAD.MOV.U32 R88, RZ, RZ, R120 ;  /* 0x000000ffff587224 */ /* 0x002fe200078e0078 */
[----:B0-----:R-:W-:Y:S05]  /*2ca0*/  BRA `(.L_x_4554) ;  /* 0xffffe5d000007947 */ /* 0x001fea000383ffff */
.L_x_4516:
[----:B0-----:R-:W-:Y:S01]  /*2cb0*/  HFMA2.MMA R120, -RZ, RZ, 0, 9.5367431640625e-07 ;  /* 0x00000010ff787435 */ /* 0x001fe200000001ff */
[----:B------:R-:W-:Y:S01]  /*2cc0*/  MOV R89, R140 ;  /* 0x0000008c00597202 */ /* 0x000fe20000000f00 */
[----:B------:R-:W-:Y:S01]  /*2cd0*/  IMAD.MOV.U32 R92, RZ, RZ, 0x1f ;  /* 0x0000001fff5c7424 */ /* 0x000fe200078e00ff */
[----:B------:R-:W-:Y:S02]  /*2ce0*/  MOV R95, 0xffffffff ;  /* 0xffffffff005f7802 */ /* 0x000fe40000000f00 */
[----:B-1----:R-:W-:Y:S02]  /*2cf0*/  MOV R84, 0x2d10 ;  /* 0x00002d1000547802 */ /* 0x002fe40000000f00 */
[----:B--23-5:R-:W-:Y:S05]  /*2d00*/  CALL.REL.NOINC `($__internal_131_$__cuda_sm70_shflsync_down_p) ;  /* 0x000003d000007944 */ /* 0x02cfea0003c00000 */
[----:B------:R-:W-:Y:S01]  /*2d10*/  FADD.FTZ R88, R88, R139 ;  /* 0x0000008b58587221 */ /* 0x000fe20000010000 */
[----:B0-----:R-:W-:Y:S01]  /*2d20*/  MOV R95, 0xffffffff ;  /* 0xffffffff005f7802 */ /* 0x001fe20000000f00 */
[----:B-1----:R-:W-:Y:S01]  /*2d30*/  FADD.FTZ R91, R140, R120 ;  /* 0x000000788c5b7221 */ /* 0x002fe20000010000 */
[----:B------:R-:W-:Y:S01]  /*2d40*/  HFMA2.MMA R120, -RZ, RZ, 0, 4.76837158203125e-07 ;  /* 0x00000008ff787435 */ /* 0x000fe200000001ff */
[----:B------:R-:W-:Y:S01]  /*2d50*/  IMAD.MOV.U32 R92, RZ, RZ, 0x1f ;  /* 0x0000001fff5c7424 */ /* 0x000fe200078e00ff */
[----:B------:R-:W-:-:S02]  /*2d60*/  MOV R89, R88 ;  /* 0x0000005800597202 */ /* 0x000fc40000000f00 */
[----:B------:R-:W-:Y:S02]  /*2d70*/  MOV R84, 0x2d90 ;  /* 0x00002d9000547802 */ /* 0x000fe40000000f00 */
[----:B------:R-:W-:Y:S05]  /*2d80*/  CALL.REL.NOINC `($__internal_131_$__cuda_sm70_shflsync_down_p) ;  /* 0x0000035000007944 */ /* 0x000fea0003c00000 */
[----:B-1----:R-:W-:Y:S01]  /*2d90*/  IMAD.MOV.U32 R87, RZ, RZ, R120 ;  /* 0x000000ffff577224 */ /* 0x002fe200078e0078 */
[----:B------:R-:W-:Y:S01]  /*2da0*/  HFMA2.MMA R120, -RZ, RZ, 0, 4.76837158203125e-07 ;  /* 0x00000008ff787435 */ /* 0x000fe200000001ff */
[----:B0-----:R-:W-:Y:S01]  /*2db0*/  MOV R89, R91 ;  /* 0x0000005b00597202 */ /* 0x001fe20000000f00 */
[----:B------:R-:W-:Y:S01]  /*2dc0*/  IMAD.MOV.U32 R92, RZ, RZ, 0x1f ;  /* 0x0000001fff5c7424 */ /* 0x000fe200078e00ff */
[----:B------:R-:W-:Y:S02]  /*2dd0*/  MOV R95, 0xffffffff ;  /* 0xffffffff005f7802 */ /* 0x000fe40000000f00 */
[----:B------:R-:W-:Y:S02]  /*2de0*/  MOV R84, 0x2e00 ;  /* 0x00002e0000547802 */ /* 0x000fe40000000f00 */
[----:B------:R-:W-:Y:S05]  /*2df0*/  CALL.REL.NOINC `($__internal_131_$__cuda_sm70_shflsync_down_p) ;  /* 0x000002e000007944 */ /* 0x000fea0003c00000 */
[----:B------:R-:W-:Y:S01]  /*2e00*/  FADD.FTZ R88, R87, R88 ;  /* 0x0000005857587221 */ /* 0x000fe20000010000 */
[----:B0-----:R-:W-:Y:S01]  /*2e10*/  MOV R95, 0xffffffff ;  /* 0xffffffff005f7802 */ /* 0x001fe20000000f00 */
[----:B-1----:R-:W-:Y:S01]  /*2e20*/  FADD.FTZ R91, R91, R120 ;  /* 0x000000785b5b7221 */ /* 0x002fe20000010000 */
[----:B------:R-:W-:Y:S01]  /*2e30*/  HFMA2.MMA R120, -RZ, RZ, 0, 2.384185791015625e-07 ;  /* 0x00000004ff787435 */ /* 0x000fe200000001ff */
[----:B------:R-:W-:Y:S01]  /*2e40*/  IMAD.MOV.U32 R92, RZ, RZ, 0x1f ;  /* 0x0000001fff5c7424 */ /* 0x000fe200078e00ff */
[----:B------:R-:W-:-:S02]  /*2e50*/  MOV R89, R88 ;  /* 0x0000005800597202 */ /* 0x000fc40000000f00 */
[----:B------:R-:W-:Y:S02]  /*2e60*/  MOV R84, 0x2e80 ;  /* 0x00002e8000547802 */ /* 0x000fe40000000f00 */
[----:B------:R-:W-:Y:S05]  /*2e70*/  CALL.REL.NOINC `($__internal_131_$__cuda_sm70_shflsync_down_p) ;  /* 0x0000026000007944 */ /* 0x000fea0003c00000 */
[----:B-1----:R-:W-:Y:S01]  /*2e80*/  IMAD.MOV.U32 R87, RZ, RZ, R120 ;  /* 0x000000ffff577224 */ /* 0x002fe200078e0078 */
[----:B------:R-:W-:Y:S01]  /*2e90*/  HFMA2.MMA R120, -RZ, RZ, 0, 2.384185791015625e-07 ;  /* 0x00000004ff787435 */ /* 0x000fe200000001ff */
        /* <DEDUP_REMOVED lines=8> */
[----:B------:R-:W-:Y:S01]  /*2f20*/  HFMA2.MMA R120, -RZ, RZ, 0, 1.1920928955078125e-07 ;  /* 0x00000002ff787435 */ /* 0x000fe200000001ff */
[----:B------:R-:W-:Y:S01]  /*2f30*/  IMAD.MOV.U32 R92, RZ, RZ, 0x1f ;  /* 0x0000001fff5c7424 */ /* 0x000fe200078e00ff */
[----:B------:R-:W-:-:S02]  /*2f40*/  MOV R89, R88 ;  /* 0x0000005800597202 */ /* 0x000fc40000000f00 */
[----:B------:R-:W-:Y:S02]  /*2f50*/  MOV R84, 0x2f70 ;  /* 0x00002f7000547802 */ /* 0x000fe40000000f00 */
[----:B------:R-:W-:Y:S05]  /*2f60*/  CALL.REL.NOINC `($__internal_131_$__cuda_sm70_shflsync_down_p) ;  /* 0x0000017000007944 */ /* 0x000fea0003c00000 */
[----:B-1----:R-:W-:Y:S01]  /*2f70*/  IMAD.MOV.U32 R87, RZ, RZ, R120 ;  /* 0x000000ffff577224 */ /* 0x002fe200078e0078 */
[----:B------:R-:W-:Y:S01]  /*2f80*/  HFMA2.MMA R120, -RZ, RZ, 0, 1.1920928955078125e-07 ;  /* 0x00000002ff787435 */ /* 0x000fe200000001ff */
        /* <DEDUP_REMOVED lines=8> */
[----:B------:R-:W-:Y:S01]  /*3010*/  HFMA2.MMA R120, -RZ, RZ, 0, 5.9604644775390625e-08 ;  /* 0x00000001ff787435 */ /* 0x000fe200000001ff */
[----:B------:R-:W-:Y:S01]  /*3020*/  IMAD.MOV.U32 R92, RZ, RZ, 0x1f ;  /* 0x0000001fff5c7424 */ /* 0x000fe200078e00ff */
[----:B------:R-:W-:-:S02]  /*3030*/  MOV R89, R90 ;  /* 0x0000005a00597202 */ /* 0x000fc40000000f00 */
[----:B------:R-:W-:Y:S02]  /*3040*/  MOV R84, 0x3060 ;  /* 0x0000306000547802 */ /* 0x000fe40000000f00 */
[----:B------:R-:W-:Y:S05]  /*3050*/  CALL.REL.NOINC `($__internal_131_$__cuda_sm70_shflsync_down_p) ;  /* 0x0000008000007944 */ /* 0x000fea0003c00000 */
[----:B-1----:R-:W-:Y:S01]  /*3060*/  IMAD.MOV.U32 R91, RZ, RZ, R120 ;  /* 0x000000ffff5b7224 */ /* 0x002fe200078e0078 */
[----:B------:R-:W-:Y:S01]  /*3070*/  HFMA2.MMA R120, -RZ, RZ, 0, 5.9604644775390625e-08 ;  /* 0x00000001ff787435 */ /* 0x000fe200000001ff */
[----:B0-----:R-:W-:Y:S01]  /*3080*/  MOV R89, R93 ;  /* 0x0000005d00597202 */ /* 0x001fe20000000f00 */
[----:B------:R-:W-:Y:S01]  /*3090*/  IMAD.MOV.U32 R92, RZ, RZ, 0x1f ;  /* 0x0000001fff5c7424 */ /* 0x000fe200078e00ff */
[----:B------:R-:W-:Y:S02]  /*30a0*/  MOV R95, 0xffffffff ;  /* 0xffffffff005f7802 */ /* 0x000fe40000000f00 */
[----:B------:R-:W-:Y:S02]  /*30b0*/  MOV R84, 0x30d0 ;  /* 0x000030d000547802 */ /* 0x000fe40000000f00 */
[----:B------:R-:W-:Y:S05]  /*30c0*/  CALL.REL.NOINC `($__internal_131_$__cuda_sm70_shflsync_down_p) ;  /* 0x0000001000007944 */ /* 0x000fea0003c00000 */
[----:B01----:R-:W-:Y:S05]  /*30d0*/  BRA `(.L_x_4555) ;  /* 0xffffe2c000007947 */ /* 0x003fea000383ffff */
        .weak           $__internal_131_$__cuda_sm70_shflsync_down_p
        .type           $__internal_131_$__cuda_sm70_shflsync_down_p,@function
        .size           $__internal_131_$__cuda_sm70_shflsync_down_p,(.L_x_6933 - $__internal_131_$__cuda_sm70_shflsync_down_p)
$__internal_131_$__cuda_sm70_shflsync_down_p:
[----:B------:R-:W-:Y:S01]  /*30e0*/  HFMA2.MMA R85, -RZ, RZ, 0, 0 ;  /* 0x00000000ff557435 */ /* 0x000fe200000001ff */
[----:B------:R-:W-:Y:S04]  /*30f0*/  WARPSYNC R95 ;  /* 0x0000005f00007348 */ /* 0x000fe80003800000 */
[----:B------:R0:W1:Y:S01]  /*3100*/  SHFL.DOWN PT, R120, R89, R120, R92 ;  /* 0x0800007859787389 */ /* 0x00006200000e005c */
[----:B------:R-:W-:Y:S05]  /*3110*/  RET.REL.NODEC R84 `(_ZN10layer_norm13ln_bwd_kernelINS_13Kernel_traitsI6__halfS2_fS2_fjLj2048ELj1ELj1ELj4ELj16ENS_18Kernel_traits_baseILj2048ES2_S2_fS2_fjLj128EEEEELb1ELb0ELb1ELb0EEEvNS_9BwdParamsE) ;  /* 0xffffcee054007950 */ /* 0x000fea0003c3ffff */
.L_x_4556:
        /* <DEDUP_REMOVED lines=14> */
.L_x_6933:


//--------------------- .text._ZN10layer_norm22ln_bwd_finalize_kernelINS_22Kernel_traits_finalizeILj2048E6__halfS2_fS2_fjLb0ELj1024ELj4ENS_18Kernel_traits_baseILj2048ES2_S2_fS2_fjLj1024EEEEELb0ELb1EEEvNS_9BwdParamsE --------------------------
	.section	.text._ZN10layer_norm22ln_bwd_finalize_kernelINS_22Kernel_traits_finalizeILj2048E6__halfS2_fS2_fjLb0ELj1024ELj4ENS_18Kernel_traits_baseILj2048ES2_S2_fS2_fjLj1024EEEEELb0ELb1EEEvNS_9BwdParamsE,"ax",@progbits
	.sectioninfo	@"SHI_REGISTERS=32"
	.align	128
        .global         _ZN10layer_norm22ln_bwd_finalize_kernelINS_22Kernel_traits_finalizeILj2048E6__halfS2_fS2_fjLb0ELj1024ELj4ENS_18Kernel_traits_baseILj2048ES2_S2_fS2_fjLj1024EEEEELb0ELb1EEEvNS_9BwdParamsE
        .type           _ZN10layer_norm22ln_bwd_finalize_kernelINS_22Kernel_traits_finalizeILj2048E6__halfS2_fS2_fjLb0ELj1024ELj4ENS_18Kernel_traits_baseILj2048ES2_S2_fS2_fjLj1024EEEEELb0ELb1EEEvNS_9BwdParamsE,@function
        .size           _ZN10layer_norm22ln_bwd_finalize_kernelINS_22Kernel_traits_finalizeILj2048E6__halfS2_fS2_fjLb0ELj1024ELj4ENS_18Kernel_traits_baseILj2048ES2_S2_fS2_fjLj1024EEEEELb0ELb1EEEvNS_9BwdParamsE,(.L_x_6934 - _ZN10layer_norm22ln_bwd_finalize_kernelINS_22Kernel_traits_finalizeILj2048E6__halfS2_fS2_fjLb0ELj1024ELj4ENS_18Kernel_traits_baseILj2048ES2_S2_fS2_fjLj1024EEEEELb0ELb1EEEvNS_9BwdParamsE)
        .other          _ZN10layer_norm22ln_bwd_finalize_kernelINS_22Kernel_traits_finalizeILj2048E6__halfS2_fS2_fjLb0ELj1024ELj4ENS_18Kernel_traits_baseILj2048ES2_S2_fS2_fjLj1024EEEEELb0ELb1EEEvNS_9BwdParamsE,@"STO_CUDA_ENTRY STV_DEFAULT"
_ZN10layer_norm22ln_bwd_finalize_kernelINS_22Kernel_traits_finalizeILj2048E6__halfS2_fS2_fjLb0ELj1024ELj4ENS_18Kernel_traits_baseILj2048ES2_S2_fS2_fjLj1024EEEEELb0ELb1EEEvNS_9BwdParamsE:
.text._ZN10layer_norm22ln_bwd_finalize_kernelINS_22Kernel_traits_finalizeILj2048E6__halfS2_fS2_fjLb0ELj1024ELj4ENS_18Kernel_traits_baseILj2048ES2_S2_fS2_fjLj1024EEEEELb0ELb1EEEvNS_9BwdParamsE:
        /* <DEDUP_REMOVED lines=19> */
.L_x_4569:
        /* <DEDUP_REMOVED lines=27> */
.L_x_4561:
        /* <DEDUP_REMOVED lines=35> */
.L_x_4560:
[----:B------:R-:W-:Y:S05]  /*0510*/  BSYNC B1 ;  /* 0x0000000000017941 */ /* 0x000fea0003800000 */
.L_x_4559:
        /* <DEDUP_REMOVED lines=23> */
.L_x_4563:
[----:B------:R-:W-:Y:S05]  /*0690*/  BSYNC B1 ;  /* 0x0000000000017941 */ /* 0x000fea0003800000 */
.L_x_4562:
        /* <DEDUP_REMOVED lines=10> */
.L_x_4558:
[----:B------:R-:W-:Y:S05]  /*0740*/  BSYNC B0 ;  /* 0x0000000000007941 */ /* 0x000fea0003800000 */
.L_x_4557:
        /* <DEDUP_REMOVED lines=11> */
.L_x_4570:
        /* <DEDUP_REMOVED lines=18> */
.L_x_4571:
[----:B------:R-:W-:Y:S01]  /*0920*/  @!P1 SHF.R.U32.HI R2, RZ, 0x3, R0 ;  /* 0x00000003ff029819 */ /* 0x000fe20000011600 */
[----:B---3--:R-:W-:Y:S02]  /*0930*/  FADD.FTZ R5, R5, R10 ;  /* 0x0000000a05057221 */ /* 0x008fe40000010000 */
[----:B--2---:R-:W-:Y:S01]  /*0940*/  FADD.FTZ R7, R7, R4 ;  /* 0x0000000407077221 */ /* 0x004fe20000010000 */
[----:B------:R-:W-:-:S05]  /*0950*/  @!P1 LOP3.LUT R2, R2, 0x1ffffffc, RZ, 0xc0, !PT ;  /* 0x1ffffffc02029812 */ /* 0x000fca00078ec0ff */
[----:B------:R2:W-:Y:S04]  /*0960*/  @!P1 STS [R2+0x2000], R5 ;  /* 0x0020000502009388 */ /* 0x0005e80000000800 */
[----:B------:R2:W-:Y:S02]  /*0970*/  @!P1 STS [R2+0x2080], R7 ;  /* 0x0020800702009388 */ /* 0x0005e40000000800 */
.L_x_4564:
        /* <DEDUP_REMOVED lines=13> */
.L_x_4568:
[----:B------:R-:W-:Y:S05]  /*0a50*/  BSYNC B0 ;  /* 0x0000000000007941 */ /* 0x000fea0003800000 */
.L_x_4567:
[C---:B------:R-:W-:Y:S02]  /*0a60*/  ISETP.GT.U32.AND P1, PT, R18.reuse, -0x801, PT ;  /* 0xfffff7ff1200780c */ /* 0x040fe40003f24070 */
[----:B------:R-:W-:Y:S02]  /*0a70*/  IADD3 R18, R18, 0x800, RZ ;  /* 0x0000080012127810 */ /* 0x000fe40007ffe0ff */
[----:B------:R-:W-:-:S09]  /*0a80*/  IADD3 R19, R19, 0x400, RZ ;  /* 0x0000040013137810 */ /* 0x000fd20007ffe0ff */
[----:B012---:R-:W-:Y:S05]  /*0a90*/  @P1 BRA `(.L_x_4569) ;  /* 0xfffff69000001947 */ /* 0x007fea000383ffff */
[----:B------:R-:W-:Y:S05]  /*0aa0*/  EXIT ;  /* 0x000000000000794d */ /* 0x000fea0003800000 */
.L_x_4565:
[----:B--2---:R-:W-:Y:S01]  /*0ab0*/  IMAD.MOV.U32 R10, RZ, RZ, R4 ;  /* 0x000000ffff0a7224 */ /* 0x004fe200078e0004 */
[----:B------:R-:W-:Y:S01]  /*0ac0*/  MOV R9, 0x1 ;  /* 0x0000000100097802 */ /* 0x000fe20000000f00 */
[----:B------:R-:W-:Y:S01]  /*0ad0*/  IMAD.MOV.U32 R6, RZ, RZ, 0x1f ;  /* 0x0000001fff067424 */ /* 0x000fe200078e00ff */
[----:B------:R-:W-:Y:S02]  /*0ae0*/  MOV R11, 0xffffffff ;  /* 0xffffffff000b7802 */ /* 0x000fe40000000f00 */
[----:B------:R-:W-:Y:S02]  /*0af0*/  MOV R2, 0xb10 ;  /* 0x00000b1000027802 */ /* 0x000fe40000000f00 */
[----:B01----:R-:W-:Y:S05]  /*0b00*/  CALL.REL.NOINC `($__internal_132_$__cuda_sm70_shflsync_bfly_p) ;  /* 0x000003c000007944 */ /* 0x003fea0003c00000 */
[----:B-1----:R-:W-:Y:S01]  /*0b10*/  IMAD.MOV.U32 R3, RZ, RZ, R6 ;  /* 0x000000ffff037224 */ /* 0x002fe200078e0006 */
[----:B0-----:R-:W-:Y:S05]  /*0b20*/  BRA `(.L_x_4570) ;  /* 0xfffffcd000007947 */ /* 0x001fea000383ffff */
.L_x_4566:
[----:B------:R-:W-:Y:S01]  /*0b30*/  HFMA2.MMA R6, -RZ, RZ, 0, 1.847743988037109375e-06 ;  /* 0x0000001fff067435 */ /* 0x000fe200000001ff */
[----:B------:R-:W-:Y:S01]  /*0b40*/  MOV R10, R13 ;  /* 0x0000000d000a7202 */ /* 0x000fe20000000f00 */
[----:B------:R-:W-:Y:S01]  /*0b50*/  IMAD.MOV.U32 R9, RZ, RZ, 0x2 ;  /* 0x00000002ff097424 */ /* 0x000fe200078e00ff */
[----:B------:R-:W-:Y:S01]  /*0b60*/  MOV R2, 0xb90 ;  /* 0x00000b9000027802 */ /* 0x000fe20000000f00 */
[----:B------:R-:W-:-:S02]  /*0b70*/  IMAD.MOV.U32 R11, RZ, RZ, -0x1 ;  /* 0xffffffffff0b7424 */ /* 0x000fc400078e00ff */
[----:B012---:R-:W-:Y:S05]  /*0b80*/  CALL.REL.NOINC `($__internal_132_$__cuda_sm70_shflsync_bfly_p) ;  /* 0x0000034000007944 */ /* 0x007fea0003c00000 */
[----:B01----:R-:W-:Y:S01]  /*0b90*/  FADD.FTZ R10, R13, R6 ;  /* 0x000000060d0a7221 */ /* 0x003fe20000010000 */
[----:B------:R-:W-:Y:S01]  /*0ba0*/  HFMA2.MMA R6, -RZ, RZ, 0, 1.847743988037109375e-06 ;  /* 0x0000001fff067435 */ /* 0x000fe200000001ff */
[----:B------:R-:W-:Y:S01]  /*0bb0*/  MOV R9, 0x4 ;  /* 0x0000000400097802 */ /* 0x000fe20000000f00 */
[----:B------:R-:W-:Y:S01]  /*0bc0*/  IMAD.MOV.U32 R11, RZ, RZ, -0x1 ;  /* 0xffffffffff0b7424 */ /* 0x000fe200078e00ff */
[----:B------:R-:W-:-:S03]  /*0bd0*/  MOV R2, 0xbf0 ;  /* 0x00000bf000027802 */ /* 0x000fc60000000f00 */
[----:B------:R-:W-:Y:S05]  /*0be0*/  CALL.REL.NOINC `($__internal_132_$__cuda_sm70_shflsync_bfly_p) ;  /* 0x000002e000007944 */ /* 0x000fea0003c00000 */
[----:B01----:R-:W-:Y:S01]  /*0bf0*/  FADD.FTZ R10, R10, R6 ;  /* 0x000000060a0a7221 */ /* 0x003fe20000010000 */
[----:B------:R-:W-:Y:S01]  /*0c00*/  HFMA2.MMA R6, -RZ, RZ, 0, 1.847743988037109375e-06 ;  /* 0x0000001fff067435 */ /* 0x000fe200000001ff */
[----:B------:R-:W-:Y:S01]  /*0c10*/  MOV R9, 0x8 ;  /* 0x0000000800097802 */ /* 0x000fe20000000f00 */
[----:B------:R-:W-:Y:S01]  /*0c20*/  IMAD.MOV.U32 R11, RZ, RZ, -0x1 ;  /* 0xffffffffff0b7424 */ /* 0x000fe200078e00ff */
[----:B------:R-:W-:-:S03]  /*0c30*/  MOV R2, 0xc50 ;  /* 0x00000c5000027802 */ /* 0x000fc60000000f00 */
[----:B------:R-:W-:Y:S05]  /*0c40*/  CALL.REL.NOINC `($__internal_132_$__cuda_sm70_shflsync_bfly_p) ;  /* 0x0000028000007944 */ /* 0x000fea0003c00000 */
[----:B-1----:R-:W-:Y:S01]  /*0c50*/  FADD.FTZ R4, R10, R6 ;  /* 0x000000060a047221 */ /* 0x002fe20000010000 */
[----:B------:R-:W-:Y:S01]  /*0c60*/  HFMA2.MMA R6, -RZ, RZ, 0, 1.847743988037109375e-06 ;  /* 0x0000001fff067435 */ /* 0x000fe200000001ff */
[----:B0-----:R-:W-:Y:S01]  /*0c70*/  MOV R9, 0x10 ;  /* 0x0000001000097802 */ /* 0x001fe20000000f00 */
[----:B------:R-:W-:Y:S01]  /*0c80*/  IMAD.MOV.U32 R11, RZ, RZ, -0x1 ;  /* 0xffffffffff0b7424 */ /* 0x000fe200078e00ff */
[----:B------:R-:W-:-:S02]  /*0c90*/  MOV R2, 0xcc0 ;  /* 0x00000cc000027802 */ /* 0x000fc40000000f00 */
[----:B------:R-:W-:Y:S02]  /*0ca0*/  MOV R10, R4 ;  /* 0x00000004000a7202 */ /* 0x000fe40000000f00 */
[----:B------:R-:W-:Y:S05]  /*0cb0*/  CALL.REL.NOINC `($__internal_132_$__cuda_sm70_shflsync_bfly_p) ;  /* 0x0000021000007944 */ /* 0x000fea0003c00000 */
[----:B0-----:R-:W-:Y:S01]  /*0cc0*/  HFMA2.MMA R9, -RZ, RZ, 0, 5.9604644775390625e-08 ;  /* 0x00000001ff097435 */ /* 0x001fe200000001ff */
[----:B-1----:R-:W-:Y:S01]  /*0cd0*/  MOV R7, R6 ;  /* 0x0000000600077202 */ /* 0x002fe20000000f00 */
[----:B------:R-:W-:Y:S01]  /*0ce0*/  IMAD.MOV.U32 R10, RZ, RZ, R5 ;  /* 0x000000ffff0a7224 */ /* 0x000fe200078e0005 */
[----:B------:R-:W-:Y:S01]  /*0cf0*/  MOV R6, 0x1f ;  /* 0x0000001f00067802 */ /* 0x000fe20000000f00 */
[----:B------:R-:W-:Y:S01]  /*0d00*/  IMAD.MOV.U32 R11, RZ, RZ, -0x1 ;  /* 0xffffffffff0b7424 */ /* 0x000fe200078e00ff */
[----:B------:R-:W-:Y:S02]  /*0d10*/  MOV R2, 0xd30 ;  /* 0x00000d3000027802 */ /* 0x000fe40000000f00 */
[----:B------:R-:W-:Y:S05]  /*0d20*/  CALL.REL.NOINC `($__internal_132_$__cuda_sm70_shflsync_bfly_p) ;  /* 0x000001a000007944 */ /* 0x000fea0003c00000 */
[----:B0-----:R-:W-:Y:S01]  /*0d30*/  HFMA2.MMA R9, -RZ, RZ, 0, 1.1920928955078125e-07 ;  /* 0x00000002ff097435 */ /* 0x001fe200000001ff */
[----:B-1----:R-:W-:Y:S01]  /*0d40*/  FADD.FTZ R10, R5, R6 ;  /* 0x00000006050a7221 */ /* 0x002fe20000010000 */
[----:B------:R-:W-:Y:S01]  /*0d50*/  MOV R6, 0x1f ;  /* 0x0000001f00067802 */ /* 0x000fe20000000f00 */
[----:B------:R-:W-:Y:S01]  /*0d60*/  IMAD.MOV.U32 R11, RZ, RZ, -0x1 ;  /* 0xffffffffff0b7424 */ /* 0x000fe200078e00ff */
[----:B------:R-:W-:Y:S02]  /*0d70*/  MOV R2, 0xd90 ;  /* 0x00000d9000027802 */ /* 0x000fe40000000f00 */
[----:B------:R-:W-:Y:S05]  /*0d80*/  CALL.REL.NOINC `($__internal_132_$__cuda_sm70_shflsync_bfly_p) ;  /* 0x0000014000007944 */ /* 0x000fea0003c00000 */
[----:B0-----:R-:W-:Y:S01]  /*0d90*/  HFMA2.MMA R9, -RZ, RZ, 0, 2.384185791015625e-07 ;  /* 0x00000004ff097435 */ /* 0x001fe200000001ff */
[----:B-1----:R-:W-:Y:S01]  /*0da0*/  FADD.FTZ R10, R10, R6 ;  /* 0x000000060a0a7221 */ /* 0x002fe20000010000 */
[----:B------:R-:W-:Y:S01]  /*0db0*/  MOV R6, 0x1f ;  /* 0x0000001f00067802 */ /* 0x000fe20000000f00 */
[----:B------:R-:W-:Y:S01]  /*0dc0*/  IMAD.MOV.U32 R11, RZ, RZ, -0x1 ;  /* 0xffffffffff0b7424 */ /* 0x000fe200078e00ff */
[----:B------:R-:W-:-:S02]  /*0dd0*/  MOV R2, 0xdf0 ;  /* 0x00000df000027802 */ /* 0x000fc40000000f00 */
[----:B------:R-:W-:Y:S05]  /*0de0*/  CALL.REL.NOINC `($__internal_132_$__cuda_sm70_shflsync_bfly_p) ;  /* 0x000000e000007944 */ /* 0x000fea0003c00000 */
[----:B0-----:R-:W-:Y:S01]  /*0df0*/  HFMA2.MMA R9, -RZ, RZ, 0, 4.76837158203125e-07 ;  /* 0x00000008ff097435 */ /* 0x001fe200000001ff */
[----:B-1----:R-:W-:Y:S01]  /*0e00*/  FADD.FTZ R10, R10, R6 ;  /* 0x000000060a0a7221 */ /* 0x002fe20000010000 */
[----:B------:R-:W-:Y:S01]  /*0e10*/  MOV R6, 0x1f ;  /* 0x0000001f00067802 */ /* 0x000fe20000000f00 */
[----:B------:R-:W-:Y:S01]  /*0e20*/  IMAD.MOV.U32 R11, RZ, RZ, -0x1 ;  /* 0xffffffffff0b7424 */ /* 0x000fe200078e00ff */
[----:B------:R-:W-:-:S02]  /*0e30*/  MOV R2, 0xe50 ;  /* 0x00000e5000027802 */ /* 0x000fc40000000f00 */
[----:B------:R-:W-:Y:S05]  /*0e40*/  CALL.REL.NOINC `($__internal_132_$__cuda_sm70_shflsync_bfly_p) ;  /* 0x0000008000007944 */ /* 0x000fea0003c00000 */
[----:B0-----:R-:W-:Y:S01]  /*0e50*/  HFMA2.MMA R9, -RZ, RZ, 0, 9.5367431640625e-07 ;  /* 0x00000010ff097435 */ /* 0x001fe200000001ff */
[----:B-1----:R-:W-:Y:S01]  /*0e60*/  FADD.FTZ R10, R10, R6 ;  /* 0x000000060a0a7221 */ /* 0x002fe20000010000 */
[----:B------:R-:W-:Y:S01]  /*0e70*/  MOV R6, 0x1f ;  /* 0x0000001f00067802 */ /* 0x000fe20000000f00 */
[----:B------:R-:W-:Y:S01]  /*0e80*/  IMAD.MOV.U32 R11, RZ, RZ, -0x1 ;  /* 0xffffffffff0b7424 */ /* 0x000fe200078e00ff */
[----:B------:R-:W-:-:S02]  /*0e90*/  MOV R2, 0xeb0 ;  /* 0x00000eb000027802 */ /* 0x000fc40000000f00 */
[----:B------:R-:W-:Y:S05]  /*0ea0*/  CALL.REL.NOINC `($__internal_132_$__cuda_sm70_shflsync_bfly_p) ;  /* 0x0000002000007944 */ /* 0x000fea0003c00000 */
[----:B-1----:R-:W-:Y:S01]  /*0eb0*/  MOV R5, R6 ;  /* 0x0000000600057202 */ /* 0x002fe20000000f00 */
[----:B0-----:R-:W-:Y:S05]  /*0ec0*/  BRA `(.L_x_4571) ;  /* 0xfffffa5000007947 */ /* 0x001fea000383ffff */
        .weak           $__internal_132_$__cuda_sm70_shflsync_bfly_p
        .type           $__internal_132_$__cuda_sm70_shflsync_bfly_p,@function
        .size           $__internal_132_$__cuda_sm70_shflsync_bfly_p,(.L_x_6934 - $__internal_132_$__cuda_sm70_shflsync_bfly_p)
$__internal_132_$__cuda_sm70_shflsync_bfly_p:
[----:B------:R-:W-:Y:S01]  /*0ed0*/  HFMA2.MMA R3, -RZ, RZ, 0, 0 ;  /* 0x00000000ff037435 */ /* 0x000fe200000001ff */
[----:B------:R-:W-:Y:S04]  /*0ee0*/  WARPSYNC R11 ;  /* 0x0000000b00007348 */ /* 0x000fe80003800000 */
[----:B------:R0:W1:Y:S01]  /*0ef0*/  SHFL.BFLY PT, R6, R10, R9, R6 ;  /* 0x0c0000090a067389 */ /* 0x00006200000e0006 */
[----:B------:R-:W-:Y:S05]  /*0f00*/  RET.REL.NODEC R2 `(_ZN10layer_norm22ln_bwd_finalize_kernelINS_22Kernel_traits_finalizeILj2048E6__halfS2_fS2_fjLb0ELj1024ELj4ENS_18Kernel_traits_baseILj2048ES2_S2_fS2_fjLj1024EEEEELb0ELb1EEEvNS_9BwdParamsE) ;  /* 0xfffff0f002007950 */ /* 0x000fea0003c3ffff */
.L_x_4572:
        /* <DEDUP_REMOVED lines=15> */
.L_x_6934:


//--------------------- .text._ZN10layer_norm13ln_bwd_kernelINS_13Kernel_traitsI6__halfS2_fS2_fjLj2048ELj1ELj1ELj4ELj16ENS_18Kernel_traits_baseILj2048ES2_S2_fS2_fjLj128EEEEELb1ELb0ELb1ELb1EEEvNS_9BwdParamsE --------------------------
	.section	.text._ZN10layer_norm13ln_bwd_kernelINS_13Kernel_traitsI6__halfS2_fS2_fjLj2048ELj1ELj1ELj4ELj16ENS_18Kernel_traits_baseILj2048ES2_S2_fS2_fjLj128EEEEELb1ELb0ELb1ELb1EEEvNS_9BwdParamsE,"ax",@progbits
	.sectioninfo	@"SHI_REGISTERS=143"
	.align	128
        .global         _ZN10layer_norm13ln_bwd_kernelINS_13Kernel_traitsI6__halfS2_fS2_fjLj2048ELj1ELj1ELj4ELj16ENS_18Kernel_traits_baseILj2048ES2_S2_fS2_fjLj128EEEEELb1ELb0ELb1ELb1EEEvNS_9BwdParamsE
        .type           _ZN10layer_norm13ln_bwd_kernelINS_13Kernel_traitsI6__halfS2_fS2_fjLj2048ELj1ELj1ELj4ELj16ENS_18Kernel_traits_baseILj2048ES2_S2_fS2_fjLj128EEEEELb1ELb0ELb1ELb1EEEvNS_9BwdParamsE,@function
        .size           _ZN10layer_norm13ln_bwd_kernelINS_13Kernel_traitsI6__halfS2_fS2_fjLj2048ELj1ELj1ELj4ELj16ENS_18Kernel_traits_baseILj2048ES2_S2_fS2_fjLj128EEEEELb1ELb0ELb1ELb1EEEvNS_9BwdParamsE,(.L_x_6935 - _ZN10layer_norm13ln_bwd_kernelINS_13Kernel_traitsI6__halfS2_fS2_fjLj2048ELj1ELj1ELj4ELj16ENS_18Kernel_traits_baseILj2048ES2_S2_fS2_fjLj128EEEEELb1ELb0ELb1ELb1EEEvNS_9BwdParamsE)
        .other          _ZN10layer_norm13ln_bwd_kernelINS_13Kernel_traitsI6__halfS2_fS2_fjLj2048ELj1ELj1ELj4ELj16ENS_18Kernel_traits_baseILj2048ES2_S2_fS2_fjLj128EEEEELb1ELb0ELb1ELb1EEEvNS_9BwdParamsE,@"STO_CUDA_ENTRY STV_DEFAULT"
_ZN10layer_norm13ln_bwd_kernelINS_13Kernel_traitsI6__halfS2_fS2_fjLj2048ELj1ELj1ELj4ELj16ENS_18Kernel_traits_baseILj2048ES2_S2_fS2_fjLj128EEEEELb1ELb0ELb1ELb1EEEvNS_9BwdParamsE:
.text._ZN10layer_norm13ln_bwd_kernelINS_13Kernel_traitsI6__halfS2_fS2_fjLj2048ELj1ELj1ELj4ELj16ENS_18Kernel_traits_baseILj2048ES2_S2_fS2_fjLj128EEEEELb1ELb0ELb1ELb1EEEvNS_9BwdParamsE:
        /* <DEDUP_REMOVED lines=24> */
.L_x_4573:
[----:B------:R-:W-:-:S04]  /*0180*/  SHF.L.U32 R0, R121, 0x4, RZ ;  /* 0x0000000479007819 */ /* 0x000fc800000006ff */
[----:B------:R-:W-:-:S04]  /*0190*/  LOP3.LUT R0, R0, 0x7f0, RZ, 0xc0, !PT ;  /* 0x000007f000007812 */ /* 0x000fc800078ec0ff */
[----:B------:R-:W-:-:S05]  /*01a0*/  IADD3 R2, P0, R0, c[0x0][0x1b0], RZ ;  /* 0x00006c0000027a10 */ /* 0x000fca0007f1e0ff */
        /* <DEDUP_REMOVED lines=37> */
.L_x_4612:
[----:B------:R-:W-:-:S05]  /*0400*/  MOV R101, 0x4 ;  /* 0x0000000400657802 */ /* 0x000fca0000000f00 */
        /* <DEDUP_REMOVED lines=42> */
.L_x_4576:
[----:B------:R-:W-:Y:S01]  /*06b0*/  IADD3 R0, R94, -0x1, RZ ;  /* 0xffffffff5e007810 */ /* 0x000fe20007ffe0ff */
[----:B------:R0:W2:Y:S04]  /*06c0*/  LDG.E R92, [R92.64] ;  /* 0x000000045c5c7981 */ /* 0x0000a8000c1e1900 */
[----:B------:R-:W-:-:S05]  /*06d0*/  IMAD R0, R0, c[0x0][0x168], RZ ;  /* 0x00005a0000007a24 */ /* 0x000fca00078e02ff */
[----:B------:R-:W-:-:S04]  /*06e0*/  SHF.R.S32.HI R3, RZ, 0x1f, R0 ;  /* 0x0000001fff037819 */ /* 0x000fc80000011400 */
[----:B------:R-:W-:Y:S01]  /*06f0*/  LEA.HI R3, R3, R0, RZ, 0x3 ;  /* 0x0000000003037211 */ /* 0x000fe200078f18ff */
[----:B------:R-:W-:-:S03]  /*0700*/  IMAD.MOV.U32 R21, RZ, RZ, 0x10 ;  /* 0x00000010ff157424 */ /* 0x000fc600078e00ff */
        /* <DEDUP_REMOVED lines=12> */
[----:B-----5:R-:W-:Y:S01]  /*07d0*/  ISETP.GE.AND P3, PT, R127, 0x1, PT ;  /* 0x000000017f00780c */ /* 0x020fe20003f66270 */
[----:B------:R-:W-:-:S12]  /*07e0*/  HFMA2.MMA R100, -RZ, RZ, 0, 0 ;  /* 0x00000000ff647435 */ /* 0x000fd800000001ff */
[----:B------:R-:W-:-:S05]  /*07f0*/  @P3 IADD3 R0, R127, -0x1, RZ ;  /* 0xffffffff7f003810 */ /* 0x000fca0007ffe0ff */
[----:B------:R-:W-:-:S05]  /*0800*/  @P3 IMAD R0, R0, c[0x0][0x168], RZ ;  /* 0x00005a0000003a24 */ /* 0x000fca00078e02ff */
[----:B0-----:R-:W-:-:S04]  /*0810*/  @P3 SHF.R.S32.HI R93, RZ, 0x1f, R0 ;  /* 0x0000001fff5d3819 */ /* 0x001fc80000011400 */
        /* <DEDUP_REMOVED lines=17> */
[----:B----4-:R-:W-:Y:S01]  /*0930*/  HADD2.F32 R93, -RZ, R8.H0_H0 ;  /* 0x20000008ff5d7230 */ /* 0x010fe20000004100 */
[C---:B------:R-:W-:Y:S01]  /*0940*/  FADD.FTZ R17, -R0.reuse, R17 ;  /* 0x0000001100117221 */ /* 0x040fe20000010100 */
[--C-:B-1----:R-:W-:Y:S01]  /*0950*/  HADD2.F32 R94, -RZ, R9.reuse.H0_H0 ;  /* 0x20000009ff5e7230 */ /* 0x102fe20000004100 */
        /* <DEDUP_REMOVED lines=11> */
[--C-:B0-----:R-:W-:Y:S01]  /*0a10*/  HADD2.F32 R90, -RZ, R21.reuse.H0_H0 ;  /* 0x20000015ff5a7230 */ /* 0x101fe20000004100 */
[C---:B------:R-:W-:Y:S01]  /*0a20*/  FADD.FTZ R15, -R0.reuse, R15 ;  /* 0x0000000f000f7221 */ /* 0x040fe20000010100 */
[----:B------:R-:W-:Y:S01]  /*0a30*/  HADD2.F32 R97, -RZ, R21.H1_H1 ;  /* 0x30000015ff617230 */ /* 0x000fe20000004100 */
[C---:B------:R-:W-:Y:S01]  /*0a40*/  FADD.FTZ R133, -R0.reuse, R16 ;  /* 0x0000001000857221 */ /* 0x040fe20000010100 */
[--C-:B------:R-:W-:Y:S01]  /*0a50*/  HADD2.F32 R128, -RZ, R23.reuse.H0_H0 ;  /* 0x20000017ff807230 */ /* 0x100fe20000004100 */
[C---:B------:R-:W-:Y:S01]  /*0a60*/  FADD.FTZ R135, -R0.reuse, R18 ;  /* 0x0000001200877221 */ /* 0x040fe20000010100 */
[----:B------:R-:W-:Y:S01]  /*0a70*/  HADD2.F32 R88, -RZ, R23.H1_H1 ;  /* 0x30000017ff587230 */ /* 0x000fe20000004100 */
[C---:B------:R-:W-:Y:S01]  /*0a80*/  FADD.FTZ R19, -R0.reuse, R19 ;  /* 0x0000001300137221 */ /* 0x040fe20000010100 */
[----:B------:R-:W-:Y:S01]  /*0a90*/  HADD2.F32 R92, -RZ, R8.H1_H1 ;  /* 0x30000008ff5c7230 */ /* 0x000fe20000004100 */
[----:B------:R-:W-:-:S02]  /*0aa0*/  FADD.FTZ R21, -R0, R24 ;  /* 0x0000001800157221 */ /* 0x000fc40000010100 */
[C---:B------:R-:W-:Y:S02]  /*0ab0*/  FADD.FTZ R25, -R0.reuse, R25 ;  /* 0x0000001900197221 */ /* 0x040fe40000010100 */
[C---:B------:R-:W-:Y:S02]  /*0ac0*/  FADD.FTZ R23, -R0.reuse, R26 ;  /* 0x0000001a00177221 */ /* 0x040fe40000010100 */
[----:B------:R-:W-:Y:S02]  /*0ad0*/  FADD.FTZ R91, -R0, R27 ;  /* 0x0000001b005b7221 */ /* 0x000fe40000010100 */
[C---:B------:R-:W-:Y:S02]  /*0ae0*/  FMUL.FTZ R10, R96.reuse, R17 ;  /* 0x00000011600a7220 */ /* 0x040fe40000410000 */
[C---:B------:R-:W-:Y:S02]  /*0af0*/  FMUL.FTZ R0, R96.reuse, R3 ;  /* 0x0000000360007220 */ /* 0x040fe40000410000 */
[----:B------:R-:W-:Y:S01]  /*0b00*/  FMUL.FTZ R17, R119, R93 ;  /* 0x0000005d77117220 */ /* 0x000fe20000410000 */
[--C-:B------:R-:W-:Y:S01]  /*0b10*/  HADD2.F32 R89, -RZ, R22.reuse.H0_H0 ;  /* 0x20000016ff597230 */ /* 0x100fe20000004100 */
[C---:B------:R-:W-:Y:S01]  /*0b20*/  FMUL.FTZ R12, R96.reuse, R19 ;  /* 0x00000013600c7220 */ /* 0x040fe20000410000 */
[----:B------:R-:W-:Y:S01]  /*0b30*/  HADD2.F32 R123, -RZ, R22.H1_H1 ;  /* 0x30000016ff7b7230 */ /* 0x000fe20000004100 */
        /* <DEDUP_REMOVED lines=24> */
[--C-:B------:R-:W-:Y:S01]  /*0cc0*/  HADD2.F32 R132, -RZ, R20.reuse.H0_H0 ;  /* 0x20000014ff847230 */ /* 0x100fe20000004100 */
[----:B------:R-:W-:Y:S01]  /*0cd0*/  FFMA.FTZ R44, R0, R93, R44 ;  /* 0x0000005d002c7223 */ /* 0x000fe2000001002c */
[----:B------:R-:W-:Y:S01]  /*0ce0*/  HADD2.F32 R134, -RZ, R20.H1_H1 ;  /* 0x30000014ff867230 */ /* 0x000fe20000004100 */
        /* <DEDUP_REMOVED lines=67> */
.L_x_4577:
[----:B0-----:R-:W-:Y:S05]  /*1120*/  BSYNC B0 ;  /* 0x0000000000007941 */ /* 0x001fea0003800000 */
.L_x_4575:
        /* <DEDUP_REMOVED lines=11> */
.L_x_4613:
        /* <DEDUP_REMOVED lines=18> */
.L_x_4614:
[----:B------:R-:W-:Y:S01]  /*1300*/  @!P2 LOP3.LUT R90, R90, 0x3, RZ, 0xc0, !PT ;  /* 0x000000035a5aa812 */ /* 0x000fe200078ec0ff */
[----:B--2---:R-:W-:Y:S01]  /*1310*/  FADD.FTZ R124, R124, R93 ;  /* 0x0000005d7c7c7221 */ /* 0x004fe20000010000 */
[----:B------:R-:W-:Y:S01]  /*1320*/  WARPSYNC 0xffffffff ;  /* 0xffffffff00007948 */ /* 0x000fe20003800000 */
[----:B-1----:R-:W-:Y:S01]  /*1330*/  FADD.FTZ R125, R88, R95 ;  /* 0x0000005f587d7221 */ /* 0x002fe20000010000 */
[----:B------:R-:W-:Y:S01]  /*1340*/  @!P2 IADD3 R132, R131, R90, RZ ;  /* 0x0000005a8384a210 */ /* 0x000fe20007ffe0ff */
[----:B------:R-:W-:Y:S01]  /*1350*/  BSSY B0, `(.L_x_4580) ;  /* 0x000001f000007945 */ /* 0x000fe20003800000 */
[----:B------:R-:W-:Y:S02]  /*1360*/  @!P1 ISETP.NE.U32.AND P6, PT, RZ, c[0x0][0x218], PT ;  /* 0x00008600ff009a0c */ /* 0x000fe40003fc5070 */
[----:B------:R-:W-:Y:S01]  /*1370*/  ISETP.NE.AND P4, PT, R103, RZ, PT ;  /* 0x000000ff6700720c */ /* 0x000fe20003f85270 */
[----:B------:R-:W-:Y:S04]  /*1380*/  @!P2 STS.64 [R132.X8+0x2000], R124 ;  /* 0x0020007c8400a388 */ /* 0x000fe80000008a00 */
[----:B------:R-:W-:Y:S01]  /*1390*/  BAR.SYNC.DEFER_BLOCKING 0x0 ;  /* 0x0000000000007b1d */ /* 0x000fe20000010000 */
[----:B------:R-:W-:-:S02]  /*13a0*/  ISETP.GE.AND P2, PT, R127, 0x1, PT ;  /* 0x000000017f00780c */ /* 0x000fc40003f46270 */
[----:B------:R-:W-:Y:S02]  /*13b0*/  @!P1 ISETP.NE.AND.EX P6, PT, RZ, c[0x0][0x21c], PT, P6 ;  /* 0x00008700ff009a0c */ /* 0x000fe40003fc5360 */
[----:B------:R-:W-:-:S09]  /*13c0*/  @!P1 ISETP.NE.U32.AND P3, PT, RZ, c[0x0][0x218], PT ;  /* 0x00008600ff009a0c */ /* 0x000fd20003f65070 */
        /* <DEDUP_REMOVED lines=23> */
.L_x_4581:
[----:B------:R-:W-:Y:S05]  /*1540*/  BSYNC B0 ;  /* 0x0000000000007941 */ /* 0x000fea0003800000 */
.L_x_4580:
        /* <DEDUP_REMOVED lines=13> */
.L_x_4583:
[----:B------:R-:W-:Y:S05]  /*1620*/  BSYNC B0 ;  /* 0x0000000000007941 */ /* 0x000fea0003800000 */
.L_x_4582:
        /* <DEDUP_REMOVED lines=15> */
.L_x_4585:
[----:B------:R-:W-:Y:S05]  /*1720*/  BSYNC B0 ;  /* 0x0000000000007941 */ /* 0x000fea0003800000 */
.L_x_4584:
        /* <DEDUP_REMOVED lines=15> */
.L_x_4587:
[----:B------:R-:W-:Y:S05]  /*1820*/  BSYNC B0 ;  /* 0x0000000000007941 */ /* 0x000fea0003800000 */
.L_x_4586:
        /* <DEDUP_REMOVED lines=15> */
.L_x_4589:
[----:B------:R-:W-:Y:S05]  /*1920*/  BSYNC B0 ;  /* 0x0000000000007941 */ /* 0x000fea0003800000 */
.L_x_4588:
        /* <DEDUP_REMOVED lines=16> */
.L_x_4591:
[----:B------:R-:W-:Y:S05]  /*1a30*/  BSYNC B0 ;  /* 0x0000000000007941 */ /* 0x000fea0003800000 */
.L_x_4590:
        /* <DEDUP_REMOVED lines=16> */
.L_x_4593:
[----:B------:R-:W-:Y:S05]  /*1b40*/  BSYNC B0 ;  /* 0x0000000000007941 */ /* 0x000fea0003800000 */
.L_x_4592:
        /* <DEDUP_REMOVED lines=18> */
.L_x_4595:
[----:B------:R-:W-:Y:S05]  /*1c70*/  BSYNC B0 ;  /* 0x0000000000007941 */ /* 0x000fea0003800000 */
.L_x_4594:
[----:B------:R-:W-:Y:S01]  /*1c80*/  @P2 LOP3.LUT R101, R121, 0x7f, RZ, 0xc0, !PT ;  /* 0x0000007f79652812 */ /* 0x000fe200078ec0ff */
[----:B------:R-:W-:Y:S01]  /*1c90*/  IMAD.MOV.U32 R100, RZ, RZ, RZ ;  /* 0x000000ffff647224 */ /* 0x000fe200078e00ff */
[----:B------:R-:W-:Y:S01]  /*1ca0*/  ISETP.NE.U32.AND P4, PT, RZ, c[0x0][0x258], PT ;  /* 0x00009600ff007a0c */ /* 0x000fe20003f85070 */
[----:B------:R-:W-:Y:S01]  /*1cb0*/  BSSY B0, `(.L_x_4596) ;  /* 0x000002b000007945 */ /* 0x000fe20003800000 */
[----:B------:R-:W-:Y:S02]  /*1cc0*/  @P2 LEA.HI.SX32 R100, R140, R101, 0x1d ;  /* 0x000000658c642211 */ /* 0x000fe400078feaff */
[----:B------:R-:W-:Y:S02]  /*1cd0*/  @P2 F2FP.PACK_AB R101, RZ, R88 ;  /* 0x00000058ff65223e */ /* 0x000fe400000000ff */
[----:B------:R-:W-:Y:S02]  /*1ce0*/  @P2 FSEL R137, R93, RZ, P5 ;  /* 0x000000ff5d892208 */ /* 0x000fe40002800000 */
[----:B------:R-:W-:Y:S01]  /*1cf0*/  @P2 PRMT R84, R101, 0x7610, R84 ;  /* 0x0000761065542816 */ /* 0x000fe20000000054 */
[----:B------:R-:W-:Y:S01]  /*1d00*/  @P2 FMUL.FTZ R101, R138, c[0x0][0x1ec] ;  /* 0x00007b008a652a20 */ /* 0x000fe20000410000 */
[----:B------:R-:W-:-:S02]  /*1d10*/  @P3 MOV R93, 0x20 ;  /* 0x00000020005d3802 */ /* 0x000fc40000000f00 */
[----:B------:R-:W-:Y:S01]  /*1d20*/  ISETP.NE.AND.EX P4, PT, RZ, c[0x0][0x25c], PT, P4 ;  /* 0x00009700ff007a0c */ /* 0x000fe20003f85340 */
[----:B------:R-:W-:Y:S01]  /*1d30*/  @P2 FMUL.FTZ R101, R101, c[0x0][0x1e8] ;  /* 0x00007a0065652a20 */ /* 0x000fe20000410000 */
[----:B------:R-:W-:Y:S02]  /*1d40*/  @P2 LOP3.LUT P5, RZ, R134, 0xff, RZ, 0xc0, !PT ;  /* 0x000000ff86ff2812 */ /* 0x000fe400078ac0ff */
[----:B------:R-:W-:Y:S01]  /*1d50*/  @P2 F2FP.PACK_AB R134, RZ, R92 ;  /* 0x0000005cff86223e */ /* 0x000fe200000000ff */
[----:B------:R-:W-:Y:S01]  /*1d60*/  @P3 IMAD.WIDE.U32 R92, R126, R93, c[0x0][0x258] ;  /* 0x000096007e5c3625 */ /* 0x000fe200078e005d */
[----:B------:R-:W-:Y:S02]  /*1d70*/  SEL R88, R89, R76, P4 ;  /* 0x0000004c59587207 */ /* 0x000fe40002000000 */
[----:B------:R-:W-:Y:S02]  /*1d80*/  @P2 FSEL R126, R101, RZ, P6 ;  /* 0x000000ff657e2208 */ /* 0x000fe40003000000 */
[----:B------:R-:W-:-:S02]  /*1d90*/  SEL R89, R90, R77, P4 ;  /* 0x0000004d5a597207 */ /* 0x000fc40002000000 */
[----:B------:R-:W-:Y:S02]  /*1da0*/  @P2 F2FP.PACK_AB R131, RZ, R131 ;  /* 0x00000083ff83223e */ /* 0x000fe400000000ff */
[----:B------:R-:W-:Y:S02]  /*1db0*/  @P2 F2FP.PACK_AB R135, RZ, R135 ;  /* 0x00000087ff87223e */ /* 0x000fe400000000ff */
[----:B------:R-:W-:Y:S02]  /*1dc0*/  @!P1 ISETP.NE.U32.AND P6, PT, RZ, c[0x0][0x218], PT ;  /* 0x00008600ff009a0c */ /* 0x000fe40003fc5070 */
[----:B------:R-:W-:Y:S02]  /*1dd0*/  SEL R90, R91, R78, P4 ;  /* 0x0000004e5b5a7207 */ /* 0x000fe40002000000 */
[----:B------:R-:W-:Y:S02]  /*1de0*/  SEL R91, R132, R79, P4 ;  /* 0x0000004f845b7207 */ /* 0x000fe40002000000 */
[----:B------:R-:W-:-:S02]  /*1df0*/  @P2 F2FP.PACK_AB R133, RZ, R133 ;  /* 0x00000085ff85223e */ /* 0x000fc400000000ff */
[----:B------:R-:W-:Y:S01]  /*1e00*/  @P2 PRMT R85, R131, 0x7610, R85 ;  /* 0x0000761083552816 */ /* 0x000fe20000000055 */
[----:B------:R0:W-:Y:S01]  /*1e10*/  @P3 STG.E.128 [R92.64], R88 ;  /* 0x000000585c003986 */ /* 0x0001e2000c101d04 */
[----:B------:R-:W-:Y:S02]  /*1e20*/  @P2 F2FP.PACK_AB R136, RZ, R136 ;  /* 0x00000088ff88223e */ /* 0x000fe400000000ff */
[----:B------:R-:W-:Y:S02]  /*1e30*/  @P2 PRMT R86, R135, 0x7610, R86 ;  /* 0x0000761087562816 */ /* 0x000fe40000000056 */
[----:B------:R-:W-:Y:S02]  /*1e40*/  @!P1 ISETP.NE.AND.EX P6, PT, RZ, c[0x0][0x21c], PT, P6 ;  /* 0x00008700ff009a0c */ /* 0x000fe40003fc5360 */
[----:B------:R-:W-:Y:S02]  /*1e50*/  @P2 PRMT R84, R84, 0x5410, R134 ;  /* 0x0000541054542816 */ /* 0x000fe40000000086 */
[----:B------:R-:W-:-:S02]  /*1e60*/  @P2 PRMT R85, R85, 0x5410, R133 ;  /* 0x0000541055552816 */ /* 0x000fc40000000085 */
[----:B------:R-:W-:Y:S02]  /*1e70*/  @P2 PRMT R86, R86, 0x5410, R136 ;  /* 0x0000541056562816 */ /* 0x000fe40000000088 */
[----:B------:R-:W-:Y:S02]  /*1e80*/  @P2 F2FP.PACK_AB R137, RZ, R137 ;  /* 0x00000089ff89223e */ /* 0x000fe400000000ff */
        /* <DEDUP_REMOVED lines=13> */
.L_x_4597:
[----:B------:R-:W-:Y:S05]  /*1f60*/  BSYNC B0 ;  /* 0x0000000000007941 */ /* 0x000fea0003800000 */
.L_x_4596:
[----:B------:R-:W-:Y:S01]  /*1f70*/  @P2 F2FP.PACK_AB R126, RZ, R126 ;  /* 0x0000007eff7e223e */ /* 0x000fe200000000ff */
        /* <DEDUP_REMOVED lines=26> */
.L_x_4599:
[----:B-1----:R-:W-:Y:S05]  /*2120*/  BSYNC B0 ;  /* 0x0000000000007941 */ /* 0x002fea0003800000 */
.L_x_4598:
        /* <DEDUP_REMOVED lines=8> */
.L_x_4601:
[----:B------:R-:W-:Y:S05]  /*21b0*/  BSYNC B0 ;  /* 0x0000000000007941 */ /* 0x000fea0003800000 */
.L_x_4600:
        /* <DEDUP_REMOVED lines=15> */
.L_x_4603:
[----:B------:R-:W-:Y:S05]  /*22b0*/  BSYNC B0 ;  /* 0x0000000000007941 */ /* 0x000fea0003800000 */
.L_x_4602:
        /* <DEDUP_REMOVED lines=21> */
.L_x_4605:
[----:B------:R-:W-:Y:S05]  /*2410*/  BSYNC B0 ;  /* 0x0000000000007941 */ /* 0x000fea0003800000 */
.L_x_4604:
        /* <DEDUP_REMOVED lines=8> */
.L_x_4607:
[----:B------:R-:W-:Y:S05]  /*24a0*/  BSYNC B0 ;  /* 0x0000000000007941 */ /* 0x000fea0003800000 */
.L_x_4606:
[----:B------:R-:W-:Y:S01]  /*24b0*/  @P2 FMUL.FTZ R94, R93, c[0x0][0x1ec] ;  /* 0x00007b005d5e2a20 */ /* 0x000fe20000410000 */
[----:B------:R-:W-:Y:S01]  /*24c0*/  @!P1 ISETP.NE.AND.EX P5, PT, RZ, c[0x0][0x21c], PT, P5 ;  /* 0x00008700ff009a0c */ /* 0x000fe20003fa5350 */
[----:B------:R-:W-:Y:S01]  /*24d0*/  BSSY B0, `(.L_x_4608) ;  /* 0x000000d000007945 */ /* 0x000fe20003800000 */
[----:B------:R-:W-:Y:S01]  /*24e0*/  @P2 LOP3.LUT P6, RZ, R99, 0xff, RZ, 0xc0, !PT ;  /* 0x000000ff63ff2812 */ /* 0x000fe200078cc0ff */
[----:B------:R-:W-:Y:S01]  /*24f0*/  @P2 FMUL.FTZ R94, R94, c[0x0][0x1e8] ;  /* 0x00007a005e5e2a20 */ /* 0x000fe20000410000 */
[----:B------:R-:W-:Y:S01]  /*2500*/  @P2 F2FP.PACK_AB R127, RZ, R127 ;  /* 0x0000007fff7f223e */ /* 0x000fe200000000ff */
        /* <DEDUP_REMOVED lines=9> */
.L_x_4609:
[----:B------:R-:W-:Y:S05]  /*25a0*/  BSYNC B0 ;  /* 0x0000000000007941 */ /* 0x000fea0003800000 */
.L_x_4608:
        /* <DEDUP_REMOVED lines=8> */
[----:B------:R-:W-:Y:S02]  /*2630*/  @P2 F2FP.PACK_AB R89, RZ, R89 ;  /* 0x00000059ff59223e */ /* 0x000fe400000000ff */
[----:B------:R-:W-:-:S02]  /*2640*/  @P2 FSEL R133, R133, RZ, P6 ;  /* 0x000000ff85852208 */ /* 0x000fc40003000000 */
[----:B------:R-:W-:Y:S02]  /*2650*/  @P2 F2FP.PACK_AB R94, RZ, R94 ;  /* 0x0000005eff5e223e */ /* 0x000fe400000000ff */
[----:B------:R-:W-:Y:S02]  /*2660*/  @!P1 ISETP.NE.U32.AND P5, PT, RZ, c[0x0][0x218], PT ;  /* 0x00008600ff009a0c */ /* 0x000fe40003fa5070 */
[----:B------:R-:W-:Y:S02]  /*2670*/  @P2 F2FP.PACK_AB R88, RZ, R88 ;  /* 0x00000058ff58223e */ /* 0x000fe400000000ff */
[----:B------:R-:W-:Y:S02]  /*2680*/  @P2 F2FP.PACK_AB R92, RZ, R92 ;  /* 0x0000005cff5c223e */ /* 0x000fe400000000ff */
[----:B------:R-:W-:Y:S02]  /*2690*/  @P2 F2FP.PACK_AB R95, RZ, R95 ;  /* 0x0000005fff5f223e */ /* 0x000fe400000000ff */
[----:B------:R-:W-:-:S02]  /*26a0*/  @P2 F2FP.PACK_AB R133, RZ, R133 ;  /* 0x00000085ff85223e */ /* 0x000fc400000000ff */
        /* <DEDUP_REMOVED lines=23> */
.L_x_4611:
[----:B------:R-:W-:Y:S05]  /*2820*/  BSYNC B0 ;  /* 0x0000000000007941 */ /* 0x000fea0003800000 */
.L_x_4610:
        /* <DEDUP_REMOVED lines=10> */
[----:B------:R-:W-:Y:S01]  /*28d0*/  @P2 F2FP.PACK_AB R92, RZ, R91 ;  /* 0x0000005bff5c223e */ /* 0x000fe200000000ff */
        /* <DEDUP_REMOVED lines=8> */
.L_x_4574:
        /* <DEDUP_REMOVED lines=17> */
.L_x_4578:
[----:B------:R-:W-:Y:S01]  /*2a70*/  HFMA2.MMA R132, -RZ, RZ, 0, 1.847743988037109375e-06 ;  /* 0x0000001fff847435 */ /* 0x000fe200000001ff */
[----:B------:R-:W-:Y:S01]  /*2a80*/  IMAD.MOV.U32 R94, RZ, RZ, R92 ;  /* 0x000000ffff5e7224 */ /* 0x000fe200078e005c */
[----:B------:R-:W-:Y:S01]  /*2a90*/  MOV R125, 0x10 ;  /* 0x00000010007d7802 */ /* 0x000fe20000000f00 */
[----:B------:R-:W-:Y:S01]  /*2aa0*/  IMAD.MOV.U32 R133, RZ, RZ, -0x1 ;  /* 0xffffffffff857424 */ /* 0x000fe200078e00ff */
[----:B------:R-:W-:-:S02]  /*2ab0*/  MOV R88, 0x2ad0 ;  /* 0x00002ad000587802 */ /* 0x000fc40000000f00 */
[----:B------:R-:W-:Y:S05]  /*2ac0*/  CALL.REL.NOINC `($__internal_133_$__cuda_sm70_shflsync_down_p) ;  /* 0x0000046000007944 */ /* 0x000fea0003c00000 */
[----:B-1----:R-:W-:Y:S01]  /*2ad0*/  MOV R91, R94 ;  /* 0x0000005e005b7202 */ /* 0x002fe20000000f00 */
[----:B0-----:R-:W-:Y:S05]  /*2ae0*/  BRA `(.L_x_4613) ;  /* 0xffffe6f000007947 */ /* 0x001fea000383ffff */
.L_x_4579:
[----:B------:R-:W-:Y:S01]  /*2af0*/  HFMA2.MMA R132, -RZ, RZ, 0, 1.847743988037109375e-06 ;  /* 0x0000001fff847435 */ /* 0x000fe200000001ff */
[----:B------:R-:W-:Y:S01]  /*2b00*/  MOV R94, R93 ;  /* 0x0000005d005e7202 */ /* 0x000fe20000000f00 */
[----:B------:R-:W-:Y:S01]  /*2b10*/  IMAD.MOV.U32 R125, RZ, RZ, 0x10 ;  /* 0x00000010ff7d7424 */ /* 0x000fe200078e00ff */
[----:B------:R-:W-:-:S02]  /*2b20*/  MOV R133, 0xffffffff ;  /* 0xffffffff00857802 */ /* 0x000fc40000000f00 */
[----:B------:R-:W-:Y:S02]  /*2b30*/  MOV R88, 0x2b50 ;  /* 0x00002b5000587802 */ /* 0x000fe40000000f00 */
[----:B01----:R-:W-:Y:S05]  /*2b40*/  CALL.REL.NOINC `($__internal_133_$__cuda_sm70_shflsync_down_p) ;  /* 0x000003e000007944 */ /* 0x003fea0003c00000 */
[----:B------:R-:W-:Y:S01]  /*2b50*/  FADD.FTZ R92, R91, R92 ;  /* 0x0000005c5b5c7221 */ /* 0x000fe20000010000 */
[----:B0-----:R-:W-:Y:S01]  /*2b60*/  HFMA2.MMA R132, -RZ, RZ, 0, 1.847743988037109375e-06 ;  /* 0x0000001fff847435 */ /* 0x001fe200000001ff */
[----:B-1----:R-:W-:Y:S01]  /*2b70*/  FADD.FTZ R93, R93, R94 ;  /* 0x0000005e5d5d7221 */ /* 0x002fe20000010000 */
[----:B------:R-:W-:Y:S01]  /*2b80*/  MOV R133, 0xffffffff ;  /* 0xffffffff00857802 */ /* 0x000fe20000000f00 */
[----:B------:R-:W-:Y:S01]  /*2b90*/  IMAD.MOV.U32 R125, RZ, RZ, 0x8 ;  /* 0x00000008ff7d7424 */ /* 0x000fe200078e00ff */
[----:B------:R-:W-:Y:S01]  /*2ba0*/  MOV R88, 0x2bd0 ;  /* 0x00002bd000587802 */ /* 0x000fe20000000f00 */
[----:B------:R-:W-:Y:S02]  /*2bb0*/  IMAD.MOV.U32 R94, RZ, RZ, R92 ;  /* 0x000000ffff5e7224 */ /* 0x000fe400078e005c */
[----:B------:R-:W-:Y:S05]  /*2bc0*/  CALL.REL.NOINC `($__internal_133_$__cuda_sm70_shflsync_down_p) ;  /* 0x0000036000007944 */ /* 0x000fea0003c00000 */
[----:B0-----:R-:W-:Y:S01]  /*2bd0*/  HFMA2.MMA R132, -RZ, RZ, 0, 1.847743988037109375e-06 ;  /* 0x0000001fff847435 */ /* 0x001fe200000001ff */
[----:B-1----:R-:W-:Y:S01]  /*2be0*/  MOV R91, R94 ;  /* 0x0000005e005b7202 */ /* 0x002fe20000000f00 */
[----:B------:R-:W-:Y:S01]  /*2bf0*/  IMAD.MOV.U32 R125, RZ, RZ, 0x8 ;  /* 0x00000008ff7d7424 */ /* 0x000fe200078e00ff */
[----:B------:R-:W-:Y:S02]  /*2c00*/  MOV R94, R93 ;  /* 0x0000005d005e7202 */ /* 0x000fe40000000f00 */
[----:B------:R-:W-:-:S02]  /*2c10*/  MOV R133, 0xffffffff ;  /* 0xffffffff00857802 */ /* 0x000fc40000000f00 */
[----:B------:R-:W-:Y:S02]  /*2c20*/  MOV R88, 0x2c40 ;  /* 0x00002c4000587802 */ /* 0x000fe40000000f00 */
[----:B------:R-:W-:Y:S05]  /*2c30*/  CALL.REL.NOINC `($__internal_133_$__cuda_sm70_shflsync_down_p) ;  /* 0x000002f000007944 */ /* 0x000fea0003c00000 */
[----:B------:R-:W-:Y:S01]  /*2c40*/  FADD.FTZ R92, R91, R92 ;  /* 0x0000005c5b5c7221 */ /* 0x000fe20000010000 */
[----:B0-----:R-:W-:Y:S01]  /*2c50*/  HFMA2.MMA R125, -RZ, RZ, 0, 2.384185791015625e-07 ;  /* 0x00000004ff7d7435 */ /* 0x001fe200000001ff */
[----:B-1----:R-:W-:Y:S01]  /*2c60*/  FADD.FTZ R93, R93, R94 ;  /* 0x0000005e5d5d7221 */ /* 0x002fe20000010000 */
[----:B------:R-:W-:Y:S01]  /*2c70*/  MOV R133, 0xffffffff ;  /* 0xffffffff00857802 */ /* 0x000fe20000000f00 */
[----:B------:R-:W-:Y:S01]  /*2c80*/  IMAD.MOV.U32 R132, RZ, RZ, 0x1f ;  /* 0x0000001fff847424 */ /* 0x000fe200078e00ff */
[----:B------:R-:W-:Y:S02]  /*2c90*/  MOV R94, R92 ;  /* 0x0000005c005e7202 */ /* 0x000fe40000000f00 */
[----:B------:R-:W-:Y:S02]  /*2ca0*/  MOV R88, 0x2cc0 ;  /* 0x00002cc000587802 */ /* 0x000fe40000000f00 */
[----:B------:R-:W-:Y:S05]  /*2cb0*/  CALL.REL.NOINC `($__internal_133_$__cuda_sm70_shflsync_down_p) ;  /* 0x0000027000007944 */ /* 0x000fea0003c00000 */
[----:B0-----:R-:W-:Y:S01]  /*2cc0*/  HFMA2.MMA R125, -RZ, RZ, 0, 2.384185791015625e-07 ;  /* 0x00000004ff7d7435 */ /* 0x001fe200000001ff */
[----:B-1----:R-:W-:Y:S01]  /*2cd0*/  MOV R91, R94 ;  /* 0x0000005e005b7202 */ /* 0x002fe20000000f00 */
[----:B------:R-:W-:Y:S01]  /*2ce0*/  IMAD.MOV.U32 R94, RZ, RZ, R93 ;  /* 0x000000ffff5e7224 */ /* 0x000fe200078e005d */
[----:B------:R-:W-:-:S02]  /*2cf0*/  MOV R132, 0x1f ;  /* 0x0000001f00847802 */ /* 0x000fc40000000f00 */
[----:B------:R-:W-:Y:S02]  /*2d00*/  MOV R133, 0xffffffff ;  /* 0xffffffff00857802 */ /* 0x000fe40000000f00 */
[----:B------:R-:W-:Y:S02]  /*2d10*/  MOV R88, 0x2d30 ;  /* 0x00002d3000587802 */ /* 0x000fe40000000f00 */
[----:B------:R-:W-:Y:S05]  /*2d20*/  CALL.REL.NOINC `($__internal_133_$__cuda_sm70_shflsync_down_p) ;  /* 0x0000020000007944 */ /* 0x000fea0003c00000 */
[----:B------:R-:W-:Y:S01]  /*2d30*/  FADD.FTZ R92, R91, R92 ;  /* 0x0000005c5b5c7221 */ /* 0x000fe20000010000 */
[----:B0-----:R-:W-:Y:S01]  /*2d40*/  HFMA2.MMA R132, -RZ, RZ, 0, 1.847743988037109375e-06 ;  /* 0x0000001fff847435 */ /* 0x001fe200000001ff */
[----:B-1----:R-:W-:Y:S01]  /*2d50*/  FADD.FTZ R95, R93, R94 ;  /* 0x0000005e5d5f7221 */ /* 0x002fe20000010000 */
[----:B------:R-:W-:Y:S01]  /*2d60*/  MOV R133, 0xffffffff ;  /* 0xffffffff00857802 */ /* 0x000fe20000000f00 */
[----:B------:R-:W-:Y:S01]  /*2d70*/  IMAD.MOV.U32 R125, RZ, RZ, 0x2 ;  /* 0x00000002ff7d7424 */ /* 0x000fe200078e00ff */
[----:B------:R-:W-:Y:S02]  /*2d80*/  MOV R94, R92 ;  /* 0x0000005c005e7202 */ /* 0x000fe40000000f00 */
[----:B------:R-:W-:Y:S02]  /*2d90*/  MOV R88, 0x2db0 ;  /* 0x00002db000587802 */ /* 0x000fe40000000f00 */
[----:B------:R-:W-:Y:S05]  /*2da0*/  CALL.REL.NOINC `($__internal_133_$__cuda_sm70_shflsync_down_p) ;  /* 0x0000018000007944 */ /* 0x000fea0003c00000 */
[----:B0-----:R-:W-:Y:S01]  /*2db0*/  HFMA2.MMA R125, -RZ, RZ, 0, 1.1920928955078125e-07 ;  /* 0x00000002ff7d7435 */ /* 0x001fe200000001ff */
[----:B-1----:R-:W-:Y:S01]  /*2dc0*/  IMAD.MOV.U32 R91, RZ, RZ, R94 ;  /* 0x000000ffff5b7224 */ /* 0x002fe200078e005e */
[----:B------:R-:W-:Y:S01]  /*2dd0*/  MOV R94, R95 ;  /* 0x0000005f005e7202 */ /* 0x000fe20000000f00 */
[----:B------:R-:W-:Y:S01]  /*2de0*/  IMAD.MOV.U32 R133, RZ, RZ, -0x1 ;  /* 0xffffffffff857424 */ /* 0x000fe200078e00ff */
[----:B------:R-:W-:-:S02]  /*2df0*/  MOV R132, 0x1f ;  /* 0x0000001f00847802 */ /* 0x000fc40000000f00 */
[----:B------:R-:W-:Y:S02]  /*2e00*/  MOV R88, 0x2e20 ;  /* 0x00002e2000587802 */ /* 0x000fe40000000f00 */
[----:B------:R-:W-:Y:S05]  /*2e10*/  CALL.REL.NOINC `($__internal_133_$__cuda_sm70_shflsync_down_p) ;  /* 0x0000011000007944 */ /* 0x000fea0003c00000 */
[----:B------:R-:W-:Y:S01]  /*2e20*/  FADD.FTZ R93, R91, R92 ;  /* 0x0000005c5b5d7221 */ /* 0x000fe20000010000 */
[----:B0-----:R-:W-:Y:S01]  /*2e30*/  HFMA2.MMA R125, -RZ, RZ, 0, 5.9604644775390625e-08 ;  /* 0x00000001ff7d7435 */ /* 0x001fe200000001ff */
[----:B-1----:R-:W-:Y:S01]  /*2e40*/  FADD.FTZ R95, R95, R94 ;  /* 0x0000005e5f5f7221 */ /* 0x002fe20000010000 */
[----:B------:R-:W-:Y:S01]  /*2e50*/  MOV R132, 0x1f ;  /* 0x0000001f00847802 */ /* 0x000fe20000000f00 */
[----:B------:R-:W-:Y:S01]  /*2e60*/  IMAD.MOV.U32 R94, RZ, RZ, R93 ;  /* 0x000000ffff5e7224 */ /* 0x000fe200078e005d */
[----:B------:R-:W-:Y:S02]  /*2e70*/  MOV R133, 0xffffffff ;  /* 0xffffffff00857802 */ /* 0x000fe40000000f00 */
[----:B------:R-:W-:Y:S02]  /*2e80*/  MOV R88, 0x2ea0 ;  /* 0x00002ea000587802 */ /* 0x000fe40000000f00 */
[----:B------:R-:W-:Y:S05]  /*2e90*/  CALL.REL.NOINC `($__internal_133_$__cuda_sm70_shflsync_down_p) ;  /* 0x0000009000007944 */ /* 0x000fea0003c00000 */
[----:B0-----:R-:W-:Y:S01]  /*2ea0*/  HFMA2.MMA R125, -RZ, RZ, 0, 5.9604644775390625e-08 ;  /* 0x00000001ff7d7435 */ /* 0x001fe200000001ff */
[----:B-1----:R-:W-:Y:S01]  /*2eb0*/  MOV R124, R94 ;  /* 0x0000005e007c7202 */ /* 0x002fe20000000f00 */
[----:B------:R-:W-:Y:S01]  /*2ec0*/  IMAD.MOV.U32 R132, RZ, RZ, 0x1f ;  /* 0x0000001fff847424 */ /* 0x000fe200078e00ff */
[----:B------:R-:W-:-:S02]  /*2ed0*/  MOV R94, R95 ;  /* 0x0000005f005e7202 */ /* 0x000fc40000000f00 */
[----:B------:R-:W-:Y:S02]  /*2ee0*/  MOV R133, 0xffffffff ;  /* 0xffffffff00857802 */ /* 0x000fe40000000f00 */
[----:B------:R-:W-:Y:S02]  /*2ef0*/  MOV R88, 0x2f10 ;  /* 0x00002f1000587802 */ /* 0x000fe40000000f00 */
[----:B------:R-:W-:Y:S05]  /*2f00*/  CALL.REL.NOINC `($__internal_133_$__cuda_sm70_shflsync_down_p) ;  /* 0x0000002000007944 */ /* 0x000fea0003c00000 */
[----:B-1----:R-:W-:Y:S01]  /*2f10*/  MOV R88, R94 ;  /* 0x0000005e00587202 */ /* 0x002fe20000000f00 */
[----:B0-----:R-:W-:Y:S05]  /*2f20*/  BRA `(.L_x_4614) ;  /* 0xffffe3d000007947 */ /* 0x001fea000383ffff */
        .weak           $__internal_133_$__cuda_sm70_shflsync_down_p
        .type           $__internal_133_$__cuda_sm70_shflsync_down_p,@function
        .size           $__internal_133_$__cuda_sm70_shflsync_down_p,(.L_x_6935 - $__internal_133_$__cuda_sm70_shflsync_down_p)
$__internal_133_$__cuda_sm70_shflsync_down_p:
[----:B------:R-:W-:Y:S01]  /*2f30*/  HFMA2.MMA R89, -RZ, RZ, 0, 0 ;  /* 0x00000000ff597435 */ /* 0x000fe200000001ff */
[----:B------:R-:W-:Y:S04]  /*2f40*/  WARPSYNC R133 ;  /* 0x0000008500007348 */ /* 0x000fe80003800000 */
[----:B------:R0:W1:Y:S01]  /*2f50*/  SHFL.DOWN PT, R94, R94, R125, R132 ;  /* 0x0800007d5e5e7389 */ /* 0x00006200000e0084 */
[----:B------:R-:W-:Y:S05]  /*2f60*/  RET.REL.NODEC R88 `(_ZN10layer_norm13ln_bwd_kernelINS_13Kernel_traitsI6__halfS2_fS2_fjLj2048ELj1ELj1ELj4ELj16ENS_18Kernel_traits_baseILj2048ES2_S2_fS2_fjLj128EEEEELb1ELb0ELb1ELb1EEEvNS_9BwdParamsE) ;  /* 0xffffd09058007950 */ /* 0x000fea0003c3ffff */
.L_x_4615:
        /* <DEDUP_REMOVED lines=9> */
.L_x_6935:


//--------------------- .text._ZN10layer_norm13ln_bwd_kernelINS_13Kernel_traitsI6__halfS2_fS2_fjLj2048ELj1ELj1ELj4ELj16ENS_18Kernel_traits_baseILj2048ES2_S2_fS2_fjLj128EEEEELb1ELb1ELb0ELb0EEEvNS_9BwdParamsE --------------------------
	.section	.text._ZN10layer_norm13ln_bwd_kernelINS_13Kernel_traitsI6__halfS2_fS2_fjLj2048ELj1ELj1ELj4ELj16ENS_18Kernel_traits_baseILj2048ES2_S2_fS2_fjLj128EEEEELb1ELb1ELb0ELb0EEEvNS_9BwdParamsE,"ax",@progbits
	.sectioninfo	@"SHI_REGISTERS=167"
	.align	128
        .global         _ZN10layer_norm13ln_bwd_kernelINS_13Kernel_traitsI6__halfS2_fS2_fjLj2048ELj1ELj1ELj4ELj16ENS_18Kernel_traits_baseILj2048ES2_S2_fS2_fjLj128EEEEELb1ELb1ELb0ELb0EEEvNS_9BwdParamsE
        .type           _ZN10layer_norm13ln_bwd_kernelINS_13Kernel_traitsI6__halfS2_fS2_fjLj2048ELj1ELj1ELj4ELj16ENS_18Kernel_traits_baseILj2048ES2_S2_fS2_fjLj128EEEEELb1ELb1ELb0ELb0EEEvNS_9BwdParamsE,@function
        .size           _ZN10layer_norm13ln_bwd_kernelINS_13Kernel_traitsI6__halfS2_fS2_fjLj2048ELj1ELj1ELj4ELj16ENS_18Kernel_traits_baseILj2048ES2_S2_fS2_fjLj128EEEEELb1ELb1ELb0ELb0EEEvNS_9BwdParamsE,(.L_x_6936 - _ZN10layer_norm13ln_bwd_kernelINS_13Kernel_traitsI6__halfS2_fS2_fjLj2048ELj1ELj1ELj4ELj16ENS_18Kernel_traits_baseILj2048ES2_S2_fS2_fjLj128EEEEELb1ELb1ELb0ELb0EEEvNS_9BwdParamsE)
        .other          _ZN10layer_norm13ln_bwd_kernelINS_13Kernel_traitsI6__halfS2_fS2_fjLj2048ELj1ELj1ELj4ELj16ENS_18Kernel_traits_baseILj2048ES2_S2_fS2_fjLj128EEEEELb1ELb1ELb0ELb0EEEvNS_9BwdParamsE,@"STO_CUDA_ENTRY STV_DEFAULT"
_ZN10layer_norm13ln_bwd_kernelINS_13Kernel_traitsI6__halfS2_fS2_fjLj2048ELj1ELj1ELj4ELj16ENS_18Kernel_traits_baseILj2048ES2_S2_fS2_fjLj128EEEEELb1ELb1ELb0ELb0EEEvNS_9BwdParamsE:
.text._ZN10layer_norm13ln_bwd_kernelINS_13Kernel_traitsI6__halfS2_fS2_fjLj2048ELj1ELj1ELj4ELj16ENS_18Kernel_traits_baseILj2048ES2_S2_fS2_fjLj128EEEEELb1ELb1ELb0ELb0EEEvNS_9BwdParamsE:
        /* <DEDUP_REMOVED lines=85> */
.L_x_4627:
        /* <DEDUP_REMOVED lines=83> */
[----:B------:R-:W-:-:S02]  /*0a80*/  FADD.FTZ R142, -R155, R103 ;  /* 0x000000679b8e7221 */ /* 0x000fc40000010100 */
        /* <DEDUP_REMOVED lines=23> */
.L_x_4618:
[----:B0-----:R-:W-:Y:S05]  /*0c00*/  BSYNC B0 ;  /* 0x0000000000007941 */ /* 0x001fea0003800000 */
.L_x_4617:
        /* <DEDUP_REMOVED lines=23> */
[----:B------:R-:W-:-:S02]  /*0d80*/  FADD.FTZ R126, -R155, R93 ;  /* 0x0000005d9b7e7221 */ /* 0x000fc40000010100 */
[----:B0----5:R-:W-:Y:S02]  /*0d90*/  FMUL.FTZ R125, R123, R92 ;  /* 0x0000005c7b7d7220 */ /* 0x021fe40000410000 */
[----:B------:R-:W-:Y:S02]  /*0da0*/  FMUL.FTZ R138, R18, R95 ;  /* 0x0000005f128a7220 */ /* 0x000fe40000410000 */
[----:B----4-:R-:W-:Y:S01]  /*0db0*/  FADD.FTZ R132, -R155, R97 ;  /* 0x000000619b847221 */ /* 0x010fe20000010100 */
[----:B------:R-:W-:Y:S01]  /*0dc0*/  HADD2.F32 R97, -RZ, R101.H0_H0 ;  /* 0x20000065ff617230 */ /* 0x000fe20000004100 */
[C---:B------:R-:W-:Y:S02]  /*0dd0*/  FMUL.FTZ R129, R123.reuse, R94 ;  /* 0x0000005e7b817220 */ /* 0x040fe40000410000 */
[----:B------:R-:W-:Y:S02]  /*0de0*/  FMUL.FTZ R124, R123, R126 ;  /* 0x0000007e7b7c7220 */ /* 0x000fe40000410000 */
[----:B------:R-:W-:-:S02]  /*0df0*/  FMUL.FTZ R131, R17, R100 ;  /* 0x0000006411837220 */ /* 0x000fc40000410000 */
[----:B------:R-:W-:Y:S02]  /*0e00*/  FADD.FTZ R94, R157, R138 ;  /* 0x0000008a9d5e7221 */ /* 0x000fe40000010000 */
[----:B------:R-:W-:Y:S02]  /*0e10*/  FFMA.FTZ R162, R125, R138, R162 ;  /* 0x0000008a7da27223 */ /* 0x000fe400000100a2 */
[----:B------:R-:W-:Y:S01]  /*0e20*/  FADD.FTZ R130, -R155, R96 ;  /* 0x000000609b827221 */ /* 0x000fe20000010100 */
[----:B------:R-:W-:Y:S01]  /*0e30*/  HADD2.F32 R96, -RZ, R101.H1_H1 ;  /* 0x30000065ff607230 */ /* 0x000fe20000004100 */
[----:B------:R-:W-:Y:S02]  /*0e40*/  FADD.FTZ R40, R40, R95 ;  /* 0x0000005f28287221 */ /* 0x000fe40000010000 */
[----:B------:R-:W-:Y:S02]  /*0e50*/  FFMA.FTZ R76, R125, R95, R76 ;  /* 0x0000005f7d4c7223 */ /* 0x000fe4000001004c */
[----:B------:R-:W-:-:S02]  /*0e60*/  FMUL.FTZ R126, R123, R128 ;  /* 0x000000807b7e7220 */ /* 0x000fc40000410000 */
[----:B------:R-:W-:Y:S02]  /*0e70*/  FMUL.FTZ R128, R16, R97 ;  /* 0x0000006110807220 */ /* 0x000fe40000410000 */
[----:B------:R-:W-:Y:S02]  /*0e80*/  FADD.FTZ R95, R94, R131 ;  /* 0x000000835e5f7221 */ /* 0x000fe40000010000 */
[----:B------:R-:W-:Y:S02]  /*0e90*/  FFMA.FTZ R162, R124, R131, R162 ;  /* 0x000000837ca27223 */ /* 0x000fe400000100a2 */
[----:B------:R-:W-:Y:S01]  /*0ea0*/  FADD.FTZ R136, -R155, R99 ;  /* 0x000000639b887221 */ /* 0x000fe20000010100 */
[----:B------:R-:W-:Y:S01]  /*0eb0*/  HADD2.F32 R99, -RZ, R102.H0_H0 ;  /* 0x20000066ff637230 */ /* 0x000fe20000004100 */
[----:B------:R-:W-:Y:S02]  /*0ec0*/  FMUL.FTZ R133, R15, R96 ;  /* 0x000000600f857220 */ /* 0x000fe40000410000 */
[----:B------:R-:W-:-:S02]  /*0ed0*/  FADD.FTZ R94, R95, R128 ;  /* 0x000000805f5e7221 */ /* 0x000fc40000010000 */
[----:B------:R-:W-:Y:S01]  /*0ee0*/  FFMA.FTZ R162, R129, R128, R162 ;  /* 0x0000008081a27223 */ /* 0x000fe200000100a2 */
[----:B------:R-:W-:Y:S01]  /*0ef0*/  HADD2.F32 R102, -RZ, R102.H1_H1 ;  /* 0x30000066ff667230 */ /* 0x000fe20000004100 */
[----:B------:R-:W-:Y:S02]  /*0f00*/  FADD.FTZ R98, -R155, R98 ;  /* 0x000000629b627221 */ /* 0x000fe40000010100 */
[C---:B------:R-:W-:Y:S02]  /*0f10*/  FMUL.FTZ R135, R123.reuse, R130 ;  /* 0x000000827b877220 */ /* 0x040fe40000410000 */
        /* <DEDUP_REMOVED lines=33> */
.L_x_4620:
[----:B------:R-:W-:Y:S05]  /*1130*/  BSYNC B0 ;  /* 0x0000000000007941 */ /* 0x000fea0003800000 */
.L_x_4619:
[----:B------:R-:W-:Y:S02]  /*1140*/  SHF.R.U32.HI R94, RZ, 0x5, R112 ;  /* 0x00000005ff5e7819 */ /* 0x000fe40000011670 */
[----:B------:R-:W-:Y:S02]  /*1150*/  LOP3.LUT P0, RZ, R112, 0x1f, RZ, 0xc0, !PT ;  /* 0x0000001f70ff7812 */ /* 0x000fe4000780c0ff */
[----:B------:R-:W-:-:S04]  /*1160*/  LOP3.LUT R102, R94, 0x7fffffc, RZ, 0xc0, !PT ;  /* 0x07fffffc5e667812 */ /* 0x000fc800078ec0ff */
[----:B------:R-:W-:Y:S01]  /*1170*/  @!P1 IADD3 R102, R102, 0x4, RZ ;  /* 0x0000000466669810 */ /* 0x000fe20007ffe0ff */
[----:B------:R-:W-:Y:S05]  /*1180*/  BRA.DIV ~URZ, `(.L_x_4621) ;  /* 0x000015d27f007947 */ /* 0x000fea000b800000 */
[----:B------:R0:W1:Y:S02]  /*1190*/  SHFL.DOWN PT, R100, R157, 0x10, 0x1f ;  /* 0x0a001f009d647f89 */ /* 0x00006400000e0000 */
.L_x_4630:
        /* <DEDUP_REMOVED lines=18> */
.L_x_4631:
        /* <DEDUP_REMOVED lines=32> */
[----:B------:R-:W-:Y:S01]  /*14c0*/  LOP3.LUT P6, RZ, R161, 0xff0000, RZ, 0xc0, !PT ;  /* 0x00ff0000a1ff7812 */ /* 0x000fe200078cc0ff */
        /* <DEDUP_REMOVED lines=10> */
[--C-:B--2---:R-:W-:Y:S02]  /*1570*/  @P1 HADD2.F32 R102, -RZ, R92.reuse.H0_H0 ;  /* 0x2000005cff661230 */ /* 0x104fe40000004100 */
[----:B------:R-:W-:-:S03]  /*1580*/  @P5 HADD2.F32 R92, -RZ, R92.H1_H1 ;  /* 0x3000005cff5c5230 */ /* 0x000fc60000004100 */
[----:B------:R-:W-:Y:S01]  /*1590*/  @P1 FMUL.FTZ R101, R155, R102 ;  /* 0x000000669b651220 */ /* 0x000fe20000410000 */
[----:B------:R-:W-:Y:S01]  /*15a0*/  ISETP.NE.U32.AND P1, PT, RZ, c[0x0][0x258], PT ;  /* 0x00009600ff007a0c */ /* 0x000fe20003f25070 */
[----:B------:R-:W-:Y:S01]  /*15b0*/  FFMA.FTZ R102, R154, R99, R100 ;  /* 0x000000639a667223 */ /* 0x000fe20000010064 */
[----:B------:R-:W-:Y:S01]  /*15c0*/  @P6 HADD2.F32 R155, -RZ, R95.H0_H0 ;  /* 0x2000005fff9b6230 */ /* 0x000fe20000004100 */
        /* <DEDUP_REMOVED lines=16> */
[----:B------:R-:W-:Y:S01]  /*16d0*/  F2FP.PACK_AB R92, R92, R97 ;  /* 0x000000615c5c723e */ /* 0x000fe200000000ff */
[----:B------:R-:W-:Y:S02]  /*16e0*/  @P0 FADD.FTZ R103, R70, R103 ;  /* 0x0000006746670221 */ /* 0x000fe40000010000 */
[----:B------:R-:W-:-:S02]  /*16f0*/  FADD.FTZ R164, R149, -R164 ;  /* 0x800000a495a47221 */ /* 0x000fc40000010000 */
[----:B------:R-:W-:Y:S01]  /*1700*/  FADD.FTZ R53, R53, R162 ;  /* 0x000000a235357221 */ /* 0x000fe20000010000 */
[C---:B------:R-:W-:Y:S01]  /*1710*/  SEL R82, R103.reuse, R82, P1 ;  /* 0x0000005267527207 */ /* 0x040fe20000800000 */
[----:B------:R-:W-:Y:S01]  /*1720*/  FMUL.FTZ R103, R103, R122 ;  /* 0x0000007a67677220 */ /* 0x000fe20000410000 */
[----:B------:R-:W-:Y:S01]  /*1730*/  HFMA2.MMA R162, -RZ, RZ, 0, 0 ;  /* 0x00000000ffa27435 */ /* 0x000fe200000001ff */
[----:B------:R-:W-:Y:S01]  /*1740*/  @P5 HADD2.F32 R102, -RZ, R93.H0_H0 ;  /* 0x2000005dff665230 */ /* 0x000fe20000004100 */
        /* <DEDUP_REMOVED lines=13> */
[----:B------:R-:W-:-:S05]  /*1820*/  @P5 HADD2.F32 R93, -RZ, R93.H1_H1 ;  /* 0x3000005dff5d5230 */ /* 0x000fca0000004100 */
[----:B------:R-:W-:Y:S01]  /*1830*/  @P5 FMUL.FTZ R162, R164, R93 ;  /* 0x0000005da4a25220 */ /* 0x000fe20000410000 */
[----:B------:R-:W-:Y:S01]  /*1840*/  MOV R93, RZ ;  /* 0x000000ff005d7202 */ /* 0x000fe20000000f00 */
[----:B------:R-:W-:Y:S01]  /*1850*/  @P5 FMUL.FTZ R93, R6, R164 ;  /* 0x000000a4065d5220 */ /* 0x000fe20000410000 */
[----:B------:R-:W-:Y:S01]  /*1860*/  LOP3.LUT P5, RZ, R161, 0xff, RZ, 0xc0, !PT ;  /* 0x000000ffa1ff7812 */ /* 0x000fe200078ac0ff */
[----:B------:R-:W-:Y:S02]  /*1870*/  FFMA.FTZ R164, R148, R99, R100 ;  /* 0x0000006394a47223 */ /* 0x000fe40000010064 */
[----:B------:R-:W-:Y:S01]  /*1880*/  FADD.FTZ R55, R55, R162 ;  /* 0x000000a237377221 */ /* 0x000fe20000010000 */
[----:B------:R-:W-:Y:S01]  /*1890*/  F2FP.PACK_AB R93, R93, R102 ;  /* 0x000000665d5d723e */ /* 0x000fe200000000ff */
        /* <DEDUP_REMOVED lines=8> */
[----:B------:R-:W-:-:S05]  /*1920*/  @P5 HADD2.F32 R103, -RZ, R94.H0_H0 ;  /* 0x2000005eff675230 */ /* 0x000fca0000004100 */
[----:B------:R-:W-:Y:S01]  /*1930*/  @P5 FMUL.FTZ R101, R162, R103 ;  /* 0x00000067a2655220 */ /* 0x000fe20000410000 */
[----:B------:R-:W-:Y:S01]  /*1940*/  MOV R103, RZ ;  /* 0x000000ff00677202 */ /* 0x000fe20000000f00 */
[----:B------:R-:W-:Y:S01]  /*1950*/  @P5 FMUL.FTZ R103, R5, R162 ;  /* 0x000000a205675220 */ /* 0x000fe20000410000 */
[----:B------:R-:W-:Y:S01]  /*1960*/  LOP3.LUT P5, RZ, R161, 0xff00, RZ, 0xc0, !PT ;  /* 0x0000ff00a1ff7812 */ /* 0x000fe200078ac0ff */
[----:B------:R-:W-:Y:S02]  /*1970*/  FFMA.FTZ R162, R146, R99, R100 ;  /* 0x0000006392a27223 */ /* 0x000fe40000010064 */
[----:B------:R-:W-:Y:S02]  /*1980*/  FADD.FTZ R56, R56, R101 ;  /* 0x0000006538387221 */ /* 0x000fe40000010000 */
[----:B------:R-:W-:-:S04]  /*1990*/  FADD.FTZ R162, R145, -R162 ;  /* 0x800000a291a27221 */ /* 0x000fc80000010000 */
[----:B------:R-:W-:-:S04]  /*19a0*/  FMUL.FTZ R162, R123, R162 ;  /* 0x000000a27ba27220 */ /* 0x000fc80000410000 */
[----:B------:R-:W-:Y:S01]  /*19b0*/  @P0 FADD.FTZ R162, R73, R162 ;  /* 0x000000a249a20221 */ /* 0x000fe20000010000 */
[----:B------:R-:W-:-:S04]  /*19c0*/  @P5 HADD2.F32 R94, -RZ, R94.H1_H1 ;  /* 0x3000005eff5e5230 */ /* 0x000fc80000004100 */
[C---:B------:R-:W-:Y:S01]  /*19d0*/  SEL R37, R162.reuse, R37, P1 ;  /* 0x00000025a2257207 */ /* 0x040fe20000800000 */
[----:B------:R-:W-:-:S04]  /*19e0*/  FMUL.FTZ R162, R162, R122 ;  /* 0x0000007aa2a27220 */ /* 0x000fc80000410000 */
[----:B------:R-:W-:Y:S01]  /*19f0*/  FMUL.FTZ R101, R162, c[0x0][0x1e8] ;  /* 0x00007a00a2657a20 */ /* 0x000fe20000410000 */
[----:B------:R-:W-:-:S06]  /*1a00*/  HFMA2.MMA R162, -RZ, RZ, 0, 0 ;  /* 0x00000000ffa27435 */ /* 0x000fcc00000001ff */
[----:B------:R-:W-:Y:S01]  /*1a10*/  @P5 FMUL.FTZ R162, R101, R94 ;  /* 0x0000005e65a25220 */ /* 0x000fe20000410000 */
[----:B------:R-:W-:Y:S01]  /*1a20*/  MOV R94, RZ ;  /* 0x000000ff005e7202 */ /* 0x000fe20000000f00 */
[----:B------:R-:W-:Y:S01]  /*1a30*/  @P5 FMUL.FTZ R94, R4, R101 ;  /* 0x00000065045e5220 */ /* 0x000fe20000410000 */
[----:B------:R-:W-:Y:S01]  /*1a40*/  LOP3.LUT P5, RZ, R161, 0xff000000, RZ, 0xc0, !PT ;  /* 0xff000000a1ff7812 */ /* 0x000fe200078ac0ff */
[----:B------:R-:W-:Y:S01]  /*1a50*/  FMUL.FTZ R101, R123, R164 ;  /* 0x000000a47b657220 */ /* 0x000fe20000410000 */
[----:B------:R-:W-:Y:S01]  /*1a60*/  MOV R164, RZ ;  /* 0x000000ff00a47202 */ /* 0x000fe20000000f00 */
[----:B------:R-:W-:Y:S01]  /*1a70*/  FADD.FTZ R57, R57, R162 ;  /* 0x000000a239397221 */ /* 0x000fe20000010000 */
[----:B------:R-:W-:Y:S01]  /*1a80*/  F2FP.PACK_AB R94, R94, R103 ;  /* 0x000000675e5e723e */ /* 0x000fe200000000ff */
[----:B------:R-:W-:-:S05]  /*1a90*/  @P0 FADD.FTZ R101, R74, R101 ;  /* 0x000000654a650221 */ /* 0x000fca0000010000 */
[C---:B------:R-:W-:Y:S01]  /*1aa0*/  SEL R38, R101.reuse, R38, P1 ;  /* 0x0000002665267207 */ /* 0x040fe20000800000 */
[----:B------:R-:W-:Y:S02]  /*1ab0*/  FMUL.FTZ R101, R101, R122 ;  /* 0x0000007a65657220 */ /* 0x000fe40000410000 */
[----:B------:R-:W-:Y:S02]  /*1ac0*/  @P5 HADD2.F32 R95, -RZ, R95.H1_H1 ;  /* 0x3000005fff5f5230 */ /* 0x000fe40000004100 */
[----:B------:R-:W-:Y:S01]  /*1ad0*/  FMUL.FTZ R162, R101, c[0x0][0x1e8] ;  /* 0x00007a0065a27a20 */ /* 0x000fe20000410000 */
[----:B------:R-:W-:-:S06]  /*1ae0*/  HFMA2.MMA R101, -RZ, RZ, 0, 0 ;  /* 0x00000000ff657435 */ /* 0x000fcc00000001ff */
[----:B------:R-:W-:Y:S02]  /*1af0*/  @P6 FMUL.FTZ R101, R162, R155 ;  /* 0x0000009ba2656220 */ /* 0x000fe40000410000 */
[----:B------:R-:W-:Y:S02]  /*1b00*/  FFMA.FTZ R155, R142, R99, R100 ;  /* 0x000000638e9b7223 */ /* 0x000fe40000010064 */
[----:B------:R-:W-:Y:S02]  /*1b10*/  FADD.FTZ R58, R58, R101 ;  /* 0x000000653a3a7221 */ /* 0x000fe40000010000 */
[----:B------:R-:W-:Y:S01]  /*1b20*/  FADD.FTZ R100, R140, -R155 ;  /* 0x8000009b8c647221 */ /* 0x000fe20000010000 */
[----:B------:R-:W-:Y:S01]  /*1b30*/  MOV R155, RZ ;  /* 0x000000ff009b7202 */ /* 0x000fe20000000f00 */
[----:B------:R-:W-:Y:S01]  /*1b40*/  @P6 FMUL.FTZ R155, R3, R162 ;  /* 0x000000a2039b6220 */ /* 0x000fe20000410000 */
[----:B------:R-:W-:Y:S01]  /*1b50*/  HFMA2.MMA R162, -RZ, RZ, 0, 0 ;  /* 0x00000000ffa27435 */ /* 0x000fe200000001ff */
[----:B------:R-:W-:-:S04]  /*1b60*/  FMUL.FTZ R100, R123, R100 ;  /* 0x000000647b647220 */ /* 0x000fc80000410000 */
[----:B------:R-:W-:Y:S01]  /*1b70*/  @P0 FADD.FTZ R100, R75, R100 ;  /* 0x000000644b640221 */ /* 0x000fe20000010000 */
[----:B------:R-:W-:-:S04]  /*1b80*/  ISETP.NE.U32.AND P0, PT, RZ, c[0x0][0x258], PT ;  /* 0x00009600ff007a0c */ /* 0x000fc80003f05070 */
[----:B------:R-:W-:Y:S02]  /*1b90*/  ISETP.NE.AND.EX P0, PT, RZ, c[0x0][0x25c], PT, P0 ;  /* 0x00009700ff007a0c */ /* 0x000fe40003f05300 */
[C---:B------:R-:W-:Y:S01]  /*1ba0*/  SEL R39, R100.reuse, R39, P1 ;  /* 0x0000002764277207 */ /* 0x040fe20000800000 */
[----:B------:R-:W-:-:S04]  /*1bb0*/  FMUL.FTZ R100, R100, R122 ;  /* 0x0000007a64647220 */ /* 0x000fc80000410000 */
[----:B------:R-:W-:-:S04]  /*1bc0*/  FMUL.FTZ R100, R100, c[0x0][0x1e8] ;  /* 0x00007a0064647a20 */ /* 0x000fc80000410000 */
[----:B------:R-:W-:Y:S02]  /*1bd0*/  @P5 FMUL.FTZ R162, R100, R95 ;  /* 0x0000005f64a25220 */ /* 0x000fe40000410000 */
[----:B------:R-:W-:Y:S01]  /*1be0*/  @P5 FMUL.FTZ R164, R2, R100 ;  /* 0x0000006402a45220 */ /* 0x000fe20000410000 */
[----:B------:R-:W-:Y:S01]  /*1bf0*/  @P0 MOV R100, 0x20 ;  /* 0x0000002000640802 */ /* 0x000fe20000000f00 */
[----:B------:R-:W-:-:S03]  /*1c00*/  FADD.FTZ R59, R59, R162 ;  /* 0x000000a23b3b7221 */ /* 0x000fc60000010000 */
[----:B------:R-:W-:Y:S01]  /*1c10*/  F2FP.PACK_AB R95, R164, R155 ;  /* 0x0000009ba45f723e */ /* 0x000fe200000000ff */
[C---:B------:R-:W-:Y:S01]  /*1c20*/  @P0 IMAD.WIDE.U32 R100, R121.reuse, R100, c[0x0][0x258] ;  /* 0x0000960079640625 */ /* 0x040fe200078e0064 */
[----:B------:R-:W-:-:S04]  /*1c30*/  IADD3 R121, R121, 0x80, RZ ;  /* 0x0000008079797810 */ /* 0x000fc80007ffe0ff */
[----:B------:R0:W-:Y:S04]  /*1c40*/  @P0 STG.E.128 [R100.64], R80 ;  /* 0x0000005064000986 */ /* 0x0001e8000c101d04 */
[----:B------:R0:W-:Y:S04]  /*1c50*/  @P0 STG.E.128 [R100.64+0x10], R36 ;  /* 0x0000102464000986 */ /* 0x0001e8000c101d04 */
[----:B------:R0:W-:Y:S02]  /*1c60*/  STG.E.128 [R96.64], R92 ;  /* 0x0000005c60007986 */ /* 0x0001e4000c101d04 */
.L_x_4624:
[----:B------:R-:W-:Y:S05]  /*1c70*/  BSYNC B0 ;  /* 0x0000000000007941 */ /* 0x000fea0003800000 */
.L_x_4623:
        /* <DEDUP_REMOVED lines=27> */
[----:B--2---:R-:W-:-:S05]  /*1e30*/  @P1 HADD2.F32 R102, -RZ, R92.H0_H0 ;  /* 0x2000005cff661230 */ /* 0x004fca0000004100 */
[----:B------:R-:W-:Y:S01]  /*1e40*/  @P1 FMUL.FTZ R101, R103, R102 ;  /* 0x0000006667651220 */ /* 0x000fe20000410000 */
[----:B------:R-:W-:Y:S01]  /*1e50*/  @P4 HADD2.F32 R103, -RZ, R92.H1_H1 ;  /* 0x3000005cff674230 */ /* 0x000fe20000004100 */
[----:B------:R-:W-:Y:S01]  /*1e60*/  FMUL.FTZ R102, R100, R122 ;  /* 0x0000007a64667220 */ /* 0x000fe20000410000 */
[----:B------:R-:W-:Y:S01]  /*1e70*/  HFMA2.MMA R92, -RZ, RZ, 0, 0 ;  /* 0x00000000ff5c7435 */ /* 0x000fe200000001ff */
[----:B------:R-:W-:Y:S01]  /*1e80*/  ISETP.NE.U32.AND P1, PT, RZ, c[0x0][0x258], PT ;  /* 0x00009600ff007a0c */ /* 0x000fe20003f25070 */
[----:B------:R-:W-:Y:S01]  /*1e90*/  FADD.FTZ R60, R60, R101 ;  /* 0x000000653c3c7221 */ /* 0x000fe20000010000 */
[----:B------:R-:W-:Y:S01]  /*1ea0*/  HFMA2.MMA R101, -RZ, RZ, 0, 0 ;  /* 0x00000000ff657435 */ /* 0x000fe200000001ff */
[----:B------:R-:W-:Y:S01]  /*1eb0*/  FMUL.FTZ R102, R102, c[0x0][0x1e8] ;  /* 0x00007a0066667a20 */ /* 0x000fe20000410000 */
[----:B------:R-:W-:-:S03]  /*1ec0*/  ISETP.NE.AND.EX P1, PT, RZ, c[0x0][0x25c], PT, P1 ;  /* 0x00009700ff007a0c */ /* 0x000fc60003f25310 */
[----:B------:R-:W-:Y:S01]  /*1ed0*/  @P4 FMUL.FTZ R92, R102, R103 ;  /* 0x00000067665c4220 */ /* 0x000fe20000410000 */
[----:B------:R-:W-:Y:S01]  /*1ee0*/  MOV R103, RZ ;  /* 0x000000ff00677202 */ /* 0x000fe20000000f00 */
[----:B------:R-:W-:Y:S01]  /*1ef0*/  @P4 FMUL.FTZ R103, R114, R102 ;  /* 0x0000006672674220 */ /* 0x000fe20000410000 */
[----:B------:R-:W-:Y:S01]  /*1f00*/  LOP3.LUT P4, RZ, R158, 0xff0000, RZ, 0xc0, !PT ;  /* 0x00ff00009eff7812 */ /* 0x000fe2000788c0ff */
[----:B------:R-:W-:Y:S01]  /*1f10*/  FADD.FTZ R102, R128, -R155 ;  /* 0x8000009b80667221 */ /* 0x000fe20000010000 */
[----:B------:R-:W-:Y:S01]  /*1f20*/  SEL R80, R97, R80, P1 ;  /* 0x0000005061507207 */ /* 0x000fe20000800000 */
[----:B------:R-:W-:Y:S01]  /*1f30*/  FADD.FTZ R61, R61, R92 ;  /* 0x0000005c3d3d7221 */ /* 0x000fe20000010000 */
[----:B------:R-:W-:Y:S01]  /*1f40*/  SEL R81, R100, R81, P1 ;  /* 0x0000005164517207 */ /* 0x000fe20000800000 */
[----:B------:R-:W-:Y:S01]  /*1f50*/  FMUL.FTZ R155, R123, R102 ;  /* 0x000000667b9b7220 */ /* 0x000fe20000410000 */
[----:B------:R-:W-:Y:S02]  /*1f60*/  MOV R102, RZ ;  /* 0x000000ff00667202 */ /* 0x000fe40000000f00 */
[----:B------:R-:W-:Y:S01]  /*1f70*/  F2FP.PACK_AB R96, R103, R96 ;  /* 0x000000606760723e */ /* 0x000fe200000000ff */
[----:B------:R-:W-:-:S04]  /*1f80*/  @P0 FADD.FTZ R155, R26, R155 ;  /* 0x0000009b1a9b0221 */ /* 0x000fc80000010000 */
[C---:B------:R-:W-:Y:S01]  /*1f90*/  FMUL.FTZ R97, R155.reuse, R122 ;  /* 0x0000007a9b617220 */ /* 0x040fe20000410000 */
[----:B------:R-:W-:-:S03]  /*1fa0*/  SEL R82, R155, R82, P1 ;  /* 0x000000529b527207 */ /* 0x000fc60000800000 */
        /* <DEDUP_REMOVED lines=15> */
[----:B------:R-:W-:-:S03]  /*20a0*/  HFMA2.MMA R100, -RZ, RZ, 0, 0 ;  /* 0x00000000ff647435 */ /* 0x000fc600000001ff */
[----:B------:R-:W-:-:S03]  /*20b0*/  @P4 FMUL.FTZ R102, R116, R155 ;  /* 0x0000009b74664220 */ /* 0x000fc60000410000 */
[----:B------:R-:W-:Y:S01]  /*20c0*/  @P4 FMUL.FTZ R100, R155, R93 ;  /* 0x0000005d9b644220 */ /* 0x000fe20000410000 */
[----:B------:R-:W-:Y:S01]  /*20d0*/  LOP3.LUT P4, RZ, R159, 0xff, RZ, 0xc0, !PT ;  /* 0x000000ff9fff7812 */ /* 0x000fe2000788c0ff */
[----:B------:R-:W-:Y:S01]  /*20e0*/  FFMA.FTZ R93, R135, R99, R98 ;  /* 0x00000063875d7223 */ /* 0x000fe20000010062 */
[----:B------:R-:W-:Y:S01]  /*20f0*/  MOV R155, RZ ;  /* 0x000000ff009b7202 */ /* 0x000fe20000000f00 */
[----:B------:R-:W-:Y:S01]  /*2100*/  FADD.FTZ R63, R63, R100 ;  /* 0x000000643f3f7221 */ /* 0x000fe20000010000 */
[----:B------:R-:W-:Y:S01]  /*2110*/  F2FP.PACK_AB R97, R102, R97 ;  /* 0x000000616661723e */ /* 0x000fe200000000ff */
[----:B------:R-:W-:Y:S01]  /*2120*/  FADD.FTZ R162, R130, -R93 ;  /* 0x8000005d82a27221 */ /* 0x000fe20000010000 */
[----:B------:R-:W-:-:S03]  /*2130*/  MOV R102, RZ ;  /* 0x000000ff00667202 */ /* 0x000fc60000000f00 */
[----:B------:R-:W-:Y:S01]  /*2140*/  FMUL.FTZ R93, R123, R162 ;  /* 0x000000a27b5d7220 */ /* 0x000fe20000410000 */
[----:B------:R-:W-:-:S03]  /*2150*/  MOV R162, RZ ;  /* 0x000000ff00a27202 */ /* 0x000fc60000000f00 */
[----:B------:R-:W-:Y:S01]  /*2160*/  @P0 FADD.FTZ R93, R20, R93 ;  /* 0x0000005d145d0221 */ /* 0x000fe20000010000 */
[----:B------:R-:W-:-:S04]  /*2170*/  @P4 HADD2.F32 R92, -RZ, R94.H0_H0 ;  /* 0x2000005eff5c4230 */ /* 0x000fc80000004100 */
[C---:B------:R-:W-:Y:S01]  /*2180*/  SEL R36, R93.reuse, R36, P1 ;  /* 0x000000245d247207 */ /* 0x040fe20000800000 */
[----:B------:R-:W-:-:S04]  /*2190*/  FMUL.FTZ R93, R93, R122 ;  /* 0x0000007a5d5d7220 */ /* 0x000fc80000410000 */
[----:B------:R-:W-:-:S04]  /*21a0*/  FMUL.FTZ R93, R93, c[0x0][0x1e8] ;  /* 0x00007a005d5d7a20 */ /* 0x000fc80000410000 */
[----:B------:R-:W-:Y:S02]  /*21b0*/  @P4 FMUL.FTZ R101, R93, R92 ;  /* 0x0000005c5d654220 */ /* 0x000fe40000410000 */
[----:B------:R-:W-:Y:S02]  /*21c0*/  FFMA.FTZ R92, R132, R99, R98 ;  /* 0x00000063845c7223 */ /* 0x000fe40000010062 */
[----:B------:R-:W-:Y:S01]  /*21d0*/  @P4 FMUL.FTZ R155, R115, R93 ;  /* 0x0000005d739b4220 */ /* 0x000fe20000410000 */
[----:B------:R-:W-:Y:S01]  /*21e0*/  LOP3.LUT P4, RZ, R159, 0xff00, RZ, 0xc0, !PT ;  /* 0x0000ff009fff7812 */ /* 0x000fe2000788c0ff */
[----:B------:R-:W-:Y:S02]  /*21f0*/  FADD.FTZ R92, R137, -R92 ;  /* 0x8000005c895c7221 */ /* 0x000fe40000010000 */
[----:B------:R-:W-:Y:S02]  /*2200*/  FADD.FTZ R64, R64, R101 ;  /* 0x0000006540407221 */ /* 0x000fe40000010000 */
[----:B------:R-:W-:-:S04]  /*2210*/  FMUL.FTZ R92, R123, R92 ;  /* 0x0000005c7b5c7220 */ /* 0x000fc80000410000 */
[----:B------:R-:W-:-:S04]  /*2220*/  @P0 FADD.FTZ R92, R21, R92 ;  /* 0x0000005c155c0221 */ /* 0x000fc80000010000 */
[----:B------:R-:W-:Y:S01]  /*2230*/  @P4 HADD2.F32 R93, -RZ, R94.H1_H1 ;  /* 0x3000005eff5d4230 */ /* 0x000fe20000004100 */
[C---:B------:R-:W-:Y:S01]  /*2240*/  SEL R37, R92.reuse, R37, P1 ;  /* 0x000000255c257207 */ /* 0x040fe20000800000 */
[----:B------:R-:W-:Y:S01]  /*2250*/  FMUL.FTZ R92, R92, R122 ;  /* 0x0000007a5c5c7220 */ /* 0x000fe20000410000 */
[----:B------:R-:W-:-:S03]  /*2260*/  HFMA2.MMA R94, -RZ, RZ, 0, 0 ;  /* 0x00000000ff5e7435 */ /* 0x000fc600000001ff */
[----:B------:R-:W-:-:S04]  /*2270*/  FMUL.FTZ R92, R92, c[0x0][0x1e8] ;  /* 0x00007a005c5c7a20 */ /* 0x000fc80000410000 */
[----:B------:R-:W-:Y:S02]  /*2280*/  @P4 FMUL.FTZ R94, R92, R93 ;  /* 0x0000005d5c5e4220 */ /* 0x000fe40000410000 */
[----:B------:R-:W-:Y:S01]  /*2290*/  @P4 FMUL.FTZ R162, R118, R92 ;  /* 0x0000005c76a24220 */ /* 0x000fe20000410000 */
[----:B------:R-:W-:Y:S01]  /*22a0*/  ISETP.NE.U32.AND P4, PT, RZ, c[0x0][0x258], PT ;  /* 0x00009600ff007a0c */ /* 0x000fe20003f85070 */
[-CC-:B------:R-:W-:Y:S02]  /*22b0*/  FFMA.FTZ R93, R139, R99.reuse, R98.reuse ;  /* 0x000000638b5d7223 */ /* 0x180fe40000010062 */
[----:B------:R-:W-:Y:S01]  /*22c0*/  FFMA.FTZ R98, R136, R99, R98 ;  /* 0x0000006388627223 */ /* 0x000fe20000010062 */
[----:B------:R-:W-:Y:S01]  /*22d0*/  ISETP.NE.AND.EX P4, PT, RZ, c[0x0][0x25c], PT, P4 ;  /* 0x00009700ff007a0c */ /* 0x000fe20003f85340 */
[----:B------:R-:W-:Y:S02]  /*22e0*/  FADD.FTZ R92, R134, -R93 ;  /* 0x8000005d865c7221 */ /* 0x000fe40000010000 */
[----:B------:R-:W-:-:S02]  /*22f0*/  FADD.FTZ R98, R141, -R98 ;  /* 0x800000628d627221 */ /* 0x000fc40000010000 */
[C---:B------:R-:W-:Y:S02]  /*2300*/  FMUL.FTZ R99, R123.reuse, R92 ;  /* 0x0000005c7b637220 */ /* 0x040fe40000410000 */
[----:B------:R-:W-:Y:S01]  /*2310*/  FMUL.FTZ R98, R123, R98 ;  /* 0x000000627b627220 */ /* 0x000fe20000410000 */
[----:B------:R-:W-:Y:S01]  /*2320*/  HFMA2.MMA R123, -RZ, RZ, 0, 0 ;  /* 0x00000000ff7b7435 */ /* 0x000fe200000001ff */
[----:B------:R-:W-:Y:S02]  /*2330*/  @P0 FADD.FTZ R99, R22, R99 ;  /* 0x0000006316630221 */ /* 0x000fe40000010000 */
[----:B------:R-:W-:Y:S02]  /*2340*/  @P0 FADD.FTZ R98, R23, R98 ;  /* 0x0000006217620221 */ /* 0x000fe40000010000 */
[----:B------:R-:W-:Y:S01]  /*2350*/  @P4 LEA R92, P0, R121, c[0x0][0x258], 0x5 ;  /* 0x00009600795c4a11 */ /* 0x000fe200078028ff */
[----:B------:R-:W-:Y:S01]  /*2360*/  FADD.FTZ R65, R65, R94 ;  /* 0x0000005e41417221 */ /* 0x000fe20000010000 */
[C---:B------:R-:W-:Y:S01]  /*2370*/  SEL R38, R99.reuse, R38, P1 ;  /* 0x0000002663267207 */ /* 0x040fe20000800000 */
[-C--:B------:R-:W-:Y:S01]  /*2380*/  FMUL.FTZ R99, R99, R122.reuse ;  /* 0x0000007a63637220 */ /* 0x080fe20000410000 */
[C---:B------:R-:W-:Y:S01]  /*2390*/  SEL R39, R98.reuse, R39, P1 ;  /* 0x0000002762277207 */ /* 0x040fe20000800000 */
[----:B------:R-:W-:Y:S01]  /*23a0*/  FMUL.FTZ R122, R98, R122 ;  /* 0x0000007a627a7220 */ /* 0x000fe20000410000 */
[----:B------:R-:W-:Y:S01]  /*23b0*/  LOP3.LUT P1, RZ, R159, 0xff000000, RZ, 0xc0, !PT ;  /* 0xff0000009fff7812 */ /* 0x000fe2000782c0ff */
[----:B------:R-:W-:Y:S01]  /*23c0*/  FMUL.FTZ R157, R99, c[0x0][0x1e8] ;  /* 0x00007a00639d7a20 */ /* 0x000fe20000410000 */
[----:B------:R-:W-:Y:S01]  /*23d0*/  @P4 LEA.HI.X R93, R121, c[0x0][0x25c], RZ, 0x5, P0 ;  /* 0x00009700795d4a11 */ /* 0x000fe200000f2cff */
[----:B------:R-:W-:Y:S01]  /*23e0*/  FMUL.FTZ R122, R122, c[0x0][0x1e8] ;  /* 0x00007a007a7a7a20 */ /* 0x000fe20000410000 */
[----:B------:R-:W-:Y:S01]  /*23f0*/  MOV R99, RZ ;  /* 0x000000ff00637202 */ /* 0x000fe20000000f00 */
[----:B------:R-:W-:Y:S01]  /*2400*/  @P5 FMUL.FTZ R99, R117, R157 ;  /* 0x0000009d75635220 */ /* 0x000fe20000410000 */
[--C-:B------:R-:W-:Y:S01]  /*2410*/  @P5 HADD2.F32 R98, -RZ, R95.reuse.H0_H0 ;  /* 0x2000005fff625230 */ /* 0x100fe20000004100 */
[----:B------:R-:W-:Y:S04]  /*2420*/  @P4 STG.E.128 [R92.64], R80 ;  /* 0x000000505c004986 */ /* 0x000fe8000c101d04 */
[----:B------:R0:W-:Y:S01]  /*2430*/  @P4 STG.E.128 [R92.64+0x10], R36 ;  /* 0x000010245c004986 */ /* 0x0001e2000c101d04 */
[----:B------:R-:W-:Y:S01]  /*2440*/  @P5 FMUL.FTZ R123, R157, R98 ;  /* 0x000000629d7b5220 */ /* 0x000fe20000410000 */
[----:B------:R-:W-:Y:S01]  /*2450*/  F2FP.PACK_AB R98, R162, R155 ;  /* 0x0000009ba262723e */ /* 0x000fe200000000ff */
[----:B------:R-:W-:-:S02]  /*2460*/  @P1 HADD2.F32 R95, -RZ, R95.H1_H1 ;  /* 0x3000005fff5f1230 */ /* 0x000fc40000004100 */
[----:B------:R-:W-:-:S03]  /*2470*/  FADD.FTZ R66, R66, R123 ;  /* 0x0000007b42427221 */ /* 0x000fc60000010000 */
[----:B------:R-:W-:-:S04]  /*2480*/  @P1 FMUL.FTZ R102, R122, R95 ;  /* 0x0000005f7a661220 */ /* 0x000fc80000410000 */
[----:B------:R-:W-:Y:S01]  /*2490*/  FADD.FTZ R67, R67, R102 ;  /* 0x0000006643437221 */ /* 0x000fe20000010000 */
[----:B0-----:R-:W-:-:S06]  /*24a0*/  HFMA2.MMA R92, -RZ, RZ, 0, 0 ;  /* 0x00000000ff5c7435 */ /* 0x001fcc00000001ff */
[----:B------:R-:W-:-:S05]  /*24b0*/  @P1 FMUL.FTZ R92, R119, R122 ;  /* 0x0000007a775c1220 */ /* 0x000fca0000410000 */
[----:B------:R-:W-:Y:S02]  /*24c0*/  F2FP.PACK_AB R99, R92, R99 ;  /* 0x000000635c63723e */ /* 0x000fe400000000ff */
[----:B------:R-:W-:-:S04]  /*24d0*/  LEA R92, P0, R121, c[0x0][0x248], 0x4 ;  /* 0x00009200795c7a11 */ /* 0x000fc800078020ff */
[----:B------:R-:W-:-:S05]  /*24e0*/  LEA.HI.X R93, R121, c[0x0][0x24c], RZ, 0x4, P0 ;  /* 0x00009300795d7a11 */ /* 0x000fca00000f24ff */
[----:B------:R0:W-:Y:S04]  /*24f0*/  STG.E.128 [R92.64], R96 ;  /* 0x000000605c007986 */ /* 0x0001e8000c101d04 */
.L_x_4626:
[----:B------:R-:W-:Y:S05]  /*2500*/  BSYNC B0 ;  /* 0x0000000000007941 */ /* 0x000fea0003800000 */
.L_x_4625:
[----:B------:R-:W-:Y:S02]  /*2510*/  IADD3 R111, R111, c[0x0][0x160], RZ ;  /* 0x000058006f6f7a10 */ /* 0x000fe40007ffe0ff */
[----:B------:R-:W-:Y:S02]  /*2520*/  LOP3.LUT P1, RZ, R120, 0xff, RZ, 0xc0, !PT ;  /* 0x000000ff78ff7812 */ /* 0x000fe4000782c0ff */
[----:B------:R-:W-:Y:S02]  /*2530*/  ISETP.GE.AND P0, PT, R111, c[0x0][0x164], PT ;  /* 0x000059006f007a0c */ /* 0x000fe40003f06270 */
[----:B------:R-:W-:-:S11]  /*2540*/  SEL R120, RZ, 0x1, P1 ;  /* 0x00000001ff787807 */ /* 0x000fd60000800000 */
[----:B0----5:R-:W-:Y:S01]  /*2550*/  @P0 CALL.REL.NOINC `(.L_x_4616) ;  /* 0x0000001000000944 */ /* 0x021fe20003c00000 */
[----:B------:R-:W-:Y:S05]  /*2560*/  BRA `(.L_x_4627) ;  /* 0xffffdfe000007947 */ /* 0x000fea000383ffff */
.L_x_4616:
        /* <DEDUP_REMOVED lines=18> */
.L_x_4629:
[----:B------:R-:W-:Y:S05]  /*2690*/  BSYNC B0 ;  /* 0x0000000000007941 */ /* 0x000fea0003800000 */
.L_x_4628:
        /* <DEDUP_REMOVED lines=12> */
.L_x_4621:
[----:B------:R-:W-:Y:S01]  /*2760*/  HFMA2.MMA R97, -RZ, RZ, 0, 9.5367431640625e-07 ;  /* 0x00000010ff617435 */ /* 0x000fe200000001ff */
[----:B------:R-:W-:-:S02]  /*2770*/  MOV R98, R157 ;  /* 0x0000009d00627202 */ /* 0x000fc40000000f00 */
[----:B------:R-:W-:Y:S02]  /*2780*/  MOV R96, 0x1f ;  /* 0x0000001f00607802 */ /* 0x000fe40000000f00 */
[----:B------:R-:W-:Y:S02]  /*2790*/  MOV R95, 0xffffffff ;  /* 0xffffffff005f7802 */ /* 0x000fe40000000f00 */
[----:B------:R-:W-:Y:S02]  /*27a0*/  MOV R92, 0x27c0 ;  /* 0x000027c0005c7802 */ /* 0x000fe40000000f00 */
[----:B-----5:R-:W-:Y:S05]  /*27b0*/  CALL.REL.NOINC `($__internal_134_$__cuda_sm70_shflsync_down_p) ;  /* 0x0000046000007944 */ /* 0x020fea0003c00000 */
[----:B-1----:R-:W-:Y:S01]  /*27c0*/  MOV R100, R95 ;  /* 0x0000005f00647202 */ /* 0x002fe20000000f00 */
[----:B0-----:R-:W-:Y:S05]  /*27d0*/  BRA `(.L_x_4630) ;  /* 0xffffe9c000007947 */ /* 0x001fea000383ffff */
.L_x_4622:
[----:B------:R-:W-:Y:S01]  /*27e0*/  HFMA2.MMA R97, -RZ, RZ, 0, 9.5367431640625e-07 ;  /* 0x00000010ff617435 */ /* 0x000fe200000001ff */
[----:B------:R-:W-:Y:S02]  /*27f0*/  MOV R98, R162 ;  /* 0x000000a200627202 */ /* 0x000fe40000000f00 */
[----:B------:R-:W-:Y:S02]  /*2800*/  MOV R96, 0x1f ;  /* 0x0000001f00607802 */ /* 0x000fe40000000f00 */
[----:B------:R-:W-:-:S02]  /*2810*/  MOV R95, 0xffffffff ;  /* 0xffffffff005f7802 */ /* 0x000fc40000000f00 */
[----:B------:R-:W-:Y:S02]  /*2820*/  MOV R92, 0x2840 ;  /* 0x00002840005c7802 */ /* 0x000fe40000000f00 */
[----:B01---5:R-:W-:Y:S05]  /*2830*/  CALL.REL.NOINC `($__internal_134_$__cuda_sm70_shflsync_down_p) ;  /* 0x000003e000007944 */ /* 0x023fea0003c00000 */
[----:B------:R-:W-:Y:S01]  /*2840*/  FADD.FTZ R100, R100, R157 ;  /* 0x0000009d64647221 */ /* 0x000fe20000010000 */
[----:B0-----:R-:W-:Y:S01]  /*2850*/  HFMA2.MMA R97, -RZ, RZ, 0, 4.76837158203125e-07 ;  /* 0x00000008ff617435 */ /* 0x001fe200000001ff */
[----:B-1----:R-:W-:Y:S01]  /*2860*/  FADD.FTZ R162, R162, R95 ;  /* 0x0000005fa2a27221 */ /* 0x002fe20000010000 */
[----:B------:R-:W-:Y:S02]  /*2870*/  MOV R96, 0x1f ;  /* 0x0000001f00607802 */ /* 0x000fe40000000f00 */
[----:B------:R-:W-:Y:S02]  /*2880*/  MOV R95, 0xffffffff ;  /* 0xffffffff005f7802 */ /* 0x000fe40000000f00 */
[----:B------:R-:W-:Y:S02]  /*2890*/  MOV R98, R100 ;  /* 0x0000006400627202 */ /* 0x000fe40000000f00 */
[----:B------:R-:W-:Y:S02]  /*28a0*/  MOV R92, 0x28c0 ;  /* 0x000028c0005c7802 */ /* 0x000fe40000000f00 */
[----:B------:R-:W-:Y:S05]  /*28b0*/  CALL.REL.NOINC `($__internal_134_$__cuda_sm70_shflsync_down_p) ;  /* 0x0000036000007944 */ /* 0x000fea0003c00000 */
[----:B0-----:R-:W-:Y:S01]  /*28c0*/  HFMA2.MMA R97, -RZ, RZ, 0, 4.76837158203125e-07 ;  /* 0x00000008ff617435 */ /* 0x001fe200000001ff */
[----:B-1----:R-:W-:-:S02]  /*28d0*/  MOV R99, R95 ;  /* 0x0000005f00637202 */ /* 0x002fc40000000f00 */
[----:B------:R-:W-:Y:S02]  /*28e0*/  MOV R98, R162 ;  /* 0x000000a200627202 */ /* 0x000fe40000000f00 */
[----:B------:R-:W-:Y:S02]  /*28f0*/  MOV R96, 0x1f ;  /* 0x0000001f00607802 */ /* 0x000fe40000000f00 */
[----:B------:R-:W-:Y:S02]  /*2900*/  MOV R95, 0xffffffff ;  /* 0xffffffff005f7802 */ /* 0x000fe40000000f00 */
[----:B------:R-:W-:Y:S02]  /*2910*/  MOV R92, 0x2930 ;  /* 0x00002930005c7802 */ /* 0x000fe40000000f00 */
[----:B------:R-:W-:Y:S05]  /*2920*/  CALL.REL.NOINC `($__internal_134_$__cuda_sm70_shflsync_down_p) ;  /* 0x000002f000007944 */ /* 0x000fea0003c00000 */
[----:B------:R-:W-:Y:S01]  /*2930*/  FADD.FTZ R100, R99, R100 ;  /* 0x0000006463647221 */ /* 0x000fe20000010000 */
[----:B0-----:R-:W-:Y:S01]  /*2940*/  HFMA2.MMA R97, -RZ, RZ, 0, 2.384185791015625e-07 ;  /* 0x00000004ff617435 */ /* 0x001fe200000001ff */
[----:B-1----:R-:W-:Y:S01]  /*2950*/  FADD.FTZ R162, R162, R95 ;  /* 0x0000005fa2a27221 */ /* 0x002fe20000010000 */
[----:B------:R-:W-:Y:S02]  /*2960*/  MOV R96, 0x1f ;  /* 0x0000001f00607802 */ /* 0x000fe40000000f00 */
[----:B------:R-:W-:-:S02]  /*2970*/  MOV R95, 0xffffffff ;  /* 0xffffffff005f7802 */ /* 0x000fc40000000f00 */
[----:B------:R-:W-:Y:S02]  /*2980*/  MOV R98, R100 ;  /* 0x0000006400627202 */ /* 0x000fe40000000f00 */
[----:B------:R-:W-:Y:S02]  /*2990*/  MOV R92, 0x29b0 ;  /* 0x000029b0005c7802 */ /* 0x000fe40000000f00 */
[----:B------:R-:W-:Y:S05]  /*29a0*/  CALL.REL.NOINC `($__internal_134_$__cuda_sm70_shflsync_down_p) ;  /* 0x0000027000007944 */ /* 0x000fea0003c00000 */
[----:B0-----:R-:W-:Y:S01]  /*29b0*/  HFMA2.MMA R97, -RZ, RZ, 0, 2.384185791015625e-07 ;  /* 0x00000004ff617435 */ /* 0x001fe200000001ff */
[----:B-1----:R-:W-:Y:S02]  /*29c0*/  MOV R99, R95 ;  /* 0x0000005f00637202 */ /* 0x002fe40000000f00 */
[----:B------:R-:W-:Y:S02]  /*29d0*/  MOV R98, R162 ;  /* 0x000000a200627202 */ /* 0x000fe40000000f00 */
[----:B------:R-:W-:Y:S02]  /*29e0*/  MOV R96, 0x1f ;  /* 0x0000001f00607802 */ /* 0x000fe40000000f00 */
[----:B------:R-:W-:Y:S02]  /*29f0*/  MOV R95, 0xffffffff ;  /* 0xffffffff005f7802 */ /* 0x000fe40000000f00 */
[----:B------:R-:W-:-:S02]  /*2a00*/  MOV R92, 0x2a20 ;  /* 0x00002a20005c7802 */ /* 0x000fc40000000f00 */
[----:B------:R-:W-:Y:S05]  /*2a10*/  CALL.REL.NOINC `($__internal_134_$__cuda_sm70_shflsync_down_p) ;  /* 0x0000020000007944 */ /* 0x000fea0003c00000 */
[----:B------:R-:W-:Y:S01]  /*2a20*/  FADD.FTZ R100, R99, R100 ;  /* 0x0000006463647221 */ /* 0x000fe20000010000 */
[----:B0-----:R-:W-:Y:S01]  /*2a30*/  HFMA2.MMA R97, -RZ, RZ, 0, 1.1920928955078125e-07 ;  /* 0x00000002ff617435 */ /* 0x001fe200000001ff */
[----:B-1----:R-:W-:Y:S01]  /*2a40*/  FADD.FTZ R162, R162, R95 ;  /* 0x0000005fa2a27221 */ /* 0x002fe20000010000 */
[----:B------:R-:W-:-:S02]  /*2a50*/  MOV R96, 0x1f ;  /* 0x0000001f00607802 */ /* 0x000fc40000000f00 */
[----:B------:R-:W-:Y:S02]  /*2a60*/  MOV R95, 0xffffffff ;  /* 0xffffffff005f7802 */ /* 0x000fe40000000f00 */
[----:B------:R-:W-:Y:S02]  /*2a70*/  MOV R98, R100 ;  /* 0x0000006400627202 */ /* 0x000fe40000000f00 */
[----:B------:R-:W-:Y:S02]  /*2a80*/  MOV R92, 0x2aa0 ;  /* 0x00002aa0005c7802 */ /* 0x000fe40000000f00 */
[----:B------:R-:W-:Y:S05]  /*2a90*/  CALL.REL.NOINC `($__internal_134_$__cuda_sm70_shflsync_down_p) ;  /* 0x0000018000007944 */ /* 0x000fea0003c00000 */
[----:B0-----:R-:W-:Y:S01]  /*2aa0*/  HFMA2.MMA R97, -RZ, RZ, 0, 1.1920928955078125e-07 ;  /* 0x00000002ff617435 */ /* 0x001fe200000001ff */
[----:B-1----:R-:W-:Y:S02]  /*2ab0*/  MOV R99, R95 ;  /* 0x0000005f00637202 */ /* 0x002fe40000000f00 */
[----:B------:R-:W-:Y:S02]  /*2ac0*/  MOV R98, R162 ;  /* 0x000000a200627202 */ /* 0x000fe40000000f00 */
[----:B------:R-:W-:Y:S02]  /*2ad0*/  MOV R96, 0x1f ;  /* 0x0000001f00607802 */ /* 0x000fe40000000f00 */
[----:B------:R-:W-:-:S02]  /*2ae0*/  MOV R95, 0xffffffff ;  /* 0xffffffff005f7802 */ /* 0x000fc40000000f00 */
[----:B------:R-:W-:Y:S02]  /*2af0*/  MOV R92, 0x2b10 ;  /* 0x00002b10005c7802 */ /* 0x000fe40000000f00 */
[----:B------:R-:W-:Y:S05]  /*2b00*/  CALL.REL.NOINC `($__internal_134_$__cuda_sm70_shflsync_down_p) ;  /* 0x0000011000007944 */ /* 0x000fea0003c00000 */
[----:B------:R-:W-:Y:S01]  /*2b10*/  FADD.FTZ R100, R99, R100 ;  /* 0x0000006463647221 */ /* 0x000fe20000010000 */
[----:B0-----:R-:W-:Y:S01]  /*2b20*/  HFMA2.MMA R97, -RZ, RZ, 0, 5.9604644775390625e-08 ;  /* 0x00000001ff617435 */ /* 0x001fe200000001ff */
[----:B-1----:R-:W-:Y:S01]  /*2b30*/  FADD.FTZ R101, R162, R95 ;  /* 0x0000005fa2657221 */ /* 0x002fe20000010000 */
[----:B------:R-:W-:Y:S02]  /*2b40*/  MOV R96, 0x1f ;  /* 0x0000001f00607802 */ /* 0x000fe40000000f00 */
[----:B------:R-:W-:Y:S02]  /*2b50*/  MOV R95, 0xffffffff ;  /* 0xffffffff005f7802 */ /* 0x000fe40000000f00 */
[----:B------:R-:W-:Y:S02]  /*2b60*/  MOV R98, R100 ;  /* 0x0000006400627202 */ /* 0x000fe40000000f00 */
[----:B------:R-:W-:Y:S02]  /*2b70*/  MOV R92, 0x2b90 ;  /* 0x00002b90005c7802 */ /* 0x000fe40000000f00 */
[----:B------:R-:W-:Y:S05]  /*2b80*/  CALL.REL.NOINC `($__internal_134_$__cuda_sm70_shflsync_down_p) ;  /* 0x0000009000007944 */ /* 0x000fea0003c00000 */
[----:B0-----:R-:W-:Y:S01]  /*2b90*/  HFMA2.MMA R97, -RZ, RZ, 0, 5.9604644775390625e-08 ;  /* 0x00000001ff617435 */ /* 0x001fe200000001ff */
[----:B-1----:R-:W-:-:S02]  /*2ba0*/  MOV R99, R95 ;  /* 0x0000005f00637202 */ /* 0x002fc40000000f00 */
[----:B------:R-:W-:Y:S02]  /*2bb0*/  MOV R98, R101 ;  /* 0x0000006500627202 */ /* 0x000fe40000000f00 */
[----:B------:R-:W-:Y:S02]  /*2bc0*/  MOV R96, 0x1f ;  /* 0x0000001f00607802 */ /* 0x000fe40000000f00 */
[----:B------:R-:W-:Y:S02]  /*2bd0*/  MOV R95, 0xffffffff ;  /* 0xffffffff005f7802 */ /* 0x000fe40000000f00 */
[----:B------:R-:W-:Y:S02]  /*2be0*/  MOV R92, 0x2c00 ;  /* 0x00002c00005c7802 */ /* 0x000fe40000000f00 */
[----:B------:R-:W-:Y:S05]  /*2bf0*/  CALL.REL.NOINC `($__internal_134_$__cuda_sm70_shflsync_down_p) ;  /* 0x0000002000007944 */ /* 0x000fea0003c00000 */
[----:B01----:R-:W-:Y:S01]  /*2c00*/  MOV R98, R95 ;  /* 0x0000005f00627202 */ /* 0x003fe20000000f00 */
[----:B------:R-:W-:Y:S05]  /*2c10*/  BRA `(.L_x_4631) ;  /* 0xffffe6a000007947 */ /* 0x000fea000383ffff */
        .weak           $__internal_134_$__cuda_sm70_shflsync_down_p
        .type           $__internal_134_$__cuda_sm70_shflsync_down_p,@function
        .size           $__internal_134_$__cuda_sm70_shflsync_down_p,(.L_x_6936 - $__internal_134_$__cuda_sm70_shflsync_down_p)
$__internal_134_$__cuda_sm70_shflsync_down_p:
[----:B------:R-:W-:Y:S01]  /*2c20*/  HFMA2.MMA R93, -RZ, RZ, 0, 0 ;  /* 0x00000000ff5d7435 */ /* 0x000fe200000001ff */
[----:B------:R-:W-:Y:S04]  /*2c30*/  WARPSYNC R95 ;  /* 0x0000005f00007348 */ /* 0x000fe80003800000 */
[----:B------:R0:W1:Y:S01]  /*2c40*/  SHFL.DOWN PT, R95, R98, R97, R96 ;  /* 0x08000061625f7389 */ /* 0x00006200000e0060 */
[----:B------:R-:W-:Y:S05]  /*2c50*/  RET.REL.NODEC R92 `(_ZN10layer_norm13ln_bwd_kernelINS_13Kernel_traitsI6__halfS2_fS2_fjLj2048ELj1ELj1ELj4ELj16ENS_18Kernel_traits_baseILj2048ES2_S2_fS2_fjLj128EEEEELb1ELb1ELb0ELb0EEEvNS_9BwdParamsE) ;  /* 0xffffd3a05c007950 */ /* 0x000fea0003c3ffff */
.L_x_4632:
        /* <DEDUP_REMOVED lines=10> */
.L_x_6936:


//--------------------- .text._ZN10layer_norm13ln_bwd_kernelINS_13Kernel_traitsI6__halfS2_fS2_fjLj2048ELj1ELj1ELj4ELj16ENS_18Kernel_traits_baseILj2048ES2_S2_fS2_fjLj128EEEEELb1ELb1ELb0ELb1EEEvNS_9BwdParamsE --------------------------
	.section	.text._ZN10layer_norm13ln_bwd_kernelINS_13Kernel_traitsI6__halfS2_fS2_fjLj2048ELj1ELj1ELj4ELj16ENS_18Kernel_traits_baseILj2048ES2_S2_fS2_fjLj128EEEEELb1ELb1ELb0ELb1EEEvNS_9BwdParamsE,"ax",@progbits
	.sectioninfo	@"SHI_REGISTERS=164"
	.align	128
        .global         _ZN10layer_norm13ln_bwd_kernelINS_13Kernel_traitsI6__halfS2_fS2_fjLj2048ELj1ELj1ELj4ELj16ENS_18Kernel_traits_baseILj2048ES2_S2_fS2_fjLj128EEEEELb1ELb1ELb0ELb1EEEvNS_9BwdParamsE
        .type           _ZN10layer_norm13ln_bwd_kernelINS_13Kernel_traitsI6__halfS2_fS2_fjLj2048ELj1ELj1ELj4ELj16ENS_18Kernel_traits_baseILj2048ES2_S2_fS2_fjLj128EEEEELb1ELb1ELb0ELb1EEEvNS_9BwdParamsE,@function
        .size           _ZN10layer_norm13ln_bwd_kernelINS_13Kernel_traitsI6__halfS2_fS2_fjLj2048ELj1ELj1ELj4ELj16ENS_18Kernel_traits_baseILj2048ES2_S2_fS2_fjLj128EEEEELb1ELb1ELb0ELb1EEEvNS_9BwdParamsE,(.L_x_6937 - _ZN10layer_norm13ln_bwd_kernelINS_13Kernel_traitsI6__halfS2_fS2_fjLj2048ELj1ELj1ELj4ELj16ENS_18Kernel_traits_baseILj2048ES2_S2_fS2_fjLj128EEEEELb1ELb1ELb0ELb1EEEvNS_9BwdParamsE)
        .other          _ZN10layer_norm13ln_bwd_kernelINS_13Kernel_traitsI6__halfS2_fS2_fjLj2048ELj1ELj1ELj4ELj16ENS_18Kernel_traits_baseILj2048ES2_S2_fS2_fjLj128EEEEELb1ELb1ELb0ELb1EEEvNS_9BwdParamsE,@"STO_CUDA_ENTRY STV_DEFAULT"
_ZN10layer_norm13ln_bwd_kernelINS_13Kernel_traitsI6__halfS2_fS2_fjLj2048ELj1ELj1ELj4ELj16ENS_18Kernel_traits_baseILj2048ES2_S2_fS2_fjLj128EEEEELb1ELb1ELb0ELb1EEEvNS_9BwdParamsE:
.text._ZN10layer_norm13ln_bwd_kernelINS_13Kernel_traitsI6__halfS2_fS2_fjLj2048ELj1ELj1ELj4ELj16ENS_18Kernel_traits_baseILj2048ES2_S2_fS2_fjLj128EEEEELb1ELb1ELb0ELb1EEEvNS_9BwdParamsE:
        /* <DEDUP_REMOVED lines=41> */
.L_x_4633:
        /* <DEDUP_REMOVED lines=35> */
[--C-:B---3--:R-:W-:Y:S02]  /*04c0*/  HADD2.F32 R120, -RZ, R124.reuse.H0_H0 ;  /* 0x2000007cff787230 */ /* 0x108fe40000004100 */
        /* <DEDUP_REMOVED lines=8> */
[----:B------:R-:W-:Y:S02]  /*0550*/  HADD2.F32 R126, -RZ, R127.H0_H0 ;  /* 0x2000007fff7e7230 */ /* 0x000fe40000004100 */
[----:B------:R-:W-:Y:S02]  /*0560*/  HADD2.F32 R119, -RZ, R119.H1_H1 ;  /* 0x30000077ff777230 */ /* 0x000fe40000004100 */
[----:B------:R-:W-:Y:S02]  /*0570*/  HADD2.F32 R127, -RZ, R127.H1_H1 ;  /* 0x3000007fff7f7230 */ /* 0x000fe40000004100 */
.L_x_4638:
        /* <DEDUP_REMOVED lines=11> */
[C---:B------:R-:W-:Y:S02]  /*0630*/  LEA R96, P2, R134.reuse, c[0x0][0x188], 0x5 ;  /* 0x0000620086607a11 */ /* 0x040fe400078428ff */
[----:B------:R-:W-:Y:S02]  /*0640*/  IADD3 R131, R134, 0x80, RZ ;  /* 0x0000008086837810 */ /* 0x000fe40007ffe0ff */
[----:B------:R-:W-:-:S02]  /*0650*/  @P0 LEA R80, P1, R110, c[0x0][0x1c0], 0x1 ;  /* 0x000070006e500a11 */ /* 0x000fc400078208ff */
[C---:B------:R-:W-:Y:S01]  /*0660*/  LEA.HI.X R97, R134.reuse, c[0x0][0x18c], RZ, 0x5, P2 ;  /* 0x0000630086617a11 */ /* 0x040fe200010f2cff */
[-C--:B------:R-:W-:Y:S01]  /*0670*/  IMAD.WIDE.U32 R64, R134, R76.reuse, c[0x0][0x208] ;  /* 0x0000820086407625 */ /* 0x080fe200078e004c */
[C---:B------:R-:W-:Y:S02]  /*0680*/  @P0 LEA.HI.X R81, R110.reuse, c[0x0][0x1c4], R63, 0x1, P1 ;  /* 0x000071006e510a11 */ /* 0x040fe400008f0c3f */
[C---:B------:R-:W-:Y:S01]  /*0690*/  LEA R140, P1, R131.reuse, c[0x0][0x188], 0x5 ;  /* 0x00006200838c7a11 */ /* 0x040fe200078228ff */
[----:B------:R-:W-:Y:S01]  /*06a0*/  IMAD.WIDE R132, R110, R133, c[0x0][0x1a8] ;  /* 0x00006a006e847625 */ /* 0x000fe200078e0285 */
[----:B------:R1:W3:Y:S02]  /*06b0*/  LDG.E.128 R60, [R96.64] ;  /* 0x00000004603c7981 */ /* 0x0002e4000c1e1d00 */
[C---:B------:R-:W-:Y:S02]  /*06c0*/  LEA.HI.X R141, R131.reuse, c[0x0][0x18c], RZ, 0x5, P1 ;  /* 0x00006300838d7a11 */ /* 0x040fe400008f2cff */
[----:B------:R-:W4:Y:S04]  /*06d0*/  LDG.E.128 R64, [R64.64] ;  /* 0x0000000440407981 */ /* 0x000f28000c1e1d00 */
[----:B------:R0:W4:Y:S04]  /*06e0*/  LDG.E R132, [R132.64] ;  /* 0x0000000484847981 */ /* 0x000128000c1e1900 */
[----:B------:R1:W4:Y:S04]  /*06f0*/  LDG.E.128 R68, [R96.64+0x10] ;  /* 0x0000100460447981 */ /* 0x000328000c1e1d00 */
[----:B------:R2:W4:Y:S01]  /*0700*/  LDG.E.128 R72, [R140.64] ;  /* 0x000000048c487981 */ /* 0x000522000c1e1d00 */
[----:B------:R-:W-:-:S03]  /*0710*/  IMAD.WIDE.U32 R76, R131, R76, c[0x0][0x208] ;  /* 0x00008200834c7625 */ /* 0x000fc600078e004c */
[----:B------:R1:W4:Y:S04]  /*0720*/  @P0 LDG.E.U16 R135, [R80.64] ;  /* 0x0000000450870981 */ /* 0x000328000c1e1500 */
[----:B0-----:R-:W4:Y:S04]  /*0730*/  LDG.E.128 R76, [R76.64] ;  /* 0x000000044c4c7981 */ /* 0x001f28000c1e1d00 */
[----:B-1----:R2:W4:Y:S01]  /*0740*/  LDG.E.128 R80, [R140.64+0x10] ;  /* 0x000010048c507981 */ /* 0x002522000c1e1d00 */
[----:B------:R-:W-:-:S04]  /*0750*/  ISETP.NE.U32.AND P1, PT, RZ, c[0x0][0x218], PT ;  /* 0x00008600ff007a0c */ /* 0x000fc80003f25070 */
[----:B------:R-:W-:Y:S02]  /*0760*/  ISETP.NE.AND.EX P1, PT, RZ, c[0x0][0x21c], PT, P1 ;  /* 0x00008700ff007a0c */ /* 0x000fe40003f25310 */
[----:B------:R-:W-:-:S11]  /*0770*/  LEA R96, P4, R131, c[0x0][0x190], 0x3 ;  /* 0x0000640083607a11 */ /* 0x000fd600078818ff */
        /* <DEDUP_REMOVED lines=16> */
[----:B--2---:R-:W-:-:S05]  /*0880*/  FSEL R140, R142, RZ, !P1 ;  /* 0x000000ff8e8c7208 */ /* 0x004fca0004800000 */
[C---:B---3--:R-:W-:Y:S02]  /*0890*/  FADD.FTZ R141, -R140.reuse, R60 ;  /* 0x0000003c8c8d7221 */ /* 0x048fe40000010100 */
[----:B------:R-:W-:Y:S01]  /*08a0*/  FADD.FTZ R143, -R140, R61 ;  /* 0x0000003d8c8f7221 */ /* 0x000fe20000010100 */
[--C-:B----4-:R-:W-:Y:S01]  /*08b0*/  HADD2.F32 R145, -RZ, R64.reuse.H0_H0 ;  /* 0x20000040ff917230 */ /* 0x110fe20000004100 */
[----:B------:R-:W-:Y:S01]  /*08c0*/  FMUL.FTZ R144, R132, R141 ;  /* 0x0000008d84907220 */ /* 0x000fe20000410000 */
[----:B------:R-:W-:Y:S01]  /*08d0*/  HADD2.F32 R146, -RZ, R64.H1_H1 ;  /* 0x30000040ff927230 */ /* 0x000fe20000004100 */
[C---:B------:R-:W-:Y:S01]  /*08e0*/  FADD.FTZ R153, -R140.reuse, R69 ;  /* 0x000000458c997221 */ /* 0x040fe20000010100 */
[--C-:B------:R-:W-:Y:S01]  /*08f0*/  HADD2.F32 R152, -RZ, R66.reuse.H0_H0 ;  /* 0x20000042ff987230 */ /* 0x100fe20000004100 */
[C---:B------:R-:W-:Y:S01]  /*0900*/  FADD.FTZ R147, -R140.reuse, R62 ;  /* 0x0000003e8c937221 */ /* 0x040fe20000010100 */
[----:B------:R-:W-:Y:S01]  /*0910*/  HADD2.F32 R66, -RZ, R66.H1_H1 ;  /* 0x30000042ff427230 */ /* 0x000fe20000004100 */
[----:B------:R-:W-:-:S02]  /*0920*/  FADD.FTZ R69, -R140, R72 ;  /* 0x000000488c457221 */ /* 0x000fc40000010100 */
[----:B------:R-:W-:Y:S02]  /*0930*/  FADD.FTZ R109, R145, R109 ;  /* 0x0000006d916d7221 */ /* 0x000fe40000010000 */
[----:B------:R-:W-:Y:S02]  /*0940*/  FMUL.FTZ R143, R132, R143 ;  /* 0x0000008f848f7220 */ /* 0x000fe40000410000 */
[-C--:B------:R-:W-:Y:S01]  /*0950*/  FFMA.FTZ R129, R144, R145.reuse, R129 ;  /* 0x0000009190817223 */ /* 0x080fe20000010081 */
[--C-:B------:R-:W-:Y:S01]  /*0960*/  HADD2.F32 R148, -RZ, R65.reuse.H0_H0 ;  /* 0x20000041ff947230 */ /* 0x100fe20000004100 */
[----:B------:R-:W-:Y:S01]  /*0970*/  FMUL.FTZ R145, R112, R145 ;  /* 0x0000009170917220 */ /* 0x000fe20000410000 */
[----:B------:R-:W-:Y:S01]  /*0980*/  HADD2.F32 R150, -RZ, R65.H1_H1 ;  /* 0x30000041ff967230 */ /* 0x000fe20000004100 */
[----:B------:R-:W-:Y:S02]  /*0990*/  FMUL.FTZ R153, R132, R153 ;  /* 0x0000009984997220 */ /* 0x000fe40000410000 */
[----:B------:R-:W-:-:S02]  /*09a0*/  FADD.FTZ R65, -R140, R74 ;  /* 0x0000004a8c417221 */ /* 0x000fc40000010100 */
[----:B------:R-:W-:Y:S02]  /*09b0*/  FADD.FTZ R149, -R140, R63 ;  /* 0x0000003f8c957221 */ /* 0x000fe40000010100 */
[----:B------:R-:W-:Y:S02]  /*09c0*/  FADD.FTZ R107, R146, R107 ;  /* 0x0000006b926b7221 */ /* 0x000fe40000010000 */
[C---:B------:R-:W-:Y:S02]  /*09d0*/  FMUL.FTZ R147, R132.reuse, R147 ;  /* 0x0000009384937220 */ /* 0x040fe40000410000 */
[-C--:B------:R-:W-:Y:S02]  /*09e0*/  FFMA.FTZ R108, R143, R146.reuse, R108 ;  /* 0x000000928f6c7223 */ /* 0x080fe4000001006c */
[----:B------:R-:W-:Y:S02]  /*09f0*/  FMUL.FTZ R74, R132, R69 ;  /* 0x00000045844a7220 */ /* 0x000fe40000410000 */
        /* <DEDUP_REMOVED lines=8> */
[----:B------:R-:W-:Y:S02]  /*0a80*/  FMUL.FTZ R149, R132, R149 ;  /* 0x0000009584957220 */ /* 0x000fe40000410000 */
[-C--:B------:R-:W-:Y:S02]  /*0a90*/  FFMA.FTZ R106, R147, R148.reuse, R106 ;  /* 0x00000094936a7223 */ /* 0x080fe4000001006a */
[----:B------:R-:W-:Y:S02]  /*0aa0*/  FMUL.FTZ R148, R114, R148 ;  /* 0x0000009472947220 */ /* 0x000fe40000410000 */
[----:B------:R-:W-:Y:S02]  /*0ab0*/  FADD.FTZ R69, R69, R146 ;  /* 0x0000009245457221 */ /* 0x000fe40000010000 */
[----:B------:R-:W-:-:S02]  /*0ac0*/  FFMA.FTZ R66, R143, R146, R66 ;  /* 0x000000928f427223 */ /* 0x000fc40000010042 */
[----:B------:R-:W-:Y:S02]  /*0ad0*/  FADD.FTZ R101, R150, R101 ;  /* 0x0000006596657221 */ /* 0x000fe40000010000 */
[----:B------:R-:W-:Y:S02]  /*0ae0*/  FMUL.FTZ R151, R132, R151 ;  /* 0x0000009784977220 */ /* 0x000fe40000410000 */
[-C--:B------:R-:W-:Y:S02]  /*0af0*/  FFMA.FTZ R104, R149, R150.reuse, R104 ;  /* 0x0000009695687223 */ /* 0x080fe40000010068 */
[----:B------:R-:W-:Y:S02]  /*0b00*/  FMUL.FTZ R150, R115, R150 ;  /* 0x0000009673967220 */ /* 0x000fe40000410000 */
[----:B------:R-:W-:Y:S02]  /*0b10*/  FADD.FTZ R69, R69, R148 ;  /* 0x0000009445457221 */ /* 0x000fe40000010000 */
[----:B------:R-:W-:-:S02]  /*0b20*/  FFMA.FTZ R66, R147, R148, R66 ;  /* 0x0000009493427223 */ /* 0x000fc40000010042 */
[----:B------:R-:W-:Y:S02]  /*0b30*/  FADD.FTZ R155, -R140, R70 ;  /* 0x000000468c9b7221 */ /* 0x000fe40000010100 */
        /* <DEDUP_REMOVED lines=8> */
[----:B------:R-:W-:Y:S01]  /*0bc0*/  FADD.FTZ R69, R69, R152 ;  /* 0x0000009845457221 */ /* 0x000fe20000010000 */
[----:B------:R-:W-:Y:S01]  /*0bd0*/  HADD2.F32 R158, -RZ, R67.H1_H1 ;  /* 0x30000043ff9e7230 */ /* 0x000fe20000004100 */
[----:B------:R-:W-:Y:S02]  /*0be0*/  FFMA.FTZ R66, R151, R152, R66 ;  /* 0x0000009897427223 */ /* 0x000fe40000010042 */
[----:B------:R-:W-:Y:S02]  /*0bf0*/  FADD.FTZ R63, -R140, R75 ;  /* 0x0000004b8c3f7221 */ /* 0x000fe40000010100 */
[----:B------:R-:W-:-:S02]  /*0c00*/  FADD.FTZ R93, R156, R93 ;  /* 0x0000005d9c5d7221 */ /* 0x000fc40000010000 */
[----:B------:R-:W-:Y:S02]  /*0c10*/  FMUL.FTZ R157, R132, R157 ;  /* 0x0000009d849d7220 */ /* 0x000fe40000410000 */
[-C--:B------:R-:W-:Y:S01]  /*0c20*/  FFMA.FTZ R94, R155, R156.reuse, R94 ;  /* 0x0000009c9b5e7223 */ /* 0x080fe2000001005e */
[----:B------:R-:W-:Y:S01]  /*0c30*/  @P0 HADD2.F32 R133, -RZ, R135.H0_H0 ;  /* 0x20000087ff850230 */ /* 0x000fe20000004100 */
[----:B------:R-:W-:Y:S02]  /*0c40*/  FMUL.FTZ R156, R118, R156 ;  /* 0x0000009c769c7220 */ /* 0x000fe40000410000 */
[----:B------:R-:W-:Y:S01]  /*0c50*/  FADD.FTZ R69, R69, R154 ;  /* 0x0000009a45457221 */ /* 0x000fe20000010000 */
[----:B------:R-:W-:Y:S01]  /*0c60*/  HADD2.F32 R75, -RZ, R76.H0_H0 ;  /* 0x2000004cff4b7230 */ /* 0x000fe20000004100 */
[----:B------:R-:W-:Y:S01]  /*0c70*/  FFMA.FTZ R66, R153, R154, R66 ;  /* 0x0000009a99427223 */ /* 0x000fe20000010042 */
[----:B------:R-:W-:Y:S01]  /*0c80*/  HADD2.F32 R62, -RZ, R77.H1_H1 ;  /* 0x3000004dff3e7230 */ /* 0x000fe20000004100 */
[----:B------:R-:W-:-:S02]  /*0c90*/  FADD.FTZ R135, -R140, R81 ;  /* 0x000000518c877221 */ /* 0x000fc40000010100 */
[----:B------:R-:W-:Y:S02]  /*0ca0*/  FADD.FTZ R91, R158, R91 ;  /* 0x0000005b9e5b7221 */ /* 0x000fe40000010000 */
[-C--:B------:R-:W-:Y:S02]  /*0cb0*/  FFMA.FTZ R92, R157, R158.reuse, R92 ;  /* 0x0000009e9d5c7223 */ /* 0x080fe4000001005c */
[----:B------:R-:W-:Y:S02]  /*0cc0*/  FMUL.FTZ R81, R132, R63 ;  /* 0x0000003f84517220 */ /* 0x000fe40000410000 */
[----:B------:R-:W-:Y:S02]  /*0cd0*/  FADD.FTZ R73, -R140, R73 ;  /* 0x000000498c497221 */ /* 0x000fe40000010100 */
[----:B------:R-:W-:Y:S02]  /*0ce0*/  FMUL.FTZ R158, R119, R158 ;  /* 0x0000009e779e7220 */ /* 0x000fe40000410000 */
[----:B------:R-:W-:-:S02]  /*0cf0*/  FADD.FTZ R69, R69, R156 ;  /* 0x0000009c45457221 */ /* 0x000fc40000010000 */
[----:B------:R-:W-:Y:S01]  /*0d00*/  FFMA.FTZ R66, R155, R156, R66 ;  /* 0x0000009c9b427223 */ /* 0x000fe20000010042 */
[----:B------:R-:W-:Y:S01]  /*0d10*/  HADD2.F32 R76, -RZ, R76.H1_H1 ;  /* 0x3000004cff4c7230 */ /* 0x000fe20000004100 */
[----:B------:R-:W-:Y:S01]  /*0d20*/  FADD.FTZ R71, -R140, R80 ;  /* 0x000000508c477221 */ /* 0x000fe20000010100 */
[----:B------:R-:W-:Y:S01]  /*0d30*/  HADD2.F32 R64, -RZ, R77.H0_H0 ;  /* 0x2000004dff407230 */ /* 0x000fe20000004100 */
        /* <DEDUP_REMOVED lines=8> */
[----:B------:R-:W-:Y:S01]  /*0dc0*/  FFMA.FTZ R66, R157, R158, R66 ;  /* 0x0000009e9d427223 */ /* 0x000fe20000010042 */
[--C-:B------:R-:W-:Y:S01]  /*0dd0*/  HADD2.F32 R61, -RZ, R78.reuse.H0_H0 ;  /* 0x2000004eff3d7230 */ /* 0x100fe20000004100 */
[----:B------:R-:W-:Y:S01]  /*0de0*/  FADD.FTZ R26, R76, R26 ;  /* 0x0000001a4c1a7221 */ /* 0x000fe20000010000 */
[----:B-1----:R-:W-:Y:S01]  /*0df0*/  HADD2.F32 R136, -RZ, R78.H1_H1 ;  /* 0x3000004eff887230 */ /* 0x002fe20000004100 */
[----:B------:R-:W-:-:S02]  /*0e00*/  FFMA.FTZ R90, R77, R76, R90 ;  /* 0x0000004c4d5a7223 */ /* 0x000fc4000001005a */
[----:B------:R-:W-:Y:S02]  /*0e10*/  FMUL.FTZ R78, R132, R65 ;  /* 0x00000041844e7220 */ /* 0x000fe40000410000 */
[----:B------:R-:W-:Y:S02]  /*0e20*/  FADD.FTZ R63, R62, R75 ;  /* 0x0000004b3e3f7221 */ /* 0x000fe40000010000 */
[----:B------:R-:W-:Y:S02]  /*0e30*/  FMUL.FTZ R76, R121, R76 ;  /* 0x0000004c794c7220 */ /* 0x000fe40000410000 */
[----:B------:R-:W-:Y:S01]  /*0e40*/  FFMA.FTZ R62, R74, R75, R66 ;  /* 0x0000004b4a3e7223 */ /* 0x000fe20000010042 */
[--C-:B------:R-:W-:Y:S01]  /*0e50*/  HADD2.F32 R137, -RZ, R79.reuse.H0_H0 ;  /* 0x2000004fff897230 */ /* 0x100fe20000004100 */
[----:B------:R-:W-:Y:S01]  /*0e60*/  FADD.FTZ R67, -R140, R82 ;  /* 0x000000528c437221 */ /* 0x000fe20000010100 */
[----:B------:R-:W-:Y:S01]  /*0e70*/  HADD2.F32 R60, -RZ, R79.H1_H1 ;  /* 0x3000004fff3c7230 */ /* 0x000fe20000004100 */
[----:B------:R-:W-:-:S02]  /*0e80*/  FADD.FTZ R23, R64, R23 ;  /* 0x0000001740177221 */ /* 0x000fc40000010000 */
[-C--:B------:R-:W-:Y:S02]  /*0e90*/  FFMA.FTZ R87, R78, R64.reuse, R87 ;  /* 0x000000404e577223 */ /* 0x080fe40000010057 */
[----:B------:R-:W-:Y:S02]  /*0ea0*/  FMUL.FTZ R79, R122, R64 ;  /* 0x000000407a4f7220 */ /* 0x000fe40000410000 */
[----:B------:R-:W-:Y:S02]  /*0eb0*/  FMUL.FTZ R82, R132, R71 ;  /* 0x0000004784527220 */ /* 0x000fe40000410000 */
[----:B------:R-:W-:Y:S02]  /*0ec0*/  FADD.FTZ R64, R63, R76 ;  /* 0x0000004c3f407221 */ /* 0x000fe40000010000 */
[----:B------:R-:W-:Y:S02]  /*0ed0*/  FFMA.FTZ R62, R77, R76, R62 ;  /* 0x0000004c4d3e7223 */ /* 0x000fe4000001003e */
[----:B0-----:R-:W-:-:S02]  /*0ee0*/  FADD.FTZ R139, -R140, R83 ;  /* 0x000000538c8b7221 */ /* 0x001fc40000010100 */
        /* <DEDUP_REMOVED lines=20> */
[----:B------:R-:W-:Y:S02]  /*1030*/  FMUL.FTZ R139, R132, R139 ;  /* 0x0000008b848b7220 */ /* 0x000fe40000410000 */
[-C--:B------:R-:W-:Y:S02]  /*1040*/  FMUL.FTZ R140, R127, R60.reuse ;  /* 0x0000003c7f8c7220 */ /* 0x080fe40000410000 */
[----:B------:R-:W-:Y:S02]  /*1050*/  FADD.FTZ R61, R64, R137 ;  /* 0x00000089403d7221 */ /* 0x000fe40000010000 */
[----:B------:R-:W-:Y:S01]  /*1060*/  FFMA.FTZ R62, R138, R137, R62 ;  /* 0x000000898a3e7223 */ /* 0x000fe2000001003e */
[----:B------:R-:W-:Y:S01]  /*1070*/  LOP3.LUT P0, RZ, R2, 0x1f, RZ, 0xc0, !PT ;  /* 0x0000001f02ff7812 */ /* 0x000fe2000780c0ff */
[----:B------:R-:W-:Y:S01]  /*1080*/  FADD.FTZ R20, R60, R20 ;  /* 0x000000143c147221 */ /* 0x000fe20000010000 */
[----:B------:R-:W-:Y:S01]  /*1090*/  SEL R159, R128, R111, !P1 ;  /* 0x0000006f809f7207 */ /* 0x000fe20004800000 */
[----:B------:R-:W-:-:S02]  /*10a0*/  FFMA.FTZ R84, R139, R60, R84 ;  /* 0x0000003c8b547223 */ /* 0x000fc40000010054 */
[----:B------:R-:W-:Y:S02]  /*10b0*/  FADD.FTZ R65, R61, R140 ;  /* 0x0000008c3d417221 */ /* 0x000fe40000010000 */
[----:B------:R-:W-:Y:S01]  /*10c0*/  FFMA.FTZ R67, R139, R140, R62 ;  /* 0x0000008c8b437223 */ /* 0x000fe2000001003e */
[----:B------:R-:W-:Y:S05]  /*10d0*/  BRA.DIV ~URZ, `(.L_x_4635) ;  /* 0x000018727f007947 */ /* 0x000fea000b800000 */
[----:B------:R0:W1:Y:S02]  /*10e0*/  SHFL.DOWN PT, R62, R65, 0x10, 0x1f ;  /* 0x0a001f00413e7f89 */ /* 0x00006400000e0000 */
.L_x_4639:
        /* <DEDUP_REMOVED lines=18> */
.L_x_4640:
[----:B------:R-:W-:Y:S01]  /*1210*/  @!P0 SHF.R.U32.HI R61, RZ, 0x5, R2 ;  /* 0x00000005ff3d8819 */ /* 0x000fe20000011602 */
[----:B--2---:R-:W-:Y:S01]  /*1220*/  FADD.FTZ R72, R72, R65 ;  /* 0x0000004148487221 */ /* 0x004fe20000010000 */
[----:B------:R-:W-:Y:S01]  /*1230*/  ULDC.U8 UR6, c[0x0][0x1f0] ;  /* 0x00007c0000067ab9 */ /* 0x000fe20000000000 */
[----:B-1----:R-:W-:Y:S01]  /*1240*/  FADD.FTZ R73, R60, R67 ;  /* 0x000000433c497221 */ /* 0x002fe20000010000 */
[----:B------:R-:W-:Y:S02]  /*1250*/  @!P0 LOP3.LUT R62, R61, 0x3, RZ, 0xc0, !PT ;  /* 0x000000033d3e8812 */ /* 0x000fe400078ec0ff */
[----:B------:R-:W-:Y:S02]  /*1260*/  SHF.L.U32 R141, R134, 0x4, RZ ;  /* 0x00000004868d7819 */ /* 0x000fe400000006ff */
[----:B------:R-:W-:Y:S02]  /*1270*/  @!P0 IADD3 R160, R159, R62, RZ ;  /* 0x0000003e9fa08210 */ /* 0x000fe40007ffe0ff */
[----:B------:R-:W-:-:S02]  /*1280*/  SHF.R.U32.HI R142, RZ, 0x1c, R134 ;  /* 0x0000001cff8e7819 */ /* 0x000fc40000011686 */
[----:B------:R-:W-:Y:S01]  /*1290*/  IADD3 R60, P1, R141, c[0x0][0x170], RZ ;  /* 0x00005c008d3c7a10 */ /* 0x000fe20007f3e0ff */
[----:B------:R-:W-:Y:S01]  /*12a0*/  @!P0 STS.64 [R160.X8+0x2000], R72 ;  /* 0x00200048a0008388 */ /* 0x000fe20000008a00 */
[----:B------:R-:W-:Y:S01]  /*12b0*/  ISETP.NE.AND P0, PT, RZ, UR6, PT ;  /* 0x00000006ff007c0c */ /* 0x000fe2000bf05270 */
[----:B------:R-:W-:Y:S01]  /*12c0*/  WARPSYNC 0xffffffff ;  /* 0xffffffff00007948 */ /* 0x000fe20003800000 */
[----:B------:R-:W-:Y:S01]  /*12d0*/  IADD3.X R61, R142, c[0x0][0x174], RZ, P1, !PT ;  /* 0x00005d008e3d7a10 */ /* 0x000fe20000ffe4ff */
        /* <DEDUP_REMOVED lines=8> */
[C---:B-----5:R-:W-:Y:S02]  /*1360*/  LOP3.LUT P6, RZ, R102.reuse, 0xff000000, RZ, 0xc0, !PT ;  /* 0xff00000066ff7812 */ /* 0x060fe400078cc0ff */
        /* <DEDUP_REMOVED lines=12> */
[----:B------:R-:W-:Y:S02]  /*1430*/  FSEL R72, R70, RZ, !P0 ;  /* 0x000000ff46487208 */ /* 0x000fe40004000000 */
[----:B------:R-:W-:Y:S02]  /*1440*/  ISETP.NE.U32.AND P0, PT, RZ, c[0x0][0x258], PT ;  /* 0x00009600ff007a0c */ /* 0x000fe40003f05070 */
[----:B------:R-:W-:Y:S01]  /*1450*/  LOP3.LUT P3, RZ, R64, 0xff, RZ, 0xc0, !PT ;  /* 0x000000ff40ff7812 */ /* 0x000fe2000786c0ff */
[-CC-:B------:R-:W-:Y:S01]  /*1460*/  FFMA.FTZ R144, R144, R73.reuse, R72.reuse ;  /* 0x0000004990907223 */ /* 0x180fe20000010048 */
[----:B------:R-:W-:Y:S01]  /*1470*/  ISETP.NE.AND.EX P0, PT, RZ, c[0x0][0x25c], PT, P0 ;  /* 0x00009700ff007a0c */ /* 0x000fe20003f05300 */
[----:B------:R-:W-:-:S02]  /*1480*/  FFMA.FTZ R143, R143, R73, R72 ;  /* 0x000000498f8f7223 */ /* 0x000fc40000010048 */
[-CC-:B------:R-:W-:Y:S02]  /*1490*/  FFMA.FTZ R147, R147, R73.reuse, R72.reuse ;  /* 0x0000004993937223 */ /* 0x180fe40000010048 */
[-CC-:B------:R-:W-:Y:S02]  /*14a0*/  FFMA.FTZ R149, R149, R73.reuse, R72.reuse ;  /* 0x0000004995957223 */ /* 0x180fe40000010048 */
[-CC-:B------:R-:W-:Y:S02]  /*14b0*/  FFMA.FTZ R153, R153, R73.reuse, R72.reuse ;  /* 0x0000004999997223 */ /* 0x180fe40000010048 */
[----:B------:R-:W-:Y:S02]  /*14c0*/  FFMA.FTZ R155, R155, R73, R72 ;  /* 0x000000499b9b7223 */ /* 0x000fe40000010048 */
[----:B------:R-:W-:Y:S02]  /*14d0*/  FADD.FTZ R65, R145, -R144 ;  /* 0x8000009091417221 */ /* 0x000fe40000010000 */
[----:B------:R-:W-:Y:S01]  /*14e0*/  FADD.FTZ R67, R146, -R143 ;  /* 0x8000008f92437221 */ /* 0x000fe20000010000 */
[----:B------:R-:W-:Y:S01]  /*14f0*/  @P0 LEA R144, P5, R134, c[0x0][0x258], 0x5 ;  /* 0x0000960086900a11 */ /* 0x000fe200078a28ff */
[----:B------:R-:W-:-:S02]  /*1500*/  FADD.FTZ R147, R148, -R147 ;  /* 0x8000009394937221 */ /* 0x000fc40000010000 */
[----:B------:R-:W-:Y:S01]  /*1510*/  FADD.FTZ R149, R150, -R149 ;  /* 0x8000009596957221 */ /* 0x000fe20000010000 */
[----:B------:R-:W-:Y:S01]  /*1520*/  @P0 LEA.HI.X R145, R134, c[0x0][0x25c], RZ, 0x5, P5 ;  /* 0x0000970086910a11 */ /* 0x000fe200028f2cff */
[-CC-:B------:R-:W-:Y:S01]  /*1530*/  FFMA.FTZ R151, R151, R73.reuse, R72.reuse ;  /* 0x0000004997977223 */ /* 0x180fe20000010048 */
[----:B------:R-:W-:Y:S01]  /*1540*/  LOP3.LUT P5, RZ, R102, 0xff0000, RZ, 0xc0, !PT ;  /* 0x00ff000066ff7812 */ /* 0x000fe200078ac0ff */
[----:B------:R-:W-:Y:S01]  /*1550*/  FFMA.FTZ R157, R157, R73, R72 ;  /* 0x000000499d9d7223 */ /* 0x000fe20000010048 */
[----:B------:R-:W-:Y:S01]  /*1560*/  HFMA2.MMA R102, -RZ, RZ, 0, 0 ;  /* 0x00000000ff667435 */ /* 0x000fe200000001ff */
[----:B------:R-:W-:Y:S01]  /*1570*/  FADD.FTZ R153, R154, -R153 ;  /* 0x800000999a997221 */ /* 0x000fe20000010000 */
[----:B------:R-:W-:Y:S01]  /*1580*/  @P3 HADD2.F32 R134, -RZ, R32.H0_H0 ;  /* 0x20000020ff863230 */ /* 0x000fe20000004100 */
[----:B------:R-:W-:Y:S02]  /*1590*/  FADD.FTZ R69, R156, -R155 ;  /* 0x8000009b9c457221 */ /* 0x000fe40000010000 */
[----:B------:R-:W-:-:S02]  /*15a0*/  FMUL.FTZ R143, R132, R65 ;  /* 0x00000041848f7220 */ /* 0x000fc40000410000 */
[C---:B------:R-:W-:Y:S02]  /*15b0*/  FMUL.FTZ R156, R132.reuse, R67 ;  /* 0x00000043849c7220 */ /* 0x040fe40000410000 */
[C---:B------:R-:W-:Y:S02]  /*15c0*/  FMUL.FTZ R155, R132.reuse, R147 ;  /* 0x00000093849b7220 */ /* 0x040fe40000410000 */
[----:B------:R-:W-:Y:S02]  /*15d0*/  FMUL.FTZ R154, R132, R149 ;  /* 0x00000095849a7220 */ /* 0x000fe40000410000 */
[----:B------:R-:W-:Y:S01]  /*15e0*/  FADD.FTZ R151, R152, -R151 ;  /* 0x8000009798977221 */ /* 0x000fe20000010000 */
[----:B------:R-:W-:Y:S01]  /*15f0*/  MOV R152, RZ ;  /* 0x000000ff00987202 */ /* 0x000fe20000000f00 */
[----:B------:R-:W-:Y:S02]  /*1600*/  FADD.FTZ R157, R158, -R157 ;  /* 0x8000009d9e9d7221 */ /* 0x000fe40000010000 */
[----:B------:R-:W-:-:S02]  /*1610*/  @P1 FADD.FTZ R143, R36, R143 ;  /* 0x0000008f248f1221 */ /* 0x000fc40000010000 */
        /* <DEDUP_REMOVED lines=9> */
[C---:B------:R-:W-:Y:S01]  /*16b0*/  FMUL.FTZ R147, R132.reuse, R69 ;  /* 0x0000004584937220 */ /* 0x040fe20000410000 */
[----:B------:R-:W-:Y:S01]  /*16c0*/  CS2R R150, SRZ ;  /* 0x0000000000967805 */ /* 0x000fe2000001ff00 */
[----:B------:R-:W-:Y:S01]  /*16d0*/  FMUL.FTZ R146, R132, R157 ;  /* 0x0000009d84927220 */ /* 0x000fe20000410000 */
[----:B------:R-:W-:Y:S01]  /*16e0*/  @P4 HADD2.F32 R153, -RZ, R32.H1_H1 ;  /* 0x30000020ff994230 */ /* 0x000fe20000004100 */
[----:B------:R-:W-:Y:S01]  /*16f0*/  @P1 FADD.FTZ R149, R40, R149 ;  /* 0x0000009528951221 */ /* 0x000fe20000010000 */
[----:B------:R0:W-:Y:S01]  /*1700*/  @P0 STG.E.128 [R144.64], R64 ;  /* 0x0000004090000986 */ /* 0x0001e2000c101d04 */
[----:B------:R-:W-:-:S02]  /*1710*/  @P1 FADD.FTZ R148, R41, R148 ;  /* 0x0000009429941221 */ /* 0x000fc40000010000 */
[----:B------:R-:W-:Y:S01]  /*1720*/  @P1 FADD.FTZ R147, R42, R147 ;  /* 0x000000932a931221 */ /* 0x000fe20000010000 */
[----:B------:R-:W-:Y:S01]  /*1730*/  SEL R68, R149, R56, P2 ;  /* 0x0000003895447207 */ /* 0x000fe20001000000 */
[----:B------:R-:W-:Y:S01]  /*1740*/  @P1 FADD.FTZ R146, R43, R146 ;  /* 0x000000922b921221 */ /* 0x000fe20000010000 */
[----:B------:R-:W-:Y:S01]  /*1750*/  SEL R69, R148, R57, P2 ;  /* 0x0000003994457207 */ /* 0x000fe20001000000 */
[-C--:B------:R-:W-:Y:S01]  /*1760*/  FMUL.FTZ R143, R143, R133.reuse ;  /* 0x000000858f8f7220 */ /* 0x080fe20000410000 */
[----:B------:R-:W-:Y:S01]  /*1770*/  SEL R70, R147, R58, P2 ;  /* 0x0000003a93467207 */ /* 0x000fe20001000000 */
[----:B------:R-:W-:Y:S01]  /*1780*/  FMUL.FTZ R155, R155, R133 ;  /* 0x000000859b9b7220 */ /* 0x000fe20000410000 */
[----:B------:R-:W-:Y:S01]  /*1790*/  SEL R71, R146, R59, P2 ;  /* 0x0000003b92477207 */ /* 0x000fe20001000000 */
[----:B------:R-:W-:Y:S02]  /*17a0*/  FMUL.FTZ R143, R143, c[0x0][0x1e8] ;  /* 0x00007a008f8f7a20 */ /* 0x000fe40000410000 */
[----:B------:R-:W-:-:S02]  /*17b0*/  FMUL.FTZ R155, R155, c[0x0][0x1e8] ;  /* 0x00007a009b9b7a20 */ /* 0x000fc40000410000 */
[-C--:B------:R-:W-:Y:S01]  /*17c0*/  FMUL.FTZ R154, R154, R133.reuse ;  /* 0x000000859a9a7220 */ /* 0x080fe20000410000 */
[----:B------:R1:W-:Y:S01]  /*17d0*/  @P0 STG.E.128 [R144.64+0x10], R68 ;  /* 0x0000104490000986 */ /* 0x0003e2000c101d04 */
[----:B------:R-:W-:Y:S01]  /*17e0*/  FMUL.FTZ R156, R156, R133 ;  /* 0x000000859c9c7220 */ /* 0x000fe20000410000 */
[--C-:B0-----:R-:W-:Y:S01]  /*17f0*/  @P5 HADD2.F32 R65, -RZ, R33.reuse.H0_H0 ;  /* 0x20000021ff415230 */ /* 0x101fe20000004100 */
[----:B------:R-:W-:Y:S02]  /*1800*/  FMUL.FTZ R154, R154, c[0x0][0x1e8] ;  /* 0x00007a009a9a7a20 */ /* 0x000fe40000410000 */
[----:B------:R-:W-:Y:S01]  /*1810*/  @P3 FMUL.FTZ R152, R143, R134 ;  /* 0x000000868f983220 */ /* 0x000fe20000410000 */
[----:B------:R-:W-:Y:S01]  /*1820*/  MOV R134, RZ ;  /* 0x000000ff00867202 */ /* 0x000fe20000000f00 */
[----:B------:R-:W-:Y:S01]  /*1830*/  @P5 FMUL.FTZ R150, R155, R65 ;  /* 0x000000419b965220 */ /* 0x000fe20000410000 */
[----:B------:R-:W-:Y:S01]  /*1840*/  @P6 HADD2.F32 R65, -RZ, R33.H1_H1 ;  /* 0x30000021ff416230 */ /* 0x000fe20000004100 */
[----:B------:R-:W-:-:S02]  /*1850*/  FMUL.FTZ R156, R156, c[0x0][0x1e8] ;  /* 0x00007a009c9c7a20 */ /* 0x000fc40000410000 */
[----:B------:R-:W-:Y:S02]  /*1860*/  FMUL.FTZ R149, R149, R133 ;  /* 0x0000008595957220 */ /* 0x000fe40000410000 */
[----:B------:R-:W-:Y:S01]  /*1870*/  @P4 FMUL.FTZ R151, R156, R153 ;  /* 0x000000999c974220 */ /* 0x000fe20000410000 */
[----:B------:R-:W-:Y:S01]  /*1880*/  SHF.R.U32.HI R153, RZ, 0x1c, R131 ;  /* 0x0000001cff997819 */ /* 0x000fe20000011683 */
[----:B-1----:R-:W-:Y:S01]  /*1890*/  HFMA2.MMA R69, -RZ, RZ, 0, 0 ;  /* 0x00000000ff457435 */ /* 0x002fe200000001ff */
[----:B------:R-:W-:Y:S01]  /*18a0*/  MOV R145, RZ ;  /* 0x000000ff00917202 */ /* 0x000fe20000000f00 */
[----:B------:R-:W-:Y:S01]  /*18b0*/  CS2R R70, SRZ ;  /* 0x0000000000467805 */ /* 0x000fe2000001ff00 */
[----:B------:R-:W-:-:S03]  /*18c0*/  SHF.L.U32 R144, R131, 0x4, RZ ;  /* 0x0000000483907819 */ /* 0x000fc600000006ff */
[----:B------:R-:W-:-:S05]  /*18d0*/  @P6 FMUL.FTZ R69, R154, R65 ;  /* 0x000000419a456220 */ /* 0x000fca0000410000 */
[----:B------:R-:W-:Y:S01]  /*18e0*/  F2FP.PACK_AB R69, R69, R150 ;  /* 0x000000964545723e */ /* 0x000fe200000000ff */
[--C-:B--2---:R-:W-:Y:S02]  /*18f0*/  @P3 HADD2.F32 R64, -RZ, R60.reuse.H0_H0 ;  /* 0x2000003cff403230 */ /* 0x104fe40000004100 */
[----:B------:R-:W-:-:S03]  /*1900*/  @P4 HADD2.F32 R60, -RZ, R60.H1_H1 ;  /* 0x3000003cff3c4230 */ /* 0x000fc60000004100 */
[----:B------:R-:W-:Y:S01]  /*1910*/  @P3 FMUL.FTZ R102, R143, R64 ;  /* 0x000000408f663220 */ /* 0x000fe20000410000 */
[--C-:B------:R-:W-:Y:S01]  /*1920*/  @P5 HADD2.F32 R64, -RZ, R61.reuse.H0_H0 ;  /* 0x2000003dff405230 */ /* 0x100fe20000004100 */
[----:B------:R-:W-:Y:S01]  /*1930*/  HFMA2.MMA R143, -RZ, RZ, 0, 0 ;  /* 0x00000000ff8f7435 */ /* 0x000fe200000001ff */
[----:B------:R-:W-:Y:S01]  /*1940*/  @P6 HADD2.F32 R61, -RZ, R61.H1_H1 ;  /* 0x3000003dff3d6230 */ /* 0x000fe20000004100 */
[----:B------:R-:W-:Y:S02]  /*1950*/  LOP3.LUT P3, RZ, R103, 0xff, RZ, 0xc0, !PT ;  /* 0x000000ff67ff7812 */ /* 0x000fe4000786c0ff */
[----:B------:R-:W-:Y:S02]  /*1960*/  @P5 FMUL.FTZ R134, R155, R64 ;  /* 0x000000409b865220 */ /* 0x000fe40000410000 */
[----:B------:R-:W-:Y:S01]  /*1970*/  @P6 FMUL.FTZ R145, R154, R61 ;  /* 0x0000003d9a916220 */ /* 0x000fe20000410000 */
[----:B------:R-:W-:Y:S01]  /*1980*/  LOP3.LUT P6, RZ, R103, 0xff00, RZ, 0xc0, !PT ;  /* 0x0000ff0067ff7812 */ /* 0x000fe200078cc0ff */
[----:B------:R-:W-:Y:S01]  /*1990*/  @P4 FMUL.FTZ R143, R156, R60 ;  /* 0x0000003c9c8f4220 */ /* 0x000fe20000410000 */
[----:B------:R-:W-:Y:S01]  /*19a0*/  IADD3 R60, P5, R141, c[0x0][0x248], RZ ;  /* 0x000092008d3c7a10 */ /* 0x000fe20007fbe0ff */
[----:B------:R-:W-:Y:S01]  /*19b0*/  FMUL.FTZ R141, R146, R133 ;  /* 0x00000085928d7220 */ /* 0x000fe20000410000 */
[----:B------:R-:W-:-:S02]  /*19c0*/  IADD3 R64, P4, R144, c[0x0][0x170], RZ ;  /* 0x00005c0090407a10 */ /* 0x000fc40007f9e0ff */
[----:B------:R-:W-:Y:S01]  /*19d0*/  IADD3.X R61, R142, c[0x0][0x24c], RZ, P5, !PT ;  /* 0x000093008e3d7a10 */ /* 0x000fe20002ffe4ff */
[----:B------:R-:W-:Y:S01]  /*19e0*/  FMUL.FTZ R142, R148, R133 ;  /* 0x00000085948e7220 */ /* 0x000fe20000410000 */
[----:B------:R-:W-:Y:S01]  /*19f0*/  IADD3.X R65, R153, c[0x0][0x174], RZ, P4, !PT ;  /* 0x00005d0099417a10 */ /* 0x000fe200027fe4ff */
[--C-:B------:R-:W-:Y:S01]  /*1a00*/  @P3 HADD2.F32 R67, -RZ, R34.reuse.H0_H0 ;  /* 0x20000022ff433230 */ /* 0x100fe20000004100 */
[C---:B------:R-:W-:Y:S01]  /*1a10*/  LOP3.LUT P5, RZ, R103.reuse, 0xff0000, RZ, 0xc0, !PT ;  /* 0x00ff000067ff7812 */ /* 0x040fe200078ac0ff */
[----:B------:R-:W-:Y:S01]  /*1a20*/  FMUL.FTZ R142, R142, c[0x0][0x1e8] ;  /* 0x00007a008e8e7a20 */ /* 0x000fe20000410000 */
[----:B------:R-:W-:Y:S01]  /*1a30*/  LOP3.LUT P4, RZ, R103, 0xff000000, RZ, 0xc0, !PT ;  /* 0xff00000067ff7812 */ /* 0x000fe2000788c0ff */
[----:B------:R-:W-:Y:S01]  /*1a40*/  @P6 HADD2.F32 R103, -RZ, R34.H1_H1 ;  /* 0x30000022ff676230 */ /* 0x000fe20000004100 */
[----:B------:R-:W-:Y:S02]  /*1a50*/  FMUL.FTZ R148, R149, c[0x0][0x1e8] ;  /* 0x00007a0095947a20 */ /* 0x000fe40000410000 */
[----:B------:R-:W-:-:S02]  /*1a60*/  FMUL.FTZ R141, R141, c[0x0][0x1e8] ;  /* 0x00007a008d8d7a20 */ /* 0x000fc40000410000 */
[----:B------:R-:W-:Y:S02]  /*1a70*/  @P6 FMUL.FTZ R71, R142, R103 ;  /* 0x000000678e476220 */ /* 0x000fe40000410000 */
[----:B------:R-:W-:Y:S02]  /*1a80*/  FMUL.FTZ R103, R147, R133 ;  /* 0x0000008593677220 */ /* 0x000fe40000410000 */
[----:B------:R-:W-:Y:S01]  /*1a90*/  @P3 FMUL.FTZ R70, R148, R67 ;  /* 0x0000004394463220 */ /* 0x000fe20000410000 */
[--C-:B------:R-:W-:Y:S01]  /*1aa0*/  @P5 HADD2.F32 R68, -RZ, R35.reuse.H0_H0 ;  /* 0x20000023ff445230 */ /* 0x100fe20000004100 */
[----:B------:R-:W-:Y:S01]  /*1ab0*/  FMUL.FTZ R103, R103, c[0x0][0x1e8] ;  /* 0x00007a0067677a20 */ /* 0x000fe20000410000 */
[----:B------:R-:W-:Y:S01]  /*1ac0*/  @P4 HADD2.F32 R146, -RZ, R35.H1_H1 ;  /* 0x30000023ff924230 */ /* 0x000fe20000004100 */
[----:B------:R-:W-:Y:S01]  /*1ad0*/  CS2R R66, SRZ ;  /* 0x0000000000427805 */ /* 0x000fe2000001ff00 */
[----:B------:R-:W-:Y:S01]  /*1ae0*/  F2FP.PACK_AB R70, R71, R70 ;  /* 0x000000464746723e */ /* 0x000fe200000000ff */
[----:B------:R-:W-:Y:S01]  /*1af0*/  @P5 FMUL.FTZ R66, R103, R68 ;  /* 0x0000004467425220 */ /* 0x000fe20000410000 */
[----:B------:R-:W-:Y:S01]  /*1b00*/  F2FP.PACK_AB R68, R151, R152 ;  /* 0x000000989744723e */ /* 0x000fe200000000ff */
[----:B------:R-:W-:-:S05]  /*1b10*/  @P4 FMUL.FTZ R67, R141, R146 ;  /* 0x000000928d434220 */ /* 0x000fca0000410000 */
[----:B------:R-:W-:-:S05]  /*1b20*/  F2FP.PACK_AB R71, R67, R66 ;  /* 0x000000424347723e */ /* 0x000fca00000000ff */
        /* <DEDUP_REMOVED lines=10> */
[----:B------:R-:W-:-:S02]  /*1bd0*/  FFMA.FTZ R82, R82, R73, R72 ;  /* 0x0000004952527223 */ /* 0x000fc40000010048 */
[-CC-:B------:R-:W-:Y:S02]  /*1be0*/  FFMA.FTZ R135, R135, R73.reuse, R72.reuse ;  /* 0x0000004987877223 */ /* 0x180fe40000010048 */
[-CC-:B------:R-:W-:Y:S01]  /*1bf0*/  FFMA.FTZ R138, R138, R73.reuse, R72.reuse ;  /* 0x000000498a8a7223 */ /* 0x180fe20000010048 */
[----:B0-----:R-:W-:Y:S01]  /*1c00*/  @P6 HADD2.F32 R61, -RZ, R62.H1_H1 ;  /* 0x3000003eff3d6230 */ /* 0x001fe20000004100 */
[----:B------:R-:W-:Y:S01]  /*1c10*/  FFMA.FTZ R73, R139, R73, R72 ;  /* 0x000000498b497223 */ /* 0x000fe20000010048 */
[----:B------:R-:W-:Y:S01]  /*1c20*/  CS2R R70, SRZ ;  /* 0x0000000000467805 */ /* 0x000fe2000001ff00 */
[----:B------:R-:W-:Y:S01]  /*1c30*/  FADD.FTZ R75, R75, -R74 ;  /* 0x8000004a4b4b7221 */ /* 0x000fe20000010000 */
[--C-:B------:R-:W-:Y:S01]  /*1c40*/  @P5 HADD2.F32 R60, -RZ, R63.reuse.H0_H0 ;  /* 0x2000003fff3c5230 */ /* 0x100fe20000004100 */
[----:B------:R-:W-:Y:S01]  /*1c50*/  FADD.FTZ R77, R76, -R77 ;  /* 0x8000004d4c4d7221 */ /* 0x000fe20000010000 */
[----:B------:R-:W-:Y:S01]  /*1c60*/  @P4 HADD2.F32 R68, -RZ, R63.H1_H1 ;  /* 0x3000003fff444230 */ /* 0x000fe20000004100 */
[----:B------:R-:W-:Y:S01]  /*1c70*/  FADD.FTZ R79, R79, -R78 ;  /* 0x8000004e4f4f7221 */ /* 0x000fe20000010000 */
[----:B------:R-:W-:Y:S01]  /*1c80*/  CS2R R62, SRZ ;  /* 0x00000000003e7805 */ /* 0x000fe2000001ff00 */
[----:B------:R-:W-:-:S02]  /*1c90*/  FADD.FTZ R81, R80, -R81 ;  /* 0x8000005150517221 */ /* 0x000fc40000010000 */
[----:B------:R-:W-:Y:S02]  /*1ca0*/  FADD.FTZ R83, R83, -R82 ;  /* 0x8000005253537221 */ /* 0x000fe40000010000 */
[----:B------:R-:W-:Y:S02]  /*1cb0*/  FADD.FTZ R135, R136, -R135 ;  /* 0x8000008788877221 */ /* 0x000fe40000010000 */
[----:B------:R-:W-:Y:S02]  /*1cc0*/  FADD.FTZ R137, R137, -R138 ;  /* 0x8000008a89897221 */ /* 0x000fe40000010000 */
[----:B------:R-:W-:Y:S01]  /*1cd0*/  FADD.FTZ R139, R140, -R73 ;  /* 0x800000498c8b7221 */ /* 0x000fe20000010000 */
[----:B------:R-:W-:Y:S01]  /*1ce0*/  HFMA2.MMA R73, -RZ, RZ, 0, 0 ;  /* 0x00000000ff497435 */ /* 0x000fe200000001ff */
[----:B------:R-:W-:Y:S02]  /*1cf0*/  FMUL.FTZ R75, R132, R75 ;  /* 0x0000004b844b7220 */ /* 0x000fe40000410000 */
[----:B------:R-:W-:Y:S01]  /*1d00*/  @P3 FMUL.FTZ R146, R148, R147 ;  /* 0x0000009394923220 */ /* 0x000fe20000410000 */
[----:B------:R-:W-:Y:S01]  /*1d10*/  LOP3.LUT P3, RZ, R149, 0xff, RZ, 0xc0, !PT ;  /* 0x000000ff95ff7812 */ /* 0x000fe2000786c0ff */
[----:B------:R-:W-:Y:S01]  /*1d20*/  @P6 FMUL.FTZ R71, R142, R61 ;  /* 0x0000003d8e476220 */ /* 0x000fe20000410000 */
[----:B------:R-:W-:Y:S01]  /*1d30*/  LOP3.LUT P6, RZ, R96, 0xff00, RZ, 0xc0, !PT ;  /* 0x0000ff0060ff7812 */ /* 0x000fe200078cc0ff */
[----:B------:R-:W-:-:S02]  /*1d40*/  FMUL.FTZ R72, R132, R77 ;  /* 0x0000004d84487220 */ /* 0x000fc40000410000 */
[C---:B------:R-:W-:Y:S02]  /*1d50*/  FMUL.FTZ R79, R132.reuse, R79 ;  /* 0x0000004f844f7220 */ /* 0x040fe40000410000 */
[C---:B------:R-:W-:Y:S02]  /*1d60*/  FMUL.FTZ R78, R132.reuse, R81 ;  /* 0x00000051844e7220 */ /* 0x040fe40000410000 */
[C---:B------:R-:W-:Y:S02]  /*1d70*/  FMUL.FTZ R83, R132.reuse, R83 ;  /* 0x0000005384537220 */ /* 0x040fe40000410000 */
[C---:B------:R-:W-:Y:S02]  /*1d80*/  FMUL.FTZ R80, R132.reuse, R135 ;  /* 0x0000008784507220 */ /* 0x040fe40000410000 */
[----:B------:R-:W-:Y:S01]  /*1d90*/  FMUL.FTZ R137, R132, R137 ;  /* 0x0000008984897220 */ /* 0x000fe20000410000 */
[--C-:B------:R-:W-:Y:S01]  /*1da0*/  @P3 HADD2.F32 R69, -RZ, R28.reuse.H0_H0 ;  /* 0x2000001cff453230 */ /* 0x100fe20000004100 */
[----:B------:R-:W-:Y:S01]  /*1db0*/  @P1 FADD.FTZ R75, R44, R75 ;  /* 0x0000004b2c4b1221 */ /* 0x000fe20000010000 */
[----:B------:R-:W-:Y:S01]  /*1dc0*/  @P6 HADD2.F32 R76, -RZ, R28.H1_H1 ;  /* 0x3000001cff4c6230 */ /* 0x000fe20000004100 */
[----:B------:R-:W-:-:S02]  /*1dd0*/  FMUL.FTZ R132, R132, R139 ;  /* 0x0000008b84847220 */ /* 0x000fc40000410000 */
[----:B------:R-:W-:Y:S01]  /*1de0*/  @P1 FADD.FTZ R72, R45, R72 ;  /* 0x000000482d481221 */ /* 0x000fe20000010000 */
[C---:B------:R-:W-:Y:S01]  /*1df0*/  SEL R52, R75.reuse, R52, P2 ;  /* 0x000000344b347207 */ /* 0x040fe20001000000 */
[----:B------:R-:W-:Y:S01]  /*1e00*/  FMUL.FTZ R61, R75, R133 ;  /* 0x000000854b3d7220 */ /* 0x000fe20000410000 */
[----:B------:R-:W-:Y:S01]  /*1e10*/  HFMA2.MMA R75, -RZ, RZ, 0, 0 ;  /* 0x00000000ff4b7435 */ /* 0x000fe200000001ff */
[----:B------:R-:W-:Y:S01]  /*1e20*/  @P5 FMUL.FTZ R62, R103, R60 ;  /* 0x0000003c673e5220 */ /* 0x000fe20000410000 */
[----:B------:R-:W-:Y:S01]  /*1e30*/  SEL R53, R72, R53, P2 ;  /* 0x0000003548357207 */ /* 0x000fe20001000000 */
[----:B------:R-:W-:Y:S01]  /*1e40*/  @P4 FMUL.FTZ R73, R141, R68 ;  /* 0x000000448d494220 */ /* 0x000fe20000410000 */
[----:B------:R-:W-:Y:S01]  /*1e50*/  @P0 LEA R60, P4, R131, c[0x0][0x258], 0x5 ;  /* 0x00009600833c0a11 */ /* 0x000fe200078828ff */
[----:B------:R-:W-:Y:S01]  /*1e60*/  @P1 FADD.FTZ R79, R46, R79 ;  /* 0x0000004f2e4f1221 */ /* 0x000fe20000010000 */
[----:B------:R-:W-:Y:S01]  /*1e70*/  LOP3.LUT P5, RZ, R97, 0xff0000, RZ, 0xc0, !PT ;  /* 0x00ff000061ff7812 */ /* 0x000fe200078ac0ff */
[----:B------:R-:W-:-:S02]  /*1e80*/  @P1 FADD.FTZ R78, R47, R78 ;  /* 0x0000004e2f4e1221 */ /* 0x000fc40000010000 */
        /* <DEDUP_REMOVED lines=8> */
[----:B------:R-:W-:Y:S01]  /*1f10*/  FMUL.FTZ R77, R61, c[0x0][0x1e8] ;  /* 0x00007a003d4d7a20 */ /* 0x000fe20000410000 */
[----:B------:R-:W-:Y:S01]  /*1f20*/  @P0 LEA.HI.X R61, R131, c[0x0][0x25c], RZ, 0x5, P4 ;  /* 0x00009700833d0a11 */ /* 0x000fe200020f2cff */
[----:B------:R-:W-:Y:S01]  /*1f30*/  FMUL.FTZ R74, R72, R133 ;  /* 0x00000085484a7220 */ /* 0x000fe20000410000 */
[----:B------:R-:W-:Y:S01]  /*1f40*/  SEL R58, R137, R58, P2 ;  /* 0x0000003a893a7207 */ /* 0x000fe20001000000 */
[----:B------:R-:W-:Y:S01]  /*1f50*/  @P3 FMUL.FTZ R63, R77, R69 ;  /* 0x000000454d3f3220 */ /* 0x000fe20000410000 */
[----:B------:R-:W-:Y:S01]  /*1f60*/  SEL R59, R132, R59, P2 ;  /* 0x0000003b843b7207 */ /* 0x000fe20001000000 */
[----:B------:R-:W-:Y:S01]  /*1f70*/  FMUL.FTZ R81, R74, c[0x0][0x1e8] ;  /* 0x00007a004a517a20 */ /* 0x000fe20000410000 */
[C---:B------:R-:W-:Y:S01]  /*1f80*/  LOP3.LUT P1, RZ, R96.reuse, 0xff000000, RZ, 0xc0, !PT ;  /* 0xff00000060ff7812 */ /* 0x040fe2000782c0ff */
[----:B------:R-:W-:Y:S01]  /*1f90*/  @P0 STG.E.128 [R60.64], R52 ;  /* 0x000000343c000986 */ /* 0x000fe2000c101d04 */
[----:B------:R-:W-:Y:S01]  /*1fa0*/  MOV R72, RZ ;  /* 0x000000ff00487202 */ /* 0x000fe20000000f00 */
[----:B------:R-:W-:Y:S01]  /*1fb0*/  @P6 FMUL.FTZ R70, R81, R76 ;  /* 0x0000004c51466220 */ /* 0x000fe20000410000 */
[----:B------:R-:W-:Y:S01]  /*1fc0*/  LOP3.LUT P4, RZ, R97, 0xff00, RZ, 0xc0, !PT ;  /* 0x0000ff0061ff7812 */ /* 0x000fe2000788c0ff */
[----:B------:R0:W-:Y:S01]  /*1fd0*/  @P0 STG.E.128 [R60.64+0x10], R56 ;  /* 0x000010383c000986 */ /* 0x0001e2000c101d04 */
[----:B------:R-:W-:Y:S01]  /*1fe0*/  LOP3.LUT P0, RZ, R96, 0xff0000, RZ, 0xc0, !PT ;  /* 0x00ff000060ff7812 */ /* 0x000fe2000780c0ff */
[----:B------:R-:W-:-:S02]  /*1ff0*/  FMUL.FTZ R78, R78, R133 ;  /* 0x000000854e4e7220 */ /* 0x000fc40000410000 */
[-C--:B------:R-:W-:Y:S02]  /*2000*/  FMUL.FTZ R79, R79, R133.reuse ;  /* 0x000000854f4f7220 */ /* 0x080fe40000410000 */
[----:B------:R-:W-:Y:S01]  /*2010*/  FMUL.FTZ R96, R78, c[0x0][0x1e8] ;  /* 0x00007a004e607a20 */ /* 0x000fe20000410000 */
[----:B------:R-:W-:Y:S01]  /*2020*/  MOV R78, RZ ;  /* 0x000000ff004e7202 */ /* 0x000fe20000000f00 */
[----:B------:R-:W-:Y:S01]  /*2030*/  @P1 HADD2.F32 R74, -RZ, R29.H1_H1 ;  /* 0x3000001dff4a1230 */ /* 0x000fe20000004100 */
[-C--:B------:R-:W-:Y:S02]  /*2040*/  FMUL.FTZ R83, R83, R133.reuse ;  /* 0x0000008553537220 */ /* 0x080fe40000410000 */
[-C--:B------:R-:W-:Y:S01]  /*2050*/  FMUL.FTZ R80, R80, R133.reuse ;  /* 0x0000008550507220 */ /* 0x080fe20000410000 */
[----:B------:R-:W-:Y:S01]  /*2060*/  @P4 HADD2.F32 R76, -RZ, R30.H1_H1 ;  /* 0x3000001eff4c4230 */ /* 0x000fe20000004100 */
[-C--:B------:R-:W-:Y:S02]  /*2070*/  FMUL.FTZ R137, R137, R133.reuse ;  /* 0x0000008589897220 */ /* 0x080fe40000410000 */
[----:B------:R-:W-:-:S02]  /*2080*/  FMUL.FTZ R132, R132, R133 ;  /* 0x0000008584847220 */ /* 0x000fc40000410000 */
[----:B------:R-:W-:Y:S01]  /*2090*/  FMUL.FTZ R83, R83, c[0x0][0x1e8] ;  /* 0x00007a0053537a20 */ /* 0x000fe20000410000 */
[----:B0-----:R-:W-:Y:S01]  /*20a0*/  @P0 HADD2.F32 R60, -RZ, R29.H0_H0 ;  /* 0x2000001dff3c0230 */ /* 0x001fe20000004100 */
[----:B------:R-:W-:Y:S01]  /*20b0*/  FMUL.FTZ R103, R80, c[0x0][0x1e8] ;  /* 0x00007a0050677a20 */ /* 0x000fe20000410000 */
[----:B------:R-:W-:Y:S01]  /*20c0*/  MOV R61, RZ ;  /* 0x000000ff003d7202 */ /* 0x000fe20000000f00 */
[----:B------:R-:W-:Y:S02]  /*20d0*/  FMUL.FTZ R137, R137, c[0x0][0x1e8] ;  /* 0x00007a0089897a20 */ /* 0x000fe40000410000 */
[----:B------:R-:W-:Y:S02]  /*20e0*/  FMUL.FTZ R131, R132, c[0x0][0x1e8] ;  /* 0x00007a0084837a20 */ /* 0x000fe40000410000 */
[----:B------:R-:W-:Y:S02]  /*20f0*/  FADD.FTZ R11, R62, R11 ;  /* 0x0000000b3e0b7221 */ /* 0x000fe40000010000 */
[----:B------:R-:W-:-:S02]  /*2100*/  FADD.FTZ R14, R71, R14 ;  /* 0x0000000e470e7221 */ /* 0x000fc40000010000 */
[----:B------:R-:W-:Y:S02]  /*2110*/  FADD.FTZ R12, R73, R12 ;  /* 0x0000000c490c7221 */ /* 0x000fe40000010000 */
[----:B------:R-:W-:Y:S02]  /*2120*/  FADD.FTZ R17, R102, R17 ;  /* 0x0000001166117221 */ /* 0x000fe40000010000 */
[----:B------:R-:W-:Y:S02]  /*2130*/  FADD.FTZ R18, R143, R18 ;  /* 0x000000128f127221 */ /* 0x000fe40000010000 */
[----:B------:R-:W-:Y:S02]  /*2140*/  FADD.FTZ R15, R134, R15 ;  /* 0x0000000f860f7221 */ /* 0x000fe40000010000 */
[----:B------:R-:W-:Y:S02]  /*2150*/  FADD.FTZ R16, R145, R16 ;  /* 0x0000001091107221 */ /* 0x000fe40000010000 */
[----:B------:R-:W-:Y:S01]  /*2160*/  FADD.FTZ R13, R146, R13 ;  /* 0x0000000d920d7221 */ /* 0x000fe20000010000 */
[----:B--2---:R-:W-:-:S02]  /*2170*/  @P3 HADD2.F32 R68, -RZ, R64.H0_H0 ;  /* 0x20000040ff443230 */ /* 0x004fc40000004100 */
[----:B------:R-:W-:Y:S02]  /*2180*/  @P6 HADD2.F32 R64, -RZ, R64.H1_H1 ;  /* 0x30000040ff406230 */ /* 0x000fe40000004100 */
[----:B------:R-:W-:Y:S01]  /*2190*/  @P1 HADD2.F32 R71, -RZ, R65.H1_H1 ;  /* 0x30000041ff471230 */ /* 0x000fe20000004100 */
[----:B------:R-:W-:Y:S01]  /*21a0*/  @P3 FMUL.FTZ R72, R77, R68 ;  /* 0x000000444d483220 */ /* 0x000fe20000410000 */
[----:B------:R-:W-:Y:S01]  /*21b0*/  LOP3.LUT P3, RZ, R97, 0xff, RZ, 0xc0, !PT ;  /* 0x000000ff61ff7812 */ /* 0x000fe2000786c0ff */
[----:B------:R-:W-:Y:S01]  /*21c0*/  @P6 FMUL.FTZ R75, R81, R64 ;  /* 0x00000040514b6220 */ /* 0x000fe20000410000 */
[----:B------:R-:W-:Y:S01]  /*21d0*/  LOP3.LUT P6, RZ, R97, 0xff000000, RZ, 0xc0, !PT ;  /* 0xff00000061ff7812 */ /* 0x000fe200078cc0ff */
[----:B------:R-:W-:Y:S01]  /*21e0*/  HFMA2.MMA R64, -RZ, RZ, 0, 0 ;  /* 0x00000000ff407435 */ /* 0x000fe200000001ff */
[----:B------:R-:W-:Y:S01]  /*21f0*/  FMUL.FTZ R97, R79, c[0x0][0x1e8] ;  /* 0x00007a004f617a20 */ /* 0x000fe20000410000 */
[----:B------:R-:W-:Y:S01]  /*2200*/  HFMA2.MMA R77, -RZ, RZ, 0, 0 ;  /* 0x00000000ff4d7435 */ /* 0x000fe200000001ff */
[--C-:B------:R-:W-:Y:S01]  /*2210*/  @P5 HADD2.F32 R79, -RZ, R31.reuse.H0_H0 ;  /* 0x2000001fff4f5230 */ /* 0x100fe20000004100 */
[----:B------:R-:W-:Y:S01]  /*2220*/  HFMA2.MMA R81, -RZ, RZ, 0, 0 ;  /* 0x00000000ff517435 */ /* 0x000fe200000001ff */
[----:B------:R-:W-:Y:S01]  /*2230*/  @P0 FMUL.FTZ R61, R97, R60 ;  /* 0x0000003c613d0220 */ /* 0x000fe20000410000 */
[----:B------:R-:W-:Y:S01]  /*2240*/  MOV R60, RZ ;  /* 0x000000ff003c7202 */ /* 0x000fe20000000f00 */
[----:B------:R-:W-:Y:S01]  /*2250*/  @P1 FMUL.FTZ R64, R96, R74 ;  /* 0x0000004a60401220 */ /* 0x000fe20000410000 */
[----:B------:R-:W-:Y:S01]  /*2260*/  IADD3 R68, P2, R144, c[0x0][0x248], RZ ;  /* 0x0000920090447a10 */ /* 0x000fe20007f5e0ff */
[----:B------:R-:W-:Y:S01]  /*2270*/  @P4 FMUL.FTZ R77, R103, R76 ;  /* 0x0000004c674d4220 */ /* 0x000fe20000410000 */
[----:B------:R-:W-:Y:S01]  /*2280*/  @P3 HADD2.F32 R74, -RZ, R30.H0_H0 ;  /* 0x2000001eff4a3230 */ /* 0x000fe20000004100 */
[----:B------:R-:W-:Y:S01]  /*2290*/  @P5 FMUL.FTZ R78, R137, R79 ;  /* 0x0000004f894e5220 */ /* 0x000fe20000410000 */
[----:B------:R-:W-:Y:S01]  /*22a0*/  @P6 HADD2.F32 R82, -RZ, R31.H1_H1 ;  /* 0x3000001fff526230 */ /* 0x000fe20000004100 */
[----:B------:R-:W-:Y:S01]  /*22b0*/  IADD3.X R69, R153, c[0x0][0x24c], RZ, P2, !PT ;  /* 0x0000930099457a10 */ /* 0x000fe200017fe4ff */
[--C-:B------:R-:W-:Y:S01]  /*22c0*/  @P3 HADD2.F32 R73, -RZ, R66.reuse.H0_H0 ;  /* 0x20000042ff493230 */ /* 0x100fe20000004100 */
[----:B------:R-:W-:Y:S01]  /*22d0*/  @P3 FMUL.FTZ R60, R83, R74 ;  /* 0x0000004a533c3220 */ /* 0x000fe20000410000 */
[----:B------:R-:W-:Y:S01]  /*22e0*/  F2FP.PACK_AB R61, R64, R61 ;  /* 0x0000003d403d723e */ /* 0x000fe200000000ff */
[----:B------:R-:W-:Y:S01]  /*22f0*/  @P6 FMUL.FTZ R81, R131, R82 ;  /* 0x0000005283516220 */ /* 0x000fe20000410000 */
[----:B------:R-:W-:Y:S01]  /*2300*/  MOV R64, RZ ;  /* 0x000000ff00407202 */ /* 0x000fe20000000f00 */
[----:B------:R-:W-:Y:S01]  /*2310*/  @P4 HADD2.F32 R74, -RZ, R66.H1_H1 ;  /* 0x30000042ff4a4230 */ /* 0x000fe20000004100 */
[----:B------:R-:W-:Y:S01]  /*2320*/  F2FP.PACK_AB R62, R77, R60 ;  /* 0x0000003c4d3e723e */ /* 0x000fe200000000ff */
[----:B------:R-:W-:Y:S01]  /*2330*/  HFMA2.MMA R77, -RZ, RZ, 0, 0 ;  /* 0x00000000ff4d7435 */ /* 0x000fe200000001ff */
[----:B------:R-:W-:Y:S01]  /*2340*/  F2FP.PACK_AB R60, R70, R63 ;  /* 0x0000003f463c723e */ /* 0x000fe200000000ff */
[----:B------:R-:W-:Y:S01]  /*2350*/  @P0 HADD2.F32 R70, -RZ, R65.H0_H0 ;  /* 0x20000041ff460230 */ /* 0x000fe20000004100 */
[----:B------:R-:W-:Y:S01]  /*2360*/  F2FP.PACK_AB R63, R81, R78 ;  /* 0x0000004e513f723e */ /* 0x000fe200000000ff */
[----:B------:R-:W-:Y:S01]  /*2370*/  HFMA2.MMA R65, -RZ, RZ, 0, 0 ;  /* 0x00000000ff417435 */ /* 0x000fe200000001ff */
[--C-:B------:R-:W-:Y:S01]  /*2380*/  @P5 HADD2.F32 R76, -RZ, R67.reuse.H0_H0 ;  /* 0x20000043ff4c5230 */ /* 0x100fe20000004100 */
[----:B------:R-:W-:Y:S01]  /*2390*/  LOP3.LUT P2, RZ, R130, 0xff, RZ, 0xc0, !PT ;  /* 0x000000ff82ff7812 */ /* 0x000fe2000784c0ff */
[----:B------:R-:W-:Y:S01]  /*23a0*/  @P0 FMUL.FTZ R64, R97, R70 ;  /* 0x0000004661400220 */ /* 0x000fe20000410000 */
[----:B------:R0:W-:Y:S01]  /*23b0*/  STG.E.128 [R68.64], R60 ;  /* 0x0000003c44007986 */ /* 0x0001e2000c101d04 */
[----:B------:R-:W-:Y:S01]  /*23c0*/  ISETP.GE.AND P0, PT, R110, c[0x0][0x164], PT ;  /* 0x000059006e007a0c */ /* 0x000fe20003f06270 */
[----:B------:R-:W-:Y:S01]  /*23d0*/  @P6 HADD2.F32 R78, -RZ, R67.H1_H1 ;  /* 0x30000043ff4e6230 */ /* 0x000fe20000004100 */
[----:B------:R-:W-:Y:S01]  /*23e0*/  CS2R R66, SRZ ;  /* 0x0000000000427805 */ /* 0x000fe2000001ff00 */
[----:B------:R-:W-:Y:S01]  /*23f0*/  MOV R70, RZ ;  /* 0x000000ff00467202 */ /* 0x000fe20000000f00 */
[----:B------:R-:W-:Y:S01]  /*2400*/  @P1 FMUL.FTZ R65, R96, R71 ;  /* 0x0000004760411220 */ /* 0x000fe20000410000 */
[----:B------:R-:W-:Y:S01]  /*2410*/  SEL R130, RZ, 0x1, P2 ;  /* 0x00000001ff827807 */ /* 0x000fe20001000000 */
        /* <DEDUP_REMOVED lines=9> */
[----:B------:R-:W-:Y:S02]  /*24b0*/  FADD.FTZ R6, R67, R6 ;  /* 0x0000000643067221 */ /* 0x000fe40000010000 */
[----:B------:R-:W-:Y:S02]  /*24c0*/  FADD.FTZ R3, R70, R3 ;  /* 0x0000000346037221 */ /* 0x000fe40000010000 */
[----:B------:R-:W-:Y:S01]  /*24d0*/  FADD.FTZ R4, R77, R4 ;  /* 0x000000044d047221 */ /* 0x000fe20000010000 */
[----:B0-----:R-:W-:Y:S01]  /*24e0*/  @P0 CALL.REL.NOINC `(.L_x_4637) ;  /* 0x0000001000000944 */ /* 0x001fe20003c00000 */
[----:B------:R-:W-:Y:S05]  /*24f0*/  BRA `(.L_x_4638) ;  /* 0xffffe08000007947 */ /* 0x000fea000383ffff */
.L_x_4637:
        /* <DEDUP_REMOVED lines=48> */
.L_x_4634:
        /* <DEDUP_REMOVED lines=21> */
.L_x_4635:
[----:B------:R-:W-:Y:S01]  /*2950*/  HFMA2.MMA R64, -RZ, RZ, 0, 9.5367431640625e-07 ;  /* 0x00000010ff407435 */ /* 0x000fe200000001ff */
[----:B------:R-:W-:-:S02]  /*2960*/  MOV R63, R65 ;  /* 0x00000041003f7202 */ /* 0x000fc40000000f00 */
[----:B------:R-:W-:Y:S02]  /*2970*/  MOV R66, 0x1f ;  /* 0x0000001f00427802 */ /* 0x000fe40000000f00 */
[----:B------:R-:W-:Y:S02]  /*2980*/  MOV R69, 0xffffffff ;  /* 0xffffffff00457802 */ /* 0x000fe40000000f00 */
[----:B------:R-:W-:Y:S02]  /*2990*/  MOV R60, 0x29b0 ;  /* 0x000029b0003c7802 */ /* 0x000fe40000000f00 */
[----:B-----5:R-:W-:Y:S05]  /*29a0*/  CALL.REL.NOINC `($__internal_135_$__cuda_sm70_shflsync_down_p) ;  /* 0x0000046000007944 */ /* 0x020fea0003c00000 */
[----:B-1----:R-:W-:Y:S01]  /*29b0*/  MOV R62, R63 ;  /* 0x0000003f003e7202 */ /* 0x002fe20000000f00 */
[----:B0-----:R-:W-:Y:S05]  /*29c0*/  BRA `(.L_x_4639) ;  /* 0xffffe72000007947 */ /* 0x001fea000383ffff */
.L_x_4636:
[----:B------:R-:W-:Y:S01]  /*29d0*/  HFMA2.MMA R64, -RZ, RZ, 0, 9.5367431640625e-07 ;  /* 0x00000010ff407435 */ /* 0x000fe200000001ff */
[----:B------:R-:W-:Y:S02]  /*29e0*/  MOV R63, R67 ;  /* 0x00000043003f7202 */ /* 0x000fe40000000f00 */
[----:B------:R-:W-:Y:S02]  /*29f0*/  MOV R66, 0x1f ;  /* 0x0000001f00427802 */ /* 0x000fe40000000f00 */
[----:B------:R-:W-:-:S02]  /*2a00*/  MOV R69, 0xffffffff ;  /* 0xffffffff00457802 */ /* 0x000fc40000000f00 */
[----:B------:R-:W-:Y:S02]  /*2a10*/  MOV R60, 0x2a30 ;  /* 0x00002a30003c7802 */ /* 0x000fe40000000f00 */
[----:B01---5:R-:W-:Y:S05]  /*2a20*/  CALL.REL.NOINC `($__internal_135_$__cuda_sm70_shflsync_down_p) ;  /* 0x000003e000007944 */ /* 0x023fea0003c00000 */
[----:B------:R-:W-:Y:S01]  /*2a30*/  FADD.FTZ R65, R65, R62 ;  /* 0x0000003e41417221 */ /* 0x000fe20000010000 */
[----:B0-----:R-:W-:Y:S01]  /*2a40*/  HFMA2.MMA R64, -RZ, RZ, 0, 4.76837158203125e-07 ;  /* 0x00000008ff407435 */ /* 0x001fe200000001ff */
[----:B-1----:R-:W-:Y:S01]  /*2a50*/  FADD.FTZ R68, R67, R63 ;  /* 0x0000003f43447221 */ /* 0x002fe20000010000 */
[----:B------:R-:W-:Y:S02]  /*2a60*/  MOV R66, 0x1f ;  /* 0x0000001f00427802 */ /* 0x000fe40000000f00 */
[----:B------:R-:W-:Y:S02]  /*2a70*/  MOV R69, 0xffffffff ;  /* 0xffffffff00457802 */ /* 0x000fe40000000f00 */
[----:B------:R-:W-:Y:S02]  /*2a80*/  MOV R63, R65 ;  /* 0x00000041003f7202 */ /* 0x000fe40000000f00 */
[----:B------:R-:W-:Y:S02]  /*2a90*/  MOV R60, 0x2ab0 ;  /* 0x00002ab0003c7802 */ /* 0x000fe40000000f00 */
[----:B------:R-:W-:Y:S05]  /*2aa0*/  CALL.REL.NOINC `($__internal_135_$__cuda_sm70_shflsync_down_p) ;  /* 0x0000036000007944 */ /* 0x000fea0003c00000 */
[----:B0-----:R-:W-:Y:S01]  /*2ab0*/  HFMA2.MMA R64, -RZ, RZ, 0, 4.76837158203125e-07 ;  /* 0x00000008ff407435 */ /* 0x001fe200000001ff */
[----:B-1----:R-:W-:-:S02]  /*2ac0*/  MOV R62, R63 ;  /* 0x0000003f003e7202 */ /* 0x002fc40000000f00 */
[----:B------:R-:W-:Y:S02]  /*2ad0*/  MOV R63, R68 ;  /* 0x00000044003f7202 */ /* 0x000fe40000000f00 */
[----:B------:R-:W-:Y:S02]  /*2ae0*/  MOV R66, 0x1f ;  /* 0x0000001f00427802 */ /* 0x000fe40000000f00 */
[----:B------:R-:W-:Y:S02]  /*2af0*/  MOV R69, 0xffffffff ;  /* 0xffffffff00457802 */ /* 0x000fe40000000f00 */
[----:B------:R-:W-:Y:S02]  /*2b00*/  MOV R60, 0x2b20 ;  /* 0x00002b20003c7802 */ /* 0x000fe40000000f00 */
[----:B------:R-:W-:Y:S05]  /*2b10*/  CALL.REL.NOINC `($__internal_135_$__cuda_sm70_shflsync_down_p) ;  /* 0x000002f000007944 */ /* 0x000fea0003c00000 */
[----:B------:R-:W-:Y:S01]  /*2b20*/  FADD.FTZ R65, R62, R65 ;  /* 0x000000413e417221 */ /* 0x000fe20000010000 */
[----:B0-----:R-:W-:Y:S01]  /*2b30*/  HFMA2.MMA R64, -RZ, RZ, 0, 2.384185791015625e-07 ;  /* 0x00000004ff407435 */ /* 0x001fe200000001ff */
[----:B-1----:R-:W-:Y:S01]  /*2b40*/  FADD.FTZ R68, R68, R63 ;  /* 0x0000003f44447221 */ /* 0x002fe20000010000 */
[----:B------:R-:W-:Y:S02]  /*2b50*/  MOV R66, 0x1f ;  /* 0x0000001f00427802 */ /* 0x000fe40000000f00 */
[----:B------:R-:W-:-:S02]  /*2b60*/  MOV R69, 0xffffffff ;  /* 0xffffffff00457802 */ /* 0x000fc40000000f00 */
[----:B------:R-:W-:Y:S02]  /*2b70*/  MOV R63, R65 ;  /* 0x00000041003f7202 */ /* 0x000fe40000000f00 */
[----:B------:R-:W-:Y:S02]  /*2b80*/  MOV R60, 0x2ba0 ;  /* 0x00002ba0003c7802 */ /* 0x000fe40000000f00 */
[----:B------:R-:W-:Y:S05]  /*2b90*/  CALL.REL.NOINC `($__internal_135_$__cuda_sm70_shflsync_down_p) ;  /* 0x0000027000007944 */ /* 0x000fea0003c00000 */
[----:B0-----:R-:W-:Y:S01]  /*2ba0*/  HFMA2.MMA R64, -RZ, RZ, 0, 2.384185791015625e-07 ;  /* 0x00000004ff407435 */ /* 0x001fe200000001ff */
[----:B-1----:R-:W-:Y:S02]  /*2bb0*/  MOV R62, R63 ;  /* 0x0000003f003e7202 */ /* 0x002fe40000000f00 */
[----:B------:R-:W-:Y:S02]  /*2bc0*/  MOV R63, R68 ;  /* 0x00000044003f7202 */ /* 0x000fe40000000f00 */
[----:B------:R-:W-:Y:S02]  /*2bd0*/  MOV R66, 0x1f ;  /* 0x0000001f00427802 */ /* 0x000fe40000000f00 */
[----:B------:R-:W-:Y:S02]  /*2be0*/  MOV R69, 0xffffffff ;  /* 0xffffffff00457802 */ /* 0x000fe40000000f00 */
[----:B------:R-:W-:-:S02]  /*2bf0*/  MOV R60, 0x2c10 ;  /* 0x00002c10003c7802 */ /* 0x000fc40000000f00 */
[----:B------:R-:W-:Y:S05]  /*2c00*/  CALL.REL.NOINC `($__internal_135_$__cuda_sm70_shflsync_down_p) ;  /* 0x0000020000007944 */ /* 0x000fea0003c00000 */
[----:B------:R-:W-:Y:S01]  /*2c10*/  FADD.FTZ R65, R62, R65 ;  /* 0x000000413e417221 */ /* 0x000fe20000010000 */
[----:B0-----:R-:W-:Y:S01]  /*2c20*/  HFMA2.MMA R64, -RZ, RZ, 0, 1.1920928955078125e-07 ;  /* 0x00000002ff407435 */ /* 0x001fe200000001ff */
[----:B-1----:R-:W-:Y:S01]  /*2c30*/  FADD.FTZ R68, R68, R63 ;  /* 0x0000003f44447221 */ /* 0x002fe20000010000 */
[----:B------:R-:W-:-:S02]  /*2c40*/  MOV R66, 0x1f ;  /* 0x0000001f00427802 */ /* 0x000fc40000000f00 */
[----:B------:R-:W-:Y:S02]  /*2c50*/  MOV R69, 0xffffffff ;  /* 0xffffffff00457802 */ /* 0x000fe40000000f00 */
[----:B------:R-:W-:Y:S02]  /*2c60*/  MOV R63, R65 ;  /* 0x00000041003f7202 */ /* 0x000fe40000000f00 */
[----:B------:R-:W-:Y:S02]  /*2c70*/  MOV R60, 0x2c90 ;  /* 0x00002c90003c7802 */ /* 0x000fe40000000f00 */
[----:B------:R-:W-:Y:S05]  /*2c80*/  CALL.REL.NOINC `($__internal_135_$__cuda_sm70_shflsync_down_p) ;  /* 0x0000018000007944 */ /* 0x000fea0003c00000 */
[----:B0-----:R-:W-:Y:S01]  /*2c90*/  HFMA2.MMA R64, -RZ, RZ, 0, 1.1920928955078125e-07 ;  /* 0x00000002ff407435 */ /* 0x001fe200000001ff */
[----:B-1----:R-:W-:Y:S02]  /*2ca0*/  MOV R62, R63 ;  /* 0x0000003f003e7202 */ /* 0x002fe40000000f00 */
[----:B------:R-:W-:Y:S02]  /*2cb0*/  MOV R63, R68 ;  /* 0x00000044003f7202 */ /* 0x000fe40000000f00 */
[----:B------:R-:W-:Y:S02]  /*2cc0*/  MOV R66, 0x1f ;  /* 0x0000001f00427802 */ /* 0x000fe40000000f00 */
[----:B------:R-:W-:-:S02]  /*2cd0*/  MOV R69, 0xffffffff ;  /* 0xffffffff00457802 */ /* 0x000fc40000000f00 */
[----:B------:R-:W-:Y:S02]  /*2ce0*/  MOV R60, 0x2d00 ;  /* 0x00002d00003c7802 */ /* 0x000fe40000000f00 */
[----:B------:R-:W-:Y:S05]  /*2cf0*/  CALL.REL.NOINC `($__internal_135_$__cuda_sm70_shflsync_down_p) ;  /* 0x0000011000007944 */ /* 0x000fea0003c00000 */
[----:B------:R-:W-:Y:S01]  /*2d00*/  FADD.FTZ R65, R62, R65 ;  /* 0x000000413e417221 */ /* 0x000fe20000010000 */
[----:B0-----:R-:W-:Y:S01]  /*2d10*/  HFMA2.MMA R64, -RZ, RZ, 0, 5.9604644775390625e-08 ;  /* 0x00000001ff407435 */ /* 0x001fe200000001ff */
[----:B-1----:R-:W-:Y:S01]  /*2d20*/  FADD.FTZ R67, R68, R63 ;  /* 0x0000003f44437221 */ /* 0x002fe20000010000 */
[----:B------:R-:W-:Y:S02]  /*2d30*/  MOV R66, 0x1f ;  /* 0x0000001f00427802 */ /* 0x000fe40000000f00 */
[----:B------:R-:W-:Y:S02]  /*2d40*/  MOV R69, 0xffffffff ;  /* 0xffffffff00457802 */ /* 0x000fe40000000f00 */
[----:B------:R-:W-:Y:S02]  /*2d50*/  MOV R63, R65 ;  /* 0x00000041003f7202 */ /* 0x000fe40000000f00 */
[----:B------:R-:W-:Y:S02]  /*2d60*/  MOV R60, 0x2d80 ;  /* 0x00002d80003c7802 */ /* 0x000fe40000000f00 */
[----:B------:R-:W-:Y:S05]  /*2d70*/  CALL.REL.NOINC `($__internal_135_$__cuda_sm70_shflsync_down_p) ;  /* 0x0000009000007944 */ /* 0x000fea0003c00000 */
[----:B0-----:R-:W-:Y:S01]  /*2d80*/  HFMA2.MMA R64, -RZ, RZ, 0, 5.9604644775390625e-08 ;  /* 0x00000001ff407435 */ /* 0x001fe200000001ff */
[----:B-1----:R-:W-:-:S02]  /*2d90*/  MOV R72, R63 ;  /* 0x0000003f00487202 */ /* 0x002fc40000000f00 */
[----:B------:R-:W-:Y:S02]  /*2da0*/  MOV R63, R67 ;  /* 0x00000043003f7202 */ /* 0x000fe40000000f00 */
[----:B------:R-:W-:Y:S02]  /*2db0*/  MOV R66, 0x1f ;  /* 0x0000001f00427802 */ /* 0x000fe40000000f00 */
[----:B------:R-:W-:Y:S02]  /*2dc0*/  MOV R69, 0xffffffff ;  /* 0xffffffff00457802 */ /* 0x000fe40000000f00 */
[----:B------:R-:W-:Y:S02]  /*2dd0*/  MOV R60, 0x2df0 ;  /* 0x00002df0003c7802 */ /* 0x000fe40000000f00 */
[----:B------:R-:W-:Y:S05]  /*2de0*/  CALL.REL.NOINC `($__internal_135_$__cuda_sm70_shflsync_down_p) ;  /* 0x0000002000007944 */ /* 0x000fea0003c00000 */
[----:B-1----:R-:W-:Y:S01]  /*2df0*/  MOV R60, R63 ;  /* 0x0000003f003c7202 */ /* 0x002fe20000000f00 */
[----:B0-----:R-:W-:Y:S05]  /*2e00*/  BRA `(.L_x_4640) ;  /* 0xffffe40000007947 */ /* 0x001fea000383ffff */
        .weak           $__internal_135_$__cuda_sm70_shflsync_down_p
        .type           $__internal_135_$__cuda_sm70_shflsync_down_p,@function
        .size           $__internal_135_$__cuda_sm70_shflsync_down_p,(.L_x_6937 - $__internal_135_$__cuda_sm70_shflsync_down_p)
$__internal_135_$__cuda_sm70_shflsync_down_p:
[----:B------:R-:W-:Y:S01]  /*2e10*/  HFMA2.MMA R61, -RZ, RZ, 0, 0 ;  /* 0x00000000ff3d7435 */ /* 0x000fe200000001ff */
[----:B------:R-:W-:Y:S04]  /*2e20*/  WARPSYNC R69 ;  /* 0x0000004500007348 */ /* 0x000fe80003800000 */
[----:B------:R0:W1:Y:S01]  /*2e30*/  SHFL.DOWN PT, R63, R63, R64, R66 ;  /* 0x080000403f3f7389 */ /* 0x00006200000e0042 */
[----:B------:R-:W-:Y:S05]  /*2e40*/  RET.REL.NODEC R60 `(_ZN10layer_norm13ln_bwd_kernelINS_13Kernel_traitsI6__halfS2_fS2_fjLj2048ELj1ELj1ELj4ELj16ENS_18Kernel_traits_baseILj2048ES2_S2_fS2_fjLj128EEEEELb1ELb1ELb0ELb1EEEvNS_9BwdParamsE) ;  /* 0xffffd1b03c007950 */ /* 0x000fea0003c3ffff */
.L_x_4641:
        /* <DEDUP_REMOVED lines=11> */
.L_x_6937:


//--------------------- .text._ZN10layer_norm22ln_bwd_finalize_kernelINS_22Kernel_traits_finalizeILj2048E6__halfS2_fS2_fjLb1ELj1024ELj4ENS_18Kernel_traits_baseILj2048ES2_S2_fS2_fjLj1024EEEEELb1ELb0EEEvNS_9BwdParamsE --------------------------
	.section	.text._ZN10layer_norm22ln_bwd_finalize_kernelINS_22Kernel_traits_finalizeILj2048E6__halfS2_fS2_fjLb1ELj1024ELj4ENS_18Kernel_traits_baseILj2048ES2_S2_fS2_fjLj1024EEEEELb1ELb0EEEvNS_9BwdParamsE,"ax",@progbits
	.sectioninfo	@"SHI_REGISTERS=32"
	.align	128
        .global         _ZN10layer_norm22ln_bwd_finalize_kernelINS_22Kernel_traits_finalizeILj2048E6__halfS2_fS2_fjLb1ELj1024ELj4ENS_18Kernel_traits_baseILj2048ES2_S2_fS2_fjLj1024EEEEELb1ELb0EEEvNS_9BwdParamsE
        .type           _ZN10layer_norm22ln_bwd_finalize_kernelINS_22Kernel_traits_finalizeILj2048E6__halfS2_fS2_fjLb1ELj1024ELj4ENS_18Kernel_traits_baseILj2048ES2_S2_fS2_fjLj1024EEEEELb1ELb0EEEvNS_9BwdParamsE,@function
        .size           _ZN10layer_norm22ln_bwd_finalize_kernelINS_22Kernel_traits_finalizeILj2048E6__halfS2_fS2_fjLb1ELj1024ELj4ENS_18Kernel_traits_baseILj2048ES2_S2_fS2_fjLj1024EEEEELb1ELb0EEEvNS_9BwdParamsE,(.L_x_6938 - _ZN10layer_norm22ln_bwd_finalize_kernelINS_22Kernel_traits_finalizeILj2048E6__halfS2_fS2_fjLb1ELj1024ELj4ENS_18Kernel_traits_baseILj2048ES2_S2_fS2_fjLj1024EEEEELb1ELb0EEEvNS_9BwdParamsE)
        .other          _ZN10layer_norm22ln_bwd_finalize_kernelINS_22Kernel_traits_finalizeILj2048E6__halfS2_fS2_fjLb1ELj1024ELj4ENS_18Kernel_traits_baseILj2048ES2_S2_fS2_fjLj1024EEEEELb1ELb0EEEvNS_9BwdParamsE,@"STO_CUDA_ENTRY STV_DEFAULT"
_ZN10layer_norm22ln_bwd_finalize_kernelINS_22Kernel_traits_finalizeILj2048E6__halfS2_fS2_fjLb1ELj1024ELj4ENS_18Kernel_traits_baseILj2048ES2_S2_fS2_fjLj1024EEEEELb1ELb0EEEvNS_9BwdParamsE:
.text._ZN10layer_norm22ln_bwd_finalize_kernelINS_22Kernel_traits_finalizeILj2048E6__halfS2_fS2_fjLb1ELj1024ELj4ENS_18Kernel_traits_baseILj2048ES2_S2_fS2_fjLj1024EEEEELb1ELb0EEEvNS_9BwdParamsE:
        /* <DEDUP_REMOVED lines=19> */
.L_x_4655:
        /* <DEDUP_REMOVED lines=33> */
.L_x_4646:
        /* <DEDUP_REMOVED lines=47> */
.L_x_4645:
[----:B------:R-:W-:Y:S05]  /*0630*/  BSYNC B1 ;  /* 0x0000000000017941 */ /* 0x000fea0003800000 */
.L_x_4644:
        /* <DEDUP_REMOVED lines=29> */
.L_x_4648:
[----:B------:R-:W-:Y:S05]  /*0810*/  BSYNC B1 ;  /* 0x0000000000017941 */ /* 0x000fea0003800000 */
.L_x_4647:
        /* <DEDUP_REMOVED lines=14> */
.L_x_4649:
[----:B------:R-:W-:Y:S05]  /*0900*/  BSYNC B1 ;  /* 0x0000000000017941 */ /* 0x000fea0003800000 */
.L_x_4643:
[----:B------:R-:W-:Y:S05]  /*0910*/  BSYNC B0 ;  /* 0x0000000000007941 */ /* 0x000fea0003800000 */
.L_x_4642:
        /* <DEDUP_REMOVED lines=12> */
.L_x_4656:
        /* <DEDUP_REMOVED lines=27> */
.L_x_4657:
        /* <DEDUP_REMOVED lines=9> */
.L_x_4650:
        /* <DEDUP_REMOVED lines=21> */
.L_x_4654:
[----:B------:R-:W-:Y:S05]  /*0d70*/  BSYNC B0 ;  /* 0x0000000000007941 */ /* 0x000fea0003800000 */
.L_x_4653:
[C---:B------:R-:W-:Y:S02]  /*0d80*/  ISETP.GT.U32.AND P1, PT, R4.reuse, -0x801, PT ;  /* 0xfffff7ff0400780c */ /* 0x040fe40003f24070 */
[----:B------:R-:W-:-:S02]  /*0d90*/  IADD3 R4, R4, 0x800, RZ ;  /* 0x0000080004047810 */ /* 0x000fc40007ffe0ff */
[----:B------:R-:W-:-:S09]  /*0da0*/  IADD3 R5, R5, 0x400, RZ ;  /* 0x0000040005057810 */ /* 0x000fd20007ffe0ff */
[----:B01----:R-:W-:Y:S05]  /*0db0*/  @P1 BRA `(.L_x_4655) ;  /* 0xfffff37000001947 */ /* 0x003fea000383ffff */
[----:B------:R-:W-:Y:S05]  /*0dc0*/  EXIT ;  /* 0x000000000000794d */ /* 0x000fea0003800000 */
.L_x_4651:
[----:B------:R-:W-:Y:S01]  /*0dd0*/  HFMA2.MMA R17, -RZ, RZ, 0, 5.9604644775390625e-08 ;  /* 0x00000001ff117435 */ /* 0x000fe200000001ff */
[----:B---3--:R-:W-:Y:S01]  /*0de0*/  MOV R18, R10 ;  /* 0x0000000a00127202 */ /* 0x008fe20000000f00 */
[----:B------:R-:W-:Y:S01]  /*0df0*/  IMAD.MOV.U32 R14, RZ, RZ, 0x1f ;  /* 0x0000001fff0e7424 */ /* 0x000fe200078e00ff */
[----:B------:R-:W-:Y:S02]  /*0e00*/  MOV R19, 0xffffffff ;  /* 0xffffffff00137802 */ /* 0x000fe40000000f00 */
[----:B------:R-:W-:Y:S02]  /*0e10*/  MOV R8, 0xe30 ;  /* 0x00000e3000087802 */ /* 0x000fe40000000f00 */
[----:B012---:R-:W-:Y:S05]  /*0e20*/  CALL.REL.NOINC `($__internal_136_$__cuda_sm70_shflsync_bfly_p) ;  /* 0x0000059000007944 */ /* 0x007fea0003c00000 */
[----:B01----:R-:W-:Y:S05]  /*0e30*/  BRA `(.L_x_4656) ;  /* 0xfffffba000007947 */ /* 0x003fea000383ffff */
.L_x_4652:
[----:B------:R-:W-:Y:S01]  /*0e40*/  HFMA2.MMA R17, -RZ, RZ, 0, 1.1920928955078125e-07 ;  /* 0x00000002ff117435 */ /* 0x000fe200000001ff */
[----:B------:R-:W-:Y:S01]  /*0e50*/  IMAD.MOV.U32 R14, RZ, RZ, 0x1f ;  /* 0x0000001fff0e7424 */ /* 0x000fe200078e00ff */
[----:B------:R-:W-:Y:S02]  /*0e60*/  MOV R19, 0xffffffff ;  /* 0xffffffff00137802 */ /* 0x000fe40000000f00 */
[----:B------:R-:W-:Y:S02]  /*0e70*/  MOV R8, 0xe90 ;  /* 0x00000e9000087802 */ /* 0x000fe40000000f00 */
[----:B0123--:R-:W-:Y:S05]  /*0e80*/  CALL.REL.NOINC `($__internal_136_$__cuda_sm70_shflsync_bfly_p) ;  /* 0x0000053000007944 */ /* 0x00ffea0003c00000 */
[----:B0-----:R-:W-:Y:S01]  /*0e90*/  HFMA2.MMA R17, -RZ, RZ, 0, 2.384185791015625e-07 ;  /* 0x00000004ff117435 */ /* 0x001fe200000001ff */
[----:B-1----:R-:W-:Y:S01]  /*0ea0*/  FADD.FTZ R18, R18, R14 ;  /* 0x0000000e12127221 */ /* 0x002fe20000010000 */
[----:B------:R-:W-:Y:S01]  /*0eb0*/  MOV R19, 0xffffffff ;  /* 0xffffffff00137802 */ /* 0x000fe20000000f00 */
[----:B------:R-:W-:Y:S01]  /*0ec0*/  IMAD.MOV.U32 R14, RZ, RZ, 0x1f ;  /* 0x0000001fff0e7424 */ /* 0x000fe200078e00ff */
[----:B------:R-:W-:-:S02]  /*0ed0*/  MOV R8, 0xef0 ;  /* 0x00000ef000087802 */ /* 0x000fc40000000f00 */
[----:B------:R-:W-:Y:S05]  /*0ee0*/  CALL.REL.NOINC `($__internal_136_$__cuda_sm70_shflsync_bfly_p) ;  /* 0x000004d000007944 */ /* 0x000fea0003c00000 */
[----:B0-----:R-:W-:Y:S01]  /*0ef0*/  HFMA2.MMA R17, -RZ, RZ, 0, 4.76837158203125e-07 ;  /* 0x00000008ff117435 */ /* 0x001fe200000001ff */
[----:B-1----:R-:W-:Y:S01]  /*0f00*/  FADD.FTZ R18, R18, R14 ;  /* 0x0000000e12127221 */ /* 0x002fe20000010000 */
[----:B------:R-:W-:Y:S01]  /*0f10*/  MOV R19, 0xffffffff ;  /* 0xffffffff00137802 */ /* 0x000fe20000000f00 */
[----:B------:R-:W-:Y:S01]  /*0f20*/  IMAD.MOV.U32 R14, RZ, RZ, 0x1f ;  /* 0x0000001fff0e7424 */ /* 0x000fe200078e00ff */
[----:B------:R-:W-:-:S02]  /*0f30*/  MOV R8, 0xf50 ;  /* 0x00000f5000087802 */ /* 0x000fc40000000f00 */
[----:B------:R-:W-:Y:S05]  /*0f40*/  CALL.REL.NOINC `($__internal_136_$__cuda_sm70_shflsync_bfly_p) ;  /* 0x0000047000007944 */ /* 0x000fea0003c00000 */
[----:B-1----:R-:W-:Y:S01]  /*0f50*/  FADD.FTZ R10, R18, R14 ;  /* 0x0000000e120a7221 */ /* 0x002fe20000010000 */
[----:B0-----:R-:W-:Y:S01]  /*0f60*/  HFMA2.MMA R17, -RZ, RZ, 0, 9.5367431640625e-07 ;  /* 0x00000010ff117435 */ /* 0x001fe200000001ff */
[----:B------:R-:W-:Y:S01]  /*0f70*/  IMAD.MOV.U32 R14, RZ, RZ, 0x1f ;  /* 0x0000001fff0e7424 */ /* 0x000fe200078e00ff */
[----:B------:R-:W-:-:S02]  /*0f80*/  MOV R19, 0xffffffff ;  /* 0xffffffff00137802 */ /* 0x000fc40000000f00 */
[----:B------:R-:W-:Y:S02]  /*0f90*/  MOV R18, R10 ;  /* 0x0000000a00127202 */ /* 0x000fe40000000f00 */
[----:B------:R-:W-:Y:S02]  /*0fa0*/  MOV R8, 0xfc0 ;  /* 0x00000fc000087802 */ /* 0x000fe40000000f00 */
[----:B------:R-:W-:Y:S05]  /*0fb0*/  CALL.REL.NOINC `($__internal_136_$__cuda_sm70_shflsync_bfly_p) ;  /* 0x0000040000007944 */ /* 0x000fea0003c00000 */
[----:B0-----:R-:W-:Y:S01]  /*0fc0*/  HFMA2.MMA R17, -RZ, RZ, 0, 5.9604644775390625e-08 ;  /* 0x00000001ff117435 */ /* 0x001fe200000001ff */
[----:B-1----:R-:W-:Y:S01]  /*0fd0*/  IMAD.MOV.U32 R13, RZ, RZ, R14 ;  /* 0x000000ffff0d7224 */ /* 0x002fe200078e000e */
[----:B------:R-:W-:Y:S01]  /*0fe0*/  MOV R18, R15 ;  /* 0x0000000f00127202 */ /* 0x000fe20000000f00 */
[----:B------:R-:W-:Y:S01]  /*0ff0*/  IMAD.MOV.U32 R14, RZ, RZ, 0x1f ;  /* 0x0000001fff0e7424 */ /* 0x000fe200078e00ff */
[----:B------:R-:W-:Y:S02]  /*1000*/  MOV R19, 0xffffffff ;  /* 0xffffffff00137802 */ /* 0x000fe40000000f00 */
[----:B------:R-:W-:Y:S02]  /*1010*/  MOV R8, 0x1030 ;  /* 0x0000103000087802 */ /* 0x000fe40000000f00 */
[----:B------:R-:W-:Y:S05]  /*1020*/  CALL.REL.NOINC `($__internal_136_$__cuda_sm70_shflsync_bfly_p) ;  /* 0x0000039000007944 */ /* 0x000fea0003c00000 */
[----:B0-----:R-:W-:Y:S01]  /*1030*/  HFMA2.MMA R17, -RZ, RZ, 0, 1.1920928955078125e-07 ;  /* 0x00000002ff117435 */ /* 0x001fe200000001ff */
[----:B-1----:R-:W-:Y:S01]  /*1040*/  FADD.FTZ R18, R15, R14 ;  /* 0x0000000e0f127221 */ /* 0x002fe20000010000 */
[----:B------:R-:W-:Y:S01]  /*1050*/  MOV R19, 0xffffffff ;  /* 0xffffffff00137802 */ /* 0x000fe20000000f00 */
[----:B------:R-:W-:Y:S01]  /*1060*/  IMAD.MOV.U32 R14, RZ, RZ, 0x1f ;  /* 0x0000001fff0e7424 */ /* 0x000fe200078e00ff */
[----:B------:R-:W-:-:S02]  /*1070*/  MOV R8, 0x1090 ;  /* 0x0000109000087802 */ /* 0x000fc40000000f00 */
[----:B------:R-:W-:Y:S05]  /*1080*/  CALL.REL.NOINC `($__internal_136_$__cuda_sm70_shflsync_bfly_p) ;  /* 0x0000033000007944 */ /* 0x000fea0003c00000 */
        /* <DEDUP_REMOVED lines=35> */
[----:B------:R-:W-:Y:S01]  /*12c0*/  IMAD.MOV.U32 R19, RZ, RZ, -0x1 ;  /* 0xffffffffff137424 */ /* 0x000fe200078e00ff */
[----:B------:R-:W-:-:S02]  /*12d0*/  MOV R8, 0x12f0 ;  /* 0x000012f000087802 */ /* 0x000fc40000000f00 */
[----:B------:R-:W-:Y:S05]  /*12e0*/  CALL.REL.NOINC `($__internal_136_$__cuda_sm70_shflsync_bfly_p) ;  /* 0x000000d000007944 */ /* 0x000fea0003c00000 */
[----:B0-----:R-:W-:Y:S01]  /*12f0*/  HFMA2.MMA R17, -RZ, RZ, 0, 4.76837158203125e-07 ;  /* 0x00000008ff117435 */ /* 0x001fe200000001ff */
[----:B-1----:R-:W-:Y:S01]  /*1300*/  FADD.FTZ R18, R18, R14 ;  /* 0x0000000e12127221 */ /* 0x002fe20000010000 */
[----:B------:R-:W-:-:S02]  /*1310*/  MOV R14, 0x1f ;  /* 0x0000001f000e7802 */ /* 0x000fc40000000f00 */
[----:B------:R-:W-:Y:S02]  /*1320*/  MOV R19, 0xffffffff ;  /* 0xffffffff00137802 */ /* 0x000fe40000000f00 */
[----:B------:R-:W-:Y:S02]  /*1330*/  MOV R8, 0x1350 ;  /* 0x0000135000087802 */ /* 0x000fe40000000f00 */
[----:B------:R-:W-:Y:S05]  /*1340*/  CALL.REL.NOINC `($__internal_136_$__cuda_sm70_shflsync_bfly_p) ;  /* 0x0000007000007944 */ /* 0x000fea0003c00000 */
[----:B01----:R-:W-:Y:S01]  /*1350*/  FADD.FTZ R18, R18, R14 ;  /* 0x0000000e12127221 */ /* 0x003fe20000010000 */
[----:B------:R-:W-:Y:S01]  /*1360*/  HFMA2.MMA R14, -RZ, RZ, 0, 1.847743988037109375e-06 ;  /* 0x0000001fff0e7435 */ /* 0x000fe200000001ff */
[----:B------:R-:W-:Y:S01]  /*1370*/  IMAD.MOV.U32 R17, RZ, RZ, 0x10 ;  /* 0x00000010ff117424 */ /* 0x000fe200078e00ff */
[----:B------:R-:W-:Y:S02]  /*1380*/  MOV R19, 0xffffffff ;  /* 0xffffffff00137802 */ /* 0x000fe40000000f00 */
[----:B------:R-:W-:Y:S02]  /*1390*/  MOV R8, 0x13b0 ;  /* 0x000013b000087802 */ /* 0x000fe40000000f00 */
[----:B------:R-:W-:Y:S05]  /*13a0*/  CALL.REL.NOINC `($__internal_136_$__cuda_sm70_shflsync_bfly_p) ;  /* 0x0000001000007944 */ /* 0x000fea0003c00000 */
[----:B01----:R-:W-:Y:S05]  /*13b0*/  BRA `(.L_x_4657) ;  /* 0xfffff7d000007947 */ /* 0x003fea000383ffff */
        .weak           $__internal_136_$__cuda_sm70_shflsync_bfly_p
        .type           $__internal_136_$__cuda_sm70_shflsync_bfly_p,@function
        .size           $__internal_136_$__cuda_sm70_shflsync_bfly_p,(.L_x_6938 - $__internal_136_$__cuda_sm70_shflsync_bfly_p)
$__internal_136_$__cuda_sm70_shflsync_bfly_p:
[----:B------:R-:W-:Y:S01]  /*13c0*/  HFMA2.MMA R9, -RZ, RZ, 0, 0 ;  /* 0x00000000ff097435 */ /* 0x000fe200000001ff */
[----:B------:R-:W-:Y:S04]  /*13d0*/  WARPSYNC R19 ;  /* 0x0000001300007348 */ /* 0x000fe80003800000 */
[----:B------:R0:W1:Y:S01]  /*13e0*/  SHFL.BFLY PT, R14, R18, R17, R14 ;  /* 0x0c000011120e7389 */ /* 0x00006200000e000e */
[----:B------:R-:W-:Y:S05]  /*13f0*/  RET.REL.NODEC R8 `(_ZN10layer_norm22ln_bwd_finalize_kernelINS_22Kernel_traits_finalizeILj2048E6__halfS2_fS2_fjLb1ELj1024ELj4ENS_18Kernel_traits_baseILj2048ES2_S2_fS2_fjLj1024EEEEELb1ELb0EEEvNS_9BwdParamsE) ;  /* 0xffffec0008007950 */ /* 0x000fea0003c3ffff */
.L_x_4658:
        /* <DEDUP_REMOVED lines=16> */
.L_x_6938:


//--------------------- .text._ZN10layer_norm13ln_bwd_kernelINS_13Kernel_traitsI6__halfS2_fS2_fjLj2048ELj1ELj1ELj4ELj16ENS_18Kernel_traits_baseILj2048ES2_S2_fS2_fjLj128EEEEELb1ELb1ELb1ELb0EEEvNS_9BwdParamsE --------------------------
	.section	.text._ZN10layer_norm13ln_bwd_kernelINS_13Kernel_traitsI6__halfS2_fS2_fjLj2048ELj1ELj1ELj4ELj16ENS_18Kernel_traits_baseILj2048ES2_S2_fS2_fjLj128EEEEELb1ELb1ELb1ELb0EEEvNS_9BwdParamsE,"ax",@progbits
	.sectioninfo	@"SHI_REGISTERS=168"
	.align	128
        .global         _ZN10layer_norm13ln_bwd_kernelINS_13Kernel_traitsI6__halfS2_fS2_fjLj2048ELj1ELj1ELj4ELj16ENS_18Kernel_traits_baseILj2048ES2_S2_fS2_fjLj128EEEEELb1ELb1ELb1ELb0EEEvNS_9BwdParamsE
        .type           _ZN10layer_norm13ln_bwd_kernelINS_13Kernel_traitsI6__halfS2_fS2_fjLj2048ELj1ELj1ELj4ELj16ENS_18Kernel_traits_baseILj2048ES2_S2_fS2_fjLj128EEEEELb1ELb1ELb1ELb0EEEvNS_9BwdParamsE,@function
        .size           _ZN10layer_norm13ln_bwd_kernelINS_13Kernel_traitsI6__halfS2_fS2_fjLj2048ELj1ELj1ELj4ELj16ENS_18Kernel_traits_baseILj2048ES2_S2_fS2_fjLj128EEEEELb1ELb1ELb1ELb0EEEvNS_9BwdParamsE,(.L_x_6939 - _ZN10layer_norm13ln_bwd_kernelINS_13Kernel_traitsI6__halfS2_fS2_fjLj2048ELj1ELj1ELj4ELj16ENS_18Kernel_traits_baseILj2048ES2_S2_fS2_fjLj128EEEEELb1ELb1ELb1ELb0EEEvNS_9BwdParamsE)
        .other          _ZN10layer_norm13ln_bwd_kernelINS_13Kernel_traitsI6__halfS2_fS2_fjLj2048ELj1ELj1ELj4ELj16ENS_18Kernel_traits_baseILj2048ES2_S2_fS2_fjLj128EEEEELb1ELb1ELb1ELb0EEEvNS_9BwdParamsE,@"STO_CUDA_ENTRY STV_DEFAULT"
_ZN10layer_norm13ln_bwd_kernelINS_13Kernel_traitsI6__halfS2_fS2_fjLj2048ELj1ELj1ELj4ELj16ENS_18Kernel_traits_baseILj2048ES2_S2_fS2_fjLj128EEEEELb1ELb1ELb1ELb0EEEvNS_9BwdParamsE:
.text._ZN10layer_norm13ln_bwd_kernelINS_13Kernel_traitsI6__halfS2_fS2_fjLj2048ELj1ELj1ELj4ELj16ENS_18Kernel_traits_baseILj2048ES2_S2_fS2_fjLj128EEEEELb1ELb1ELb1ELb0EEEvNS_9BwdParamsE:
        /* <DEDUP_REMOVED lines=52> */
[--C-:B-----5:R-:W-:Y:S01]  /*0340*/  HADD2.F32 R153, -RZ, R145.reuse.H0_H0 ;  /* 0x20000091ff997230 */ /* 0x120fe20000004100 */
[----:B------:R-:W-:Y:S01]  /*0350*/  MOV R81, RZ ;  /* 0x000000ff00517202 */ /* 0x000fe20000000f00 */
[----:B------:R-:W-:-:S02]  /*0360*/  HADD2.F32 R152, -RZ, R145.H1_H1 ;  /* 0x30000091ff987230 */ /* 0x000fc40000004100 */
[--C-:B------:R-:W-:Y:S02]  /*0370*/  HADD2.F32 R151, -RZ, R146.reuse.H0_H0 ;  /* 0x20000092ff977230 */ /* 0x100fe40000004100 */
[----:B------:R-:W-:Y:S02]  /*0380*/  HADD2.F32 R149, -RZ, R146.H1_H1 ;  /* 0x30000092ff957230 */ /* 0x000fe40000004100 */
[----:B------:R-:W-:Y:S02]  /*0390*/  HADD2.F32 R148, -RZ, R147.H0_H0 ;  /* 0x20000093ff947230 */ /* 0x000fe40000004100 */
        /* <DEDUP_REMOVED lines=26> */
[----:B0-----:R-:W-:-:S02]  /*0540*/  HADD2.F32 R3, -RZ, R11.H1_H1 ;  /* 0x3000000bff037230 */ /* 0x001fc40000004100 */
.L_x_4741:
        /* <DEDUP_REMOVED lines=33> */
[----:B------:R0:W5:Y:S04]  /*0760*/  @P0 LDG.E.128 R32, [R100.64] ;  /* 0x0000000464200981 */ /* 0x000168000c1e1d00 */
[----:B------:R0:W5:Y:S01]  /*0770*/  @P0 LDG.E.128 R28, [R100.64+0x10] ;  /* 0x00001004641c0981 */ /* 0x000162000c1e1d00 */
[----:B------:R-:W-:Y:S02]  /*0780*/  IADD3 R102, R102, 0x80, RZ ;  /* 0x0000008066667810 */ /* 0x000fe40007ffe0ff */
[----:B------:R-:W-:-:S02]  /*0790*/  IADD3 R138, R7, 0x80, RZ ;  /* 0x00000080078a7810 */ /* 0x000fc40007ffe0ff */
.L_x_4663:
[----:B------:R-:W-:Y:S05]  /*07a0*/  BSYNC B1 ;  /* 0x0000000000017941 */ /* 0x000fea0003800000 */
.L_x_4662:
[----:B------:R-:W-:Y:S01]  /*07b0*/  HFMA2.MMA R142, -RZ, RZ, 0, 0 ;  /* 0x00000000ff8e7435 */ /* 0x000fe200000001ff */
[----:B------:R-:W-:Y:S01]  /*07c0*/  IMAD.MOV.U32 R140, RZ, RZ, RZ ;  /* 0x000000ffff8c7224 */ /* 0x000fe200078e00ff */
[----:B------:R-:W-:Y:S05]  /*07d0*/  @!P3 BRA `(.L_x_4664) ;  /* 0x00000bf00000b947 */ /* 0x000fea0003800000 */
[----:B------:R-:W-:-:S04]  /*07e0*/  ISETP.NE.U32.AND P0, PT, RZ, c[0x0][0x218], PT ;  /* 0x00008600ff007a0c */ /* 0x000fc80003f05070 */
[----:B------:R-:W-:Y:S02]  /*07f0*/  ISETP.NE.AND.EX P0, PT, RZ, c[0x0][0x21c], PT, P0 ;  /* 0x00008700ff007a0c */ /* 0x000fe40003f05300 */
[----:B------:R-:W-:-:S05]  /*0800*/  MOV R119, 0x8 ;  /* 0x0000000800777802 */ /* 0x000fca0000000f00 */
[----:B------:R-:W-:-:S06]  /*0810*/  IMAD.WIDE.U32 R118, R102, R119, c[0x0][0x190] ;  /* 0x0000640066767625 */ /* 0x000fcc00078e0077 */
[----:B0-----:R-:W-:Y:S01]  /*0820*/  @P0 IMAD.WIDE.U32 R100, R138, R165, c[0x0][0x218] ;  /* 0x000086008a640625 */ /* 0x001fe200078e00a5 */
[----:B------:R-:W5:Y:S04]  /*0830*/  LDG.E.64 R118, [R118.64] ;  /* 0x0000000476767981 */ /* 0x000f68000c1e1b00 */
[----:B------:R0:W5:Y:S04]  /*0840*/  @P0 LDG.E.128 R24, [R100.64] ;  /* 0x0000000464180981 */ /* 0x000168000c1e1d00 */
[----:B------:R0:W5:Y:S01]  /*0850*/  @P0 LDG.E.128 R20, [R100.64+0x10] ;  /* 0x0000100464140981 */ /* 0x000162000c1e1d00 */
[----:B------:R-:W-:Y:S01]  /*0860*/  MOV R142, RZ ;  /* 0x000000ff008e7202 */ /* 0x000fe20000000f00 */
[----:B------:R-:W-:Y:S05]  /*0870*/  BRA `(.L_x_4664) ;  /* 0x00000b5000007947 */ /* 0x000fea0003800000 */
.L_x_4661:
        /* <DEDUP_REMOVED lines=16> */
[----:B------:R-:W-:Y:S01]  /*0980*/  HFMA2.MMA R142, -RZ, RZ, 0, 0 ;  /* 0x00000000ff8e7435 */ /* 0x000fe200000001ff */
        /* <DEDUP_REMOVED lines=10> */
[----:B------:R-:W-:-:S02]  /*0a30*/  MOV R120, 0x8 ;  /* 0x0000000800787802 */ /* 0x000fc40000000f00 */
[----:B------:R-:W-:-:S03]  /*0a40*/  ISETP.NE.U32.AND P0, PT, RZ, c[0x0][0x218], PT ;  /* 0x00008600ff007a0c */ /* 0x000fc60003f05070 */
[----:B------:R-:W-:Y:S01]  /*0a50*/  IMAD.WIDE.U32 R120, R137, R120, c[0x0][0x190] ;  /* 0x0000640089787625 */ /* 0x000fe200078e0078 */
[----:B------:R-:W-:-:S05]  /*0a60*/  ISETP.NE.AND.EX P0, PT, RZ, c[0x0][0x21c], PT, P0 ;  /* 0x00008700ff007a0c */ /* 0x000fca0003f05300 */
[----:B------:R-:W5:Y:S08]  /*0a70*/  LDG.E.64 R120, [R120.64] ;  /* 0x0000000478787981 */ /* 0x000f70000c1e1b00 */
[----:B------:R0:W5:Y:S04]  /*0a80*/  @P0 LDG.E.128 R32, [R100.64] ;  /* 0x0000000464200981 */ /* 0x000168000c1e1d00 */
[----:B------:R0:W5:Y:S01]  /*0a90*/  @P0 LDG.E.128 R28, [R100.64+0x10] ;  /* 0x00001004641c0981 */ /* 0x000162000c1e1d00 */
[----:B------:R-:W-:-:S02]  /*0aa0*/  IADD3 R144, R144, 0x80, RZ ;  /* 0x0000008090907810 */ /* 0x000fc40007ffe0ff */
[----:B------:R-:W-:Y:S02]  /*0ab0*/  IADD3 R137, R137, 0x80, RZ ;  /* 0x0000008089897810 */ /* 0x000fe40007ffe0ff */
[----:B------:R-:W-:Y:S01]  /*0ac0*/  IADD3 R150, R7, 0x80, RZ ;  /* 0x0000008007967810 */ /* 0x000fe20007ffe0ff */
[C---:B--2---:R-:W-:Y:S02]  /*0ad0*/  FADD.FTZ R8, -R138.reuse, R8 ;  /* 0x000000088a087221 */ /* 0x044fe40000010100 */
[C---:B------:R-:W-:Y:S01]  /*0ae0*/  FADD.FTZ R10, -R138.reuse, R10 ;  /* 0x0000000a8a0a7221 */ /* 0x040fe20000010100 */
[--C-:B---3--:R-:W-:Y:S01]  /*0af0*/  HADD2.F32 R102, -RZ, R12.reuse.H0_H0 ;  /* 0x2000000cff667230 */ /* 0x108fe20000004100 */
[C---:B------:R-:W-:Y:S01]  /*0b00*/  FADD.FTZ R9, -R138.reuse, R9 ;  /* 0x000000098a097221 */ /* 0x040fe20000010100 */
[----:B------:R-:W-:Y:S01]  /*0b10*/  HADD2.F32 R103, -RZ, R12.H1_H1 ;  /* 0x3000000cff677230 */ /* 0x000fe20000004100 */
[C---:B------:R-:W-:Y:S01]  /*0b20*/  FADD.FTZ R11, -R138.reuse, R11 ;  /* 0x0000000b8a0b7221 */ /* 0x040fe20000010100 */
[----:B0-----:R-:W-:Y:S01]  /*0b30*/  HADD2.F32 R100, -RZ, R13.H0_H0 ;  /* 0x2000000dff647230 */ /* 0x001fe20000004100 */
[----:B----4-:R-:W-:-:S02]  /*0b40*/  FADD.FTZ R12, -R138, R16 ;  /* 0x000000108a0c7221 */ /* 0x010fc40000010100 */
[C---:B------:R-:W-:Y:S02]  /*0b50*/  FMUL.FTZ R8, R0.reuse, R8 ;  /* 0x0000000800087220 */ /* 0x040fe40000410000 */
[----:B------:R-:W-:Y:S01]  /*0b60*/  FMUL.FTZ R10, R0, R10 ;  /* 0x0000000a000a7220 */ /* 0x000fe20000410000 */
[--C-:B------:R-:W-:Y:S01]  /*0b70*/  HADD2.F32 R112, -RZ, R14.reuse.H0_H0 ;  /* 0x2000000eff707230 */ /* 0x100fe20000004100 */
[----:B------:R-:W-:Y:S01]  /*0b80*/  FMUL.FTZ R16, R163, R102 ;  /* 0x00000066a3107220 */ /* 0x000fe20000410000 */
[----:B------:R-:W-:Y:S01]  /*0b90*/  HADD2.F32 R113, -RZ, R14.H1_H1 ;  /* 0x3000000eff717230 */ /* 0x000fe20000004100 */
[C---:B------:R-:W-:Y:S01]  /*0ba0*/  FADD.FTZ R14, -R138.reuse, R18 ;  /* 0x000000128a0e7221 */ /* 0x040fe20000010100 */
[----:B------:R-:W-:Y:S01]  /*0bb0*/  HADD2.F32 R101, -RZ, R13.H1_H1 ;  /* 0x3000000dff657230 */ /* 0x000fe20000004100 */
[----:B------:R-:W-:Y:S02]  /*0bc0*/  FADD.FTZ R13, -R138, R17 ;  /* 0x000000118a0d7221 */ /* 0x000fe40000010100 */
[----:B------:R-:W-:-:S02]  /*0bd0*/  FMUL.FTZ R9, R0, R9 ;  /* 0x0000000900097220 */ /* 0x000fc40000410000 */
[----:B------:R-:W-:Y:S02]  /*0be0*/  FMUL.FTZ R11, R0, R11 ;  /* 0x0000000b000b7220 */ /* 0x000fe40000410000 */
[----:B------:R-:W-:Y:S02]  /*0bf0*/  FFMA.FTZ R80, R8, R102, R80 ;  /* 0x0000006608507223 */ /* 0x000fe40000010050 */
[----:B------:R-:W-:Y:S02]  /*0c00*/  FADD.FTZ R64, R64, R102 ;  /* 0x0000006640407221 */ /* 0x000fe40000010000 */
[-C--:B------:R-:W-:Y:S02]  /*0c10*/  FFMA.FTZ R82, R10, R100.reuse, R82 ;  /* 0x000000640a527223 */ /* 0x080fe40000010052 */
[----:B------:R-:W-:Y:S02]  /*0c20*/  FADD.FTZ R66, R66, R100 ;  /* 0x0000006442427221 */ /* 0x000fe40000010000 */
[----:B------:R-:W-:Y:S01]  /*0c30*/  FMUL.FTZ R18, R161, R100 ;  /* 0x00000064a1127220 */ /* 0x000fe20000410000 */
[--C-:B------:R-:W-:Y:S01]  /*0c40*/  HADD2.F32 R114, -RZ, R15.reuse.H0_H0 ;  /* 0x2000000fff727230 */ /* 0x100fe20000004100 */
[----:B------:R-:W-:Y:S01]  /*0c50*/  FMUL.FTZ R17, R162, R103 ;  /* 0x00000067a2117220 */ /* 0x000fe20000410000 */
[----:B------:R-:W-:Y:S01]  /*0c60*/  HADD2.F32 R115, -RZ, R15.H1_H1 ;  /* 0x3000000fff737230 */ /* 0x000fe20000004100 */
        /* <DEDUP_REMOVED lines=38> */
.L_x_4666:
[----:B------:R-:W-:Y:S05]  /*0ed0*/  BSYNC B1 ;  /* 0x0000000000017941 */ /* 0x000fea0003800000 */
.L_x_4665:
[----:B------:R-:W-:Y:S05]  /*0ee0*/  @!P3 BRA `(.L_x_4664) ;  /* 0x000004e00000b947 */ /* 0x000fea0003800000 */
[----:B------:R-:W-:Y:S01]  /*0ef0*/  HFMA2.MMA R109, -RZ, RZ, 0, 9.5367431640625e-07 ;  /* 0x00000010ff6d7435 */ /* 0x000fe200000001ff */
[----:B------:R-:W-:-:S05]  /*0f00*/  IMAD.WIDE.U32 R104, R150, R165, c[0x0][0x188] ;  /* 0x0000620096687625 */ /* 0x000fca00078e00a5 */
[----:B------:R0:W2:Y:S04]  /*0f10*/  LDG.E.128 R100, [R104.64] ;  /* 0x0000000468647981 */ /* 0x0000a8000c1e1d00 */
[----:B------:R-:W-:Y:S01]  /*0f20*/  IMAD.WIDE.U32 R108, R144, R109, c[0x0][0x208] ;  /* 0x00008200906c7625 */ /* 0x000fe200078e006d */
[----:B0-----:R-:W3:Y:S05]  /*0f30*/  LDG.E.128 R104, [R104.64+0x10] ;  /* 0x0000100468687981 */ /* 0x001eea000c1e1d00 */
[----:B------:R-:W4:Y:S01]  /*0f40*/  LDG.E.128 R108, [R108.64] ;  /* 0x000000046c6c7981 */ /* 0x000f22000c1e1d00 */
        /* <DEDUP_REMOVED lines=12> */
[C---:B---3--:R-:W-:Y:S02]  /*1010*/  FADD.FTZ R117, -R138.reuse, R104 ;  /* 0x000000688a757221 */ /* 0x048fe40000010100 */
[----:B------:R-:W-:-:S02]  /*1020*/  FADD.FTZ R122, -R138, R105 ;  /* 0x000000698a7a7221 */ /* 0x000fc40000010100 */
[C---:B------:R-:W-:Y:S02]  /*1030*/  FADD.FTZ R137, -R138.reuse, R106 ;  /* 0x0000006a8a897221 */ /* 0x040fe40000010100 */
[----:B------:R-:W-:Y:S01]  /*1040*/  FADD.FTZ R150, -R138, R107 ;  /* 0x0000006b8a967221 */ /* 0x000fe20000010100 */
[--C-:B----4-:R-:W-:Y:S02]  /*1050*/  HADD2.F32 R138, -RZ, R108.reuse.H0_H0 ;  /* 0x2000006cff8a7230 */ /* 0x110fe40000004100 */
[----:B------:R-:W-:Y:S01]  /*1060*/  HADD2.F32 R144, -RZ, R108.H1_H1 ;  /* 0x3000006cff907230 */ /* 0x000fe20000004100 */
        /* <DEDUP_REMOVED lines=17> */
[----:B------:R-:W-:Y:S01]  /*1180*/  HADD2.F32 R125, -RZ, R110.H0_H0 ;  /* 0x2000006eff7d7230 */ /* 0x000fe20000004100 */
[----:B------:R-:W-:Y:S02]  /*1190*/  FFMA.FTZ R75, R107, R124, R75 ;  /* 0x0000007c6b4b7223 */ /* 0x000fe4000001004b */
[----:B------:R-:W-:-:S02]  /*11a0*/  FADD.FTZ R59, R59, R124 ;  /* 0x0000007c3b3b7221 */ /* 0x000fc40000010000 */
        /* <DEDUP_REMOVED lines=8> */
[----:B------:R-:W-:Y:S01]  /*1230*/  FFMA.FTZ R142, R107, R124, R142 ;  /* 0x0000007c6b8e7223 */ /* 0x000fe2000001008e */
[----:B------:R-:W-:Y:S01]  /*1240*/  HADD2.F32 R127, -RZ, R111.H0_H0 ;  /* 0x2000006fff7f7230 */ /* 0x000fe20000004100 */
[----:B------:R-:W-:Y:S02]  /*1250*/  FMUL.FTZ R110, R0, R137 ;  /* 0x00000089006e7220 */ /* 0x000fe40000410000 */
[----:B------:R-:W-:Y:S02]  /*1260*/  FADD.FTZ R53, R53, R126 ;  /* 0x0000007e35357221 */ /* 0x000fe40000010000 */
[-C--:B------:R-:W-:Y:S02]  /*1270*/  FFMA.FTZ R69, R109, R126.reuse, R69 ;  /* 0x0000007e6d457223 */ /* 0x080fe40000010045 */
[----:B------:R-:W-:-:S02]  /*1280*/  FMUL.FTZ R126, R149, R126 ;  /* 0x0000007e957e7220 */ /* 0x000fc40000410000 */
[----:B------:R-:W-:Y:S02]  /*1290*/  FADD.FTZ R101, R100, R125 ;  /* 0x0000007d64657221 */ /* 0x000fe40000010000 */
[----:B------:R-:W-:Y:S01]  /*12a0*/  FFMA.FTZ R142, R108, R125, R142 ;  /* 0x0000007d6c8e7223 */ /* 0x000fe2000001008e */
[----:B------:R-:W-:Y:S01]  /*12b0*/  HADD2.F32 R128, -RZ, R111.H1_H1 ;  /* 0x3000006fff807230 */ /* 0x000fe20000004100 */
        /* <DEDUP_REMOVED lines=17> */
.L_x_4664:
[----:B------:R-:W-:Y:S05]  /*13d0*/  BSYNC B0 ;  /* 0x0000000000007941 */ /* 0x000fea0003800000 */
.L_x_4660:
        /* <DEDUP_REMOVED lines=8> */
.L_x_4744:
        /* <DEDUP_REMOVED lines=18> */
.L_x_4745:
        /* <DEDUP_REMOVED lines=38> */
.L_x_4672:
[----:B------:R-:W-:Y:S05]  /*17e0*/  BSYNC B1 ;  /* 0x0000000000017941 */ /* 0x000fea0003800000 */
.L_x_4671:
        /* <DEDUP_REMOVED lines=11> */
.L_x_4674:
[----:B------:R-:W-:Y:S05]  /*18a0*/  BSYNC B1 ;  /* 0x0000000000017941 */ /* 0x000fea0003800000 */
.L_x_4673:
        /* <DEDUP_REMOVED lines=9> */
[----:B------:R-:W-:-:S07]  /*1940*/  HFMA2.MMA R101, -RZ, RZ, 0, 0 ;  /* 0x00000000ff657435 */ /* 0x000fce00000001ff */
[----:B------:R-:W-:-:S05]  /*1950*/  @P6 HADD2.F32 R100, -RZ, R84.H0_H0 ;  /* 0x20000054ff646230 */ /* 0x000fca0000004100 */
[----:B------:R-:W-:Y:S02]  /*1960*/  @P6 FMUL.FTZ R101, R137, R100 ;  /* 0x0000006489656220 */ /* 0x000fe40000410000 */
[----:B------:R-:W-:Y:S02]  /*1970*/  IMAD.MOV.U32 R100, RZ, RZ, RZ ;  /* 0x000000ffff647224 */ /* 0x000fe400078e00ff */
[----:B------:R-:W-:Y:S02]  /*1980*/  @P6 FMUL.FTZ R100, R146, R137 ;  /* 0x0000008992646220 */ /* 0x000fe40000410000 */
[----:B------:R-:W-:-:S03]  /*1990*/  FADD.FTZ R48, R48, R101 ;  /* 0x0000006530307221 */ /* 0x000fc60000010000 */
[----:B------:R-:W-:-:S04]  /*19a0*/  F2FP.PACK_AB R100, RZ, R100 ;  /* 0x00000064ff64723e */ /* 0x000fc800000000ff */
[----:B------:R-:W-:Y:S02]  /*19b0*/  PRMT R92, R100, 0x7610, R92 ;  /* 0x00007610645c7816 */ /* 0x000fe4000000005c */
.L_x_4676:
[----:B------:R-:W-:Y:S05]  /*19c0*/  BSYNC B1 ;  /* 0x0000000000017941 */ /* 0x000fea0003800000 */
.L_x_4675:
        /* <DEDUP_REMOVED lines=11> */
.L_x_4678:
[----:B------:R-:W-:Y:S05]  /*1a80*/  BSYNC B1 ;  /* 0x0000000000017941 */ /* 0x000fea0003800000 */
.L_x_4677:
        /* <DEDUP_REMOVED lines=9> */
[----:B------:R-:W-:-:S05]  /*1b20*/  @P6 HADD2.F32 R101, -RZ, R84.H1_H1 ;  /* 0x30000054ff656230 */ /* 0x000fca0000004100 */
[----:B------:R-:W-:-:S04]  /*1b30*/  @P6 FMUL.FTZ R100, R138, R101 ;  /* 0x000000658a646220 */ /* 0x000fc80000410000 */
[----:B------:R-:W-:Y:S01]  /*1b40*/  FADD.FTZ R49, R49, R100 ;  /* 0x0000006431317221 */ /* 0x000fe20000010000 */
[----:B------:R-:W-:-:S06]  /*1b50*/  HFMA2.MMA R100, -RZ, RZ, 0, 0 ;  /* 0x00000000ff647435 */ /* 0x000fcc00000001ff */
[----:B------:R-:W-:-:S05]  /*1b60*/  @P6 FMUL.FTZ R100, R145, R138 ;  /* 0x0000008a91646220 */ /* 0x000fca0000410000 */
[----:B------:R-:W-:-:S04]  /*1b70*/  F2FP.PACK_AB R100, RZ, R100 ;  /* 0x00000064ff64723e */ /* 0x000fc800000000ff */
[----:B------:R-:W-:Y:S02]  /*1b80*/  PRMT R92, R92, 0x5410, R100 ;  /* 0x000054105c5c7816 */ /* 0x000fe40000000064 */
.L_x_4680:
[----:B------:R-:W-:Y:S05]  /*1b90*/  BSYNC B1 ;  /* 0x0000000000017941 */ /* 0x000fea0003800000 */
.L_x_4679:
        /* <DEDUP_REMOVED lines=11> */
.L_x_4682:
[----:B------:R-:W-:Y:S05]  /*1c50*/  BSYNC B1 ;  /* 0x0000000000017941 */ /* 0x000fea0003800000 */
.L_x_4681:
        /* <DEDUP_REMOVED lines=9> */
[----:B------:R-:W-:-:S05]  /*1cf0*/  @P6 HADD2.F32 R100, -RZ, R85.H0_H0 ;  /* 0x20000055ff646230 */ /* 0x000fca0000004100 */
[----:B------:R-:W-:Y:S02]  /*1d00*/  @P6 FMUL.FTZ R101, R137, R100 ;  /* 0x0000006489656220 */ /* 0x000fe40000410000 */
[----:B------:R-:W-:Y:S02]  /*1d10*/  IMAD.MOV.U32 R100, RZ, RZ, RZ ;  /* 0x000000ffff647224 */ /* 0x000fe400078e00ff */
[----:B------:R-:W-:Y:S02]  /*1d20*/  @P6 FMUL.FTZ R100, R143, R137 ;  /* 0x000000898f646220 */ /* 0x000fe40000410000 */
[----:B------:R-:W-:-:S03]  /*1d30*/  FADD.FTZ R50, R50, R101 ;  /* 0x0000006532327221 */ /* 0x000fc60000010000 */
[----:B------:R-:W-:-:S04]  /*1d40*/  F2FP.PACK_AB R100, RZ, R100 ;  /* 0x00000064ff64723e */ /* 0x000fc800000000ff */
[----:B------:R-:W-:Y:S02]  /*1d50*/  PRMT R93, R100, 0x7610, R93 ;  /* 0x00007610645d7816 */ /* 0x000fe4000000005d */
.L_x_4684:
[----:B------:R-:W-:Y:S05]  /*1d60*/  BSYNC B1 ;  /* 0x0000000000017941 */ /* 0x000fea0003800000 */
.L_x_4683:
        /* <DEDUP_REMOVED lines=11> */
.L_x_4686:
[----:B------:R-:W-:Y:S05]  /*1e20*/  BSYNC B1 ;  /* 0x0000000000017941 */ /* 0x000fea0003800000 */
.L_x_4685:
        /* <DEDUP_REMOVED lines=9> */
[----:B------:R-:W-:-:S05]  /*1ec0*/  @P6 HADD2.F32 R101, -RZ, R85.H1_H1 ;  /* 0x30000055ff656230 */ /* 0x000fca0000004100 */
[----:B------:R-:W-:-:S04]  /*1ed0*/  @P6 FMUL.FTZ R100, R138, R101 ;  /* 0x000000658a646220 */ /* 0x000fc80000410000 */
[----:B------:R-:W-:Y:S01]  /*1ee0*/  FADD.FTZ R51, R51, R100 ;  /* 0x0000006433337221 */ /* 0x000fe20000010000 */
[----:B------:R-:W-:Y:S01]  /*1ef0*/  MOV R100, RZ ;  /* 0x000000ff00647202 */ /* 0x000fe20000000f00 */
[----:B------:R-:W-:-:S05]  /*1f00*/  @P6 FMUL.FTZ R100, R141, R138 ;  /* 0x0000008a8d646220 */ /* 0x000fca0000410000 */
[----:B------:R-:W-:-:S04]  /*1f10*/  F2FP.PACK_AB R100, RZ, R100 ;  /* 0x00000064ff64723e */ /* 0x000fc800000000ff */
[----:B------:R-:W-:Y:S02]  /*1f20*/  PRMT R93, R93, 0x5410, R100 ;  /* 0x000054105d5d7816 */ /* 0x000fe40000000064 */
.L_x_4688:
[----:B------:R-:W-:Y:S05]  /*1f30*/  BSYNC B1 ;  /* 0x0000000000017941 */ /* 0x000fea0003800000 */
.L_x_4687:
        /* <DEDUP_REMOVED lines=11> */
.L_x_4690:
[----:B------:R-:W-:Y:S05]  /*1ff0*/  BSYNC B1 ;  /* 0x0000000000017941 */ /* 0x000fea0003800000 */
.L_x_4689:
        /* <DEDUP_REMOVED lines=9> */
[----:B------:R-:W-:-:S05]  /*2090*/  @P6 HADD2.F32 R100, -RZ, R86.H0_H0 ;  /* 0x20000056ff646230 */ /* 0x000fca0000004100 */
[----:B------:R-:W-:Y:S01]  /*20a0*/  @P6 FMUL.FTZ R101, R137, R100 ;  /* 0x0000006489656220 */ /* 0x000fe20000410000 */
[----:B------:R-:W-:Y:S01]  /*20b0*/  MOV R100, RZ ;  /* 0x000000ff00647202 */ /* 0x000fe20000000f00 */
[----:B------:R-:W-:Y:S02]  /*20c0*/  @P6 FMUL.FTZ R100, R139, R137 ;  /* 0x000000898b646220 */ /* 0x000fe40000410000 */
[----:B------:R-:W-:-:S03]  /*20d0*/  FADD.FTZ R44, R44, R101 ;  /* 0x000000652c2c7221 */ /* 0x000fc60000010000 */
[----:B------:R-:W-:-:S04]  /*20e0*/  F2FP.PACK_AB R100, RZ, R100 ;  /* 0x00000064ff64723e */ /* 0x000fc800000000ff */
[----:B------:R-:W-:Y:S02]  /*20f0*/  PRMT R94, R100, 0x7610, R94 ;  /* 0x00007610645e7816 */ /* 0x000fe4000000005e */
.L_x_4692:
[----:B------:R-:W-:Y:S05]  /*2100*/  BSYNC B1 ;  /* 0x0000000000017941 */ /* 0x000fea0003800000 */
.L_x_4691:
        /* <DEDUP_REMOVED lines=11> */
.L_x_4694:
[----:B------:R-:W-:Y:S05]  /*21c0*/  BSYNC B1 ;  /* 0x0000000000017941 */ /* 0x000fea0003800000 */
.L_x_4693:
        /* <DEDUP_REMOVED lines=9> */
[----:B------:R-:W-:-:S05]  /*2260*/  @P6 HADD2.F32 R101, -RZ, R86.H1_H1 ;  /* 0x30000056ff656230 */ /* 0x000fca0000004100 */
[----:B------:R-:W-:-:S04]  /*2270*/  @P6 FMUL.FTZ R100, R137, R101 ;  /* 0x0000006589646220 */ /* 0x000fc80000410000 */
[----:B------:R-:W-:Y:S01]  /*2280*/  FADD.FTZ R45, R45, R100 ;  /* 0x000000642d2d7221 */ /* 0x000fe20000010000 */
[----:B------:R-:W-:-:S06]  /*2290*/  HFMA2.MMA R100, -RZ, RZ, 0, 0 ;  /* 0x00000000ff647435 */ /* 0x000fcc00000001ff */
[----:B------:R-:W-:-:S05]  /*22a0*/  @P6 FMUL.FTZ R100, R136, R137 ;  /* 0x0000008988646220 */ /* 0x000fca0000410000 */
[----:B------:R-:W-:-:S04]  /*22b0*/  F2FP.PACK_AB R100, RZ, R100 ;  /* 0x00000064ff64723e */ /* 0x000fc800000000ff */
[----:B------:R-:W-:Y:S02]  /*22c0*/  PRMT R94, R94, 0x5410, R100 ;  /* 0x000054105e5e7816 */ /* 0x000fe40000000064 */
.L_x_4696:
[----:B------:R-:W-:Y:S05]  /*22d0*/  BSYNC B1 ;  /* 0x0000000000017941 */ /* 0x000fea0003800000 */
.L_x_4695:
        /* <DEDUP_REMOVED lines=11> */
.L_x_4698:
[----:B------:R-:W-:Y:S05]  /*2390*/  BSYNC B1 ;  /* 0x0000000000017941 */ /* 0x000fea0003800000 */
.L_x_4697:
        /* <DEDUP_REMOVED lines=10> */
[----:B------:R-:W-:Y:S01]  /*2440*/  @P6 FMUL.FTZ R101, R137, R100 ;  /* 0x0000006489656220 */ /* 0x000fe20000410000 */
[----:B------:R-:W-:-:S03]  /*2450*/  HFMA2.MMA R100, -RZ, RZ, 0, 0 ;  /* 0x00000000ff647435 */ /* 0x000fc600000001ff */
[----:B------:R-:W-:-:S03]  /*2460*/  FADD.FTZ R46, R46, R101 ;  /* 0x000000652e2e7221 */ /* 0x000fc60000010000 */
[----:B------:R-:W-:-:S05]  /*2470*/  @P6 FMUL.FTZ R100, R135, R137 ;  /* 0x0000008987646220 */ /* 0x000fca0000410000 */
[----:B------:R-:W-:-:S04]  /*2480*/  F2FP.PACK_AB R100, RZ, R100 ;  /* 0x00000064ff64723e */ /* 0x000fc800000000ff */
[----:B------:R-:W-:Y:S02]  /*2490*/  PRMT R95, R100, 0x7610, R95 ;  /* 0x00007610645f7816 */ /* 0x000fe4000000005f */
.L_x_4700:
[----:B------:R-:W-:Y:S05]  /*24a0*/  BSYNC B1 ;  /* 0x0000000000017941 */ /* 0x000fea0003800000 */
.L_x_4699:
        /* <DEDUP_REMOVED lines=11> */
.L_x_4702:
[----:B------:R-:W-:Y:S05]  /*2560*/  BSYNC B1 ;  /* 0x0000000000017941 */ /* 0x000fea0003800000 */
.L_x_4701:
        /* <DEDUP_REMOVED lines=13> */
[----:B------:R-:W-:-:S05]  /*2640*/  @P0 HADD2.F32 R100, -RZ, R87.H1_H1 ;  /* 0x30000057ff640230 */ /* 0x000fca0000004100 */
[----:B------:R-:W-:Y:S01]  /*2650*/  @P0 FMUL.FTZ R138, R101, R100 ;  /* 0x00000064658a0220 */ /* 0x000fe20000410000 */
[----:B------:R-:W-:-:S03]  /*2660*/  HFMA2.MMA R100, -RZ, RZ, 0, 0 ;  /* 0x00000000ff647435 */ /* 0x000fc600000001ff */
[----:B------:R-:W-:-:S03]  /*2670*/  FADD.FTZ R47, R47, R138 ;  /* 0x0000008a2f2f7221 */ /* 0x000fc60000010000 */
[----:B------:R-:W-:-:S05]  /*2680*/  @P0 FMUL.FTZ R100, R134, R101 ;  /* 0x0000006586640220 */ /* 0x000fca0000410000 */
[----:B------:R-:W-:-:S04]  /*2690*/  F2FP.PACK_AB R100, RZ, R100 ;  /* 0x00000064ff64723e */ /* 0x000fc800000000ff */
[----:B------:R-:W-:Y:S02]  /*26a0*/  PRMT R95, R95, 0x5410, R100 ;  /* 0x000054105f5f7816 */ /* 0x000fe40000000064 */
.L_x_4704:
[----:B------:R-:W-:Y:S05]  /*26b0*/  BSYNC B1 ;  /* 0x0000000000017941 */ /* 0x000fea0003800000 */
.L_x_4703:
[----:B-1----:R-:W-:Y:S02]  /*26c0*/  @P1 MOV R101, 0x10 ;  /* 0x0000001000651802 */ /* 0x002fe40000000f00 */
[----:B------:R-:W-:-:S03]  /*26d0*/  IADD3 R7, R7, 0x80, RZ ;  /* 0x0000008007077810 */ /* 0x000fc60007ffe0ff */
[C---:B------:R-:W-:Y:S01]  /*26e0*/  @P1 IMAD.WIDE.U32 R100, R116.reuse, R101, c[0x0][0x248] ;  /* 0x0000920074641625 */ /* 0x040fe200078e0065 */
[----:B------:R-:W-:-:S04]  /*26f0*/  IADD3 R116, R116, 0x80, RZ ;  /* 0x0000008074747810 */ /* 0x000fc80007ffe0ff */
[----:B------:R1:W-:Y:S03]  /*2700*/  @P1 STG.E.128 [R100.64], R92 ;  /* 0x0000005c64001986 */ /* 0x0003e6000c101d04 */
.L_x_4670:
[----:B------:R-:W-:Y:S05]  /*2710*/  BSYNC B0 ;  /* 0x0000000000007941 */ /* 0x000fea0003800000 */
.L_x_4669:
        /* <DEDUP_REMOVED lines=10> */
.L_x_4708:
[----:B------:R-:W-:Y:S05]  /*27c0*/  BSYNC B1 ;  /* 0x0000000000017941 */ /* 0x000fea0003800000 */
.L_x_4707:
        /* <DEDUP_REMOVED lines=11> */
.L_x_4710:
[----:B------:R-:W-:Y:S05]  /*2880*/  BSYNC B1 ;  /* 0x0000000000017941 */ /* 0x000fea0003800000 */
.L_x_4709:
        /* <DEDUP_REMOVED lines=10> */
[----:B------:R-:W-:Y:S01]  /*2930*/  @P6 HADD2.F32 R137, -RZ, R84.H0_H0 ;  /* 0x20000054ff896230 */ /* 0x000fe20000004100 */
[----:B------:R-:W-:-:S04]  /*2940*/  @P6 FMUL.FTZ R100, R133, R138 ;  /* 0x0000008a85646220 */ /* 0x000fc80000410000 */
[----:B------:R-:W-:Y:S01]  /*2950*/  @P6 FMUL.FTZ R101, R137, R138 ;  /* 0x0000008a89656220 */ /* 0x000fe20000410000 */
[----:B------:R-:W-:-:S03]  /*2960*/  F2FP.PACK_AB R100, RZ, R100 ;  /* 0x00000064ff64723e */ /* 0x000fc600000000ff */
[----:B------:R-:W-:Y:S01]  /*2970*/  FADD.FTZ R40, R40, R101 ;  /* 0x0000006528287221 */ /* 0x000fe20000010000 */
[----:B------:R-:W-:Y:S02]  /*2980*/  PRMT R92, R100, 0x7610, R92 ;  /* 0x00007610645c7816 */ /* 0x000fe4000000005c */
.L_x_4712:
[----:B------:R-:W-:Y:S05]  /*2990*/  BSYNC B1 ;  /* 0x0000000000017941 */ /* 0x000fea0003800000 */
.L_x_4711:
        /* <DEDUP_REMOVED lines=11> */
.L_x_4714:
[----:B------:R-:W-:Y:S05]  /*2a50*/  BSYNC B1 ;  /* 0x0000000000017941 */ /* 0x000fea0003800000 */
.L_x_4713:
[----:B------:R-:W-:Y:S01]  /*2a60*/  @!P2 ISETP.NE.U32.AND P5, PT, RZ, c[0x0][0x218], PT ;  /* 0x00008600ff00aa0c */ /* 0x000fe20003fa5070 */
[----:B------:R-:W-:Y:S01]  /*2a70*/  BSSY B1, `(.L_x_4715) ;  /* 0x000000f000017945 */ /* 0x000fe20003800000 */
[----:B------:R-:W-:Y:S02]  /*2a80*/  SEL R89, R100, R89, P0 ;  /* 0x0000005964597207 */ /* 0x000fe40000000000 */
[----:B------:R-:W-:Y:S01]  /*2a90*/  @!P2 ISETP.NE.AND.EX P5, PT, RZ, c[0x0][0x21c], PT, P5 ;  /* 0x00008700ff00aa0c */ /* 0x000fe20003fa5350 */
[----:B------:R-:W-:Y:S07]  /*2aa0*/  @!P1 BRA `(.L_x_4716) ;  /* 0x000000b000009947 */ /* 0x000fee0003800000 */
[----:B------:R-:W-:Y:S01]  /*2ab0*/  LOP3.LUT P6, RZ, R118, 0xff00, RZ, 0xc0, !PT ;  /* 0x0000ff0076ff7812 */ /* 0x000fe200078cc0ff */
[----:B------:R-:W-:Y:S01]  /*2ac0*/  FMUL.FTZ R100, R100, c[0x0][0x1ec] ;  /* 0x00007b0064647a20 */ /* 0x000fe20000410000 */
[----:B------:R-:W-:-:S03]  /*2ad0*/  MOV R138, RZ ;  /* 0x000000ff008a7202 */ /* 0x000fc60000000f00 */
[----:B------:R-:W-:-:S08]  /*2ae0*/  FMUL.FTZ R101, R100, c[0x0][0x1e8] ;  /* 0x00007a0064657a20 */ /* 0x000fd00000410000 */
[----:B------:R-:W-:-:S05]  /*2af0*/  @P6 HADD2.F32 R100, -RZ, R84.H1_H1 ;  /* 0x30000054ff646230 */ /* 0x000fca0000004100 */
[-C--:B------:R-:W-:Y:S02]  /*2b00*/  @P6 FMUL.FTZ R138, R100, R101.reuse ;  /* 0x00000065648a6220 */ /* 0x080fe40000410000 */
[----:B------:R-:W-:Y:S02]  /*2b10*/  IMAD.MOV.U32 R100, RZ, RZ, RZ ;  /* 0x000000ffff647224 */ /* 0x000fe400078e00ff */
[----:B------:R-:W-:Y:S02]  /*2b20*/  @P6 FMUL.FTZ R100, R132, R101 ;  /* 0x0000006584646220 */ /* 0x000fe40000410000 */
[----:B------:R-:W-:-:S03]  /*2b30*/  FADD.FTZ R41, R41, R138 ;  /* 0x0000008a29297221 */ /* 0x000fc60000010000 */
[----:B------:R-:W-:-:S04]  /*2b40*/  F2FP.PACK_AB R100, RZ, R100 ;  /* 0x00000064ff64723e */ /* 0x000fc800000000ff */
[----:B------:R-:W-:Y:S02]  /*2b50*/  PRMT R92, R92, 0x5410, R100 ;  /* 0x000054105c5c7816 */ /* 0x000fe40000000064 */
.L_x_4716:
[----:B------:R-:W-:Y:S05]  /*2b60*/  BSYNC B1 ;  /* 0x0000000000017941 */ /* 0x000fea0003800000 */
.L_x_4715:
        /* <DEDUP_REMOVED lines=11> */
.L_x_4718:
[----:B------:R-:W-:Y:S05]  /*2c20*/  BSYNC B1 ;  /* 0x0000000000017941 */ /* 0x000fea0003800000 */
.L_x_4717:
        /* <DEDUP_REMOVED lines=15> */
.L_x_4720:
[----:B------:R-:W-:Y:S05]  /*2d20*/  BSYNC B1 ;  /* 0x0000000000017941 */ /* 0x000fea0003800000 */
.L_x_4719:
        /* <DEDUP_REMOVED lines=11> */
.L_x_4722:
[----:B------:R-:W-:Y:S05]  /*2de0*/  BSYNC B1 ;  /* 0x0000000000017941 */ /* 0x000fea0003800000 */
.L_x_4721:
[----:B------:R-:W-:Y:S01]  /*2df0*/  @!P2 ISETP.NE.U32.AND P5, PT, RZ, c[0x0][0x218], PT ;  /* 0x00008600ff00aa0c */ /* 0x000fe20003fa5070 */
[----:B------:R-:W-:Y:S01]  /*2e00*/  BSSY B1, `(.L_x_4723) ;  /* 0x000000f000017945 */ /* 0x000fe20003800000 */
[----:B------:R-:W-:Y:S02]  /*2e10*/  SEL R91, R100, R91, P0 ;  /* 0x0000005b645b7207 */ /* 0x000fe40000000000 */
[----:B------:R-:W-:Y:S01]  /*2e20*/  @!P2 ISETP.NE.AND.EX P5, PT, RZ, c[0x0][0x21c], PT, P5 ;  /* 0x00008700ff00aa0c */ /* 0x000fe20003fa5350 */
[----:B------:R-:W-:Y:S07]  /*2e30*/  @!P1 BRA `(.L_x_4724) ;  /* 0x000000b000009947 */ /* 0x000fee0003800000 */
[----:B------:R-:W-:Y:S01]  /*2e40*/  LOP3.LUT P6, RZ, R118, 0xff000000, RZ, 0xc0, !PT ;  /* 0xff00000076ff7812 */ /* 0x000fe200078cc0ff */
[----:B------:R-:W-:Y:S01]  /*2e50*/  FMUL.FTZ R100, R100, c[0x0][0x1ec] ;  /* 0x00007b0064647a20 */ /* 0x000fe20000410000 */
[----:B------:R-:W-:-:S03]  /*2e60*/  HFMA2.MMA R138, -RZ, RZ, 0, 0 ;  /* 0x00000000ff8a7435 */ /* 0x000fc600000001ff */
[----:B------:R-:W-:-:S08]  /*2e70*/  FMUL.FTZ R101, R100, c[0x0][0x1e8] ;  /* 0x00007a0064657a20 */ /* 0x000fd00000410000 */
[----:B------:R-:W-:-:S05]  /*2e80*/  @P6 HADD2.F32 R100, -RZ, R85.H1_H1 ;  /* 0x30000055ff646230 */ /* 0x000fca0000004100 */
[-C--:B------:R-:W-:Y:S01]  /*2e90*/  @P6 FMUL.FTZ R138, R100, R101.reuse ;  /* 0x00000065648a6220 */ /* 0x080fe20000410000 */
[----:B------:R-:W-:Y:S01]  /*2ea0*/  MOV R100, RZ ;  /* 0x000000ff00647202 */ /* 0x000fe20000000f00 */
[----:B------:R-:W-:Y:S02]  /*2eb0*/  @P6 FMUL.FTZ R100, R130, R101 ;  /* 0x0000006582646220 */ /* 0x000fe40000410000 */
[----:B------:R-:W-:-:S03]  /*2ec0*/  FADD.FTZ R43, R43, R138 ;  /* 0x0000008a2b2b7221 */ /* 0x000fc60000010000 */
[----:B------:R-:W-:-:S04]  /*2ed0*/  F2FP.PACK_AB R100, RZ, R100 ;  /* 0x00000064ff64723e */ /* 0x000fc800000000ff */
[----:B------:R-:W-:Y:S02]  /*2ee0*/  PRMT R93, R93, 0x5410, R100 ;  /* 0x000054105d5d7816 */ /* 0x000fe40000000064 */
.L_x_4724:
[----:B------:R-:W-:Y:S05]  /*2ef0*/  BSYNC B1 ;  /* 0x0000000000017941 */ /* 0x000fea0003800000 */
.L_x_4723:
        /* <DEDUP_REMOVED lines=11> */
.L_x_4726:
[----:B------:R-:W-:Y:S05]  /*2fb0*/  BSYNC B1 ;  /* 0x0000000000017941 */ /* 0x000fea0003800000 */
.L_x_4725:
        /* <DEDUP_REMOVED lines=15> */
.L_x_4728:
[----:B------:R-:W-:Y:S05]  /*30b0*/  BSYNC B1 ;  /* 0x0000000000017941 */ /* 0x000fea0003800000 */
.L_x_4727:
        /* <DEDUP_REMOVED lines=11> */
.L_x_4730:
[----:B------:R-:W-:Y:S05]  /*3170*/  BSYNC B1 ;  /* 0x0000000000017941 */ /* 0x000fea0003800000 */
.L_x_4729:
        /* <DEDUP_REMOVED lines=8> */
[----:B0-----:R-:W-:Y:S01]  /*3200*/  FMUL.FTZ R140, R100, c[0x0][0x1e8] ;  /* 0x00007a00648c7a20 */ /* 0x001fe20000410000 */
[----:B------:R-:W-:-:S07]  /*3210*/  MOV R100, RZ ;  /* 0x000000ff00647202 */ /* 0x000fce0000000f00 */
[----:B------:R-:W-:Y:S01]  /*3220*/  @P6 HADD2.F32 R101, -RZ, R86.H1_H1 ;  /* 0x30000056ff656230 */ /* 0x000fe20000004100 */
[----:B------:R-:W-:-:S04]  /*3230*/  @P6 FMUL.FTZ R100, R5, R140 ;  /* 0x0000008c05646220 */ /* 0x000fc80000410000 */
[----:B------:R-:W-:Y:S01]  /*3240*/  @P6 FMUL.FTZ R138, R101, R140 ;  /* 0x0000008c658a6220 */ /* 0x000fe20000410000 */
[----:B------:R-:W-:-:S03]  /*3250*/  F2FP.PACK_AB R100, RZ, R100 ;  /* 0x00000064ff64723e */ /* 0x000fc600000000ff */
[----:B------:R-:W-:Y:S01]  /*3260*/  FADD.FTZ R37, R37, R138 ;  /* 0x0000008a25257221 */ /* 0x000fe20000010000 */
[----:B------:R-:W-:Y:S02]  /*3270*/  PRMT R94, R94, 0x5410, R100 ;  /* 0x000054105e5e7816 */ /* 0x000fe40000000064 */
.L_x_4732:
[----:B------:R-:W-:Y:S05]  /*3280*/  BSYNC B1 ;  /* 0x0000000000017941 */ /* 0x000fea0003800000 */
.L_x_4731:
        /* <DEDUP_REMOVED lines=11> */
.L_x_4734:
[----:B------:R-:W-:Y:S05]  /*3340*/  BSYNC B1 ;  /* 0x0000000000017941 */ /* 0x000fea0003800000 */
.L_x_4733:
[----:B------:R-:W-:Y:S01]  /*3350*/  BSSY B1, `(.L_x_4735) ;  /* 0x000000e000017945 */ /* 0x000fe20003800000 */
[----:B------:R-:W-:Y:S01]  /*3360*/  SEL R98, R101, R98, P0 ;  /* 0x0000006265627207 */ /* 0x000fe20000000000 */
[----:B------:R-:W-:Y:S05]  /*3370*/  @!P1 BRA `(.L_x_4736) ;  /* 0x000000b000009947 */ /* 0x000fea0003800000 */
[----:B------:R-:W-:Y:S01]  /*3380*/  LOP3.LUT P5, RZ, R119, 0xff0000, RZ, 0xc0, !PT ;  /* 0x00ff000077ff7812 */ /* 0x000fe200078ac0ff */
[----:B------:R-:W-:-:S04]  /*3390*/  FMUL.FTZ R101, R101, c[0x0][0x1ec] ;  /* 0x00007b0065657a20 */ /* 0x000fc80000410000 */
[----:B------:R-:W-:Y:S02]  /*33a0*/  FMUL.FTZ R137, R101, c[0x0][0x1e8] ;  /* 0x00007a0065897a20 */ /* 0x000fe40000410000 */
[----:B------:R-:W-:-:S06]  /*33b0*/  IMAD.MOV.U32 R101, RZ, RZ, RZ ;  /* 0x000000ffff657224 */ /* 0x000fcc00078e00ff */
[----:B------:R-:W-:-:S05]  /*33c0*/  @P5 HADD2.F32 R100, -RZ, R87.H0_H0 ;  /* 0x20000057ff645230 */ /* 0x000fca0000004100 */
[----:B------:R-:W-:Y:S01]  /*33d0*/  @P5 FMUL.FTZ R101, R100, R137 ;  /* 0x0000008964655220 */ /* 0x000fe20000410000 */
[----:B------:R-:W-:-:S03]  /*33e0*/  HFMA2.MMA R100, -RZ, RZ, 0, 0 ;  /* 0x00000000ff647435 */ /* 0x000fc600000001ff */
[----:B------:R-:W-:-:S03]  /*33f0*/  FADD.FTZ R38, R38, R101 ;  /* 0x0000006526267221 */ /* 0x000fc60000010000 */
[----:B------:R-:W-:-:S05]  /*3400*/  @P5 FMUL.FTZ R100, R4, R137 ;  /* 0x0000008904645220 */ /* 0x000fca0000410000 */
[----:B------:R-:W-:-:S04]  /*3410*/  F2FP.PACK_AB R100, RZ, R100 ;  /* 0x00000064ff64723e */ /* 0x000fc800000000ff */
[----:B------:R-:W-:Y:S02]  /*3420*/  PRMT R95, R100, 0x7610, R95 ;  /* 0x00007610645f7816 */ /* 0x000fe4000000005f */
.L_x_4736:
[----:B------:R-:W-:Y:S05]  /*3430*/  BSYNC B1 ;  /* 0x0000000000017941 */ /* 0x000fea0003800000 */
.L_x_4735:
        /* <DEDUP_REMOVED lines=15> */
.L_x_4738:
[----:B------:R-:W-:Y:S05]  /*3530*/  BSYNC B1 ;  /* 0x0000000000017941 */ /* 0x000fea0003800000 */
.L_x_4737:
[----:B------:R-:W-:Y:S01]  /*3540*/  @P5 MOV R100, 0x20 ;  /* 0x0000002000645802 */ /* 0x000fe20000000f00 */
[----:B------:R-:W-:Y:S01]  /*3550*/  BSSY B1, `(.L_x_4739) ;  /* 0x0000013000017945 */ /* 0x000fe20003800000 */
[----:B------:R-:W-:-:S03]  /*3560*/  SEL R99, R138, R99, P0 ;  /* 0x000000638a637207 */ /* 0x000fc60000000000 */
        /* <DEDUP_REMOVED lines=11> */
[----:B------:R-:W-:Y:S01]  /*3620*/  @P0 HADD2.F32 R7, -RZ, R87.H1_H1 ;  /* 0x30000057ff070230 */ /* 0x000fe20000004100 */
[----:B------:R-:W-:-:S04]  /*3630*/  @P0 FMUL.FTZ R0, R3, R138 ;  /* 0x0000008a03000220 */ /* 0x000fc80000410000 */
[----:B------:R-:W-:Y:S01]  /*3640*/  @P0 FMUL.FTZ R102, R7, R138 ;  /* 0x0000008a07660220 */ /* 0x000fe20000410000 */
[----:B------:R-:W-:-:S03]  /*3650*/  F2FP.PACK_AB R0, RZ, R0 ;  /* 0x00000000ff00723e */ /* 0x000fc600000000ff */
[----:B------:R-:W-:Y:S01]  /*3660*/  FADD.FTZ R39, R39, R102 ;  /* 0x0000006627277221 */ /* 0x000fe20000010000 */
[----:B------:R-:W-:Y:S02]  /*3670*/  PRMT R95, R95, 0x5410, R0 ;  /* 0x000054105f5f7816 */ /* 0x000fe40000000000 */
.L_x_4740:
[----:B------:R-:W-:Y:S05]  /*3680*/  BSYNC B1 ;  /* 0x0000000000017941 */ /* 0x000fea0003800000 */
.L_x_4739:
[----:B------:R1:W-:Y:S02]  /*3690*/  @P1 STG.E.128 [R100.64], R92 ;  /* 0x0000005c64001986 */ /* 0x0003e4000c101d04 */
.L_x_4706:
[----:B------:R-:W-:Y:S05]  /*36a0*/  BSYNC B0 ;  /* 0x0000000000007941 */ /* 0x000fea0003800000 */
.L_x_4705:
[----:B------:R-:W-:Y:S02]  /*36b0*/  IADD3 R6, R6, c[0x0][0x160], RZ ;  /* 0x0000580006067a10 */ /* 0x000fe40007ffe0ff */
[----:B------:R-:W-:Y:S02]  /*36c0*/  LOP3.LUT P1, RZ, R2, 0xff, RZ, 0xc0, !PT ;  /* 0x000000ff02ff7812 */ /* 0x000fe4000782c0ff */
[----:B------:R-:W-:Y:S02]  /*36d0*/  ISETP.GE.AND P0, PT, R6, c[0x0][0x164], PT ;  /* 0x0000590006007a0c */ /* 0x000fe40003f06270 */
[----:B------:R-:W-:-:S11]  /*36e0*/  SEL R2, RZ, 0x1, P1 ;  /* 0x00000001ff027807 */ /* 0x000fd60000800000 */
[----:B01---5:R-:W-:Y:S01]  /*36f0*/  @P0 CALL.REL.NOINC `(.L_x_4659) ;  /* 0x0000001000000944 */ /* 0x023fe20003c00000 */
[----:B------:R-:W-:Y:S05]  /*3700*/  BRA `(.L_x_4741) ;  /* 0xffffce4000007947 */ /* 0x000fea000383ffff */
.L_x_4659:
        /* <DEDUP_REMOVED lines=19> */
.L_x_4743:
[----:B------:R-:W-:Y:S05]  /*3840*/  BSYNC B0 ;  /* 0x0000000000007941 */ /* 0x000fea0003800000 */
.L_x_4742:
        /* <DEDUP_REMOVED lines=12> */
.L_x_4667:
[----:B------:R-:W-:Y:S01]  /*3910*/  HFMA2.MMA R102, -RZ, RZ, 0, 9.5367431640625e-07 ;  /* 0x00000010ff667435 */ /* 0x000fe200000001ff */
[----:B------:R-:W-:Y:S01]  /*3920*/  MOV R101, R140 ;  /* 0x0000008c00657202 */ /* 0x000fe20000000f00 */
[----:B------:R-:W-:Y:S01]  /*3930*/  IMAD.MOV.U32 R165, RZ, RZ, 0x1f ;  /* 0x0000001fffa57424 */ /* 0x000fe200078e00ff */
[----:B------:R-:W-:-:S02]  /*3940*/  MOV R144, 0xffffffff ;  /* 0xffffffff00907802 */ /* 0x000fc40000000f00 */
[----:B------:R-:W-:Y:S02]  /*3950*/  MOV R100, 0x3970 ;  /* 0x0000397000647802 */ /* 0x000fe40000000f00 */
[----:B-----5:R-:W-:Y:S05]  /*3960*/  CALL.REL.NOINC `($__internal_137_$__cuda_sm70_shflsync_down_p) ;  /* 0x0000046000007944 */ /* 0x020fea0003c00000 */
[----:B-1----:R-:W-:Y:S01]  /*3970*/  MOV R103, R102 ;  /* 0x0000006600677202 */ /* 0x002fe20000000f00 */
[----:B------:R-:W-:Y:S05]  /*3980*/  BRA `(.L_x_4744) ;  /* 0xffffdad000007947 */ /* 0x000fea000383ffff */
.L_x_4668:
[----:B------:R-:W-:Y:S01]  /*3990*/  HFMA2.MMA R102, -RZ, RZ, 0, 9.5367431640625e-07 ;  /* 0x00000010ff667435 */ /* 0x000fe200000001ff */
[----:B------:R-:W-:Y:S01]  /*39a0*/  MOV R101, R142 ;  /* 0x0000008e00657202 */ /* 0x000fe20000000f00 */
[----:B------:R-:W-:Y:S01]  /*39b0*/  IMAD.MOV.U32 R165, RZ, RZ, 0x1f ;  /* 0x0000001fffa57424 */ /* 0x000fe200078e00ff */
[----:B------:R-:W-:Y:S02]  /*39c0*/  MOV R144, 0xffffffff ;  /* 0xffffffff00907802 */ /* 0x000fe40000000f00 */
[----:B------:R-:W-:Y:S02]  /*39d0*/  MOV R100, 0x39f0 ;  /* 0x000039f000647802 */ /* 0x000fe40000000f00 */
[----:B01---5:R-:W-:Y:S05]  /*39e0*/  CALL.REL.NOINC `($__internal_137_$__cuda_sm70_shflsync_down_p) ;  /* 0x000003e000007944 */ /* 0x023fea0003c00000 */
[----:B------:R-:W-:Y:S01]  /*39f0*/  FADD.FTZ R140, R103, R140 ;  /* 0x0000008c678c7221 */ /* 0x000fe20000010000 */
[----:B------:R-:W-:Y:S01]  /*3a00*/  MOV R165, 0x1f ;  /* 0x0000001f00a57802 */ /* 0x000fe20000000f00 */
[----:B-1----:R-:W-:Y:S01]  /*3a10*/  FADD.FTZ R142, R142, R102 ;  /* 0x000000668e8e7221 */ /* 0x002fe20000010000 */
[----:B------:R-:W-:Y:S01]  /*3a20*/  HFMA2.MMA R102, -RZ, RZ, 0, 4.76837158203125e-07 ;  /* 0x00000008ff667435 */ /* 0x000fe200000001ff */
[----:B------:R-:W-:Y:S01]  /*3a30*/  MOV R144, 0xffffffff ;  /* 0xffffffff00907802 */ /* 0x000fe20000000f00 */
[----:B------:R-:W-:Y:S01]  /*3a40*/  IMAD.MOV.U32 R101, RZ, RZ, R140 ;  /* 0x000000ffff657224 */ /* 0x000fe200078e008c */
[----:B------:R-:W-:-:S03]  /*3a50*/  MOV R100, 0x3a70 ;  /* 0x00003a7000647802 */ /* 0x000fc60000000f00 */
[----:B------:R-:W-:Y:S05]  /*3a60*/  CALL.REL.NOINC `($__internal_137_$__cuda_sm70_shflsync_down_p) ;  /* 0x0000036000007944 */ /* 0x000fea0003c00000 */
[----:B-1----:R-:W-:Y:S01]  /*3a70*/  MOV R103, R102 ;  /* 0x0000006600677202 */ /* 0x002fe20000000f00 */
[----:B------:R-:W-:Y:S01]  /*3a80*/  HFMA2.MMA R102, -RZ, RZ, 0, 4.76837158203125e-07 ;  /* 0x00000008ff667435 */ /* 0x000fe200000001ff */
[----:B------:R-:W-:Y:S01]  /*3a90*/  MOV R101, R142 ;  /* 0x0000008e00657202 */ /* 0x000fe20000000f00 */
[----:B------:R-:W-:Y:S01]  /*3aa0*/  IMAD.MOV.U32 R144, RZ, RZ, -0x1 ;  /* 0xffffffffff907424 */ /* 0x000fe200078e00ff */
[----:B------:R-:W-:-:S02]  /*3ab0*/  MOV R165, 0x1f ;  /* 0x0000001f00a57802 */ /* 0x000fc40000000f00 */
[----:B------:R-:W-:Y:S02]  /*3ac0*/  MOV R100, 0x3ae0 ;  /* 0x00003ae000647802 */ /* 0x000fe40000000f00 */
[----:B------:R-:W-:Y:S05]  /*3ad0*/  CALL.REL.NOINC `($__internal_137_$__cuda_sm70_shflsync_down_p) ;  /* 0x000002f000007944 */ /* 0x000fea0003c00000 */
[----:B------:R-:W-:Y:S01]  /*3ae0*/  FADD.FTZ R140, R103, R140 ;  /* 0x0000008c678c7221 */ /* 0x000fe20000010000 */
[----:B------:R-:W-:Y:S01]  /*3af0*/  MOV R165, 0x1f ;  /* 0x0000001f00a57802 */ /* 0x000fe20000000f00 */
[----:B-1----:R-:W-:Y:S01]  /*3b00*/  FADD.FTZ R142, R142, R102 ;  /* 0x000000668e8e7221 */ /* 0x002fe20000010000 */
[----:B------:R-:W-:Y:S01]  /*3b10*/  HFMA2.MMA R102, -RZ, RZ, 0, 2.384185791015625e-07 ;  /* 0x00000004ff667435 */ /* 0x000fe200000001ff */
[----:B------:R-:W-:Y:S02]  /*3b20*/  MOV R144, 0xffffffff ;  /* 0xffffffff00907802 */ /* 0x000fe40000000f00 */
[----:B------:R-:W-:Y:S02]  /*3b30*/  MOV R101, R140 ;  /* 0x0000008c00657202 */ /* 0x000fe40000000f00 */
[----:B------:R-:W-:Y:S02]  /*3b40*/  MOV R100, 0x3b60 ;  /* 0x00003b6000647802 */ /* 0x000fe40000000f00 */
[----:B------:R-:W-:Y:S05]  /*3b50*/  CALL.REL.NOINC `($__internal_137_$__cuda_sm70_shflsync_down_p) ;  /* 0x0000027000007944 */ /* 0x000fea0003c00000 */
[----:B-1----:R-:W-:Y:S01]  /*3b60*/  IMAD.MOV.U32 R103, RZ, RZ, R102 ;  /* 0x000000ffff677224 */ /* 0x002fe200078e0066 */
[----:B------:R-:W-:Y:S01]  /*3b70*/  HFMA2.MMA R102, -RZ, RZ, 0, 2.384185791015625e-07 ;  /* 0x00000004ff667435 */ /* 0x000fe200000001ff */
[----:B------:R-:W-:-:S02]  /*3b80*/  MOV R101, R142 ;  /* 0x0000008e00657202 */ /* 0x000fc40000000f00 */
[----:B------:R-:W-:Y:S02]  /*3b90*/  MOV R165, 0x1f ;  /* 0x0000001f00a57802 */ /* 0x000fe40000000f00 */
[----:B------:R-:W-:Y:S02]  /*3ba0*/  MOV R144, 0xffffffff ;  /* 0xffffffff00907802 */ /* 0x000fe40000000f00 */
[----:B------:R-:W-:Y:S02]  /*3bb0*/  MOV R100, 0x3bd0 ;  /* 0x00003bd000647802 */ /* 0x000fe40000000f00 */
[----:B------:R-:W-:Y:S05]  /*3bc0*/  CALL.REL.NOINC `($__internal_137_$__cuda_sm70_shflsync_down_p) ;  /* 0x0000020000007944 */ /* 0x000fea0003c00000 */
[----:B------:R-:W-:Y:S01]  /*3bd0*/  FADD.FTZ R140, R103, R140 ;  /* 0x0000008c678c7221 */ /* 0x000fe20000010000 */
[----:B------:R-:W-:Y:S01]  /*3be0*/  HFMA2.MMA R165, -RZ, RZ, 0, 1.847743988037109375e-06 ;  /* 0x0000001fffa57435 */ /* 0x000fe200000001ff */
[----:B-1----:R-:W-:Y:S01]  /*3bf0*/  FADD.FTZ R142, R142, R102 ;  /* 0x000000668e8e7221 */ /* 0x002fe20000010000 */
[----:B------:R-:W-:Y:S01]  /*3c00*/  MOV R144, 0xffffffff ;  /* 0xffffffff00907802 */ /* 0x000fe20000000f00 */
[----:B------:R-:W-:Y:S01]  /*3c10*/  IMAD.MOV.U32 R102, RZ, RZ, 0x2 ;  /* 0x00000002ff667424 */ /* 0x000fe200078e00ff */
[----:B------:R-:W-:Y:S02]  /*3c20*/  MOV R101, R140 ;  /* 0x0000008c00657202 */ /* 0x000fe40000000f00 */
[----:B------:R-:W-:-:S02]  /*3c30*/  MOV R100, 0x3c50 ;  /* 0x00003c5000647802 */ /* 0x000fc40000000f00 */
[----:B------:R-:W-:Y:S05]  /*3c40*/  CALL.REL.NOINC `($__internal_137_$__cuda_sm70_shflsync_down_p) ;  /* 0x0000018000007944 */ /* 0x000fea0003c00000 */
[----:B-1----:R-:W-:Y:S01]  /*3c50*/  MOV R103, R102 ;  /* 0x0000006600677202 */ /* 0x002fe20000000f00 */
[----:B------:R-:W-:Y:S01]  /*3c60*/  HFMA2.MMA R102, -RZ, RZ, 0, 1.1920928955078125e-07 ;  /* 0x00000002ff667435 */ /* 0x000fe200000001ff */
[----:B------:R-:W-:Y:S01]  /*3c70*/  IMAD.MOV.U32 R101, RZ, RZ, R142 ;  /* 0x000000ffff657224 */ /* 0x000fe200078e008e */
[----:B------:R-:W-:-:S02]  /*3c80*/  MOV R165, 0x1f ;  /* 0x0000001f00a57802 */ /* 0x000fc40000000f00 */
[----:B------:R-:W-:Y:S02]  /*3c90*/  MOV R144, 0xffffffff ;  /* 0xffffffff00907802 */ /* 0x000fe40000000f00 */
[----:B------:R-:W-:Y:S02]  /*3ca0*/  MOV R100, 0x3cc0 ;  /* 0x00003cc000647802 */ /* 0x000fe40000000f00 */
[----:B------:R-:W-:Y:S05]  /*3cb0*/  CALL.REL.NOINC `($__internal_137_$__cuda_sm70_shflsync_down_p) ;  /* 0x0000011000007944 */ /* 0x000fea0003c00000 */
[----:B------:R-:W-:Y:S01]  /*3cc0*/  FADD.FTZ R140, R103, R140 ;  /* 0x0000008c678c7221 */ /* 0x000fe20000010000 */
[----:B------:R-:W-:Y:S01]  /*3cd0*/  MOV R144, 0xffffffff ;  /* 0xffffffff00907802 */ /* 0x000fe20000000f00 */
[----:B-1----:R-:W-:Y:S01]  /*3ce0*/  FADD.FTZ R142, R142, R102 ;  /* 0x000000668e8e7221 */ /* 0x002fe20000010000 */
[----:B------:R-:W-:Y:S01]  /*3cf0*/  HFMA2.MMA R102, -RZ, RZ, 0, 5.9604644775390625e-08 ;  /* 0x00000001ff667435 */ /* 0x000fe200000001ff */
[----:B------:R-:W-:Y:S01]  /*3d00*/  IMAD.MOV.U32 R165, RZ, RZ, 0x1f ;  /* 0x0000001fffa57424 */ /* 0x000fe200078e00ff */
[----:B------:R-:W-:Y:S02]  /*3d10*/  MOV R101, R140 ;  /* 0x0000008c00657202 */ /* 0x000fe40000000f00 */
[----:B------:R-:W-:Y:S02]  /*3d20*/  MOV R100, 0x3d40 ;  /* 0x00003d4000647802 */ /* 0x000fe40000000f00 */
[----:B------:R-:W-:Y:S05]  /*3d30*/  CALL.REL.NOINC `($__internal_137_$__cuda_sm70_shflsync_down_p) ;  /* 0x0000009000007944 */ /* 0x000fea0003c00000 */
[----:B------:R-:W-:Y:S01]  /*3d40*/  HFMA2.MMA R165, -RZ, RZ, 0, 1.847743988037109375e-06 ;  /* 0x0000001fffa57435 */ /* 0x000fe200000001ff */
[----:B-1----:R-:W-:Y:S01]  /*3d50*/  MOV R103, R102 ;  /* 0x0000006600677202 */ /* 0x002fe20000000f00 */
[----:B------:R-:W-:Y:S01]  /*3d60*/  IMAD.MOV.U32 R102, RZ, RZ, 0x1 ;  /* 0x00000001ff667424 */ /* 0x000fe200078e00ff */
[----:B------:R-:W-:-:S02]  /*3d70*/  MOV R101, R142 ;  /* 0x0000008e00657202 */ /* 0x000fc40000000f00 */
[----:B------:R-:W-:Y:S02]  /*3d80*/  MOV R144, 0xffffffff ;  /* 0xffffffff00907802 */ /* 0x000fe40000000f00 */
[----:B------:R-:W-:Y:S02]  /*3d90*/  MOV R100, 0x3db0 ;  /* 0x00003db000647802 */ /* 0x000fe40000000f00 */
[----:B------:R-:W-:Y:S05]  /*3da0*/  CALL.REL.NOINC `($__internal_137_$__cuda_sm70_shflsync_down_p) ;  /* 0x0000002000007944 */ /* 0x000fea0003c00000 */
[----:B-1----:R-:W-:Y:S01]  /*3db0*/  MOV R101, R102 ;  /* 0x0000006600657202 */ /* 0x002fe20000000f00 */
[----:B------:R-:W-:Y:S05]  /*3dc0*/  BRA `(.L_x_4745) ;  /* 0xffffd7b000007947 */ /* 0x000fea000383ffff */
        .weak           $__internal_137_$__cuda_sm70_shflsync_down_p
        .type           $__internal_137_$__cuda_sm70_shflsync_down_p,@function
        .size           $__internal_137_$__cuda_sm70_shflsync_down_p,(.L_x_6939 - $__internal_137_$__cuda_sm70_shflsync_down_p)
$__internal_137_$__cuda_sm70_shflsync_down_p:
[----:B------:R-:W-:Y:S04]  /*3dd0*/  WARPSYNC R144 ;  /* 0x0000009000007348 */ /* 0x000fe80003800000 */
[----:B------:R0:W1:Y:S02]  /*3de0*/  SHFL.DOWN PT, R102, R101, R102, R165 ;  /* 0x0800006665667389 */ /* 0x00006400000e00a5 */
[----:B0-----:R-:W-:-:S06]  /*3df0*/  HFMA2.MMA R101, -RZ, RZ, 0, 0 ;  /* 0x00000000ff657435 */ /* 0x001fcc00000001ff */
[----:B------:R-:W-:Y:S05]  /*3e00*/  RET.REL.NODEC R100 `(_ZN10layer_norm13ln_bwd_kernelINS_13Kernel_traitsI6__halfS2_fS2_fjLj2048ELj1ELj1ELj4ELj16ENS_18Kernel_traits_baseILj2048ES2_S2_fS2_fjLj128EEEEELb1ELb1ELb1ELb0EEEvNS_9BwdParamsE) ;  /* 0xffffc1f064007950 */ /* 0x000fea0003c3ffff */
.L_x_4746:
        /* <DEDUP_REMOVED lines=15> */
.L_x_6939:


//--------------------- .text._ZN10layer_norm22ln_bwd_finalize_kernelINS_22Kernel_traits_finalizeILj2048E6__halfS2_fS2_fjLb1ELj1024ELj4ENS_18Kernel_traits_baseILj2048ES2_S2_fS2_fjLj1024EEEEELb1ELb1EEEvNS_9BwdParamsE --------------------------
	.section	.text._ZN10layer_norm22ln_bwd_finalize_kernelINS_22Kernel_traits_finalizeILj2048E6__halfS2_fS2_fjLb1ELj1024ELj4ENS_18Kernel_traits_baseILj2048ES2_S2_fS2_fjLj1024EEEEELb1ELb1EEEvNS_9BwdParamsE,"ax",@progbits
	.sectioninfo	@"SHI_REGISTERS=32"
	.align	128
        .global         _ZN10layer_norm22ln_bwd_finalize_kernelINS_22Kernel_traits_finalizeILj2048E6__halfS2_fS2_fjLb1ELj1024ELj4ENS_18Kernel_traits_baseILj2048ES2_S2_fS2_fjLj1024EEEEELb1ELb1EEEvNS_9BwdParamsE
        .type           _ZN10layer_norm22ln_bwd_finalize_kernelINS_22Kernel_traits_finalizeILj2048E6__halfS2_fS2_fjLb1ELj1024ELj4ENS_18Kernel_traits_baseILj2048ES2_S2_fS2_fjLj1024EEEEELb1ELb1EEEvNS_9BwdParamsE,@function
        .size           _ZN10layer_norm22ln_bwd_finalize_kernelINS_22Kernel_traits_finalizeILj2048E6__halfS2_fS2_fjLb1ELj1024ELj4ENS_18Kernel_traits_baseILj2048ES2_S2_fS2_fjLj1024EEEEELb1ELb1EEEvNS_9BwdParamsE,(.L_x_6940 - _ZN10layer_norm22ln_bwd_finalize_kernelINS_22Kernel_traits_finalizeILj2048E6__halfS2_fS2_fjLb1ELj1024ELj4ENS_18Kernel_traits_baseILj2048ES2_S2_fS2_fjLj1024EEEEELb1ELb1EEEvNS_9BwdParamsE)
        .other          _ZN10layer_norm22ln_bwd_finalize_kernelINS_22Kernel_traits_finalizeILj2048E6__halfS2_fS2_fjLb1ELj1024ELj4ENS_18Kernel_traits_baseILj2048ES2_S2_fS2_fjLj1024EEEEELb1ELb1EEEvNS_9BwdParamsE,@"STO_CUDA_ENTRY STV_DEFAULT"
_ZN10layer_norm22ln_bwd_finalize_kernelINS_22Kernel_traits_finalizeILj2048E6__halfS2_fS2_fjLb1ELj1024ELj4ENS_18Kernel_traits_baseILj2048ES2_S2_fS2_fjLj1024EEEEELb1ELb1EEEvNS_9BwdParamsE:
.text._ZN10layer_norm22ln_bwd_finalize_kernelINS_22Kernel_traits_finalizeILj2048E6__halfS2_fS2_fjLb1ELj1024ELj4ENS_18Kernel_traits_baseILj2048ES2_S2_fS2_fjLj1024EEEEELb1ELb1EEEvNS_9BwdParamsE:
        /* <DEDUP_REMOVED lines=19> */
.L_x_4759:
        /* <DEDUP_REMOVED lines=32> */
.L_x_4751:
        /* <DEDUP_REMOVED lines=47> */
.L_x_4750:
[----:B------:R-:W-:Y:S05]  /*0620*/  BSYNC B1 ;  /* 0x0000000000017941 */ /* 0x000fea0003800000 */
.L_x_4749:
        /* <DEDUP_REMOVED lines=29> */
.L_x_4753:
[----:B------:R-:W-:Y:S05]  /*0800*/  BSYNC B1 ;  /* 0x0000000000017941 */ /* 0x000fea0003800000 */
.L_x_4752:
        /* <DEDUP_REMOVED lines=13> */
.L_x_4748:
[----:B------:R-:W-:Y:S05]  /*08e0*/  BSYNC B0 ;  /* 0x0000000000007941 */ /* 0x000fea0003800000 */
.L_x_4747:
        /* <DEDUP_REMOVED lines=12> */
.L_x_4760:
        /* <DEDUP_REMOVED lines=27> */
.L_x_4761:
        /* <DEDUP_REMOVED lines=9> */
.L_x_4754:
        /* <DEDUP_REMOVED lines=19> */
.L_x_4758:
[----:B------:R-:W-:Y:S05]  /*0d20*/  BSYNC B0 ;  /* 0x0000000000007941 */ /* 0x000fea0003800000 */
.L_x_4757:
[C---:B------:R-:W-:Y:S02]  /*0d30*/  ISETP.GT.U32.AND P1, PT, R4.reuse, -0x801, PT ;  /* 0xfffff7ff0400780c */ /* 0x040fe40003f24070 */
[----:B------:R-:W-:-:S02]  /*0d40*/  IADD3 R4, R4, 0x800, RZ ;  /* 0x0000080004047810 */ /* 0x000fc40007ffe0ff */
[----:B------:R-:W-:-:S09]  /*0d50*/  IADD3 R5, R5, 0x400, RZ ;  /* 0x0000040005057810 */ /* 0x000fd20007ffe0ff */
[----:B012---:R-:W-:Y:S05]  /*0d60*/  @P1 BRA `(.L_x_4759) ;  /* 0xfffff3c000001947 */ /* 0x007fea000383ffff */
[----:B------:R-:W-:Y:S05]  /*0d70*/  EXIT ;  /* 0x000000000000794d */ /* 0x000fea0003800000 */
.L_x_4755:
[----:B------:R-:W-:Y:S01]  /*0d80*/  HFMA2.MMA R14, -RZ, RZ, 0, 1.847743988037109375e-06 ;  /* 0x0000001fff0e7435 */ /* 0x000fe200000001ff */
[----:B---3--:R-:W-:Y:S01]  /*0d90*/  IMAD.MOV.U32 R18, RZ, RZ, R10 ;  /* 0x000000ffff127224 */ /* 0x008fe200078e000a */
[----:B------:R-:W-:Y:S01]  /*0da0*/  MOV R17, 0x1 ;  /* 0x0000000100117802 */ /* 0x000fe20000000f00 */
[----:B------:R-:W-:Y:S01]  /*0db0*/  IMAD.MOV.U32 R19, RZ, RZ, -0x1 ;  /* 0xffffffffff137424 */ /* 0x000fe200078e00ff */
[----:B------:R-:W-:Y:S02]  /*0dc0*/  MOV R8, 0xde0 ;  /* 0x00000de000087802 */ /* 0x000fe40000000f00 */
[----:B012---:R-:W-:Y:S05]  /*0dd0*/  CALL.REL.NOINC `($__internal_138_$__cuda_sm70_shflsync_bfly_p) ;  /* 0x0000059000007944 */ /* 0x007fea0003c00000 */
[----:B01----:R-:W-:Y:S05]  /*0de0*/  BRA `(.L_x_4760) ;  /* 0xfffffbc000007947 */ /* 0x003fea000383ffff */
.L_x_4756:
[----:B------:R-:W-:Y:S01]  /*0df0*/  HFMA2.MMA R14, -RZ, RZ, 0, 1.847743988037109375e-06 ;  /* 0x0000001fff0e7435 */ /* 0x000fe200000001ff */
[----:B------:R-:W-:Y:S01]  /*0e00*/  MOV R17, 0x2 ;  /* 0x0000000200117802 */ /* 0x000fe20000000f00 */
[----:B------:R-:W-:Y:S01]  /*0e10*/  IMAD.MOV.U32 R19, RZ, RZ, -0x1 ;  /* 0xffffffffff137424 */ /* 0x000fe200078e00ff */
[----:B------:R-:W-:-:S03]  /*0e20*/  MOV R8, 0xe40 ;  /* 0x00000e4000087802 */ /* 0x000fc60000000f00 */
[----:B0123--:R-:W-:Y:S05]  /*0e30*/  CALL.REL.NOINC `($__internal_138_$__cuda_sm70_shflsync_bfly_p) ;  /* 0x0000053000007944 */ /* 0x00ffea0003c00000 */
[----:B01----:R-:W-:Y:S01]  /*0e40*/  FADD.FTZ R18, R18, R14 ;  /* 0x0000000e12127221 */ /* 0x003fe20000010000 */
[----:B------:R-:W-:Y:S01]  /*0e50*/  HFMA2.MMA R14, -RZ, RZ, 0, 1.847743988037109375e-06 ;  /* 0x0000001fff0e7435 */ /* 0x000fe200000001ff */
[----:B------:R-:W-:Y:S01]  /*0e60*/  MOV R17, 0x4 ;  /* 0x0000000400117802 */ /* 0x000fe20000000f00 */
[----:B------:R-:W-:Y:S01]  /*0e70*/  IMAD.MOV.U32 R19, RZ, RZ, -0x1 ;  /* 0xffffffffff137424 */ /* 0x000fe200078e00ff */
[----:B------:R-:W-:-:S03]  /*0e80*/  MOV R8, 0xea0 ;  /* 0x00000ea000087802 */ /* 0x000fc60000000f00 */
[----:B------:R-:W-:Y:S05]  /*0e90*/  CALL.REL.NOINC `($__internal_138_$__cuda_sm70_shflsync_bfly_p) ;  /* 0x000004d000007944 */ /* 0x000fea0003c00000 */
[----:B01----:R-:W-:Y:S01]  /*0ea0*/  FADD.FTZ R18, R18, R14 ;  /* 0x0000000e12127221 */ /* 0x003fe20000010000 */
[----:B------:R-:W-:Y:S01]  /*0eb0*/  HFMA2.MMA R14, -RZ, RZ, 0, 1.847743988037109375e-06 ;  /* 0x0000001fff0e7435 */ /* 0x000fe200000001ff */
[----:B------:R-:W-:Y:S01]  /*0ec0*/  MOV R17, 0x8 ;  /* 0x0000000800117802 */ /* 0x000fe20000000f00 */
[----:B------:R-:W-:Y:S01]  /*0ed0*/  IMAD.MOV.U32 R19, RZ, RZ, -0x1 ;  /* 0xffffffffff137424 */ /* 0x000fe200078e00ff */
[----:B------:R-:W-:-:S03]  /*0ee0*/  MOV R8, 0xf00 ;  /* 0x00000f0000087802 */ /* 0x000fc60000000f00 */
[----:B------:R-:W-:Y:S05]  /*0ef0*/  CALL.REL.NOINC `($__internal_138_$__cuda_sm70_shflsync_bfly_p) ;  /* 0x0000047000007944 */ /* 0x000fea0003c00000 */
[----:B-1----:R-:W-:Y:S01]  /*0f00*/  FADD.FTZ R10, R18, R14 ;  /* 0x0000000e120a7221 */ /* 0x002fe20000010000 */
[----:B------:R-:W-:Y:S01]  /*0f10*/  HFMA2.MMA R14, -RZ, RZ, 0, 1.847743988037109375e-06 ;  /* 0x0000001fff0e7435 */ /* 0x000fe200000001ff */
[----:B0-----:R-:W-:Y:S01]  /*0f20*/  MOV R17, 0x10 ;  /* 0x0000001000117802 */ /* 0x001fe20000000f00 */
[----:B------:R-:W-:Y:S01]  /*0f30*/  IMAD.MOV.U32 R19, RZ, RZ, -0x1 ;  /* 0xffffffffff137424 */ /* 0x000fe200078e00ff */
[----:B------:R-:W-:-:S02]  /*0f40*/  MOV R8, 0xf70 ;  /* 0x00000f7000087802 */ /* 0x000fc40000000f00 */
[----:B------:R-:W-:Y:S02]  /*0f50*/  MOV R18, R10 ;  /* 0x0000000a00127202 */ /* 0x000fe40000000f00 */
[----:B------:R-:W-:Y:S05]  /*0f60*/  CALL.REL.NOINC `($__internal_138_$__cuda_sm70_shflsync_bfly_p) ;  /* 0x0000040000007944 */ /* 0x000fea0003c00000 */
[----:B0-----:R-:W-:Y:S01]  /*0f70*/  HFMA2.MMA R17, -RZ, RZ, 0, 5.9604644775390625e-08 ;  /* 0x00000001ff117435 */ /* 0x001fe200000001ff */
[----:B-1----:R-:W-:Y:S01]  /*0f80*/  MOV R13, R14 ;  /* 0x0000000e000d7202 */ /* 0x002fe20000000f00 */
[----:B------:R-:W-:Y:S01]  /*0f90*/  IMAD.MOV.U32 R18, RZ, RZ, R15 ;  /* 0x000000ffff127224 */ /* 0x000fe200078e000f */
[----:B------:R-:W-:Y:S01]  /*0fa0*/  MOV R14, 0x1f ;  /* 0x0000001f000e7802 */ /* 0x000fe20000000f00 */
[----:B------:R-:W-:Y:S01]  /*0fb0*/  IMAD.MOV.U32 R19, RZ, RZ, -0x1 ;  /* 0xffffffffff137424 */ /* 0x000fe200078e00ff */
[----:B------:R-:W-:Y:S02]  /*0fc0*/  MOV R8, 0xfe0 ;  /* 0x00000fe000087802 */ /* 0x000fe40000000f00 */
[----:B------:R-:W-:Y:S05]  /*0fd0*/  CALL.REL.NOINC `($__internal_138_$__cuda_sm70_shflsync_bfly_p) ;  /* 0x0000039000007944 */ /* 0x000fea0003c00000 */
[----:B0-----:R-:W-:Y:S01]  /*0fe0*/  HFMA2.MMA R17, -RZ, RZ, 0, 1.1920928955078125e-07 ;  /* 0x00000002ff117435 */ /* 0x001fe200000001ff */
[----:B-1----:R-:W-:Y:S01]  /*0ff0*/  FADD.FTZ R18, R15, R14 ;  /* 0x0000000e0f127221 */ /* 0x002fe20000010000 */
[----:B------:R-:W-:Y:S01]  /*1000*/  MOV R14, 0x1f ;  /* 0x0000001f000e7802 */ /* 0x000fe20000000f00 */
[----:B------:R-:W-:Y:S01]  /*1010*/  IMAD.MOV.U32 R19, RZ, RZ, -0x1 ;  /* 0xffffffffff137424 */ /* 0x000fe200078e00ff */
[----:B------:R-:W-:Y:S02]  /*1020*/  MOV R8, 0x1040 ;  /* 0x0000104000087802 */ /* 0x000fe40000000f00 */
[----:B------:R-:W-:Y:S05]  /*1030*/  CALL.REL.NOINC `($__internal_138_$__cuda_sm70_shflsync_bfly_p) ;  /* 0x0000033000007944 */ /* 0x000fea0003c00000 */
[----:B0-----:R-:W-:Y:S01]  /*1040*/  HFMA2.MMA R17, -RZ, RZ, 0, 2.384185791015625e-07 ;  /* 0x00000004ff117435 */ /* 0x001fe200000001ff */
[----:B-1----:R-:W-:Y:S01]  /*1050*/  FADD.FTZ R18, R18, R14 ;  /* 0x0000000e12127221 */ /* 0x002fe20000010000 */
[----:B------:R-:W-:Y:S01]  /*1060*/  MOV R14, 0x1f ;  /* 0x0000001f000e7802 */ /* 0x000fe20000000f00 */
[----:B------:R-:W-:Y:S01]  /*1070*/  IMAD.MOV.U32 R19, RZ, RZ, -0x1 ;  /* 0xffffffffff137424 */ /* 0x000fe200078e00ff */
[----:B------:R-:W-:-:S02]  /*1080*/  MOV R8, 0x10a0 ;  /* 0x000010a000087802 */ /* 0x000fc40000000f00 */
[----:B------:R-:W-:Y:S05]  /*1090*/  CALL.REL.NOINC `($__internal_138_$__cuda_sm70_shflsync_bfly_p) ;  /* 0x000002d000007944 */ /* 0x000fea0003c00000 */
[----:B0-----:R-:W-:Y:S01]  /*10a0*/  HFMA2.MMA R17, -RZ, RZ, 0, 4.76837158203125e-07 ;  /* 0x00000008ff117435 */ /* 0x001fe200000001ff */
[----:B-1----:R-:W-:Y:S01]  /*10b0*/  FADD.FTZ R18, R18, R14 ;  /* 0x0000000e12127221 */ /* 0x002fe20000010000 */
[----:B------:R-:W-:Y:S01]  /*10c0*/  MOV R14, 0x1f ;  /* 0x0000001f000e7802 */ /* 0x000fe20000000f00 */
[----:B------:R-:W-:Y:S01]  /*10d0*/  IMAD.MOV.U32 R19, RZ, RZ, -0x1 ;  /* 0xffffffffff137424 */ /* 0x000fe200078e00ff */
[----:B------:R-:W-:-:S02]  /*10e0*/  MOV R8, 0x1100 ;  /* 0x0000110000087802 */ /* 0x000fc40000000f00 */
[----:B------:R-:W-:Y:S05]  /*10f0*/  CALL.REL.NOINC `($__internal_138_$__cuda_sm70_shflsync_bfly_p) ;  /* 0x0000027000007944 */ /* 0x000fea0003c00000 */
[----:B-1----:R-:W-:Y:S01]  /*1100*/  FADD.FTZ R12, R18, R14 ;  /* 0x0000000e120c7221 */ /* 0x002fe20000010000 */
[----:B0-----:R-:W-:Y:S01]  /*1110*/  HFMA2.MMA R17, -RZ, RZ, 0, 9.5367431640625e-07 ;  /* 0x00000010ff117435 */ /* 0x001fe200000001ff */
[----:B------:R-:W-:Y:S01]  /*1120*/  MOV R14, 0x1f ;  /* 0x0000001f000e7802 */ /* 0x000fe20000000f00 */
[----:B------:R-:W-:Y:S01]  /*1130*/  IMAD.MOV.U32 R19, RZ, RZ, -0x1 ;  /* 0xffffffffff137424 */ /* 0x000fe200078e00ff */
[----:B------:R-:W-:-:S02]  /*1140*/  MOV R8, 0x1170 ;  /* 0x0000117000087802 */ /* 0x000fc40000000f00 */
[----:B------:R-:W-:Y:S02]  /*1150*/  MOV R18, R12 ;  /* 0x0000000c00127202 */ /* 0x000fe40000000f00 */
[----:B------:R-:W-:Y:S05]  /*1160*/  CALL.REL.NOINC `($__internal_138_$__cuda_sm70_shflsync_bfly_p) ;  /* 0x0000020000007944 */ /* 0x000fea0003c00000 */
[----:B-1----:R-:W-:Y:S01]  /*1170*/  MOV R15, R14 ;  /* 0x0000000e000f7202 */ /* 0x002fe20000000f00 */
[----:B------:R-:W-:Y:S01]  /*1180*/  HFMA2.MMA R14, -RZ, RZ, 0, 1.847743988037109375e-06 ;  /* 0x0000001fff0e7435 */ /* 0x000fe200000001ff */
[----:B0-----:R-:W-:Y:S01]  /*1190*/  MOV R18, R11 ;  /* 0x0000000b00127202 */ /* 0x001fe20000000f00 */
[----:B------:R-:W-:Y:S01]  /*11a0*/  IMAD.MOV.U32 R17, RZ, RZ, 0x1 ;  /* 0x00000001ff117424 */ /* 0x000fe200078e00ff */
[----:B------:R-:W-:Y:S02]  /*11b0*/  MOV R19, 0xffffffff ;  /* 0xffffffff00137802 */ /* 0x000fe40000000f00 */
[----:B------:R-:W-:Y:S02]  /*11c0*/  MOV R8, 0x11e0 ;  /* 0x000011e000087802 */ /* 0x000fe40000000f00 */
[----:B------:R-:W-:Y:S05]  /*11d0*/  CALL.REL.NOINC `($__internal_138_$__cuda_sm70_shflsync_bfly_p) ;  /* 0x0000019000007944 */ /* 0x000fea0003c00000 */
[----:B0-----:R-:W-:Y:S01]  /*11e0*/  HFMA2.MMA R17, -RZ, RZ, 0, 1.1920928955078125e-07 ;  /* 0x00000002ff117435 */ /* 0x001fe200000001ff */
[----:B-1----:R-:W-:Y:S01]  /*11f0*/  FADD.FTZ R18, R11, R14 ;  /* 0x0000000e0b127221 */ /* 0x002fe20000010000 */
[----:B------:R-:W-:Y:S01]  /*1200*/  MOV R19, 0xffffffff ;  /* 0xffffffff00137802 */ /* 0x000fe20000000f00 */
[----:B------:R-:W-:Y:S01]  /*1210*/  IMAD.MOV.U32 R14, RZ, RZ, 0x1f ;  /* 0x0000001fff0e7424 */ /* 0x000fe200078e00ff */
[----:B------:R-:W-:-:S02]  /*1220*/  MOV R8, 0x1240 ;  /* 0x0000124000087802 */ /* 0x000fc40000000f00 */
        /* <DEDUP_REMOVED lines=9> */
[----:B------:R-:W-:-:S02]  /*12c0*/  MOV R14, 0x1f ;  /* 0x0000001f000e7802 */ /* 0x000fc40000000f00 */
[----:B------:R-:W-:Y:S02]  /*12d0*/  MOV R19, 0xffffffff ;  /* 0xffffffff00137802 */ /* 0x000fe40000000f00 */
[----:B------:R-:W-:Y:S02]  /*12e0*/  MOV R8, 0x1300 ;  /* 0x0000130000087802 */ /* 0x000fe40000000f00 */
[----:B------:R-:W-:Y:S05]  /*12f0*/  CALL.REL.NOINC `($__internal_138_$__cuda_sm70_shflsync_bfly_p) ;  /* 0x0000007000007944 */ /* 0x000fea0003c00000 */
[----:B01----:R-:W-:Y:S01]  /*1300*/  FADD.FTZ R18, R18, R14 ;  /* 0x0000000e12127221 */ /* 0x003fe20000010000 */
[----:B------:R-:W-:Y:S01]  /*1310*/  HFMA2.MMA R14, -RZ, RZ, 0, 1.847743988037109375e-06 ;  /* 0x0000001fff0e7435 */ /* 0x000fe200000001ff */
[----:B------:R-:W-:Y:S01]  /*1320*/  IMAD.MOV.U32 R17, RZ, RZ, 0x10 ;  /* 0x00000010ff117424 */ /* 0x000fe200078e00ff */
[----:B------:R-:W-:Y:S02]  /*1330*/  MOV R19, 0xffffffff ;  /* 0xffffffff00137802 */ /* 0x000fe40000000f00 */
[----:B------:R-:W-:Y:S02]  /*1340*/  MOV R8, 0x1360 ;  /* 0x0000136000087802 */ /* 0x000fe40000000f00 */
[----:B------:R-:W-:Y:S05]  /*1350*/  CALL.REL.NOINC `($__internal_138_$__cuda_sm70_shflsync_bfly_p) ;  /* 0x0000001000007944 */ /* 0x000fea0003c00000 */
[----:B01----:R-:W-:Y:S05]  /*1360*/  BRA `(.L_x_4761) ;  /* 0xfffff7f000007947 */ /* 0x003fea000383ffff */
        .weak           $__internal_138_$__cuda_sm70_shflsync_bfly_p
        .type           $__internal_138_$__cuda_sm70_shflsync_bfly_p,@function
        .size           $__internal_138_$__cuda_sm70_shflsync_bfly_p,(.L_x_6940 - $__internal_138_$__cuda_sm70_shflsync_bfly_p)
$__internal_138_$__cuda_sm70_shflsync_bfly_p:
[----:B------:R-:W-:Y:S01]  /*1370*/  HFMA2.MMA R9, -RZ, RZ, 0, 0 ;  /* 0x00000000ff097435 */ /* 0x000fe200000001ff */
[----:B------:R-:W-:Y:S04]  /*1380*/  WARPSYNC R19 ;  /* 0x0000001300007348 */ /* 0x000fe80003800000 */
[----:B------:R0:W1:Y:S01]  /*1390*/  SHFL.BFLY PT, R14, R18, R17, R14 ;  /* 0x0c000011120e7389 */ /* 0x00006200000e000e */
[----:B------:R-:W-:Y:S05]  /*13a0*/  RET.REL.NODEC R8 `(_ZN10layer_norm22ln_bwd_finalize_kernelINS_22Kernel_traits_finalizeILj2048E6__halfS2_fS2_fjLb1ELj1024ELj4ENS_18Kernel_traits_baseILj2048ES2_S2_fS2_fjLj1024EEEEELb1ELb1EEEvNS_9BwdParamsE) ;  /* 0xffffec5008007950 */ /* 0x000fea0003c3ffff */
.L_x_4762:
        /* <DEDUP_REMOVED lines=13> */
.L_x_6940:


//--------------------- .text._ZN10layer_norm13ln_bwd_kernelINS_13Kernel_traitsI6__halfS2_fS2_fjLj2048ELj1ELj1ELj4ELj16ENS_18Kernel_traits_baseILj2048ES2_S2_fS2_fjLj128EEEEELb1ELb1ELb1ELb1EEEvNS_9BwdParamsE --------------------------
	.section	.text._ZN10layer_norm13ln_bwd_kernelINS_13Kernel_traitsI6__halfS2_fS2_fjLj2048ELj1ELj1ELj4ELj16ENS_18Kernel_traits_baseILj2048ES2_S2_fS2_fjLj128EEEEELb1ELb1ELb1ELb1EEEvNS_9BwdParamsE,"ax",@progbits
	.sectioninfo	@"SHI_REGISTERS=168"
	.align	128
        .global         _ZN10layer_norm13ln_bwd_kernelINS_13Kernel_traitsI6__halfS2_fS2_fjLj2048ELj1ELj1ELj4ELj16ENS_18Kernel_traits_baseILj2048ES2_S2_fS2_fjLj128EEEEELb1ELb1ELb1ELb1EEEvNS_9BwdParamsE
        .type           _ZN10layer_norm13ln_bwd_kernelINS_13Kernel_traitsI6__halfS2_fS2_fjLj2048ELj1ELj1ELj4ELj16ENS_18Kernel_traits_baseILj2048ES2_S2_fS2_fjLj128EEEEELb1ELb1ELb1ELb1EEEvNS_9BwdParamsE,@function
        .size           _ZN10layer_norm13ln_bwd_kernelINS_13Kernel_traitsI6__halfS2_fS2_fjLj2048ELj1ELj1ELj4ELj16ENS_18Kernel_traits_baseILj2048ES2_S2_fS2_fjLj128EEEEELb1ELb1ELb1ELb1EEEvNS_9BwdParamsE,(.L_x_6941 - _ZN10layer_norm13ln_bwd_kernelINS_13Kernel_traitsI6__halfS2_fS2_fjLj2048ELj1ELj1ELj4ELj16ENS_18Kernel_traits_baseILj2048ES2_S2_fS2_fjLj128EEEEELb1ELb1ELb1ELb1EEEvNS_9BwdParamsE)
        .other          _ZN10layer_norm13ln_bwd_kernelINS_13Kernel_traitsI6__halfS2_fS2_fjLj2048ELj1ELj1ELj4ELj16ENS_18Kernel_traits_baseILj2048ES2_S2_fS2_fjLj128EEEEELb1ELb1ELb1ELb1EEEvNS_9BwdParamsE,@"STO_CUDA_ENTRY STV_DEFAULT"
_ZN10layer_norm13ln_bwd_kernelINS_13Kernel_traitsI6__halfS2_fS2_fjLj2048ELj1ELj1ELj4ELj16ENS_18Kernel_traits_baseILj2048ES2_S2_fS2_fjLj128EEEEELb1ELb1ELb1ELb1EEEvNS_9BwdParamsE:
.text._ZN10layer_norm13ln_bwd_kernelINS_13Kernel_traitsI6__halfS2_fS2_fjLj2048ELj1ELj1ELj4ELj16ENS_18Kernel_traits_baseILj2048ES2_S2_fS2_fjLj128EEEEELb1ELb1ELb1ELb1EEEvNS_9BwdParamsE:
        /* <DEDUP_REMOVED lines=39> */
.L_x_4763:
[----:B0-----:R-:W-:-:S04]  /*0270*/  LEA R2, P0, R135, c[0x0][0x1b0], 0x4 ;  /* 0x00006c0087027a11 */ /* 0x001fc800078020ff */
[----:B------:R-:W-:-:S05]  /*0280*/  IADD3.X R3, RZ, c[0x0][0x1b4], RZ, P0, !PT ;  /* 0x00006d00ff037a10 */ /* 0x000fca00007fe4ff */
[----:B------:R0:W2:Y:S04]  /*0290*/  LDG.E.128 R128, [R2.64] ;  /* 0x0000000402807981 */ /* 0x0000a8000c1e1d00 */
[----:B------:R0:W3:Y:S01]  /*02a0*/  LDG.E.128 R16, [R2.64+0x800] ;  /* 0x0008000402107981 */ /* 0x0000e2000c1e1d00 */
[----:B------:R-:W1:Y:S01]  /*02b0*/  LDC.U8 R4, c[0x0][0x1f0] ;  /* 0x00007c00ff047b82 */ /* 0x000e620000000000 */
        /* <DEDUP_REMOVED lines=25> */
[----:B------:R-:W-:Y:S02]  /*0450*/  HADD2.F32 R132, -RZ, R129.H0_H0 ;  /* 0x20000081ff847230 */ /* 0x000fe40000004100 */
        /* <DEDUP_REMOVED lines=10> */
[----:B------:R-:W-:Y:S02]  /*0500*/  HADD2.F32 R129, -RZ, R129.H1_H1 ;  /* 0x30000081ff817230 */ /* 0x000fe40000004100 */
[--C-:B------:R-:W-:Y:S02]  /*0510*/  HADD2.F32 R128, -RZ, R130.reuse.H0_H0 ;  /* 0x20000082ff807230 */ /* 0x100fe40000004100 */
[----:B------:R-:W-:-:S02]  /*0520*/  HADD2.F32 R15, -RZ, R130.H1_H1 ;  /* 0x30000082ff0f7230 */ /* 0x000fc40000004100 */
[--C-:B------:R-:W-:Y:S02]  /*0530*/  HADD2.F32 R14, -RZ, R131.reuse.H0_H0 ;  /* 0x20000083ff0e7230 */ /* 0x100fe40000004100 */
[----:B-1----:R-:W-:Y:S02]  /*0540*/  HADD2.F32 R13, -RZ, R131.H1_H1 ;  /* 0x30000083ff0d7230 */ /* 0x002fe40000004100 */
.L_x_4836:
        /* <DEDUP_REMOVED lines=43> */
.L_x_4766:
[----:B0-----:R-:W-:Y:S01]  /*0800*/  IADD3 R104, R108, -0x1, RZ ;  /* 0xffffffff6c687810 */ /* 0x001fe20007ffe0ff */
[----:B------:R0:W2:Y:S04]  /*0810*/  LDG.E R139, [R124.64] ;  /* 0x000000047c8b7981 */ /* 0x0000a8000c1e1900 */
[----:B------:R-:W-:-:S05]  /*0820*/  IMAD R104, R104, c[0x0][0x168], RZ ;  /* 0x00005a0068687a24 */ /* 0x000fca00078e02ff */
[----:B------:R-:W-:-:S04]  /*0830*/  SHF.R.S32.HI R105, RZ, 0x1f, R104 ;  /* 0x0000001fff697819 */ /* 0x000fc80000011468 */
[----:B------:R-:W-:Y:S02]  /*0840*/  LEA.HI R104, R105, R104, RZ, 0x3 ;  /* 0x0000006869687211 */ /* 0x000fe400078f18ff */
[----:B------:R-:W-:Y:S02]  /*0850*/  MOV R121, 0x10 ;  /* 0x0000001000797802 */ /* 0x000fe40000000f00 */
        /* <DEDUP_REMOVED lines=18> */
[----:B------:R-:W-:Y:S02]  /*0980*/  @P1 LEA.HI.SX32 R158, R142, R135, 0x1d ;  /* 0x000000878e9e1211 */ /* 0x000fe400078feaff */
[----:B-1----:R-:W-:Y:S02]  /*0990*/  MOV R141, 0x8 ;  /* 0x00000008008d7802 */ /* 0x002fe40000000f00 */
[----:B0-----:R-:W-:-:S03]  /*09a0*/  IADD3 R130, R158, 0x80, RZ ;  /* 0x000000809e827810 */ /* 0x001fc60007ffe0ff */
        /* <DEDUP_REMOVED lines=15> */
[--C-:B----4-:R-:W-:Y:S01]  /*0aa0*/  HADD2.F32 R141, -RZ, R108.reuse.H0_H0 ;  /* 0x2000006cff8d7230 */ /* 0x110fe20000004100 */
[C---:B------:R-:W-:Y:S01]  /*0ab0*/  FADD.FTZ R142, -R139.reuse, R117 ;  /* 0x000000758b8e7221 */ /* 0x040fe20000010100 */
[--C-:B------:R-:W-:Y:S01]  /*0ac0*/  HADD2.F32 R143, -RZ, R109.reuse.H0_H0 ;  /* 0x2000006dff8f7230 */ /* 0x100fe20000004100 */
[C---:B------:R-:W-:Y:S02]  /*0ad0*/  FADD.FTZ R144, -R139.reuse, R118 ;  /* 0x000000768b907221 */ /* 0x040fe40000010100 */
[C---:B------:R-:W-:Y:S01]  /*0ae0*/  FADD.FTZ R157, -R139.reuse, R112 ;  /* 0x000000708b9d7221 */ /* 0x040fe20000010100 */
[----:B------:R-:W-:Y:S01]  /*0af0*/  HADD2.F32 R106, -RZ, R109.H1_H1 ;  /* 0x3000006dff6a7230 */ /* 0x000fe20000004100 */
[C---:B------:R-:W-:Y:S01]  /*0b00*/  FADD.FTZ R165, -R139.reuse, R115 ;  /* 0x000000738ba57221 */ /* 0x040fe20000010100 */
[----:B------:R-:W-:Y:S01]  /*0b10*/  HADD2.F32 R108, -RZ, R108.H1_H1 ;  /* 0x3000006cff6c7230 */ /* 0x000fe20000004100 */
[C---:B-1----:R-:W-:Y:S01]  /*0b20*/  FADD.FTZ R161, -R139.reuse, R113 ;  /* 0x000000718ba17221 */ /* 0x042fe20000010100 */
[--C-:B------:R-:W-:Y:S01]  /*0b30*/  HADD2.F32 R149, -RZ, R120.reuse.H0_H0 ;  /* 0x20000078ff957230 */ /* 0x100fe20000004100 */
[C---:B0-----:R-:W-:Y:S01]  /*0b40*/  FADD.FTZ R163, -R139.reuse, R114 ;  /* 0x000000728ba37221 */ /* 0x041fe20000010100 */
[----:B------:R-:W-:Y:S01]  /*0b50*/  HADD2.F32 R152, -RZ, R120.H1_H1 ;  /* 0x30000078ff987230 */ /* 0x000fe20000004100 */
[C---:B------:R-:W-:Y:S01]  /*0b60*/  FMUL.FTZ R115, R2.reuse, R147 ;  /* 0x0000009302737220 */ /* 0x040fe20000410000 */
[----:B------:R-:W-:Y:S01]  /*0b70*/  HADD2.F32 R107, -RZ, R110.H0_H0 ;  /* 0x2000006eff6b7230 */ /* 0x000fe20000004100 */
[----:B------:R-:W-:Y:S01]  /*0b80*/  FADD.FTZ R146, -R139, R119 ;  /* 0x000000778b927221 */ /* 0x000fe20000010100 */
[--C-:B------:R-:W-:Y:S01]  /*0b90*/  HADD2.F32 R109, -RZ, R123.reuse.H0_H0 ;  /* 0x2000007bff6d7230 */ /* 0x100fe20000004100 */
[C---:B------:R-:W-:Y:S01]  /*0ba0*/  FMUL.FTZ R113, R2.reuse, R155 ;  /* 0x0000009b02717220 */ /* 0x040fe20000410000 */
[----:B------:R-:W-:Y:S01]  /*0bb0*/  HADD2.F32 R160, -RZ, R123.H1_H1 ;  /* 0x3000007bffa07230 */ /* 0x000fe20000004100 */
[----:B------:R-:W-:-:S02]  /*0bc0*/  FMUL.FTZ R114, R2, R153 ;  /* 0x0000009902727220 */ /* 0x000fc40000410000 */
[C---:B------:R-:W-:Y:S01]  /*0bd0*/  FMUL.FTZ R120, R2.reuse, R142 ;  /* 0x0000008e02787220 */ /* 0x040fe20000410000 */
[--C-:B------:R-:W-:Y:S01]  /*0be0*/  HADD2.F32 R104, -RZ, R111.reuse.H1_H1 ;  /* 0x3000006fff687230 */ /* 0x100fe20000004100 */
[C---:B------:R-:W-:Y:S01]  /*0bf0*/  FADD.FTZ R145, -R139.reuse, R105 ;  /* 0x000000698b917221 */ /* 0x040fe20000010100 */
[----:B------:R-:W-:Y:S01]  /*0c00*/  HADD2.F32 R105, -RZ, R111.H0_H0 ;  /* 0x2000006fff697230 */ /* 0x000fe20000004100 */
[----:B------:R-:W-:Y:S02]  /*0c10*/  FMUL.FTZ R117, R2, R157 ;  /* 0x0000009d02757220 */ /* 0x000fe40000410000 */
[----:B------:R-:W-:Y:S01]  /*0c20*/  FMUL.FTZ R142, R134, R141 ;  /* 0x0000008d868e7220 */ /* 0x000fe20000410000 */
[--C-:B------:R-:W-:Y:S01]  /*0c30*/  HADD2.F32 R111, -RZ, R122.reuse.H0_H0 ;  /* 0x2000007aff6f7230 */ /* 0x100fe20000004100 */
[----:B------:R-:W-:Y:S01]  /*0c40*/  FMUL.FTZ R123, R2, R144 ;  /* 0x00000090027b7220 */ /* 0x000fe20000410000 */
[----:B------:R-:W-:Y:S01]  /*0c50*/  HADD2.F32 R156, -RZ, R122.H1_H1 ;  /* 0x3000007aff9c7230 */ /* 0x000fe20000004100 */
        /* <DEDUP_REMOVED lines=34> */
[----:B------:R-:W-:Y:S01]  /*0e80*/  HADD2.F32 R110, -RZ, R110.H1_H1 ;  /* 0x3000006eff6e7230 */ /* 0x000fe20000004100 */
        /* <DEDUP_REMOVED lines=8> */
[--C-:B------:R-:W-:Y:S01]  /*0f10*/  HADD2.F32 R151, -RZ, R121.reuse.H0_H0 ;  /* 0x20000079ff977230 */ /* 0x100fe20000004100 */
[----:B------:R-:W-:Y:S01]  /*0f20*/  FADD.FTZ R104, R105, R148 ;  /* 0x0000009469687221 */ /* 0x000fe20000010000 */
[----:B------:R-:W-:Y:S01]  /*0f30*/  HADD2.F32 R154, -RZ, R121.H1_H1 ;  /* 0x30000079ff9a7230 */ /* 0x000fe20000004100 */
        /* <DEDUP_REMOVED lines=51> */
.L_x_4767:
[----:B0-----:R-:W-:Y:S05]  /*1270*/  BSYNC B0 ;  /* 0x0000000000007941 */ /* 0x001fea0003800000 */
.L_x_4765:
[----:B------:R-:W0:Y:S01]  /*1280*/  S2R R106, SR_TID.X ;  /* 0x00000000006a7919 */ /* 0x000e220000002100 */
[----:B------:R-:W-:Y:S02]  /*1290*/  LOP3.LUT P1, RZ, R3, 0xff, RZ, 0xc0, !PT ;  /* 0x000000ff03ff7812 */ /* 0x000fe4000782c0ff */
[----:B-----5:R-:W-:Y:S02]  /*12a0*/  MOV R104, R158 ;  /* 0x0000009e00687202 */ /* 0x020fe40000000f00 */
[----:B------:R-:W-:Y:S02]  /*12b0*/  MOV R105, R130 ;  /* 0x0000008200697202 */ /* 0x000fe40000000f00 */
[----:B------:R-:W-:Y:S02]  /*12c0*/  PRMT R160, R104, 0x7610, R160 ;  /* 0x0000761068a07816 */ /* 0x000fe400000000a0 */
[----:B------:R-:W-:-:S02]  /*12d0*/  PRMT R157, R105, 0x7610, R157 ;  /* 0x00007610699d7816 */ /* 0x000fc4000000009d */
[----:B0-----:R-:W-:Y:S02]  /*12e0*/  LOP3.LUT P0, RZ, R106, 0x1f, RZ, 0xc0, !PT ;  /* 0x0000001f6aff7812 */ /* 0x001fe4000780c0ff */
[----:B------:R-:W-:-:S04]  /*12f0*/  SHF.R.U32.HI R106, RZ, 0x5, R106 ;  /* 0x00000005ff6a7819 */ /* 0x000fc8000001166a */
[----:B------:R-:W-:-:S04]  /*1300*/  LOP3.LUT R161, R106, 0x7fffffc, RZ, 0xc0, !PT ;  /* 0x07fffffc6aa17812 */ /* 0x000fc800078ec0ff */
[----:B------:R-:W-:Y:S01]  /*1310*/  @!P1 IADD3 R161, R161, 0x4, RZ ;  /* 0x00000004a1a19810 */ /* 0x000fe20007ffe0ff */
[----:B------:R-:W-:Y:S05]  /*1320*/  BRA.DIV ~URZ, `(.L_x_4768) ;  /* 0x000023b27f007947 */ /* 0x000fea000b800000 */
[----:B------:R0:W1:Y:S02]  /*1330*/  SHFL.DOWN PT, R125, R124, 0x10, 0x1f ;  /* 0x0a001f007c7d7f89 */ /* 0x00006400000e0000 */
.L_x_4837:
        /* <DEDUP_REMOVED lines=18> */
.L_x_4838:
[----:B------:R-:W-:Y:S01]  /*1460*/  @!P0 LOP3.LUT R106, R106, 0x3, RZ, 0xc0, !PT ;  /* 0x000000036a6a8812 */ /* 0x000fe200078ec0ff */
[----:B01----:R-:W-:Y:S01]  /*1470*/  FADD.FTZ R124, R107, R124 ;  /* 0x0000007c6b7c7221 */ /* 0x003fe20000010000 */
[----:B------:R-:W-:Y:S01]  /*1480*/  WARPSYNC 0xffffffff ;  /* 0xffffffff00007948 */ /* 0x000fe20003800000 */
[----:B--2---:R-:W-:Y:S01]  /*1490*/  FADD.FTZ R125, R104, R125 ;  /* 0x0000007d687d7221 */ /* 0x004fe20000010000 */
[----:B------:R-:W-:Y:S01]  /*14a0*/  ISETP.GE.AND P3, PT, R138, 0x1, PT ;  /* 0x000000018a00780c */ /* 0x000fe20003f66270 */
[----:B------:R-:W-:-:S05]  /*14b0*/  @!P0 IMAD.IADD R162, R161, 0x1, R106 ;  /* 0x00000001a1a28824 */ /* 0x000fca00078e026a */
[----:B------:R0:W-:Y:S04]  /*14c0*/  @!P0 STS.64 [R162.X8+0x2000], R124 ;  /* 0x0020007ca2008388 */ /* 0x0001e80000008a00 */
[----:B------:R-:W-:Y:S03]  /*14d0*/  BAR.SYNC.DEFER_BLOCKING 0x0 ;  /* 0x0000000000007b1d */ /* 0x000fe60000010000 */
[----:B------:R-:W-:-:S05]  /*14e0*/  @P3 IADD3 R138, R138, -0x1, RZ ;  /* 0xffffffff8a8a3810 */ /* 0x000fca0007ffe0ff */
[----:B------:R-:W-:Y:S01]  /*14f0*/  @P3 IMAD R138, R138, c[0x0][0x168], RZ ;  /* 0x00005a008a8a3a24 */ /* 0x000fe200078e02ff */
[----:B0-----:R-:W-:Y:S01]  /*1500*/  HFMA2.MMA R124, -RZ, RZ, 0, 0 ;  /* 0x00000000ff7c7435 */ /* 0x001fe200000001ff */
        /* <DEDUP_REMOVED lines=33> */
.L_x_4771:
[----:B0-----:R-:W-:Y:S05]  /*1720*/  BSYNC B0 ;  /* 0x0000000000007941 */ /* 0x001fea0003800000 */
.L_x_4770:
[----:B------:R-:W-:Y:S01]  /*1730*/  BSSY B0, `(.L_x_4772) ;  /* 0x000000f000007945 */ /* 0x000fe20003800000 */
[----:B------:R-:W-:Y:S02]  /*1740*/  ISETP.NE.U32.AND P1, PT, RZ, c[0x0][0x258], PT ;  /* 0x00009600ff007a0c */ /* 0x000fe40003f25070 */
[----:B------:R-:W-:Y:S01]  /*1750*/  @!P4 ISETP.NE.AND.EX P0, PT, RZ, c[0x0][0x21c], PT, P0 ;  /* 0x00008700ff00ca0c */ /* 0x000fe20003f05300 */
[----:B------:R-:W-:Y:S07]  /*1760*/  @!P3 BRA `(.L_x_4773) ;  /* 0x000000b00000b947 */ /* 0x000fee0003800000 */
[----:B------:R-:W-:Y:S01]  /*1770*/  LOP3.LUT P6, RZ, R160, 0xff, RZ, 0xc0, !PT ;  /* 0x000000ffa0ff7812 */ /* 0x000fe200078cc0ff */
[----:B------:R-:W-:-:S04]  /*1780*/  FMUL.FTZ R104, R107, c[0x0][0x1ec] ;  /* 0x00007b006b687a20 */ /* 0x000fc80000410000 */
[----:B------:R-:W-:Y:S02]  /*1790*/  FMUL.FTZ R109, R104, c[0x0][0x1e8] ;  /* 0x00007a00686d7a20 */ /* 0x000fe40000410000 */
[----:B------:R-:W-:-:S06]  /*17a0*/  CS2R R104, SRZ ;  /* 0x0000000000687805 */ /* 0x000fcc000001ff00 */
[----:B------:R-:W-:Y:S02]  /*17b0*/  @P6 HADD2.F32 R108, -RZ, R68.H0_H0 ;  /* 0x20000044ff6c6230 */ /* 0x000fe40000004100 */
[----:B-----5:R-:W-:-:S03]  /*17c0*/  @P6 HADD2.F32 R106, -RZ, R88.H0_H0 ;  /* 0x20000058ff6a6230 */ /* 0x020fc60000004100 */
[C---:B------:R-:W-:Y:S02]  /*17d0*/  @P6 FMUL.FTZ R104, R109.reuse, R108 ;  /* 0x0000006c6d686220 */ /* 0x040fe40000410000 */
[----:B------:R-:W-:-:S03]  /*17e0*/  @P6 FMUL.FTZ R105, R109, R106 ;  /* 0x0000006a6d696220 */ /* 0x000fc60000410000 */
[----:B------:R-:W-:Y:S01]  /*17f0*/  F2FP.PACK_AB R104, RZ, R104 ;  /* 0x00000068ff68723e */ /* 0x000fe200000000ff */
[----:B------:R-:W-:-:S03]  /*1800*/  FADD.FTZ R44, R44, R105 ;  /* 0x000000692c2c7221 */ /* 0x000fc60000010000 */
[----:B------:R-:W-:Y:S02]  /*1810*/  PRMT R96, R104, 0x7610, R96 ;  /* 0x0000761068607816 */ /* 0x000fe40000000060 */
.L_x_4773:
[----:B------:R-:W-:Y:S05]  /*1820*/  BSYNC B0 ;  /* 0x0000000000007941 */ /* 0x000fea0003800000 */
.L_x_4772:
        /* <DEDUP_REMOVED lines=11> */
.L_x_4775:
[----:B------:R-:W-:Y:S05]  /*18e0*/  BSYNC B0 ;  /* 0x0000000000007941 */ /* 0x000fea0003800000 */
.L_x_4774:
[----:B------:R-:W-:Y:S01]  /*18f0*/  BSSY B0, `(.L_x_4776) ;  /* 0x0000011000007945 */ /* 0x000fe20003800000 */
[----:B------:R-:W-:Y:S02]  /*1900*/  @!P4 ISETP.NE.U32.AND P0, PT, RZ, c[0x0][0x218], PT ;  /* 0x00008600ff00ca0c */ /* 0x000fe40003f05070 */
[----:B------:R-:W-:Y:S02]  /*1910*/  @!P4 ISETP.NE.AND.EX P2, PT, RZ, c[0x0][0x21c], PT, P2 ;  /* 0x00008700ff00ca0c */ /* 0x000fe40003f45320 */
[----:B------:R-:W-:Y:S01]  /*1920*/  ISETP.NE.AND.EX P1, PT, RZ, c[0x0][0x25c], PT, P1 ;  /* 0x00009700ff007a0c */ /* 0x000fe20003f25310 */
[----:B------:R-:W-:Y:S07]  /*1930*/  @!P3 BRA `(.L_x_4777) ;  /* 0x000000c00000b947 */ /* 0x000fee0003800000 */
[----:B------:R-:W-:Y:S01]  /*1940*/  LOP3.LUT P6, RZ, R158, 0xff00, RZ, 0xc0, !PT ;  /* 0x0000ff009eff7812 */ /* 0x000fe200078cc0ff */
[----:B------:R-:W-:Y:S01]  /*1950*/  FMUL.FTZ R104, R106, c[0x0][0x1ec] ;  /* 0x00007b006a687a20 */ /* 0x000fe20000410000 */
[----:B------:R-:W-:-:S03]  /*1960*/  HFMA2.MMA R108, -RZ, RZ, 0, 0 ;  /* 0x00000000ff6c7435 */ /* 0x000fc600000001ff */
[----:B------:R-:W-:Y:S01]  /*1970*/  FMUL.FTZ R110, R104, c[0x0][0x1e8] ;  /* 0x00007a00686e7a20 */ /* 0x000fe20000410000 */
[----:B------:R-:W-:-:S07]  /*1980*/  MOV R104, RZ ;  /* 0x000000ff00687202 */ /* 0x000fce0000000f00 */
[----:B------:R-:W-:Y:S02]  /*1990*/  @P6 HADD2.F32 R109, -RZ, R68.H1_H1 ;  /* 0x30000044ff6d6230 */ /* 0x000fe40000004100 */
[----:B-----5:R-:W-:-:S03]  /*19a0*/  @P6 HADD2.F32 R105, -RZ, R88.H1_H1 ;  /* 0x30000058ff696230 */ /* 0x020fc60000004100 */
[C---:B------:R-:W-:Y:S02]  /*19b0*/  @P6 FMUL.FTZ R104, R110.reuse, R109 ;  /* 0x0000006d6e686220 */ /* 0x040fe40000410000 */
[----:B------:R-:W-:-:S03]  /*19c0*/  @P6 FMUL.FTZ R108, R110, R105 ;  /* 0x000000696e6c6220 */ /* 0x000fc60000410000 */
[----:B------:R-:W-:Y:S01]  /*19d0*/  F2FP.PACK_AB R104, RZ, R104 ;  /* 0x00000068ff68723e */ /* 0x000fe200000000ff */
[----:B------:R-:W-:-:S03]  /*19e0*/  FADD.FTZ R45, R45, R108 ;  /* 0x0000006c2d2d7221 */ /* 0x000fc60000010000 */
[----:B------:R-:W-:Y:S02]  /*19f0*/  PRMT R96, R96, 0x5410, R104 ;  /* 0x0000541060607816 */ /* 0x000fe40000000068 */
.L_x_4777:
[----:B------:R-:W-:Y:S05]  /*1a00*/  BSYNC B0 ;  /* 0x0000000000007941 */ /* 0x000fea0003800000 */
.L_x_4776:
        /* <DEDUP_REMOVED lines=11> */
.L_x_4779:
[----:B------:R-:W-:Y:S05]  /*1ac0*/  BSYNC B0 ;  /* 0x0000000000007941 */ /* 0x000fea0003800000 */
.L_x_4778:
[----:B------:R-:W-:Y:S01]  /*1ad0*/  ISETP.NE.U32.AND P6, PT, RZ, c[0x0][0x258], PT ;  /* 0x00009600ff007a0c */ /* 0x000fe20003fc5070 */
[----:B------:R-:W-:Y:S01]  /*1ae0*/  BSSY B0, `(.L_x_4780) ;  /* 0x0000013000007945 */ /* 0x000fe20003800000 */
[----:B------:R-:W-:Y:S02]  /*1af0*/  @!P4 ISETP.NE.AND.EX P2, PT, RZ, c[0x0][0x21c], PT, P0 ;  /* 0x00008700ff00ca0c */ /* 0x000fe40003f45300 */
[----:B------:R-:W-:Y:S02]  /*1b00*/  @P1 MOV R108, 0x20 ;  /* 0x00000020006c1802 */ /* 0x000fe40000000f00 */
[----:B------:R-:W-:-:S03]  /*1b10*/  ISETP.NE.AND.EX P0, PT, RZ, c[0x0][0x25c], PT, P6 ;  /* 0x00009700ff007a0c */ /* 0x000fc60003f05360 */
[----:B------:R-:W-:Y:S01]  /*1b20*/  @P1 IMAD.WIDE.U32 R108, R137, R108, c[0x0][0x258] ;  /* 0x00009600896c1625 */ /* 0x000fe200078e006c */
[----:B------:R-:W-:Y:S02]  /*1b30*/  SEL R104, R107, R92, P0 ;  /* 0x0000005c6b687207 */ /* 0x000fe40000000000 */
[----:B------:R-:W-:Y:S01]  /*1b40*/  SEL R105, R106, R93, P0 ;  /* 0x0000005d6a697207 */ /* 0x000fe20000000000 */
[----:B------:R-:W-:Y:S05]  /*1b50*/  @!P3 BRA `(.L_x_4781) ;  /* 0x000000b00000b947 */ /* 0x000fea0003800000 */
        /* <DEDUP_REMOVED lines=11> */
.L_x_4781:
[----:B------:R-:W-:Y:S05]  /*1c10*/  BSYNC B0 ;  /* 0x0000000000007941 */ /* 0x000fea0003800000 */
.L_x_4780:
        /* <DEDUP_REMOVED lines=12> */
.L_x_4783:
[----:B------:R-:W-:Y:S05]  /*1ce0*/  BSYNC B0 ;  /* 0x0000000000007941 */ /* 0x000fea0003800000 */
.L_x_4782:
[----:B------:R-:W-:Y:S01]  /*1cf0*/  BSSY B0, `(.L_x_4784) ;  /* 0x000000e000007945 */ /* 0x000fe20003800000 */
[----:B------:R-:W-:Y:S05]  /*1d00*/  @!P3 BRA `(.L_x_4785) ;  /* 0x000000c00000b947 */ /* 0x000fea0003800000 */
[----:B------:R-:W-:Y:S01]  /*1d10*/  LOP3.LUT P2, RZ, R158, 0xff000000, RZ, 0xc0, !PT ;  /* 0xff0000009eff7812 */ /* 0x000fe2000784c0ff */
[----:B------:R-:W-:Y:S01]  /*1d20*/  FMUL.FTZ R107, R110, c[0x0][0x1ec] ;  /* 0x00007b006e6b7a20 */ /* 0x000fe20000410000 */
[----:B------:R-:W-:-:S03]  /*1d30*/  HFMA2.MMA R160, -RZ, RZ, 0, 0 ;  /* 0x00000000ffa07435 */ /* 0x000fc600000001ff */
[----:B------:R-:W-:-:S08]  /*1d40*/  FMUL.FTZ R162, R107, c[0x0][0x1e8] ;  /* 0x00007a006ba27a20 */ /* 0x000fd00000410000 */
[----:B-----5:R-:W-:Y:S02]  /*1d50*/  @P2 HADD2.F32 R107, -RZ, R89.H1_H1 ;  /* 0x30000059ff6b2230 */ /* 0x020fe40000004100 */
[----:B------:R-:W-:-:S03]  /*1d60*/  @P2 HADD2.F32 R111, -RZ, R69.H1_H1 ;  /* 0x30000045ff6f2230 */ /* 0x000fc60000004100 */
[C---:B------:R-:W-:Y:S01]  /*1d70*/  @P2 FMUL.FTZ R160, R162.reuse, R107 ;  /* 0x0000006ba2a02220 */ /* 0x040fe20000410000 */
[----:B------:R-:W-:Y:S01]  /*1d80*/  MOV R107, RZ ;  /* 0x000000ff006b7202 */ /* 0x000fe20000000f00 */
[----:B------:R-:W-:Y:S02]  /*1d90*/  @P2 FMUL.FTZ R107, R162, R111 ;  /* 0x0000006fa26b2220 */ /* 0x000fe40000410000 */
[----:B------:R-:W-:-:S03]  /*1da0*/  FADD.FTZ R47, R47, R160 ;  /* 0x000000a02f2f7221 */ /* 0x000fc60000010000 */
[----:B------:R-:W-:-:S04]  /*1db0*/  F2FP.PACK_AB R107, RZ, R107 ;  /* 0x0000006bff6b723e */ /* 0x000fc800000000ff */
[----:B------:R-:W-:Y:S02]  /*1dc0*/  PRMT R97, R97, 0x5410, R107 ;  /* 0x0000541061617816 */ /* 0x000fe4000000006b */
.L_x_4785:
[----:B------:R-:W-:Y:S05]  /*1dd0*/  BSYNC B0 ;  /* 0x0000000000007941 */ /* 0x000fea0003800000 */
.L_x_4784:
        /* <DEDUP_REMOVED lines=15> */
.L_x_4787:
[----:B------:R-:W-:Y:S05]  /*1ed0*/  BSYNC B0 ;  /* 0x0000000000007941 */ /* 0x000fea0003800000 */
.L_x_4786:
[----:B------:R-:W-:Y:S01]  /*1ee0*/  @!P4 ISETP.NE.U32.AND P2, PT, RZ, c[0x0][0x218], PT ;  /* 0x00008600ff00ca0c */ /* 0x000fe20003f45070 */
[----:B------:R-:W-:Y:S03]  /*1ef0*/  BSSY B0, `(.L_x_4788) ;  /* 0x000000e000007945 */ /* 0x000fe60003800000 */
[----:B------:R-:W-:Y:S01]  /*1f00*/  @!P4 ISETP.NE.AND.EX P2, PT, RZ, c[0x0][0x21c], PT, P2 ;  /* 0x00008700ff00ca0c */ /* 0x000fe20003f45320 */
[----:B------:R-:W-:Y:S07]  /*1f10*/  @!P3 BRA `(.L_x_4789) ;  /* 0x000000b00000b947 */ /* 0x000fee0003800000 */
[----:B------:R-:W-:Y:S01]  /*1f20*/  LOP3.LUT P6, RZ, R159, 0xff, RZ, 0xc0, !PT ;  /* 0x000000ff9fff7812 */ /* 0x000fe200078cc0ff */
[----:B0-----:R-:W-:-:S04]  /*1f30*/  FMUL.FTZ R104, R111, c[0x0][0x1ec] ;  /* 0x00007b006f687a20 */ /* 0x001fc80000410000 */
        /* <DEDUP_REMOVED lines=9> */
.L_x_4789:
[----:B------:R-:W-:Y:S05]  /*1fd0*/  BSYNC B0 ;  /* 0x0000000000007941 */ /* 0x000fea0003800000 */
.L_x_4788:
        /* <DEDUP_REMOVED lines=11> */
.L_x_4791:
[----:B------:R-:W-:Y:S05]  /*2090*/  BSYNC B0 ;  /* 0x0000000000007941 */ /* 0x000fea0003800000 */
.L_x_4790:
[----:B------:R-:W-:Y:S01]  /*20a0*/  @!P4 ISETP.NE.U32.AND P2, PT, RZ, c[0x0][0x218], PT ;  /* 0x00008600ff00ca0c */ /* 0x000fe20003f45070 */
[----:B------:R-:W-:Y:S03]  /*20b0*/  BSSY B0, `(.L_x_4792) ;  /* 0x000000f000007945 */ /* 0x000fe60003800000 */
[----:B------:R-:W-:Y:S01]  /*20c0*/  @!P4 ISETP.NE.AND.EX P2, PT, RZ, c[0x0][0x21c], PT, P2 ;  /* 0x00008700ff00ca0c */ /* 0x000fe20003f45320 */
[----:B------:R-:W-:Y:S07]  /*20d0*/  @!P3 BRA `(.L_x_4793) ;  /* 0x000000c00000b947 */ /* 0x000fee0003800000 */
[----:B------:R-:W-:Y:S01]  /*20e0*/  LOP3.LUT P6, RZ, R159, 0xff00, RZ, 0xc0, !PT ;  /* 0x0000ff009fff7812 */ /* 0x000fe200078cc0ff */
[----:B------:R-:W-:Y:S01]  /*20f0*/  FMUL.FTZ R104, R106, c[0x0][0x1ec] ;  /* 0x00007b006a687a20 */ /* 0x000fe20000410000 */
[----:B------:R-:W-:-:S03]  /*2100*/  HFMA2.MMA R110, -RZ, RZ, 0, 0 ;  /* 0x00000000ff6e7435 */ /* 0x000fc600000001ff */
[----:B------:R-:W-:Y:S02]  /*2110*/  FMUL.FTZ R160, R104, c[0x0][0x1e8] ;  /* 0x00007a0068a07a20 */ /* 0x000fe40000410000 */
[----:B------:R-:W-:-:S06]  /*2120*/  IMAD.MOV.U32 R104, RZ, RZ, RZ ;  /* 0x000000ffff687224 */ /* 0x000fcc00078e00ff */
[----:B------:R-:W-:Y:S02]  /*2130*/  @P6 HADD2.F32 R107, -RZ, R70.H1_H1 ;  /* 0x30000046ff6b6230 */ /* 0x000fe40000004100 */
[----:B-----5:R-:W-:-:S03]  /*2140*/  @P6 HADD2.F32 R105, -RZ, R90.H1_H1 ;  /* 0x3000005aff696230 */ /* 0x020fc60000004100 */
[C---:B------:R-:W-:Y:S02]  /*2150*/  @P6 FMUL.FTZ R104, R160.reuse, R107 ;  /* 0x0000006ba0686220 */ /* 0x040fe40000410000 */
[----:B------:R-:W-:-:S03]  /*2160*/  @P6 FMUL.FTZ R110, R160, R105 ;  /* 0x00000069a06e6220 */ /* 0x000fc60000410000 */
[----:B------:R-:W-:Y:S01]  /*2170*/  F2FP.PACK_AB R104, RZ, R104 ;  /* 0x00000068ff68723e */ /* 0x000fe200000000ff */
[----:B------:R-:W-:-:S03]  /*2180*/  FADD.FTZ R41, R41, R110 ;  /* 0x0000006e29297221 */ /* 0x000fc60000010000 */
[----:B------:R-:W-:Y:S02]  /*2190*/  PRMT R98, R98, 0x5410, R104 ;  /* 0x0000541062627816 */ /* 0x000fe40000000068 */
.L_x_4793:
[----:B------:R-:W-:Y:S05]  /*21a0*/  BSYNC B0 ;  /* 0x0000000000007941 */ /* 0x000fea0003800000 */
.L_x_4792:
        /* <DEDUP_REMOVED lines=11> */
.L_x_4795:
[----:B------:R-:W-:Y:S05]  /*2260*/  BSYNC B0 ;  /* 0x0000000000007941 */ /* 0x000fea0003800000 */
.L_x_4794:
        /* <DEDUP_REMOVED lines=15> */
.L_x_4797:
[----:B------:R-:W-:Y:S05]  /*2360*/  BSYNC B0 ;  /* 0x0000000000007941 */ /* 0x000fea0003800000 */
.L_x_4796:
        /* <DEDUP_REMOVED lines=11> */
.L_x_4799:
[----:B------:R-:W-:Y:S05]  /*2420*/  BSYNC B0 ;  /* 0x0000000000007941 */ /* 0x000fea0003800000 */
.L_x_4798:
[----:B------:R-:W-:Y:S01]  /*2430*/  BSSY B0, `(.L_x_4800) ;  /* 0x000000e000007945 */ /* 0x000fe20003800000 */
[----:B------:R-:W-:Y:S05]  /*2440*/  @!P3 BRA `(.L_x_4801) ;  /* 0x000000c00000b947 */ /* 0x000fea0003800000 */
[----:B------:R-:W-:Y:S01]  /*2450*/  LOP3.LUT P2, RZ, R159, 0xff000000, RZ, 0xc0, !PT ;  /* 0xff0000009fff7812 */ /* 0x000fe2000784c0ff */
[----:B------:R-:W-:Y:S01]  /*2460*/  FMUL.FTZ R104, R110, c[0x0][0x1ec] ;  /* 0x00007b006e687a20 */ /* 0x000fe20000410000 */
[----:B------:R-:W-:-:S03]  /*2470*/  MOV R158, RZ ;  /* 0x000000ff009e7202 */ /* 0x000fc60000000f00 */
[----:B------:R-:W-:Y:S01]  /*2480*/  FMUL.FTZ R160, R104, c[0x0][0x1e8] ;  /* 0x00007a0068a07a20 */ /* 0x000fe20000410000 */
[----:B------:R-:W-:-:S07]  /*2490*/  HFMA2.MMA R104, -RZ, RZ, 0, 0 ;  /* 0x00000000ff687435 */ /* 0x000fce00000001ff */
[----:B------:R-:W-:Y:S02]  /*24a0*/  @P2 HADD2.F32 R137, -RZ, R71.H1_H1 ;  /* 0x30000047ff892230 */ /* 0x000fe40000004100 */
[----:B-----5:R-:W-:-:S03]  /*24b0*/  @P2 HADD2.F32 R105, -RZ, R91.H1_H1 ;  /* 0x3000005bff692230 */ /* 0x020fc60000004100 */
[C---:B------:R-:W-:Y:S02]  /*24c0*/  @P2 FMUL.FTZ R104, R160.reuse, R137 ;  /* 0x00000089a0682220 */ /* 0x040fe40000410000 */
[----:B------:R-:W-:-:S03]  /*24d0*/  @P2 FMUL.FTZ R158, R160, R105 ;  /* 0x00000069a09e2220 */ /* 0x000fc60000410000 */
[----:B------:R-:W-:Y:S01]  /*24e0*/  F2FP.PACK_AB R104, RZ, R104 ;  /* 0x00000068ff68723e */ /* 0x000fe200000000ff */
[----:B------:R-:W-:-:S03]  /*24f0*/  FADD.FTZ R43, R43, R158 ;  /* 0x0000009e2b2b7221 */ /* 0x000fc60000010000 */
[----:B------:R-:W-:Y:S02]  /*2500*/  PRMT R99, R99, 0x5410, R104 ;  /* 0x0000541063637816 */ /* 0x000fe40000000068 */
.L_x_4801:
[----:B------:R-:W-:Y:S05]  /*2510*/  BSYNC B0 ;  /* 0x0000000000007941 */ /* 0x000fea0003800000 */
.L_x_4800:
        /* <DEDUP_REMOVED lines=14> */
[----:B-----5:R-:W-:-:S10]  /*2600*/  HFMA2.MMA R89, -RZ, RZ, 0, 9.5367431640625e-07 ;  /* 0x00000010ff597435 */ /* 0x020fd400000001ff */
[----:B------:R-:W-:-:S06]  /*2610*/  IMAD.WIDE.U32 R88, R124, R89, c[0x0][0x170] ;  /* 0x00005c007c587625 */ /* 0x000fcc00078e0059 */
[----:B------:R-:W5:Y:S02]  /*2620*/  LDG.E.128 R88, [R88.64] ;  /* 0x0000000458587981 */ /* 0x000f64000c1e1d00 */
.L_x_4803:
[----:B------:R-:W-:Y:S05]  /*2630*/  BSYNC B0 ;  /* 0x0000000000007941 */ /* 0x000fea0003800000 */
.L_x_4802:
        /* <DEDUP_REMOVED lines=10> */
.L_x_4805:
[----:B------:R-:W-:Y:S05]  /*26e0*/  BSYNC B0 ;  /* 0x0000000000007941 */ /* 0x000fea0003800000 */
.L_x_4804:
        /* <DEDUP_REMOVED lines=10> */
[----:B------:R-:W-:Y:S02]  /*2790*/  @P6 FMUL.FTZ R104, R107, R106 ;  /* 0x0000006a6b686220 */ /* 0x000fe40000410000 */
[----:B------:R-:W-:-:S03]  /*27a0*/  @P6 FMUL.FTZ R105, R108, R107 ;  /* 0x0000006b6c696220 */ /* 0x000fc60000410000 */
[----:B------:R-:W-:Y:S01]  /*27b0*/  F2FP.PACK_AB R104, RZ, R104 ;  /* 0x00000068ff68723e */ /* 0x000fe200000000ff */
[----:B------:R-:W-:-:S03]  /*27c0*/  FADD.FTZ R36, R36, R105 ;  /* 0x0000006924247221 */ /* 0x000fc60000010000 */
[----:B------:R-:W-:Y:S02]  /*27d0*/  PRMT R96, R104, 0x7610, R96 ;  /* 0x0000761068607816 */ /* 0x000fe40000000060 */
.L_x_4807:
[----:B------:R-:W-:Y:S05]  /*27e0*/  BSYNC B0 ;  /* 0x0000000000007941 */ /* 0x000fea0003800000 */
.L_x_4806:
        /* <DEDUP_REMOVED lines=11> */
.L_x_4809:
[----:B------:R-:W-:Y:S05]  /*28a0*/  BSYNC B0 ;  /* 0x0000000000007941 */ /* 0x000fea0003800000 */
.L_x_4808:
[----:B------:R-:W-:Y:S01]  /*28b0*/  @!P4 ISETP.NE.U32.AND P2, PT, RZ, c[0x0][0x218], PT ;  /* 0x00008600ff00ca0c */ /* 0x000fe20003f45070 */
[----:B------:R-:W-:Y:S03]  /*28c0*/  BSSY B0, `(.L_x_4810) ;  /* 0x000000f000007945 */ /* 0x000fe60003800000 */
[----:B------:R-:W-:Y:S01]  /*28d0*/  @!P4 ISETP.NE.AND.EX P2, PT, RZ, c[0x0][0x21c], PT, P2 ;  /* 0x00008700ff00ca0c */ /* 0x000fe20003f45320 */
[----:B------:R-:W-:Y:S07]  /*28e0*/  @!P3 BRA `(.L_x_4811) ;  /* 0x000000c00000b947 */ /* 0x000fee0003800000 */
[----:B------:R-:W-:Y:S01]  /*28f0*/  LOP3.LUT P6, RZ, R130, 0xff00, RZ, 0xc0, !PT ;  /* 0x0000ff0082ff7812 */ /* 0x000fe200078cc0ff */
[----:B------:R-:W-:Y:S01]  /*2900*/  FMUL.FTZ R105, R104, c[0x0][0x1ec] ;  /* 0x00007b0068697a20 */ /* 0x000fe20000410000 */
[----:B------:R-:W-:-:S03]  /*2910*/  MOV R106, RZ ;  /* 0x000000ff006a7202 */ /* 0x000fc60000000f00 */
[----:B------:R-:W-:Y:S01]  /*2920*/  FMUL.FTZ R108, R105, c[0x0][0x1e8] ;  /* 0x00007a00696c7a20 */ /* 0x000fe20000410000 */
[----:B------:R-:W-:-:S07]  /*2930*/  HFMA2.MMA R105, -RZ, RZ, 0, 0 ;  /* 0x00000000ff697435 */ /* 0x000fce00000001ff */
[----:B------:R-:W-:Y:S02]  /*2940*/  @P6 HADD2.F32 R107, -RZ, R64.H1_H1 ;  /* 0x30000040ff6b6230 */ /* 0x000fe40000004100 */
[----:B-----5:R-:W-:-:S03]  /*2950*/  @P6 HADD2.F32 R109, -RZ, R88.H1_H1 ;  /* 0x30000058ff6d6230 */ /* 0x020fc60000004100 */
[----:B------:R-:W-:Y:S02]  /*2960*/  @P6 FMUL.FTZ R105, R108, R107 ;  /* 0x0000006b6c696220 */ /* 0x000fe40000410000 */
[----:B------:R-:W-:-:S03]  /*2970*/  @P6 FMUL.FTZ R106, R109, R108 ;  /* 0x0000006c6d6a6220 */ /* 0x000fc60000410000 */
[----:B------:R-:W-:Y:S01]  /*2980*/  F2FP.PACK_AB R105, RZ, R105 ;  /* 0x00000069ff69723e */ /* 0x000fe200000000ff */
[----:B------:R-:W-:-:S03]  /*2990*/  FADD.FTZ R37, R37, R106 ;  /* 0x0000006a25257221 */ /* 0x000fc60000010000 */
[----:B------:R-:W-:Y:S02]  /*29a0*/  PRMT R96, R96, 0x5410, R105 ;  /* 0x0000541060607816 */ /* 0x000fe40000000069 */
.L_x_4811:
[----:B------:R-:W-:Y:S05]  /*29b0*/  BSYNC B0 ;  /* 0x0000000000007941 */ /* 0x000fea0003800000 */
.L_x_4810:
        /* <DEDUP_REMOVED lines=11> */
.L_x_4813:
[----:B------:R-:W-:Y:S05]  /*2a70*/  BSYNC B0 ;  /* 0x0000000000007941 */ /* 0x000fea0003800000 */
.L_x_4812:
        /* <DEDUP_REMOVED lines=15> */
.L_x_4815:
[----:B------:R-:W-:Y:S05]  /*2b70*/  BSYNC B0 ;  /* 0x0000000000007941 */ /* 0x000fea0003800000 */
.L_x_4814:
        /* <DEDUP_REMOVED lines=11> */
.L_x_4817:
[----:B------:R-:W-:Y:S05]  /*2c30*/  BSYNC B0 ;  /* 0x0000000000007941 */ /* 0x000fea0003800000 */
.L_x_4816:
        /* <DEDUP_REMOVED lines=16> */
.L_x_4819:
[----:B------:R-:W-:Y:S05]  /*2d40*/  BSYNC B0 ;  /* 0x0000000000007941 */ /* 0x000fea0003800000 */
.L_x_4818:
        /* <DEDUP_REMOVED lines=11> */
.L_x_4821:
[----:B------:R-:W-:Y:S05]  /*2e00*/  BSYNC B0 ;  /* 0x0000000000007941 */ /* 0x000fea0003800000 */
.L_x_4820:
        /* <DEDUP_REMOVED lines=15> */
.L_x_4823:
[----:B------:R-:W-:Y:S05]  /*2f00*/  BSYNC B0 ;  /* 0x0000000000007941 */ /* 0x000fea0003800000 */
.L_x_4822:
        /* <DEDUP_REMOVED lines=11> */
.L_x_4825:
[----:B------:R-:W-:Y:S05]  /*2fc0*/  BSYNC B0 ;  /* 0x0000000000007941 */ /* 0x000fea0003800000 */
.L_x_4824:
[----:B------:R-:W-:Y:S01]  /*2fd0*/  @!P4 ISETP.NE.U32.AND P2, PT, RZ, c[0x0][0x218], PT ;  /* 0x00008600ff00ca0c */ /* 0x000fe20003f45070 */
[----:B------:R-:W-:Y:S03]  /*2fe0*/  BSSY B0, `(.L_x_4826) ;  /* 0x000000f000007945 */ /* 0x000fe60003800000 */
[----:B------:R-:W-:Y:S01]  /*2ff0*/  @!P4 ISETP.NE.AND.EX P2, PT, RZ, c[0x0][0x21c], PT, P2 ;  /* 0x00008700ff00ca0c */ /* 0x000fe20003f45320 */
[----:B------:R-:W-:Y:S07]  /*3000*/  @!P3 BRA `(.L_x_4827) ;  /* 0x000000c00000b947 */ /* 0x000fee0003800000 */
[----:B------:R-:W-:Y:S01]  /*3010*/  LOP3.LUT P6, RZ, R131, 0xff00, RZ, 0xc0, !PT ;  /* 0x0000ff0083ff7812 */ /* 0x000fe200078cc0ff */
[----:B------:R-:W-:Y:S02]  /*3020*/  FMUL.FTZ R109, R108, c[0x0][0x1ec] ;  /* 0x00007b006c6d7a20 */ /* 0x000fe40000410000 */
[----:B------:R-:W-:Y:S02]  /*3030*/  IMAD.MOV.U32 R110, RZ, RZ, RZ ;  /* 0x000000ffff6e7224 */ /* 0x000fe400078e00ff */
[----:B------:R-:W-:Y:S01]  /*3040*/  FMUL.FTZ R158, R109, c[0x0][0x1e8] ;  /* 0x00007a006d9e7a20 */ /* 0x000fe20000410000 */
[----:B------:R-:W-:-:S07]  /*3050*/  MOV R109, RZ ;  /* 0x000000ff006d7202 */ /* 0x000fce0000000f00 */
[----:B------:R-:W-:Y:S02]  /*3060*/  @P6 HADD2.F32 R111, -RZ, R66.H1_H1 ;  /* 0x30000042ff6f6230 */ /* 0x000fe40000004100 */
[----:B-----5:R-:W-:-:S03]  /*3070*/  @P6 HADD2.F32 R157, -RZ, R90.H1_H1 ;  /* 0x3000005aff9d6230 */ /* 0x020fc60000004100 */
[----:B------:R-:W-:Y:S02]  /*3080*/  @P6 FMUL.FTZ R109, R158, R111 ;  /* 0x0000006f9e6d6220 */ /* 0x000fe40000410000 */
[----:B------:R-:W-:-:S03]  /*3090*/  @P6 FMUL.FTZ R110, R157, R158 ;  /* 0x0000009e9d6e6220 */ /* 0x000fc60000410000 */
[----:B------:R-:W-:Y:S01]  /*30a0*/  F2FP.PACK_AB R109, RZ, R109 ;  /* 0x0000006dff6d723e */ /* 0x000fe200000000ff */
[----:B------:R-:W-:-:S03]  /*30b0*/  FADD.FTZ R33, R33, R110 ;  /* 0x0000006e21217221 */ /* 0x000fc60000010000 */
[----:B------:R-:W-:Y:S02]  /*30c0*/  PRMT R98, R98, 0x5410, R109 ;  /* 0x0000541062627816 */ /* 0x000fe4000000006d */
.L_x_4827:
[----:B------:R-:W-:Y:S05]  /*30d0*/  BSYNC B0 ;  /* 0x0000000000007941 */ /* 0x000fea0003800000 */
.L_x_4826:
        /* <DEDUP_REMOVED lines=11> */
.L_x_4829:
[----:B------:R-:W-:Y:S05]  /*3190*/  BSYNC B0 ;  /* 0x0000000000007941 */ /* 0x000fea0003800000 */
.L_x_4828:
        /* <DEDUP_REMOVED lines=15> */
.L_x_4831:
[----:B------:R-:W-:Y:S05]  /*3290*/  BSYNC B0 ;  /* 0x0000000000007941 */ /* 0x000fea0003800000 */
.L_x_4830:
        /* <DEDUP_REMOVED lines=11> */
.L_x_4833:
[----:B------:R-:W-:Y:S05]  /*3350*/  BSYNC B0 ;  /* 0x0000000000007941 */ /* 0x000fea0003800000 */
.L_x_4832:
        /* <DEDUP_REMOVED lines=22> */
.L_x_4835:
[----:B------:R-:W-:Y:S05]  /*34c0*/  BSYNC B0 ;  /* 0x0000000000007941 */ /* 0x000fea0003800000 */
.L_x_4834:
[----:B------:R-:W-:Y:S02]  /*34d0*/  @P1 MOV R107, 0x20 ;  /* 0x00000020006b1802 */ /* 0x000fe40000000f00 */
[----:B------:R-:W-:Y:S02]  /*34e0*/  @P3 MOV R105, 0x10 ;  /* 0x0000001000693802 */ /* 0x000fe40000000f00 */
[----:B------:R-:W-:Y:S01]  /*34f0*/  LOP3.LUT P0, RZ, R3, 0xff, RZ, 0xc0, !PT ;  /* 0x000000ff03ff7812 */ /* 0x000fe2000780c0ff */
[----:B------:R-:W-:-:S03]  /*3500*/  @P1 IMAD.WIDE.U32 R106, R0, R107, c[0x0][0x258] ;  /* 0x00009600006a1625 */ /* 0x000fc600078e006b */
[----:B------:R-:W-:Y:S01]  /*3510*/  SEL R3, RZ, 0x1, P0 ;  /* 0x00000001ff037807 */ /* 0x000fe20000000000 */
[----:B------:R-:W-:Y:S01]  /*3520*/  @P3 IMAD.WIDE.U32 R104, R124, R105, c[0x0][0x248] ;  /* 0x000092007c683625 */ /* 0x000fe200078e0069 */
[----:B------:R0:W-:Y:S04]  /*3530*/  @P1 STG.E.128 [R106.64], R92 ;  /* 0x0000005c6a001986 */ /* 0x0001e8000c101d04 */
[----:B------:R0:W-:Y:S04]  /*3540*/  @P1 STG.E.128 [R106.64+0x10], R100 ;  /* 0x000010646a001986 */ /* 0x0001e8000c101d04 */
[----:B------:R0:W-:Y:S02]  /*3550*/  @P3 STG.E.128 [R104.64], R96 ;  /* 0x0000006068003986 */ /* 0x0001e4000c101d04 */
[----:B0----5:R-:W-:Y:S01]  /*3560*/  @P5 CALL.REL.NOINC `(.L_x_4764) ;  /* 0x0000001000005944 */ /* 0x021fe20003c00000 */
[----:B------:R-:W-:Y:S05]  /*3570*/  BRA `(.L_x_4836) ;  /* 0xffffcfd000007947 */ /* 0x000fea000383ffff */
.L_x_4764:
        /* <DEDUP_REMOVED lines=22> */
.L_x_4768:
[----:B------:R-:W-:Y:S01]  /*36e0*/  HFMA2.MMA R110, -RZ, RZ, 0, 9.5367431640625e-07 ;  /* 0x00000010ff6e7435 */ /* 0x000fe200000001ff */
[----:B------:R-:W-:Y:S01]  /*36f0*/  MOV R111, R124 ;  /* 0x0000007c006f7202 */ /* 0x000fe20000000f00 */
[----:B------:R-:W-:Y:S01]  /*3700*/  IMAD.MOV.U32 R109, RZ, RZ, 0x1f ;  /* 0x0000001fff6d7424 */ /* 0x000fe200078e00ff */
[----:B------:R-:W-:-:S02]  /*3710*/  MOV R108, 0xffffffff ;  /* 0xffffffff006c7802 */ /* 0x000fc40000000f00 */
[----:B------:R-:W-:Y:S02]  /*3720*/  MOV R104, 0x3740 ;  /* 0x0000374000687802 */ /* 0x000fe40000000f00 */
[----:B------:R-:W-:Y:S05]  /*3730*/  CALL.REL.NOINC `($__internal_139_$__cuda_sm70_shflsync_down_p) ;  /* 0x0000046000007944 */ /* 0x000fea0003c00000 */
[----:B-1----:R-:W-:Y:S01]  /*3740*/  MOV R125, R108 ;  /* 0x0000006c007d7202 */ /* 0x002fe20000000f00 */
[----:B0-----:R-:W-:Y:S05]  /*3750*/  BRA `(.L_x_4837) ;  /* 0xffffdbe000007947 */ /* 0x001fea000383ffff */
.L_x_4769:
[----:B------:R-:W-:Y:S01]  /*3760*/  HFMA2.MMA R110, -RZ, RZ, 0, 9.5367431640625e-07 ;  /* 0x00000010ff6e7435 */ /* 0x000fe200000001ff */
[----:B------:R-:W-:Y:S02]  /*3770*/  MOV R111, R107 ;  /* 0x0000006b006f7202 */ /* 0x000fe40000000f00 */
[----:B------:R-:W-:Y:S02]  /*3780*/  MOV R109, 0x1f ;  /* 0x0000001f006d7802 */ /* 0x000fe40000000f00 */
[----:B------:R-:W-:Y:S02]  /*3790*/  MOV R108, 0xffffffff ;  /* 0xffffffff006c7802 */ /* 0x000fe40000000f00 */
[----:B------:R-:W-:Y:S02]  /*37a0*/  MOV R104, 0x37c0 ;  /* 0x000037c000687802 */ /* 0x000fe40000000f00 */
[----:B01----:R-:W-:Y:S05]  /*37b0*/  CALL.REL.NOINC `($__internal_139_$__cuda_sm70_shflsync_down_p) ;  /* 0x000003e000007944 */ /* 0x003fea0003c00000 */
[----:B------:R-:W-:Y:S01]  /*37c0*/  FADD.FTZ R124, R125, R124 ;  /* 0x0000007c7d7c7221 */ /* 0x000fe20000010000 */
[----:B0-----:R-:W-:Y:S01]  /*37d0*/  HFMA2.MMA R110, -RZ, RZ, 0, 4.76837158203125e-07 ;  /* 0x00000008ff6e7435 */ /* 0x001fe200000001ff */
[----:B-1----:R-:W-:Y:S01]  /*37e0*/  FADD.FTZ R107, R107, R108 ;  /* 0x0000006c6b6b7221 */ /* 0x002fe20000010000 */
[----:B------:R-:W-:Y:S01]  /*37f0*/  MOV R109, 0x1f ;  /* 0x0000001f006d7802 */ /* 0x000fe20000000f00 */
[----:B------:R-:W-:Y:S01]  /*3800*/  IMAD.MOV.U32 R108, RZ, RZ, -0x1 ;  /* 0xffffffffff6c7424 */ /* 0x000fe200078e00ff */
[----:B------:R-:W-:-:S02]  /*3810*/  MOV R111, R124 ;  /* 0x0000007c006f7202 */ /* 0x000fc40000000f00 */
[----:B------:R-:W-:Y:S02]  /*3820*/  MOV R104, 0x3840 ;  /* 0x0000384000687802 */ /* 0x000fe40000000f00 */
[----:B------:R-:W-:Y:S05]  /*3830*/  CALL.REL.NOINC `($__internal_139_$__cuda_sm70_shflsync_down_p) ;  /* 0x0000036000007944 */ /* 0x000fea0003c00000 */
[----:B0-----:R-:W-:Y:S01]  /*3840*/  HFMA2.MMA R110, -RZ, RZ, 0, 4.76837158203125e-07 ;  /* 0x00000008ff6e7435 */ /* 0x001fe200000001ff */
[----:B-1----:R-:W-:Y:S02]  /*3850*/  MOV R125, R108 ;  /* 0x0000006c007d7202 */ /* 0x002fe40000000f00 */
[----:B------:R-:W-:Y:S02]  /*3860*/  MOV R111, R107 ;  /* 0x0000006b006f7202 */ /* 0x000fe40000000f00 */
[----:B------:R-:W-:Y:S02]  /*3870*/  MOV R109, 0x1f ;  /* 0x0000001f006d7802 */ /* 0x000fe40000000f00 */
[----:B------:R-:W-:Y:S02]  /*3880*/  MOV R108, 0xffffffff ;  /* 0xffffffff006c7802 */ /* 0x000fe40000000f00 */
[----:B------:R-:W-:Y:S02]  /*3890*/  MOV R104, 0x38b0 ;  /* 0x000038b000687802 */ /* 0x000fe40000000f00 */
[----:B------:R-:W-:Y:S05]  /*38a0*/  CALL.REL.NOINC `($__internal_139_$__cuda_sm70_shflsync_down_p) ;  /* 0x000002f000007944 */ /* 0x000fea0003c00000 */
[----:B------:R-:W-:Y:S01]  /*38b0*/  FADD.FTZ R124, R125, R124 ;  /* 0x0000007c7d7c7221 */ /* 0x000fe20000010000 */
[----:B0-----:R-:W-:Y:S01]  /*38c0*/  HFMA2.MMA R110, -RZ, RZ, 0, 2.384185791015625e-07 ;  /* 0x00000004ff6e7435 */ /* 0x001fe200000001ff */
[----:B-1----:R-:W-:Y:S01]  /*38d0*/  FADD.FTZ R107, R107, R108 ;  /* 0x0000006c6b6b7221 */ /* 0x002fe20000010000 */
[----:B------:R-:W-:Y:S01]  /*38e0*/  MOV R109, 0x1f ;  /* 0x0000001f006d7802 */ /* 0x000fe20000000f00 */
[----:B------:R-:W-:Y:S01]  /*38f0*/  IMAD.MOV.U32 R108, RZ, RZ, -0x1 ;  /* 0xffffffffff6c7424 */ /* 0x000fe200078e00ff */
[----:B------:R-:W-:-:S02]  /*3900*/  MOV R111, R124 ;  /* 0x0000007c006f7202 */ /* 0x000fc40000000f00 */
[----:B------:R-:W-:Y:S02]  /*3910*/  MOV R104, 0x3930 ;  /* 0x0000393000687802 */ /* 0x000fe40000000f00 */
[----:B------:R-:W-:Y:S05]  /*3920*/  CALL.REL.NOINC `($__internal_139_$__cuda_sm70_shflsync_down_p) ;  /* 0x0000027000007944 */ /* 0x000fea0003c00000 */
[----:B0-----:R-:W-:Y:S01]  /*3930*/  HFMA2.MMA R110, -RZ, RZ, 0, 2.384185791015625e-07 ;  /* 0x00000004ff6e7435 */ /* 0x001fe200000001ff */
[----:B-1----:R-:W-:Y:S02]  /*3940*/  MOV R125, R108 ;  /* 0x0000006c007d7202 */ /* 0x002fe40000000f00 */
[----:B------:R-:W-:Y:S02]  /*3950*/  MOV R111, R107 ;  /* 0x0000006b006f7202 */ /* 0x000fe40000000f00 */
[----:B------:R-:W-:Y:S02]  /*3960*/  MOV R109, 0x1f ;  /* 0x0000001f006d7802 */ /* 0x000fe40000000f00 */
[----:B------:R-:W-:Y:S02]  /*3970*/  MOV R108, 0xffffffff ;  /* 0xffffffff006c7802 */ /* 0x000fe40000000f00 */
[----:B------:R-:W-:Y:S02]  /*3980*/  MOV R104, 0x39a0 ;  /* 0x000039a000687802 */ /* 0x000fe40000000f00 */
[----:B------:R-:W-:Y:S05]  /*3990*/  CALL.REL.NOINC `($__internal_139_$__cuda_sm70_shflsync_down_p) ;  /* 0x0000020000007944 */ /* 0x000fea0003c00000 */
[----:B------:R-:W-:Y:S01]  /*39a0*/  FADD.FTZ R124, R125, R124 ;  /* 0x0000007c7d7c7221 */ /* 0x000fe20000010000 */
[----:B0-----:R-:W-:Y:S01]  /*39b0*/  HFMA2.MMA R110, -RZ, RZ, 0, 1.1920928955078125e-07 ;  /* 0x00000002ff6e7435 */ /* 0x001fe200000001ff */
[----:B-1----:R-:W-:Y:S01]  /*39c0*/  FADD.FTZ R107, R107, R108 ;  /* 0x0000006c6b6b7221 */ /* 0x002fe20000010000 */
[----:B------:R-:W-:Y:S01]  /*39d0*/  MOV R109, 0x1f ;  /* 0x0000001f006d7802 */ /* 0x000fe20000000f00 */
[----:B------:R-:W-:Y:S01]  /*39e0*/  IMAD.MOV.U32 R108, RZ, RZ, -0x1 ;  /* 0xffffffffff6c7424 */ /* 0x000fe200078e00ff */
[----:B------:R-:W-:-:S02]  /*39f0*/  MOV R111, R124 ;  /* 0x0000007c006f7202 */ /* 0x000fc40000000f00 */
[----:B------:R-:W-:Y:S02]  /*3a00*/  MOV R104, 0x3a20 ;  /* 0x00003a2000687802 */ /* 0x000fe40000000f00 */
[----:B------:R-:W-:Y:S05]  /*3a10*/  CALL.REL.NOINC `($__internal_139_$__cuda_sm70_shflsync_down_p) ;  /* 0x0000018000007944 */ /* 0x000fea0003c00000 */
[----:B0-----:R-:W-:Y:S01]  /*3a20*/  HFMA2.MMA R110, -RZ, RZ, 0, 1.1920928955078125e-07 ;  /* 0x00000002ff6e7435 */ /* 0x001fe200000001ff */
[----:B-1----:R-:W-:Y:S02]  /*3a30*/  MOV R125, R108 ;  /* 0x0000006c007d7202 */ /* 0x002fe40000000f00 */
[----:B------:R-:W-:Y:S02]  /*3a40*/  MOV R111, R107 ;  /* 0x0000006b006f7202 */ /* 0x000fe40000000f00 */
[----:B------:R-:W-:Y:S02]  /*3a50*/  MOV R109, 0x1f ;  /* 0x0000001f006d7802 */ /* 0x000fe40000000f00 */
[----:B------:R-:W-:Y:S02]  /*3a60*/  MOV R108, 0xffffffff ;  /* 0xffffffff006c7802 */ /* 0x000fe40000000f00 */
[----:B------:R-:W-:Y:S02]  /*3a70*/  MOV R104, 0x3a90 ;  /* 0x00003a9000687802 */ /* 0x000fe40000000f00 */
[----:B------:R-:W-:Y:S05]  /*3a80*/  CALL.REL.NOINC `($__internal_139_$__cuda_sm70_shflsync_down_p) ;  /* 0x0000011000007944 */ /* 0x000fea0003c00000 */
[----:B------:R-:W-:Y:S01]  /*3a90*/  FADD.FTZ R124, R125, R124 ;  /* 0x0000007c7d7c7221 */ /* 0x000fe20000010000 */
[----:B0-----:R-:W-:Y:S01]  /*3aa0*/  HFMA2.MMA R110, -RZ, RZ, 0, 5.9604644775390625e-08 ;  /* 0x00000001ff6e7435 */ /* 0x001fe200000001ff */
[----:B-1----:R-:W-:Y:S01]  /*3ab0*/  FADD.FTZ R125, R107, R108 ;  /* 0x0000006c6b7d7221 */ /* 0x002fe20000010000 */
[----:B------:R-:W-:Y:S01]  /*3ac0*/  MOV R109, 0x1f ;  /* 0x0000001f006d7802 */ /* 0x000fe20000000f00 */
[----:B------:R-:W-:Y:S01]  /*3ad0*/  IMAD.MOV.U32 R108, RZ, RZ, -0x1 ;  /* 0xffffffffff6c7424 */ /* 0x000fe200078e00ff */
[----:B------:R-:W-:-:S02]  /*3ae0*/  MOV R111, R124 ;  /* 0x0000007c006f7202 */ /* 0x000fc40000000f00 */
[----:B------:R-:W-:Y:S02]  /*3af0*/  MOV R104, 0x3b10 ;  /* 0x00003b1000687802 */ /* 0x000fe40000000f00 */
[----:B------:R-:W-:Y:S05]  /*3b00*/  CALL.REL.NOINC `($__internal_139_$__cuda_sm70_shflsync_down_p) ;  /* 0x0000009000007944 */ /* 0x000fea0003c00000 */
[----:B0-----:R-:W-:Y:S01]  /*3b10*/  HFMA2.MMA R110, -RZ, RZ, 0, 5.9604644775390625e-08 ;  /* 0x00000001ff6e7435 */ /* 0x001fe200000001ff */
[----:B-1----:R-:W-:Y:S02]  /*3b20*/  MOV R107, R108 ;  /* 0x0000006c006b7202 */ /* 0x002fe40000000f00 */
[----:B------:R-:W-:Y:S02]  /*3b30*/  MOV R111, R125 ;  /* 0x0000007d006f7202 */ /* 0x000fe40000000f00 */
[----:B------:R-:W-:Y:S02]  /*3b40*/  MOV R109, 0x1f ;  /* 0x0000001f006d7802 */ /* 0x000fe40000000f00 */
[----:B------:R-:W-:Y:S02]  /*3b50*/  MOV R108, 0xffffffff ;  /* 0xffffffff006c7802 */ /* 0x000fe40000000f00 */
[----:B------:R-:W-:Y:S02]  /*3b60*/  MOV R104, 0x3b80 ;  /* 0x00003b8000687802 */ /* 0x000fe40000000f00 */
[----:B------:R-:W-:Y:S05]  /*3b70*/  CALL.REL.NOINC `($__internal_139_$__cuda_sm70_shflsync_down_p) ;  /* 0x0000002000007944 */ /* 0x000fea0003c00000 */
[----:B-1----:R-:W-:Y:S01]  /*3b80*/  MOV R104, R108 ;  /* 0x0000006c00687202 */ /* 0x002fe20000000f00 */
[----:B0-----:R-:W-:Y:S05]  /*3b90*/  BRA `(.L_x_4838) ;  /* 0xffffd8c000007947 */ /* 0x001fea000383ffff */
        .weak           $__internal_139_$__cuda_sm70_shflsync_down_p
        .type           $__internal_139_$__cuda_sm70_shflsync_down_p,@function
        .size           $__internal_139_$__cuda_sm70_shflsync_down_p,(.L_x_6941 - $__internal_139_$__cuda_sm70_shflsync_down_p)
$__internal_139_$__cuda_sm70_shflsync_down_p:
[----:B------:R-:W-:Y:S01]  /*3ba0*/  HFMA2.MMA R105, -RZ, RZ, 0, 0 ;  /* 0x00000000ff697435 */ /* 0x000fe200000001ff */
[----:B------:R-:W-:Y:S04]  /*3bb0*/  WARPSYNC R108 ;  /* 0x0000006c00007348 */ /* 0x000fe80003800000 */
[----:B------:R0:W1:Y:S01]  /*3bc0*/  SHFL.DOWN PT, R108, R111, R110, R109 ;  /* 0x0800006e6f6c7389 */ /* 0x00006200000e006d */
[----:B------:R-:W-:Y:S05]  /*3bd0*/  RET.REL.NODEC R104 `(_ZN10layer_norm13ln_bwd_kernelINS_13Kernel_traitsI6__halfS2_fS2_fjLj2048ELj1ELj1ELj4ELj16ENS_18Kernel_traits_baseILj2048ES2_S2_fS2_fjLj128EEEEELb1ELb1ELb1ELb1EEEvNS_9BwdParamsE) ;  /* 0xffffc42068007950 */ /* 0x000fea0003c3ffff */
.L_x_4839:
        /* <DEDUP_REMOVED lines=10> */
.L_x_6941:


//--------------------- .text._ZN10layer_norm13ln_bwd_kernelINS_13Kernel_traitsIf6__halffS2_fjLj2048ELj1ELj1ELj4ELj16ENS_18Kernel_traits_baseILj2048EfS2_fS2_fjLj128EEEEELb0ELb0ELb0ELb0EEEvNS_9BwdParamsE --------------------------
	.section	.text._ZN10layer_norm13ln_bwd_kernelINS_13Kernel_traitsIf6__halffS2_fjLj2048ELj1ELj1ELj4ELj16ENS_18Kernel_traits_baseILj2048EfS2_fS2_fjLj128EEEEELb0ELb0ELb0ELb0EEEvNS_9BwdParamsE,"ax",@progbits
	.sectioninfo	@"SHI_REGISTERS=128"
	.align	128
        .global         _ZN10layer_norm13ln_bwd_kernelINS_13Kernel_traitsIf6__halffS2_fjLj2048ELj1ELj1ELj4ELj16ENS_18Kernel_traits_baseILj2048EfS2_fS2_fjLj128EEEEELb0ELb0ELb0ELb0EEEvNS_9BwdParamsE
        .type           _ZN10layer_norm13ln_bwd_kernelINS_13Kernel_traitsIf6__halffS2_fjLj2048ELj1ELj1ELj4ELj16ENS_18Kernel_traits_baseILj2048EfS2_fS2_fjLj128EEEEELb0ELb0ELb0ELb0EEEvNS_9BwdParamsE,@function
        .size           _ZN10layer_norm13ln_bwd_kernelINS_13Kernel_traitsIf6__halffS2_fjLj2048ELj1ELj1ELj4ELj16ENS_18Kernel_traits_baseILj2048EfS2_fS2_fjLj128EEEEELb0ELb0ELb0ELb0EEEvNS_9BwdParamsE,(.L_x_6942 - _ZN10layer_norm13ln_bwd_kernelINS_13Kernel_traitsIf6__halffS2_fjLj2048ELj1ELj1ELj4ELj16ENS_18Kernel_traits_baseILj2048EfS2_fS2_fjLj128EEEEELb0ELb0ELb0ELb0EEEvNS_9BwdParamsE)
        .other          _ZN10layer_norm13ln_bwd_kernelINS_13Kernel_traitsIf6__halffS2_fjLj2048ELj1ELj1ELj4ELj16ENS_18Kernel_traits_baseILj2048EfS2_fS2_fjLj128EEEEELb0ELb0ELb0ELb0EEEvNS_9BwdParamsE,@"STO_CUDA_ENTRY STV_DEFAULT"
_ZN10layer_norm13ln_bwd_kernelINS_13Kernel_traitsIf6__halffS2_fjLj2048ELj1ELj1ELj4ELj16ENS_18Kernel_traits_baseILj2048EfS2_fS2_fjLj128EEEEELb0ELb0ELb0ELb0EEEvNS_9BwdParamsE:
.text._ZN10layer_norm13ln_bwd_kernelINS_13Kernel_traitsIf6__halffS2_fjLj2048ELj1ELj1ELj4ELj16ENS_18Kernel_traits_baseILj2048EfS2_fS2_fjLj128EEEEELb0ELb0ELb0ELb0EEEvNS_9BwdParamsE:
        /* <DEDUP_REMOVED lines=43> */
.L_x_4851:
[----:B------:R-:W-:Y:S02]  /*02b0*/  ISETP.NE.U32.AND P0, PT, RZ, c[0x0][0x1c0], PT ;  /* 0x00007000ff007a0c */ /* 0x000fe40003f05070 */
[----:B------:R-:W-:-:S02]  /*02c0*/  MOV R89, 0x4 ;  /* 0x0000000400597802 */ /* 0x000fc40000000f00 */
        /* <DEDUP_REMOVED lines=21> */
[----:B--2---:R-:W-:Y:S01]  /*0420*/  FSEL R121, R86, RZ, !P4 ;  /* 0x000000ff56797208 */ /* 0x004fe20006000000 */
[----:B---3--:R-:W-:Y:S01]  /*0430*/  @P0 HADD2.F32 R107, -RZ, R84.H0_H0 ;  /* 0x20000054ff6b0230 */ /* 0x008fe20000004100 */
[----:B------:R-:W-:Y:S05]  /*0440*/  @!P2 BRA `(.L_x_4842) ;  /* 0x000004e00000a947 */ /* 0x000fea0003800000 */
[----:B-1----:R-:W-:Y:S01]  /*0450*/  HFMA2.MMA R88, -RZ, RZ, 0, 9.5367431640625e-07 ;  /* 0x00000010ff587435 */ /* 0x002fe200000001ff */
[----:B------:R-:W-:-:S04]  /*0460*/  LEA R110, P0, R5, c[0x0][0x188], 0x5 ;  /* 0x00006200056e7a11 */ /* 0x000fc800078028ff */
[----:B------:R-:W-:-:S05]  /*0470*/  LEA.HI.X R111, R5, c[0x0][0x18c], RZ, 0x5, P0 ;  /* 0x00006300056f7a11 */ /* 0x000fca00000f2cff */
[----:B------:R-:W-:Y:S01]  /*0480*/  IMAD.WIDE.U32 R88, R5, R88, c[0x0][0x208] ;  /* 0x0000820005587625 */ /* 0x000fe200078e0058 */
[----:B------:R-:W2:Y:S04]  /*0490*/  LDG.E.128 R84, [R110.64] ;  /* 0x000000046e547981 */ /* 0x000ea8000c1e1d00 */
[----:B------:R0:W3:Y:S04]  /*04a0*/  LDG.E.128 R92, [R110.64+0x10] ;  /* 0x000010046e5c7981 */ /* 0x0000e8000c1e1d00 */
[----:B------:R-:W0:Y:S01]  /*04b0*/  LDG.E.128 R88, [R88.64] ;  /* 0x0000000458587981 */ /* 0x000e22000c1e1d00 */
        /* <DEDUP_REMOVED lines=10> */
[--C-:B0-----:R-:W-:Y:S01]  /*0560*/  HADD2.F32 R111, -RZ, R88.reuse.H0_H0 ;  /* 0x20000058ff6f7230 */ /* 0x101fe20000004100 */
[----:B---3--:R-:W-:Y:S01]  /*0570*/  FADD.FTZ R87, -R121, R93 ;  /* 0x0000005d79577221 */ /* 0x008fe20000010100 */
[----:B------:R-:W-:Y:S01]  /*0580*/  HADD2.F32 R88, -RZ, R88.H1_H1 ;  /* 0x30000058ff587230 */ /* 0x000fe20000004100 */
[C---:B-----5:R-:W-:Y:S01]  /*0590*/  FMUL.FTZ R120, R106.reuse, R117 ;  /* 0x000000756a787220 */ /* 0x060fe20000410000 */
[----:B------:R-:W-:Y:S01]  /*05a0*/  HADD2.F32 R86, -RZ, R89.H1_H1 ;  /* 0x30000059ff567230 */ /* 0x000fe20000004100 */
[----:B------:R-:W-:-:S02]  /*05b0*/  FMUL.FTZ R116, R106, R125 ;  /* 0x0000007d6a747220 */ /* 0x000fc40000410000 */
[----:B------:R-:W-:Y:S02]  /*05c0*/  FMUL.FTZ R93, R106, R115 ;  /* 0x000000736a5d7220 */ /* 0x000fe40000410000 */
[----:B------:R-:W-:Y:S01]  /*05d0*/  FMUL.FTZ R122, R72, R111 ;  /* 0x0000006f487a7220 */ /* 0x000fe20000410000 */
[----:B------:R-:W-:Y:S01]  /*05e0*/  HADD2.F32 R123, -RZ, R89.H0_H0 ;  /* 0x20000059ff7b7230 */ /* 0x000fe20000004100 */
[----:B------:R-:W-:Y:S02]  /*05f0*/  FMUL.FTZ R118, R106, R119 ;  /* 0x000000776a767220 */ /* 0x000fe40000410000 */
[----:B------:R-:W-:Y:S02]  /*0600*/  FADD.FTZ R41, R41, R88 ;  /* 0x0000005829297221 */ /* 0x000fe40000010000 */
[-C--:B------:R-:W-:Y:S02]  /*0610*/  FFMA.FTZ R57, R120, R88.reuse, R57 ;  /* 0x0000005878397223 */ /* 0x080fe40000010039 */
[----:B------:R-:W-:-:S02]  /*0620*/  FMUL.FTZ R119, R73, R88 ;  /* 0x0000005849777220 */ /* 0x000fc40000410000 */
[----:B------:R-:W-:Y:S02]  /*0630*/  FADD.FTZ R43, R43, R86 ;  /* 0x000000562b2b7221 */ /* 0x000fe40000010000 */
[-C--:B------:R-:W-:Y:S02]  /*0640*/  FFMA.FTZ R59, R116, R86.reuse, R59 ;  /* 0x00000056743b7223 */ /* 0x080fe4000001003b */
[----:B------:R-:W-:Y:S02]  /*0650*/  FMUL.FTZ R115, R75, R86 ;  /* 0x000000564b737220 */ /* 0x000fe40000410000 */
[----:B------:R-:W-:Y:S02]  /*0660*/  FADD.FTZ R86, RZ, R122 ;  /* 0x0000007aff567221 */ /* 0x000fe40000010000 */
[----:B------:R-:W-:Y:S02]  /*0670*/  FFMA.FTZ R88, R93, R122, RZ ;  /* 0x0000007a5d587223 */ /* 0x000fe400000100ff */
[----:B------:R-:W-:-:S02]  /*0680*/  FADD.FTZ R89, -R121, R92 ;  /* 0x0000005c79597221 */ /* 0x000fc40000010100 */
[----:B------:R-:W-:Y:S02]  /*0690*/  FMUL.FTZ R117, R74, R123 ;  /* 0x0000007b4a757220 */ /* 0x000fe40000410000 */
[----:B------:R-:W-:Y:S02]  /*06a0*/  FADD.FTZ R86, R86, R119 ;  /* 0x0000007756567221 */ /* 0x000fe40000010000 */
[----:B------:R-:W-:Y:S01]  /*06b0*/  FFMA.FTZ R88, R120, R119, R88 ;  /* 0x0000007778587223 */ /* 0x000fe20000010058 */
[--C-:B------:R-:W-:Y:S01]  /*06c0*/  HADD2.F32 R113, -RZ, R90.reuse.H0_H0 ;  /* 0x2000005aff717230 */ /* 0x100fe20000004100 */
        /* <DEDUP_REMOVED lines=10> */
[----:B-1----:R-:W-:Y:S01]  /*0770*/  HADD2.F32 R109, -RZ, R91.H0_H0 ;  /* 0x2000005bff6d7230 */ /* 0x002fe20000004100 */
        /* <DEDUP_REMOVED lines=27> */
.L_x_4842:
[----:B-1----:R-:W-:Y:S05]  /*0930*/  BSYNC B0 ;  /* 0x0000000000007941 */ /* 0x002fea0003800000 */
.L_x_4841:
        /* <DEDUP_REMOVED lines=15> */
[----:B--2---:R-:W-:Y:S01]  /*0a30*/  HADD2.F32 R97, -RZ, R8.H0_H0 ;  /* 0x20000008ff617230 */ /* 0x004fe20000004100 */
[C---:B---3--:R-:W-:Y:S02]  /*0a40*/  FADD.FTZ R123, -R121.reuse, R84 ;  /* 0x00000054797b7221 */ /* 0x048fe40000010100 */
[C---:B------:R-:W-:Y:S02]  /*0a50*/  FADD.FTZ R125, -R121.reuse, R85 ;  /* 0x00000055797d7221 */ /* 0x040fe40000010100 */
[----:B------:R-:W-:-:S02]  /*0a60*/  FADD.FTZ R101, -R121, R86 ;  /* 0x0000005679657221 */ /* 0x000fc40000010100 */
[C---:B------:R-:W-:Y:S02]  /*0a70*/  FADD.FTZ R87, -R121.reuse, R87 ;  /* 0x0000005779577221 */ /* 0x040fe40000010100 */
[C---:B----4-:R-:W-:Y:S01]  /*0a80*/  FADD.FTZ R99, -R121.reuse, R88 ;  /* 0x0000005879637221 */ /* 0x050fe20000010100 */
[----:B------:R-:W-:Y:S01]  /*0a90*/  HADD2.F32 R88, -RZ, R8.H1_H1 ;  /* 0x30000008ff587230 */ /* 0x000fe20000004100 */
[C---:B------:R-:W-:Y:S02]  /*0aa0*/  FADD.FTZ R89, -R121.reuse, R89 ;  /* 0x0000005979597221 */ /* 0x040fe40000010100 */
[C---:B------:R-:W-:Y:S01]  /*0ab0*/  FADD.FTZ R103, -R121.reuse, R90 ;  /* 0x0000005a79677221 */ /* 0x040fe20000010100 */
[--C-:B------:R-:W-:Y:S01]  /*0ac0*/  HADD2.F32 R90, -RZ, R9.reuse.H1_H1 ;  /* 0x30000009ff5a7230 */ /* 0x100fe20000004100 */
[----:B------:R-:W-:Y:S01]  /*0ad0*/  FADD.FTZ R91, -R121, R91 ;  /* 0x0000005b795b7221 */ /* 0x000fe20000010100 */
[----:B------:R-:W-:Y:S01]  /*0ae0*/  HADD2.F32 R121, -RZ, R9.H0_H0 ;  /* 0x20000009ff797230 */ /* 0x000fe20000004100 */
[----:B0----5:R-:W-:-:S02]  /*0af0*/  FMUL.FTZ R6, R106, R123 ;  /* 0x0000007b6a067220 */ /* 0x021fc40000410000 */
[----:B------:R-:W-:Y:S01]  /*0b00*/  FMUL.FTZ R9, R64, R97 ;  /* 0x0000006140097220 */ /* 0x000fe20000410000 */
[--C-:B------:R-:W-:Y:S01]  /*0b10*/  HADD2.F32 R105, -RZ, R10.reuse.H0_H0 ;  /* 0x2000000aff697230 */ /* 0x100fe20000004100 */
[C---:B------:R-:W-:Y:S01]  /*0b20*/  FMUL.FTZ R7, R106.reuse, R125 ;  /* 0x0000007d6a077220 */ /* 0x040fe20000410000 */
[----:B------:R-:W-:Y:S01]  /*0b30*/  HADD2.F32 R86, -RZ, R10.H1_H1 ;  /* 0x3000000aff567230 */ /* 0x000fe20000004100 */
[----:B------:R-:W-:Y:S02]  /*0b40*/  FMUL.FTZ R96, R106, R87 ;  /* 0x000000576a607220 */ /* 0x000fe40000410000 */
[-C--:B------:R-:W-:Y:S02]  /*0b50*/  FMUL.FTZ R10, R65, R88.reuse ;  /* 0x00000058410a7220 */ /* 0x080fe40000410000 */
[----:B------:R-:W-:Y:S02]  /*0b60*/  FADD.FTZ R87, R124, R9 ;  /* 0x000000097c577221 */ /* 0x000fe40000010000 */
[----:B------:R-:W-:Y:S01]  /*0b70*/  FFMA.FTZ R95, R6, R9, R95 ;  /* 0x00000009065f7223 */ /* 0x000fe2000001005f */
[--C-:B------:R-:W-:Y:S01]  /*0b80*/  HADD2.F32 R85, -RZ, R11.reuse.H0_H0 ;  /* 0x2000000bff557230 */ /* 0x100fe20000004100 */
[----:B------:R-:W-:Y:S01]  /*0b90*/  FADD.FTZ R33, R33, R88 ;  /* 0x0000005821217221 */ /* 0x000fe20000010000 */
[----:B------:R-:W-:Y:S01]  /*0ba0*/  HADD2.F32 R84, -RZ, R11.H1_H1 ;  /* 0x3000000bff547230 */ /* 0x000fe20000004100 */
        /* <DEDUP_REMOVED lines=40> */
.L_x_4844:
[----:B------:R-:W-:Y:S05]  /*0e30*/  BSYNC B0 ;  /* 0x0000000000007941 */ /* 0x000fea0003800000 */
.L_x_4843:
[----:B------:R-:W-:Y:S02]  /*0e40*/  SHF.R.U32.HI R86, RZ, 0x5, R0 ;  /* 0x00000005ff567819 */ /* 0x000fe40000011600 */
[----:B------:R-:W-:Y:S02]  /*0e50*/  LOP3.LUT P0, RZ, R0, 0x1f, RZ, 0xc0, !PT ;  /* 0x0000001f00ff7812 */ /* 0x000fe4000780c0ff */
[----:B------:R-:W-:-:S04]  /*0e60*/  LOP3.LUT R121, R86, 0x7fffffc, RZ, 0xc0, !PT ;  /* 0x07fffffc56797812 */ /* 0x000fc800078ec0ff */
[----:B------:R-:W-:Y:S01]  /*0e70*/  @!P1 IADD3 R121, R121, 0x4, RZ ;  /* 0x0000000479799810 */ /* 0x000fe20007ffe0ff */
[----:B------:R-:W-:Y:S05]  /*0e80*/  BRA.DIV ~URZ, `(.L_x_4845) ;  /* 0x00000c927f007947 */ /* 0x000fea000b800000 */
[----:B------:R0:W1:Y:S02]  /*0e90*/  SHFL.DOWN PT, R87, R124, 0x10, 0x1f ;  /* 0x0a001f007c577f89 */ /* 0x00006400000e0000 */
.L_x_4852:
        /* <DEDUP_REMOVED lines=18> */
.L_x_4853:
        /* <DEDUP_REMOVED lines=36> */
[----:B------:R-:W-:Y:S02]  /*1200*/  FFMA.FTZ R88, R110, R91, R90 ;  /* 0x0000005b6e587223 */ /* 0x000fe4000001005a */
[----:B------:R-:W-:Y:S02]  /*1210*/  FADD.FTZ R123, R111, -R84 ;  /* 0x800000546f7b7221 */ /* 0x000fe40000010000 */
[----:B------:R-:W-:-:S02]  /*1220*/  FADD.FTZ R121, R109, -R88 ;  /* 0x800000586d797221 */ /* 0x000fc40000010000 */
[C---:B-----5:R-:W-:Y:S02]  /*1230*/  FMUL.FTZ R84, R106.reuse, R85 ;  /* 0x000000556a547220 */ /* 0x060fe40000410000 */
[C---:B------:R-:W-:Y:S02]  /*1240*/  FMUL.FTZ R85, R106.reuse, R125 ;  /* 0x0000007d6a557220 */ /* 0x040fe40000410000 */
[----:B------:R-:W-:Y:S02]  /*1250*/  FMUL.FTZ R88, R106, R89 ;  /* 0x000000596a587220 */ /* 0x000fe40000410000 */
[-CC-:B------:R-:W-:Y:S02]  /*1260*/  FFMA.FTZ R95, R93, R91.reuse, R90.reuse ;  /* 0x0000005b5d5f7223 */ /* 0x180fe4000001005a */
[----:B------:R-:W-:Y:S02]  /*1270*/  FFMA.FTZ R87, R108, R91, R90 ;  /* 0x0000005b6c577223 */ /* 0x000fe4000001005a */
[----:B------:R-:W-:-:S02]  /*1280*/  @P0 FADD.FTZ R85, R26, R85 ;  /* 0x000000551a550221 */ /* 0x000fc40000010000 */
[----:B------:R-:W-:Y:S02]  /*1290*/  @P0 FADD.FTZ R88, R27, R88 ;  /* 0x000000581b580221 */ /* 0x000fe40000010000 */
[----:B------:R-:W-:Y:S01]  /*12a0*/  FADD.FTZ R95, R122, -R95 ;  /* 0x8000005f7a5f7221 */ /* 0x000fe20000010000 */
[----:B------:R-:W-:Y:S01]  /*12b0*/  SEL R78, R85, R78, P1 ;  /* 0x0000004e554e7207 */ /* 0x000fe20000800000 */
[----:B------:R-:W-:Y:S01]  /*12c0*/  FADD.FTZ R87, R92, -R87 ;  /* 0x800000575c577221 */ /* 0x000fe20000010000 */
[----:B------:R-:W-:Y:S01]  /*12d0*/  SEL R79, R88, R79, P1 ;  /* 0x0000004f584f7207 */ /* 0x000fe20000800000 */
[C---:B------:R-:W-:Y:S02]  /*12e0*/  FMUL.FTZ R95, R106.reuse, R95 ;  /* 0x0000005f6a5f7220 */ /* 0x040fe40000410000 */
[C---:B------:R-:W-:Y:S01]  /*12f0*/  FMUL.FTZ R89, R106.reuse, R86 ;  /* 0x000000566a597220 */ /* 0x040fe20000410000 */
[----:B------:R-:W-:Y:S01]  /*1300*/  @P1 MOV R86, 0x20 ;  /* 0x0000002000561802 */ /* 0x000fe20000000f00 */
[----:B------:R-:W-:-:S02]  /*1310*/  FMUL.FTZ R94, R106, R123 ;  /* 0x0000007b6a5e7220 */ /* 0x000fc40000410000 */
[C---:B------:R-:W-:Y:S02]  /*1320*/  FMUL.FTZ R121, R106.reuse, R121 ;  /* 0x000000796a797220 */ /* 0x040fe40000410000 */
[----:B------:R-:W-:Y:S02]  /*1330*/  FMUL.FTZ R124, R106, R87 ;  /* 0x000000576a7c7220 */ /* 0x000fe40000410000 */
[-C--:B------:R-:W-:Y:S02]  /*1340*/  FMUL.FTZ R85, R85, R107.reuse ;  /* 0x0000006b55557220 */ /* 0x080fe40000410000 */
[----:B------:R-:W-:Y:S02]  /*1350*/  FMUL.FTZ R88, R88, R107 ;  /* 0x0000006b58587220 */ /* 0x000fe40000410000 */
[----:B------:R-:W-:Y:S02]  /*1360*/  @P0 FADD.FTZ R95, R24, R95 ;  /* 0x0000005f185f0221 */ /* 0x000fe40000010000 */
[----:B------:R-:W-:Y:S01]  /*1370*/  @P0 FADD.FTZ R84, R25, R84 ;  /* 0x0000005419540221 */ /* 0x000fe20000010000 */
[----:B------:R-:W-:Y:S01]  /*1380*/  F2FP.PACK_AB R85, R88, R85 ;  /* 0x000000555855723e */ /* 0x000fe200000000ff */
[----:B------:R-:W-:Y:S01]  /*1390*/  @P0 FADD.FTZ R89, R20, R89 ;  /* 0x0000005914590221 */ /* 0x000fe20000010000 */
[----:B------:R-:W-:Y:S01]  /*13a0*/  HFMA2.MMA R88, -RZ, RZ, 0, 9.5367431640625e-07 ;  /* 0x00000010ff587435 */ /* 0x000fe200000001ff */
        /* <DEDUP_REMOVED lines=9> */
[----:B------:R-:W-:Y:S01]  /*1440*/  FMUL.FTZ R89, R89, R107 ;  /* 0x0000006b59597220 */ /* 0x000fe20000410000 */
[----:B------:R-:W-:Y:S01]  /*1450*/  SEL R83, R124, R83, P1 ;  /* 0x000000537c537207 */ /* 0x000fe20000800000 */
[-C--:B------:R-:W-:Y:S01]  /*1460*/  FMUL.FTZ R94, R94, R107.reuse ;  /* 0x0000006b5e5e7220 */ /* 0x080fe20000410000 */
[----:B------:R-:W-:Y:S01]  /*1470*/  @P1 STG.E.128 [R86.64], R76 ;  /* 0x0000004c56001986 */ /* 0x000fe2000c101d04 */
[-C--:B------:R-:W-:Y:S02]  /*1480*/  FMUL.FTZ R95, R95, R107.reuse ;  /* 0x0000006b5f5f7220 */ /* 0x080fe40000410000 */
[-C--:B------:R-:W-:Y:S01]  /*1490*/  FMUL.FTZ R84, R84, R107.reuse ;  /* 0x0000006b54547220 */ /* 0x080fe20000410000 */
[----:B------:R0:W-:Y:S01]  /*14a0*/  @P1 STG.E.128 [R86.64+0x10], R80 ;  /* 0x0000105056001986 */ /* 0x0001e2000c101d04 */
[-C--:B------:R-:W-:Y:S02]  /*14b0*/  FMUL.FTZ R121, R121, R107.reuse ;  /* 0x0000006b79797220 */ /* 0x080fe40000410000 */
[----:B------:R-:W-:Y:S01]  /*14c0*/  FMUL.FTZ R124, R124, R107 ;  /* 0x0000006b7c7c7220 */ /* 0x000fe20000410000 */
[----:B------:R-:W-:-:S02]  /*14d0*/  F2FP.PACK_AB R84, R84, R95 ;  /* 0x0000005f5454723e */ /* 0x000fc400000000ff */
[----:B0-----:R-:W-:Y:S01]  /*14e0*/  F2FP.PACK_AB R86, R94, R89 ;  /* 0x000000595e56723e */ /* 0x001fe200000000ff */
[C---:B------:R-:W-:Y:S01]  /*14f0*/  IMAD.WIDE.U32 R88, R5.reuse, R88, c[0x0][0x248] ;  /* 0x0000920005587625 */ /* 0x040fe200078e0058 */
[----:B------:R-:W-:Y:S02]  /*1500*/  F2FP.PACK_AB R87, R124, R121 ;  /* 0x000000797c57723e */ /* 0x000fe400000000ff */
[----:B------:R-:W-:-:S03]  /*1510*/  IADD3 R5, R5, 0x80, RZ ;  /* 0x0000008005057810 */ /* 0x000fc60007ffe0ff */
[----:B------:R0:W-:Y:S04]  /*1520*/  STG.E.128 [R88.64], R84 ;  /* 0x0000005458007986 */ /* 0x0001e8000c101d04 */
.L_x_4848:
[----:B------:R-:W-:Y:S05]  /*1530*/  BSYNC B0 ;  /* 0x0000000000007941 */ /* 0x000fea0003800000 */
.L_x_4847:
        /* <DEDUP_REMOVED lines=11> */
[-C--:B------:R-:W-:Y:S02]  /*15f0*/  FFMA.FTZ R85, R103, R91.reuse, R90 ;  /* 0x0000005b67557223 */ /* 0x080fe4000001005a */
[----:B------:R-:W-:Y:S02]  /*1600*/  FADD.FTZ R121, R9, -R86 ;  /* 0x8000005609797221 */ /* 0x000fe40000010000 */
[----:B------:R-:W-:Y:S02]  /*1610*/  FADD.FTZ R123, R10, -R123 ;  /* 0x8000007b0a7b7221 */ /* 0x000fe40000010000 */
[----:B------:R-:W-:Y:S02]  /*1620*/  FADD.FTZ R125, R11, -R88 ;  /* 0x800000580b7d7221 */ /* 0x000fe40000010000 */
[----:B------:R-:W-:Y:S01]  /*1630*/  FFMA.FTZ R87, R99, R91, R90 ;  /* 0x0000005b63577223 */ /* 0x000fe2000001005a */
[----:B------:R-:W-:Y:S01]  /*1640*/  @P1 MOV R86, 0x20 ;  /* 0x0000002000561802 */ /* 0x000fe20000000f00 */
[----:B------:R-:W-:-:S02]  /*1650*/  FADD.FTZ R88, R97, -R94 ;  /* 0x8000005e61587221 */ /* 0x000fc40000010000 */
[----:B------:R-:W-:Y:S02]  /*1660*/  FFMA.FTZ R90, R104, R91, R90 ;  /* 0x0000005b685a7223 */ /* 0x000fe4000001005a */
[----:B------:R-:W-:Y:S02]  /*1670*/  FADD.FTZ R89, R101, -R84 ;  /* 0x8000005465597221 */ /* 0x000fe40000010000 */
[----:B------:R-:W-:Y:S02]  /*1680*/  FADD.FTZ R91, R102, -R85 ;  /* 0x80000055665b7221 */ /* 0x000fe40000010000 */
[C---:B-----5:R-:W-:Y:S02]  /*1690*/  FMUL.FTZ R85, R106.reuse, R121 ;  /* 0x000000796a557220 */ /* 0x060fe40000410000 */
        /* <DEDUP_REMOVED lines=9> */
[----:B------:R-:W-:Y:S01]  /*1730*/  FADD.FTZ R87, R98, -R87 ;  /* 0x8000005762577221 */ /* 0x000fe20000010000 */
[----:B------:R-:W-:Y:S01]  /*1740*/  SEL R78, R121, R78, P1 ;  /* 0x0000004e794e7207 */ /* 0x000fe20000800000 */
[----:B------:R-:W-:Y:S01]  /*1750*/  FADD.FTZ R95, R105, -R90 ;  /* 0x8000005a695f7221 */ /* 0x000fe20000010000 */
[----:B------:R-:W-:Y:S01]  /*1760*/  SEL R79, R88, R79, P1 ;  /* 0x0000004f584f7207 */ /* 0x000fe20000800000 */
[----:B------:R-:W-:-:S02]  /*1770*/  FMUL.FTZ R85, R85, R107 ;  /* 0x0000006b55557220 */ /* 0x000fc40000410000 */
[----:B------:R-:W-:Y:S02]  /*1780*/  FMUL.FTZ R84, R84, R107 ;  /* 0x0000006b54547220 */ /* 0x000fe40000410000 */
[C---:B------:R-:W-:Y:S02]  /*1790*/  FMUL.FTZ R123, R106.reuse, R87 ;  /* 0x000000576a7b7220 */ /* 0x040fe40000410000 */
[----:B------:R-:W-:Y:S01]  /*17a0*/  FMUL.FTZ R90, R106, R89 ;  /* 0x000000596a5a7220 */ /* 0x000fe20000410000 */
[----:B------:R-:W-:Y:S01]  /*17b0*/  F2FP.PACK_AB R84, R84, R85 ;  /* 0x000000555454723e */ /* 0x000fe200000000ff */
[----:B------:R-:W-:Y:S02]  /*17c0*/  FMUL.FTZ R91, R106, R91 ;  /* 0x0000005b6a5b7220 */ /* 0x000fe40000410000 */
[-C--:B------:R-:W-:Y:S02]  /*17d0*/  FMUL.FTZ R121, R121, R107.reuse ;  /* 0x0000006b79797220 */ /* 0x080fe40000410000 */
[----:B------:R-:W-:-:S02]  /*17e0*/  FMUL.FTZ R88, R88, R107 ;  /* 0x0000006b58587220 */ /* 0x000fc40000410000 */
[----:B------:R-:W-:Y:S02]  /*17f0*/  FMUL.FTZ R106, R106, R95 ;  /* 0x0000005f6a6a7220 */ /* 0x000fe40000410000 */
        /* <DEDUP_REMOVED lines=16> */
[----:B------:R-:W-:Y:S02]  /*1900*/  FMUL.FTZ R106, R106, R107 ;  /* 0x0000006b6a6a7220 */ /* 0x000fe40000410000 */
[----:B------:R-:W-:Y:S01]  /*1910*/  IMAD.WIDE.U32 R88, R5, R88, c[0x0][0x248] ;  /* 0x0000920005587625 */ /* 0x000fe200078e0058 */
[----:B0-----:R-:W-:-:S02]  /*1920*/  F2FP.PACK_AB R86, R90, R123 ;  /* 0x0000007b5a56723e */ /* 0x001fc400000000ff */
[----:B------:R-:W-:-:S05]  /*1930*/  F2FP.PACK_AB R87, R106, R91 ;  /* 0x0000005b6a57723e */ /* 0x000fca00000000ff */
[----:B------:R0:W-:Y:S02]  /*1940*/  STG.E.128 [R88.64], R84 ;  /* 0x0000005458007986 */ /* 0x0001e4000c101d04 */
.L_x_4850:
[----:B------:R-:W-:Y:S05]  /*1950*/  BSYNC B0 ;  /* 0x0000000000007941 */ /* 0x000fea0003800000 */
.L_x_4849:
[----:B------:R-:W-:Y:S02]  /*1960*/  IADD3 R2, R2, c[0x0][0x160], RZ ;  /* 0x0000580002027a10 */ /* 0x000fe40007ffe0ff */
[----:B------:R-:W-:Y:S02]  /*1970*/  LOP3.LUT P1, RZ, R4, 0xff, RZ, 0xc0, !PT ;  /* 0x000000ff04ff7812 */ /* 0x000fe4000782c0ff */
[----:B------:R-:W-:Y:S02]  /*1980*/  ISETP.GE.AND P0, PT, R2, c[0x0][0x164], PT ;  /* 0x0000590002007a0c */ /* 0x000fe40003f06270 */
[----:B------:R-:W-:-:S11]  /*1990*/  SEL R4, RZ, 0x1, P1 ;  /* 0x00000001ff047807 */ /* 0x000fd60000800000 */
[----:B0----5:R-:W-:Y:S01]  /*19a0*/  @P0 CALL.REL.NOINC `(.L_x_4840) ;  /* 0x0000001000000944 */ /* 0x021fe20003c00000 */
[----:B------:R-:W-:Y:S05]  /*19b0*/  BRA `(.L_x_4851) ;  /* 0xffffe8f000007947 */ /* 0x000fea000383ffff */
.L_x_4840:
        /* <DEDUP_REMOVED lines=22> */
.L_x_4845:
[----:B------:R-:W-:Y:S01]  /*1b20*/  HFMA2.MMA R90, -RZ, RZ, 0, 9.5367431640625e-07 ;  /* 0x00000010ff5a7435 */ /* 0x000fe200000001ff */
[----:B------:R-:W-:-:S02]  /*1b30*/  MOV R91, R124 ;  /* 0x0000007c005b7202 */ /* 0x000fc40000000f00 */
[----:B------:R-:W-:Y:S02]  /*1b40*/  MOV R89, 0x1f ;  /* 0x0000001f00597802 */ /* 0x000fe40000000f00 */
[----:B------:R-:W-:Y:S02]  /*1b50*/  MOV R88, 0xffffffff ;  /* 0xffffffff00587802 */ /* 0x000fe40000000f00 */
[----:B------:R-:W-:Y:S02]  /*1b60*/  MOV R84, 0x1b80 ;  /* 0x00001b8000547802 */ /* 0x000fe40000000f00 */
[----:B-----5:R-:W-:Y:S05]  /*1b70*/  CALL.REL.NOINC `($__internal_140_$__cuda_sm70_shflsync_down_p) ;  /* 0x0000046000007944 */ /* 0x020fea0003c00000 */
[----:B-1----:R-:W-:Y:S01]  /*1b80*/  MOV R87, R90 ;  /* 0x0000005a00577202 */ /* 0x002fe20000000f00 */
[----:B0-----:R-:W-:Y:S05]  /*1b90*/  BRA `(.L_x_4852) ;  /* 0xfffff30000007947 */ /* 0x001fea000383ffff */
.L_x_4846:
[----:B------:R-:W-:Y:S01]  /*1ba0*/  HFMA2.MMA R90, -RZ, RZ, 0, 9.5367431640625e-07 ;  /* 0x00000010ff5a7435 */ /* 0x000fe200000001ff */
[----:B------:R-:W-:Y:S02]  /*1bb0*/  MOV R91, R95 ;  /* 0x0000005f005b7202 */ /* 0x000fe40000000f00 */
[----:B------:R-:W-:Y:S02]  /*1bc0*/  MOV R89, 0x1f ;  /* 0x0000001f00597802 */ /* 0x000fe40000000f00 */
[----:B------:R-:W-:-:S02]  /*1bd0*/  MOV R88, 0xffffffff ;  /* 0xffffffff00587802 */ /* 0x000fc40000000f00 */
[----:B------:R-:W-:Y:S02]  /*1be0*/  MOV R84, 0x1c00 ;  /* 0x00001c0000547802 */ /* 0x000fe40000000f00 */
[----:B01---5:R-:W-:Y:S05]  /*1bf0*/  CALL.REL.NOINC `($__internal_140_$__cuda_sm70_shflsync_down_p) ;  /* 0x000003e000007944 */ /* 0x023fea0003c00000 */
[----:B------:R-:W-:Y:S01]  /*1c00*/  FADD.FTZ R124, R87, R124 ;  /* 0x0000007c577c7221 */ /* 0x000fe20000010000 */
[----:B0-----:R-:W-:Y:S01]  /*1c10*/  MOV R89, 0x1f ;  /* 0x0000001f00597802 */ /* 0x001fe20000000f00 */
[----:B-1----:R-:W-:Y:S01]  /*1c20*/  FADD.FTZ R95, R95, R90 ;  /* 0x0000005a5f5f7221 */ /* 0x002fe20000010000 */
[----:B------:R-:W-:Y:S01]  /*1c30*/  HFMA2.MMA R90, -RZ, RZ, 0, 4.76837158203125e-07 ;  /* 0x00000008ff5a7435 */ /* 0x000fe200000001ff */
[----:B------:R-:W-:Y:S02]  /*1c40*/  MOV R88, 0xffffffff ;  /* 0xffffffff00587802 */ /* 0x000fe40000000f00 */
[----:B------:R-:W-:Y:S02]  /*1c50*/  MOV R91, R124 ;  /* 0x0000007c005b7202 */ /* 0x000fe40000000f00 */
[----:B------:R-:W-:Y:S02]  /*1c60*/  MOV R84, 0x1c80 ;  /* 0x00001c8000547802 */ /* 0x000fe40000000f00 */
[----:B------:R-:W-:Y:S05]  /*1c70*/  CALL.REL.NOINC `($__internal_140_$__cuda_sm70_shflsync_down_p) ;  /* 0x0000036000007944 */ /* 0x000fea0003c00000 */
[----:B-1----:R-:W-:Y:S01]  /*1c80*/  MOV R87, R90 ;  /* 0x0000005a00577202 */ /* 0x002fe20000000f00 */
[----:B------:R-:W-:Y:S01]  /*1c90*/  HFMA2.MMA R90, -RZ, RZ, 0, 4.76837158203125e-07 ;  /* 0x00000008ff5a7435 */ /* 0x000fe200000001ff */
[----:B0-----:R-:W-:-:S02]  /*1ca0*/  MOV R91, R95 ;  /* 0x0000005f005b7202 */ /* 0x001fc40000000f00 */
[----:B------:R-:W-:Y:S02]  /*1cb0*/  MOV R89, 0x1f ;  /* 0x0000001f00597802 */ /* 0x000fe40000000f00 */
[----:B------:R-:W-:Y:S02]  /*1cc0*/  MOV R88, 0xffffffff ;  /* 0xffffffff00587802 */ /* 0x000fe40000000f00 */
[----:B------:R-:W-:Y:S02]  /*1cd0*/  MOV R84, 0x1cf0 ;  /* 0x00001cf000547802 */ /* 0x000fe40000000f00 */
[----:B------:R-:W-:Y:S05]  /*1ce0*/  CALL.REL.NOINC `($__internal_140_$__cuda_sm70_shflsync_down_p) ;  /* 0x000002f000007944 */ /* 0x000fea0003c00000 */
[----:B------:R-:W-:Y:S01]  /*1cf0*/  FADD.FTZ R124, R87, R124 ;  /* 0x0000007c577c7221 */ /* 0x000fe20000010000 */
[----:B0-----:R-:W-:Y:S01]  /*1d00*/  MOV R89, 0x1f ;  /* 0x0000001f00597802 */ /* 0x001fe20000000f00 */
[----:B-1----:R-:W-:Y:S01]  /*1d10*/  FADD.FTZ R95, R95, R90 ;  /* 0x0000005a5f5f7221 */ /* 0x002fe20000010000 */
[----:B------:R-:W-:Y:S01]  /*1d20*/  HFMA2.MMA R90, -RZ, RZ, 0, 2.384185791015625e-07 ;  /* 0x00000004ff5a7435 */ /* 0x000fe200000001ff */
[----:B------:R-:W-:Y:S02]  /*1d30*/  MOV R88, 0xffffffff ;  /* 0xffffffff00587802 */ /* 0x000fe40000000f00 */
[----:B------:R-:W-:-:S02]  /*1d40*/  MOV R91, R124 ;  /* 0x0000007c005b7202 */ /* 0x000fc40000000f00 */
[----:B------:R-:W-:Y:S02]  /*1d50*/  MOV R84, 0x1d70 ;  /* 0x00001d7000547802 */ /* 0x000fe40000000f00 */
[----:B------:R-:W-:Y:S05]  /*1d60*/  CALL.REL.NOINC `($__internal_140_$__cuda_sm70_shflsync_down_p) ;  /* 0x0000027000007944 */ /* 0x000fea0003c00000 */
[----:B-1----:R-:W-:Y:S01]  /*1d70*/  MOV R87, R90 ;  /* 0x0000005a00577202 */ /* 0x002fe20000000f00 */
[----:B------:R-:W-:Y:S01]  /*1d80*/  HFMA2.MMA R90, -RZ, RZ, 0, 2.384185791015625e-07 ;  /* 0x00000004ff5a7435 */ /* 0x000fe200000001ff */
[----:B0-----:R-:W-:Y:S02]  /*1d90*/  MOV R91, R95 ;  /* 0x0000005f005b7202 */ /* 0x001fe40000000f00 */
[----:B------:R-:W-:Y:S02]  /*1da0*/  MOV R89, 0x1f ;  /* 0x0000001f00597802 */ /* 0x000fe40000000f00 */
[----:B------:R-:W-:Y:S02]  /*1db0*/  MOV R88, 0xffffffff ;  /* 0xffffffff00587802 */ /* 0x000fe40000000f00 */
[----:B------:R-:W-:Y:S02]  /*1dc0*/  MOV R84, 0x1de0 ;  /* 0x00001de000547802 */ /* 0x000fe40000000f00 */
[----:B------:R-:W-:Y:S05]  /*1dd0*/  CALL.REL.NOINC `($__internal_140_$__cuda_sm70_shflsync_down_p) ;  /* 0x0000020000007944 */ /* 0x000fea0003c00000 */
[----:B------:R-:W-:Y:S01]  /*1de0*/  FADD.FTZ R124, R87, R124 ;  /* 0x0000007c577c7221 */ /* 0x000fe20000010000 */
[----:B0-----:R-:W-:Y:S01]  /*1df0*/  MOV R89, 0x1f ;  /* 0x0000001f00597802 */ /* 0x001fe20000000f00 */
[----:B-1----:R-:W-:Y:S01]  /*1e00*/  FADD.FTZ R95, R95, R90 ;  /* 0x0000005a5f5f7221 */ /* 0x002fe20000010000 */
[----:B------:R-:W-:Y:S01]  /*1e10*/  HFMA2.MMA R90, -RZ, RZ, 0, 1.1920928955078125e-07 ;  /* 0x00000002ff5a7435 */ /* 0x000fe200000001ff */
[----:B------:R-:W-:-:S02]  /*1e20*/  MOV R88, 0xffffffff ;  /* 0xffffffff00587802 */ /* 0x000fc40000000f00 */
[----:B------:R-:W-:Y:S02]  /*1e30*/  MOV R91, R124 ;  /* 0x0000007c005b7202 */ /* 0x000fe40000000f00 */
[----:B------:R-:W-:Y:S02]  /*1e40*/  MOV R84, 0x1e60 ;  /* 0x00001e6000547802 */ /* 0x000fe40000000f00 */
[----:B------:R-:W-:Y:S05]  /*1e50*/  CALL.REL.NOINC `($__internal_140_$__cuda_sm70_shflsync_down_p) ;  /* 0x0000018000007944 */ /* 0x000fea0003c00000 */
[----:B-1----:R-:W-:Y:S01]  /*1e60*/  MOV R87, R90 ;  /* 0x0000005a00577202 */ /* 0x002fe20000000f00 */
[----:B------:R-:W-:Y:S01]  /*1e70*/  HFMA2.MMA R90, -RZ, RZ, 0, 1.1920928955078125e-07 ;  /* 0x00000002ff5a7435 */ /* 0x000fe200000001ff */
[----:B0-----:R-:W-:Y:S02]  /*1e80*/  MOV R91, R95 ;  /* 0x0000005f005b7202 */ /* 0x001fe40000000f00 */
[----:B------:R-:W-:Y:S02]  /*1e90*/  MOV R89, 0x1f ;  /* 0x0000001f00597802 */ /* 0x000fe40000000f00 */
[----:B------:R-:W-:Y:S02]  /*1ea0*/  MOV R88, 0xffffffff ;  /* 0xffffffff00587802 */ /* 0x000fe40000000f00 */
[----:B------:R-:W-:-:S02]  /*1eb0*/  MOV R84, 0x1ed0 ;  /* 0x00001ed000547802 */ /* 0x000fc40000000f00 */
[----:B------:R-:W-:Y:S05]  /*1ec0*/  CALL.REL.NOINC `($__internal_140_$__cuda_sm70_shflsync_down_p) ;  /* 0x0000011000007944 */ /* 0x000fea0003c00000 */
[----:B------:R-:W-:Y:S01]  /*1ed0*/  FADD.FTZ R94, R87, R124 ;  /* 0x0000007c575e7221 */ /* 0x000fe20000010000 */
[----:B0-----:R-:W-:Y:S01]  /*1ee0*/  MOV R89, 0x1f ;  /* 0x0000001f00597802 */ /* 0x001fe20000000f00 */
[----:B-1----:R-:W-:Y:S01]  /*1ef0*/  FADD.FTZ R95, R95, R90 ;  /* 0x0000005a5f5f7221 */ /* 0x002fe20000010000 */
[----:B------:R-:W-:Y:S01]  /*1f00*/  HFMA2.MMA R90, -RZ, RZ, 0, 5.9604644775390625e-08 ;  /* 0x00000001ff5a7435 */ /* 0x000fe200000001ff */
[----:B------:R-:W-:-:S02]  /*1f10*/  MOV R88, 0xffffffff ;  /* 0xffffffff00587802 */ /* 0x000fc40000000f00 */
[----:B------:R-:W-:Y:S02]  /*1f20*/  MOV R91, R94 ;  /* 0x0000005e005b7202 */ /* 0x000fe40000000f00 */
[----:B------:R-:W-:Y:S02]  /*1f30*/  MOV R84, 0x1f50 ;  /* 0x00001f5000547802 */ /* 0x000fe40000000f00 */
[----:B------:R-:W-:Y:S05]  /*1f40*/  CALL.REL.NOINC `($__internal_140_$__cuda_sm70_shflsync_down_p) ;  /* 0x0000009000007944 */ /* 0x000fea0003c00000 */
[----:B-1----:R-:W-:Y:S01]  /*1f50*/  MOV R87, R90 ;  /* 0x0000005a00577202 */ /* 0x002fe20000000f00 */
[----:B------:R-:W-:Y:S01]  /*1f60*/  HFMA2.MMA R90, -RZ, RZ, 0, 5.9604644775390625e-08 ;  /* 0x00000001ff5a7435 */ /* 0x000fe200000001ff */
[----:B0-----:R-:W-:Y:S02]  /*1f70*/  MOV R91, R95 ;  /* 0x0000005f005b7202 */ /* 0x001fe40000000f00 */
[----:B------:R-:W-:Y:S02]  /*1f80*/  MOV R89, 0x1f ;  /* 0x0000001f00597802 */ /* 0x000fe40000000f00 */
[----:B------:R-:W-:Y:S02]  /*1f90*/  MOV R88, 0xffffffff ;  /* 0xffffffff00587802 */ /* 0x000fe40000000f00 */
[----:B------:R-:W-:-:S02]  /*1fa0*/  MOV R84, 0x1fc0 ;  /* 0x00001fc000547802 */ /* 0x000fc40000000f00 */
[----:B------:R-:W-:Y:S05]  /*1fb0*/  CALL.REL.NOINC `($__internal_140_$__cuda_sm70_shflsync_down_p) ;  /* 0x0000002000007944 */ /* 0x000fea0003c00000 */
[----:B-1----:R-:W-:Y:S01]  /*1fc0*/  MOV R84, R90 ;  /* 0x0000005a00547202 */ /* 0x002fe20000000f00 */
[----:B0-----:R-:W-:Y:S05]  /*1fd0*/  BRA `(.L_x_4853) ;  /* 0xffffefe000007947 */ /* 0x001fea000383ffff */
        .weak           $__internal_140_$__cuda_sm70_shflsync_down_p
        .type           $__internal_140_$__cuda_sm70_shflsync_down_p,@function
        .size           $__internal_140_$__cuda_sm70_shflsync_down_p,(.L_x_6942 - $__internal_140_$__cuda_sm70_shflsync_down_p)
$__internal_140_$__cuda_sm70_shflsync_down_p:
[----:B------:R-:W-:Y:S01]  /*1fe0*/  HFMA2.MMA R85, -RZ, RZ, 0, 0 ;  /* 0x00000000ff557435 */ /* 0x000fe200000001ff */
[----:B------:R-:W-:Y:S04]  /*1ff0*/  WARPSYNC R88 ;  /* 0x0000005800007348 */ /* 0x000fe80003800000 */
[----:B------:R0:W1:Y:S01]  /*2000*/  SHFL.DOWN PT, R90, R91, R90, R89 ;  /* 0x0800005a5b5a7389 */ /* 0x00006200000e0059 */
[----:B------:R-:W-:Y:S05]  /*2010*/  RET.REL.NODEC R84 `(_ZN10layer_norm13ln_bwd_kernelINS_13Kernel_traitsIf6__halffS2_fjLj2048ELj1ELj1ELj4ELj16ENS_18Kernel_traits_baseILj2048EfS2_fS2_fjLj128EEEEELb0ELb0ELb0ELb0EEEvNS_9BwdParamsE) ;  /* 0xffffdfe054007950 */ /* 0x000fea0003c3ffff */
.L_x_4854:
        /* <DEDUP_REMOVED lines=14> */
.L_x_6942:


//--------------------- .text._ZN10layer_norm13ln_bwd_kernelINS_13Kernel_traitsIf6__halffS2_fjLj2048ELj1ELj1ELj4ELj16ENS_18Kernel_traits_baseILj2048EfS2_fS2_fjLj128EEEEELb0ELb0ELb0ELb1EEEvNS_9BwdParamsE --------------------------
	.section	.text._ZN10layer_norm13ln_bwd_kernelINS_13Kernel_traitsIf6__halffS2_fjLj2048ELj1ELj1ELj4ELj16ENS_18Kernel_traits_baseILj2048EfS2_fS2_fjLj128EEEEELb0ELb0ELb0ELb1EEEvNS_9BwdParamsE,"ax",@progbits
	.sectioninfo	@"SHI_REGISTERS=128"
	.align	128
        .global         _ZN10layer_norm13ln_bwd_kernelINS_13Kernel_traitsIf6__halffS2_fjLj2048ELj1ELj1ELj4ELj16ENS_18Kernel_traits_baseILj2048EfS2_fS2_fjLj128EEEEELb0ELb0ELb0ELb1EEEvNS_9BwdParamsE
        .type           _ZN10layer_norm13ln_bwd_kernelINS_13Kernel_traitsIf6__halffS2_fjLj2048ELj1ELj1ELj4ELj16ENS_18Kernel_traits_baseILj2048EfS2_fS2_fjLj128EEEEELb0ELb0ELb0ELb1EEEvNS_9BwdParamsE,@function
        .size           _ZN10layer_norm13ln_bwd_kernelINS_13Kernel_traitsIf6__halffS2_fjLj2048ELj1ELj1ELj4ELj16ENS_18Kernel_traits_baseILj2048EfS2_fS2_fjLj128EEEEELb0ELb0ELb0ELb1EEEvNS_9BwdParamsE,(.L_x_6943 - _ZN10layer_norm13ln_bwd_kernelINS_13Kernel_traitsIf6__halffS2_fjLj2048ELj1ELj1ELj4ELj16ENS_18Kernel_traits_baseILj2048EfS2_fS2_fjLj128EEEEELb0ELb0ELb0ELb1EEEvNS_9BwdParamsE)
        .other          _ZN10layer_norm13ln_bwd_kernelINS_13Kernel_traitsIf6__halffS2_fjLj2048ELj1ELj1ELj4ELj16ENS_18Kernel_traits_baseILj2048EfS2_fS2_fjLj128EEEEELb0ELb0ELb0ELb1EEEvNS_9BwdParamsE,@"STO_CUDA_ENTRY STV_DEFAULT"
_ZN10layer_norm13ln_bwd_kernelINS_13Kernel_traitsIf6__halffS2_fjLj2048ELj1ELj1ELj4ELj16ENS_18Kernel_traits_baseILj2048EfS2_fS2_fjLj128EEEEELb0ELb0ELb0ELb1EEEvNS_9BwdParamsE:
.text._ZN10layer_norm13ln_bwd_kernelINS_13Kernel_traitsIf6__halffS2_fjLj2048ELj1ELj1ELj4ELj16ENS_18Kernel_traits_baseILj2048EfS2_fS2_fjLj128EEEEELb0ELb0ELb0ELb1EEEvNS_9BwdParamsE:
        /* <DEDUP_REMOVED lines=25> */
.L_x_4855:
        /* <DEDUP_REMOVED lines=25> */
.L_x_4860:
        /* <DEDUP_REMOVED lines=42> */
[----:B----4-:R-:W-:Y:S02]  /*05c0*/  @P0 HADD2.F32 R102, -RZ, R114.H0_H0 ;  /* 0x20000072ff660230 */ /* 0x010fe40000004100 */
[--C-:B------:R-:W-:Y:S02]  /*05d0*/  HADD2.F32 R57, -RZ, R60.reuse.H0_H0 ;  /* 0x2000003cff397230 */ /* 0x100fe40000004100 */
[----:B------:R-:W-:Y:S01]  /*05e0*/  HADD2.F32 R60, -RZ, R60.H1_H1 ;  /* 0x3000003cff3c7230 */ /* 0x000fe20000004100 */
[----:B------:R-:W-:Y:S01]  /*05f0*/  FADD.FTZ R114, -R105, R65 ;  /* 0x0000004169727221 */ /* 0x000fe20000010100 */
[--C-:B0-----:R-:W-:Y:S02]  /*0600*/  HADD2.F32 R109, -RZ, R74.reuse.H0_H0 ;  /* 0x2000004aff6d7230 */ /* 0x101fe40000004100 */
[----:B------:R-:W-:Y:S01]  /*0610*/  HADD2.F32 R124, -RZ, R74.H1_H1 ;  /* 0x3000004aff7c7230 */ /* 0x000fe20000004100 */
[----:B------:R-:W-:-:S02]  /*0620*/  FMUL.FTZ R74, R28, R57 ;  /* 0x000000391c4a7220 */ /* 0x000fc40000410000 */
[----:B------:R-:W-:Y:S02]  /*0630*/  FMUL.FTZ R65, R103, R56 ;  /* 0x0000003867417220 */ /* 0x000fe40000410000 */
[C---:B------:R-:W-:Y:S01]  /*0640*/  FADD.FTZ R108, -R105.reuse, R59 ;  /* 0x0000003b696c7221 */ /* 0x040fe20000010100 */
[----:B------:R-:W-:Y:S01]  /*0650*/  HADD2.F32 R59, -RZ, R61.H0_H0 ;  /* 0x2000003dff3b7230 */ /* 0x000fe20000004100 */
        /* <DEDUP_REMOVED lines=9> */
[----:B-1----:R-:W-:Y:S01]  /*06f0*/  HADD2.F32 R110, -RZ, R61.H1_H1 ;  /* 0x3000003dff6e7230 */ /* 0x002fe20000004100 */
        /* <DEDUP_REMOVED lines=10> */
[----:B------:R-:W-:Y:S01]  /*07a0*/  HADD2.F32 R61, -RZ, R62.H0_H0 ;  /* 0x2000003eff3d7230 */ /* 0x000fe20000004100 */
[----:B------:R-:W-:-:S02]  /*07b0*/  FADD.FTZ R91, R110, R91 ;  /* 0x0000005b6e5b7221 */ /* 0x000fc40000010000 */
[-C--:B------:R-:W-:Y:S02]  /*07c0*/  FFMA.FTZ R92, R73, R110.reuse, R92 ;  /* 0x0000006e495c7223 */ /* 0x080fe4000001005c */
[----:B------:R-:W-:Y:S02]  /*07d0*/  FADD.FTZ R64, -R105, R64 ;  /* 0x0000004069407221 */ /* 0x000fe40000010100 */
[----:B------:R-:W-:Y:S02]  /*07e0*/  FMUL.FTZ R110, R31, R110 ;  /* 0x0000006e1f6e7220 */ /* 0x000fe40000410000 */
[----:B------:R-:W-:Y:S02]  /*07f0*/  FADD.FTZ R57, R57, R78 ;  /* 0x0000004e39397221 */ /* 0x000fe40000010000 */
[----:B------:R-:W-:Y:S01]  /*0800*/  FFMA.FTZ R56, R71, R78, R56 ;  /* 0x0000004e47387223 */ /* 0x000fe20000010038 */
[----:B------:R-:W-:Y:S01]  /*0810*/  HADD2.F32 R62, -RZ, R62.H1_H1 ;  /* 0x3000003eff3e7230 */ /* 0x000fe20000004100 */
        /* <DEDUP_REMOVED lines=9> */
[----:B------:R-:W-:Y:S01]  /*08b0*/  HADD2.F32 R107, -RZ, R63.H0_H0 ;  /* 0x2000003fff6b7230 */ /* 0x000fe20000004100 */
[C---:B------:R-:W-:Y:S02]  /*08c0*/  FMUL.FTZ R66, R103.reuse, R66 ;  /* 0x0000004267427220 */ /* 0x040fe40000410000 */
        /* <DEDUP_REMOVED lines=81> */
.L_x_4861:
        /* <DEDUP_REMOVED lines=18> */
.L_x_4862:
        /* <DEDUP_REMOVED lines=87> */
[----:B------:R-:W-:Y:S01]  /*1470*/  F2FP.PACK_AB R56, R57, R56 ;  /* 0x000000383938723e */ /* 0x000fe200000000ff */
        /* <DEDUP_REMOVED lines=15> */
[----:B------:R-:W-:Y:S01]  /*1570*/  F2FP.PACK_AB R58, R59, R58 ;  /* 0x0000003a3b3a723e */ /* 0x000fe200000000ff */
[----:B------:R-:W-:Y:S02]  /*1580*/  FMUL.FTZ R124, R103, R124 ;  /* 0x0000007c677c7220 */ /* 0x000fe40000410000 */
[-C--:B------:R-:W-:Y:S02]  /*1590*/  FMUL.FTZ R64, R67, R102.reuse ;  /* 0x0000006643407220 */ /* 0x080fe40000410000 */
[----:B0-----:R-:W-:Y:S02]  /*15a0*/  FMUL.FTZ R61, R70, R102 ;  /* 0x00000066463d7220 */ /* 0x001fe40000410000 */
[----:B------:R-:W-:Y:S02]  /*15b0*/  @P1 FADD.FTZ R65, R40, R65 ;  /* 0x0000004128411221 */ /* 0x000fe40000010000 */
[----:B------:R-:W-:Y:S01]  /*15c0*/  @P1 FADD.FTZ R118, R41, R118 ;  /* 0x0000007629761221 */ /* 0x000fe20000010000 */
[----:B------:R-:W-:Y:S01]  /*15d0*/  F2FP.PACK_AB R59, R61, R64 ;  /* 0x000000403d3b723e */ /* 0x000fe200000000ff */
        /* <DEDUP_REMOVED lines=49> */
.L_x_4859:
        /* <DEDUP_REMOVED lines=26> */
.L_x_4856:
        /* <DEDUP_REMOVED lines=16> */
.L_x_4857:
[----:B------:R-:W-:Y:S01]  /*1b90*/  HFMA2.MMA R61, -RZ, RZ, 0, 9.5367431640625e-07 ;  /* 0x00000010ff3d7435 */ /* 0x000fe200000001ff */
[----:B------:R-:W-:-:S02]  /*1ba0*/  MOV R62, R63 ;  /* 0x0000003f003e7202 */ /* 0x000fc40000000f00 */
[----:B------:R-:W-:Y:S02]  /*1bb0*/  MOV R60, 0x1f ;  /* 0x0000001f003c7802 */ /* 0x000fe40000000f00 */
[----:B------:R-:W-:Y:S02]  /*1bc0*/  MOV R59, 0xffffffff ;  /* 0xffffffff003b7802 */ /* 0x000fe40000000f00 */
[----:B------:R-:W-:Y:S02]  /*1bd0*/  MOV R56, 0x1bf0 ;  /* 0x00001bf000387802 */ /* 0x000fe40000000f00 */
[----:B-----5:R-:W-:Y:S05]  /*1be0*/  CALL.REL.NOINC `($__internal_141_$__cuda_sm70_shflsync_down_p) ;  /* 0x0000046000007944 */ /* 0x020fea0003c00000 */
[----:B-1----:R-:W-:Y:S01]  /*1bf0*/  MOV R68, R59 ;  /* 0x0000003b00447202 */ /* 0x002fe20000000f00 */
[----:B0-----:R-:W-:Y:S05]  /*1c00*/  BRA `(.L_x_4861) ;  /* 0xfffff1d000007947 */ /* 0x001fea000383ffff */
.L_x_4858:
[----:B------:R-:W-:Y:S01]  /*1c10*/  HFMA2.MMA R61, -RZ, RZ, 0, 9.5367431640625e-07 ;  /* 0x00000010ff3d7435 */ /* 0x000fe200000001ff */
[----:B------:R-:W-:Y:S02]  /*1c20*/  MOV R62, R58 ;  /* 0x0000003a003e7202 */ /* 0x000fe40000000f00 */
[----:B------:R-:W-:Y:S02]  /*1c30*/  MOV R60, 0x1f ;  /* 0x0000001f003c7802 */ /* 0x000fe40000000f00 */
[----:B------:R-:W-:-:S02]  /*1c40*/  MOV R59, 0xffffffff ;  /* 0xffffffff003b7802 */ /* 0x000fc40000000f00 */
[----:B------:R-:W-:Y:S02]  /*1c50*/  MOV R56, 0x1c70 ;  /* 0x00001c7000387802 */ /* 0x000fe40000000f00 */
[----:B01---5:R-:W-:Y:S05]  /*1c60*/  CALL.REL.NOINC `($__internal_141_$__cuda_sm70_shflsync_down_p) ;  /* 0x000003e000007944 */ /* 0x023fea0003c00000 */
[----:B------:R-:W-:Y:S01]  /*1c70*/  FADD.FTZ R63, R63, R68 ;  /* 0x000000443f3f7221 */ /* 0x000fe20000010000 */
[----:B0-----:R-:W-:Y:S01]  /*1c80*/  HFMA2.MMA R61, -RZ, RZ, 0, 4.76837158203125e-07 ;  /* 0x00000008ff3d7435 */ /* 0x001fe200000001ff */
[----:B-1----:R-:W-:Y:S01]  /*1c90*/  FADD.FTZ R58, R58, R59 ;  /* 0x0000003b3a3a7221 */ /* 0x002fe20000010000 */
[----:B------:R-:W-:Y:S02]  /*1ca0*/  MOV R60, 0x1f ;  /* 0x0000001f003c7802 */ /* 0x000fe40000000f00 */
[----:B------:R-:W-:Y:S02]  /*1cb0*/  MOV R59, 0xffffffff ;  /* 0xffffffff003b7802 */ /* 0x000fe40000000f00 */
[----:B------:R-:W-:Y:S02]  /*1cc0*/  MOV R62, R63 ;  /* 0x0000003f003e7202 */ /* 0x000fe40000000f00 */
[----:B------:R-:W-:Y:S02]  /*1cd0*/  MOV R56, 0x1cf0 ;  /* 0x00001cf000387802 */ /* 0x000fe40000000f00 */
[----:B------:R-:W-:Y:S05]  /*1ce0*/  CALL.REL.NOINC `($__internal_141_$__cuda_sm70_shflsync_down_p) ;  /* 0x0000036000007944 */ /* 0x000fea0003c00000 */
[----:B0-----:R-:W-:Y:S01]  /*1cf0*/  HFMA2.MMA R61, -RZ, RZ, 0, 4.76837158203125e-07 ;  /* 0x00000008ff3d7435 */ /* 0x001fe200000001ff */
[----:B-1----:R-:W-:-:S02]  /*1d00*/  MOV R68, R59 ;  /* 0x0000003b00447202 */ /* 0x002fc40000000f00 */
[----:B------:R-:W-:Y:S02]  /*1d10*/  MOV R62, R58 ;  /* 0x0000003a003e7202 */ /* 0x000fe40000000f00 */
[----:B------:R-:W-:Y:S02]  /*1d20*/  MOV R60, 0x1f ;  /* 0x0000001f003c7802 */ /* 0x000fe40000000f00 */
[----:B------:R-:W-:Y:S02]  /*1d30*/  MOV R59, 0xffffffff ;  /* 0xffffffff003b7802 */ /* 0x000fe40000000f00 */
[----:B------:R-:W-:Y:S02]  /*1d40*/  MOV R56, 0x1d60 ;  /* 0x00001d6000387802 */ /* 0x000fe40000000f00 */
[----:B------:R-:W-:Y:S05]  /*1d50*/  CALL.REL.NOINC `($__internal_141_$__cuda_sm70_shflsync_down_p) ;  /* 0x000002f000007944 */ /* 0x000fea0003c00000 */
[----:B------:R-:W-:Y:S01]  /*1d60*/  FADD.FTZ R63, R68, R63 ;  /* 0x0000003f443f7221 */ /* 0x000fe20000010000 */
[----:B0-----:R-:W-:Y:S01]  /*1d70*/  HFMA2.MMA R61, -RZ, RZ, 0, 2.384185791015625e-07 ;  /* 0x00000004ff3d7435 */ /* 0x001fe200000001ff */
[----:B-1----:R-:W-:Y:S01]  /*1d80*/  FADD.FTZ R58, R58, R59 ;  /* 0x0000003b3a3a7221 */ /* 0x002fe20000010000 */
[----:B------:R-:W-:Y:S02]  /*1d90*/  MOV R60, 0x1f ;  /* 0x0000001f003c7802 */ /* 0x000fe40000000f00 */
[----:B------:R-:W-:-:S02]  /*1da0*/  MOV R59, 0xffffffff ;  /* 0xffffffff003b7802 */ /* 0x000fc40000000f00 */
[----:B------:R-:W-:Y:S02]  /*1db0*/  MOV R62, R63 ;  /* 0x0000003f003e7202 */ /* 0x000fe40000000f00 */
[----:B------:R-:W-:Y:S02]  /*1dc0*/  MOV R56, 0x1de0 ;  /* 0x00001de000387802 */ /* 0x000fe40000000f00 */
[----:B------:R-:W-:Y:S05]  /*1dd0*/  CALL.REL.NOINC `($__internal_141_$__cuda_sm70_shflsync_down_p) ;  /* 0x0000027000007944 */ /* 0x000fea0003c00000 */
[----:B0-----:R-:W-:Y:S01]  /*1de0*/  HFMA2.MMA R61, -RZ, RZ, 0, 2.384185791015625e-07 ;  /* 0x00000004ff3d7435 */ /* 0x001fe200000001ff */
[----:B-1----:R-:W-:Y:S02]  /*1df0*/  MOV R68, R59 ;  /* 0x0000003b00447202 */ /* 0x002fe40000000f00 */
[----:B------:R-:W-:Y:S02]  /*1e00*/  MOV R62, R58 ;  /* 0x0000003a003e7202 */ /* 0x000fe40000000f00 */
[----:B------:R-:W-:Y:S02]  /*1e10*/  MOV R60, 0x1f ;  /* 0x0000001f003c7802 */ /* 0x000fe40000000f00 */
[----:B------:R-:W-:Y:S02]  /*1e20*/  MOV R59, 0xffffffff ;  /* 0xffffffff003b7802 */ /* 0x000fe40000000f00 */
[----:B------:R-:W-:-:S02]  /*1e30*/  MOV R56, 0x1e50 ;  /* 0x00001e5000387802 */ /* 0x000fc40000000f00 */
[----:B------:R-:W-:Y:S05]  /*1e40*/  CALL.REL.NOINC `($__internal_141_$__cuda_sm70_shflsync_down_p) ;  /* 0x0000020000007944 */ /* 0x000fea0003c00000 */
[----:B------:R-:W-:Y:S01]  /*1e50*/  FADD.FTZ R63, R68, R63 ;  /* 0x0000003f443f7221 */ /* 0x000fe20000010000 */
[----:B0-----:R-:W-:Y:S01]  /*1e60*/  HFMA2.MMA R61, -RZ, RZ, 0, 1.1920928955078125e-07 ;  /* 0x00000002ff3d7435 */ /* 0x001fe200000001ff */
[----:B-1----:R-:W-:Y:S01]  /*1e70*/  FADD.FTZ R58, R58, R59 ;  /* 0x0000003b3a3a7221 */ /* 0x002fe20000010000 */
[----:B------:R-:W-:-:S02]  /*1e80*/  MOV R60, 0x1f ;  /* 0x0000001f003c7802 */ /* 0x000fc40000000f00 */
[----:B------:R-:W-:Y:S02]  /*1e90*/  MOV R59, 0xffffffff ;  /* 0xffffffff003b7802 */ /* 0x000fe40000000f00 */
[----:B------:R-:W-:Y:S02]  /*1ea0*/  MOV R62, R63 ;  /* 0x0000003f003e7202 */ /* 0x000fe40000000f00 */
[----:B------:R-:W-:Y:S02]  /*1eb0*/  MOV R56, 0x1ed0 ;  /* 0x00001ed000387802 */ /* 0x000fe40000000f00 */
[----:B------:R-:W-:Y:S05]  /*1ec0*/  CALL.REL.NOINC `($__internal_141_$__cuda_sm70_shflsync_down_p) ;  /* 0x0000018000007944 */ /* 0x000fea0003c00000 */
[----:B0-----:R-:W-:Y:S01]  /*1ed0*/  HFMA2.MMA R61, -RZ, RZ, 0, 1.1920928955078125e-07 ;  /* 0x00000002ff3d7435 */ /* 0x001fe200000001ff */
[----:B-1----:R-:W-:Y:S02]  /*1ee0*/  MOV R68, R59 ;  /* 0x0000003b00447202 */ /* 0x002fe40000000f00 */
[----:B------:R-:W-:Y:S02]  /*1ef0*/  MOV R62, R58 ;  /* 0x0000003a003e7202 */ /* 0x000fe40000000f00 */
[----:B------:R-:W-:Y:S02]  /*1f00*/  MOV R60, 0x1f ;  /* 0x0000001f003c7802 */ /* 0x000fe40000000f00 */
[----:B------:R-:W-:-:S02]  /*1f10*/  MOV R59, 0xffffffff ;  /* 0xffffffff003b7802 */ /* 0x000fc40000000f00 */
[----:B------:R-:W-:Y:S02]  /*1f20*/  MOV R56, 0x1f40 ;  /* 0x00001f4000387802 */ /* 0x000fe40000000f00 */
[----:B------:R-:W-:Y:S05]  /*1f30*/  CALL.REL.NOINC `($__internal_141_$__cuda_sm70_shflsync_down_p) ;  /* 0x0000011000007944 */ /* 0x000fea0003c00000 */
[----:B------:R-:W-:Y:S01]  /*1f40*/  FADD.FTZ R68, R68, R63 ;  /* 0x0000003f44447221 */ /* 0x000fe20000010000 */
[----:B0-----:R-:W-:Y:S01]  /*1f50*/  HFMA2.MMA R61, -RZ, RZ, 0, 5.9604644775390625e-08 ;  /* 0x00000001ff3d7435 */ /* 0x001fe200000001ff */
[----:B-1----:R-:W-:Y:S01]  /*1f60*/  FADD.FTZ R69, R58, R59 ;  /* 0x0000003b3a457221 */ /* 0x002fe20000010000 */
[----:B------:R-:W-:Y:S02]  /*1f70*/  MOV R60, 0x1f ;  /* 0x0000001f003c7802 */ /* 0x000fe40000000f00 */
[----:B------:R-:W-:Y:S02]  /*1f80*/  MOV R59, 0xffffffff ;  /* 0xffffffff003b7802 */ /* 0x000fe40000000f00 */
[----:B------:R-:W-:Y:S02]  /*1f90*/  MOV R62, R68 ;  /* 0x00000044003e7202 */ /* 0x000fe40000000f00 */
[----:B------:R-:W-:Y:S02]  /*1fa0*/  MOV R56, 0x1fc0 ;  /* 0x00001fc000387802 */ /* 0x000fe40000000f00 */
[----:B------:R-:W-:Y:S05]  /*1fb0*/  CALL.REL.NOINC `($__internal_141_$__cuda_sm70_shflsync_down_p) ;  /* 0x0000009000007944 */ /* 0x000fea0003c00000 */
[----:B0-----:R-:W-:Y:S01]  /*1fc0*/  HFMA2.MMA R61, -RZ, RZ, 0, 5.9604644775390625e-08 ;  /* 0x00000001ff3d7435 */ /* 0x001fe200000001ff */
[----:B-1----:R-:W-:-:S02]  /*1fd0*/  MOV R63, R59 ;  /* 0x0000003b003f7202 */ /* 0x002fc40000000f00 */
[----:B------:R-:W-:Y:S02]  /*1fe0*/  MOV R62, R69 ;  /* 0x00000045003e7202 */ /* 0x000fe40000000f00 */
[----:B------:R-:W-:Y:S02]  /*1ff0*/  MOV R60, 0x1f ;  /* 0x0000001f003c7802 */ /* 0x000fe40000000f00 */
[----:B------:R-:W-:Y:S02]  /*2000*/  MOV R59, 0xffffffff ;  /* 0xffffffff003b7802 */ /* 0x000fe40000000f00 */
[----:B------:R-:W-:Y:S02]  /*2010*/  MOV R56, 0x2030 ;  /* 0x0000203000387802 */ /* 0x000fe40000000f00 */
[----:B------:R-:W-:Y:S05]  /*2020*/  CALL.REL.NOINC `($__internal_141_$__cuda_sm70_shflsync_down_p) ;  /* 0x0000002000007944 */ /* 0x000fea0003c00000 */
[----:B-1----:R-:W-:Y:S01]  /*2030*/  MOV R58, R59 ;  /* 0x0000003b003a7202 */ /* 0x002fe20000000f00 */
[----:B0-----:R-:W-:Y:S05]  /*2040*/  BRA `(.L_x_4862) ;  /* 0xffffeeb000007947 */ /* 0x001fea000383ffff */
        .weak           $__internal_141_$__cuda_sm70_shflsync_down_p
        .type           $__internal_141_$__cuda_sm70_shflsync_down_p,@function
        .size           $__internal_141_$__cuda_sm70_shflsync_down_p,(.L_x_6943 - $__internal_141_$__cuda_sm70_shflsync_down_p)
$__internal_141_$__cuda_sm70_shflsync_down_p:
[----:B------:R-:W-:Y:S01]  /*2050*/  HFMA2.MMA R57, -RZ, RZ, 0, 0 ;  /* 0x00000000ff397435 */ /* 0x000fe200000001ff */
[----:B------:R-:W-:Y:S04]  /*2060*/  WARPSYNC R59 ;  /* 0x0000003b00007348 */ /* 0x000fe80003800000 */
[----:B------:R0:W1:Y:S01]  /*2070*/  SHFL.DOWN PT, R59, R62, R61, R60 ;  /* 0x0800003d3e3b7389 */ /* 0x00006200000e003c */
[----:B------:R-:W-:Y:S05]  /*2080*/  RET.REL.NODEC R56 `(_ZN10layer_norm13ln_bwd_kernelINS_13Kernel_traitsIf6__halffS2_fjLj2048ELj1ELj1ELj4ELj16ENS_18Kernel_traits_baseILj2048EfS2_fS2_fjLj128EEEEELb0ELb0ELb0ELb1EEEvNS_9BwdParamsE) ;  /* 0xffffdf7038007950 */ /* 0x000fea0003c3ffff */
.L_x_4863:
        /* <DEDUP_REMOVED lines=15> */
.L_x_6943:


//--------------------- .text._ZN10layer_norm13ln_bwd_kernelINS_13Kernel_traitsIf6__halffS2_fjLj2048ELj1ELj1ELj4ELj16ENS_18Kernel_traits_baseILj2048EfS2_fS2_fjLj128EEEEELb0ELb0ELb1ELb0EEEvNS_9BwdParamsE --------------------------
	.section	.text._ZN10layer_norm13ln_bwd_kernelINS_13Kernel_traitsIf6__halffS2_fjLj2048ELj1ELj1ELj4ELj16ENS_18Kernel_traits_baseILj2048EfS2_fS2_fjLj128EEEEELb0ELb0ELb1ELb0EEEvNS_9BwdParamsE,"ax",@progbits
	.sectioninfo	@"SHI_REGISTERS=139"
	.align	128
        .global         _ZN10layer_norm13ln_bwd_kernelINS_13Kernel_traitsIf6__halffS2_fjLj2048ELj1ELj1ELj4ELj16ENS_18Kernel_traits_baseILj2048EfS2_fS2_fjLj128EEEEELb0ELb0ELb1ELb0EEEvNS_9BwdParamsE
        .type           _ZN10layer_norm13ln_bwd_kernelINS_13Kernel_traitsIf6__halffS2_fjLj2048ELj1ELj1ELj4ELj16ENS_18Kernel_traits_baseILj2048EfS2_fS2_fjLj128EEEEELb0ELb0ELb1ELb0EEEvNS_9BwdParamsE,@function
        .size           _ZN10layer_norm13ln_bwd_kernelINS_13Kernel_traitsIf6__halffS2_fjLj2048ELj1ELj1ELj4ELj16ENS_18Kernel_traits_baseILj2048EfS2_fS2_fjLj128EEEEELb0ELb0ELb1ELb0EEEvNS_9BwdParamsE,(.L_x_6944 - _ZN10layer_norm13ln_bwd_kernelINS_13Kernel_traitsIf6__halffS2_fjLj2048ELj1ELj1ELj4ELj16ENS_18Kernel_traits_baseILj2048EfS2_fS2_fjLj128EEEEELb0ELb0ELb1ELb0EEEvNS_9BwdParamsE)
        .other          _ZN10layer_norm13ln_bwd_kernelINS_13Kernel_traitsIf6__halffS2_fjLj2048ELj1ELj1ELj4ELj16ENS_18Kernel_traits_baseILj2048EfS2_fS2_fjLj128EEEEELb0ELb0ELb1ELb0EEEvNS_9BwdParamsE,@"STO_CUDA_ENTRY STV_DEFAULT"
_ZN10layer_norm13ln_bwd_kernelINS_13Kernel_traitsIf6__halffS2_fjLj2048ELj1ELj1ELj4ELj16ENS_18Kernel_traits_baseILj2048EfS2_fS2_fjLj128EEEEELb0ELb0ELb1ELb0EEEvNS_9BwdParamsE:
.text._ZN10layer_norm13ln_bwd_kernelINS_13Kernel_traitsIf6__halffS2_fjLj2048ELj1ELj1ELj4ELj16ENS_18Kernel_traits_baseILj2048EfS2_fS2_fjLj128EEEEELb0ELb0ELb1ELb0EEEvNS_9BwdParamsE:
        /* <DEDUP_REMOVED lines=42> */
[----:B------:R-:W-:-:S06]  /*02a0*/  IMAD.MOV.U32 R92, RZ, RZ, 0x1 ;  /* 0x00000001ff5c7424 */ /* 0x000fcc00078e00ff */
.L_x_4911:
        /* <DEDUP_REMOVED lines=25> */
.L_x_4869:
[----:B------:R-:W-:Y:S02]  /*0440*/  IADD3 R80, R96, 0x80, RZ ;  /* 0x0000008060507810 */ /* 0x000fe40007ffe0ff */
.L_x_4868:
[----:B------:R-:W-:Y:S05]  /*0450*/  BSYNC B1 ;  /* 0x0000000000017941 */ /* 0x000fea0003800000 */
.L_x_4867:
        /* <DEDUP_REMOVED lines=10> */
.L_x_4866:
        /* <DEDUP_REMOVED lines=28> */
[C---:B------:R-:W-:Y:S02]  /*06c0*/  FADD.FTZ R105, -R130.reuse, R83 ;  /* 0x0000005382697221 */ /* 0x040fe40000010100 */
[----:B---3--:R-:W-:Y:S01]  /*06d0*/  FADD.FTZ R3, -R130, R88 ;  /* 0x0000005882037221 */ /* 0x008fe20000010100 */
[--C-:B----4-:R-:W-:Y:S01]  /*06e0*/  HADD2.F32 R81, -RZ, R84.reuse.H0_H0 ;  /* 0x20000054ff517230 */ /* 0x110fe20000004100 */
[C---:B-----5:R-:W-:Y:S01]  /*06f0*/  FMUL.FTZ R97, R0.reuse, R97 ;  /* 0x0000006100617220 */ /* 0x060fe20000410000 */
[----:B------:R-:W-:Y:S01]  /*0700*/  HADD2.F32 R84, -RZ, R84.H1_H1 ;  /* 0x30000054ff547230 */ /* 0x000fe20000004100 */
[----:B------:R-:W-:Y:S02]  /*0710*/  FMUL.FTZ R98, R0, R101 ;  /* 0x0000006500627220 */ /* 0x000fe40000410000 */
[----:B------:R-:W-:Y:S01]  /*0720*/  FMUL.FTZ R106, R64, R81 ;  /* 0x00000051406a7220 */ /* 0x000fe20000410000 */
[----:B------:R-:W-:Y:S01]  /*0730*/  HADD2.F32 R83, -RZ, R85.H0_H0 ;  /* 0x20000055ff537230 */ /* 0x000fe20000004100 */
[----:B------:R-:W-:-:S02]  /*0740*/  FMUL.FTZ R100, R0, R105 ;  /* 0x0000006900647220 */ /* 0x000fc40000410000 */
[----:B------:R-:W-:Y:S02]  /*0750*/  FMUL.FTZ R101, R0, R3 ;  /* 0x0000000300657220 */ /* 0x000fe40000410000 */
[----:B------:R-:W-:Y:S02]  /*0760*/  FADD.FTZ R103, -R130, R82 ;  /* 0x0000005282677221 */ /* 0x000fe40000010100 */
[----:B------:R-:W-:Y:S02]  /*0770*/  FMUL.FTZ R105, R65, R84 ;  /* 0x0000005441697220 */ /* 0x000fe40000410000 */
[----:B------:R-:W-:Y:S02]  /*0780*/  FADD.FTZ R2, RZ, R106 ;  /* 0x0000006aff027221 */ /* 0x000fe40000010000 */
[C---:B------:R-:W-:Y:S01]  /*0790*/  FFMA.FTZ R3, R97.reuse, R106, RZ ;  /* 0x0000006a61037223 */ /* 0x040fe200000100ff */
[----:B------:R-:W-:Y:S01]  /*07a0*/  HADD2.F32 R80, -RZ, R85.H1_H1 ;  /* 0x30000055ff507230 */ /* 0x000fe20000004100 */
[----:B------:R-:W-:-:S02]  /*07b0*/  FFMA.FTZ R48, R97, R81, R48 ;  /* 0x0000005161307223 */ /* 0x000fc40000010030 */
[----:B------:R-:W-:Y:S02]  /*07c0*/  FADD.FTZ R32, R32, R81 ;  /* 0x0000005120207221 */ /* 0x000fe40000010000 */
[----:B------:R-:W-:Y:S02]  /*07d0*/  FMUL.FTZ R99, R0, R103 ;  /* 0x0000006700637220 */ /* 0x000fe40000410000 */
        /* <DEDUP_REMOVED lines=8> */
[----:B------:R-:W-:Y:S02]  /*0860*/  FADD.FTZ R89, -R130, R89 ;  /* 0x0000005982597221 */ /* 0x000fe40000010100 */
[----:B------:R-:W-:Y:S02]  /*0870*/  FMUL.FTZ R110, R60, R85 ;  /* 0x000000553c6e7220 */ /* 0x000fe40000410000 */
[----:B------:R-:W-:Y:S02]  /*0880*/  FADD.FTZ R81, R2, R107 ;  /* 0x0000006b02517221 */ /* 0x000fe40000010000 */
[----:B------:R-:W-:Y:S01]  /*0890*/  FFMA.FTZ R3, R100, R107, R3 ;  /* 0x0000006b64037223 */ /* 0x000fe20000010003 */
[----:B------:R-:W-:-:S02]  /*08a0*/  HADD2.F32 R111, -RZ, R87.H0_H0 ;  /* 0x20000057ff6f7230 */ /* 0x000fc40000004100 */
[----:B------:R-:W-:Y:S01]  /*08b0*/  HADD2.F32 R82, -RZ, R87.H1_H1 ;  /* 0x30000057ff527230 */ /* 0x000fe20000004100 */
        /* <DEDUP_REMOVED lines=30> */
.L_x_4872:
[----:B------:R-:W-:Y:S05]  /*0aa0*/  BSYNC B1 ;  /* 0x0000000000017941 */ /* 0x000fea0003800000 */
.L_x_4871:
        /* <DEDUP_REMOVED lines=15> */
[--C-:B----4-:R-:W-:Y:S01]  /*0ba0*/  HADD2.F32 R81, -RZ, R84.reuse.H0_H0 ;  /* 0x20000054ff517230 */ /* 0x110fe20000004100 */
[----:B-----5:R-:W-:Y:S01]  /*0bb0*/  FMUL.FTZ R113, R0, R113 ;  /* 0x0000007100717220 */ /* 0x020fe20000410000 */
[----:B------:R-:W-:-:S03]  /*0bc0*/  HADD2.F32 R84, -RZ, R84.H1_H1 ;  /* 0x30000054ff547230 */ /* 0x000fc60000004100 */
[----:B------:R-:W-:Y:S01]  /*0bd0*/  FMUL.FTZ R120, R56, R81 ;  /* 0x0000005138787220 */ /* 0x000fe20000410000 */
[----:B------:R-:W-:Y:S01]  /*0be0*/  HADD2.F32 R83, -RZ, R85.H0_H0 ;  /* 0x20000055ff537230 */ /* 0x000fe20000004100 */
[----:B---3--:R-:W-:Y:S02]  /*0bf0*/  FADD.FTZ R3, -R130, R88 ;  /* 0x0000005882037221 */ /* 0x008fe40000010100 */
[----:B------:R-:W-:Y:S02]  /*0c00*/  FMUL.FTZ R116, R0, R121 ;  /* 0x0000007900747220 */ /* 0x000fe40000410000 */
[----:B------:R-:W-:Y:S02]  /*0c10*/  FADD.FTZ R119, -R130, R82 ;  /* 0x0000005282777221 */ /* 0x000fe40000010100 */
[----:B------:R-:W-:Y:S02]  /*0c20*/  FMUL.FTZ R114, R0, R117 ;  /* 0x0000007500727220 */ /* 0x000fe40000410000 */
[----:B------:R-:W-:-:S02]  /*0c30*/  FMUL.FTZ R121, R57, R84 ;  /* 0x0000005439797220 */ /* 0x000fc40000410000 */
[----:B------:R-:W-:Y:S02]  /*0c40*/  FADD.FTZ R2, R133, R120 ;  /* 0x0000007885027221 */ /* 0x000fe40000010000 */
[----:B------:R-:W-:Y:S01]  /*0c50*/  FFMA.FTZ R134, R113, R120, R134 ;  /* 0x0000007871867223 */ /* 0x000fe20000010086 */
[----:B------:R-:W-:Y:S01]  /*0c60*/  HADD2.F32 R80, -RZ, R85.H1_H1 ;  /* 0x30000055ff507230 */ /* 0x000fe20000004100 */
[C---:B------:R-:W-:Y:S02]  /*0c70*/  FMUL.FTZ R117, R0.reuse, R3 ;  /* 0x0000000300757220 */ /* 0x040fe40000410000 */
[----:B------:R-:W-:Y:S02]  /*0c80*/  FMUL.FTZ R115, R0, R119 ;  /* 0x0000007700737220 */ /* 0x000fe40000410000 */
[----:B------:R-:W-:Y:S02]  /*0c90*/  FMUL.FTZ R122, R58, R83 ;  /* 0x000000533a7a7220 */ /* 0x000fe40000410000 */
[----:B------:R-:W-:-:S02]  /*0ca0*/  FADD.FTZ R3, R2, R121 ;  /* 0x0000007902037221 */ /* 0x000fc40000010000 */
[----:B------:R-:W-:Y:S01]  /*0cb0*/  FFMA.FTZ R134, R114, R121, R134 ;  /* 0x0000007972867223 */ /* 0x000fe20000010086 */
[--C-:B------:R-:W-:Y:S01]  /*0cc0*/  HADD2.F32 R85, -RZ, R86.reuse.H0_H0 ;  /* 0x20000056ff557230 */ /* 0x100fe20000004100 */
[----:B------:R-:W-:Y:S02]  /*0cd0*/  FMUL.FTZ R123, R59, R80 ;  /* 0x000000503b7b7220 */ /* 0x000fe40000410000 */
[----:B------:R-:W-:Y:S02]  /*0ce0*/  FADD.FTZ R2, R3, R122 ;  /* 0x0000007a03027221 */ /* 0x000fe40000010000 */
[----:B------:R-:W-:Y:S01]  /*0cf0*/  FFMA.FTZ R134, R115, R122, R134 ;  /* 0x0000007a73867223 */ /* 0x000fe20000010086 */
[----:B------:R-:W-:Y:S01]  /*0d00*/  HADD2.F32 R86, -RZ, R86.H1_H1 ;  /* 0x30000056ff567230 */ /* 0x000fe20000004100 */
[----:B------:R-:W-:Y:S02]  /*0d10*/  FADD.FTZ R89, -R130, R89 ;  /* 0x0000005982597221 */ /* 0x000fe40000010100 */
[----:B------:R-:W-:-:S02]  /*0d20*/  FMUL.FTZ R124, R52, R85 ;  /* 0x00000055347c7220 */ /* 0x000fc40000410000 */
[----:B------:R-:W-:Y:S02]  /*0d30*/  FADD.FTZ R3, R2, R123 ;  /* 0x0000007b02037221 */ /* 0x000fe40000010000 */
[----:B------:R-:W-:Y:S01]  /*0d40*/  FFMA.FTZ R134, R116, R123, R134 ;  /* 0x0000007b74867223 */ /* 0x000fe20000010086 */
[--C-:B------:R-:W-:Y:S02]  /*0d50*/  HADD2.F32 R127, -RZ, R87.reuse.H0_H0 ;  /* 0x20000057ff7f7230 */ /* 0x100fe40000004100 */
[----:B------:R-:W-:Y:S01]  /*0d60*/  HADD2.F32 R82, -RZ, R87.H1_H1 ;  /* 0x30000057ff527230 */ /* 0x000fe20000004100 */
[----:B------:R-:W-:Y:S02]  /*0d70*/  FADD.FTZ R87, -R130, R90 ;  /* 0x0000005a82577221 */ /* 0x000fe40000010100 */
        /* <DEDUP_REMOVED lines=31> */
.L_x_4870:
[----:B------:R-:W-:Y:S05]  /*0f70*/  BSYNC B0 ;  /* 0x0000000000007941 */ /* 0x000fea0003800000 */
.L_x_4865:
[----:B------:R-:W-:Y:S02]  /*0f80*/  LOP3.LUT P1, RZ, R92, 0xff, RZ, 0xc0, !PT ;  /* 0x000000ff5cff7812 */ /* 0x000fe4000782c0ff */
[----:B------:R-:W-:-:S02]  /*0f90*/  SHF.R.U32.HI R80, RZ, 0x5, R95 ;  /* 0x00000005ff507819 */ /* 0x000fc4000001165f */
[----:B------:R-:W-:Y:S02]  /*0fa0*/  LOP3.LUT P0, RZ, R95, 0x1f, RZ, 0xc0, !PT ;  /* 0x0000001f5fff7812 */ /* 0x000fe4000780c0ff */
[----:B------:R-:W-:-:S07]  /*0fb0*/  LOP3.LUT R88, R80, 0x7fffffc, RZ, 0xc0, !PT ;  /* 0x07fffffc50587812 */ /* 0x000fce00078ec0ff */
[----:B------:R-:W-:Y:S01]  /*0fc0*/  @!P1 IADD3 R88, R88, 0x4, RZ ;  /* 0x0000000458589810 */ /* 0x000fe20007ffe0ff */
[----:B------:R-:W-:Y:S05]  /*0fd0*/  BRA.DIV ~URZ, `(.L_x_4873) ;  /* 0x000016a27f007947 */ /* 0x000fea000b800000 */
[----:B------:R2:W3:Y:S02]  /*0fe0*/  SHFL.DOWN PT, R82, R133, 0x10, 0x1f ;  /* 0x0a001f0085527f89 */ /* 0x0004e400000e0000 */
.L_x_4912:
        /* <DEDUP_REMOVED lines=18> */
.L_x_4913:
[----:B------:R-:W-:Y:S01]  /*1110*/  @!P0 LOP3.LUT R81, R80, 0x3, RZ, 0xc0, !PT ;  /* 0x0000000350518812 */ /* 0x000fe200078ec0ff */
[----:B---3--:R-:W-:Y:S01]  /*1120*/  FADD.FTZ R2, R85, R84 ;  /* 0x0000005455027221 */ /* 0x008fe20000010000 */
[----:B------:R-:W-:Y:S01]  /*1130*/  WARPSYNC 0xffffffff ;  /* 0xffffffff00007948 */ /* 0x000fe20003800000 */
[----:B-1----:R-:W-:Y:S01]  /*1140*/  FADD.FTZ R3, R3, R86 ;  /* 0x0000005603037221 */ /* 0x002fe20000010000 */
[----:B-----5:R-:W-:Y:S01]  /*1150*/  ISETP.GE.AND P6, PT, R129, 0x1, PT ;  /* 0x000000018100780c */ /* 0x020fe20003fc6270 */
[----:B------:R-:W-:Y:S01]  /*1160*/  @!P0 IMAD.IADD R89, R88, 0x1, R81 ;  /* 0x0000000158598824 */ /* 0x000fe200078e0251 */
[----:B------:R-:W-:Y:S04]  /*1170*/  BSSY B0, `(.L_x_4875) ;  /* 0x00000a6000007945 */ /* 0x000fe80003800000 */
[----:B------:R1:W-:Y:S04]  /*1180*/  @!P0 STS.64 [R89.X8+0x2000], R2 ;  /* 0x0020000259008388 */ /* 0x0003e80000008a00 */
[----:B------:R-:W-:Y:S01]  /*1190*/  BAR.SYNC.DEFER_BLOCKING 0x0 ;  /* 0x0000000000007b1d */ /* 0x000fe20000010000 */
[----:B0-----:R-:W-:-:S02]  /*11a0*/  ISETP.NE.AND P0, PT, R135, RZ, PT ;  /* 0x000000ff8700720c */ /* 0x001fc40003f05270 */
[----:B------:R-:W-:-:S05]  /*11b0*/  @P6 IADD3 R129, R129, -0x1, RZ ;  /* 0xffffffff81816810 */ /* 0x000fca0007ffe0ff */
[----:B------:R-:W-:Y:S01]  /*11c0*/  @P6 IMAD R129, R129, c[0x0][0x168], RZ ;  /* 0x00005a0081816a24 */ /* 0x000fe200078e02ff */
[----:B-1----:R-:W-:-:S04]  /*11d0*/  @P6 LOP3.LUT R3, R95, 0x7f, RZ, 0xc0, !PT ;  /* 0x0000007f5f036812 */ /* 0x002fc800078ec0ff */
[----:B------:R-:W-:-:S04]  /*11e0*/  @P6 SHF.R.S32.HI R2, RZ, 0x1f, R129 ;  /* 0x0000001fff026819 */ /* 0x000fc80000011481 */
[----:B------:R-:W-:Y:S01]  /*11f0*/  @P6 LEA.HI R2, R2, R129, RZ, 0x3 ;  /* 0x0000008102026211 */ /* 0x000fe200078f18ff */
[----:B------:R-:W0:Y:S04]  /*1200*/  LDS.128 R80, [R88.X8+0x2000] ;  /* 0x0020000058507984 */ /* 0x000e280000008c00 */
[----:B--2---:R-:W1:Y:S01]  /*1210*/  LDS.128 R84, [R88.X8+0x2010] ;  /* 0x0020100058547984 */ /* 0x004e620000008c00 */
        /* <DEDUP_REMOVED lines=39> */
.L_x_4878:
[----:B------:R-:W-:Y:S05]  /*1490*/  BSYNC B1 ;  /* 0x0000000000017941 */ /* 0x000fea0003800000 */
.L_x_4877:
        /* <DEDUP_REMOVED lines=8> */
.L_x_4880:
[----:B------:R-:W-:Y:S05]  /*1520*/  BSYNC B1 ;  /* 0x0000000000017941 */ /* 0x000fea0003800000 */
.L_x_4879:
        /* <DEDUP_REMOVED lines=8> */
.L_x_4882:
[----:B------:R-:W-:Y:S05]  /*15b0*/  BSYNC B1 ;  /* 0x0000000000017941 */ /* 0x000fea0003800000 */
.L_x_4881:
        /* <DEDUP_REMOVED lines=8> */
.L_x_4884:
[----:B------:R-:W-:Y:S05]  /*1640*/  BSYNC B1 ;  /* 0x0000000000017941 */ /* 0x000fea0003800000 */
.L_x_4883:
        /* <DEDUP_REMOVED lines=8> */
.L_x_4886:
[----:B------:R-:W-:Y:S05]  /*16d0*/  BSYNC B1 ;  /* 0x0000000000017941 */ /* 0x000fea0003800000 */
.L_x_4885:
        /* <DEDUP_REMOVED lines=21> */
.L_x_4888:
[----:B------:R-:W-:Y:S05]  /*1830*/  BSYNC B1 ;  /* 0x0000000000017941 */ /* 0x000fea0003800000 */
.L_x_4887:
        /* <DEDUP_REMOVED lines=10> */
.L_x_4890:
[----:B------:R-:W-:Y:S05]  /*18e0*/  BSYNC B1 ;  /* 0x0000000000017941 */ /* 0x000fea0003800000 */
.L_x_4889:
        /* <DEDUP_REMOVED lines=10> */
[----:B------:R-:W-:Y:S02]  /*1990*/  SEL R69, R80, R69, P2 ;  /* 0x0000004550457207 */ /* 0x000fe40001000000 */
        /* <DEDUP_REMOVED lines=20> */
.L_x_4892:
[----:B------:R-:W-:Y:S05]  /*1ae0*/  BSYNC B1 ;  /* 0x0000000000017941 */ /* 0x000fea0003800000 */
.L_x_4891:
        /* <DEDUP_REMOVED lines=14> */
.L_x_4876:
[----:B------:R-:W-:Y:S05]  /*1bd0*/  BSYNC B0 ;  /* 0x0000000000007941 */ /* 0x000fea0003800000 */
.L_x_4875:
        /* <DEDUP_REMOVED lines=32> */
.L_x_4896:
[----:B------:R-:W-:Y:S05]  /*1de0*/  BSYNC B1 ;  /* 0x0000000000017941 */ /* 0x000fea0003800000 */
.L_x_4895:
        /* <DEDUP_REMOVED lines=9> */
.L_x_4898:
[----:B------:R-:W-:Y:S05]  /*1e80*/  BSYNC B1 ;  /* 0x0000000000017941 */ /* 0x000fea0003800000 */
.L_x_4897:
        /* <DEDUP_REMOVED lines=9> */
.L_x_4900:
[----:B------:R-:W-:Y:S05]  /*1f20*/  BSYNC B1 ;  /* 0x0000000000017941 */ /* 0x000fea0003800000 */
.L_x_4899:
        /* <DEDUP_REMOVED lines=10> */
.L_x_4902:
[----:B------:R-:W-:Y:S05]  /*1fd0*/  BSYNC B1 ;  /* 0x0000000000017941 */ /* 0x000fea0003800000 */
.L_x_4901:
        /* <DEDUP_REMOVED lines=10> */
.L_x_4904:
[----:B------:R-:W-:Y:S05]  /*2080*/  BSYNC B1 ;  /* 0x0000000000017941 */ /* 0x000fea0003800000 */
.L_x_4903:
        /* <DEDUP_REMOVED lines=8> */
.L_x_4906:
[----:B------:R-:W-:Y:S05]  /*2110*/  BSYNC B1 ;  /* 0x0000000000017941 */ /* 0x000fea0003800000 */
.L_x_4905:
        /* <DEDUP_REMOVED lines=8> */
.L_x_4908:
[----:B------:R-:W-:Y:S05]  /*21a0*/  BSYNC B1 ;  /* 0x0000000000017941 */ /* 0x000fea0003800000 */
.L_x_4907:
        /* <DEDUP_REMOVED lines=8> */
.L_x_4910:
[----:B------:R-:W-:Y:S05]  /*2230*/  BSYNC B1 ;  /* 0x0000000000017941 */ /* 0x000fea0003800000 */
.L_x_4909:
[----:B------:R-:W-:Y:S01]  /*2240*/  ISETP.NE.U32.AND P1, PT, RZ, c[0x0][0x258], PT ;  /* 0x00009600ff007a0c */ /* 0x000fe20003f25070 */
[----:B------:R-:W-:Y:S01]  /*2250*/  @P6 FMUL.FTZ R0, R89, c[0x0][0x1ec] ;  /* 0x00007b0059006a20 */ /* 0x000fe20000410000 */
[----:B------:R-:W-:Y:S01]  /*2260*/  ISETP.NE.U32.AND P0, PT, RZ, c[0x0][0x258], PT ;  /* 0x00009600ff007a0c */ /* 0x000fe20003f05070 */
[----:B------:R-:W-:Y:S01]  /*2270*/  @P6 FMUL.FTZ R84, R129, c[0x0][0x1ec] ;  /* 0x00007b0081546a20 */ /* 0x000fe20000410000 */
[----:B------:R-:W-:Y:S01]  /*2280*/  ISETP.NE.AND.EX P1, PT, RZ, c[0x0][0x25c], PT, P1 ;  /* 0x00009700ff007a0c */ /* 0x000fe20003f25310 */
[----:B------:R-:W-:Y:S01]  /*2290*/  @P6 FMUL.FTZ R83, R90, c[0x0][0x1ec] ;  /* 0x00007b005a536a20 */ /* 0x000fe20000410000 */
[----:B------:R-:W-:Y:S02]  /*22a0*/  @P6 F2FP.PACK_AB R0, RZ, R0 ;  /* 0x00000000ff00623e */ /* 0x000fe400000000ff */
[----:B------:R-:W-:Y:S02]  /*22b0*/  @P6 F2FP.PACK_AB R2, RZ, R2 ;  /* 0x00000002ff02623e */ /* 0x000fe400000000ff */
[----:B------:R-:W-:-:S02]  /*22c0*/  ISETP.NE.AND.EX P0, PT, RZ, c[0x0][0x25c], PT, P0 ;  /* 0x00009700ff007a0c */ /* 0x000fc40003f05300 */
[----:B------:R-:W-:Y:S01]  /*22d0*/  @P6 PRMT R78, R0, 0x7610, R78 ;  /* 0x00007610004e6816 */ /* 0x000fe2000000004e */
[----:B------:R-:W-:Y:S01]  /*22e0*/  @P6 FMUL.FTZ R0, R130, c[0x0][0x1ec] ;  /* 0x00007b0082006a20 */ /* 0x000fe20000410000 */
[----:B------:R-:W-:Y:S02]  /*22f0*/  @P6 F2FP.PACK_AB R81, RZ, R81 ;  /* 0x00000051ff51623e */ /* 0x000fe400000000ff */
[----:B------:R-:W-:Y:S02]  /*2300*/  @P6 PRMT R76, R2, 0x7610, R76 ;  /* 0x00007610024c6816 */ /* 0x000fe4000000004c */
[----:B------:R-:W-:Y:S02]  /*2310*/  @P6 F2FP.PACK_AB R86, RZ, R86 ;  /* 0x00000056ff56623e */ /* 0x000fe400000000ff */
[----:B------:R-:W-:Y:S02]  /*2320*/  @P6 F2FP.PACK_AB R84, RZ, R84 ;  /* 0x00000054ff54623e */ /* 0x000fe400000000ff */
[----:B------:R-:W-:-:S02]  /*2330*/  SEL R68, R3, R68, P0 ;  /* 0x0000004403447207 */ /* 0x000fc40000000000 */
[----:B------:R-:W-:Y:S02]  /*2340*/  @P1 MOV R3, 0x20 ;  /* 0x0000002000031802 */ /* 0x000fe40000000f00 */
[----:B------:R-:W-:Y:S02]  /*2350*/  @P6 F2FP.PACK_AB R83, RZ, R83 ;  /* 0x00000053ff53623e */ /* 0x000fe400000000ff */
[----:B------:R-:W-:Y:S01]  /*2360*/  @P6 PRMT R76, R76, 0x5410, R81 ;  /* 0x000054104c4c6816 */ /* 0x000fe20000000051 */
[----:B------:R-:W-:Y:S01]  /*2370*/  @P6 IMAD.MOV.U32 R81, RZ, RZ, 0x10 ;  /* 0x00000010ff516424 */ /* 0x000fe200078e00ff */
[----:B------:R-:W-:Y:S01]  /*2380*/  @P6 F2FP.PACK_AB R87, RZ, R87 ;  /* 0x00000057ff57623e */ /* 0x000fe200000000ff */
[----:B------:R-:W-:Y:S01]  /*2390*/  @P1 IMAD.WIDE.U32 R2, R96, R3, c[0x0][0x258] ;  /* 0x0000960060021625 */ /* 0x000fe200078e0003 */
[----:B------:R-:W-:Y:S02]  /*23a0*/  @P6 PRMT R77, R86, 0x7610, R77 ;  /* 0x00007610564d6816 */ /* 0x000fe4000000004d */
[----:B------:R-:W-:-:S02]  /*23b0*/  @P6 F2FP.PACK_AB R0, RZ, R0 ;  /* 0x00000000ff00623e */ /* 0x000fc400000000ff */
[----:B------:R-:W-:Y:S02]  /*23c0*/  @P6 PRMT R79, R84, 0x7610, R79 ;  /* 0x00007610544f6816 */ /* 0x000fe4000000004f */
        /* <DEDUP_REMOVED lines=14> */
.L_x_4894:
[----:B------:R-:W-:Y:S05]  /*24b0*/  BSYNC B0 ;  /* 0x0000000000007941 */ /* 0x000fea0003800000 */
.L_x_4893:
[----:B------:R-:W-:Y:S02]  /*24c0*/  IADD3 R93, R93, c[0x0][0x160], RZ ;  /* 0x000058005d5d7a10 */ /* 0x000fe40007ffe0ff */
[----:B------:R-:W-:-:S02]  /*24d0*/  LOP3.LUT P1, RZ, R92, 0xff, RZ, 0xc0, !PT ;  /* 0x000000ff5cff7812 */ /* 0x000fc4000782c0ff */
[----:B------:R-:W-:Y:S02]  /*24e0*/  ISETP.GE.AND P0, PT, R93, c[0x0][0x164], PT ;  /* 0x000059005d007a0c */ /* 0x000fe40003f06270 */
[----:B------:R-:W-:-:S11]  /*24f0*/  SEL R92, RZ, 0x1, P1 ;  /* 0x00000001ff5c7807 */ /* 0x000fd60000800000 */
[----:B0-----:R-:W-:Y:S01]  /*2500*/  @P0 CALL.REL.NOINC `(.L_x_4864) ;  /* 0x0000001000000944 */ /* 0x001fe20003c00000 */
[----:B------:R-:W-:Y:S05]  /*2510*/  BRA `(.L_x_4911) ;  /* 0xffffdd9000007947 */ /* 0x000fea000383ffff */
.L_x_4864:
        /* <DEDUP_REMOVED lines=22> */
.L_x_4873:
[----:B------:R-:W-:Y:S01]  /*2680*/  HFMA2.MMA R90, -RZ, RZ, 0, 9.5367431640625e-07 ;  /* 0x00000010ff5a7435 */ /* 0x000fe200000001ff */
[----:B------:R-:W-:Y:S01]  /*2690*/  MOV R83, R133 ;  /* 0x0000008500537202 */ /* 0x000fe20000000f00 */
[----:B------:R-:W-:Y:S01]  /*26a0*/  IMAD.MOV.U32 R87, RZ, RZ, 0x1f ;  /* 0x0000001fff577424 */ /* 0x000fe200078e00ff */
[----:B------:R-:W-:-:S02]  /*26b0*/  MOV R130, 0xffffffff ;  /* 0xffffffff00827802 */ /* 0x000fc40000000f00 */
[----:B-1----:R-:W-:Y:S02]  /*26c0*/  MOV R2, 0x26e0 ;  /* 0x000026e000027802 */ /* 0x002fe40000000f00 */
[----:B0----5:R-:W-:Y:S05]  /*26d0*/  CALL.REL.NOINC `($__internal_142_$__cuda_sm70_shflsync_down_p) ;  /* 0x0000046000007944 */ /* 0x021fea0003c00000 */
[----:B-1----:R-:W-:Y:S01]  /*26e0*/  MOV R82, R83 ;  /* 0x0000005300527202 */ /* 0x002fe20000000f00 */
[----:B0-----:R-:W-:Y:S05]  /*26f0*/  BRA `(.L_x_4912) ;  /* 0xffffe8f000007947 */ /* 0x001fea000383ffff */
.L_x_4874:
[----:B------:R-:W-:Y:S01]  /*2700*/  HFMA2.MMA R90, -RZ, RZ, 0, 9.5367431640625e-07 ;  /* 0x00000010ff5a7435 */ /* 0x000fe200000001ff */
[----:B------:R-:W-:Y:S01]  /*2710*/  MOV R83, R134 ;  /* 0x0000008600537202 */ /* 0x000fe20000000f00 */
[----:B------:R-:W-:Y:S01]  /*2720*/  IMAD.MOV.U32 R87, RZ, RZ, 0x1f ;  /* 0x0000001fff577424 */ /* 0x000fe200078e00ff */
[----:B------:R-:W-:Y:S02]  /*2730*/  MOV R130, 0xffffffff ;  /* 0xffffffff00827802 */ /* 0x000fe40000000f00 */
[----:B-1----:R-:W-:Y:S02]  /*2740*/  MOV R2, 0x2760 ;  /* 0x0000276000027802 */ /* 0x002fe40000000f00 */
[----:B0-23-5:R-:W-:Y:S05]  /*2750*/  CALL.REL.NOINC `($__internal_142_$__cuda_sm70_shflsync_down_p) ;  /* 0x000003e000007944 */ /* 0x02dfea0003c00000 */
[----:B------:R-:W-:Y:S01]  /*2760*/  FADD.FTZ R82, R82, R133 ;  /* 0x0000008552527221 */ /* 0x000fe20000010000 */
[----:B0-----:R-:W-:Y:S01]  /*2770*/  HFMA2.MMA R90, -RZ, RZ, 0, 4.76837158203125e-07 ;  /* 0x00000008ff5a7435 */ /* 0x001fe200000001ff */
[----:B-1----:R-:W-:Y:S01]  /*2780*/  FADD.FTZ R134, R134, R83 ;  /* 0x0000005386867221 */ /* 0x002fe20000010000 */
[----:B------:R-:W-:Y:S01]  /*2790*/  MOV R87, 0x1f ;  /* 0x0000001f00577802 */ /* 0x000fe20000000f00 */
[----:B------:R-:W-:Y:S01]  /*27a0*/  IMAD.MOV.U32 R83, RZ, RZ, R82 ;  /* 0x000000ffff537224 */ /* 0x000fe200078e0052 */
[----:B------:R-:W-:-:S02]  /*27b0*/  MOV R130, 0xffffffff ;  /* 0xffffffff00827802 */ /* 0x000fc40000000f00 */
[----:B------:R-:W-:Y:S02]  /*27c0*/  MOV R2, 0x27e0 ;  /* 0x000027e000027802 */ /* 0x000fe40000000f00 */
[----:B------:R-:W-:Y:S05]  /*27d0*/  CALL.REL.NOINC `($__internal_142_$__cuda_sm70_shflsync_down_p) ;  /* 0x0000036000007944 */ /* 0x000fea0003c00000 */
[----:B0-----:R-:W-:Y:S01]  /*27e0*/  HFMA2.MMA R90, -RZ, RZ, 0, 4.76837158203125e-07 ;  /* 0x00000008ff5a7435 */ /* 0x001fe200000001ff */
[----:B-1----:R-:W-:Y:S01]  /*27f0*/  MOV R81, R83 ;  /* 0x0000005300517202 */ /* 0x002fe20000000f00 */
[----:B------:R-:W-:Y:S01]  /*2800*/  IMAD.MOV.U32 R130, RZ, RZ, -0x1 ;  /* 0xffffffffff827424 */ /* 0x000fe200078e00ff */
[----:B------:R-:W-:Y:S02]  /*2810*/  MOV R83, R134 ;  /* 0x0000008600537202 */ /* 0x000fe40000000f00 */
[----:B------:R-:W-:Y:S02]  /*2820*/  MOV R87, 0x1f ;  /* 0x0000001f00577802 */ /* 0x000fe40000000f00 */
[----:B------:R-:W-:Y:S02]  /*2830*/  MOV R2, 0x2850 ;  /* 0x0000285000027802 */ /* 0x000fe40000000f00 */
[----:B------:R-:W-:Y:S05]  /*2840*/  CALL.REL.NOINC `($__internal_142_$__cuda_sm70_shflsync_down_p) ;  /* 0x000002f000007944 */ /* 0x000fea0003c00000 */
[----:B------:R-:W-:Y:S01]  /*2850*/  FADD.FTZ R82, R81, R82 ;  /* 0x0000005251527221 */ /* 0x000fe20000010000 */
[----:B0-----:R-:W-:Y:S01]  /*2860*/  HFMA2.MMA R90, -RZ, RZ, 0, 2.384185791015625e-07 ;  /* 0x00000004ff5a7435 */ /* 0x001fe200000001ff */
[----:B-1----:R-:W-:Y:S01]  /*2870*/  FADD.FTZ R134, R134, R83 ;  /* 0x0000005386867221 */ /* 0x002fe20000010000 */
[----:B------:R-:W-:-:S02]  /*2880*/  MOV R87, 0x1f ;  /* 0x0000001f00577802 */ /* 0x000fc40000000f00 */
[----:B------:R-:W-:Y:S02]  /*2890*/  MOV R130, 0xffffffff ;  /* 0xffffffff00827802 */ /* 0x000fe40000000f00 */
[----:B------:R-:W-:Y:S02]  /*28a0*/  MOV R83, R82 ;  /* 0x0000005200537202 */ /* 0x000fe40000000f00 */
[----:B------:R-:W-:Y:S02]  /*28b0*/  MOV R2, 0x28d0 ;  /* 0x000028d000027802 */ /* 0x000fe40000000f00 */
[----:B------:R-:W-:Y:S05]  /*28c0*/  CALL.REL.NOINC `($__internal_142_$__cuda_sm70_shflsync_down_p) ;  /* 0x0000027000007944 */ /* 0x000fea0003c00000 */
[----:B0-----:R-:W-:Y:S01]  /*28d0*/  HFMA2.MMA R90, -RZ, RZ, 0, 2.384185791015625e-07 ;  /* 0x00000004ff5a7435 */ /* 0x001fe200000001ff */
[----:B-1----:R-:W-:Y:S01]  /*28e0*/  IMAD.MOV.U32 R81, RZ, RZ, R83 ;  /* 0x000000ffff517224 */ /* 0x002fe200078e0053 */
[----:B------:R-:W-:Y:S02]  /*28f0*/  MOV R83, R134 ;  /* 0x0000008600537202 */ /* 0x000fe40000000f00 */
[----:B------:R-:W-:Y:S02]  /*2900*/  MOV R87, 0x1f ;  /* 0x0000001f00577802 */ /* 0x000fe40000000f00 */
[----:B------:R-:W-:-:S02]  /*2910*/  MOV R130, 0xffffffff ;  /* 0xffffffff00827802 */ /* 0x000fc40000000f00 */
[----:B------:R-:W-:Y:S02]  /*2920*/  MOV R2, 0x2940 ;  /* 0x0000294000027802 */ /* 0x000fe40000000f00 */
[----:B------:R-:W-:Y:S05]  /*2930*/  CALL.REL.NOINC `($__internal_142_$__cuda_sm70_shflsync_down_p) ;  /* 0x0000020000007944 */ /* 0x000fea0003c00000 */
[----:B------:R-:W-:Y:S01]  /*2940*/  FADD.FTZ R82, R81, R82 ;  /* 0x0000005251527221 */ /* 0x000fe20000010000 */
[----:B0-----:R-:W-:Y:S01]  /*2950*/  HFMA2.MMA R87, -RZ, RZ, 0, 1.847743988037109375e-06 ;  /* 0x0000001fff577435 */ /* 0x001fe200000001ff */
[----:B-1----:R-:W-:Y:S01]  /*2960*/  FADD.FTZ R86, R134, R83 ;  /* 0x0000005386567221 */ /* 0x002fe20000010000 */
[----:B------:R-:W-:Y:S01]  /*2970*/  MOV R130, 0xffffffff ;  /* 0xffffffff00827802 */ /* 0x000fe20000000f00 */
[----:B------:R-:W-:Y:S01]  /*2980*/  IMAD.MOV.U32 R90, RZ, RZ, 0x2 ;  /* 0x00000002ff5a7424 */ /* 0x000fe200078e00ff */
[----:B------:R-:W-:Y:S02]  /*2990*/  MOV R83, R82 ;  /* 0x0000005200537202 */ /* 0x000fe40000000f00 */
[----:B------:R-:W-:Y:S02]  /*29a0*/  MOV R2, 0x29c0 ;  /* 0x000029c000027802 */ /* 0x000fe40000000f00 */
[----:B------:R-:W-:Y:S05]  /*29b0*/  CALL.REL.NOINC `($__internal_142_$__cuda_sm70_shflsync_down_p) ;  /* 0x0000018000007944 */ /* 0x000fea0003c00000 */
[----:B0-----:R-:W-:Y:S01]  /*29c0*/  HFMA2.MMA R90, -RZ, RZ, 0, 1.1920928955078125e-07 ;  /* 0x00000002ff5a7435 */ /* 0x001fe200000001ff */
[----:B-1----:R-:W-:Y:S01]  /*29d0*/  MOV R81, R83 ;  /* 0x0000005300517202 */ /* 0x002fe20000000f00 */
[----:B------:R-:W-:Y:S01]  /*29e0*/  IMAD.MOV.U32 R83, RZ, RZ, R86 ;  /* 0x000000ffff537224 */ /* 0x000fe200078e0056 */
[----:B------:R-:W-:-:S02]  /*29f0*/  MOV R87, 0x1f ;  /* 0x0000001f00577802 */ /* 0x000fc40000000f00 */
[----:B------:R-:W-:Y:S02]  /*2a00*/  MOV R130, 0xffffffff ;  /* 0xffffffff00827802 */ /* 0x000fe40000000f00 */
[----:B------:R-:W-:Y:S02]  /*2a10*/  MOV R2, 0x2a30 ;  /* 0x00002a3000027802 */ /* 0x000fe40000000f00 */
[----:B------:R-:W-:Y:S05]  /*2a20*/  CALL.REL.NOINC `($__internal_142_$__cuda_sm70_shflsync_down_p) ;  /* 0x0000011000007944 */ /* 0x000fea0003c00000 */
[----:B------:R-:W-:Y:S01]  /*2a30*/  FADD.FTZ R84, R81, R82 ;  /* 0x0000005251547221 */ /* 0x000fe20000010000 */
[----:B0-----:R-:W-:Y:S01]  /*2a40*/  HFMA2.MMA R90, -RZ, RZ, 0, 5.9604644775390625e-08 ;  /* 0x00000001ff5a7435 */ /* 0x001fe200000001ff */
[----:B-1----:R-:W-:Y:S01]  /*2a50*/  FADD.FTZ R86, R86, R83 ;  /* 0x0000005356567221 */ /* 0x002fe20000010000 */
[----:B------:R-:W-:Y:S01]  /*2a60*/  MOV R130, 0xffffffff ;  /* 0xffffffff00827802 */ /* 0x000fe20000000f00 */
[----:B------:R-:W-:Y:S01]  /*2a70*/  IMAD.MOV.U32 R87, RZ, RZ, 0x1f ;  /* 0x0000001fff577424 */ /* 0x000fe200078e00ff */
[----:B------:R-:W-:Y:S02]  /*2a80*/  MOV R83, R84 ;  /* 0x0000005400537202 */ /* 0x000fe40000000f00 */
[----:B------:R-:W-:Y:S02]  /*2a90*/  MOV R2, 0x2ab0 ;  /* 0x00002ab000027802 */ /* 0x000fe40000000f00 */
[----:B------:R-:W-:Y:S05]  /*2aa0*/  CALL.REL.NOINC `($__internal_142_$__cuda_sm70_shflsync_down_p) ;  /* 0x0000009000007944 */ /* 0x000fea0003c00000 */
[----:B0-----:R-:W-:Y:S01]  /*2ab0*/  HFMA2.MMA R87, -RZ, RZ, 0, 1.847743988037109375e-06 ;  /* 0x0000001fff577435 */ /* 0x001fe200000001ff */
[----:B-1----:R-:W-:Y:S01]  /*2ac0*/  MOV R85, R83 ;  /* 0x0000005300557202 */ /* 0x002fe20000000f00 */
[----:B------:R-:W-:Y:S01]  /*2ad0*/  IMAD.MOV.U32 R90, RZ, RZ, 0x1 ;  /* 0x00000001ff5a7424 */ /* 0x000fe200078e00ff */
[----:B------:R-:W-:-:S02]  /*2ae0*/  MOV R83, R86 ;  /* 0x0000005600537202 */ /* 0x000fc40000000f00 */
[----:B------:R-:W-:Y:S02]  /*2af0*/  MOV R130, 0xffffffff ;  /* 0xffffffff00827802 */ /* 0x000fe40000000f00 */
[----:B------:R-:W-:Y:S02]  /*2b00*/  MOV R2, 0x2b20 ;  /* 0x00002b2000027802 */ /* 0x000fe40000000f00 */
[----:B------:R-:W-:Y:S05]  /*2b10*/  CALL.REL.NOINC `($__internal_142_$__cuda_sm70_shflsync_down_p) ;  /* 0x0000002000007944 */ /* 0x000fea0003c00000 */
[----:B-1----:R-:W-:Y:S01]  /*2b20*/  MOV R3, R83 ;  /* 0x0000005300037202 */ /* 0x002fe20000000f00 */
[----:B0-----:R-:W-:Y:S05]  /*2b30*/  BRA `(.L_x_4913) ;  /* 0xffffe5d000007947 */ /* 0x001fea000383ffff */
        .weak           $__internal_142_$__cuda_sm70_shflsync_down_p
        .type           $__internal_142_$__cuda_sm70_shflsync_down_p,@function
        .size           $__internal_142_$__cuda_sm70_shflsync_down_p,(.L_x_6944 - $__internal_142_$__cuda_sm70_shflsync_down_p)
$__internal_142_$__cuda_sm70_shflsync_down_p:
[----:B------:R-:W-:Y:S01]  /*2b40*/  HFMA2.MMA R3, -RZ, RZ, 0, 0 ;  /* 0x00000000ff037435 */ /* 0x000fe200000001ff */
[----:B------:R-:W-:Y:S04]  /*2b50*/  WARPSYNC R130 ;  /* 0x0000008200007348 */ /* 0x000fe80003800000 */
[----:B------:R0:W1:Y:S01]  /*2b60*/  SHFL.DOWN PT, R83, R83, R90, R87 ;  /* 0x0800005a53537389 */ /* 0x00006200000e0057 */
[----:B------:R-:W-:Y:S05]  /*2b70*/  RET.REL.NODEC R2 `(_ZN10layer_norm13ln_bwd_kernelINS_13Kernel_traitsIf6__halffS2_fjLj2048ELj1ELj1ELj4ELj16ENS_18Kernel_traits_baseILj2048EfS2_fS2_fjLj128EEEEELb0ELb0ELb1ELb0EEEvNS_9BwdParamsE) ;  /* 0xffffd48002007950 */ /* 0x000fea0003c3ffff */
.L_x_4914:
        /* <DEDUP_REMOVED lines=16> */
.L_x_6944:


//--------------------- .text._ZN10layer_norm13ln_bwd_kernelINS_13Kernel_traitsIf6__halffS2_fjLj2048ELj1ELj1ELj4ELj16ENS_18Kernel_traits_baseILj2048EfS2_fS2_fjLj128EEEEELb0ELb0ELb1ELb1EEEvNS_9BwdParamsE --------------------------
	.section	.text._ZN10layer_norm13ln_bwd_kernelINS_13Kernel_traitsIf6__halffS2_fjLj2048ELj1ELj1ELj4ELj16ENS_18Kernel_traits_baseILj2048EfS2_fS2_fjLj128EEEEELb0ELb0ELb1ELb1EEEvNS_9BwdParamsE,"ax",@progbits
	.sectioninfo	@"SHI_REGISTERS=139"
	.align	128
        .global         _ZN10layer_norm13ln_bwd_kernelINS_13Kernel_traitsIf6__halffS2_fjLj2048ELj1ELj1ELj4ELj16ENS_18Kernel_traits_baseILj2048EfS2_fS2_fjLj128EEEEELb0ELb0ELb1ELb1EEEvNS_9BwdParamsE
        .type           _ZN10layer_norm13ln_bwd_kernelINS_13Kernel_traitsIf6__halffS2_fjLj2048ELj1ELj1ELj4ELj16ENS_18Kernel_traits_baseILj2048EfS2_fS2_fjLj128EEEEELb0ELb0ELb1ELb1EEEvNS_9BwdParamsE,@function
        .size           _ZN10layer_norm13ln_bwd_kernelINS_13Kernel_traitsIf6__halffS2_fjLj2048ELj1ELj1ELj4ELj16ENS_18Kernel_traits_baseILj2048EfS2_fS2_fjLj128EEEEELb0ELb0ELb1ELb1EEEvNS_9BwdParamsE,(.L_x_6945 - _ZN10layer_norm13ln_bwd_kernelINS_13Kernel_traitsIf6__halffS2_fjLj2048ELj1ELj1ELj4ELj16ENS_18Kernel_traits_baseILj2048EfS2_fS2_fjLj128EEEEELb0ELb0ELb1ELb1EEEvNS_9BwdParamsE)
        .other          _ZN10layer_norm13ln_bwd_kernelINS_13Kernel_traitsIf6__halffS2_fjLj2048ELj1ELj1ELj4ELj16ENS_18Kernel_traits_baseILj2048EfS2_fS2_fjLj128EEEEELb0ELb0ELb1ELb1EEEvNS_9BwdParamsE,@"STO_CUDA_ENTRY STV_DEFAULT"
_ZN10layer_norm13ln_bwd_kernelINS_13Kernel_traitsIf6__halffS2_fjLj2048ELj1ELj1ELj4ELj16ENS_18Kernel_traits_baseILj2048EfS2_fS2_fjLj128EEEEELb0ELb0ELb1ELb1EEEvNS_9BwdParamsE:
.text._ZN10layer_norm13ln_bwd_kernelINS_13Kernel_traitsIf6__halffS2_fjLj2048ELj1ELj1ELj4ELj16ENS_18Kernel_traits_baseILj2048EfS2_fS2_fjLj128EEEEELb0ELb0ELb1ELb1EEEvNS_9BwdParamsE:
        /* <DEDUP_REMOVED lines=24> */
.L_x_4915:
        /* <DEDUP_REMOVED lines=26> */
.L_x_4954:
[----:B------:R-:W-:-:S05]  /*0320*/  MOV R87, 0x4 ;  /* 0x0000000400577802 */ /* 0x000fca0000000f00 */
[----:B------:R-:W-:-:S05]  /*0330*/  IMAD.WIDE R2, R88, R87, c[0x0][0x1d8] ;  /* 0x0000760058027625 */ /* 0x000fca00078e0257 */
[----:B------:R0:W2:Y:S01]  /*0340*/  LDG.E R86, [R2.64] ;  /* 0x0000000402567981 */ /* 0x0000a2000c1e1900 */
[----:B------:R-:W-:-:S04]  /*0350*/  IMAD.WIDE R82, R88, R87, c[0x0][0x1d0] ;  /* 0x0000740058527625 */ /* 0x000fc800078e0257 */
[C---:B------:R-:W-:Y:S01]  /*0360*/  IMAD R84, R88.reuse, c[0x0][0x168], RZ ;  /* 0x00005a0058547a24 */ /* 0x040fe200078e02ff */
[----:B-----5:R3:W5:Y:S01]  /*0370*/  LDG.E R93, [R82.64] ;  /* 0x00000004525d7981 */ /* 0x020762000c1e1900 */
        /* <DEDUP_REMOVED lines=23> */
.L_x_4918:
        /* <DEDUP_REMOVED lines=50> */
[----:B------:R-:W-:Y:S02]  /*0810*/  FADD.FTZ R80, -R95, R99 ;  /* 0x000000635f507221 */ /* 0x000fe40000010100 */
[C---:B-----5:R-:W-:Y:S02]  /*0820*/  FMUL.FTZ R95, R91.reuse, R100 ;  /* 0x000000645b5f7220 */ /* 0x060fe40000410000 */
[----:B------:R-:W-:Y:S02]  /*0830*/  FMUL.FTZ R105, R91, R110 ;  /* 0x0000006e5b697220 */ /* 0x000fe40000410000 */
[-C--:B------:R-:W-:Y:S01]  /*0840*/  FMUL.FTZ R110, R32, R83.reuse ;  /* 0x00000053206e7220 */ /* 0x080fe20000410000 */
[--C-:B------:R-:W-:Y:S01]  /*0850*/  HADD2.F32 R121, -RZ, R107.reuse.H0_H0 ;  /* 0x2000006bff797230 */ /* 0x100fe20000004100 */
[----:B------:R-:W-:Y:S01]  /*0860*/  FFMA.FTZ R36, R95, R83, R36 ;  /* 0x000000535f247223 */ /* 0x000fe20000010024 */
[----:B------:R-:W-:Y:S01]  /*0870*/  HADD2.F32 R126, -RZ, R107.H1_H1 ;  /* 0x3000006bff7e7230 */ /* 0x000fe20000004100 */
[----:B------:R-:W-:-:S02]  /*0880*/  FMUL.FTZ R107, R91, R84 ;  /* 0x000000545b6b7220 */ /* 0x000fc40000410000 */
[----:B------:R-:W-:Y:S02]  /*0890*/  FADD.FTZ R64, R64, R83 ;  /* 0x0000005340407221 */ /* 0x000fe40000010000 */
[----:B------:R-:W-:Y:S02]  /*08a0*/  FMUL.FTZ R96, R91, R116 ;  /* 0x000000745b607220 */ /* 0x000fe40000410000 */
[----:B------:R-:W-:Y:S02]  /*08b0*/  FMUL.FTZ R111, R33, R118 ;  /* 0x00000076216f7220 */ /* 0x000fe40000410000 */
[----:B------:R-:W-:Y:S02]  /*08c0*/  FADD.FTZ R84, RZ, R110 ;  /* 0x0000006eff547221 */ /* 0x000fe40000010000 */
[----:B------:R-:W-:Y:S01]  /*08d0*/  FFMA.FTZ R83, R95, R110, RZ ;  /* 0x0000006e5f537223 */ /* 0x000fe200000100ff */
[--C-:B------:R-:W-:Y:S01]  /*08e0*/  HADD2.F32 R125, -RZ, R85.reuse.H0_H0 ;  /* 0x20000055ff7d7230 */ /* 0x100fe20000004100 */
[C---:B------:R-:W-:Y:S01]  /*08f0*/  FMUL.FTZ R99, R91.reuse, R112 ;  /* 0x000000705b637220 */ /* 0x040fe20000410000 */
        /* <DEDUP_REMOVED lines=42> */
[----:B------:R-:W-:Y:S01]  /*0ba0*/  HADD2.F32 R81, -RZ, R86.H0_H0 ;  /* 0x20000056ff517230 */ /* 0x000fe20000004100 */
[----:B------:R-:W-:Y:S02]  /*0bb0*/  FADD.FTZ R62, R62, R121 ;  /* 0x000000793e3e7221 */ /* 0x000fe40000010000 */
[----:B------:R-:W-:-:S02]  /*0bc0*/  FFMA.FTZ R42, R101, R121, R42 ;  /* 0x00000079652a7223 */ /* 0x000fc4000001002a */
[-C--:B------:R-:W-:Y:S02]  /*0bd0*/  FFMA.FTZ R47, R106, R82.reuse, R47 ;  /* 0x000000526a2f7223 */ /* 0x080fe4000001002f */
[----:B------:R-:W-:Y:S02]  /*0be0*/  FADD.FTZ R59, R59, R82 ;  /* 0x000000523b3b7221 */ /* 0x000fe40000010000 */
[----:B------:R-:W-:Y:S02]  /*0bf0*/  FMUL.FTZ R121, R27, R82 ;  /* 0x000000521b797220 */ /* 0x000fe40000410000 */
[----:B------:R-:W-:Y:S02]  /*0c00*/  FADD.FTZ R82, R85, R120 ;  /* 0x0000007855527221 */ /* 0x000fe40000010000 */
[----:B------:R-:W-:Y:S01]  /*0c10*/  FFMA.FTZ R83, R105, R120, R83 ;  /* 0x0000007869537223 */ /* 0x000fe20000010053 */
[----:B------:R-:W-:Y:S01]  /*0c20*/  HADD2.F32 R86, -RZ, R86.H1_H1 ;  /* 0x30000056ff567230 */ /* 0x000fe20000004100 */
[----:B------:R-:W-:-:S02]  /*0c30*/  FFMA.FTZ R39, R98, R122, R39 ;  /* 0x0000007a62277223 */ /* 0x000fc40000010027 */
[----:B------:R-:W-:Y:S02]  /*0c40*/  FADD.FTZ R67, R67, R122 ;  /* 0x0000007a43437221 */ /* 0x000fe40000010000 */
[----:B------:R-:W-:Y:S02]  /*0c50*/  FADD.FTZ R52, R52, R81 ;  /* 0x0000005134347221 */ /* 0x000fe40000010000 */
[-C--:B------:R-:W-:Y:S02]  /*0c60*/  FFMA.FTZ R48, R107, R81.reuse, R48 ;  /* 0x000000516b307223 */ /* 0x080fe40000010030 */
[----:B------:R-:W-:Y:S02]  /*0c70*/  FMUL.FTZ R122, R20, R81 ;  /* 0x00000051147a7220 */ /* 0x000fe40000410000 */
[----:B------:R-:W-:Y:S02]  /*0c80*/  FADD.FTZ R81, R82, R121 ;  /* 0x0000007952517221 */ /* 0x000fe40000010000 */
[----:B------:R-:W-:Y:S01]  /*0c90*/  FFMA.FTZ R83, R106, R121, R83 ;  /* 0x000000796a537223 */ /* 0x000fe20000010053 */
[----:B------:R-:W-:Y:S01]  /*0ca0*/  HADD2.F32 R3, -RZ, R87.H0_H0 ;  /* 0x20000057ff037230 */ /* 0x000fe20000004100 */
[----:B------:R-:W-:-:S02]  /*0cb0*/  FMUL.FTZ R109, R91, R136 ;  /* 0x000000885b6d7220 */ /* 0x000fc40000410000 */
        /* <DEDUP_REMOVED lines=30> */
.L_x_4919:
[----:B------:R-:W-:Y:S05]  /*0ea0*/  BSYNC B0 ;  /* 0x0000000000007941 */ /* 0x000fea0003800000 */
.L_x_4917:
[----:B------:R-:W-:Y:S02]  /*0eb0*/  LOP3.LUT P1, RZ, R90, 0xff, RZ, 0xc0, !PT ;  /* 0x000000ff5aff7812 */ /* 0x000fe4000782c0ff */
[----:B0-----:R-:W-:Y:S02]  /*0ec0*/  SHF.R.U32.HI R80, RZ, 0x5, R0 ;  /* 0x00000005ff507819 */ /* 0x001fe40000011600 */
[----:B------:R-:W-:-:S02]  /*0ed0*/  LOP3.LUT P0, RZ, R0, 0x1f, RZ, 0xc0, !PT ;  /* 0x0000001f00ff7812 */ /* 0x000fc4000780c0ff */
[----:B------:R-:W-:-:S07]  /*0ee0*/  LOP3.LUT R127, R80, 0x7fffffc, RZ, 0xc0, !PT ;  /* 0x07fffffc507f7812 */ /* 0x000fce00078ec0ff */
[----:B------:R-:W-:Y:S01]  /*0ef0*/  @!P1 IADD3 R127, R127, 0x4, RZ ;  /* 0x000000047f7f9810 */ /* 0x000fe20007ffe0ff */
[----:B------:R-:W-:Y:S05]  /*0f00*/  BRA.DIV ~URZ, `(.L_x_4920) ;  /* 0x000015a27f007947 */ /* 0x000fea000b800000 */
[----:B------:R0:W2:Y:S02]  /*0f10*/  SHFL.DOWN PT, R81, R82, 0x10, 0x1f ;  /* 0x0a001f0052517f89 */ /* 0x0000a400000e0000 */
.L_x_4955:
        /* <DEDUP_REMOVED lines=18> */
.L_x_4956:
        /* <DEDUP_REMOVED lines=38> */
.L_x_4923:
[----:B------:R-:W-:Y:S05]  /*12a0*/  BSYNC B0 ;  /* 0x0000000000007941 */ /* 0x000fea0003800000 */
.L_x_4922:
        /* <DEDUP_REMOVED lines=19> */
.L_x_4925:
[----:B------:R-:W-:Y:S05]  /*13e0*/  BSYNC B0 ;  /* 0x0000000000007941 */ /* 0x000fea0003800000 */
.L_x_4924:
        /* <DEDUP_REMOVED lines=10> */
.L_x_4927:
[----:B------:R-:W-:Y:S05]  /*1490*/  BSYNC B0 ;  /* 0x0000000000007941 */ /* 0x000fea0003800000 */
.L_x_4926:
        /* <DEDUP_REMOVED lines=10> */
.L_x_4929:
[----:B------:R-:W-:Y:S05]  /*1540*/  BSYNC B0 ;  /* 0x0000000000007941 */ /* 0x000fea0003800000 */
.L_x_4928:
        /* <DEDUP_REMOVED lines=8> */
[----:B------:R-:W-:Y:S01]  /*15d0*/  @P6 F2FP.PACK_AB R85, RZ, R85 ;  /* 0x00000055ff55623e */ /* 0x000fe200000000ff */
        /* <DEDUP_REMOVED lines=8> */
[----:B------:R-:W-:Y:S02]  /*1660*/  @P6 F2FP.PACK_AB R94, RZ, R94 ;  /* 0x0000005eff5e623e */ /* 0x000fe400000000ff */
[----:B------:R-:W-:-:S02]  /*1670*/  @P6 F2FP.PACK_AB R127, RZ, R127 ;  /* 0x0000007fff7f623e */ /* 0x000fc400000000ff */
        /* <DEDUP_REMOVED lines=8> */
.L_x_4931:
[----:B------:R-:W-:Y:S05]  /*1700*/  BSYNC B0 ;  /* 0x0000000000007941 */ /* 0x000fea0003800000 */
.L_x_4930:
        /* <DEDUP_REMOVED lines=18> */
.L_x_4933:
[----:B------:R-:W-:Y:S05]  /*1830*/  BSYNC B0 ;  /* 0x0000000000007941 */ /* 0x000fea0003800000 */
.L_x_4932:
        /* <DEDUP_REMOVED lines=10> */
.L_x_4935:
[----:B------:R-:W-:Y:S05]  /*18e0*/  BSYNC B0 ;  /* 0x0000000000007941 */ /* 0x000fea0003800000 */
.L_x_4934:
        /* <DEDUP_REMOVED lines=16> */
.L_x_4937:
[----:B------:R-:W-:Y:S05]  /*19f0*/  BSYNC B0 ;  /* 0x0000000000007941 */ /* 0x000fea0003800000 */
.L_x_4936:
[----:B------:R-:W-:Y:S01]  /*1a00*/  @P6 FMUL.FTZ R127, R128, c[0x0][0x1ec] ;  /* 0x00007b00807f6a20 */ /* 0x000fe20000410000 */
[----:B------:R-:W-:Y:S01]  /*1a10*/  @!P5 ISETP.NE.U32.AND P3, PT, RZ, c[0x0][0x218], PT ;  /* 0x00008600ff00da0c */ /* 0x000fe20003f65070 */
[----:B------:R-:W-:Y:S01]  /*1a20*/  BSSY B0, `(.L_x_4938) ;  /* 0x0000020000007945 */ /* 0x000fe20003800000 */
[----:B------:R-:W-:Y:S02]  /*1a30*/  @P6 PRMT R79, R94, 0x7610, R79 ;  /* 0x000076105e4f6816 */ /* 0x000fe4000000004f */
[----:B------:R-:W-:Y:S02]  /*1a40*/  @P6 F2FP.PACK_AB R127, RZ, R127 ;  /* 0x0000007fff7f623e */ /* 0x000fe400000000ff */
        /* <DEDUP_REMOVED lines=29> */
.L_x_4939:
[----:B------:R-:W-:Y:S05]  /*1c20*/  BSYNC B0 ;  /* 0x0000000000007941 */ /* 0x000fea0003800000 */
.L_x_4938:
        /* <DEDUP_REMOVED lines=8> */
.L_x_4941:
[----:B------:R-:W-:Y:S05]  /*1cb0*/  BSYNC B0 ;  /* 0x0000000000007941 */ /* 0x000fea0003800000 */
.L_x_4940:
        /* <DEDUP_REMOVED lines=8> */
.L_x_4943:
[----:B------:R-:W-:Y:S05]  /*1d40*/  BSYNC B0 ;  /* 0x0000000000007941 */ /* 0x000fea0003800000 */
.L_x_4942:
        /* <DEDUP_REMOVED lines=8> */
.L_x_4945:
[----:B------:R-:W-:Y:S05]  /*1dd0*/  BSYNC B0 ;  /* 0x0000000000007941 */ /* 0x000fea0003800000 */
.L_x_4944:
        /* <DEDUP_REMOVED lines=19> */
.L_x_4947:
[----:B------:R-:W-:Y:S05]  /*1f10*/  BSYNC B0 ;  /* 0x0000000000007941 */ /* 0x000fea0003800000 */
.L_x_4946:
        /* <DEDUP_REMOVED lines=10> */
.L_x_4949:
[----:B------:R-:W-:Y:S05]  /*1fc0*/  BSYNC B0 ;  /* 0x0000000000007941 */ /* 0x000fea0003800000 */
.L_x_4948:
        /* <DEDUP_REMOVED lines=10> */
.L_x_4951:
[----:B------:R-:W-:Y:S05]  /*2070*/  BSYNC B0 ;  /* 0x0000000000007941 */ /* 0x000fea0003800000 */
.L_x_4950:
        /* <DEDUP_REMOVED lines=31> */
.L_x_4953:
[----:B------:R-:W-:Y:S05]  /*2270*/  BSYNC B0 ;  /* 0x0000000000007941 */ /* 0x000fea0003800000 */
.L_x_4952:
        /* <DEDUP_REMOVED lines=18> */
.L_x_4916:
        /* <DEDUP_REMOVED lines=17> */
.L_x_4920:
[----:B------:R-:W-:Y:S01]  /*24b0*/  HFMA2.MMA R87, -RZ, RZ, 0, 9.5367431640625e-07 ;  /* 0x00000010ff577435 */ /* 0x000fe200000001ff */
[----:B------:R-:W-:-:S02]  /*24c0*/  MOV R84, R82 ;  /* 0x0000005200547202 */ /* 0x000fc40000000f00 */
[----:B------:R-:W-:Y:S02]  /*24d0*/  MOV R128, 0x1f ;  /* 0x0000001f00807802 */ /* 0x000fe40000000f00 */
[----:B------:R-:W-:Y:S02]  /*24e0*/  MOV R129, 0xffffffff ;  /* 0xffffffff00817802 */ /* 0x000fe40000000f00 */
[----:B------:R-:W-:Y:S02]  /*24f0*/  MOV R2, 0x2510 ;  /* 0x0000251000027802 */ /* 0x000fe40000000f00 */
[----:B-1---5:R-:W-:Y:S05]  /*2500*/  CALL.REL.NOINC `($__internal_143_$__cuda_sm70_shflsync_down_p) ;  /* 0x0000045000007944 */ /* 0x022fea0003c00000 */
[----:B-1----:R-:W-:Y:S01]  /*2510*/  MOV R81, R128 ;  /* 0x0000008000517202 */ /* 0x002fe20000000f00 */
[----:B0-----:R-:W-:Y:S05]  /*2520*/  BRA `(.L_x_4955) ;  /* 0xffffe9f000007947 */ /* 0x001fea000383ffff */
.L_x_4921:
[----:B------:R-:W-:Y:S01]  /*2530*/  HFMA2.MMA R87, -RZ, RZ, 0, 9.5367431640625e-07 ;  /* 0x00000010ff577435 */ /* 0x000fe200000001ff */
[----:B------:R-:W-:Y:S02]  /*2540*/  MOV R84, R83 ;  /* 0x0000005300547202 */ /* 0x000fe40000000f00 */
[----:B------:R-:W-:Y:S02]  /*2550*/  MOV R128, 0x1f ;  /* 0x0000001f00807802 */ /* 0x000fe40000000f00 */
[----:B------:R-:W-:-:S02]  /*2560*/  MOV R129, 0xffffffff ;  /* 0xffffffff00817802 */ /* 0x000fc40000000f00 */
[----:B------:R-:W-:Y:S02]  /*2570*/  MOV R2, 0x2590 ;  /* 0x0000259000027802 */ /* 0x000fe40000000f00 */
[----:B012--5:R-:W-:Y:S05]  /*2580*/  CALL.REL.NOINC `($__internal_143_$__cuda_sm70_shflsync_down_p) ;  /* 0x000003d000007944 */ /* 0x027fea0003c00000 */
[----:B------:R-:W-:Y:S01]  /*2590*/  FADD.FTZ R82, R81, R82 ;  /* 0x0000005251527221 */ /* 0x000fe20000010000 */
[----:B0-----:R-:W-:Y:S01]  /*25a0*/  HFMA2.MMA R87, -RZ, RZ, 0, 4.76837158203125e-07 ;  /* 0x00000008ff577435 */ /* 0x001fe200000001ff */
[----:B-1----:R-:W-:Y:S01]  /*25b0*/  FADD.FTZ R83, R83, R128 ;  /* 0x0000008053537221 */ /* 0x002fe20000010000 */
[----:B------:R-:W-:Y:S02]  /*25c0*/  MOV R128, 0x1f ;  /* 0x0000001f00807802 */ /* 0x000fe40000000f00 */
[----:B------:R-:W-:Y:S02]  /*25d0*/  MOV R129, 0xffffffff ;  /* 0xffffffff00817802 */ /* 0x000fe40000000f00 */
[----:B------:R-:W-:Y:S02]  /*25e0*/  MOV R84, R82 ;  /* 0x0000005200547202 */ /* 0x000fe40000000f00 */
[----:B------:R-:W-:Y:S02]  /*25f0*/  MOV R2, 0x2610 ;  /* 0x0000261000027802 */ /* 0x000fe40000000f00 */
[----:B------:R-:W-:Y:S05]  /*2600*/  CALL.REL.NOINC `($__internal_143_$__cuda_sm70_shflsync_down_p) ;  /* 0x0000035000007944 */ /* 0x000fea0003c00000 */
[----:B-1----:R-:W-:Y:S01]  /*2610*/  MOV R81, R128 ;  /* 0x0000008000517202 */ /* 0x002fe20000000f00 */
[----:B------:R-:W-:Y:S01]  /*2620*/  HFMA2.MMA R128, -RZ, RZ, 0, 1.847743988037109375e-06 ;  /* 0x0000001fff807435 */ /* 0x000fe200000001ff */
[----:B0-----:R-:W-:Y:S01]  /*2630*/  MOV R84, R83 ;  /* 0x0000005300547202 */ /* 0x001fe20000000f00 */
[----:B------:R-:W-:Y:S01]  /*2640*/  IMAD.MOV.U32 R87, RZ, RZ, 0x8 ;  /* 0x00000008ff577424 */ /* 0x000fe200078e00ff */
[----:B------:R-:W-:-:S02]  /*2650*/  MOV R129, 0xffffffff ;  /* 0xffffffff00817802 */ /* 0x000fc40000000f00 */
[----:B------:R-:W-:Y:S02]  /*2660*/  MOV R2, 0x2680 ;  /* 0x0000268000027802 */ /* 0x000fe40000000f00 */
[----:B------:R-:W-:Y:S05]  /*2670*/  CALL.REL.NOINC `($__internal_143_$__cuda_sm70_shflsync_down_p) ;  /* 0x000002e000007944 */ /* 0x000fea0003c00000 */
[----:B------:R-:W-:Y:S01]  /*2680*/  FADD.FTZ R82, R81, R82 ;  /* 0x0000005251527221 */ /* 0x000fe20000010000 */
[----:B0-----:R-:W-:Y:S01]  /*2690*/  HFMA2.MMA R87, -RZ, RZ, 0, 2.384185791015625e-07 ;  /* 0x00000004ff577435 */ /* 0x001fe200000001ff */
[----:B-1----:R-:W-:Y:S01]  /*26a0*/  FADD.FTZ R83, R83, R128 ;  /* 0x0000008053537221 */ /* 0x002fe20000010000 */
[----:B------:R-:W-:Y:S02]  /*26b0*/  MOV R128, 0x1f ;  /* 0x0000001f00807802 */ /* 0x000fe40000000f00 */
[----:B------:R-:W-:Y:S02]  /*26c0*/  MOV R129, 0xffffffff ;  /* 0xffffffff00817802 */ /* 0x000fe40000000f00 */
[----:B------:R-:W-:Y:S02]  /*26d0*/  MOV R84, R82 ;  /* 0x0000005200547202 */ /* 0x000fe40000000f00 */
[----:B------:R-:W-:Y:S02]  /*26e0*/  MOV R2, 0x2700 ;  /* 0x0000270000027802 */ /* 0x000fe40000000f00 */
[----:B------:R-:W-:Y:S05]  /*26f0*/  CALL.REL.NOINC `($__internal_143_$__cuda_sm70_shflsync_down_p) ;  /* 0x0000026000007944 */ /* 0x000fea0003c00000 */
[----:B0-----:R-:W-:Y:S01]  /*2700*/  HFMA2.MMA R87, -RZ, RZ, 0, 2.384185791015625e-07 ;  /* 0x00000004ff577435 */ /* 0x001fe200000001ff */
[----:B-1----:R-:W-:-:S02]  /*2710*/  MOV R81, R128 ;  /* 0x0000008000517202 */ /* 0x002fc40000000f00 */
[----:B------:R-:W-:Y:S02]  /*2720*/  MOV R84, R83 ;  /* 0x0000005300547202 */ /* 0x000fe40000000f00 */
[----:B------:R-:W-:Y:S02]  /*2730*/  MOV R128, 0x1f ;  /* 0x0000001f00807802 */ /* 0x000fe40000000f00 */
[----:B------:R-:W-:Y:S02]  /*2740*/  MOV R129, 0xffffffff ;  /* 0xffffffff00817802 */ /* 0x000fe40000000f00 */
[----:B------:R-:W-:Y:S02]  /*2750*/  MOV R2, 0x2770 ;  /* 0x0000277000027802 */ /* 0x000fe40000000f00 */
[----:B------:R-:W-:Y:S05]  /*2760*/  CALL.REL.NOINC `($__internal_143_$__cuda_sm70_shflsync_down_p) ;  /* 0x000001f000007944 */ /* 0x000fea0003c00000 */
[----:B------:R-:W-:Y:S01]  /*2770*/  FADD.FTZ R82, R81, R82 ;  /* 0x0000005251527221 */ /* 0x000fe20000010000 */
[----:B0-----:R-:W-:Y:S01]  /*2780*/  HFMA2.MMA R87, -RZ, RZ, 0, 1.1920928955078125e-07 ;  /* 0x00000002ff577435 */ /* 0x001fe200000001ff */
[----:B-1----:R-:W-:Y:S01]  /*2790*/  FADD.FTZ R85, R83, R128 ;  /* 0x0000008053557221 */ /* 0x002fe20000010000 */
[----:B------:R-:W-:Y:S01]  /*27a0*/  MOV R128, 0x1f ;  /* 0x0000001f00807802 */ /* 0x000fe20000000f00 */
[----:B------:R-:W-:Y:S01]  /*27b0*/  IMAD.MOV.U32 R84, RZ, RZ, R82 ;  /* 0x000000ffff547224 */ /* 0x000fe200078e0052 */
[----:B------:R-:W-:-:S02]  /*27c0*/  MOV R129, 0xffffffff ;  /* 0xffffffff00817802 */ /* 0x000fc40000000f00 */
[----:B------:R-:W-:Y:S02]  /*27d0*/  MOV R2, 0x27f0 ;  /* 0x000027f000027802 */ /* 0x000fe40000000f00 */
[----:B------:R-:W-:Y:S05]  /*27e0*/  CALL.REL.NOINC `($__internal_143_$__cuda_sm70_shflsync_down_p) ;  /* 0x0000017000007944 */ /* 0x000fea0003c00000 */
[----:B0-----:R-:W-:Y:S01]  /*27f0*/  HFMA2.MMA R87, -RZ, RZ, 0, 1.1920928955078125e-07 ;  /* 0x00000002ff577435 */ /* 0x001fe200000001ff */
[----:B-1----:R-:W-:Y:S02]  /*2800*/  MOV R81, R128 ;  /* 0x0000008000517202 */ /* 0x002fe40000000f00 */
[----:B------:R-:W-:Y:S02]  /*2810*/  MOV R84, R85 ;  /* 0x0000005500547202 */ /* 0x000fe40000000f00 */
[----:B------:R-:W-:Y:S02]  /*2820*/  MOV R128, 0x1f ;  /* 0x0000001f00807802 */ /* 0x000fe40000000f00 */
[----:B------:R-:W-:Y:S02]  /*2830*/  MOV R129, 0xffffffff ;  /* 0xffffffff00817802 */ /* 0x000fe40000000f00 */
[----:B------:R-:W-:Y:S02]  /*2840*/  MOV R2, 0x2860 ;  /* 0x0000286000027802 */ /* 0x000fe40000000f00 */
[----:B------:R-:W-:Y:S05]  /*2850*/  CALL.REL.NOINC `($__internal_143_$__cuda_sm70_shflsync_down_p) ;  /* 0x0000010000007944 */ /* 0x000fea0003c00000 */
[----:B------:R-:W-:Y:S01]  /*2860*/  FADD.FTZ R83, R81, R82 ;  /* 0x0000005251537221 */ /* 0x000fe20000010000 */
[----:B0-----:R-:W-:Y:S01]  /*2870*/  HFMA2.MMA R87, -RZ, RZ, 0, 5.9604644775390625e-08 ;  /* 0x00000001ff577435 */ /* 0x001fe200000001ff */
[----:B-1----:R-:W-:Y:S01]  /*2880*/  FADD.FTZ R85, R85, R128 ;  /* 0x0000008055557221 */ /* 0x002fe20000010000 */
[----:B------:R-:W-:-:S02]  /*2890*/  MOV R128, 0x1f ;  /* 0x0000001f00807802 */ /* 0x000fc40000000f00 */
[----:B------:R-:W-:Y:S02]  /*28a0*/  MOV R129, 0xffffffff ;  /* 0xffffffff00817802 */ /* 0x000fe40000000f00 */
[----:B------:R-:W-:Y:S02]  /*28b0*/  MOV R84, R83 ;  /* 0x0000005300547202 */ /* 0x000fe40000000f00 */
[----:B------:R-:W-:Y:S02]  /*28c0*/  MOV R2, 0x28e0 ;  /* 0x000028e000027802 */ /* 0x000fe40000000f00 */
[----:B------:R-:W-:Y:S05]  /*28d0*/  CALL.REL.NOINC `($__internal_143_$__cuda_sm70_shflsync_down_p) ;  /* 0x0000008000007944 */ /* 0x000fea0003c00000 */
[----:B0-----:R-:W-:Y:S01]  /*28e0*/  HFMA2.MMA R87, -RZ, RZ, 0, 5.9604644775390625e-08 ;  /* 0x00000001ff577435 */ /* 0x001fe200000001ff */
[----:B-1----:R-:W-:Y:S02]  /*28f0*/  MOV R86, R128 ;  /* 0x0000008000567202 */ /* 0x002fe40000000f00 */
[----:B------:R-:W-:Y:S02]  /*2900*/  MOV R84, R85 ;  /* 0x0000005500547202 */ /* 0x000fe40000000f00 */
[----:B------:R-:W-:Y:S02]  /*2910*/  MOV R128, 0x1f ;  /* 0x0000001f00807802 */ /* 0x000fe40000000f00 */
[----:B------:R-:W-:-:S02]  /*2920*/  MOV R129, 0xffffffff ;  /* 0xffffffff00817802 */ /* 0x000fc40000000f00 */
[----:B------:R-:W-:Y:S02]  /*2930*/  MOV R2, 0x2950 ;  /* 0x0000295000027802 */ /* 0x000fe40000000f00 */
[----:B------:R-:W-:Y:S05]  /*2940*/  CALL.REL.NOINC `($__internal_143_$__cuda_sm70_shflsync_down_p) ;  /* 0x0000001000007944 */ /* 0x000fea0003c00000 */
[----:B01----:R-:W-:Y:S05]  /*2950*/  BRA `(.L_x_4956) ;  /* 0xffffe6e000007947 */ /* 0x003fea000383ffff */
        .weak           $__internal_143_$__cuda_sm70_shflsync_down_p
        .type           $__internal_143_$__cuda_sm70_shflsync_down_p,@function
        .size           $__internal_143_$__cuda_sm70_shflsync_down_p,(.L_x_6945 - $__internal_143_$__cuda_sm70_shflsync_down_p)
$__internal_143_$__cuda_sm70_shflsync_down_p:
[----:B------:R-:W-:Y:S01]  /*2960*/  HFMA2.MMA R3, -RZ, RZ, 0, 0 ;  /* 0x00000000ff037435 */ /* 0x000fe200000001ff */
[----:B------:R-:W-:Y:S04]  /*2970*/  WARPSYNC R129 ;  /* 0x0000008100007348 */ /* 0x000fe80003800000 */
[----:B------:R0:W1:Y:S01]  /*2980*/  SHFL.DOWN PT, R128, R84, R87, R128 ;  /* 0x0800005754807389 */ /* 0x00006200000e0080 */
[----:B------:R-:W-:Y:S05]  /*2990*/  RET.REL.NODEC R2 `(_ZN10layer_norm13ln_bwd_kernelINS_13Kernel_traitsIf6__halffS2_fjLj2048ELj1ELj1ELj4ELj16ENS_18Kernel_traits_baseILj2048EfS2_fS2_fjLj128EEEEELb0ELb0ELb1ELb1EEEvNS_9BwdParamsE) ;  /* 0xffffd66002007950 */ /* 0x000fea0003c3ffff */
.L_x_4957:
        /* <DEDUP_REMOVED lines=14> */
.L_x_6945:


//--------------------- .text._ZN10layer_norm13ln_bwd_kernelINS_13Kernel_traitsIf6__halffS2_fjLj2048ELj1ELj1ELj4ELj16ENS_18Kernel_traits_baseILj2048EfS2_fS2_fjLj128EEEEELb0ELb1ELb0ELb0EEEvNS_9BwdParamsE --------------------------
	.section	.text._ZN10layer_norm13ln_bwd_kernelINS_13Kernel_traitsIf6__halffS2_fjLj2048ELj1ELj1ELj4ELj16ENS_18Kernel_traits_baseILj2048EfS2_fS2_fjLj128EEEEELb0ELb1ELb0ELb0EEEvNS_9BwdParamsE,"ax",@progbits
	.sectioninfo	@"SHI_REGISTERS=168"
	.align	128
        .global         _ZN10layer_norm13ln_bwd_kernelINS_13Kernel_traitsIf6__halffS2_fjLj2048ELj1ELj1ELj4ELj16ENS_18Kernel_traits_baseILj2048EfS2_fS2_fjLj128EEEEELb0ELb1ELb0ELb0EEEvNS_9BwdParamsE
        .type           _ZN10layer_norm13ln_bwd_kernelINS_13Kernel_traitsIf6__halffS2_fjLj2048ELj1ELj1ELj4ELj16ENS_18Kernel_traits_baseILj2048EfS2_fS2_fjLj128EEEEELb0ELb1ELb0ELb0EEEvNS_9BwdParamsE,@function
        .size           _ZN10layer_norm13ln_bwd_kernelINS_13Kernel_traitsIf6__halffS2_fjLj2048ELj1ELj1ELj4ELj16ENS_18Kernel_traits_baseILj2048EfS2_fS2_fjLj128EEEEELb0ELb1ELb0ELb0EEEvNS_9BwdParamsE,(.L_x_6946 - _ZN10layer_norm13ln_bwd_kernelINS_13Kernel_traitsIf6__halffS2_fjLj2048ELj1ELj1ELj4ELj16ENS_18Kernel_traits_baseILj2048EfS2_fS2_fjLj128EEEEELb0ELb1ELb0ELb0EEEvNS_9BwdParamsE)
        .other          _ZN10layer_norm13ln_bwd_kernelINS_13Kernel_traitsIf6__halffS2_fjLj2048ELj1ELj1ELj4ELj16ENS_18Kernel_traits_baseILj2048EfS2_fS2_fjLj128EEEEELb0ELb1ELb0ELb0EEEvNS_9BwdParamsE,@"STO_CUDA_ENTRY STV_DEFAULT"
_ZN10layer_norm13ln_bwd_kernelINS_13Kernel_traitsIf6__halffS2_fjLj2048ELj1ELj1ELj4ELj16ENS_18Kernel_traits_baseILj2048EfS2_fS2_fjLj128EEEEELb0ELb1ELb0ELb0EEEvNS_9BwdParamsE:
.text._ZN10layer_norm13ln_bwd_kernelINS_13Kernel_traitsIf6__halffS2_fjLj2048ELj1ELj1ELj4ELj16ENS_18Kernel_traits_baseILj2048EfS2_fS2_fjLj128EEEEELb0ELb1ELb0ELb0EEEvNS_9BwdParamsE:
        /* <DEDUP_REMOVED lines=57> */
.L_x_4969:
        /* <DEDUP_REMOVED lines=43> */
[----:B----4-:R-:W-:-:S02]  /*0640*/  HADD2.F32 R119, -RZ, R120.H0_H0 ;  /* 0x20000078ff777230 */ /* 0x010fc40000004100 */
[--C-:B------:R-:W-:Y:S02]  /*0650*/  HADD2.F32 R117, -RZ, R123.reuse.H0_H0 ;  /* 0x2000007bff757230 */ /* 0x100fe40000004100 */
[----:B------:R-:W-:Y:S01]  /*0660*/  HADD2.F32 R116, -RZ, R123.H1_H1 ;  /* 0x3000007bff747230 */ /* 0x000fe20000004100 */
[----:B---3--:R-:W-:Y:S01]  /*0670*/  FADD.FTZ R123, -R142, R125 ;  /* 0x0000007d8e7b7221 */ /* 0x008fe20000010100 */
[--C-:B------:R-:W-:Y:S01]  /*0680*/  HADD2.F32 R118, -RZ, R121.reuse.H1_H1 ;  /* 0x30000079ff767230 */ /* 0x100fe20000004100 */
[C---:B-----5:R-:W-:Y:S01]  /*0690*/  FMUL.FTZ R125, R138.reuse, R143 ;  /* 0x0000008f8a7d7220 */ /* 0x060fe20000410000 */
[----:B------:R-:W-:Y:S01]  /*06a0*/  HADD2.F32 R120, -RZ, R120.H1_H1 ;  /* 0x30000078ff787230 */ /* 0x000fe20000004100 */
[----:B------:R-:W-:Y:S02]  /*06b0*/  FMUL.FTZ R148, R138, R153 ;  /* 0x000000998a947220 */ /* 0x000fe40000410000 */
[----:B------:R-:W-:Y:S01]  /*06c0*/  FMUL.FTZ R154, R104, R119 ;  /* 0x00000077689a7220 */ /* 0x000fe20000410000 */
        /* <DEDUP_REMOVED lines=23> */
[----:B------:R-:W-:Y:S02]  /*0840*/  FADD.FTZ R118, R118, R147 ;  /* 0x0000009376767221 */ /* 0x000fe40000010000 */
[----:B------:R-:W-:Y:S02]  /*0850*/  FFMA.FTZ R119, R148, R147, R119 ;  /* 0x0000009394777223 */ /* 0x000fe40000010077 */
[----:B0-----:R-:W-:Y:S02]  /*0860*/  FADD.FTZ R141, -R142, R126 ;  /* 0x0000007e8e8d7221 */ /* 0x001fe40000010100 */
        /* <DEDUP_REMOVED lines=26> */
.L_x_4960:
[----:B-1----:R-:W-:Y:S05]  /*0a10*/  BSYNC B0 ;  /* 0x0000000000007941 */ /* 0x002fea0003800000 */
.L_x_4959:
        /* <DEDUP_REMOVED lines=19> */
[--C-:B------:R-:W-:Y:S01]  /*0b50*/  HADD2.F32 R117, -RZ, R123.reuse.H0_H0 ;  /* 0x2000007bff757230 */ /* 0x100fe20000004100 */
[C---:B------:R-:W-:Y:S01]  /*0b60*/  FADD.FTZ R153, -R142.reuse, R118 ;  /* 0x000000768e997221 */ /* 0x040fe20000010100 */
[----:B------:R-:W-:Y:S01]  /*0b70*/  HADD2.F32 R116, -RZ, R123.H1_H1 ;  /* 0x3000007bff747230 */ /* 0x000fe20000004100 */
[----:B----4-:R-:W-:Y:S01]  /*0b80*/  FADD.FTZ R123, -R142, R9 ;  /* 0x000000098e7b7221 */ /* 0x010fe20000010100 */
[----:B------:R-:W-:Y:S01]  /*0b90*/  HADD2.F32 R120, -RZ, R120.H1_H1 ;  /* 0x30000078ff787230 */ /* 0x000fe20000004100 */
[----:B0----5:R-:W-:Y:S01]  /*0ba0*/  FMUL.FTZ R6, R138, R131 ;  /* 0x000000838a067220 */ /* 0x021fe20000410000 */
[--C-:B------:R-:W-:Y:S01]  /*0bb0*/  HADD2.F32 R129, -RZ, R121.reuse.H0_H0 ;  /* 0x20000079ff817230 */ /* 0x100fe20000004100 */
[----:B------:R-:W-:Y:S01]  /*0bc0*/  FMUL.FTZ R9, R80, R119 ;  /* 0x0000007750097220 */ /* 0x000fe20000410000 */
[----:B------:R-:W-:Y:S01]  /*0bd0*/  HADD2.F32 R128, -RZ, R121.H1_H1 ;  /* 0x30000079ff807230 */ /* 0x000fe20000004100 */
[C---:B------:R-:W-:Y:S01]  /*0be0*/  FADD.FTZ R121, -R142.reuse, R8 ;  /* 0x000000088e797221 */ /* 0x040fe20000010100 */
[--C-:B------:R-:W-:Y:S01]  /*0bf0*/  HADD2.F32 R157, -RZ, R122.reuse.H0_H0 ;  /* 0x2000007aff9d7230 */ /* 0x100fe20000004100 */
[----:B------:R-:W-:Y:S01]  /*0c00*/  FADD.FTZ R135, -R142, R10 ;  /* 0x0000000a8e877221 */ /* 0x000fe20000010100 */
[----:B------:R-:W-:Y:S01]  /*0c10*/  HADD2.F32 R122, -RZ, R122.H1_H1 ;  /* 0x3000007aff7a7230 */ /* 0x000fe20000004100 */
        /* <DEDUP_REMOVED lines=47> */
.L_x_4962:
[----:B------:R-:W-:Y:S05]  /*0f10*/  BSYNC B0 ;  /* 0x0000000000007941 */ /* 0x000fea0003800000 */
.L_x_4961:
[----:B------:R-:W-:Y:S02]  /*0f20*/  SHF.R.U32.HI R118, RZ, 0x5, R5 ;  /* 0x00000005ff767819 */ /* 0x000fe40000011605 */
[----:B------:R-:W-:Y:S02]  /*0f30*/  LOP3.LUT P0, RZ, R5, 0x1f, RZ, 0xc0, !PT ;  /* 0x0000001f05ff7812 */ /* 0x000fe4000780c0ff */
[----:B------:R-:W-:-:S04]  /*0f40*/  LOP3.LUT R153, R118, 0x7fffffc, RZ, 0xc0, !PT ;  /* 0x07fffffc76997812 */ /* 0x000fc800078ec0ff */
[----:B------:R-:W-:Y:S01]  /*0f50*/  @!P1 IADD3 R153, R153, 0x4, RZ ;  /* 0x0000000499999810 */ /* 0x000fe20007ffe0ff */
[----:B------:R-:W-:Y:S05]  /*0f60*/  BRA.DIV ~URZ, `(.L_x_4963) ;  /* 0x000010b27f007947 */ /* 0x000fea000b800000 */
[----:B------:R0:W1:Y:S02]  /*0f70*/  SHFL.DOWN PT, R119, R156, 0x10, 0x1f ;  /* 0x0a001f009c777f89 */ /* 0x00006400000e0000 */
.L_x_4972:
        /* <DEDUP_REMOVED lines=18> */
.L_x_4973:
        /* <DEDUP_REMOVED lines=33> */
[-CC-:B------:R-:W-:Y:S01]  /*12b0*/  FFMA.FTZ R120, R150, R153.reuse, R156.reuse ;  /* 0x0000009996787223 */ /* 0x180fe2000001009c */
[----:B------:R-:W-:Y:S01]  /*12c0*/  ISETP.NE.AND.EX P0, PT, RZ, c[0x0][0x25c], PT, P0 ;  /* 0x00009700ff007a0c */ /* 0x000fe20003f05300 */
[----:B------:R-:W-:Y:S01]  /*12d0*/  FFMA.FTZ R159, R144, R153, R156 ;  /* 0x00000099909f7223 */ /* 0x000fe2000001009c */
[----:B------:R-:W-:Y:S01]  /*12e0*/  ISETP.NE.AND.EX P4, PT, RZ, c[0x0][0x25c], PT, P4 ;  /* 0x00009700ff007a0c */ /* 0x000fe20003f85340 */
[----:B------:R-:W-:-:S02]  /*12f0*/  FADD.FTZ R121, R154, -R121 ;  /* 0x800000799a797221 */ /* 0x000fc40000010000 */
[-C--:B------:R-:W-:Y:S02]  /*1300*/  FFMA.FTZ R142, R146, R153.reuse, R156 ;  /* 0x00000099928e7223 */ /* 0x080fe4000001009c */
[----:B------:R-:W-:Y:S02]  /*1310*/  FADD.FTZ R155, R149, -R120 ;  /* 0x80000078959b7221 */ /* 0x000fe40000010000 */
[-CC-:B------:R-:W-:Y:S02]  /*1320*/  FFMA.FTZ R120, R127, R153.reuse, R156.reuse ;  /* 0x000000997f787223 */ /* 0x180fe4000001009c */
[----:B------:R-:W-:Y:S02]  /*1330*/  FFMA.FTZ R122, R148, R153, R156 ;  /* 0x00000099947a7223 */ /* 0x000fe4000001009c */
[----:B------:R-:W-:Y:S02]  /*1340*/  FADD.FTZ R163, R140, -R159 ;  /* 0x8000009f8ca37221 */ /* 0x000fe40000010000 */
[----:B-----5:R-:W-:-:S02]  /*1350*/  FMUL.FTZ R159, R138, R121 ;  /* 0x000000798a9f7220 */ /* 0x020fc40000410000 */
[----:B------:R-:W-:Y:S02]  /*1360*/  FADD.FTZ R161, R145, -R142 ;  /* 0x8000008e91a17221 */ /* 0x000fe40000010000 */
[----:B------:R-:W-:Y:S02]  /*1370*/  FADD.FTZ R142, R126, -R120 ;  /* 0x800000787e8e7221 */ /* 0x000fe40000010000 */
[----:B------:R-:W-:Y:S02]  /*1380*/  FADD.FTZ R157, R147, -R122 ;  /* 0x8000007a939d7221 */ /* 0x000fe40000010000 */
[----:B------:R-:W-:Y:S01]  /*1390*/  FMUL.FTZ R120, R138, R123 ;  /* 0x0000007b8a787220 */ /* 0x000fe20000410000 */
[----:B------:R-:W-:Y:S01]  /*13a0*/  @P4 MOV R123, 0x20 ;  /* 0x00000020007b4802 */ /* 0x000fe20000000f00 */
[----:B------:R-:W-:Y:S02]  /*13b0*/  @P1 FADD.FTZ R159, R24, R159 ;  /* 0x0000009f189f1221 */ /* 0x000fe40000010000 */
[----:B------:R-:W-:-:S02]  /*13c0*/  FMUL.FTZ R121, R138, R155 ;  /* 0x0000009b8a797220 */ /* 0x000fc40000410000 */
[C---:B------:R-:W-:Y:S01]  /*13d0*/  FMUL.FTZ R160, R138.reuse, R157 ;  /* 0x0000009d8aa07220 */ /* 0x040fe20000410000 */
[----:B------:R-:W-:Y:S01]  /*13e0*/  SEL R108, R159, R108, P0 ;  /* 0x0000006c9f6c7207 */ /* 0x000fe20000000000 */
[----:B------:R-:W-:Y:S02]  /*13f0*/  @P1 FADD.FTZ R120, R25, R120 ;  /* 0x0000007819781221 */ /* 0x000fe40000010000 */
[----:B------:R-:W-:Y:S02]  /*1400*/  FFMA.FTZ R165, R141, R153, R156 ;  /* 0x000000998da57223 */ /* 0x000fe4000001009c */
[----:B------:R-:W-:Y:S01]  /*1410*/  FMUL.FTZ R157, R138, R161 ;  /* 0x000000a18a9d7220 */ /* 0x000fe20000410000 */
[----:B------:R-:W-:Y:S01]  /*1420*/  SEL R109, R120, R109, P0 ;  /* 0x0000006d786d7207 */ /* 0x000fe20000000000 */
[----:B------:R-:W-:Y:S02]  /*1430*/  FMUL.FTZ R159, R159, R139 ;  /* 0x0000008b9f9f7220 */ /* 0x000fe40000410000 */
[----:B------:R-:W-:-:S02]  /*1440*/  @P1 FADD.FTZ R121, R26, R121 ;  /* 0x000000791a791221 */ /* 0x000fc40000010000 */
[----:B------:R-:W-:Y:S02]  /*1450*/  FADD.FTZ R165, R124, -R165 ;  /* 0x800000a57ca57221 */ /* 0x000fe40000010000 */
[----:B------:R-:W-:Y:S01]  /*1460*/  @P1 FADD.FTZ R160, R27, R160 ;  /* 0x000000a01ba01221 */ /* 0x000fe20000010000 */
[C---:B------:R-:W-:Y:S01]  /*1470*/  SEL R110, R121.reuse, R110, P0 ;  /* 0x0000006e796e7207 */ /* 0x040fe20000000000 */
[C---:B------:R-:W-:Y:S02]  /*1480*/  FMUL.FTZ R158, R138.reuse, R163 ;  /* 0x000000a38a9e7220 */ /* 0x040fe40000410000 */
[----:B------:R-:W-:Y:S01]  /*1490*/  FMUL.FTZ R155, R138, R165 ;  /* 0x000000a58a9b7220 */ /* 0x000fe20000410000 */
        /* <DEDUP_REMOVED lines=17> */
[----:B------:R0:W-:Y:S02]  /*15b0*/  @P4 STG.E.128 [R122.64+0x10], R112 ;  /* 0x000010707a004986 */ /* 0x0001e4000c101d04 */
[----:B0-----:R-:W-:Y:S02]  /*15c0*/  FMUL.FTZ R122, R92, R157 ;  /* 0x0000009d5c7a7220 */ /* 0x001fe40000410000 */
        /* <DEDUP_REMOVED lines=20> */
[----:B------:R-:W-:Y:S02]  /*1710*/  FMUL.FTZ R142, R94, R155 ;  /* 0x0000009b5e8e7220 */ /* 0x000fe40000410000 */
[----:B------:R-:W-:Y:S02]  /*1720*/  FMUL.FTZ R159, R95, R116 ;  /* 0x000000745f9f7220 */ /* 0x000fe40000410000 */
[----:B------:R-:W-:Y:S01]  /*1730*/  FFMA.FTZ R36, R157, R117, R36 ;  /* 0x000000759d247223 */ /* 0x000fe20000010024 */
[--C-:B------:R-:W-:Y:S01]  /*1740*/  HADD2.F32 R117, -RZ, R119.reuse.H0_H0 ;  /* 0x20000077ff757230 */ /* 0x100fe20000004100 */
[----:B------:R-:W-:Y:S01]  /*1750*/  FFMA.FTZ R37, R158, R118, R37 ;  /* 0x000000769e257223 */ /* 0x000fe20000010025 */
[----:B------:R-:W-:Y:S01]  /*1760*/  F2FP.PACK_AB R123, R159, R142 ;  /* 0x0000008e9f7b723e */ /* 0x000fe200000000ff */
[C---:B------:R-:W-:Y:S01]  /*1770*/  IMAD.WIDE.U32 R142, R0.reuse, R143, c[0x0][0x248] ;  /* 0x00009200008e7625 */ /* 0x040fe200078e008f */
[----:B------:R-:W-:Y:S01]  /*1780*/  HADD2.F32 R119, -RZ, R119.H1_H1 ;  /* 0x30000077ff777230 */ /* 0x000fe20000004100 */
[----:B------:R-:W-:-:S02]  /*1790*/  IADD3 R0, R0, 0x80, RZ ;  /* 0x0000008000007810 */ /* 0x000fc40007ffe0ff */
[----:B------:R-:W-:Y:S01]  /*17a0*/  FFMA.FTZ R38, R155, R117, R38 ;  /* 0x000000759b267223 */ /* 0x000fe20000010026 */
[----:B------:R0:W-:Y:S01]  /*17b0*/  STG.E.128 [R142.64], R120 ;  /* 0x000000788e007986 */ /* 0x0001e2000c101d04 */
[----:B------:R-:W-:-:S03]  /*17c0*/  FFMA.FTZ R39, R116, R119, R39 ;  /* 0x0000007774277223 */ /* 0x000fc60000010027 */
.L_x_4966:
[----:B------:R-:W-:Y:S05]  /*17d0*/  BSYNC B0 ;  /* 0x0000000000007941 */ /* 0x000fea0003800000 */
.L_x_4965:
        /* <DEDUP_REMOVED lines=80> */
[----:B------:R-:W-:Y:S01]  /*1ce0*/  FFMA.FTZ R32, R157, R0, R32 ;  /* 0x000000009d207223 */ /* 0x000fe20000010020 */
[----:B------:R-:W-:Y:S01]  /*1cf0*/  HADD2.F32 R0, -RZ, R117.H0_H0 ;  /* 0x20000075ff007230 */ /* 0x000fe20000004100 */
[----:B------:R-:W-:Y:S01]  /*1d00*/  FFMA.FTZ R33, R158, R116, R33 ;  /* 0x000000749e217223 */ /* 0x000fe20000010021 */
[----:B------:R-:W-:Y:S02]  /*1d10*/  HADD2.F32 R116, -RZ, R119.H0_H0 ;  /* 0x20000077ff747230 */ /* 0x000fe40000004100 */
[----:B------:R-:W-:Y:S01]  /*1d20*/  HADD2.F32 R117, -RZ, R117.H1_H1 ;  /* 0x30000075ff757230 */ /* 0x000fe20000004100 */
        /* <DEDUP_REMOVED lines=9> */
.L_x_4968:
[----:B0-----:R-:W-:Y:S05]  /*1dc0*/  BSYNC B0 ;  /* 0x0000000000007941 */ /* 0x001fea0003800000 */
.L_x_4967:
[----:B------:R-:W-:Y:S02]  /*1dd0*/  IADD3 R4, R4, c[0x0][0x160], RZ ;  /* 0x0000580004047a10 */ /* 0x000fe40007ffe0ff */
[----:B------:R-:W-:Y:S02]  /*1de0*/  LOP3.LUT P1, RZ, R2, 0xff, RZ, 0xc0, !PT ;  /* 0x000000ff02ff7812 */ /* 0x000fe4000782c0ff */
[----:B------:R-:W-:Y:S02]  /*1df0*/  ISETP.GE.AND P0, PT, R4, c[0x0][0x164], PT ;  /* 0x0000590004007a0c */ /* 0x000fe40003f06270 */
[----:B------:R-:W-:-:S11]  /*1e00*/  SEL R2, RZ, 0x1, P1 ;  /* 0x00000001ff027807 */ /* 0x000fd60000800000 */
[----:B-----5:R-:W-:Y:S01]  /*1e10*/  @P0 CALL.REL.NOINC `(.L_x_4958) ;  /* 0x0000001000000944 */ /* 0x020fe20003c00000 */
[----:B------:R-:W-:Y:S05]  /*1e20*/  BRA `(.L_x_4969) ;  /* 0xffffe56000007947 */ /* 0x000fea000383ffff */
.L_x_4958:
        /* <DEDUP_REMOVED lines=18> */
.L_x_4971:
[----:B------:R-:W-:Y:S05]  /*1f50*/  BSYNC B0 ;  /* 0x0000000000007941 */ /* 0x000fea0003800000 */
.L_x_4970:
        /* <DEDUP_REMOVED lines=12> */
.L_x_4963:
[----:B------:R-:W-:Y:S01]  /*2020*/  HFMA2.MMA R155, -RZ, RZ, 0, 9.5367431640625e-07 ;  /* 0x00000010ff9b7435 */ /* 0x000fe200000001ff */
[----:B------:R-:W-:-:S02]  /*2030*/  MOV R120, R156 ;  /* 0x0000009c00787202 */ /* 0x000fc40000000f00 */
[----:B------:R-:W-:Y:S02]  /*2040*/  MOV R122, 0x1f ;  /* 0x0000001f007a7802 */ /* 0x000fe40000000f00 */
[----:B------:R-:W-:Y:S02]  /*2050*/  MOV R157, 0xffffffff ;  /* 0xffffffff009d7802 */ /* 0x000fe40000000f00 */
[----:B------:R-:W-:Y:S02]  /*2060*/  MOV R116, 0x2080 ;  /* 0x0000208000747802 */ /* 0x000fe40000000f00 */
[----:B-----5:R-:W-:Y:S05]  /*2070*/  CALL.REL.NOINC `($__internal_144_$__cuda_sm70_shflsync_down_p) ;  /* 0x0000046000007944 */ /* 0x020fea0003c00000 */
[----:B-1----:R-:W-:Y:S01]  /*2080*/  MOV R119, R120 ;  /* 0x0000007800777202 */ /* 0x002fe20000000f00 */
[----:B0-----:R-:W-:Y:S05]  /*2090*/  BRA `(.L_x_4972) ;  /* 0xffffeee000007947 */ /* 0x001fea000383ffff */
.L_x_4964:
[----:B------:R-:W-:Y:S01]  /*20a0*/  HFMA2.MMA R155, -RZ, RZ, 0, 9.5367431640625e-07 ;  /* 0x00000010ff9b7435 */ /* 0x000fe200000001ff */
[----:B------:R-:W-:Y:S02]  /*20b0*/  MOV R120, R143 ;  /* 0x0000008f00787202 */ /* 0x000fe40000000f00 */
[----:B------:R-:W-:Y:S02]  /*20c0*/  MOV R122, 0x1f ;  /* 0x0000001f007a7802 */ /* 0x000fe40000000f00 */
[----:B------:R-:W-:-:S02]  /*20d0*/  MOV R157, 0xffffffff ;  /* 0xffffffff009d7802 */ /* 0x000fc40000000f00 */
[----:B------:R-:W-:Y:S02]  /*20e0*/  MOV R116, 0x2100 ;  /* 0x0000210000747802 */ /* 0x000fe40000000f00 */
[----:B01---5:R-:W-:Y:S05]  /*20f0*/  CALL.REL.NOINC `($__internal_144_$__cuda_sm70_shflsync_down_p) ;  /* 0x000003e000007944 */ /* 0x023fea0003c00000 */
[----:B------:R-:W-:Y:S01]  /*2100*/  FADD.FTZ R156, R119, R156 ;  /* 0x0000009c779c7221 */ /* 0x000fe20000010000 */
[----:B0-----:R-:W-:Y:S01]  /*2110*/  HFMA2.MMA R155, -RZ, RZ, 0, 4.76837158203125e-07 ;  /* 0x00000008ff9b7435 */ /* 0x001fe200000001ff */
[----:B-1----:R-:W-:Y:S01]  /*2120*/  FADD.FTZ R143, R143, R120 ;  /* 0x000000788f8f7221 */ /* 0x002fe20000010000 */
[----:B------:R-:W-:Y:S02]  /*2130*/  MOV R122, 0x1f ;  /* 0x0000001f007a7802 */ /* 0x000fe40000000f00 */
[----:B------:R-:W-:Y:S02]  /*2140*/  MOV R157, 0xffffffff ;  /* 0xffffffff009d7802 */ /* 0x000fe40000000f00 */
[----:B------:R-:W-:Y:S02]  /*2150*/  MOV R120, R156 ;  /* 0x0000009c00787202 */ /* 0x000fe40000000f00 */
[----:B------:R-:W-:Y:S02]  /*2160*/  MOV R116, 0x2180 ;  /* 0x0000218000747802 */ /* 0x000fe40000000f00 */
[----:B------:R-:W-:Y:S05]  /*2170*/  CALL.REL.NOINC `($__internal_144_$__cuda_sm70_shflsync_down_p) ;  /* 0x0000036000007944 */ /* 0x000fea0003c00000 */
[----:B0-----:R-:W-:Y:S01]  /*2180*/  HFMA2.MMA R155, -RZ, RZ, 0, 4.76837158203125e-07 ;  /* 0x00000008ff9b7435 */ /* 0x001fe200000001ff */
[----:B-1----:R-:W-:-:S02]  /*2190*/  MOV R119, R120 ;  /* 0x0000007800777202 */ /* 0x002fc40000000f00 */
[----:B------:R-:W-:Y:S02]  /*21a0*/  MOV R120, R143 ;  /* 0x0000008f00787202 */ /* 0x000fe40000000f00 */
[----:B------:R-:W-:Y:S02]  /*21b0*/  MOV R122, 0x1f ;  /* 0x0000001f007a7802 */ /* 0x000fe40000000f00 */
[----:B------:R-:W-:Y:S02]  /*21c0*/  MOV R157, 0xffffffff ;  /* 0xffffffff009d7802 */ /* 0x000fe40000000f00 */
[----:B------:R-:W-:Y:S02]  /*21d0*/  MOV R116, 0x21f0 ;  /* 0x000021f000747802 */ /* 0x000fe40000000f00 */
[----:B------:R-:W-:Y:S05]  /*21e0*/  CALL.REL.NOINC `($__internal_144_$__cuda_sm70_shflsync_down_p) ;  /* 0x000002f000007944 */ /* 0x000fea0003c00000 */
[----:B------:R-:W-:Y:S01]  /*21f0*/  FADD.FTZ R156, R119, R156 ;  /* 0x0000009c779c7221 */ /* 0x000fe20000010000 */
[----:B0-----:R-:W-:Y:S01]  /*2200*/  HFMA2.MMA R155, -RZ, RZ, 0, 2.384185791015625e-07 ;  /* 0x00000004ff9b7435 */ /* 0x001fe200000001ff */
[----:B-1----:R-:W-:Y:S01]  /*2210*/  FADD.FTZ R143, R143, R120 ;  /* 0x000000788f8f7221 */ /* 0x002fe20000010000 */
[----:B------:R-:W-:Y:S02]  /*2220*/  MOV R122, 0x1f ;  /* 0x0000001f007a7802 */ /* 0x000fe40000000f00 */
[----:B------:R-:W-:-:S02]  /*2230*/  MOV R157, 0xffffffff ;  /* 0xffffffff009d7802 */ /* 0x000fc40000000f00 */
[----:B------:R-:W-:Y:S02]  /*2240*/  MOV R120, R156 ;  /* 0x0000009c00787202 */ /* 0x000fe40000000f00 */
[----:B------:R-:W-:Y:S02]  /*2250*/  MOV R116, 0x2270 ;  /* 0x0000227000747802 */ /* 0x000fe40000000f00 */
[----:B------:R-:W-:Y:S05]  /*2260*/  CALL.REL.NOINC `($__internal_144_$__cuda_sm70_shflsync_down_p) ;  /* 0x0000027000007944 */ /* 0x000fea0003c00000 */
[----:B0-----:R-:W-:Y:S01]  /*2270*/  HFMA2.MMA R155, -RZ, RZ, 0, 2.384185791015625e-07 ;  /* 0x00000004ff9b7435 */ /* 0x001fe200000001ff */
[----:B-1----:R-:W-:Y:S02]  /*2280*/  MOV R119, R120 ;  /* 0x0000007800777202 */ /* 0x002fe40000000f00 */
[----:B------:R-:W-:Y:S02]  /*2290*/  MOV R120, R143 ;  /* 0x0000008f00787202 */ /* 0x000fe40000000f00 */
[----:B------:R-:W-:Y:S02]  /*22a0*/  MOV R122, 0x1f ;  /* 0x0000001f007a7802 */ /* 0x000fe40000000f00 */
[----:B------:R-:W-:Y:S02]  /*22b0*/  MOV R157, 0xffffffff ;  /* 0xffffffff009d7802 */ /* 0x000fe40000000f00 */
[----:B------:R-:W-:-:S02]  /*22c0*/  MOV R116, 0x22e0 ;  /* 0x000022e000747802 */ /* 0x000fc40000000f00 */
[----:B------:R-:W-:Y:S05]  /*22d0*/  CALL.REL.NOINC `($__internal_144_$__cuda_sm70_shflsync_down_p) ;  /* 0x0000020000007944 */ /* 0x000fea0003c00000 */
[----:B------:R-:W-:Y:S01]  /*22e0*/  FADD.FTZ R156, R119, R156 ;  /* 0x0000009c779c7221 */ /* 0x000fe20000010000 */
[----:B0-----:R-:W-:Y:S01]  /*22f0*/  HFMA2.MMA R155, -RZ, RZ, 0, 1.1920928955078125e-07 ;  /* 0x00000002ff9b7435 */ /* 0x001fe200000001ff */
[----:B-1----:R-:W-:Y:S01]  /*2300*/  FADD.FTZ R123, R143, R120 ;  /* 0x000000788f7b7221 */ /* 0x002fe20000010000 */
[----:B------:R-:W-:-:S02]  /*2310*/  MOV R122, 0x1f ;  /* 0x0000001f007a7802 */ /* 0x000fc40000000f00 */
[----:B------:R-:W-:Y:S02]  /*2320*/  MOV R157, 0xffffffff ;  /* 0xffffffff009d7802 */ /* 0x000fe40000000f00 */
[----:B------:R-:W-:Y:S02]  /*2330*/  MOV R120, R156 ;  /* 0x0000009c00787202 */ /* 0x000fe40000000f00 */
[----:B------:R-:W-:Y:S02]  /*2340*/  MOV R116, 0x2360 ;  /* 0x0000236000747802 */ /* 0x000fe40000000f00 */
[----:B------:R-:W-:Y:S05]  /*2350*/  CALL.REL.NOINC `($__internal_144_$__cuda_sm70_shflsync_down_p) ;  /* 0x0000018000007944 */ /* 0x000fea0003c00000 */
[----:B0-----:R-:W-:Y:S01]  /*2360*/  HFMA2.MMA R155, -RZ, RZ, 0, 1.1920928955078125e-07 ;  /* 0x00000002ff9b7435 */ /* 0x001fe200000001ff */
[----:B-1----:R-:W-:Y:S02]  /*2370*/  MOV R119, R120 ;  /* 0x0000007800777202 */ /* 0x002fe40000000f00 */
[----:B------:R-:W-:Y:S02]  /*2380*/  MOV R120, R123 ;  /* 0x0000007b00787202 */ /* 0x000fe40000000f00 */
[----:B------:R-:W-:Y:S02]  /*2390*/  MOV R122, 0x1f ;  /* 0x0000001f007a7802 */ /* 0x000fe40000000f00 */
[----:B------:R-:W-:-:S02]  /*23a0*/  MOV R157, 0xffffffff ;  /* 0xffffffff009d7802 */ /* 0x000fc40000000f00 */
[----:B------:R-:W-:Y:S02]  /*23b0*/  MOV R116, 0x23d0 ;  /* 0x000023d000747802 */ /* 0x000fe40000000f00 */
[----:B------:R-:W-:Y:S05]  /*23c0*/  CALL.REL.NOINC `($__internal_144_$__cuda_sm70_shflsync_down_p) ;  /* 0x0000011000007944 */ /* 0x000fea0003c00000 */
[----:B------:R-:W-:Y:S01]  /*23d0*/  FADD.FTZ R121, R119, R156 ;  /* 0x0000009c77797221 */ /* 0x000fe20000010000 */
[----:B0-----:R-:W-:Y:S01]  /*23e0*/  HFMA2.MMA R155, -RZ, RZ, 0, 5.9604644775390625e-08 ;  /* 0x00000001ff9b7435 */ /* 0x001fe200000001ff */
[----:B-1----:R-:W-:Y:S01]  /*23f0*/  FADD.FTZ R123, R123, R120 ;  /* 0x000000787b7b7221 */ /* 0x002fe20000010000 */
[----:B------:R-:W-:Y:S02]  /*2400*/  MOV R122, 0x1f ;  /* 0x0000001f007a7802 */ /* 0x000fe40000000f00 */
[----:B------:R-:W-:Y:S02]  /*2410*/  MOV R157, 0xffffffff ;  /* 0xffffffff009d7802 */ /* 0x000fe40000000f00 */
[----:B------:R-:W-:Y:S02]  /*2420*/  MOV R120, R121 ;  /* 0x0000007900787202 */ /* 0x000fe40000000f00 */
[----:B------:R-:W-:Y:S02]  /*2430*/  MOV R116, 0x2450 ;  /* 0x0000245000747802 */ /* 0x000fe40000000f00 */
[----:B------:R-:W-:Y:S05]  /*2440*/  CALL.REL.NOINC `($__internal_144_$__cuda_sm70_shflsync_down_p) ;  /* 0x0000009000007944 */ /* 0x000fea0003c00000 */
[----:B0-----:R-:W-:Y:S01]  /*2450*/  HFMA2.MMA R155, -RZ, RZ, 0, 5.9604644775390625e-08 ;  /* 0x00000001ff9b7435 */ /* 0x001fe200000001ff */
[----:B-1----:R-:W-:-:S02]  /*2460*/  MOV R142, R120 ;  /* 0x00000078008e7202 */ /* 0x002fc40000000f00 */
[----:B------:R-:W-:Y:S02]  /*2470*/  MOV R120, R123 ;  /* 0x0000007b00787202 */ /* 0x000fe40000000f00 */
[----:B------:R-:W-:Y:S02]  /*2480*/  MOV R122, 0x1f ;  /* 0x0000001f007a7802 */ /* 0x000fe40000000f00 */
[----:B------:R-:W-:Y:S02]  /*2490*/  MOV R157, 0xffffffff ;  /* 0xffffffff009d7802 */ /* 0x000fe40000000f00 */
[----:B------:R-:W-:Y:S02]  /*24a0*/  MOV R116, 0x24c0 ;  /* 0x000024c000747802 */ /* 0x000fe40000000f00 */
[----:B------:R-:W-:Y:S05]  /*24b0*/  CALL.REL.NOINC `($__internal_144_$__cuda_sm70_shflsync_down_p) ;  /* 0x0000002000007944 */ /* 0x000fea0003c00000 */
[----:B-1----:R-:W-:Y:S01]  /*24c0*/  MOV R116, R120 ;  /* 0x0000007800747202 */ /* 0x002fe20000000f00 */
[----:B0-----:R-:W-:Y:S05]  /*24d0*/  BRA `(.L_x_4973) ;  /* 0xffffebc000007947 */ /* 0x001fea000383ffff */
        .weak           $__internal_144_$__cuda_sm70_shflsync_down_p
        .type           $__internal_144_$__cuda_sm70_shflsync_down_p,@function
        .size           $__internal_144_$__cuda_sm70_shflsync_down_p,(.L_x_6946 - $__internal_144_$__cuda_sm70_shflsync_down_p)
$__internal_144_$__cuda_sm70_shflsync_down_p:
[----:B------:R-:W-:Y:S01]  /*24e0*/  HFMA2.MMA R117, -RZ, RZ, 0, 0 ;  /* 0x00000000ff757435 */ /* 0x000fe200000001ff */
[----:B------:R-:W-:Y:S04]  /*24f0*/  WARPSYNC R157 ;  /* 0x0000009d00007348 */ /* 0x000fe80003800000 */
[----:B------:R0:W1:Y:S01]  /*2500*/  SHFL.DOWN PT, R120, R120, R155, R122 ;  /* 0x0800009b78787389 */ /* 0x00006200000e007a */
[----:B------:R-:W-:Y:S05]  /*2510*/  RET.REL.NODEC R116 `(_ZN10layer_norm13ln_bwd_kernelINS_13Kernel_traitsIf6__halffS2_fjLj2048ELj1ELj1ELj4ELj16ENS_18Kernel_traits_baseILj2048EfS2_fS2_fjLj128EEEEELb0ELb1ELb0ELb0EEEvNS_9BwdParamsE) ;  /* 0xffffdae074007950 */ /* 0x000fea0003c3ffff */
.L_x_4974:
        /* <DEDUP_REMOVED lines=14> */
.L_x_6946:


//--------------------- .text._ZN10layer_norm13ln_bwd_kernelINS_13Kernel_traitsIf6__halffS2_fjLj2048ELj1ELj1ELj4ELj16ENS_18Kernel_traits_baseILj2048EfS2_fS2_fjLj128EEEEELb0ELb1ELb0ELb1EEEvNS_9BwdParamsE --------------------------
	.section	.text._ZN10layer_norm13ln_bwd_kernelINS_13Kernel_traitsIf6__halffS2_fjLj2048ELj1ELj1ELj4ELj16ENS_18Kernel_traits_baseILj2048EfS2_fS2_fjLj128EEEEELb0ELb1ELb0ELb1EEEvNS_9BwdParamsE,"ax",@progbits
	.sectioninfo	@"SHI_REGISTERS=168"
	.align	128
        .global         _ZN10layer_norm13ln_bwd_kernelINS_13Kernel_traitsIf6__halffS2_fjLj2048ELj1ELj1ELj4ELj16ENS_18Kernel_traits_baseILj2048EfS2_fS2_fjLj128EEEEELb0ELb1ELb0ELb1EEEvNS_9BwdParamsE
        .type           _ZN10layer_norm13ln_bwd_kernelINS_13Kernel_traitsIf6__halffS2_fjLj2048ELj1ELj1ELj4ELj16ENS_18Kernel_traits_baseILj2048EfS2_fS2_fjLj128EEEEELb0ELb1ELb0ELb1EEEvNS_9BwdParamsE,@function
        .size           _ZN10layer_norm13ln_bwd_kernelINS_13Kernel_traitsIf6__halffS2_fjLj2048ELj1ELj1ELj4ELj16ENS_18Kernel_traits_baseILj2048EfS2_fS2_fjLj128EEEEELb0ELb1ELb0ELb1EEEvNS_9BwdParamsE,(.L_x_6947 - _ZN10layer_norm13ln_bwd_kernelINS_13Kernel_traitsIf6__halffS2_fjLj2048ELj1ELj1ELj4ELj16ENS_18Kernel_traits_baseILj2048EfS2_fS2_fjLj128EEEEELb0ELb1ELb0ELb1EEEvNS_9BwdParamsE)
        .other          _ZN10layer_norm13ln_bwd_kernelINS_13Kernel_traitsIf6__halffS2_fjLj2048ELj1ELj1ELj4ELj16ENS_18Kernel_traits_baseILj2048EfS2_fS2_fjLj128EEEEELb0ELb1ELb0ELb1EEEvNS_9BwdParamsE,@"STO_CUDA_ENTRY STV_DEFAULT"
_ZN10layer_norm13ln_bwd_kernelINS_13Kernel_traitsIf6__halffS2_fjLj2048ELj1ELj1ELj4ELj16ENS_18Kernel_traits_baseILj2048EfS2_fS2_fjLj128EEEEELb0ELb1ELb0ELb1EEEvNS_9BwdParamsE:
.text._ZN10layer_norm13ln_bwd_kernelINS_13Kernel_traitsIf6__halffS2_fjLj2048ELj1ELj1ELj4ELj16ENS_18Kernel_traits_baseILj2048EfS2_fS2_fjLj128EEEEELb0ELb1ELb0ELb1EEEvNS_9BwdParamsE:
        /* <DEDUP_REMOVED lines=35> */
.L_x_4975:
        /* <DEDUP_REMOVED lines=41> */
.L_x_4980:
        /* <DEDUP_REMOVED lines=45> */
[----:B----4-:R-:W-:Y:S01]  /*0790*/  @P0 HADD2.F32 R137, -RZ, R148.H0_H0 ;  /* 0x20000094ff890230 */ /* 0x010fe20000004100 */
[C---:B0-----:R-:W-:Y:S01]  /*07a0*/  FADD.FTZ R145, -R143.reuse, R83 ;  /* 0x000000538f917221 */ /* 0x041fe20000010100 */
[----:B------:R-:W-:Y:S02]  /*07b0*/  HADD2.F32 R156, -RZ, R84.H0_H0 ;  /* 0x20000054ff9c7230 */ /* 0x000fe40000004100 */
[----:B------:R-:W-:Y:S01]  /*07c0*/  HADD2.F32 R147, -RZ, R86.H0_H0 ;  /* 0x20000056ff937230 */ /* 0x000fe20000004100 */
[C---:B------:R-:W-:Y:S02]  /*07d0*/  FADD.FTZ R148, -R143.reuse, R89 ;  /* 0x000000598f947221 */ /* 0x040fe40000010100 */
[----:B------:R-:W-:-:S02]  /*07e0*/  FADD.FTZ R90, -R143, R90 ;  /* 0x0000005a8f5a7221 */ /* 0x000fc40000010100 */
[----:B------:R-:W-:Y:S01]  /*07f0*/  FMUL.FTZ R149, R136, R149 ;  /* 0x0000009588957220 */ /* 0x000fe20000410000 */
[----:B------:R-:W-:Y:S01]  /*0800*/  HADD2.F32 R153, -RZ, R84.H1_H1 ;  /* 0x30000054ff997230 */ /* 0x000fe20000004100 */
[C---:B------:R-:W-:Y:S01]  /*0810*/  FADD.FTZ R91, -R143.reuse, R91 ;  /* 0x0000005b8f5b7221 */ /* 0x040fe20000010100 */
[----:B------:R-:W-:Y:S01]  /*0820*/  HADD2.F32 R86, -RZ, R86.H1_H1 ;  /* 0x30000056ff567230 */ /* 0x000fe20000004100 */
[----:B------:R-:W-:Y:S01]  /*0830*/  FADD.FTZ R155, -R143, R82 ;  /* 0x000000528f9b7221 */ /* 0x000fe20000010100 */
[----:B------:R-:W-:Y:S01]  /*0840*/  HADD2.F32 R83, -RZ, R87.H0_H0 ;  /* 0x20000057ff537230 */ /* 0x000fe20000004100 */
[----:B------:R-:W-:Y:S02]  /*0850*/  FADD.FTZ R128, R156, R128 ;  /* 0x000000809c807221 */ /* 0x000fe40000010000 */
[----:B------:R-:W-:Y:S02]  /*0860*/  FMUL.FTZ R158, R136, R158 ;  /* 0x0000009e889e7220 */ /* 0x000fe40000410000 */
[----:B------:R-:W-:-:S02]  /*0870*/  FFMA.FTZ R132, R149, R156, R132 ;  /* 0x0000009c95847223 */ /* 0x000fc40000010084 */
[C---:B------:R-:W-:Y:S02]  /*0880*/  FMUL.FTZ R148, R136.reuse, R148 ;  /* 0x0000009488947220 */ /* 0x040fe40000410000 */
[----:B------:R-:W-:Y:S02]  /*0890*/  FMUL.FTZ R146, R136, R90 ;  /* 0x0000005a88927220 */ /* 0x000fe40000410000 */
[----:B------:R-:W-:Y:S01]  /*08a0*/  FMUL.FTZ R156, R52, R156 ;  /* 0x0000009c349c7220 */ /* 0x000fe20000410000 */
[----:B------:R-:W-:Y:S01]  /*08b0*/  HADD2.F32 R152, -RZ, R85.H0_H0 ;  /* 0x20000055ff987230 */ /* 0x000fe20000004100 */
[C---:B------:R-:W-:Y:S01]  /*08c0*/  FMUL.FTZ R154, R136.reuse, R145 ;  /* 0x00000091889a7220 */ /* 0x040fe20000410000 */
[----:B------:R-:W-:Y:S01]  /*08d0*/  HADD2.F32 R87, -RZ, R87.H1_H1 ;  /* 0x30000057ff577230 */ /* 0x000fe20000004100 */
        /* <DEDUP_REMOVED lines=13> */
[----:B------:R-:W-:Y:S01]  /*09b0*/  HADD2.F32 R151, -RZ, R85.H1_H1 ;  /* 0x30000055ff977230 */ /* 0x000fe20000004100 */
        /* <DEDUP_REMOVED lines=25> */
[----:B------:R-:W-:Y:S01]  /*0b50*/  HADD2.F32 R92, -RZ, R96.H0_H0 ;  /* 0x20000060ff5c7230 */ /* 0x000fe20000004100 */
[----:B------:R-:W-:-:S02]  /*0b60*/  FADD.FTZ R159, -R143, R93 ;  /* 0x0000005d8f9f7221 */ /* 0x000fc40000010100 */
[C---:B------:R-:W-:Y:S02]  /*0b70*/  FADD.FTZ R89, -R143.reuse, R95 ;  /* 0x0000005f8f597221 */ /* 0x040fe40000010100 */
[----:B------:R-:W-:Y:S02]  /*0b80*/  FMUL.FTZ R93, R136, R165 ;  /* 0x000000a5885d7220 */ /* 0x000fe40000410000 */
[----:B------:R-:W-:Y:S02]  /*0b90*/  FADD.FTZ R87, R86, R91 ;  /* 0x0000005b56577221 */ /* 0x000fe40000010000 */
[----:B------:R-:W-:Y:S01]  /*0ba0*/  FFMA.FTZ R83, R146, R91, R83 ;  /* 0x0000005b92537223 */ /* 0x000fe20000010053 */
[----:B------:R-:W-:Y:S01]  /*0bb0*/  HADD2.F32 R95, -RZ, R96.H1_H1 ;  /* 0x30000060ff5f7230 */ /* 0x000fe20000004100 */
[C---:B-1----:R-:W-:Y:S01]  /*0bc0*/  FADD.FTZ R141, -R143.reuse, R94 ;  /* 0x0000005e8f8d7221 */ /* 0x042fe20000010100 */
[----:B------:R-:W-:Y:S01]  /*0bd0*/  HADD2.F32 R84, -RZ, R97.H1_H1 ;  /* 0x30000061ff547230 */ /* 0x000fe20000004100 */
[----:B------:R-:W-:Y:S01]  /*0be0*/  FADD.FTZ R100, -R143, R100 ;  /* 0x000000648f647221 */ /* 0x000fe20000010100 */
        /* <DEDUP_REMOVED lines=8> */
[----:B------:R-:W-:Y:S01]  /*0c70*/  FFMA.FTZ R83, R144, R90, R83 ;  /* 0x0000005a90537223 */ /* 0x000fe20000010053 */
[--C-:B------:R-:W-:Y:S01]  /*0c80*/  HADD2.F32 R81, -RZ, R99.reuse.H0_H0 ;  /* 0x20000063ff517230 */ /* 0x100fe20000004100 */
[----:B------:R-:W-:Y:S01]  /*0c90*/  FADD.FTZ R163, -R143, R101 ;  /* 0x000000658fa37221 */ /* 0x000fe20000010100 */
[----:B------:R-:W-:Y:S01]  /*0ca0*/  HADD2.F32 R80, -RZ, R99.H1_H1 ;  /* 0x30000063ff507230 */ /* 0x000fe20000004100 */
[----:B------:R-:W-:Y:S01]  /*0cb0*/  FADD.FTZ R0, R95, R0 ;  /* 0x000000005f007221 */ /* 0x000fe20000010000 */
[----:B------:R-:W-:Y:S01]  /*0cc0*/  HADD2.F32 R161, -RZ, R97.H0_H0 ;  /* 0x20000061ffa17230 */ /* 0x000fe20000004100 */
        /* <DEDUP_REMOVED lines=47> */
.L_x_4981:
        /* <DEDUP_REMOVED lines=18> */
.L_x_4982:
        /* <DEDUP_REMOVED lines=30> */
[----:B------:R-:W-:Y:S01]  /*12c0*/  FADD.FTZ R81, R156, -R149 ;  /* 0x800000959c517221 */ /* 0x000fe20000010000 */
[----:B------:R-:W-:Y:S01]  /*12d0*/  SHF.L.U32 R149, R139, 0x4, RZ ;  /* 0x000000048b957819 */ /* 0x000fe200000006ff */
[-CC-:B------:R-:W-:Y:S02]  /*12e0*/  FFMA.FTZ R154, R154, R160.reuse, R157.reuse ;  /* 0x000000a09a9a7223 */ /* 0x180fe4000001009d */
[----:B------:R-:W-:Y:S01]  /*12f0*/  FFMA.FTZ R158, R158, R160, R157 ;  /* 0x000000a09e9e7223 */ /* 0x000fe2000001009d */
[----:B------:R-:W-:Y:S01]  /*1300*/  IADD3 R80, P4, R149, c[0x0][0x170], RZ ;  /* 0x00005c0095507a10 */ /* 0x000fe20007f9e0ff */
[----:B------:R-:W-:-:S02]  /*1310*/  FADD.FTZ R155, R152, -R155 ;  /* 0x8000009b989b7221 */ /* 0x000fc40000010000 */
[----:B------:R-:W-:Y:S01]  /*1320*/  FADD.FTZ R85, R151, -R154 ;  /* 0x8000009a97557221 */ /* 0x000fe20000010000 */
[----:B------:R-:W-:Y:S01]  /*1330*/  SHF.R.U32.HI R151, RZ, 0x1c, R139 ;  /* 0x0000001cff977819 */ /* 0x000fe2000001168b */
[----:B------:R-:W-:Y:S01]  /*1340*/  FADD.FTZ R83, R153, -R158 ;  /* 0x8000009e99537221 */ /* 0x000fe20000010000 */
[C---:B------:R-:W-:Y:S01]  /*1350*/  @P0 LEA R152, P3, R139.reuse, c[0x0][0x258], 0x5 ;  /* 0x000096008b980a11 */ /* 0x040fe200078628ff */
[----:B------:R-:W-:Y:S02]  /*1360*/  FMUL.FTZ R89, R136, R155 ;  /* 0x0000009b88597220 */ /* 0x000fe40000410000 */
[-CC-:B------:R-:W-:Y:S01]  /*1370*/  FFMA.FTZ R148, R148, R160.reuse, R157.reuse ;  /* 0x000000a094947223 */ /* 0x180fe2000001009d */
[----:B------:R-:W-:Y:S01]  /*1380*/  @P0 LEA.HI.X R153, R139, c[0x0][0x25c], RZ, 0x5, P3 ;  /* 0x000097008b990a11 */ /* 0x000fe200018f2cff */
[----:B------:R-:W-:Y:S01]  /*1390*/  FMUL.FTZ R139, R136, R81 ;  /* 0x00000051888b7220 */ /* 0x000fe20000410000 */
[----:B------:R-:W-:Y:S01]  /*13a0*/  IADD3.X R81, R151, c[0x0][0x174], RZ, P4, !PT ;  /* 0x00005d0097517a10 */ /* 0x000fe200027fe4ff */
[----:B------:R-:W-:-:S02]  /*13b0*/  FFMA.FTZ R150, R150, R160, R157 ;  /* 0x000000a096967223 */ /* 0x000fc4000001009d */
[-CC-:B------:R-:W-:Y:S02]  /*13c0*/  FFMA.FTZ R146, R146, R160.reuse, R157.reuse ;  /* 0x000000a092927223 */ /* 0x180fe4000001009d */
[----:B------:R-:W-:Y:S02]  /*13d0*/  FFMA.FTZ R155, R144, R160, R157 ;  /* 0x000000a0909b7223 */ /* 0x000fe4000001009d */
[C---:B------:R-:W-:Y:S02]  /*13e0*/  FMUL.FTZ R88, R136.reuse, R83 ;  /* 0x0000005388587220 */ /* 0x040fe40000410000 */
[----:B------:R-:W-:Y:S01]  /*13f0*/  FMUL.FTZ R154, R136, R85 ;  /* 0x00000055889a7220 */ /* 0x000fe20000410000 */
[----:B------:R-:W2:Y:S01]  /*1400*/  LDG.E.128 R80, [R80.64] ;  /* 0x0000000450507981 */ /* 0x000ea2000c1e1d00 */
[----:B------:R-:W-:Y:S02]  /*1410*/  FADD.FTZ R145, R145, -R148 ;  /* 0x8000009491917221 */ /* 0x000fe40000010000 */
[----:B------:R-:W-:-:S02]  /*1420*/  FADD.FTZ R147, R147, -R150 ;  /* 0x8000009693937221 */ /* 0x000fc40000010000 */
[----:B------:R-:W-:Y:S02]  /*1430*/  FADD.FTZ R91, R91, -R146 ;  /* 0x800000925b5b7221 */ /* 0x000fe40000010000 */
        /* <DEDUP_REMOVED lines=32> */
[----:B------:R-:W-:Y:S01]  /*1640*/  F2FP.PACK_AB R88, R89, R88 ;  /* 0x000000585958723e */ /* 0x000fe200000000ff */
[----:B------:R-:W-:Y:S01]  /*1650*/  FMUL.FTZ R155, R155, R137 ;  /* 0x000000899b9b7220 */ /* 0x000fe20000410000 */
[----:B------:R-:W-:-:S03]  /*1660*/  F2FP.PACK_AB R89, R91, R90 ;  /* 0x0000005a5b59723e */ /* 0x000fc600000000ff */
        /* <DEDUP_REMOVED lines=10> */
[----:B------:R-:W-:Y:S02]  /*1710*/  F2FP.PACK_AB R91, R84, R91 ;  /* 0x0000005b545b723e */ /* 0x000fe400000000ff */
[----:B------:R-:W-:Y:S02]  /*1720*/  IADD3 R84, P3, R151, c[0x0][0x170], RZ ;  /* 0x00005c0097547a10 */ /* 0x000fe40007f7e0ff */
[----:B------:R-:W-:Y:S02]  /*1730*/  F2FP.PACK_AB R90, R85, R90 ;  /* 0x0000005a555a723e */ /* 0x000fe400000000ff */
[----:B------:R-:W-:-:S03]  /*1740*/  IADD3.X R85, R149, c[0x0][0x174], RZ, P3, !PT ;  /* 0x00005d0095557a10 */ /* 0x000fc60001ffe4ff */
[----:B------:R2:W-:Y:S04]  /*1750*/  STG.E.128 [R144.64], R88 ;  /* 0x0000005890007986 */ /* 0x0005e8000c101d04 */
[----:B------:R-:W3:Y:S01]  /*1760*/  LDG.E.128 R84, [R84.64] ;  /* 0x0000000454547981 */ /* 0x000ee2000c1e1d00 */
[-CC-:B------:R-:W-:Y:S02]  /*1770*/  FFMA.FTZ R93, R93, R160.reuse, R157.reuse ;  /* 0x000000a05d5d7223 */ /* 0x180fe4000001009d */
[-C--:B------:R-:W-:Y:S02]  /*1780*/  FFMA.FTZ R94, R94, R160.reuse, R157 ;  /* 0x000000a05e5e7223 */ /* 0x080fe4000001009d */
[----:B------:R-:W-:Y:S02]  /*1790*/  FADD.FTZ R93, R92, -R93 ;  /* 0x8000005d5c5d7221 */ /* 0x000fe40000010000 */
[----:B------:R-:W-:-:S02]  /*17a0*/  FFMA.FTZ R97, R97, R160, R157 ;  /* 0x000000a061617223 */ /* 0x000fc4000001009d */
[-CC-:B------:R-:W-:Y:S02]  /*17b0*/  FFMA.FTZ R98, R98, R160.reuse, R157.reuse ;  /* 0x000000a062627223 */ /* 0x180fe4000001009d */
[----:B------:R-:W-:Y:S02]  /*17c0*/  FADD.FTZ R95, R95, -R94 ;  /* 0x8000005e5f5f7221 */ /* 0x000fe40000010000 */
[-CC-:B------:R-:W-:Y:S02]  /*17d0*/  FFMA.FTZ R101, R101, R160.reuse, R157.reuse ;  /* 0x000000a065657223 */ /* 0x180fe4000001009d */
[-CC-:B------:R-:W-:Y:S02]  /*17e0*/  FFMA.FTZ R141, R141, R160.reuse, R157.reuse ;  /* 0x000000a08d8d7223 */ /* 0x180fe4000001009d */
[----:B------:R-:W-:Y:S02]  /*17f0*/  FMUL.FTZ R93, R136, R93 ;  /* 0x0000005d885d7220 */ /* 0x000fe40000410000 */
[----:B------:R-:W-:-:S02]  /*1800*/  FFMA.FTZ R102, R102, R160, R157 ;  /* 0x000000a066667223 */ /* 0x000fc4000001009d */
[----:B------:R-:W-:Y:S02]  /*1810*/  FFMA.FTZ R142, R142, R160, R157 ;  /* 0x000000a08e8e7223 */ /* 0x000fe4000001009d */
[----:B------:R-:W-:Y:S02]  /*1820*/  FADD.FTZ R97, R96, -R97 ;  /* 0x8000006160617221 */ /* 0x000fe40000010000 */
[----:B------:R-:W-:Y:S02]  /*1830*/  FADD.FTZ R99, R99, -R98 ;  /* 0x8000006263637221 */ /* 0x000fe40000010000 */
[----:B------:R-:W-:Y:S02]  /*1840*/  FMUL.FTZ R92, R136, R95 ;  /* 0x0000005f885c7220 */ /* 0x000fe40000410000 */
[----:B------:R-:W-:Y:S02]  /*1850*/  FADD.FTZ R101, R100, -R101 ;  /* 0x8000006564657221 */ /* 0x000fe40000010000 */
[----:B------:R-:W-:-:S02]  /*1860*/  FADD.FTZ R141, R140, -R141 ;  /* 0x8000008d8c8d7221 */ /* 0x000fc40000010000 */
[----:B------:R-:W-:Y:S02]  /*1870*/  @P1 FADD.FTZ R93, R64, R93 ;  /* 0x0000005d405d1221 */ /* 0x000fe40000010000 */
[----:B------:R-:W-:Y:S02]  /*1880*/  FADD.FTZ R103, R103, -R102 ;  /* 0x8000006667677221 */ /* 0x000fe40000010000 */
[----:B------:R-:W-:Y:S02]  /*1890*/  FADD.FTZ R143, R143, -R142 ;  /* 0x8000008e8f8f7221 */ /* 0x000fe40000010000 */
[C---:B------:R-:W-:Y:S02]  /*18a0*/  FMUL.FTZ R97, R136.reuse, R97 ;  /* 0x0000006188617220 */ /* 0x040fe40000410000 */
[----:B------:R-:W-:Y:S02]  /*18b0*/  FMUL.FTZ R96, R136, R99 ;  /* 0x0000006388607220 */ /* 0x000fe40000410000 */
[----:B------:R-:W-:-:S02]  /*18c0*/  @P1 FADD.FTZ R92, R65, R92 ;  /* 0x0000005c415c1221 */ /* 0x000fc40000010000 */
[C---:B------:R-:W-:Y:S01]  /*18d0*/  FMUL.FTZ R101, R136.reuse, R101 ;  /* 0x0000006588657220 */ /* 0x040fe20000410000 */
[----:B------:R-:W-:Y:S01]  /*18e0*/  SEL R72, R93, R72, P2 ;  /* 0x000000485d487207 */ /* 0x000fe20001000000 */
[C---:B------:R-:W-:Y:S02]  /*18f0*/  FMUL.FTZ R141, R136.reuse, R141 ;  /* 0x0000008d888d7220 */ /* 0x040fe40000410000 */
[C---:B------:R-:W-:Y:S02]  /*1900*/  FMUL.FTZ R98, R136.reuse, R103 ;  /* 0x0000006788627220 */ /* 0x040fe40000410000 */
[----:B------:R-:W-:Y:S02]  /*1910*/  FMUL.FTZ R136, R136, R143 ;  /* 0x0000008f88887220 */ /* 0x000fe40000410000 */
[----:B------:R-:W-:Y:S02]  /*1920*/  @P1 FADD.FTZ R97, R66, R97 ;  /* 0x0000006142611221 */ /* 0x000fe40000010000 */
[----:B------:R-:W-:-:S02]  /*1930*/  @P1 FADD.FTZ R96, R67, R96 ;  /* 0x0000006043601221 */ /* 0x000fc40000010000 */
[-C--:B------:R-:W-:Y:S02]  /*1940*/  FMUL.FTZ R93, R93, R137.reuse ;  /* 0x000000895d5d7220 */ /* 0x080fe40000410000 */
[----:B------:R-:W-:Y:S02]  /*1950*/  FMUL.FTZ R94, R92, R137 ;  /* 0x000000895c5e7220 */ /* 0x000fe40000410000 */
[----:B------:R-:W-:Y:S02]  /*1960*/  @P1 FADD.FTZ R101, R68, R101 ;  /* 0x0000006544651221 */ /* 0x000fe40000010000 */
[----:B------:R-:W-:Y:S02]  /*1970*/  @P1 FADD.FTZ R141, R70, R141 ;  /* 0x0000008d468d1221 */ /* 0x000fe40000010000 */
[----:B------:R-:W-:Y:S01]  /*1980*/  @P1 FADD.FTZ R98, R69, R98 ;  /* 0x0000006245621221 */ /* 0x000fe20000010000 */
[----:B------:R-:W-:Y:S01]  /*1990*/  SEL R74, R97, R74, P2 ;  /* 0x0000004a614a7207 */ /* 0x000fe20001000000 */
[----:B------:R-:W-:Y:S01]  /*19a0*/  @P1 FADD.FTZ R136, R71, R136 ;  /* 0x0000008847881221 */ /* 0x000fe20000010000 */
[C---:B------:R-:W-:Y:S01]  /*19b0*/  SEL R75, R96.reuse, R75, P2 ;  /* 0x0000004b604b7207 */ /* 0x040fe20001000000 */
[-C--:B------:R-:W-:Y:S01]  /*19c0*/  FMUL.FTZ R97, R97, R137.reuse ;  /* 0x0000008961617220 */ /* 0x080fe20000410000 */
[----:B------:R-:W-:Y:S01]  /*19d0*/  SEL R76, R101, R76, P2 ;  /* 0x0000004c654c7207 */ /* 0x000fe20001000000 */
[-C--:B------:R-:W-:Y:S01]  /*19e0*/  FMUL.FTZ R96, R96, R137.reuse ;  /* 0x0000008960607220 */ /* 0x080fe20000410000 */
[----:B------:R-:W-:Y:S01]  /*19f0*/  SEL R78, R141, R78, P2 ;  /* 0x0000004e8d4e7207 */ /* 0x000fe20001000000 */
[----:B------:R-:W-:-:S02]  /*1a00*/  FMUL.FTZ R101, R101, R137 ;  /* 0x0000008965657220 */ /* 0x000fc40000410000 */
[-C--:B------:R-:W-:Y:S02]  /*1a10*/  FMUL.FTZ R100, R98, R137.reuse ;  /* 0x0000008962647220 */ /* 0x080fe40000410000 */
[-C--:B------:R-:W-:Y:S02]  /*1a20*/  FMUL.FTZ R141, R141, R137.reuse ;  /* 0x000000898d8d7220 */ /* 0x080fe40000410000 */
[----:B------:R-:W-:Y:S01]  /*1a30*/  FMUL.FTZ R102, R136, R137 ;  /* 0x0000008988667220 */ /* 0x000fe20000410000 */
[----:B------:R-:W-:Y:S01]  /*1a40*/  SEL R73, R92, R73, P2 ;  /* 0x000000495c497207 */ /* 0x000fe20001000000 */
[----:B------:R-:W-:Y:S01]  /*1a50*/  FMUL.FTZ R92, R25, R100 ;  /* 0x00000064195c7220 */ /* 0x000fe20000410000 */
[----:B------:R-:W-:Y:S01]  /*1a60*/  SEL R77, R98, R77, P2 ;  /* 0x0000004d624d7207 */ /* 0x000fe20001000000 */
[----:B------:R-:W-:Y:S01]  /*1a70*/  FMUL.FTZ R95, R26, R141 ;  /* 0x0000008d1a5f7220 */ /* 0x000fe20000410000 */
[----:B------:R-:W-:Y:S01]  /*1a80*/  SEL R79, R136, R79, P2 ;  /* 0x0000004f884f7207 */ /* 0x000fe20001000000 */
[----:B------:R-:W-:Y:S01]  /*1a90*/  FMUL.FTZ R98, R27, R102 ;  /* 0x000000661b627220 */ /* 0x000fe20000410000 */
[----:B------:R-:W-:-:S02]  /*1aa0*/  IADD3 R131, R131, c[0x0][0x160], RZ ;  /* 0x0000580083837a10 */ /* 0x000fc40007ffe0ff */
[----:B------:R-:W-:-:S04]  /*1ab0*/  LOP3.LUT P3, RZ, R138, 0xff, RZ, 0xc0, !PT ;  /* 0x000000ff8aff7812 */ /* 0x000fc8000786c0ff */
        /* <DEDUP_REMOVED lines=9> */
[--C-:B------:R-:W-:Y:S01]  /*1b50*/  HADD2.F32 R91, -RZ, R83.reuse.H0_H0 ;  /* 0x20000053ff5b7230 */ /* 0x100fe20000004100 */
[----:B------:R-:W-:Y:S01]  /*1b60*/  FMUL.FTZ R80, R28, R93 ;  /* 0x0000005d1c507220 */ /* 0x000fe20000410000 */
[----:B------:R-:W-:Y:S01]  /*1b70*/  HADD2.F32 R83, -RZ, R83.H1_H1 ;  /* 0x30000053ff537230 */ /* 0x000fe20000004100 */
[----:B------:R-:W-:-:S02]  /*1b80*/  FMUL.FTZ R81, R29, R94 ;  /* 0x0000005e1d517220 */ /* 0x000fc40000410000 */
        /* <DEDUP_REMOVED lines=8> */
[----:B------:R-:W-:Y:S01]  /*1c10*/  FFMA.FTZ R10, R139, R88, R10 ;  /* 0x000000588b0a7223 */ /* 0x000fe2000001000a */
[----:B------:R-:W-:Y:S01]  /*1c20*/  IADD3 R88, P2, R151, c[0x0][0x248], RZ ;  /* 0x0000920097587a10 */ /* 0x000fe20007f5e0ff */
[----:B------:R-:W-:Y:S01]  /*1c30*/  FFMA.FTZ R16, R153, R91, R16 ;  /* 0x0000005b99107223 */ /* 0x000fe20000010010 */
[----:B------:R-:W-:Y:S01]  /*1c40*/  F2FP.PACK_AB R81, R82, R81 ;  /* 0x000000515251723e */ /* 0x000fe200000000ff */
[----:B------:R-:W-:Y:S01]  /*1c50*/  FFMA.FTZ R12, R147, R89, R12 ;  /* 0x00000059930c7223 */ /* 0x000fe2000001000c */
[----:B------:R-:W-:Y:S02]  /*1c60*/  @P0 LEA.HI.X R91, R134, c[0x0][0x25c], RZ, 0x5, P1 ;  /* 0x00009700865b0a11 */ /* 0x000fe400008f2cff */
[----:B------:R-:W-:Y:S02]  /*1c70*/  F2FP.PACK_AB R82, R92, R83 ;  /* 0x000000535c52723e */ /* 0x000fe400000000ff */
[----:B------:R-:W-:Y:S02]  /*1c80*/  IADD3.X R89, R149, c[0x0][0x24c], RZ, P2, !PT ;  /* 0x0000930095597a10 */ /* 0x000fe400017fe4ff */
        /* <DEDUP_REMOVED lines=23> */
.L_x_4979:
        /* <DEDUP_REMOVED lines=36> */
.L_x_4976:
        /* <DEDUP_REMOVED lines=22> */
.L_x_4977:
[----:B------:R-:W-:Y:S01]  /*21a0*/  HFMA2.MMA R84, -RZ, RZ, 0, 9.5367431640625e-07 ;  /* 0x00000010ff547435 */ /* 0x000fe200000001ff */
[----:B------:R-:W-:-:S02]  /*21b0*/  MOV R85, R87 ;  /* 0x0000005700557202 */ /* 0x000fc40000000f00 */
[----:B------:R-:W-:Y:S02]  /*21c0*/  MOV R83, 0x1f ;  /* 0x0000001f00537802 */ /* 0x000fe40000000f00 */
[----:B------:R-:W-:Y:S02]  /*21d0*/  MOV R82, 0xffffffff ;  /* 0xffffffff00527802 */ /* 0x000fe40000000f00 */
[----:B------:R-:W-:Y:S02]  /*21e0*/  MOV R80, 0x2200 ;  /* 0x0000220000507802 */ /* 0x000fe40000000f00 */
[----:B-----5:R-:W-:Y:S05]  /*21f0*/  CALL.REL.NOINC `($__internal_145_$__cuda_sm70_shflsync_down_p) ;  /* 0x0000046000007944 */ /* 0x020fea0003c00000 */
[----:B-1----:R-:W-:Y:S01]  /*2200*/  MOV R86, R82 ;  /* 0x0000005200567202 */ /* 0x002fe20000000f00 */
[----:B0-----:R-:W-:Y:S05]  /*2210*/  BRA `(.L_x_4981) ;  /* 0xffffeda000007947 */ /* 0x001fea000383ffff */
.L_x_4978:
[----:B------:R-:W-:Y:S01]  /*2220*/  HFMA2.MMA R84, -RZ, RZ, 0, 9.5367431640625e-07 ;  /* 0x00000010ff547435 */ /* 0x000fe200000001ff */
[----:B------:R-:W-:Y:S02]  /*2230*/  MOV R85, R89 ;  /* 0x0000005900557202 */ /* 0x000fe40000000f00 */
[----:B------:R-:W-:Y:S02]  /*2240*/  MOV R83, 0x1f ;  /* 0x0000001f00537802 */ /* 0x000fe40000000f00 */
[----:B------:R-:W-:-:S02]  /*2250*/  MOV R82, 0xffffffff ;  /* 0xffffffff00527802 */ /* 0x000fc40000000f00 */
[----:B------:R-:W-:Y:S02]  /*2260*/  MOV R80, 0x2280 ;  /* 0x0000228000507802 */ /* 0x000fe40000000f00 */
[----:B01---5:R-:W-:Y:S05]  /*2270*/  CALL.REL.NOINC `($__internal_145_$__cuda_sm70_shflsync_down_p) ;  /* 0x000003e000007944 */ /* 0x023fea0003c00000 */
[----:B------:R-:W-:Y:S01]  /*2280*/  FADD.FTZ R87, R87, R86 ;  /* 0x0000005657577221 */ /* 0x000fe20000010000 */
[----:B0-----:R-:W-:Y:S01]  /*2290*/  HFMA2.MMA R84, -RZ, RZ, 0, 4.76837158203125e-07 ;  /* 0x00000008ff547435 */ /* 0x001fe200000001ff */
[----:B-1----:R-:W-:Y:S01]  /*22a0*/  FADD.FTZ R89, R89, R82 ;  /* 0x0000005259597221 */ /* 0x002fe20000010000 */
[----:B------:R-:W-:Y:S02]  /*22b0*/  MOV R83, 0x1f ;  /* 0x0000001f00537802 */ /* 0x000fe40000000f00 */
[----:B------:R-:W-:Y:S02]  /*22c0*/  MOV R82, 0xffffffff ;  /* 0xffffffff00527802 */ /* 0x000fe40000000f00 */
[----:B------:R-:W-:Y:S02]  /*22d0*/  MOV R85, R87 ;  /* 0x0000005700557202 */ /* 0x000fe40000000f00 */
[----:B------:R-:W-:Y:S02]  /*22e0*/  MOV R80, 0x2300 ;  /* 0x0000230000507802 */ /* 0x000fe40000000f00 */
[----:B------:R-:W-:Y:S05]  /*22f0*/  CALL.REL.NOINC `($__internal_145_$__cuda_sm70_shflsync_down_p) ;  /* 0x0000036000007944 */ /* 0x000fea0003c00000 */
[----:B0-----:R-:W-:Y:S01]  /*2300*/  HFMA2.MMA R84, -RZ, RZ, 0, 4.76837158203125e-07 ;  /* 0x00000008ff547435 */ /* 0x001fe200000001ff */
[----:B-1----:R-:W-:-:S02]  /*2310*/  MOV R86, R82 ;  /* 0x0000005200567202 */ /* 0x002fc40000000f00 */
[----:B------:R-:W-:Y:S02]  /*2320*/  MOV R85, R89 ;  /* 0x0000005900557202 */ /* 0x000fe40000000f00 */
[----:B------:R-:W-:Y:S02]  /*2330*/  MOV R83, 0x1f ;  /* 0x0000001f00537802 */ /* 0x000fe40000000f00 */
[----:B------:R-:W-:Y:S02]  /*2340*/  MOV R82, 0xffffffff ;  /* 0xffffffff00527802 */ /* 0x000fe40000000f00 */
[----:B------:R-:W-:Y:S02]  /*2350*/  MOV R80, 0x2370 ;  /* 0x0000237000507802 */ /* 0x000fe40000000f00 */
[----:B------:R-:W-:Y:S05]  /*2360*/  CALL.REL.NOINC `($__internal_145_$__cuda_sm70_shflsync_down_p) ;  /* 0x000002f000007944 */ /* 0x000fea0003c00000 */
[----:B------:R-:W-:Y:S01]  /*2370*/  FADD.FTZ R87, R86, R87 ;  /* 0x0000005756577221 */ /* 0x000fe20000010000 */
[----:B0-----:R-:W-:Y:S01]  /*2380*/  HFMA2.MMA R84, -RZ, RZ, 0, 2.384185791015625e-07 ;  /* 0x00000004ff547435 */ /* 0x001fe200000001ff */
[----:B-1----:R-:W-:Y:S01]  /*2390*/  FADD.FTZ R89, R89, R82 ;  /* 0x0000005259597221 */ /* 0x002fe20000010000 */
[----:B------:R-:W-:Y:S02]  /*23a0*/  MOV R83, 0x1f ;  /* 0x0000001f00537802 */ /* 0x000fe40000000f00 */
[----:B------:R-:W-:-:S02]  /*23b0*/  MOV R82, 0xffffffff ;  /* 0xffffffff00527802 */ /* 0x000fc40000000f00 */
[----:B------:R-:W-:Y:S02]  /*23c0*/  MOV R85, R87 ;  /* 0x0000005700557202 */ /* 0x000fe40000000f00 */
[----:B------:R-:W-:Y:S02]  /*23d0*/  MOV R80, 0x23f0 ;  /* 0x000023f000507802 */ /* 0x000fe40000000f00 */
[----:B------:R-:W-:Y:S05]  /*23e0*/  CALL.REL.NOINC `($__internal_145_$__cuda_sm70_shflsync_down_p) ;  /* 0x0000027000007944 */ /* 0x000fea0003c00000 */
[----:B0-----:R-:W-:Y:S01]  /*23f0*/  HFMA2.MMA R84, -RZ, RZ, 0, 2.384185791015625e-07 ;  /* 0x00000004ff547435 */ /* 0x001fe200000001ff */
[----:B-1----:R-:W-:Y:S02]  /*2400*/  MOV R86, R82 ;  /* 0x0000005200567202 */ /* 0x002fe40000000f00 */
[----:B------:R-:W-:Y:S02]  /*2410*/  MOV R85, R89 ;  /* 0x0000005900557202 */ /* 0x000fe40000000f00 */
[----:B------:R-:W-:Y:S02]  /*2420*/  MOV R83, 0x1f ;  /* 0x0000001f00537802 */ /* 0x000fe40000000f00 */
[----:B------:R-:W-:Y:S02]  /*2430*/  MOV R82, 0xffffffff ;  /* 0xffffffff00527802 */ /* 0x000fe40000000f00 */
[----:B------:R-:W-:-:S02]  /*2440*/  MOV R80, 0x2460 ;  /* 0x0000246000507802 */ /* 0x000fc40000000f00 */
[----:B------:R-:W-:Y:S05]  /*2450*/  CALL.REL.NOINC `($__internal_145_$__cuda_sm70_shflsync_down_p) ;  /* 0x0000020000007944 */ /* 0x000fea0003c00000 */
[----:B------:R-:W-:Y:S01]  /*2460*/  FADD.FTZ R87, R86, R87 ;  /* 0x0000005756577221 */ /* 0x000fe20000010000 */
[----:B0-----:R-:W-:Y:S01]  /*2470*/  HFMA2.MMA R84, -RZ, RZ, 0, 1.1920928955078125e-07 ;  /* 0x00000002ff547435 */ /* 0x001fe200000001ff */
[----:B-1----:R-:W-:Y:S01]  /*2480*/  FADD.FTZ R89, R89, R82 ;  /* 0x0000005259597221 */ /* 0x002fe20000010000 */
[----:B------:R-:W-:-:S02]  /*2490*/  MOV R83, 0x1f ;  /* 0x0000001f00537802 */ /* 0x000fc40000000f00 */
[----:B------:R-:W-:Y:S02]  /*24a0*/  MOV R82, 0xffffffff ;  /* 0xffffffff00527802 */ /* 0x000fe40000000f00 */
[----:B------:R-:W-:Y:S02]  /*24b0*/  MOV R85, R87 ;  /* 0x0000005700557202 */ /* 0x000fe40000000f00 */
[----:B------:R-:W-:Y:S02]  /*24c0*/  MOV R80, 0x24e0 ;  /* 0x000024e000507802 */ /* 0x000fe40000000f00 */
[----:B------:R-:W-:Y:S05]  /*24d0*/  CALL.REL.NOINC `($__internal_145_$__cuda_sm70_shflsync_down_p) ;  /* 0x0000018000007944 */ /* 0x000fea0003c00000 */
[----:B0-----:R-:W-:Y:S01]  /*24e0*/  HFMA2.MMA R84, -RZ, RZ, 0, 1.1920928955078125e-07 ;  /* 0x00000002ff547435 */ /* 0x001fe200000001ff */
[----:B-1----:R-:W-:Y:S02]  /*24f0*/  MOV R86, R82 ;  /* 0x0000005200567202 */ /* 0x002fe40000000f00 */
[----:B------:R-:W-:Y:S02]  /*2500*/  MOV R85, R89 ;  /* 0x0000005900557202 */ /* 0x000fe40000000f00 */
[----:B------:R-:W-:Y:S02]  /*2510*/  MOV R83, 0x1f ;  /* 0x0000001f00537802 */ /* 0x000fe40000000f00 */
[----:B------:R-:W-:-:S02]  /*2520*/  MOV R82, 0xffffffff ;  /* 0xffffffff00527802 */ /* 0x000fc40000000f00 */
[----:B------:R-:W-:Y:S02]  /*2530*/  MOV R80, 0x2550 ;  /* 0x0000255000507802 */ /* 0x000fe40000000f00 */
[----:B------:R-:W-:Y:S05]  /*2540*/  CALL.REL.NOINC `($__internal_145_$__cuda_sm70_shflsync_down_p) ;  /* 0x0000011000007944 */ /* 0x000fea0003c00000 */
[----:B------:R-:W-:Y:S01]  /*2550*/  FADD.FTZ R88, R86, R87 ;  /* 0x0000005756587221 */ /* 0x000fe20000010000 */
[----:B0-----:R-:W-:Y:S01]  /*2560*/  HFMA2.MMA R84, -RZ, RZ, 0, 5.9604644775390625e-08 ;  /* 0x00000001ff547435 */ /* 0x001fe200000001ff */
[----:B-1----:R-:W-:Y:S01]  /*2570*/  FADD.FTZ R87, R89, R82 ;  /* 0x0000005259577221 */ /* 0x002fe20000010000 */
[----:B------:R-:W-:Y:S02]  /*2580*/  MOV R83, 0x1f ;  /* 0x0000001f00537802 */ /* 0x000fe40000000f00 */
[----:B------:R-:W-:Y:S02]  /*2590*/  MOV R82, 0xffffffff ;  /* 0xffffffff00527802 */ /* 0x000fe40000000f00 */
[----:B------:R-:W-:Y:S02]  /*25a0*/  MOV R85, R88 ;  /* 0x0000005800557202 */ /* 0x000fe40000000f00 */
[----:B------:R-:W-:Y:S02]  /*25b0*/  MOV R80, 0x25d0 ;  /* 0x000025d000507802 */ /* 0x000fe40000000f00 */
[----:B------:R-:W-:Y:S05]  /*25c0*/  CALL.REL.NOINC `($__internal_145_$__cuda_sm70_shflsync_down_p) ;  /* 0x0000009000007944 */ /* 0x000fea0003c00000 */
[----:B0-----:R-:W-:Y:S01]  /*25d0*/  HFMA2.MMA R84, -RZ, RZ, 0, 5.9604644775390625e-08 ;  /* 0x00000001ff547435 */ /* 0x001fe200000001ff */
[----:B-1----:R-:W-:-:S02]  /*25e0*/  MOV R89, R82 ;  /* 0x0000005200597202 */ /* 0x002fc40000000f00 */
[----:B------:R-:W-:Y:S02]  /*25f0*/  MOV R85, R87 ;  /* 0x0000005700557202 */ /* 0x000fe40000000f00 */
[----:B------:R-:W-:Y:S02]  /*2600*/  MOV R83, 0x1f ;  /* 0x0000001f00537802 */ /* 0x000fe40000000f00 */
[----:B------:R-:W-:Y:S02]  /*2610*/  MOV R82, 0xffffffff ;  /* 0xffffffff00527802 */ /* 0x000fe40000000f00 */
[----:B------:R-:W-:Y:S02]  /*2620*/  MOV R80, 0x2640 ;  /* 0x0000264000507802 */ /* 0x000fe40000000f00 */
[----:B------:R-:W-:Y:S05]  /*2630*/  CALL.REL.NOINC `($__internal_145_$__cuda_sm70_shflsync_down_p) ;  /* 0x0000002000007944 */ /* 0x000fea0003c00000 */
[----:B-1----:R-:W-:Y:S01]  /*2640*/  MOV R80, R82 ;  /* 0x0000005200507202 */ /* 0x002fe20000000f00 */
[----:B0-----:R-:W-:Y:S05]  /*2650*/  BRA `(.L_x_4982) ;  /* 0xffffea8000007947 */ /* 0x001fea000383ffff */
        .weak           $__internal_145_$__cuda_sm70_shflsync_down_p
        .type           $__internal_145_$__cuda_sm70_shflsync_down_p,@function
        .size           $__internal_145_$__cuda_sm70_shflsync_down_p,(.L_x_6947 - $__internal_145_$__cuda_sm70_shflsync_down_p)
$__internal_145_$__cuda_sm70_shflsync_down_p:
[----:B------:R-:W-:Y:S01]  /*2660*/  HFMA2.MMA R81, -RZ, RZ, 0, 0 ;  /* 0x00000000ff517435 */ /* 0x000fe200000001ff */
[----:B------:R-:W-:Y:S04]  /*2670*/  WARPSYNC R82 ;  /* 0x0000005200007348 */ /* 0x000fe80003800000 */
[----:B------:R0:W1:Y:S01]  /*2680*/  SHFL.DOWN PT, R82, R85, R84, R83 ;  /* 0x0800005455527389 */ /* 0x00006200000e0053 */
[----:B------:R-:W-:Y:S05]  /*2690*/  RET.REL.NODEC R80 `(_ZN10layer_norm13ln_bwd_kernelINS_13Kernel_traitsIf6__halffS2_fjLj2048ELj1ELj1ELj4ELj16ENS_18Kernel_traits_baseILj2048EfS2_fS2_fjLj128EEEEELb0ELb1ELb0ELb1EEEvNS_9BwdParamsE) ;  /* 0xffffd96050007950 */ /* 0x000fea0003c3ffff */
.L_x_4983:
        /* <DEDUP_REMOVED lines=14> */
.L_x_6947:


//--------------------- .text._ZN10layer_norm13ln_bwd_kernelINS_13Kernel_traitsIf6__halffS2_fjLj2048ELj1ELj1ELj4ELj16ENS_18Kernel_traits_baseILj2048EfS2_fS2_fjLj128EEEEELb0ELb1ELb1ELb0EEEvNS_9BwdParamsE --------------------------
	.section	.text._ZN10layer_norm13ln_bwd_kernelINS_13Kernel_traitsIf6__halffS2_fjLj2048ELj1ELj1ELj4ELj16ENS_18Kernel_traits_baseILj2048EfS2_fS2_fjLj128EEEEELb0ELb1ELb1ELb0EEEvNS_9BwdParamsE,"ax",@progbits
	.sectioninfo	@"SHI_REGISTERS=176"
	.align	128
        .global         _ZN10layer_norm13ln_bwd_kernelINS_13Kernel_traitsIf6__halffS2_fjLj2048ELj1ELj1ELj4ELj16ENS_18Kernel_traits_baseILj2048EfS2_fS2_fjLj128EEEEELb0ELb1ELb1ELb0EEEvNS_9BwdParamsE
        .type           _ZN10layer_norm13ln_bwd_kernelINS_13Kernel_traitsIf6__halffS2_fjLj2048ELj1ELj1ELj4ELj16ENS_18Kernel_traits_baseILj2048EfS2_fS2_fjLj128EEEEELb0ELb1ELb1ELb0EEEvNS_9BwdParamsE,@function
        .size           _ZN10layer_norm13ln_bwd_kernelINS_13Kernel_traitsIf6__halffS2_fjLj2048ELj1ELj1ELj4ELj16ENS_18Kernel_traits_baseILj2048EfS2_fS2_fjLj128EEEEELb0ELb1ELb1ELb0EEEvNS_9BwdParamsE,(.L_x_6948 - _ZN10layer_norm13ln_bwd_kernelINS_13Kernel_traitsIf6__halffS2_fjLj2048ELj1ELj1ELj4ELj16ENS_18Kernel_traits_baseILj2048EfS2_fS2_fjLj128EEEEELb0ELb1ELb1ELb0EEEvNS_9BwdParamsE)
        .other          _ZN10layer_norm13ln_bwd_kernelINS_13Kernel_traitsIf6__halffS2_fjLj2048ELj1ELj1ELj4ELj16ENS_18Kernel_traits_baseILj2048EfS2_fS2_fjLj128EEEEELb0ELb1ELb1ELb0EEEvNS_9BwdParamsE,@"STO_CUDA_ENTRY STV_DEFAULT"
_ZN10layer_norm13ln_bwd_kernelINS_13Kernel_traitsIf6__halffS2_fjLj2048ELj1ELj1ELj4ELj16ENS_18Kernel_traits_baseILj2048EfS2_fS2_fjLj128EEEEELb0ELb1ELb1ELb0EEEvNS_9BwdParamsE:
.text._ZN10layer_norm13ln_bwd_kernelINS_13Kernel_traitsIf6__halffS2_fjLj2048ELj1ELj1ELj4ELj16ENS_18Kernel_traits_baseILj2048EfS2_fS2_fjLj128EEEEELb0ELb1ELb1ELb0EEEvNS_9BwdParamsE:
        /* <DEDUP_REMOVED lines=57> */
.L_x_5035:
        /* <DEDUP_REMOVED lines=12> */
[----:B------:R-:W-:Y:S02]  /*0450*/  LEA.HI.SX32 R7, R10, R167, 0x1d ;  /* 0x000000a70a077211 */ /* 0x000fe400078feaff */
[----:B------:R-:W-:-:S05]  /*0460*/  MOV R10, 0x20 ;  /* 0x00000020000a7802 */ /* 0x000fca0000000f00 */
        /* <DEDUP_REMOVED lines=11> */
.L_x_4989:
[----:B------:R-:W-:Y:S02]  /*0520*/  IADD3 R9, R7, 0x80, RZ ;  /* 0x0000008007097810 */ /* 0x000fe40007ffe0ff */
.L_x_4988:
[----:B------:R-:W-:Y:S05]  /*0530*/  BSYNC B1 ;  /* 0x0000000000017941 */ /* 0x000fea0003800000 */
.L_x_4987:
        /* <DEDUP_REMOVED lines=8> */
[----:B------:R2:W5:Y:S01]  /*05c0*/  LDG.E.128 R12, [R124.64+0x10] ;  /* 0x000010047c0c7981 */ /* 0x000562000c1e1d00 */
[----:B------:R-:W-:Y:S05]  /*05d0*/  BRA `(.L_x_4990) ;  /* 0x00000a7000007947 */ /* 0x000fea0003800000 */
.L_x_4986:
        /* <DEDUP_REMOVED lines=29> */
[--C-:B----4-:R-:W-:Y:S01]  /*07b0*/  HADD2.F32 R165, -RZ, R128.reuse.H0_H0 ;  /* 0x20000080ffa57230 */ /* 0x110fe20000004100 */
[C---:B------:R-:W-:Y:S01]  /*07c0*/  FADD.FTZ R155, -R9.reuse, R126 ;  /* 0x0000007e099b7221 */ /* 0x040fe20000010100 */
[----:B------:R-:W-:Y:S01]  /*07d0*/  HADD2.F32 R126, -RZ, R129.H1_H1 ;  /* 0x30000081ff7e7230 */ /* 0x000fe20000004100 */
[----:B------:R-:W-:Y:S01]  /*07e0*/  FMUL.FTZ R160, R0, R127 ;  /* 0x0000007f00a07220 */ /* 0x000fe20000410000 */
[----:B------:R-:W-:Y:S01]  /*07f0*/  HADD2.F32 R128, -RZ, R128.H1_H1 ;  /* 0x30000080ff807230 */ /* 0x000fe20000004100 */
[----:B------:R-:W-:Y:S02]  /*0800*/  FFMA.FTZ R52, R166, R165, R52 ;  /* 0x000000a5a6347223 */ /* 0x000fe40000010034 */
[----:B------:R-:W-:Y:S02]  /*0810*/  FADD.FTZ R64, R64, R165 ;  /* 0x000000a540407221 */ /* 0x000fe40000010000 */
[----:B------:R-:W-:-:S02]  /*0820*/  FADD.FTZ R11, -R9, R125 ;  /* 0x0000007d090b7221 */ /* 0x000fc40000010100 */
[----:B------:R-:W-:Y:S01]  /*0830*/  FMUL.FTZ R165, R20, R165 ;  /* 0x000000a514a57220 */ /* 0x000fe20000410000 */
[----:B------:R-:W-:Y:S01]  /*0840*/  HADD2.F32 R161, -RZ, R129.H0_H0 ;  /* 0x20000081ffa17230 */ /* 0x000fe20000004100 */
        /* <DEDUP_REMOVED lines=14> */
[--C-:B------:R-:W-:Y:S01]  /*0930*/  HADD2.F32 R157, -RZ, R130.reuse.H0_H0 ;  /* 0x20000082ff9d7230 */ /* 0x100fe20000004100 */
[----:B------:R-:W-:Y:S02]  /*0940*/  FMUL.FTZ R158, R0, R129 ;  /* 0x00000081009e7220 */ /* 0x000fe40000410000 */
[----:B------:R-:W-:Y:S02]  /*0950*/  FADD.FTZ R126, R126, R161 ;  /* 0x000000a17e7e7221 */ /* 0x000fe40000010000 */
[----:B------:R-:W-:Y:S01]  /*0960*/  FFMA.FTZ R127, R162, R161, R127 ;  /* 0x000000a1a27f7223 */ /* 0x000fe2000001007f */
[--C-:B------:R-:W-:Y:S01]  /*0970*/  HADD2.F32 R125, -RZ, R131.reuse.H0_H0 ;  /* 0x20000083ff7d7230 */ /* 0x100fe20000004100 */
[----:B------:R-:W-:Y:S01]  /*0980*/  FADD.FTZ R68, R68, R157 ;  /* 0x0000009d44447221 */ /* 0x000fe20000010000 */
[----:B------:R-:W-:Y:S01]  /*0990*/  HADD2.F32 R124, -RZ, R131.H1_H1 ;  /* 0x30000083ff7c7230 */ /* 0x000fe20000004100 */
[----:B------:R-:W-:Y:S01]  /*09a0*/  FADD.FTZ R131, -R9, R134 ;  /* 0x0000008609837221 */ /* 0x000fe20000010100 */
[----:B------:R-:W-:Y:S01]  /*09b0*/  HADD2.F32 R130, -RZ, R130.H1_H1 ;  /* 0x30000082ff827230 */ /* 0x000fe20000004100 */
        /* <DEDUP_REMOVED lines=28> */
.L_x_4992:
[----:B0-----:R-:W-:Y:S05]  /*0b80*/  BSYNC B1 ;  /* 0x0000000000017941 */ /* 0x001fea0003800000 */
.L_x_4991:
[----:B------:R-:W-:Y:S05]  /*0b90*/  @!P3 BRA `(.L_x_4990) ;  /* 0x000004b00000b947 */ /* 0x000fea0003800000 */
[----:B------:R-:W-:Y:S01]  /*0ba0*/  HFMA2.MMA R132, -RZ, RZ, 0, 9.5367431640625e-07 ;  /* 0x00000010ff847435 */ /* 0x000fe200000001ff */
[----:B------:R-:W-:-:S05]  /*0bb0*/  IMAD.WIDE.U32 R146, R169, R10, c[0x0][0x188] ;  /* 0x00006200a9927625 */ /* 0x000fca00078e000a */
[----:B------:R-:W2:Y:S04]  /*0bc0*/  LDG.E.128 R128, [R146.64+0x10] ;  /* 0x0000100492807981 */ /* 0x000ea8000c1e1d00 */
[----:B------:R-:W-:Y:S01]  /*0bd0*/  IMAD.WIDE.U32 R132, R167, R132, c[0x0][0x208] ;  /* 0x00008200a7847625 */ /* 0x000fe200078e0084 */
[----:B------:R-:W3:Y:S05]  /*0be0*/  LDG.E.128 R124, [R146.64] ;  /* 0x00000004927c7981 */ /* 0x000eea000c1e1d00 */
        /* <DEDUP_REMOVED lines=8> */
[C---:B---3--:R-:W-:Y:S02]  /*0c70*/  FADD.FTZ R145, -R9.reuse, R127 ;  /* 0x0000007f09917221 */ /* 0x048fe40000010100 */
[C---:B------:R-:W-:Y:S01]  /*0c80*/  FADD.FTZ R139, -R9.reuse, R124 ;  /* 0x0000007c098b7221 */ /* 0x040fe20000010100 */
[--C-:B----4-:R-:W-:Y:S01]  /*0c90*/  HADD2.F32 R131, -RZ, R132.reuse.H0_H0 ;  /* 0x20000084ff837230 */ /* 0x110fe20000004100 */
[C---:B------:R-:W-:Y:S01]  /*0ca0*/  FADD.FTZ R141, -R9.reuse, R125 ;  /* 0x0000007d098d7221 */ /* 0x040fe20000010100 */
[----:B------:R-:W-:Y:S01]  /*0cb0*/  HADD2.F32 R124, -RZ, R133.H1_H1 ;  /* 0x30000085ff7c7230 */ /* 0x000fe20000004100 */
[C---:B------:R-:W-:Y:S01]  /*0cc0*/  FADD.FTZ R143, -R9.reuse, R126 ;  /* 0x0000007e098f7221 */ /* 0x040fe20000010100 */
[----:B------:R-:W-:Y:S01]  /*0cd0*/  HADD2.F32 R132, -RZ, R132.H1_H1 ;  /* 0x30000084ff847230 */ /* 0x000fe20000004100 */
[----:B------:R-:W-:-:S02]  /*0ce0*/  FADD.FTZ R147, -R9, R128 ;  /* 0x0000008009937221 */ /* 0x000fc40000010100 */
[C---:B-----5:R-:W-:Y:S02]  /*0cf0*/  FMUL.FTZ R142, R0.reuse, R145 ;  /* 0x00000091008e7220 */ /* 0x060fe40000410000 */
[----:B------:R-:W-:Y:S02]  /*0d00*/  FMUL.FTZ R139, R0, R139 ;  /* 0x0000008b008b7220 */ /* 0x000fe40000410000 */
[----:B------:R-:W-:Y:S01]  /*0d10*/  FMUL.FTZ R148, R44, R131 ;  /* 0x000000832c947220 */ /* 0x000fe20000410000 */
[----:B------:R-:W-:Y:S01]  /*0d20*/  HADD2.F32 R127, -RZ, R133.H0_H0 ;  /* 0x20000085ff7f7230 */ /* 0x000fe20000004100 */
[C---:B------:R-:W-:Y:S02]  /*0d30*/  FMUL.FTZ R140, R0.reuse, R141 ;  /* 0x0000008d008c7220 */ /* 0x040fe40000410000 */
[C---:B------:R-:W-:Y:S02]  /*0d40*/  FMUL.FTZ R141, R0.reuse, R143 ;  /* 0x0000008f008d7220 */ /* 0x040fe40000410000 */
[----:B------:R-:W-:-:S02]  /*0d50*/  FMUL.FTZ R145, R0, R149 ;  /* 0x0000009500917220 */ /* 0x000fc40000410000 */
[----:B------:R-:W-:Y:S02]  /*0d60*/  FMUL.FTZ R143, R0, R147 ;  /* 0x00000093008f7220 */ /* 0x000fe40000410000 */
[-C--:B------:R-:W-:Y:S02]  /*0d70*/  FFMA.FTZ R111, R142, R124.reuse, R111 ;  /* 0x0000007c8e6f7223 */ /* 0x080fe4000001006f */
[----:B------:R-:W-:Y:S02]  /*0d80*/  FADD.FTZ R63, R63, R124 ;  /* 0x0000007c3f3f7221 */ /* 0x000fe40000010000 */
        /* <DEDUP_REMOVED lines=8> */
[----:B------:R-:W-:Y:S01]  /*0e10*/  FFMA.FTZ R168, R140, R147, R168 ;  /* 0x000000938ca87223 */ /* 0x000fe200000100a8 */
[----:B------:R-:W-:Y:S01]  /*0e20*/  HADD2.F32 R125, -RZ, R134.H0_H0 ;  /* 0x20000086ff7d7230 */ /* 0x000fe20000004100 */
[----:B------:R-:W-:-:S02]  /*0e30*/  FADD.FTZ R124, R127, R150 ;  /* 0x000000967f7c7221 */ /* 0x000fc40000010000 */
[----:B------:R-:W-:Y:S01]  /*0e40*/  FFMA.FTZ R168, R141, R150, R168 ;  /* 0x000000968da87223 */ /* 0x000fe200000100a8 */
[----:B------:R-:W-:Y:S01]  /*0e50*/  HADD2.F32 R134, -RZ, R134.H1_H1 ;  /* 0x30000086ff867230 */ /* 0x000fe20000004100 */
[----:B------:R-:W-:Y:S02]  /*0e60*/  FADD.FTZ R72, R72, R125 ;  /* 0x0000007d48487221 */ /* 0x000fe40000010000 */
[-C--:B------:R-:W-:Y:S02]  /*0e70*/  FFMA.FTZ R76, R143, R125.reuse, R76 ;  /* 0x0000007d8f4c7223 */ /* 0x080fe4000001004c */
[----:B0-----:R-:W-:Y:S02]  /*0e80*/  FMUL.FTZ R152, R48, R125 ;  /* 0x0000007d30987220 */ /* 0x001fe40000410000 */
[----:B------:R-:W-:Y:S02]  /*0e90*/  FADD.FTZ R129, -R9, R129 ;  /* 0x0000008109817221 */ /* 0x000fe40000010100 */
        /* <DEDUP_REMOVED lines=27> */
.L_x_4990:
[----:B------:R-:W-:Y:S05]  /*1050*/  BSYNC B0 ;  /* 0x0000000000007941 */ /* 0x000fea0003800000 */
.L_x_4985:
[----:B------:R-:W-:Y:S02]  /*1060*/  LOP3.LUT P1, RZ, R2, 0xff, RZ, 0xc0, !PT ;  /* 0x000000ff02ff7812 */ /* 0x000fe4000782c0ff */
[----:B------:R-:W-:-:S02]  /*1070*/  SHF.R.U32.HI R10, RZ, 0x5, R6 ;  /* 0x00000005ff0a7819 */ /* 0x000fc40000011606 */
[----:B------:R-:W-:Y:S02]  /*1080*/  LOP3.LUT P0, RZ, R6, 0x1f, RZ, 0xc0, !PT ;  /* 0x0000001f06ff7812 */ /* 0x000fe4000780c0ff */
[----:B------:R-:W-:-:S07]  /*1090*/  LOP3.LUT R9, R10, 0x7fffffc, RZ, 0xc0, !PT ;  /* 0x07fffffc0a097812 */ /* 0x000fce00078ec0ff */
[----:B------:R-:W-:Y:S01]  /*10a0*/  @!P1 IADD3 R9, R9, 0x4, RZ ;  /* 0x0000000409099810 */ /* 0x000fe20007ffe0ff */
[----:B------:R-:W-:Y:S05]  /*10b0*/  BRA.DIV ~URZ, `(.L_x_4993) ;  /* 0x00001cd27f007947 */ /* 0x000fea000b800000 */
[----:B------:R3:W4:Y:S02]  /*10c0*/  SHFL.DOWN PT, R130, R171, 0x10, 0x1f ;  /* 0x0a001f00ab827f89 */ /* 0x00072400000e0000 */
.L_x_5038:
        /* <DEDUP_REMOVED lines=18> */
.L_x_5039:
        /* <DEDUP_REMOVED lines=38> */
.L_x_4998:
[----:B------:R-:W-:Y:S05]  /*1450*/  BSYNC B1 ;  /* 0x0000000000017941 */ /* 0x000fea0003800000 */
.L_x_4997:
        /* <DEDUP_REMOVED lines=11> */
.L_x_5000:
[----:B------:R-:W-:Y:S05]  /*1510*/  BSYNC B1 ;  /* 0x0000000000017941 */ /* 0x000fea0003800000 */
.L_x_4999:
[----:B-----5:R-:W-:Y:S01]  /*1520*/  @P1 HADD2.F32 R8, -RZ, R112.H0_H0 ;  /* 0x20000070ff081230 */ /* 0x020fe20000004100 */
        /* <DEDUP_REMOVED lines=13> */
.L_x_5002:
[----:B------:R-:W-:Y:S05]  /*1600*/  BSYNC B1 ;  /* 0x0000000000017941 */ /* 0x000fea0003800000 */
.L_x_5001:
[----:B------:R-:W-:Y:S01]  /*1610*/  @P1 HADD2.F32 R8, -RZ, R112.H1_H1 ;  /* 0x30000070ff081230 */ /* 0x000fe20000004100 */
        /* <DEDUP_REMOVED lines=10> */
[----:B------:R-:W-:Y:S02]  /*16c0*/  @P1 F2FP.PACK_AB R8, RZ, R8 ;  /* 0x00000008ff08123e */ /* 0x000fe400000000ff */
[----:B------:R-:W-:Y:S02]  /*16d0*/  @P1 F2FP.PACK_AB R124, RZ, R124 ;  /* 0x0000007cff7c123e */ /* 0x000fe400000000ff */
        /* <DEDUP_REMOVED lines=11> */
.L_x_5004:
[----:B------:R-:W-:Y:S05]  /*1790*/  BSYNC B1 ;  /* 0x0000000000017941 */ /* 0x000fea0003800000 */
.L_x_5003:
        /* <DEDUP_REMOVED lines=20> */
.L_x_5006:
[----:B------:R-:W-:Y:S05]  /*18e0*/  BSYNC B1 ;  /* 0x0000000000017941 */ /* 0x000fea0003800000 */
.L_x_5005:
        /* <DEDUP_REMOVED lines=20> */
.L_x_5008:
[----:B------:R-:W-:Y:S05]  /*1a30*/  BSYNC B1 ;  /* 0x0000000000017941 */ /* 0x000fea0003800000 */
.L_x_5007:
        /* <DEDUP_REMOVED lines=17> */
.L_x_5010:
[----:B------:R-:W-:Y:S05]  /*1b50*/  BSYNC B1 ;  /* 0x0000000000017941 */ /* 0x000fea0003800000 */
.L_x_5009:
        /* <DEDUP_REMOVED lines=17> */
.L_x_5012:
[----:B------:R-:W-:Y:S05]  /*1c70*/  BSYNC B1 ;  /* 0x0000000000017941 */ /* 0x000fea0003800000 */
.L_x_5011:
        /* <DEDUP_REMOVED lines=17> */
.L_x_5014:
[----:B------:R-:W-:Y:S05]  /*1d90*/  BSYNC B1 ;  /* 0x0000000000017941 */ /* 0x000fea0003800000 */
.L_x_5013:
[----:B------:R-:W-:Y:S01]  /*1da0*/  @P1 PRMT R122, R9, 0x7610, R122 ;  /* 0x00007610097a1816 */ /* 0x000fe2000000007a */
[----:B------:R-:W-:Y:S01]  /*1db0*/  @P1 HADD2.F32 R131, -RZ, R114.H1_H1 ;  /* 0x30000072ff831230 */ /* 0x000fe20000004100 */
[C---:B------:R-:W-:Y:S01]  /*1dc0*/  SEL R106, R129.reuse, R106, P0 ;  /* 0x0000006a816a7207 */ /* 0x040fe20000000000 */
[----:B------:R-:W-:Y:S01]  /*1dd0*/  @P1 FMUL.FTZ R129, R129, c[0x0][0x1ec] ;  /* 0x00007b0081811a20 */ /* 0x000fe20000410000 */
[----:B------:R-:W-:Y:S02]  /*1de0*/  ISETP.NE.U32.AND P5, PT, RZ, c[0x0][0x258], PT ;  /* 0x00009600ff007a0c */ /* 0x000fe40003fa5070 */
[----:B------:R-:W-:Y:S01]  /*1df0*/  @P1 PRMT R122, R122, 0x5410, R8 ;  /* 0x000054107a7a1816 */ /* 0x000fe20000000008 */
[----:B------:R-:W-:Y:S01]  /*1e00*/  @P1 FMUL.FTZ R8, R30, R129 ;  /* 0x000000811e081220 */ /* 0x000fe20000410000 */
[C---:B------:R-:W-:Y:S01]  /*1e10*/  SEL R107, R130.reuse, R107, P0 ;  /* 0x0000006b826b7207 */ /* 0x040fe20000000000 */
[----:B------:R-:W-:Y:S01]  /*1e20*/  @P1 FMUL.FTZ R130, R130, c[0x0][0x1ec] ;  /* 0x00007b0082821a20 */ /* 0x000fe20000410000 */
[----:B------:R-:W-:Y:S01]  /*1e30*/  ISETP.NE.AND.EX P5, PT, RZ, c[0x0][0x25c], PT, P5 ;  /* 0x00009700ff007a0c */ /* 0x000fe20003fa5350 */
[----:B------:R-:W-:Y:S01]  /*1e40*/  @P1 FFMA.FTZ R85, R128, R131, R85 ;  /* 0x0000008380551223 */ /* 0x000fe20000010055 */
[----:B------:R-:W-:Y:S01]  /*1e50*/  @P1 F2FP.PACK_AB R8, RZ, R8 ;  /* 0x00000008ff08123e */ /* 0x000fe200000000ff */
[----:B------:R-:W-:Y:S01]  /*1e60*/  @P1 FMUL.FTZ R9, R31, R130 ;  /* 0x000000821f091220 */ /* 0x000fe20000410000 */
[----:B------:R-:W-:-:S02]  /*1e70*/  @P1 HADD2.F32 R128, -RZ, R115.H0_H0 ;  /* 0x20000073ff801230 */ /* 0x000fc40000004100 */
[----:B------:R-:W-:Y:S02]  /*1e80*/  @P1 PRMT R123, R8, 0x7610, R123 ;  /* 0x00007610087b1816 */ /* 0x000fe4000000007b */
[----:B------:R-:W-:Y:S01]  /*1e90*/  @P1 F2FP.PACK_AB R9, RZ, R9 ;  /* 0x00000009ff09123e */ /* 0x000fe200000000ff */
[----:B------:R-:W-:Y:S01]  /*1ea0*/  @P1 FFMA.FTZ R86, R129, R128, R86 ;  /* 0x0000008081561223 */ /* 0x000fe20000010056 */
[----:B------:R-:W-:Y:S02]  /*1eb0*/  @P1 HADD2.F32 R128, -RZ, R115.H1_H1 ;  /* 0x30000073ff801230 */ /* 0x000fe40000004100 */
[----:B------:R-:W-:Y:S02]  /*1ec0*/  @P1 PRMT R123, R123, 0x5410, R9 ;  /* 0x000054107b7b1816 */ /* 0x000fe40000000009 */
[----:B------:R-:W-:Y:S01]  /*1ed0*/  @P5 MOV R124, 0x20 ;  /* 0x00000020007c5802 */ /* 0x000fe20000000f00 */
[----:B------:R-:W-:Y:S01]  /*1ee0*/  @P1 FFMA.FTZ R87, R130, R128, R87 ;  /* 0x0000008082571223 */ /* 0x000fe20000010057 */
[----:B------:R-:W-:-:S03]  /*1ef0*/  @P1 MOV R9, 0x10 ;  /* 0x0000001000091802 */ /* 0x000fc60000000f00 */
[C---:B------:R-:W-:Y:S01]  /*1f00*/  @P5 IMAD.WIDE.U32 R124, R7.reuse, R124, c[0x0][0x258] ;  /* 0x00009600077c5625 */ /* 0x040fe200078e007c */
[----:B------:R-:W-:-:S03]  /*1f10*/  IADD3 R7, R7, 0x80, RZ ;  /* 0x0000008007077810 */ /* 0x000fc60007ffe0ff */
[C---:B------:R-:W-:Y:S01]  /*1f20*/  @P1 IMAD.WIDE.U32 R8, R10.reuse, R9, c[0x0][0x248] ;  /* 0x000092000a081625 */ /* 0x040fe200078e0009 */
[----:B------:R2:W-:Y:S01]  /*1f30*/  @P5 STG.E.128 [R124.64], R116 ;  /* 0x000000747c005986 */ /* 0x0005e2000c101d04 */
[----:B------:R-:W-:-:S03]  /*1f40*/  IADD3 R10, R10, 0x80, RZ ;  /* 0x000000800a0a7810 */ /* 0x000fc60007ffe0ff */
[----:B------:R2:W-:Y:S04]  /*1f50*/  @P5 STG.E.128 [R124.64+0x10], R104 ;  /* 0x000010687c005986 */ /* 0x0005e8000c101d04 */
[----:B------:R2:W-:Y:S02]  /*1f60*/  @P1 STG.E.128 [R8.64], R120 ;  /* 0x0000007808001986 */ /* 0x0005e4000c101d04 */
.L_x_4996:
[----:B------:R-:W-:Y:S05]  /*1f70*/  BSYNC B0 ;  /* 0x0000000000007941 */ /* 0x000fea0003800000 */
.L_x_4995:
        /* <DEDUP_REMOVED lines=11> */
.L_x_5018:
[----:B------:R-:W-:Y:S05]  /*2030*/  BSYNC B1 ;  /* 0x0000000000017941 */ /* 0x000fea0003800000 */
.L_x_5017:
[----:B------:R-:W-:Y:S01]  /*2040*/  BSSY B1, `(.L_x_5019) ;  /* 0x000000b000017945 */ /* 0x000fe20003800000 */
[----:B--2---:R-:W-:Y:S01]  /*2050*/  @!P2 FSEL R9, R16, RZ, P5 ;  /* 0x000000ff1009a208 */ /* 0x004fe20002800000 */
        /* <DEDUP_REMOVED lines=9> */
.L_x_5020:
[----:B------:R-:W-:Y:S05]  /*20f0*/  BSYNC B1 ;  /* 0x0000000000017941 */ /* 0x000fea0003800000 */
.L_x_5019:
[----:B-----5:R-:W-:Y:S01]  /*2100*/  @P1 HADD2.F32 R8, -RZ, R112.H0_H0 ;  /* 0x20000070ff081230 */ /* 0x020fe20000004100 */
        /* <DEDUP_REMOVED lines=13> */
.L_x_5022:
[----:B------:R-:W-:Y:S05]  /*21e0*/  BSYNC B1 ;  /* 0x0000000000017941 */ /* 0x000fea0003800000 */
.L_x_5021:
[----:B------:R-:W-:Y:S01]  /*21f0*/  @P1 HADD2.F32 R124, -RZ, R112.H1_H1 ;  /* 0x30000070ff7c1230 */ /* 0x000fe20000004100 */
        /* <DEDUP_REMOVED lines=10> */
[----:B------:R-:W-:Y:S02]  /*22a0*/  @P1 F2FP.PACK_AB R124, RZ, R124 ;  /* 0x0000007cff7c123e */ /* 0x000fe400000000ff */
        /* <DEDUP_REMOVED lines=10> */
.L_x_5024:
[----:B------:R-:W-:Y:S05]  /*2350*/  BSYNC B1 ;  /* 0x0000000000017941 */ /* 0x000fea0003800000 */
.L_x_5023:
        /* <DEDUP_REMOVED lines=15> */
.L_x_5026:
[----:B------:R-:W-:Y:S05]  /*2450*/  BSYNC B1 ;  /* 0x0000000000017941 */ /* 0x000fea0003800000 */
.L_x_5025:
        /* <DEDUP_REMOVED lines=17> */
.L_x_5028:
[----:B------:R-:W-:Y:S05]  /*2570*/  BSYNC B1 ;  /* 0x0000000000017941 */ /* 0x000fea0003800000 */
.L_x_5027:
[----:B------:R-:W-:Y:S01]  /*2580*/  @!P2 ISETP.NE.U32.AND P5, PT, RZ, c[0x0][0x218], PT ;  /* 0x00008600ff00aa0c */ /* 0x000fe20003fa5070 */
[----:B------:R-:W-:Y:S01]  /*2590*/  @P1 HADD2.F32 R124, -RZ, R113.H0_H0 ;  /* 0x20000071ff7c1230 */ /* 0x000fe20000004100 */
[----:B------:R-:W-:Y:S01]  /*25a0*/  @P1 FMUL.FTZ R128, R8, c[0x0][0x1ec] ;  /* 0x00007b0008801a20 */ /* 0x000fe20000410000 */
[----:B------:R-:W-:Y:S01]  /*25b0*/  BSSY B1, `(.L_x_5029) ;  /* 0x000000f000017945 */ /* 0x000fe20003800000 */
[----:B------:R-:W-:Y:S02]  /*25c0*/  @!P2 ISETP.NE.AND.EX P5, PT, RZ, c[0x0][0x21c], PT, P5 ;  /* 0x00008700ff00aa0c */ /* 0x000fe40003fa5350 */
[-C--:B------:R-:W-:Y:S02]  /*25d0*/  @P1 FFMA.FTZ R90, R124, R9.reuse, R90 ;  /* 0x000000097c5a1223 */ /* 0x080fe4000001005a */
[----:B------:R-:W-:Y:S01]  /*25e0*/  @P1 FMUL.FTZ R9, R42, R9 ;  /* 0x000000092a091220 */ /* 0x000fe20000410000 */
[----:B------:R-:W-:Y:S01]  /*25f0*/  @!P2 FSEL R130, R13, RZ, P5 ;  /* 0x000000ff0d82a208 */ /* 0x000fe20002800000 */
[----:B------:R-:W-:Y:S01]  /*2600*/  @P1 FMUL.FTZ R124, R43, R128 ;  /* 0x000000802b7c1220 */ /* 0x000fe20000410000 */
        /* <DEDUP_REMOVED lines=9> */
.L_x_5030:
[----:B------:R-:W-:Y:S05]  /*26a0*/  BSYNC B1 ;  /* 0x0000000000017941 */ /* 0x000fea0003800000 */
.L_x_5029:
[----:B------:R-:W-:Y:S01]  /*26b0*/  @!P2 ISETP.NE.U32.AND P5, PT, RZ, c[0x0][0x218], PT ;  /* 0x00008600ff00aa0c */ /* 0x000fe20003fa5070 */
[----:B------:R-:W-:Y:S01]  /*26c0*/  BSSY B1, `(.L_x_5031) ;  /* 0x0000011000017945 */ /* 0x000fe20003800000 */
[----:B------:R-:W-:Y:S02]  /*26d0*/  @P1 F2FP.PACK_AB R9, RZ, R9 ;  /* 0x00000009ff09123e */ /* 0x000fe400000000ff */
[----:B------:R-:W-:Y:S02]  /*26e0*/  @P1 F2FP.PACK_AB R124, RZ, R124 ;  /* 0x0000007cff7c123e */ /* 0x000fe400000000ff */
        /* <DEDUP_REMOVED lines=14> */
.L_x_5032:
[----:B------:R-:W-:Y:S05]  /*27d0*/  BSYNC B1 ;  /* 0x0000000000017941 */ /* 0x000fea0003800000 */
.L_x_5031:
        /* <DEDUP_REMOVED lines=23> */
.L_x_5034:
[----:B------:R-:W-:Y:S05]  /*2950*/  BSYNC B1 ;  /* 0x0000000000017941 */ /* 0x000fea0003800000 */
.L_x_5033:
[----:B------:R-:W-:Y:S01]  /*2960*/  @P5 MOV R8, 0x20 ;  /* 0x0000002000085802 */ /* 0x000fe20000000f00 */
[C---:B------:R-:W-:Y:S01]  /*2970*/  @P1 FMUL.FTZ R0, R132.reuse, c[0x0][0x1ec] ;  /* 0x00007b0084001a20 */ /* 0x040fe20000410000 */
[----:B------:R-:W-:Y:S01]  /*2980*/  SEL R106, R125, R106, P0 ;  /* 0x0000006a7d6a7207 */ /* 0x000fe20000000000 */
[----:B------:R-:W-:Y:S01]  /*2990*/  @P1 IMAD.MOV.U32 R127, RZ, RZ, 0x10 ;  /* 0x00000010ff7f1424 */ /* 0x000fe200078e00ff */
[----:B------:R-:W-:Y:S01]  /*29a0*/  SEL R107, R132, R107, P0 ;  /* 0x0000006b846b7207 */ /* 0x000fe20000000000 */
[----:B------:R-:W-:Y:S01]  /*29b0*/  @P5 IMAD.WIDE.U32 R8, R7, R8, c[0x0][0x258] ;  /* 0x0000960007085625 */ /* 0x000fe200078e0008 */
[----:B------:R-:W-:-:S03]  /*29c0*/  @P1 PRMT R122, R124, 0x7610, R122 ;  /* 0x000076107c7a1816 */ /* 0x000fc6000000007a */
[----:B------:R-:W-:Y:S01]  /*29d0*/  @P1 FMUL.FTZ R7, R125, c[0x0][0x1ec] ;  /* 0x00007b007d071a20 */ /* 0x000fe20000410000 */
[----:B------:R-:W-:Y:S01]  /*29e0*/  @P5 STG.E.128 [R8.64], R116 ;  /* 0x0000007408005986 */ /* 0x000fe2000c101d04 */
[----:B------:R-:W-:Y:S01]  /*29f0*/  @P1 FMUL.FTZ R125, R39, R0 ;  /* 0x00000000277d1220 */ /* 0x000fe20000410000 */
[----:B------:R-:W-:Y:S01]  /*2a00*/  @P1 PRMT R122, R122, 0x5410, R131 ;  /* 0x000054107a7a1816 */ /* 0x000fe20000000083 */
[----:B------:R-:W-:Y:S01]  /*2a10*/  @P1 FMUL.FTZ R124, R38, R7 ;  /* 0x00000007267c1220 */ /* 0x000fe20000410000 */
[----:B------:R2:W-:Y:S02]  /*2a20*/  @P5 STG.E.128 [R8.64+0x10], R104 ;  /* 0x0000106808005986 */ /* 0x0005e4000c101d04 */
[----:B------:R-:W-:Y:S02]  /*2a30*/  @P1 F2FP.PACK_AB R126, RZ, R125 ;  /* 0x0000007dff7e123e */ /* 0x000fe400000000ff */
[----:B--2---:R-:W-:Y:S01]  /*2a40*/  @P1 F2FP.PACK_AB R9, RZ, R124 ;  /* 0x0000007cff09123e */ /* 0x004fe200000000ff */
[----:B------:R-:W-:Y:S01]  /*2a50*/  @P1 HADD2.F32 R8, -RZ, R113.H1_H1 ;  /* 0x30000071ff081230 */ /* 0x000fe20000004100 */
[----:B------:R-:W-:-:S02]  /*2a60*/  @P1 IMAD.WIDE.U32 R124, R10, R127, c[0x0][0x248] ;  /* 0x000092000a7c1625 */ /* 0x000fc400078e007f */
[----:B------:R-:W-:Y:S02]  /*2a70*/  @P1 PRMT R123, R9, 0x7610, R123 ;  /* 0x00007610097b1816 */ /* 0x000fe4000000007b */
[----:B------:R-:W-:Y:S01]  /*2a80*/  @P1 FFMA.FTZ R91, R8, R128, R91 ;  /* 0x00000080085b1223 */ /* 0x000fe2000001005b */
[----:B------:R-:W-:Y:S01]  /*2a90*/  @P1 HADD2.F32 R8, -RZ, R114.H0_H0 ;  /* 0x20000072ff081230 */ /* 0x000fe20000004100 */
[----:B------:R-:W-:-:S04]  /*2aa0*/  @P1 PRMT R123, R123, 0x5410, R126 ;  /* 0x000054107b7b1816 */ /* 0x000fc8000000007e */
[----:B------:R-:W-:Y:S01]  /*2ab0*/  @P1 FFMA.FTZ R92, R8, R129, R92 ;  /* 0x00000081085c1223 */ /* 0x000fe2000001005c */
[----:B------:R2:W-:Y:S01]  /*2ac0*/  @P1 STG.E.128 [R124.64], R120 ;  /* 0x000000787c001986 */ /* 0x0005e2000c101d04 */
[----:B------:R-:W-:-:S05]  /*2ad0*/  @P1 HADD2.F32 R8, -RZ, R114.H1_H1 ;  /* 0x30000072ff081230 */ /* 0x000fca0000004100 */
[----:B------:R-:W-:Y:S01]  /*2ae0*/  @P1 FFMA.FTZ R93, R8, R130, R93 ;  /* 0x00000082085d1223 */ /* 0x000fe2000001005d */
[----:B------:R-:W-:-:S05]  /*2af0*/  @P1 HADD2.F32 R8, -RZ, R115.H0_H0 ;  /* 0x20000073ff081230 */ /* 0x000fca0000004100 */
[----:B------:R-:W-:Y:S01]  /*2b00*/  @P1 FFMA.FTZ R94, R8, R7, R94 ;  /* 0x00000007085e1223 */ /* 0x000fe2000001005e */
[----:B------:R-:W-:-:S05]  /*2b10*/  @P1 HADD2.F32 R7, -RZ, R115.H1_H1 ;  /* 0x30000073ff071230 */ /* 0x000fca0000004100 */
[----:B------:R-:W-:Y:S02]  /*2b20*/  @P1 FFMA.FTZ R95, R7, R0, R95 ;  /* 0x00000000075f1223 */ /* 0x000fe4000001005f */
.L_x_5016:
[----:B--2---:R-:W-:Y:S05]  /*2b30*/  BSYNC B0 ;  /* 0x0000000000007941 */ /* 0x004fea0003800000 */
.L_x_5015:
[----:B------:R-:W-:Y:S02]  /*2b40*/  IADD3 R4, R4, c[0x0][0x160], RZ ;  /* 0x0000580004047a10 */ /* 0x000fe40007ffe0ff */
[----:B------:R-:W-:Y:S02]  /*2b50*/  LOP3.LUT P1, RZ, R2, 0xff, RZ, 0xc0, !PT ;  /* 0x000000ff02ff7812 */ /* 0x000fe4000782c0ff */
[----:B------:R-:W-:Y:S02]  /*2b60*/  ISETP.GE.AND P0, PT, R4, c[0x0][0x164], PT ;  /* 0x0000590004007a0c */ /* 0x000fe40003f06270 */
[----:B------:R-:W-:-:S11]  /*2b70*/  SEL R2, RZ, 0x1, P1 ;  /* 0x00000001ff027807 */ /* 0x000fd60000800000 */
[----:B01----:R-:W-:Y:S01]  /*2b80*/  @P0 CALL.REL.NOINC `(.L_x_4984) ;  /* 0x0000001000000944 */ /* 0x003fe20003c00000 */
[----:B------:R-:W-:Y:S05]  /*2b90*/  BRA `(.L_x_5035) ;  /* 0xffffd7f000007947 */ /* 0x000fea000383ffff */
.L_x_4984:
        /* <DEDUP_REMOVED lines=18> */
.L_x_5037:
[----:B------:R-:W-:Y:S05]  /*2cc0*/  BSYNC B0 ;  /* 0x0000000000007941 */ /* 0x000fea0003800000 */
.L_x_5036:
        /* <DEDUP_REMOVED lines=12> */
.L_x_4993:
[----:B------:R-:W-:Y:S01]  /*2d90*/  HFMA2.MMA R126, -RZ, RZ, 0, 9.5367431640625e-07 ;  /* 0x00000010ff7e7435 */ /* 0x000fe200000001ff */
[----:B------:R-:W-:Y:S01]  /*2da0*/  MOV R127, R171 ;  /* 0x000000ab007f7202 */ /* 0x000fe20000000f00 */
[----:B--2---:R-:W-:Y:S01]  /*2db0*/  IMAD.MOV.U32 R124, RZ, RZ, -0x1 ;  /* 0xffffffffff7c7424 */ /* 0x004fe200078e00ff */
[----:B------:R-:W-:-:S02]  /*2dc0*/  MOV R125, 0x1f ;  /* 0x0000001f007d7802 */ /* 0x000fc40000000f00 */
[----:B------:R-:W-:Y:S02]  /*2dd0*/  MOV R128, 0x2df0 ;  /* 0x00002df000807802 */ /* 0x000fe40000000f00 */
[----:B01---5:R-:W-:Y:S05]  /*2de0*/  CALL.REL.NOINC `($__internal_146_$__cuda_sm70_shflsync_down_p) ;  /* 0x0000045000007944 */ /* 0x023fea0003c00000 */
[----:B-1----:R-:W-:Y:S01]  /*2df0*/  MOV R130, R125 ;  /* 0x0000007d00827202 */ /* 0x002fe20000000f00 */
[----:B0-----:R-:W-:Y:S05]  /*2e00*/  BRA `(.L_x_5038) ;  /* 0xffffe2c000007947 */ /* 0x001fea000383ffff */
.L_x_4994:
[----:B------:R-:W-:Y:S01]  /*2e10*/  HFMA2.MMA R126, -RZ, RZ, 0, 9.5367431640625e-07 ;  /* 0x00000010ff7e7435 */ /* 0x000fe200000001ff */
[----:B------:R-:W-:Y:S02]  /*2e20*/  MOV R127, R168 ;  /* 0x000000a8007f7202 */ /* 0x000fe40000000f00 */
[----:B--2---:R-:W-:Y:S02]  /*2e30*/  MOV R125, 0x1f ;  /* 0x0000001f007d7802 */ /* 0x004fe40000000f00 */
[----:B------:R-:W-:Y:S02]  /*2e40*/  MOV R124, 0xffffffff ;  /* 0xffffffff007c7802 */ /* 0x000fe40000000f00 */
[----:B------:R-:W-:Y:S02]  /*2e50*/  MOV R128, 0x2e70 ;  /* 0x00002e7000807802 */ /* 0x000fe40000000f00 */
[----:B01-345:R-:W-:Y:S05]  /*2e60*/  CALL.REL.NOINC `($__internal_146_$__cuda_sm70_shflsync_down_p) ;  /* 0x000003d000007944 */ /* 0x03bfea0003c00000 */
[----:B------:R-:W-:Y:S01]  /*2e70*/  FADD.FTZ R171, R130, R171 ;  /* 0x000000ab82ab7221 */ /* 0x000fe20000010000 */
[----:B0-----:R-:W-:Y:S01]  /*2e80*/  MOV R124, 0xffffffff ;  /* 0xffffffff007c7802 */ /* 0x001fe20000000f00 */
[----:B-1----:R-:W-:Y:S01]  /*2e90*/  FADD.FTZ R168, R168, R125 ;  /* 0x0000007da8a87221 */ /* 0x002fe20000010000 */
[----:B------:R-:W-:Y:S01]  /*2ea0*/  HFMA2.MMA R125, -RZ, RZ, 0, 1.847743988037109375e-06 ;  /* 0x0000001fff7d7435 */ /* 0x000fe200000001ff */
[----:B------:R-:W-:Y:S01]  /*2eb0*/  IMAD.MOV.U32 R126, RZ, RZ, 0x8 ;  /* 0x00000008ff7e7424 */ /* 0x000fe200078e00ff */
[----:B------:R-:W-:-:S02]  /*2ec0*/  MOV R127, R171 ;  /* 0x000000ab007f7202 */ /* 0x000fc40000000f00 */
[----:B------:R-:W-:Y:S02]  /*2ed0*/  MOV R128, 0x2ef0 ;  /* 0x00002ef000807802 */ /* 0x000fe40000000f00 */
[----:B------:R-:W-:Y:S05]  /*2ee0*/  CALL.REL.NOINC `($__internal_146_$__cuda_sm70_shflsync_down_p) ;  /* 0x0000035000007944 */ /* 0x000fea0003c00000 */
[----:B-1----:R-:W-:Y:S01]  /*2ef0*/  MOV R130, R125 ;  /* 0x0000007d00827202 */ /* 0x002fe20000000f00 */
[----:B------:R-:W-:Y:S01]  /*2f00*/  HFMA2.MMA R125, -RZ, RZ, 0, 1.847743988037109375e-06 ;  /* 0x0000001fff7d7435 */ /* 0x000fe200000001ff */
[----:B0-----:R-:W-:Y:S01]  /*2f10*/  MOV R127, R168 ;  /* 0x000000a8007f7202 */ /* 0x001fe20000000f00 */
[----:B------:R-:W-:Y:S01]  /*2f20*/  IMAD.MOV.U32 R126, RZ, RZ, 0x8 ;  /* 0x00000008ff7e7424 */ /* 0x000fe200078e00ff */
[----:B------:R-:W-:Y:S02]  /*2f30*/  MOV R124, 0xffffffff ;  /* 0xffffffff007c7802 */ /* 0x000fe40000000f00 */
[----:B------:R-:W-:Y:S02]  /*2f40*/  MOV R128, 0x2f60 ;  /* 0x00002f6000807802 */ /* 0x000fe40000000f00 */
[----:B------:R-:W-:Y:S05]  /*2f50*/  CALL.REL.NOINC `($__internal_146_$__cuda_sm70_shflsync_down_p) ;  /* 0x000002e000007944 */ /* 0x000fea0003c00000 */
[----:B------:R-:W-:Y:S01]  /*2f60*/  FADD.FTZ R171, R130, R171 ;  /* 0x000000ab82ab7221 */ /* 0x000fe20000010000 */
[----:B0-----:R-:W-:Y:S01]  /*2f70*/  HFMA2.MMA R126, -RZ, RZ, 0, 2.384185791015625e-07 ;  /* 0x00000004ff7e7435 */ /* 0x001fe200000001ff */
[----:B-1----:R-:W-:Y:S01]  /*2f80*/  FADD.FTZ R168, R168, R125 ;  /* 0x0000007da8a87221 */ /* 0x002fe20000010000 */
[----:B------:R-:W-:Y:S01]  /*2f90*/  MOV R125, 0x1f ;  /* 0x0000001f007d7802 */ /* 0x000fe20000000f00 */
[----:B------:R-:W-:Y:S01]  /*2fa0*/  IMAD.MOV.U32 R127, RZ, RZ, R171 ;  /* 0x000000ffff7f7224 */ /* 0x000fe200078e00ab */
[----:B------:R-:W-:-:S02]  /*2fb0*/  MOV R124, 0xffffffff ;  /* 0xffffffff007c7802 */ /* 0x000fc40000000f00 */
[----:B------:R-:W-:Y:S02]  /*2fc0*/  MOV R128, 0x2fe0 ;  /* 0x00002fe000807802 */ /* 0x000fe40000000f00 */
[----:B------:R-:W-:Y:S05]  /*2fd0*/  CALL.REL.NOINC `($__internal_146_$__cuda_sm70_shflsync_down_p) ;  /* 0x0000026000007944 */ /* 0x000fea0003c00000 */
[----:B0-----:R-:W-:Y:S01]  /*2fe0*/  HFMA2.MMA R126, -RZ, RZ, 0, 2.384185791015625e-07 ;  /* 0x00000004ff7e7435 */ /* 0x001fe200000001ff */
[----:B-1----:R-:W-:Y:S02]  /*2ff0*/  MOV R130, R125 ;  /* 0x0000007d00827202 */ /* 0x002fe40000000f00 */
[----:B------:R-:W-:Y:S02]  /*3000*/  MOV R127, R168 ;  /* 0x000000a8007f7202 */ /* 0x000fe40000000f00 */
[----:B------:R-:W-:Y:S02]  /*3010*/  MOV R125, 0x1f ;  /* 0x0000001f007d7802 */ /* 0x000fe40000000f00 */
[----:B------:R-:W-:Y:S02]  /*3020*/  MOV R124, 0xffffffff ;  /* 0xffffffff007c7802 */ /* 0x000fe40000000f00 */
[----:B------:R-:W-:Y:S02]  /*3030*/  MOV R128, 0x3050 ;  /* 0x0000305000807802 */ /* 0x000fe40000000f00 */
[----:B------:R-:W-:Y:S05]  /*3040*/  CALL.REL.NOINC `($__internal_146_$__cuda_sm70_shflsync_down_p) ;  /* 0x000001f000007944 */ /* 0x000fea0003c00000 */
        /* <DEDUP_REMOVED lines=16> */
[----:B0-----:R-:W-:Y:S01]  /*3150*/  HFMA2.MMA R126, -RZ, RZ, 0, 5.9604644775390625e-08 ;  /* 0x00000001ff7e7435 */ /* 0x001fe200000001ff */
[----:B-1----:R-:W-:Y:S01]  /*3160*/  FADD.FTZ R129, R168, R125 ;  /* 0x0000007da8817221 */ /* 0x002fe20000010000 */
[----:B------:R-:W-:Y:S02]  /*3170*/  MOV R125, 0x1f ;  /* 0x0000001f007d7802 */ /* 0x000fe40000000f00 */
[----:B------:R-:W-:-:S02]  /*3180*/  MOV R124, 0xffffffff ;  /* 0xffffffff007c7802 */ /* 0x000fc40000000f00 */
[----:B------:R-:W-:Y:S02]  /*3190*/  MOV R127, R171 ;  /* 0x000000ab007f7202 */ /* 0x000fe40000000f00 */
[----:B------:R-:W-:Y:S02]  /*31a0*/  MOV R128, 0x31c0 ;  /* 0x000031c000807802 */ /* 0x000fe40000000f00 */
[----:B------:R-:W-:Y:S05]  /*31b0*/  CALL.REL.NOINC `($__internal_146_$__cuda_sm70_shflsync_down_p) ;  /* 0x0000008000007944 */ /* 0x000fea0003c00000 */
[----:B0-----:R-:W-:Y:S01]  /*31c0*/  HFMA2.MMA R126, -RZ, RZ, 0, 5.9604644775390625e-08 ;  /* 0x00000001ff7e7435 */ /* 0x001fe200000001ff */
[----:B-1----:R-:W-:Y:S01]  /*31d0*/  IMAD.MOV.U32 R130, RZ, RZ, R125 ;  /* 0x000000ffff827224 */ /* 0x002fe200078e007d */
[----:B------:R-:W-:Y:S02]  /*31e0*/  MOV R127, R129 ;  /* 0x00000081007f7202 */ /* 0x000fe40000000f00 */
[----:B------:R-:W-:Y:S02]  /*31f0*/  MOV R125, 0x1f ;  /* 0x0000001f007d7802 */ /* 0x000fe40000000f00 */
[----:B------:R-:W-:Y:S02]  /*3200*/  MOV R124, 0xffffffff ;  /* 0xffffffff007c7802 */ /* 0x000fe40000000f00 */
[----:B------:R-:W-:-:S02]  /*3210*/  MOV R128, 0x3230 ;  /* 0x0000323000807802 */ /* 0x000fc40000000f00 */
[----:B------:R-:W-:Y:S05]  /*3220*/  CALL.REL.NOINC `($__internal_146_$__cuda_sm70_shflsync_down_p) ;  /* 0x0000001000007944 */ /* 0x000fea0003c00000 */
[----:B01----:R-:W-:Y:S05]  /*3230*/  BRA `(.L_x_5039) ;  /* 0xffffdfb000007947 */ /* 0x003fea000383ffff */
        .weak           $__internal_146_$__cuda_sm70_shflsync_down_p
        .type           $__internal_146_$__cuda_sm70_shflsync_down_p,@function
        .size           $__internal_146_$__cuda_sm70_shflsync_down_p,(.L_x_6948 - $__internal_146_$__cuda_sm70_shflsync_down_p)
$__internal_146_$__cuda_sm70_shflsync_down_p:
[----:B------:R-:W-:Y:S01]  /*3240*/  HFMA2.MMA R133, -RZ, RZ, 0, 0 ;  /* 0x00000000ff857435 */ /* 0x000fe200000001ff */
[----:B------:R-:W-:Y:S01]  /*3250*/  MOV R132, R128 ;  /* 0x0000008000847202 */ /* 0x000fe20000000f00 */
[----:B------:R-:W-:Y:S04]  /*3260*/  WARPSYNC R124 ;  /* 0x0000007c00007348 */ /* 0x000fe80003800000 */
[----:B------:R0:W1:Y:S01]  /*3270*/  SHFL.DOWN PT, R125, R127, R126, R125 ;  /* 0x0800007e7f7d7389 */ /* 0x00006200000e007d */
[----:B------:R-:W-:Y:S05]  /*3280*/  RET.REL.NODEC R132 `(_ZN10layer_norm13ln_bwd_kernelINS_13Kernel_traitsIf6__halffS2_fjLj2048ELj1ELj1ELj4ELj16ENS_18Kernel_traits_baseILj2048EfS2_fS2_fjLj128EEEEELb0ELb1ELb1ELb0EEEvNS_9BwdParamsE) ;  /* 0xffffcd7084007950 */ /* 0x000fea0003c3ffff */
.L_x_5040:
        /* <DEDUP_REMOVED lines=15> */
.L_x_6948:


//--------------------- .text._ZN10layer_norm13ln_bwd_kernelINS_13Kernel_traitsIf6__halffS2_fjLj2048ELj1ELj1ELj4ELj16ENS_18Kernel_traits_baseILj2048EfS2_fS2_fjLj128EEEEELb0ELb1ELb1ELb1EEEvNS_9BwdParamsE --------------------------
	.section	.text._ZN10layer_norm13ln_bwd_kernelINS_13Kernel_traitsIf6__halffS2_fjLj2048ELj1ELj1ELj4ELj16ENS_18Kernel_traits_baseILj2048EfS2_fS2_fjLj128EEEEELb0ELb1ELb1ELb1EEEvNS_9BwdParamsE,"ax",@progbits
	.sectioninfo	@"SHI_REGISTERS=197"
	.align	128
        .global         _ZN10layer_norm13ln_bwd_kernelINS_13Kernel_traitsIf6__halffS2_fjLj2048ELj1ELj1ELj4ELj16ENS_18Kernel_traits_baseILj2048EfS2_fS2_fjLj128EEEEELb0ELb1ELb1ELb1EEEvNS_9BwdParamsE
        .type           _ZN10layer_norm13ln_bwd_kernelINS_13Kernel_traitsIf6__halffS2_fjLj2048ELj1ELj1ELj4ELj16ENS_18Kernel_traits_baseILj2048EfS2_fS2_fjLj128EEEEELb0ELb1ELb1ELb1EEEvNS_9BwdParamsE,@function
        .size           _ZN10layer_norm13ln_bwd_kernelINS_13Kernel_traitsIf6__halffS2_fjLj2048ELj1ELj1ELj4ELj16ENS_18Kernel_traits_baseILj2048EfS2_fS2_fjLj128EEEEELb0ELb1ELb1ELb1EEEvNS_9BwdParamsE,(.L_x_6949 - _ZN10layer_norm13ln_bwd_kernelINS_13Kernel_traitsIf6__halffS2_fjLj2048ELj1ELj1ELj4ELj16ENS_18Kernel_traits_baseILj2048EfS2_fS2_fjLj128EEEEELb0ELb1ELb1ELb1EEEvNS_9BwdParamsE)
        .other          _ZN10layer_norm13ln_bwd_kernelINS_13Kernel_traitsIf6__halffS2_fjLj2048ELj1ELj1ELj4ELj16ENS_18Kernel_traits_baseILj2048EfS2_fS2_fjLj128EEEEELb0ELb1ELb1ELb1EEEvNS_9BwdParamsE,@"STO_CUDA_ENTRY STV_DEFAULT"
_ZN10layer_norm13ln_bwd_kernelINS_13Kernel_traitsIf6__halffS2_fjLj2048ELj1ELj1ELj4ELj16ENS_18Kernel_traits_baseILj2048EfS2_fS2_fjLj128EEEEELb0ELb1ELb1ELb1EEEvNS_9BwdParamsE:
.text._ZN10layer_norm13ln_bwd_kernelINS_13Kernel_traitsIf6__halffS2_fjLj2048ELj1ELj1ELj4ELj16ENS_18Kernel_traits_baseILj2048EfS2_fS2_fjLj128EEEEELb0ELb1ELb1ELb1EEEvNS_9BwdParamsE:
        /* <DEDUP_REMOVED lines=35> */
.L_x_5041:
        /* <DEDUP_REMOVED lines=13> */
[----:B------:R-:W-:Y:S01]  /*0300*/  CS2R R96, SRZ ;  /* 0x0000000000607805 */ /* 0x000fe2000001ff00 */
[----:B------:R-:W-:Y:S01]  /*0310*/  MOV R127, 0x1 ;  /* 0x00000001007f7802 */ /* 0x000fe20000000f00 */
        /* <DEDUP_REMOVED lines=25> */
.L_x_5080:
        /* <DEDUP_REMOVED lines=10> */
[----:B------:R-:W-:Y:S02]  /*0550*/  LEA.HI R123, R123, R122, RZ, 0x3 ;  /* 0x0000007a7b7b7211 */ /* 0x000fe400078f18ff */
[----:B------:R-:W-:Y:S02]  /*0560*/  MOV R122, 0x20 ;  /* 0x00000020007a7802 */ /* 0x000fe40000000f00 */
        /* <DEDUP_REMOVED lines=16> */
.L_x_5044:
        /* <DEDUP_REMOVED lines=33> */
[--C-:B-1----:R-:W-:Y:S02]  /*0880*/  HADD2.F32 R147, -RZ, R140.reuse.H0_H0 ;  /* 0x2000008cff937230 */ /* 0x102fe40000004100 */
[----:B------:R-:W-:Y:S01]  /*0890*/  HADD2.F32 R150, -RZ, R140.H1_H1 ;  /* 0x3000008cff967230 */ /* 0x000fe20000004100 */
[----:B------:R-:W-:-:S02]  /*08a0*/  FADD.FTZ R163, -R179, R118 ;  /* 0x00000076b3a37221 */ /* 0x000fc40000010100 */
[----:B------:R-:W-:Y:S01]  /*08b0*/  FMUL.FTZ R148, R48, R147 ;  /* 0x0000009330947220 */ /* 0x000fe20000410000 */
[--C-:B------:R-:W-:Y:S01]  /*08c0*/  HADD2.F32 R149, -RZ, R141.reuse.H0_H0 ;  /* 0x2000008dff957230 */ /* 0x100fe20000004100 */
[C---:B------:R-:W-:Y:S01]  /*08d0*/  FADD.FTZ R145, -R179.reuse, R158 ;  /* 0x0000009eb3917221 */ /* 0x040fe20000010100 */
[--C-:B------:R-:W-:Y:S01]  /*08e0*/  HADD2.F32 R161, -RZ, R132.reuse.H0_H0 ;  /* 0x20000084ffa17230 */ /* 0x100fe20000004100 */
[C---:B0-----:R-:W-:Y:S01]  /*08f0*/  FADD.FTZ R155, -R179.reuse, R116 ;  /* 0x00000074b39b7221 */ /* 0x041fe20000010100 */
[----:B------:R-:W-:Y:S01]  /*0900*/  HADD2.F32 R118, -RZ, R132.H1_H1 ;  /* 0x30000084ff767230 */ /* 0x000fe20000004100 */
[----:B------:R-:W-:Y:S01]  /*0910*/  FADD.FTZ R119, -R179, R119 ;  /* 0x00000077b3777221 */ /* 0x000fe20000010100 */
[----:B------:R-:W-:Y:S01]  /*0920*/  HADD2.F32 R154, -RZ, R141.H1_H1 ;  /* 0x3000008dff9a7230 */ /* 0x000fe20000004100 */
[C---:B------:R-:W-:Y:S02]  /*0930*/  FMUL.FTZ R132, R128.reuse, R157 ;  /* 0x0000009d80847220 */ /* 0x040fe40000410000 */
[----:B------:R-:W-:-:S02]  /*0940*/  FMUL.FTZ R140, R128, R117 ;  /* 0x00000075808c7220 */ /* 0x000fc40000410000 */
[----:B------:R-:W-:Y:S02]  /*0950*/  FFMA.FTZ R52, R131, R147, R52 ;  /* 0x0000009383347223 */ /* 0x000fe40000010034 */
[----:B------:R-:W-:Y:S02]  /*0960*/  FADD.FTZ R68, R68, R147 ;  /* 0x0000009344447221 */ /* 0x000fe40000010000 */
[----:B------:R-:W-:Y:S02]  /*0970*/  FMUL.FTZ R147, R49, R150 ;  /* 0x0000009631937220 */ /* 0x000fe40000410000 */
[----:B------:R-:W-:Y:S02]  /*0980*/  FADD.FTZ R116, RZ, R148 ;  /* 0x00000094ff747221 */ /* 0x000fe40000010000 */
[----:B------:R-:W-:Y:S01]  /*0990*/  FFMA.FTZ R117, R131, R148, RZ ;  /* 0x0000009483757223 */ /* 0x000fe200000100ff */
[--C-:B------:R-:W-:Y:S01]  /*09a0*/  HADD2.F32 R151, -RZ, R142.reuse.H0_H0 ;  /* 0x2000008eff977230 */ /* 0x100fe20000004100 */
[----:B------:R-:W-:Y:S01]  /*09b0*/  FADD.FTZ R141, -R179, R120 ;  /* 0x00000078b38d7221 */ /* 0x000fe20000010100 */
[----:B------:R-:W-:Y:S01]  /*09c0*/  HADD2.F32 R152, -RZ, R142.H1_H1 ;  /* 0x3000008eff987230 */ /* 0x000fe20000004100 */
[----:B------:R-:W-:Y:S01]  /*09d0*/  FMUL.FTZ R142, R128, R119 ;  /* 0x00000077808e7220 */ /* 0x000fe20000410000 */
[--C-:B------:R-:W-:Y:S01]  /*09e0*/  HADD2.F32 R165, -RZ, R133.reuse.H0_H0 ;  /* 0x20000085ffa57230 */ /* 0x100fe20000004100 */
[----:B------:R-:W-:Y:S01]  /*09f0*/  FFMA.FTZ R53, R132, R150, R53 ;  /* 0x0000009684357223 */ /* 0x000fe20000010035 */
[----:B------:R-:W-:Y:S01]  /*0a00*/  HADD2.F32 R120, -RZ, R133.H1_H1 ;  /* 0x30000085ff787230 */ /* 0x000fe20000004100 */
[----:B------:R-:W-:-:S02]  /*0a10*/  FMUL.FTZ R133, R128, R145 ;  /* 0x0000009180857220 */ /* 0x000fc40000410000 */
[----:B------:R-:W-:Y:S01]  /*0a20*/  FADD.FTZ R69, R69, R150 ;  /* 0x0000009645457221 */ /* 0x000fe20000010000 */
[--C-:B------:R-:W-:Y:S01]  /*0a30*/  HADD2.F32 R153, -RZ, R143.reuse.H0_H0 ;  /* 0x2000008fff997230 */ /* 0x100fe20000004100 */
[C---:B------:R-:W-:Y:S01]  /*0a40*/  FADD.FTZ R159, -R179.reuse, R159 ;  /* 0x0000009fb39f7221 */ /* 0x040fe20000010100 */
[----:B------:R-:W-:Y:S01]  /*0a50*/  HADD2.F32 R160, -RZ, R143.H1_H1 ;  /* 0x3000008fffa07230 */ /* 0x000fe20000004100 */
[----:B------:R-:W-:Y:S02]  /*0a60*/  FMUL.FTZ R150, R50, R149 ;  /* 0x0000009532967220 */ /* 0x000fe40000410000 */
[----:B------:R-:W-:Y:S02]  /*0a70*/  FADD.FTZ R119, R116, R147 ;  /* 0x0000009374777221 */ /* 0x000fe40000010000 */
[----:B------:R-:W-:Y:S01]  /*0a80*/  FFMA.FTZ R117, R132, R147, R117 ;  /* 0x0000009384757223 */ /* 0x000fe20000010075 */
[--C-:B------:R-:W-:Y:S01]  /*0a90*/  HADD2.F32 R169, -RZ, R134.reuse.H0_H0 ;  /* 0x20000086ffa97230 */ /* 0x100fe20000004100 */
[----:B------:R-:W-:Y:S01]  /*0aa0*/  FADD.FTZ R143, -R179, R122 ;  /* 0x0000007ab38f7221 */ /* 0x000fe20000010100 */
[----:B------:R-:W-:Y:S01]  /*0ab0*/  HADD2.F32 R122, -RZ, R134.H1_H1 ;  /* 0x30000086ff7a7230 */ /* 0x000fe20000004100 */
[----:B------:R-:W-:-:S02]  /*0ac0*/  FFMA.FTZ R54, R133, R149, R54 ;  /* 0x0000009585367223 */ /* 0x000fc40000010036 */
[----:B------:R-:W-:Y:S02]  /*0ad0*/  FADD.FTZ R70, R70, R149 ;  /* 0x0000009546467221 */ /* 0x000fe40000010000 */
[C---:B------:R-:W-:Y:S02]  /*0ae0*/  FMUL.FTZ R134, R128.reuse, R159 ;  /* 0x0000009f80867220 */ /* 0x040fe40000410000 */
[----:B------:R-:W-:Y:S02]  /*0af0*/  FMUL.FTZ R149, R51, R154 ;  /* 0x0000009a33957220 */ /* 0x000fe40000410000 */
[----:B------:R-:W-:Y:S02]  /*0b00*/  FADD.FTZ R116, R119, R150 ;  /* 0x0000009677747221 */ /* 0x000fe40000010000 */
[----:B------:R-:W-:Y:S01]  /*0b10*/  FFMA.FTZ R117, R133, R150, R117 ;  /* 0x0000009685757223 */ /* 0x000fe20000010075 */
[--C-:B------:R-:W-:Y:S02]  /*0b20*/  HADD2.F32 R177, -RZ, R135.reuse.H0_H0 ;  /* 0x20000087ffb17230 */ /* 0x100fe40000004100 */
[----:B------:R-:W-:Y:S01]  /*0b30*/  HADD2.F32 R170, -RZ, R135.H1_H1 ;  /* 0x30000087ffaa7230 */ /* 0x000fe20000004100 */
        /* <DEDUP_REMOVED lines=80> */
.L_x_5045:
[----:B------:R-:W-:Y:S05]  /*1040*/  BSYNC B0 ;  /* 0x0000000000007941 */ /* 0x000fea0003800000 */
.L_x_5043:
[----:B------:R-:W-:-:S04]  /*1050*/  LOP3.LUT P0, RZ, R127, 0xff, RZ, 0xc0, !PT ;  /* 0x000000ff7fff7812 */ /* 0x000fc8000780c0ff */
[----:B0-----:R-:W-:Y:S01]  /*1060*/  SEL R154, R126, R3, !P0 ;  /* 0x000000037e9a7207 */ /* 0x001fe20004000000 */
[----:B------:R-:W-:Y:S06]  /*1070*/  BRA.DIV ~URZ, `(.L_x_5046) ;  /* 0x00001b227f007947 */ /* 0x000fec000b800000 */
[----:B------:R0:W1:Y:S02]  /*1080*/  SHFL.DOWN PT, R121, R118, 0x10, 0x1f ;  /* 0x0a001f0076797f89 */ /* 0x00006400000e0000 */
.L_x_5081:
        /* <DEDUP_REMOVED lines=18> */
.L_x_5082:
[----:B-----5:R-:W-:Y:S01]  /*11b0*/  ISETP.GE.AND P4, PT, R144, 0x1, PT ;  /* 0x000000019000780c */ /* 0x020fe20003f86270 */
[----:B--2---:R-:W-:Y:S01]  /*11c0*/  FADD.FTZ R170, R122, R119 ;  /* 0x000000777aaa7221 */ /* 0x004fe20000010000 */
[----:B------:R-:W-:Y:S01]  /*11d0*/  LOP3.LUT P0, RZ, R173, 0x1f, RZ, 0xc0, !PT ;  /* 0x0000001fadff7812 */ /* 0x000fe2000780c0ff */
[----:B-1----:R-:W-:Y:S01]  /*11e0*/  FADD.FTZ R171, R116, R123 ;  /* 0x0000007b74ab7221 */ /* 0x002fe20000010000 */
[----:B------:R-:W-:Y:S01]  /*11f0*/  WARPSYNC 0xffffffff ;  /* 0xffffffff00007948 */ /* 0x000fe20003800000 */
[----:B------:R-:W-:-:S08]  /*1200*/  MOV R169, RZ ;  /* 0x000000ff00a97202 */ /* 0x000fd00000000f00 */
[----:B------:R-:W-:Y:S02]  /*1210*/  @P4 IADD3 R144, R144, -0x1, RZ ;  /* 0xffffffff90904810 */ /* 0x000fe40007ffe0ff */
[----:B------:R-:W-:-:S03]  /*1220*/  @P4 MOV R152, 0x10 ;  /* 0x0000001000984802 */ /* 0x000fc60000000f00 */
        /* <DEDUP_REMOVED lines=37> */
.L_x_5049:
[----:B------:R-:W-:Y:S05]  /*1480*/  BSYNC B0 ;  /* 0x0000000000007941 */ /* 0x000fea0003800000 */
.L_x_5048:
        /* <DEDUP_REMOVED lines=14> */
.L_x_5051:
[----:B------:R-:W-:Y:S05]  /*1570*/  BSYNC B0 ;  /* 0x0000000000007941 */ /* 0x000fea0003800000 */
.L_x_5050:
[----:B------:R-:W-:Y:S01]  /*1580*/  @P4 FMUL.FTZ R116, R32, R153 ;  /* 0x0000009920744220 */ /* 0x000fe20000410000 */
[----:B------:R-:W-:Y:S01]  /*1590*/  @!P3 ISETP.NE.AND.EX P1, PT, RZ, c[0x0][0x21c], PT, P1 ;  /* 0x00008700ff00ba0c */ /* 0x000fe20003f25310 */
[----:B------:R-:W-:Y:S01]  /*15a0*/  BSSY B0, `(.L_x_5052) ;  /* 0x000000e000007945 */ /* 0x000fe20003800000 */
[----:B------:R-:W-:Y:S01]  /*15b0*/  @!P3 ISETP.NE.U32.AND P2, PT, RZ, c[0x0][0x218], PT ;  /* 0x00008600ff00ba0c */ /* 0x000fe20003f45070 */
[----:B------:R-:W-:Y:S01]  /*15c0*/  @P4 FMUL.FTZ R154, R118, c[0x0][0x1ec] ;  /* 0x00007b00769a4a20 */ /* 0x000fe20000410000 */
        /* <DEDUP_REMOVED lines=11> */
.L_x_5053:
[----:B------:R-:W-:Y:S05]  /*1680*/  BSYNC B0 ;  /* 0x0000000000007941 */ /* 0x000fea0003800000 */
.L_x_5052:
        /* <DEDUP_REMOVED lines=9> */
[----:B------:R-:W-:Y:S02]  /*1720*/  @P4 F2FP.PACK_AB R119, RZ, R119 ;  /* 0x00000077ff77423e */ /* 0x000fe400000000ff */
[----:B------:R-:W-:Y:S02]  /*1730*/  @P4 F2FP.PACK_AB R120, RZ, R120 ;  /* 0x00000078ff78423e */ /* 0x000fe400000000ff */
        /* <DEDUP_REMOVED lines=11> */
.L_x_5055:
[----:B------:R-:W-:Y:S05]  /*17f0*/  BSYNC B0 ;  /* 0x0000000000007941 */ /* 0x000fea0003800000 */
.L_x_5054:
        /* <DEDUP_REMOVED lines=10> */
.L_x_5057:
[----:B------:R-:W-:Y:S05]  /*18a0*/  BSYNC B0 ;  /* 0x0000000000007941 */ /* 0x000fea0003800000 */
.L_x_5056:
        /* <DEDUP_REMOVED lines=19> */
.L_x_5059:
[----:B------:R-:W-:Y:S05]  /*19e0*/  BSYNC B0 ;  /* 0x0000000000007941 */ /* 0x000fea0003800000 */
.L_x_5058:
[----:B------:R-:W-:Y:S01]  /*19f0*/  @P4 FMUL.FTZ R172, R178, c[0x0][0x1ec] ;  /* 0x00007b00b2ac4a20 */ /* 0x000fe20000410000 */
[----:B------:R-:W-:Y:S01]  /*1a00*/  @!P3 ISETP.NE.AND.EX P1, PT, RZ, c[0x0][0x21c], PT, P1 ;  /* 0x00008700ff00ba0c */ /* 0x000fe20003f25310 */
[----:B------:R-:W-:Y:S01]  /*1a10*/  BSSY B0, `(.L_x_5060) ;  /* 0x000000e000007945 */ /* 0x000fe20003800000 */
[----:B------:R-:W-:Y:S01]  /*1a20*/  @P4 F2FP.PACK_AB R116, RZ, R116 ;  /* 0x00000074ff74423e */ /* 0x000fe200000000ff */
        /* <DEDUP_REMOVED lines=12> */
.L_x_5061:
[----:B------:R-:W-:Y:S05]  /*1af0*/  BSYNC B0 ;  /* 0x0000000000007941 */ /* 0x000fea0003800000 */
.L_x_5060:
[----:B------:R-:W-:Y:S01]  /*1b00*/  @P4 FMUL.FTZ R171, R123, c[0x0][0x1ec] ;  /* 0x00007b007bab4a20 */ /* 0x000fe20000410000 */
[----:B------:R-:W-:Y:S01]  /*1b10*/  @!P3 ISETP.NE.AND.EX P5, PT, RZ, c[0x0][0x21c], PT, P5 ;  /* 0x00008700ff00ba0c */ /* 0x000fe20003fa5350 */
[----:B------:R-:W-:Y:S01]  /*1b20*/  BSSY B0, `(.L_x_5062) ;  /* 0x000000e000007945 */ /* 0x000fe20003800000 */
[----:B------:R-:W-:Y:S01]  /*1b30*/  @P4 F2FP.PACK_AB R119, RZ, R119 ;  /* 0x00000077ff77423e */ /* 0x000fe200000000ff */
[----:B------:R-:W-:Y:S01]  /*1b40*/  @P4 FMUL.FTZ R174, R30, R171 ;  /* 0x000000ab1eae4220 */ /* 0x000fe20000410000 */
        /* <DEDUP_REMOVED lines=11> */
.L_x_5063:
[----:B------:R-:W-:Y:S05]  /*1c00*/  BSYNC B0 ;  /* 0x0000000000007941 */ /* 0x000fea0003800000 */
.L_x_5062:
[----:B------:R-:W-:Y:S01]  /*1c10*/  @P4 FMUL.FTZ R176, R180, c[0x0][0x1ec] ;  /* 0x00007b00b4b04a20 */ /* 0x000fe20000410000 */
[----:B------:R-:W-:Y:S01]  /*1c20*/  ISETP.NE.U32.AND P1, PT, RZ, c[0x0][0x258], PT ;  /* 0x00009600ff007a0c */ /* 0x000fe20003f25070 */
[----:B-----5:R-:W-:Y:S01]  /*1c30*/  @P4 HADD2.F32 R183, -RZ, R101.H1_H1 ;  /* 0x30000065ffb74230 */ /* 0x020fe20000004100 */
[----:B------:R-:W-:Y:S01]  /*1c40*/  @P4 PRMT R105, R105, 0x5410, R116 ;  /* 0x0000541069694816 */ /* 0x000fe20000000074 */
[----:B------:R-:W-:Y:S01]  /*1c50*/  @P4 FMUL.FTZ R116, R31, R176 ;  /* 0x000000b01f744220 */ /* 0x000fe20000410000 */
[----:B------:R-:W-:Y:S01]  /*1c60*/  @P4 F2FP.PACK_AB R174, RZ, R174 ;  /* 0x000000aeffae423e */ /* 0x000fe200000000ff */
[--C-:B------:R-:W-:Y:S01]  /*1c70*/  @P4 HADD2.F32 R184, -RZ, R102.reuse.H0_H0 ;  /* 0x20000066ffb84230 */ /* 0x100fe20000004100 */
[----:B------:R-:W-:Y:S01]  /*1c80*/  @P0 MOV R175, 0x20 ;  /* 0x0000002000af0802 */ /* 0x000fe20000000f00 */
[----:B------:R-:W-:Y:S01]  /*1c90*/  @P4 HADD2.F32 R185, -RZ, R102.H1_H1 ;  /* 0x30000066ffb94230 */ /* 0x000fe20000004100 */
[----:B------:R-:W-:Y:S01]  /*1ca0*/  ISETP.NE.AND.EX P1, PT, RZ, c[0x0][0x25c], PT, P1 ;  /* 0x00009700ff007a0c */ /* 0x000fe20003f25310 */
[----:B------:R-:W-:Y:S01]  /*1cb0*/  @P4 HADD2.F32 R186, -RZ, R103.H0_H0 ;  /* 0x20000067ffba4230 */ /* 0x000fe20000004100 */
[----:B------:R-:W-:-:S02]  /*1cc0*/  @P4 PRMT R106, R119, 0x7610, R106 ;  /* 0x00007610776a4816 */ /* 0x000fc4000000006a */
[----:B------:R-:W-:Y:S01]  /*1cd0*/  @P4 PRMT R107, R174, 0x7610, R107 ;  /* 0x00007610ae6b4816 */ /* 0x000fe2000000006b */
[----:B------:R-:W-:Y:S01]  /*1ce0*/  @P0 IMAD.WIDE.U32 R174, R130, R175, c[0x0][0x258] ;  /* 0x0000960082ae0625 */ /* 0x000fe200078e00af */
[----:B------:R-:W-:Y:S02]  /*1cf0*/  @P4 F2FP.PACK_AB R179, RZ, R116 ;  /* 0x00000074ffb3423e */ /* 0x000fe400000000ff */
[----:B------:R-:W-:Y:S02]  /*1d00*/  @P4 MOV R182, 0x10 ;  /* 0x0000001000b64802 */ /* 0x000fe40000000f00 */
[----:B------:R-:W-:Y:S02]  /*1d10*/  @P4 MOV R181, 0x10 ;  /* 0x0000001000b54802 */ /* 0x000fe40000000f00 */
[----:B------:R-:W-:Y:S02]  /*1d20*/  SEL R116, R117, R108, P1 ;  /* 0x0000006c75747207 */ /* 0x000fe40000800000 */
[----:B------:R-:W-:-:S02]  /*1d30*/  IADD3 R130, R169, 0x80, RZ ;  /* 0x00000080a9827810 */ /* 0x000fc40007ffe0ff */
[----:B------:R-:W-:Y:S02]  /*1d40*/  SEL R117, R118, R109, P1 ;  /* 0x0000006d76757207 */ /* 0x000fe40000800000 */
[----:B------:R-:W-:Y:S02]  /*1d50*/  SEL R119, R122, R111, P1 ;  /* 0x0000006f7a777207 */ /* 0x000fe40000800000 */
[----:B------:R-:W-:Y:S02]  /*1d60*/  @P4 PRMT R106, R106, 0x5410, R120 ;  /* 0x000054106a6a4816 */ /* 0x000fe40000000078 */
[----:B------:R-:W-:Y:S02]  /*1d70*/  SEL R118, R121, R110, P1 ;  /* 0x0000006e79767207 */ /* 0x000fe40000800000 */
[----:B------:R-:W-:Y:S02]  /*1d80*/  SEL R122, R123, R114, P1 ;  /* 0x000000727b7a7207 */ /* 0x000fe40000800000 */
[----:B------:R-:W-:Y:S01]  /*1d90*/  SEL R120, R177, R112, P1 ;  /* 0x00000070b1787207 */ /* 0x000fe20000800000 */
[----:B------:R0:W-:Y:S01]  /*1da0*/  @P0 STG.E.128 [R174.64], R116 ;  /* 0x00000074ae000986 */ /* 0x0001e2000c101d04 */
[----:B------:R-:W-:Y:S01]  /*1db0*/  SEL R121, R178, R113, P1 ;  /* 0x00000071b2797207 */ /* 0x000fe20000800000 */
[----:B------:R-:W-:Y:S01]  /*1dc0*/  @P4 HADD2.F32 R177, -RZ, R100.H1_H1 ;  /* 0x30000064ffb14230 */ /* 0x000fe20000004100 */
[----:B------:R-:W-:Y:S01]  /*1dd0*/  SEL R123, R180, R115, P1 ;  /* 0x00000073b47b7207 */ /* 0x000fe20000800000 */
[----:B------:R-:W-:Y:S01]  /*1de0*/  @P4 IMAD.WIDE.U32 R180, R130, R181, c[0x0][0x170] ;  /* 0x00005c0082b44625 */ /* 0x000fe200078e00b5 */
[----:B------:R-:W-:-:S03]  /*1df0*/  @P4 PRMT R107, R107, 0x5410, R179 ;  /* 0x000054106b6b4816 */ /* 0x000fc600000000b3 */
[----:B------:R-:W-:Y:S01]  /*1e00*/  @P4 IMAD.WIDE.U32 R178, R169, R182, c[0x0][0x248] ;  /* 0x00009200a9b24625 */ /* 0x000fe200078e00b6 */
[----:B------:R1:W-:Y:S01]  /*1e10*/  @P0 STG.E.128 [R174.64+0x10], R120 ;  /* 0x00001078ae000986 */ /* 0x0003e2000c101d04 */
[----:B------:R-:W-:Y:S02]  /*1e20*/  @P4 HADD2.F32 R169, -RZ, R100.H0_H0 ;  /* 0x20000064ffa94230 */ /* 0x000fe40000004100 */
[----:B------:R-:W-:Y:S01]  /*1e30*/  @P4 HADD2.F32 R182, -RZ, R101.H0_H0 ;  /* 0x20000065ffb64230 */ /* 0x000fe20000004100 */
[----:B------:R2:W-:Y:S01]  /*1e40*/  @P4 STG.E.128 [R178.64], R104 ;  /* 0x00000068b2004986 */ /* 0x0005e2000c101d04 */
[----:B0-----:R-:W-:-:S03]  /*1e50*/  @P4 HADD2.F32 R116, -RZ, R103.H1_H1 ;  /* 0x30000067ff744230 */ /* 0x001fc60000004100 */
[----:B------:R2:W5:Y:S01]  /*1e60*/  @P4 LDG.E.128 R100, [R180.64] ;  /* 0x00000004b4644981 */ /* 0x000562000c1e1d00 */
[----:B------:R-:W-:Y:S01]  /*1e70*/  @!P3 ISETP.NE.U32.AND P5, PT, RZ, c[0x0][0x218], PT ;  /* 0x00008600ff00ba0c */ /* 0x000fe20003fa5070 */
[----:B------:R-:W-:Y:S01]  /*1e80*/  BSSY B0, `(.L_x_5064) ;  /* 0x0000011000007945 */ /* 0x000fe20003800000 */
[----:B------:R-:W-:Y:S02]  /*1e90*/  @!P3 ISETP.NE.U32.AND P2, PT, RZ, c[0x0][0x218], PT ;  /* 0x00008600ff00ba0c */ /* 0x000fe40003f45070 */
[----:B------:R-:W-:Y:S02]  /*1ea0*/  @!P3 ISETP.NE.U32.AND P6, PT, RZ, c[0x0][0x218], PT ;  /* 0x00008600ff00ba0c */ /* 0x000fe40003fc5070 */
[----:B------:R-:W-:Y:S02]  /*1eb0*/  @!P3 ISETP.NE.AND.EX P5, PT, RZ, c[0x0][0x21c], PT, P5 ;  /* 0x00008700ff00ba0c */ /* 0x000fe40003fa5350 */
[----:B------:R-:W-:Y:S02]  /*1ec0*/  @!P3 ISETP.NE.AND.EX P2, PT, RZ, c[0x0][0x21c], PT, P2 ;  /* 0x00008700ff00ba0c */ /* 0x000fe40003f45320 */
[----:B------:R-:W-:-:S02]  /*1ed0*/  @!P3 ISETP.NE.AND.EX P6, PT, RZ, c[0x0][0x21c], PT, P6 ;  /* 0x00008700ff00ba0c */ /* 0x000fc40003fc5360 */
[----:B-1----:R-:W-:Y:S02]  /*1ee0*/  @!P3 FSEL R120, R9, RZ, P5 ;  /* 0x000000ff0978b208 */ /* 0x002fe40002800000 */
[----:B------:R-:W-:Y:S01]  /*1ef0*/  @!P3 FSEL R117, R8, RZ, P2 ;  /* 0x000000ff0875b208 */ /* 0x000fe20001000000 */
[----:B------:R-:W-:Y:S05]  /*1f00*/  @!P3 BRA `(.L_x_5065) ;  /* 0x000000800000b947 */ /* 0x000fea0003800000 */
[----:B--2---:R-:W-:Y:S02]  /*1f10*/  ISETP.NE.AND P5, PT, R124, RZ, PT ;  /* 0x000000ff7c00720c */ /* 0x004fe40003fa5270 */
[----:B------:R-:W-:Y:S02]  /*1f20*/  ISETP.NE.U32.AND P2, PT, RZ, c[0x0][0x218], PT ;  /* 0x00008600ff007a0c */ /* 0x000fe40003f45070 */
[----:B------:R-:W-:Y:S02]  /*1f30*/  FSEL R117, R144, RZ, !P5 ;  /* 0x000000ff90757208 */ /* 0x000fe40006800000 */
[----:B------:R-:W-:-:S03]  /*1f40*/  ISETP.NE.AND.EX P2, PT, RZ, c[0x0][0x21c], PT, P2 ;  /* 0x00008700ff007a0c */ /* 0x000fc60003f45320 */
[----:B------:R-:W-:-:S04]  /*1f50*/  FFMA.FTZ R117, R139, R152, R117 ;  /* 0x000000988b757223 */ /* 0x000fc80000010075 */
[----:B------:R-:W-:-:S04]  /*1f60*/  FADD.FTZ R117, R160, -R117 ;  /* 0x80000075a0757221 */ /* 0x000fc80000010000 */
[----:B------:R-:W-:-:S04]  /*1f70*/  FMUL.FTZ R117, R128, R117 ;  /* 0x0000007580757220 */ /* 0x000fc80000410000 */
[----:B------:R-:W-:Y:S02]  /*1f80*/  @P2 FADD.FTZ R117, R8, R117 ;  /* 0x0000007508752221 */ /* 0x000fe40000010000 */
.L_x_5065:
[----:B--2---:R-:W-:Y:S05]  /*1f90*/  BSYNC B0 ;  /* 0x0000000000007941 */ /* 0x004fea0003800000 */
.L_x_5064:
        /* <DEDUP_REMOVED lines=10> */
.L_x_5067:
[----:B------:R-:W-:Y:S05]  /*2040*/  BSYNC B0 ;  /* 0x0000000000007941 */ /* 0x000fea0003800000 */
.L_x_5066:
        /* <DEDUP_REMOVED lines=22> */
.L_x_5069:
[----:B------:R-:W-:Y:S05]  /*21b0*/  BSYNC B0 ;  /* 0x0000000000007941 */ /* 0x000fea0003800000 */
.L_x_5068:
        /* <DEDUP_REMOVED lines=10> */
.L_x_5071:
[----:B------:R-:W-:Y:S05]  /*2260*/  BSYNC B0 ;  /* 0x0000000000007941 */ /* 0x000fea0003800000 */
.L_x_5070:
        /* <DEDUP_REMOVED lines=10> */
.L_x_5073:
[----:B------:R-:W-:Y:S05]  /*2310*/  BSYNC B0 ;  /* 0x0000000000007941 */ /* 0x000fea0003800000 */
.L_x_5072:
[----:B------:R-:W-:Y:S01]  /*2320*/  @!P3 ISETP.NE.U32.AND P2, PT, RZ, c[0x0][0x218], PT ;  /* 0x00008600ff00ba0c */ /* 0x000fe20003f45070 */
[----:B------:R-:W-:Y:S01]  /*2330*/  @P4 FMUL.FTZ R175, R123, c[0x0][0x1ec] ;  /* 0x00007b007baf4a20 */ /* 0x000fe20000410000 */
[----:B------:R-:W-:Y:S01]  /*2340*/  BSSY B0, `(.L_x_5074) ;  /* 0x0000012000007945 */ /* 0x000fe20003800000 */
[----:B------:R-:W-:Y:S01]  /*2350*/  @!P3 ISETP.NE.AND.EX P6, PT, RZ, c[0x0][0x21c], PT, P6 ;  /* 0x00008700ff00ba0c */ /* 0x000fe20003fc5360 */
[----:B------:R-:W-:Y:S01]  /*2360*/  @P4 FMUL.FTZ R180, R178, c[0x0][0x1ec] ;  /* 0x00007b00b2b44a20 */ /* 0x000fe20000410000 */
[----:B------:R-:W-:Y:S01]  /*2370*/  @!P3 ISETP.NE.AND.EX P2, PT, RZ, c[0x0][0x21c], PT, P2 ;  /* 0x00008700ff00ba0c */ /* 0x000fe20003f45320 */
[----:B------:R-:W-:Y:S01]  /*2380*/  @P4 FMUL.FTZ R174, R26, R175 ;  /* 0x000000af1aae4220 */ /* 0x000fe20000410000 */
[----:B------:R-:W-:Y:S01]  /*2390*/  @P4 F2FP.PACK_AB R118, RZ, R118 ;  /* 0x00000076ff76423e */ /* 0x000fe200000000ff */
        /* <DEDUP_REMOVED lines=12> */
.L_x_5075:
[----:B------:R-:W-:Y:S05]  /*2460*/  BSYNC B0 ;  /* 0x0000000000007941 */ /* 0x000fea0003800000 */
.L_x_5074:
        /* <DEDUP_REMOVED lines=12> */
.L_x_5077:
[----:B------:R-:W-:Y:S05]  /*2530*/  BSYNC B0 ;  /* 0x0000000000007941 */ /* 0x000fea0003800000 */
.L_x_5076:
[----:B------:R-:W-:Y:S01]  /*2540*/  @P4 FMUL.FTZ R193, R191, c[0x0][0x1ec] ;  /* 0x00007b00bfc14a20 */ /* 0x000fe20000410000 */
[----:B------:R-:W-:Y:S01]  /*2550*/  SEL R108, R117, R108, P1 ;  /* 0x0000006c756c7207 */ /* 0x000fe20000800000 */
[----:B------:R-:W-:Y:S01]  /*2560*/  @P4 FMUL.FTZ R188, R20, R187 ;  /* 0x000000bb14bc4220 */ /* 0x000fe20000410000 */
[--C-:B-----5:R-:W-:Y:S01]  /*2570*/  @P4 HADD2.F32 R117, -RZ, R100.reuse.H1_H1 ;  /* 0x30000064ff754230 */ /* 0x120fe20000004100 */
[----:B------:R-:W-:Y:S01]  /*2580*/  @P4 FFMA.FTZ R95, R176, R116, R95 ;  /* 0x00000074b05f4223 */ /* 0x000fe2000001005f */
[----:B------:R-:W-:Y:S01]  /*2590*/  @P4 HADD2.F32 R116, -RZ, R100.H0_H0 ;  /* 0x20000064ff744230 */ /* 0x000fe20000004100 */
[----:B------:R-:W-:Y:S01]  /*25a0*/  @P4 FMUL.FTZ R179, R27, R180 ;  /* 0x000000b41bb34220 */ /* 0x000fe20000410000 */
[----:B------:R-:W-:Y:S01]  /*25b0*/  @P4 F2FP.PACK_AB R174, RZ, R174 ;  /* 0x000000aeffae423e */ /* 0x000fe200000000ff */
[----:B------:R-:W-:Y:S01]  /*25c0*/  @P4 FMUL.FTZ R189, R21, R192 ;  /* 0x000000c015bd4220 */ /* 0x000fe20000410000 */
[----:B------:R-:W-:Y:S01]  /*25d0*/  @P4 F2FP.PACK_AB R188, RZ, R188 ;  /* 0x000000bcffbc423e */ /* 0x000fe200000000ff */
[----:B------:R-:W-:Y:S01]  /*25e0*/  @P4 FMUL.FTZ R194, R22, R193 ;  /* 0x000000c116c24220 */ /* 0x000fe20000410000 */
[----:B------:R-:W-:Y:S01]  /*25f0*/  @!P3 ISETP.NE.U32.AND P2, PT, RZ, c[0x0][0x218], PT ;  /* 0x00008600ff00ba0c */ /* 0x000fe20003f45070 */
[----:B------:R-:W-:Y:S01]  /*2600*/  @P4 FFMA.FTZ R88, R116, R119, R88 ;  /* 0x0000007774584223 */ /* 0x000fe20000010058 */
[----:B------:R-:W-:Y:S01]  /*2610*/  @P4 PRMT R104, R118, 0x7610, R104 ;  /* 0x0000761076684816 */ /* 0x000fe20000000068 */
[----:B------:R-:W-:Y:S01]  /*2620*/  @P4 FFMA.FTZ R89, R117, R122, R89 ;  /* 0x0000007a75594223 */ /* 0x000fe20000010059 */
[----:B------:R-:W-:Y:S01]  /*2630*/  SEL R109, R120, R109, P1 ;  /* 0x0000006d786d7207 */ /* 0x000fe20000800000 */
[--C-:B------:R-:W-:Y:S01]  /*2640*/  @P4 HADD2.F32 R118, -RZ, R102.reuse.H0_H0 ;  /* 0x20000066ff764230 */ /* 0x100fe20000004100 */
[----:B------:R-:W-:Y:S01]  /*2650*/  @P4 F2FP.PACK_AB R179, RZ, R179 ;  /* 0x000000b3ffb3423e */ /* 0x000fe200000000ff */
[--C-:B------:R-:W-:Y:S01]  /*2660*/  @P4 HADD2.F32 R116, -RZ, R101.reuse.H0_H0 ;  /* 0x20000065ff744230 */ /* 0x100fe20000004100 */
[----:B------:R-:W-:Y:S01]  /*2670*/  @P4 F2FP.PACK_AB R189, RZ, R189 ;  /* 0x000000bdffbd423e */ /* 0x000fe200000000ff */
[----:B------:R-:W-:Y:S01]  /*2680*/  @P4 HADD2.F32 R117, -RZ, R101.H1_H1 ;  /* 0x30000065ff754230 */ /* 0x000fe20000004100 */
[----:B------:R-:W-:Y:S01]  /*2690*/  @P4 F2FP.PACK_AB R194, RZ, R194 ;  /* 0x000000c2ffc2423e */ /* 0x000fe200000000ff */
[----:B------:R-:W-:Y:S01]  /*26a0*/  @P4 HADD2.F32 R119, -RZ, R102.H1_H1 ;  /* 0x30000066ff774230 */ /* 0x000fe20000004100 */
[----:B------:R-:W-:Y:S01]  /*26b0*/  @P4 PRMT R105, R174, 0x7610, R105 ;  /* 0x00007610ae694816 */ /* 0x000fe20000000069 */
[----:B------:R-:W-:Y:S01]  /*26c0*/  @P4 HADD2.F32 R120, -RZ, R103.H0_H0 ;  /* 0x20000067ff784230 */ /* 0x000fe20000004100 */
[----:B------:R-:W-:Y:S01]  /*26d0*/  @P4 PRMT R106, R188, 0x7610, R106 ;  /* 0x00007610bc6a4816 */ /* 0x000fe2000000006a */
[----:B------:R-:W-:Y:S01]  /*26e0*/  BSSY B0, `(.L_x_5078) ;  /* 0x0000021000007945 */ /* 0x000fe20003800000 */
[----:B------:R-:W-:Y:S01]  /*26f0*/  @!P3 ISETP.NE.AND.EX P2, PT, RZ, c[0x0][0x21c], PT, P2 ;  /* 0x00008700ff00ba0c */ /* 0x000fe20003f45320 */
[----:B------:R-:W-:Y:S01]  /*2700*/  @P4 FFMA.FTZ R84, R118, R187, R84 ;  /* 0x000000bb76544223 */ /* 0x000fe20000010054 */
[----:B------:R-:W-:Y:S01]  /*2710*/  SEL R110, R123, R110, P1 ;  /* 0x0000006e7b6e7207 */ /* 0x000fe20000800000 */
        /* <DEDUP_REMOVED lines=9> */
[----:B------:R-:W-:Y:S01]  /*27b0*/  @P4 PRMT R104, R104, 0x5410, R121 ;  /* 0x0000541068684816 */ /* 0x000fe20000000079 */
[----:B------:R-:W-:Y:S01]  /*27c0*/  @P4 FFMA.FTZ R93, R172, R185, R93 ;  /* 0x000000b9ac5d4223 */ /* 0x000fe2000001005d */
[----:B------:R-:W-:Y:S01]  /*27d0*/  @P4 PRMT R105, R105, 0x5410, R179 ;  /* 0x0000541069694816 */ /* 0x000fe200000000b3 */
[----:B------:R-:W-:Y:S01]  /*27e0*/  @P4 FFMA.FTZ R94, R171, R186, R94 ;  /* 0x000000baab5e4223 */ /* 0x000fe2000001005e */
[----:B------:R-:W-:Y:S01]  /*27f0*/  @!P3 FSEL R118, R7, RZ, P2 ;  /* 0x000000ff0776b208 */ /* 0x000fe20001000000 */
[----:B------:R-:W-:Y:S01]  /*2800*/  @P4 FFMA.FTZ R90, R116, R175, R90 ;  /* 0x000000af745a4223 */ /* 0x000fe2000001005a */
[----:B------:R-:W-:Y:S01]  /*2810*/  @P4 PRMT R106, R106, 0x5410, R189 ;  /* 0x000054106a6a4816 */ /* 0x000fe200000000bd */
[----:B------:R-:W-:Y:S01]  /*2820*/  @P4 FFMA.FTZ R91, R117, R180, R91 ;  /* 0x000000b4755b4223 */ /* 0x000fe2000001005b */
[----:B------:R-:W-:Y:S01]  /*2830*/  @P4 PRMT R107, R194, 0x7610, R107 ;  /* 0x00007610c26b4816 */ /* 0x000fe2000000006b */
[----:B------:R-:W-:-:S02]  /*2840*/  @P4 FFMA.FTZ R85, R119, R192, R85 ;  /* 0x000000c077554223 */ /* 0x000fc40000010055 */
[----:B------:R-:W-:Y:S01]  /*2850*/  @P4 FFMA.FTZ R86, R120, R193, R86 ;  /* 0x000000c178564223 */ /* 0x000fe20000010056 */
        /* <DEDUP_REMOVED lines=9> */
.L_x_5079:
[----:B------:R-:W-:Y:S05]  /*28f0*/  BSYNC B0 ;  /* 0x0000000000007941 */ /* 0x000fea0003800000 */
.L_x_5078:
[C---:B------:R-:W-:Y:S01]  /*2900*/  @P4 FMUL.FTZ R120, R118.reuse, c[0x0][0x1ec] ;  /* 0x00007b0076784a20 */ /* 0x040fe20000410000 */
[----:B------:R-:W-:Y:S02]  /*2910*/  @P0 MOV R116, 0x20 ;  /* 0x0000002000740802 */ /* 0x000fe40000000f00 */
[----:B------:R-:W-:Y:S01]  /*2920*/  @P4 MOV R123, 0x10 ;  /* 0x00000010007b4802 */ /* 0x000fe20000000f00 */
[----:B------:R-:W-:Y:S01]  /*2930*/  @P4 FMUL.FTZ R119, R23, R120 ;  /* 0x0000007817774220 */ /* 0x000fe20000410000 */
[----:B------:R-:W-:Y:S01]  /*2940*/  SEL R115, R118, R115, P1 ;  /* 0x0000007376737207 */ /* 0x000fe20000800000 */
[----:B------:R-:W-:Y:S01]  /*2950*/  @P0 IMAD.WIDE.U32 R116, R129, R116, c[0x0][0x258] ;  /* 0x0000960081740625 */ /* 0x000fe200078e0074 */
[----:B------:R-:W-:Y:S02]  /*2960*/  IADD3 R0, R0, c[0x0][0x160], RZ ;  /* 0x0000580000007a10 */ /* 0x000fe40007ffe0ff */
[----:B------:R-:W-:Y:S01]  /*2970*/  @P4 F2FP.PACK_AB R121, RZ, R119 ;  /* 0x00000077ff79423e */ /* 0x000fe200000000ff */
[----:B------:R-:W-:Y:S01]  /*2980*/  @P4 IMAD.WIDE.U32 R118, R130, R123, c[0x0][0x248] ;  /* 0x0000920082764625 */ /* 0x000fe200078e007b */
[----:B------:R0:W-:Y:S01]  /*2990*/  @P0 STG.E.128 [R116.64], R108 ;  /* 0x0000006c74000986 */ /* 0x0001e2000c101d04 */
[----:B------:R-:W-:-:S02]  /*29a0*/  LOP3.LUT P1, RZ, R127, 0xff, RZ, 0xc0, !PT ;  /* 0x000000ff7fff7812 */ /* 0x000fc4000782c0ff */
[----:B------:R-:W-:Y:S01]  /*29b0*/  @P4 PRMT R107, R107, 0x5410, R121 ;  /* 0x000054106b6b4816 */ /* 0x000fe20000000079 */
[----:B------:R0:W-:Y:S01]  /*29c0*/  @P0 STG.E.128 [R116.64+0x10], R112 ;  /* 0x0000107074000986 */ /* 0x0001e2000c101d04 */
[----:B------:R-:W-:Y:S01]  /*29d0*/  ISETP.GE.AND P0, PT, R0, c[0x0][0x164], PT ;  /* 0x0000590000007a0c */ /* 0x000fe20003f06270 */
[----:B------:R-:W-:Y:S01]  /*29e0*/  @P4 HADD2.F32 R121, -RZ, R103.H1_H1 ;  /* 0x30000067ff794230 */ /* 0x000fe20000004100 */
[----:B------:R-:W-:Y:S01]  /*29f0*/  SEL R127, RZ, 0x1, P1 ;  /* 0x00000001ff7f7807 */ /* 0x000fe20000800000 */
[----:B------:R0:W-:Y:S03]  /*2a00*/  @P4 STG.E.128 [R118.64], R104 ;  /* 0x0000006876004986 */ /* 0x0001e6000c101d04 */
[----:B------:R-:W-:-:S07]  /*2a10*/  @P4 FFMA.FTZ R87, R121, R120, R87 ;  /* 0x0000007879574223 */ /* 0x000fce0000010057 */
[----:B0-----:R-:W-:Y:S01]  /*2a20*/  @P0 CALL.REL.NOINC `(.L_x_5042) ;  /* 0x0000001000000944 */ /* 0x001fe20003c00000 */
[----:B------:R-:W-:Y:S05]  /*2a30*/  BRA `(.L_x_5080) ;  /* 0xffffda7000007947 */ /* 0x000fea000383ffff */
.L_x_5042:
        /* <DEDUP_REMOVED lines=22> */
.L_x_5046:
[----:B------:R-:W-:Y:S01]  /*2ba0*/  HFMA2.MMA R153, -RZ, RZ, 0, 9.5367431640625e-07 ;  /* 0x00000010ff997435 */ /* 0x000fe200000001ff */
[----:B------:R-:W-:-:S02]  /*2bb0*/  MOV R120, R118 ;  /* 0x0000007600787202 */ /* 0x000fc40000000f00 */
[----:B------:R-:W-:Y:S02]  /*2bc0*/  MOV R152, 0x1f ;  /* 0x0000001f00987802 */ /* 0x000fe40000000f00 */
[----:B------:R-:W-:Y:S02]  /*2bd0*/  MOV R155, 0xffffffff ;  /* 0xffffffff009b7802 */ /* 0x000fe40000000f00 */
[----:B------:R-:W-:Y:S02]  /*2be0*/  MOV R116, 0x2c00 ;  /* 0x00002c0000747802 */ /* 0x000fe40000000f00 */
[----:B-----5:R-:W-:Y:S05]  /*2bf0*/  CALL.REL.NOINC `($__internal_147_$__cuda_sm70_shflsync_down_p) ;  /* 0x0000046000007944 */ /* 0x020fea0003c00000 */
[----:B-1----:R-:W-:Y:S01]  /*2c00*/  MOV R121, R120 ;  /* 0x0000007800797202 */ /* 0x002fe20000000f00 */
[----:B0-----:R-:W-:Y:S05]  /*2c10*/  BRA `(.L_x_5081) ;  /* 0xffffe47000007947 */ /* 0x001fea000383ffff */
.L_x_5047:
[----:B------:R-:W-:Y:S01]  /*2c20*/  HFMA2.MMA R153, -RZ, RZ, 0, 9.5367431640625e-07 ;  /* 0x00000010ff997435 */ /* 0x000fe200000001ff */
[----:B------:R-:W-:Y:S02]  /*2c30*/  MOV R120, R119 ;  /* 0x0000007700787202 */ /* 0x000fe40000000f00 */
[----:B------:R-:W-:Y:S02]  /*2c40*/  MOV R152, 0x1f ;  /* 0x0000001f00987802 */ /* 0x000fe40000000f00 */
[----:B------:R-:W-:-:S02]  /*2c50*/  MOV R155, 0xffffffff ;  /* 0xffffffff009b7802 */ /* 0x000fc40000000f00 */
[----:B------:R-:W-:Y:S02]  /*2c60*/  MOV R116, 0x2c80 ;  /* 0x00002c8000747802 */ /* 0x000fe40000000f00 */
[----:B01---5:R-:W-:Y:S05]  /*2c70*/  CALL.REL.NOINC `($__internal_147_$__cuda_sm70_shflsync_down_p) ;  /* 0x000003e000007944 */ /* 0x023fea0003c00000 */
[----:B------:R-:W-:Y:S01]  /*2c80*/  FADD.FTZ R121, R121, R118 ;  /* 0x0000007679797221 */ /* 0x000fe20000010000 */
[----:B0-----:R-:W-:Y:S01]  /*2c90*/  HFMA2.MMA R153, -RZ, RZ, 0, 4.76837158203125e-07 ;  /* 0x00000008ff997435 */ /* 0x001fe200000001ff */
[----:B-1----:R-:W-:Y:S01]  /*2ca0*/  FADD.FTZ R119, R119, R120 ;  /* 0x0000007877777221 */ /* 0x002fe20000010000 */
[----:B------:R-:W-:Y:S02]  /*2cb0*/  MOV R152, 0x1f ;  /* 0x0000001f00987802 */ /* 0x000fe40000000f00 */
[----:B------:R-:W-:Y:S02]  /*2cc0*/  MOV R155, 0xffffffff ;  /* 0xffffffff009b7802 */ /* 0x000fe40000000f00 */
[----:B------:R-:W-:Y:S02]  /*2cd0*/  MOV R120, R121 ;  /* 0x0000007900787202 */ /* 0x000fe40000000f00 */
[----:B------:R-:W-:Y:S02]  /*2ce0*/  MOV R116, 0x2d00 ;  /* 0x00002d0000747802 */ /* 0x000fe40000000f00 */
[----:B------:R-:W-:Y:S05]  /*2cf0*/  CALL.REL.NOINC `($__internal_147_$__cuda_sm70_shflsync_down_p) ;  /* 0x0000036000007944 */ /* 0x000fea0003c00000 */
[----:B0-----:R-:W-:Y:S01]  /*2d00*/  HFMA2.MMA R153, -RZ, RZ, 0, 4.76837158203125e-07 ;  /* 0x00000008ff997435 */ /* 0x001fe200000001ff */
[----:B-1----:R-:W-:-:S02]  /*2d10*/  MOV R118, R120 ;  /* 0x0000007800767202 */ /* 0x002fc40000000f00 */
[----:B------:R-:W-:Y:S02]  /*2d20*/  MOV R120, R119 ;  /* 0x0000007700787202 */ /* 0x000fe40000000f00 */
[----:B------:R-:W-:Y:S02]  /*2d30*/  MOV R152, 0x1f ;  /* 0x0000001f00987802 */ /* 0x000fe40000000f00 */
[----:B------:R-:W-:Y:S02]  /*2d40*/  MOV R155, 0xffffffff ;  /* 0xffffffff009b7802 */ /* 0x000fe40000000f00 */
[----:B------:R-:W-:Y:S02]  /*2d50*/  MOV R116, 0x2d70 ;  /* 0x00002d7000747802 */ /* 0x000fe40000000f00 */
[----:B------:R-:W-:Y:S05]  /*2d60*/  CALL.REL.NOINC `($__internal_147_$__cuda_sm70_shflsync_down_p) ;  /* 0x000002f000007944 */ /* 0x000fea0003c00000 */
[----:B------:R-:W-:Y:S01]  /*2d70*/  FADD.FTZ R121, R118, R121 ;  /* 0x0000007976797221 */ /* 0x000fe20000010000 */
[----:B0-----:R-:W-:Y:S01]  /*2d80*/  HFMA2.MMA R153, -RZ, RZ, 0, 2.384185791015625e-07 ;  /* 0x00000004ff997435 */ /* 0x001fe200000001ff */
[----:B-1----:R-:W-:Y:S01]  /*2d90*/  FADD.FTZ R119, R119, R120 ;  /* 0x0000007877777221 */ /* 0x002fe20000010000 */
[----:B------:R-:W-:Y:S02]  /*2da0*/  MOV R152, 0x1f ;  /* 0x0000001f00987802 */ /* 0x000fe40000000f00 */
[----:B------:R-:W-:-:S02]  /*2db0*/  MOV R155, 0xffffffff ;  /* 0xffffffff009b7802 */ /* 0x000fc40000000f00 */
[----:B------:R-:W-:Y:S02]  /*2dc0*/  MOV R120, R121 ;  /* 0x0000007900787202 */ /* 0x000fe40000000f00 */
[----:B------:R-:W-:Y:S02]  /*2dd0*/  MOV R116, 0x2df0 ;  /* 0x00002df000747802 */ /* 0x000fe40000000f00 */
[----:B------:R-:W-:Y:S05]  /*2de0*/  CALL.REL.NOINC `($__internal_147_$__cuda_sm70_shflsync_down_p) ;  /* 0x0000027000007944 */ /* 0x000fea0003c00000 */
[----:B0-----:R-:W-:Y:S01]  /*2df0*/  HFMA2.MMA R153, -RZ, RZ, 0, 2.384185791015625e-07 ;  /* 0x00000004ff997435 */ /* 0x001fe200000001ff */
[----:B-1----:R-:W-:Y:S02]  /*2e00*/  MOV R118, R120 ;  /* 0x0000007800767202 */ /* 0x002fe40000000f00 */
[----:B------:R-:W-:Y:S02]  /*2e10*/  MOV R120, R119 ;  /* 0x0000007700787202 */ /* 0x000fe40000000f00 */
[----:B------:R-:W-:Y:S02]  /*2e20*/  MOV R152, 0x1f ;  /* 0x0000001f00987802 */ /* 0x000fe40000000f00 */
[----:B------:R-:W-:Y:S02]  /*2e30*/  MOV R155, 0xffffffff ;  /* 0xffffffff009b7802 */ /* 0x000fe40000000f00 */
[----:B------:R-:W-:-:S02]  /*2e40*/  MOV R116, 0x2e60 ;  /* 0x00002e6000747802 */ /* 0x000fc40000000f00 */
[----:B------:R-:W-:Y:S05]  /*2e50*/  CALL.REL.NOINC `($__internal_147_$__cuda_sm70_shflsync_down_p) ;  /* 0x0000020000007944 */ /* 0x000fea0003c00000 */
[----:B------:R-:W-:Y:S01]  /*2e60*/  FADD.FTZ R121, R118, R121 ;  /* 0x0000007976797221 */ /* 0x000fe20000010000 */
[----:B0-----:R-:W-:Y:S01]  /*2e70*/  HFMA2.MMA R153, -RZ, RZ, 0, 1.1920928955078125e-07 ;  /* 0x00000002ff997435 */ /* 0x001fe200000001ff */
[----:B-1----:R-:W-:Y:S01]  /*2e80*/  FADD.FTZ R123, R119, R120 ;  /* 0x00000078777b7221 */ /* 0x002fe20000010000 */
[----:B------:R-:W-:-:S02]  /*2e90*/  MOV R152, 0x1f ;  /* 0x0000001f00987802 */ /* 0x000fc40000000f00 */
[----:B------:R-:W-:Y:S02]  /*2ea0*/  MOV R155, 0xffffffff ;  /* 0xffffffff009b7802 */ /* 0x000fe40000000f00 */
[----:B------:R-:W-:Y:S02]  /*2eb0*/  MOV R120, R121 ;  /* 0x0000007900787202 */ /* 0x000fe40000000f00 */
[----:B------:R-:W-:Y:S02]  /*2ec0*/  MOV R116, 0x2ee0 ;  /* 0x00002ee000747802 */ /* 0x000fe40000000f00 */
[----:B------:R-:W-:Y:S05]  /*2ed0*/  CALL.REL.NOINC `($__internal_147_$__cuda_sm70_shflsync_down_p) ;  /* 0x0000018000007944 */ /* 0x000fea0003c00000 */
[----:B0-----:R-:W-:Y:S01]  /*2ee0*/  HFMA2.MMA R153, -RZ, RZ, 0, 1.1920928955078125e-07 ;  /* 0x00000002ff997435 */ /* 0x001fe200000001ff */
[----:B-1----:R-:W-:Y:S02]  /*2ef0*/  MOV R118, R120 ;  /* 0x0000007800767202 */ /* 0x002fe40000000f00 */
[----:B------:R-:W-:Y:S02]  /*2f00*/  MOV R120, R123 ;  /* 0x0000007b00787202 */ /* 0x000fe40000000f00 */
[----:B------:R-:W-:Y:S02]  /*2f10*/  MOV R152, 0x1f ;  /* 0x0000001f00987802 */ /* 0x000fe40000000f00 */
[----:B------:R-:W-:-:S02]  /*2f20*/  MOV R155, 0xffffffff ;  /* 0xffffffff009b7802 */ /* 0x000fc40000000f00 */
[----:B------:R-:W-:Y:S02]  /*2f30*/  MOV R116, 0x2f50 ;  /* 0x00002f5000747802 */ /* 0x000fe40000000f00 */
[----:B------:R-:W-:Y:S05]  /*2f40*/  CALL.REL.NOINC `($__internal_147_$__cuda_sm70_shflsync_down_p) ;  /* 0x0000011000007944 */ /* 0x000fea0003c00000 */
[----:B------:R-:W-:Y:S01]  /*2f50*/  FADD.FTZ R119, R118, R121 ;  /* 0x0000007976777221 */ /* 0x000fe20000010000 */
[----:B0-----:R-:W-:Y:S01]  /*2f60*/  HFMA2.MMA R153, -RZ, RZ, 0, 5.9604644775390625e-08 ;  /* 0x00000001ff997435 */ /* 0x001fe200000001ff */
[----:B-1----:R-:W-:Y:S01]  /*2f70*/  FADD.FTZ R123, R123, R120 ;  /* 0x000000787b7b7221 */ /* 0x002fe20000010000 */
[----:B------:R-:W-:Y:S02]  /*2f80*/  MOV R152, 0x1f ;  /* 0x0000001f00987802 */ /* 0x000fe40000000f00 */
[----:B------:R-:W-:Y:S02]  /*2f90*/  MOV R155, 0xffffffff ;  /* 0xffffffff009b7802 */ /* 0x000fe40000000f00 */
[----:B------:R-:W-:Y:S02]  /*2fa0*/  MOV R120, R119 ;  /* 0x0000007700787202 */ /* 0x000fe40000000f00 */
[----:B------:R-:W-:Y:S02]  /*2fb0*/  MOV R116, 0x2fd0 ;  /* 0x00002fd000747802 */ /* 0x000fe40000000f00 */
[----:B------:R-:W-:Y:S05]  /*2fc0*/  CALL.REL.NOINC `($__internal_147_$__cuda_sm70_shflsync_down_p) ;  /* 0x0000009000007944 */ /* 0x000fea0003c00000 */
[----:B0-----:R-:W-:Y:S01]  /*2fd0*/  HFMA2.MMA R153, -RZ, RZ, 0, 5.9604644775390625e-08 ;  /* 0x00000001ff997435 */ /* 0x001fe200000001ff */
[----:B-1----:R-:W-:-:S02]  /*2fe0*/  MOV R122, R120 ;  /* 0x00000078007a7202 */ /* 0x002fc40000000f00 */
[----:B------:R-:W-:Y:S02]  /*2ff0*/  MOV R120, R123 ;  /* 0x0000007b00787202 */ /* 0x000fe40000000f00 */
[----:B------:R-:W-:Y:S02]  /*3000*/  MOV R152, 0x1f ;  /* 0x0000001f00987802 */ /* 0x000fe40000000f00 */
[----:B------:R-:W-:Y:S02]  /*3010*/  MOV R155, 0xffffffff ;  /* 0xffffffff009b7802 */ /* 0x000fe40000000f00 */
[----:B------:R-:W-:Y:S02]  /*3020*/  MOV R116, 0x3040 ;  /* 0x0000304000747802 */ /* 0x000fe40000000f00 */
[----:B------:R-:W-:Y:S05]  /*3030*/  CALL.REL.NOINC `($__internal_147_$__cuda_sm70_shflsync_down_p) ;  /* 0x0000002000007944 */ /* 0x000fea0003c00000 */
[----:B-1----:R-:W-:Y:S01]  /*3040*/  MOV R116, R120 ;  /* 0x0000007800747202 */ /* 0x002fe20000000f00 */
[----:B0-----:R-:W-:Y:S05]  /*3050*/  BRA `(.L_x_5082) ;  /* 0xffffe15000007947 */ /* 0x001fea000383ffff */
        .weak           $__internal_147_$__cuda_sm70_shflsync_down_p
        .type           $__internal_147_$__cuda_sm70_shflsync_down_p,@function
        .size           $__internal_147_$__cuda_sm70_shflsync_down_p,(.L_x_6949 - $__internal_147_$__cuda_sm70_shflsync_down_p)
$__internal_147_$__cuda_sm70_shflsync_down_p:
[----:B------:R-:W-:Y:S01]  /*3060*/  HFMA2.MMA R117, -RZ, RZ, 0, 0 ;  /* 0x00000000ff757435 */ /* 0x000fe200000001ff */
[----:B------:R-:W-:Y:S04]  /*3070*/  WARPSYNC R155 ;  /* 0x0000009b00007348 */ /* 0x000fe80003800000 */
[----:B------:R0:W1:Y:S01]  /*3080*/  SHFL.DOWN PT, R120, R120, R153, R152 ;  /* 0x0800009978787389 */ /* 0x00006200000e0098 */
[----:B------:R-:W-:Y:S05]  /*3090*/  RET.REL.NODEC R116 `(_ZN10layer_norm13ln_bwd_kernelINS_13Kernel_traitsIf6__halffS2_fjLj2048ELj1ELj1ELj4ELj16ENS_18Kernel_traits_baseILj2048EfS2_fS2_fjLj128EEEEELb0ELb1ELb1ELb1EEEvNS_9BwdParamsE) ;  /* 0xffffcf6074007950 */ /* 0x000fea0003c3ffff */
.L_x_5083:
        /* <DEDUP_REMOVED lines=14> */
.L_x_6949:


//--------------------- .text._ZN10layer_norm13ln_bwd_kernelINS_13Kernel_traitsIf6__halffS2_fjLj2048ELj1ELj1ELj4ELj16ENS_18Kernel_traits_baseILj2048EfS2_fS2_fjLj128EEEEELb1ELb0ELb0ELb0EEEvNS_9BwdParamsE --------------------------
	.section	.text._ZN10layer_norm13ln_bwd_kernelINS_13Kernel_traitsIf6__halffS2_fjLj2048ELj1ELj1ELj4ELj16ENS_18Kernel_traits_baseILj2048EfS2_fS2_fjLj128EEEEELb1ELb0ELb0ELb0EEEvNS_9BwdParamsE,"ax",@progbits
	.sectioninfo	@"SHI_REGISTERS=133"
	.align	128
        .global         _ZN10layer_norm13ln_bwd_kernelINS_13Kernel_traitsIf6__halffS2_fjLj2048ELj1ELj1ELj4ELj16ENS_18Kernel_traits_baseILj2048EfS2_fS2_fjLj128EEEEELb1ELb0ELb0ELb0EEEvNS_9BwdParamsE
        .type           _ZN10layer_norm13ln_bwd_kernelINS_13Kernel_traitsIf6__halffS2_fjLj2048ELj1ELj1ELj4ELj16ENS_18Kernel_traits_baseILj2048EfS2_fS2_fjLj128EEEEELb1ELb0ELb0ELb0EEEvNS_9BwdParamsE,@function
        .size           _ZN10layer_norm13ln_bwd_kernelINS_13Kernel_traitsIf6__halffS2_fjLj2048ELj1ELj1ELj4ELj16ENS_18Kernel_traits_baseILj2048EfS2_fS2_fjLj128EEEEELb1ELb0ELb0ELb0EEEvNS_9BwdParamsE,(.L_x_6950 - _ZN10layer_norm13ln_bwd_kernelINS_13Kernel_traitsIf6__halffS2_fjLj2048ELj1ELj1ELj4ELj16ENS_18Kernel_traits_baseILj2048EfS2_fS2_fjLj128EEEEELb1ELb0ELb0ELb0EEEvNS_9BwdParamsE)
        .other          _ZN10layer_norm13ln_bwd_kernelINS_13Kernel_traitsIf6__halffS2_fjLj2048ELj1ELj1ELj4ELj16ENS_18Kernel_traits_baseILj2048EfS2_fS2_fjLj128EEEEELb1ELb0ELb0ELb0EEEvNS_9BwdParamsE,@"STO_CUDA_ENTRY STV_DEFAULT"
_ZN10layer_norm13ln_bwd_kernelINS_13Kernel_traitsIf6__halffS2_fjLj2048ELj1ELj1ELj4ELj16ENS_18Kernel_traits_baseILj2048EfS2_fS2_fjLj128EEEEELb1ELb0ELb0ELb0EEEvNS_9BwdParamsE:
.text._ZN10layer_norm13ln_bwd_kernelINS_13Kernel_traitsIf6__halffS2_fjLj2048ELj1ELj1ELj4ELj16ENS_18Kernel_traits_baseILj2048EfS2_fS2_fjLj128EEEEELb1ELb0ELb0ELb0EEEvNS_9BwdParamsE:
        /* <DEDUP_REMOVED lines=43> */
.L_x_5095:
        /* <DEDUP_REMOVED lines=17> */
[----:B------:R-:W-:Y:S01]  /*03c0*/  LEA.HI R5, R92, R5, RZ, 0x3 ;  /* 0x000000055c057211 */ /* 0x000fe200078f18ff */
[----:B--2---:R-:W-:Y:S01]  /*03d0*/  @P0 HADD2.F32 R107, -RZ, R84.H0_H0 ;  /* 0x20000054ff6b0230 */ /* 0x004fe20000004100 */
[----:B------:R-:W-:Y:S02]  /*03e0*/  LOP3.LUT R84, R0, 0x7f, RZ, 0xc0, !PT ;  /* 0x0000007f00547812 */ /* 0x000fe400078ec0ff */
[----:B0-----:R-:W-:Y:S02]  /*03f0*/  ISETP.NE.AND P0, PT, R3, RZ, PT ;  /* 0x000000ff0300720c */ /* 0x001fe40003f05270 */
[----:B------:R-:W-:Y:S02]  /*0400*/  LEA.HI.SX32 R5, R5, R84, 0x1d ;  /* 0x0000005405057211 */ /* 0x000fe400078feaff */
[----:B---3--:R-:W-:-:S02]  /*0410*/  FSEL R121, R90, RZ, !P0 ;  /* 0x000000ff5a797208 */ /* 0x008fc40004000000 */
        /* <DEDUP_REMOVED lines=22> */
[----:B----4-:R-:W-:-:S02]  /*0580*/  HADD2.F32 R119, -RZ, R88.H0_H0 ;  /* 0x20000058ff777230 */ /* 0x010fc40000004100 */
[--C-:B------:R-:W-:Y:S02]  /*0590*/  HADD2.F32 R117, -RZ, R89.reuse.H0_H0 ;  /* 0x20000059ff757230 */ /* 0x100fe40000004100 */
[----:B------:R-:W-:Y:S01]  /*05a0*/  HADD2.F32 R84, -RZ, R89.H1_H1 ;  /* 0x30000059ff547230 */ /* 0x000fe20000004100 */
[C---:B-----5:R-:W-:Y:S01]  /*05b0*/  FMUL.FTZ R89, R106.reuse, R123 ;  /* 0x0000007b6a597220 */ /* 0x060fe20000410000 */
[----:B------:R-:W-:Y:S01]  /*05c0*/  HADD2.F32 R86, -RZ, R88.H1_H1 ;  /* 0x30000058ff567230 */ /* 0x000fe20000004100 */
        /* <DEDUP_REMOVED lines=14> */
[--C-:B-1----:R-:W-:Y:S01]  /*06b0*/  HADD2.F32 R109, -RZ, R91.reuse.H0_H0 ;  /* 0x2000005bff6d7230 */ /* 0x102fe20000004100 */
[----:B------:R-:W-:Y:S01]  /*06c0*/  FADD.FTZ R42, R42, R117 ;  /* 0x000000752a2a7221 */ /* 0x000fe20000010000 */
[----:B------:R-:W-:Y:S01]  /*06d0*/  HADD2.F32 R88, -RZ, R91.H1_H1 ;  /* 0x3000005bff587230 */ /* 0x000fe20000004100 */
[----:B---3--:R-:W-:-:S02]  /*06e0*/  FADD.FTZ R91, -R121, R92 ;  /* 0x0000005c795b7221 */ /* 0x008fc40000010100 */
[-C--:B------:R-:W-:Y:S02]  /*06f0*/  FFMA.FTZ R58, R118, R117.reuse, R58 ;  /* 0x00000075763a7223 */ /* 0x080fe4000001003a */
[----:B------:R-:W-:Y:S02]  /*0700*/  FMUL.FTZ R117, R74, R117 ;  /* 0x000000754a757220 */ /* 0x000fe40000410000 */
[----:B------:R-:W-:Y:S02]  /*0710*/  FADD.FTZ R84, R84, R119 ;  /* 0x0000007754547221 */ /* 0x000fe40000010000 */
[----:B------:R-:W-:Y:S01]  /*0720*/  FFMA.FTZ R86, R120, R119, R86 ;  /* 0x0000007778567223 */ /* 0x000fe20000010056 */
[----:B------:R-:W-:Y:S01]  /*0730*/  HADD2.F32 R113, -RZ, R90.H0_H0 ;  /* 0x2000005aff717230 */ /* 0x000fe20000004100 */
[----:B------:R-:W-:Y:S02]  /*0740*/  FMUL.FTZ R114, R106, R91 ;  /* 0x0000005b6a727220 */ /* 0x000fe40000410000 */
[----:B------:R-:W-:-:S02]  /*0750*/  FADD.FTZ R84, R84, R117 ;  /* 0x0000007554547221 */ /* 0x000fc40000010000 */
[----:B------:R-:W-:Y:S01]  /*0760*/  FFMA.FTZ R86, R118, R117, R86 ;  /* 0x0000007576567223 */ /* 0x000fe20000010056 */
[----:B------:R-:W-:Y:S01]  /*0770*/  HADD2.F32 R90, -RZ, R90.H1_H1 ;  /* 0x3000005aff5a7230 */ /* 0x000fe20000004100 */
        /* <DEDUP_REMOVED lines=29> */
.L_x_5086:
[----:B----4-:R-:W-:Y:S05]  /*0950*/  BSYNC B0 ;  /* 0x0000000000007941 */ /* 0x010fea0003800000 */
.L_x_5085:
        /* <DEDUP_REMOVED lines=18> */
[--C-:B--2---:R-:W-:Y:S01]  /*0a80*/  HADD2.F32 R125, -RZ, R8.reuse.H0_H0 ;  /* 0x20000008ff7d7230 */ /* 0x104fe20000004100 */
[C---:B---3--:R-:W-:Y:S01]  /*0a90*/  FADD.FTZ R123, -R121.reuse, R84 ;  /* 0x00000054797b7221 */ /* 0x048fe20000010100 */
[----:B------:R-:W-:Y:S01]  /*0aa0*/  HADD2.F32 R90, -RZ, R9.H1_H1 ;  /* 0x30000009ff5a7230 */ /* 0x000fe20000004100 */
[C---:B------:R-:W-:Y:S02]  /*0ab0*/  FADD.FTZ R101, -R121.reuse, R85 ;  /* 0x0000005579657221 */ /* 0x040fe40000010100 */
[C---:B------:R-:W-:Y:S02]  /*0ac0*/  FADD.FTZ R99, -R121.reuse, R86 ;  /* 0x0000005679637221 */ /* 0x040fe40000010100 */
[C---:B------:R-:W-:Y:S02]  /*0ad0*/  FADD.FTZ R87, -R121.reuse, R87 ;  /* 0x0000005779577221 */ /* 0x040fe40000010100 */
[C---:B----4-:R-:W-:Y:S01]  /*0ae0*/  FADD.FTZ R97, -R121.reuse, R92 ;  /* 0x0000005c79617221 */ /* 0x050fe20000010100 */
[----:B------:R-:W-:Y:S01]  /*0af0*/  HADD2.F32 R92, -RZ, R8.H1_H1 ;  /* 0x30000008ff5c7230 */ /* 0x000fe20000004100 */
[----:B------:R-:W-:-:S02]  /*0b00*/  FADD.FTZ R93, -R121, R93 ;  /* 0x0000005d795d7221 */ /* 0x000fc40000010100 */
[C---:B------:R-:W-:Y:S02]  /*0b10*/  FADD.FTZ R103, -R121.reuse, R94 ;  /* 0x0000005e79677221 */ /* 0x040fe40000010100 */
[----:B------:R-:W-:Y:S01]  /*0b20*/  FADD.FTZ R95, -R121, R95 ;  /* 0x0000005f795f7221 */ /* 0x000fe20000010100 */
[----:B------:R-:W-:Y:S01]  /*0b30*/  HADD2.F32 R121, -RZ, R9.H0_H0 ;  /* 0x20000009ff797230 */ /* 0x000fe20000004100 */
[----:B0----5:R-:W-:Y:S02]  /*0b40*/  FMUL.FTZ R6, R106, R123 ;  /* 0x0000007b6a067220 */ /* 0x021fe40000410000 */
[----:B------:R-:W-:Y:S01]  /*0b50*/  FMUL.FTZ R9, R64, R125 ;  /* 0x0000007d40097220 */ /* 0x000fe20000410000 */
[--C-:B------:R-:W-:Y:S01]  /*0b60*/  HADD2.F32 R105, -RZ, R10.reuse.H0_H0 ;  /* 0x2000000aff697230 */ /* 0x100fe20000004100 */
[C---:B------:R-:W-:Y:S01]  /*0b70*/  FMUL.FTZ R96, R106.reuse, R87 ;  /* 0x000000576a607220 */ /* 0x040fe20000410000 */
[----:B------:R-:W-:Y:S01]  /*0b80*/  HADD2.F32 R86, -RZ, R10.H1_H1 ;  /* 0x3000000aff567230 */ /* 0x000fe20000004100 */
[----:B------:R-:W-:-:S02]  /*0b90*/  FMUL.FTZ R7, R106, R101 ;  /* 0x000000656a077220 */ /* 0x000fc40000410000 */
[----:B------:R-:W-:Y:S02]  /*0ba0*/  FMUL.FTZ R10, R65, R92 ;  /* 0x0000005c410a7220 */ /* 0x000fe40000410000 */
[----:B------:R-:W-:Y:S02]  /*0bb0*/  FADD.FTZ R87, R124, R9 ;  /* 0x000000097c577221 */ /* 0x000fe40000010000 */
[----:B------:R-:W-:Y:S01]  /*0bc0*/  FFMA.FTZ R91, R6, R9, R91 ;  /* 0x00000009065b7223 */ /* 0x000fe2000001005b */
[--C-:B------:R-:W-:Y:S01]  /*0bd0*/  HADD2.F32 R85, -RZ, R11.reuse.H0_H0 ;  /* 0x2000000bff557230 */ /* 0x100fe20000004100 */
[----:B------:R-:W-:Y:S01]  /*0be0*/  FMUL.FTZ R8, R106, R99 ;  /* 0x000000636a087220 */ /* 0x000fe20000410000 */
        /* <DEDUP_REMOVED lines=41> */
.L_x_5088:
[----:B------:R-:W-:Y:S05]  /*0e80*/  BSYNC B0 ;  /* 0x0000000000007941 */ /* 0x000fea0003800000 */
.L_x_5087:
[----:B------:R-:W-:Y:S02]  /*0e90*/  LOP3.LUT P1, RZ, R4, 0xff, RZ, 0xc0, !PT ;  /* 0x000000ff04ff7812 */ /* 0x000fe4000782c0ff */
[----:B------:R-:W-:Y:S02]  /*0ea0*/  SHF.R.U32.HI R84, RZ, 0x5, R0 ;  /* 0x00000005ff547819 */ /* 0x000fe40000011600 */
[----:B------:R-:W-:Y:S02]  /*0eb0*/  LOP3.LUT P0, RZ, R0, 0x1f, RZ, 0xc0, !PT ;  /* 0x0000001f00ff7812 */ /* 0x000fe4000780c0ff */
[----:B------:R-:W-:-:S07]  /*0ec0*/  LOP3.LUT R92, R84, 0x7fffffc, RZ, 0xc0, !PT ;  /* 0x07fffffc545c7812 */ /* 0x000fce00078ec0ff */
[----:B------:R-:W-:Y:S01]  /*0ed0*/  @!P1 IADD3 R92, R92, 0x4, RZ ;  /* 0x000000045c5c9810 */ /* 0x000fe20007ffe0ff */
[----:B------:R-:W-:Y:S05]  /*0ee0*/  BRA.DIV ~URZ, `(.L_x_5089) ;  /* 0x00000fb27f007947 */ /* 0x000fea000b800000 */
[----:B------:R0:W1:Y:S02]  /*0ef0*/  SHFL.DOWN PT, R93, R124, 0x10, 0x1f ;  /* 0x0a001f007c5d7f89 */ /* 0x00006400000e0000 */
.L_x_5096:
        /* <DEDUP_REMOVED lines=18> */
.L_x_5097:
        /* <DEDUP_REMOVED lines=108> */
[----:B------:R-:W-:-:S10]  /*16e0*/  HFMA2.MMA R90, -RZ, RZ, 0, 9.5367431640625e-07 ;  /* 0x00000010ff5a7435 */ /* 0x000fd400000001ff */
[C---:B------:R-:W-:Y:S01]  /*16f0*/  IMAD.WIDE.U32 R90, R5.reuse, R90, c[0x0][0x248] ;  /* 0x00009200055a7625 */ /* 0x040fe200078e005a */
[----:B------:R-:W-:-:S04]  /*1700*/  IADD3 R5, R5, 0x80, RZ ;  /* 0x0000008005057810 */ /* 0x000fc80007ffe0ff */
[----:B------:R0:W-:Y:S03]  /*1710*/  STG.E.128 [R90.64], R84 ;  /* 0x000000545a007986 */ /* 0x0001e6000c101d04 */
.L_x_5092:
[----:B------:R-:W-:Y:S05]  /*1720*/  BSYNC B0 ;  /* 0x0000000000007941 */ /* 0x000fea0003800000 */
.L_x_5091:
        /* <DEDUP_REMOVED lines=90> */
.L_x_5094:
[----:B------:R-:W-:Y:S05]  /*1cd0*/  BSYNC B0 ;  /* 0x0000000000007941 */ /* 0x000fea0003800000 */
.L_x_5093:
[----:B------:R-:W-:Y:S02]  /*1ce0*/  IADD3 R2, R2, c[0x0][0x160], RZ ;  /* 0x0000580002027a10 */ /* 0x000fe40007ffe0ff */
[----:B------:R-:W-:Y:S02]  /*1cf0*/  LOP3.LUT P1, RZ, R4, 0xff, RZ, 0xc0, !PT ;  /* 0x000000ff04ff7812 */ /* 0x000fe4000782c0ff */
[----:B------:R-:W-:Y:S02]  /*1d00*/  ISETP.GE.AND P0, PT, R2, c[0x0][0x164], PT ;  /* 0x0000590002007a0c */ /* 0x000fe40003f06270 */
[----:B------:R-:W-:-:S11]  /*1d10*/  SEL R4, RZ, 0x1, P1 ;  /* 0x00000001ff047807 */ /* 0x000fd60000800000 */
[----:B0----5:R-:W-:Y:S01]  /*1d20*/  @P0 CALL.REL.NOINC `(.L_x_5084) ;  /* 0x0000001000000944 */ /* 0x021fe20003c00000 */
[----:B------:R-:W-:Y:S05]  /*1d30*/  BRA `(.L_x_5095) ;  /* 0xffffe57000007947 */ /* 0x000fea000383ffff */
.L_x_5084:
        /* <DEDUP_REMOVED lines=22> */
.L_x_5089:
[----:B------:R-:W-:Y:S01]  /*1ea0*/  HFMA2.MMA R87, -RZ, RZ, 0, 9.5367431640625e-07 ;  /* 0x00000010ff577435 */ /* 0x000fe200000001ff */
[----:B------:R-:W-:-:S02]  /*1eb0*/  MOV R90, R124 ;  /* 0x0000007c005a7202 */ /* 0x000fc40000000f00 */
[----:B------:R-:W-:Y:S02]  /*1ec0*/  MOV R86, 0x1f ;  /* 0x0000001f00567802 */ /* 0x000fe40000000f00 */
[----:B------:R-:W-:Y:S02]  /*1ed0*/  MOV R85, 0xffffffff ;  /* 0xffffffff00557802 */ /* 0x000fe40000000f00 */
[----:B------:R-:W-:Y:S02]  /*1ee0*/  MOV R94, 0x1f00 ;  /* 0x00001f00005e7802 */ /* 0x000fe40000000f00 */
[----:B-----5:R-:W-:Y:S05]  /*1ef0*/  CALL.REL.NOINC `($__internal_148_$__cuda_sm70_shflsync_down_p) ;  /* 0x0000045000007944 */ /* 0x020fea0003c00000 */
[----:B-1----:R-:W-:Y:S01]  /*1f00*/  MOV R93, R86 ;  /* 0x00000056005d7202 */ /* 0x002fe20000000f00 */
[----:B0-----:R-:W-:Y:S05]  /*1f10*/  BRA `(.L_x_5096) ;  /* 0xffffefe000007947 */ /* 0x001fea000383ffff */
.L_x_5090:
[----:B------:R-:W-:Y:S01]  /*1f20*/  HFMA2.MMA R87, -RZ, RZ, 0, 9.5367431640625e-07 ;  /* 0x00000010ff577435 */ /* 0x000fe200000001ff */
[----:B------:R-:W-:Y:S02]  /*1f30*/  MOV R90, R91 ;  /* 0x0000005b005a7202 */ /* 0x000fe40000000f00 */
[----:B------:R-:W-:Y:S02]  /*1f40*/  MOV R86, 0x1f ;  /* 0x0000001f00567802 */ /* 0x000fe40000000f00 */
[----:B------:R-:W-:-:S02]  /*1f50*/  MOV R85, 0xffffffff ;  /* 0xffffffff00557802 */ /* 0x000fc40000000f00 */
[----:B------:R-:W-:Y:S02]  /*1f60*/  MOV R94, 0x1f80 ;  /* 0x00001f80005e7802 */ /* 0x000fe40000000f00 */
[----:B01---5:R-:W-:Y:S05]  /*1f70*/  CALL.REL.NOINC `($__internal_148_$__cuda_sm70_shflsync_down_p) ;  /* 0x000003d000007944 */ /* 0x023fea0003c00000 */
[----:B------:R-:W-:Y:S01]  /*1f80*/  FADD.FTZ R124, R93, R124 ;  /* 0x0000007c5d7c7221 */ /* 0x000fe20000010000 */
[----:B0-----:R-:W-:Y:S01]  /*1f90*/  HFMA2.MMA R87, -RZ, RZ, 0, 4.76837158203125e-07 ;  /* 0x00000008ff577435 */ /* 0x001fe200000001ff */
[----:B-1----:R-:W-:Y:S01]  /*1fa0*/  FADD.FTZ R91, R91, R86 ;  /* 0x000000565b5b7221 */ /* 0x002fe20000010000 */
[----:B------:R-:W-:Y:S02]  /*1fb0*/  MOV R86, 0x1f ;  /* 0x0000001f00567802 */ /* 0x000fe40000000f00 */
[----:B------:R-:W-:Y:S02]  /*1fc0*/  MOV R85, 0xffffffff ;  /* 0xffffffff00557802 */ /* 0x000fe40000000f00 */
[----:B------:R-:W-:Y:S02]  /*1fd0*/  MOV R90, R124 ;  /* 0x0000007c005a7202 */ /* 0x000fe40000000f00 */
[----:B------:R-:W-:Y:S02]  /*1fe0*/  MOV R94, 0x2000 ;  /* 0x00002000005e7802 */ /* 0x000fe40000000f00 */
[----:B------:R-:W-:Y:S05]  /*1ff0*/  CALL.REL.NOINC `($__internal_148_$__cuda_sm70_shflsync_down_p) ;  /* 0x0000035000007944 */ /* 0x000fea0003c00000 */
[----:B0-----:R-:W-:Y:S01]  /*2000*/  HFMA2.MMA R87, -RZ, RZ, 0, 4.76837158203125e-07 ;  /* 0x00000008ff577435 */ /* 0x001fe200000001ff */
[----:B-1----:R-:W-:-:S02]  /*2010*/  MOV R93, R86 ;  /* 0x00000056005d7202 */ /* 0x002fc40000000f00 */
[----:B------:R-:W-:Y:S02]  /*2020*/  MOV R90, R91 ;  /* 0x0000005b005a7202 */ /* 0x000fe40000000f00 */
[----:B------:R-:W-:Y:S02]  /*2030*/  MOV R86, 0x1f ;  /* 0x0000001f00567802 */ /* 0x000fe40000000f00 */
[----:B------:R-:W-:Y:S02]  /*2040*/  MOV R85, 0xffffffff ;  /* 0xffffffff00557802 */ /* 0x000fe40000000f00 */
[----:B------:R-:W-:Y:S02]  /*2050*/  MOV R94, 0x2070 ;  /* 0x00002070005e7802 */ /* 0x000fe40000000f00 */
[----:B------:R-:W-:Y:S05]  /*2060*/  CALL.REL.NOINC `($__internal_148_$__cuda_sm70_shflsync_down_p) ;  /* 0x000002e000007944 */ /* 0x000fea0003c00000 */
[----:B------:R-:W-:Y:S01]  /*2070*/  FADD.FTZ R124, R93, R124 ;  /* 0x0000007c5d7c7221 */ /* 0x000fe20000010000 */
[----:B0-----:R-:W-:Y:S01]  /*2080*/  HFMA2.MMA R87, -RZ, RZ, 0, 2.384185791015625e-07 ;  /* 0x00000004ff577435 */ /* 0x001fe200000001ff */
[----:B-1----:R-:W-:Y:S01]  /*2090*/  FADD.FTZ R91, R91, R86 ;  /* 0x000000565b5b7221 */ /* 0x002fe20000010000 */
[----:B------:R-:W-:Y:S02]  /*20a0*/  MOV R86, 0x1f ;  /* 0x0000001f00567802 */ /* 0x000fe40000000f00 */
[----:B------:R-:W-:-:S02]  /*20b0*/  MOV R85, 0xffffffff ;  /* 0xffffffff00557802 */ /* 0x000fc40000000f00 */
[----:B------:R-:W-:Y:S02]  /*20c0*/  MOV R90, R124 ;  /* 0x0000007c005a7202 */ /* 0x000fe40000000f00 */
[----:B------:R-:W-:Y:S02]  /*20d0*/  MOV R94, 0x20f0 ;  /* 0x000020f0005e7802 */ /* 0x000fe40000000f00 */
[----:B------:R-:W-:Y:S05]  /*20e0*/  CALL.REL.NOINC `($__internal_148_$__cuda_sm70_shflsync_down_p) ;  /* 0x0000026000007944 */ /* 0x000fea0003c00000 */
[----:B0-----:R-:W-:Y:S01]  /*20f0*/  HFMA2.MMA R87, -RZ, RZ, 0, 2.384185791015625e-07 ;  /* 0x00000004ff577435 */ /* 0x001fe200000001ff */
[----:B-1----:R-:W-:Y:S02]  /*2100*/  MOV R93, R86 ;  /* 0x00000056005d7202 */ /* 0x002fe40000000f00 */
[----:B------:R-:W-:Y:S02]  /*2110*/  MOV R90, R91 ;  /* 0x0000005b005a7202 */ /* 0x000fe40000000f00 */
[----:B------:R-:W-:Y:S02]  /*2120*/  MOV R86, 0x1f ;  /* 0x0000001f00567802 */ /* 0x000fe40000000f00 */
[----:B------:R-:W-:Y:S02]  /*2130*/  MOV R85, 0xffffffff ;  /* 0xffffffff00557802 */ /* 0x000fe40000000f00 */
[----:B------:R-:W-:-:S02]  /*2140*/  MOV R94, 0x2160 ;  /* 0x00002160005e7802 */ /* 0x000fc40000000f00 */
[----:B------:R-:W-:Y:S05]  /*2150*/  CALL.REL.NOINC `($__internal_148_$__cuda_sm70_shflsync_down_p) ;  /* 0x000001f000007944 */ /* 0x000fea0003c00000 */
[----:B------:R-:W-:Y:S01]  /*2160*/  FADD.FTZ R124, R93, R124 ;  /* 0x0000007c5d7c7221 */ /* 0x000fe20000010000 */
[----:B0-----:R-:W-:Y:S01]  /*2170*/  HFMA2.MMA R87, -RZ, RZ, 0, 1.1920928955078125e-07 ;  /* 0x00000002ff577435 */ /* 0x001fe200000001ff */
[----:B-1----:R-:W-:Y:S01]  /*2180*/  FADD.FTZ R91, R91, R86 ;  /* 0x000000565b5b7221 */ /* 0x002fe20000010000 */
[----:B------:R-:W-:-:S02]  /*2190*/  MOV R86, 0x1f ;  /* 0x0000001f00567802 */ /* 0x000fc40000000f00 */
[----:B------:R-:W-:Y:S02]  /*21a0*/  MOV R85, 0xffffffff ;  /* 0xffffffff00557802 */ /* 0x000fe40000000f00 */
[----:B------:R-:W-:Y:S02]  /*21b0*/  MOV R90, R124 ;  /* 0x0000007c005a7202 */ /* 0x000fe40000000f00 */
[----:B------:R-:W-:Y:S02]  /*21c0*/  MOV R94, 0x21e0 ;  /* 0x000021e0005e7802 */ /* 0x000fe40000000f00 */
[----:B------:R-:W-:Y:S05]  /*21d0*/  CALL.REL.NOINC `($__internal_148_$__cuda_sm70_shflsync_down_p) ;  /* 0x0000017000007944 */ /* 0x000fea0003c00000 */
[----:B0-----:R-:W-:Y:S01]  /*21e0*/  HFMA2.MMA R87, -RZ, RZ, 0, 1.1920928955078125e-07 ;  /* 0x00000002ff577435 */ /* 0x001fe200000001ff */
[----:B-1----:R-:W-:Y:S02]  /*21f0*/  MOV R93, R86 ;  /* 0x00000056005d7202 */ /* 0x002fe40000000f00 */
[----:B------:R-:W-:Y:S02]  /*2200*/  MOV R90, R91 ;  /* 0x0000005b005a7202 */ /* 0x000fe40000000f00 */
[----:B------:R-:W-:Y:S02]  /*2210*/  MOV R86, 0x1f ;  /* 0x0000001f00567802 */ /* 0x000fe40000000f00 */
[----:B------:R-:W-:-:S02]  /*2220*/  MOV R85, 0xffffffff ;  /* 0xffffffff00557802 */ /* 0x000fc40000000f00 */
[----:B------:R-:W-:Y:S02]  /*2230*/  MOV R94, 0x2250 ;  /* 0x00002250005e7802 */ /* 0x000fe40000000f00 */
[----:B------:R-:W-:Y:S05]  /*2240*/  CALL.REL.NOINC `($__internal_148_$__cuda_sm70_shflsync_down_p) ;  /* 0x0000010000007944 */ /* 0x000fea0003c00000 */
[----:B------:R-:W-:Y:S01]  /*2250*/  FADD.FTZ R124, R93, R124 ;  /* 0x0000007c5d7c7221 */ /* 0x000fe20000010000 */
[----:B0-----:R-:W-:Y:S01]  /*2260*/  HFMA2.MMA R87, -RZ, RZ, 0, 5.9604644775390625e-08 ;  /* 0x00000001ff577435 */ /* 0x001fe200000001ff */
[----:B-1----:R-:W-:Y:S01]  /*2270*/  FADD.FTZ R91, R91, R86 ;  /* 0x000000565b5b7221 */ /* 0x002fe20000010000 */
[----:B------:R-:W-:Y:S02]  /*2280*/  MOV R86, 0x1f ;  /* 0x0000001f00567802 */ /* 0x000fe40000000f00 */
[----:B------:R-:W-:Y:S02]  /*2290*/  MOV R85, 0xffffffff ;  /* 0xffffffff00557802 */ /* 0x000fe40000000f00 */
[----:B------:R-:W-:Y:S02]  /*22a0*/  MOV R90, R124 ;  /* 0x0000007c005a7202 */ /* 0x000fe40000000f00 */
[----:B------:R-:W-:Y:S02]  /*22b0*/  MOV R94, 0x22d0 ;  /* 0x000022d0005e7802 */ /* 0x000fe40000000f00 */
[----:B------:R-:W-:Y:S05]  /*22c0*/  CALL.REL.NOINC `($__internal_148_$__cuda_sm70_shflsync_down_p) ;  /* 0x0000008000007944 */ /* 0x000fea0003c00000 */
[----:B0-----:R-:W-:Y:S01]  /*22d0*/  HFMA2.MMA R87, -RZ, RZ, 0, 5.9604644775390625e-08 ;  /* 0x00000001ff577435 */ /* 0x001fe200000001ff */
[----:B-1----:R-:W-:-:S02]  /*22e0*/  MOV R93, R86 ;  /* 0x00000056005d7202 */ /* 0x002fc40000000f00 */
[----:B------:R-:W-:Y:S02]  /*22f0*/  MOV R90, R91 ;  /* 0x0000005b005a7202 */ /* 0x000fe40000000f00 */
[----:B------:R-:W-:Y:S02]  /*2300*/  MOV R86, 0x1f ;  /* 0x0000001f00567802 */ /* 0x000fe40000000f00 */
[----:B------:R-:W-:Y:S02]  /*2310*/  MOV R85, 0xffffffff ;  /* 0xffffffff00557802 */ /* 0x000fe40000000f00 */
[----:B------:R-:W-:Y:S02]  /*2320*/  MOV R94, 0x2340 ;  /* 0x00002340005e7802 */ /* 0x000fe40000000f00 */
[----:B------:R-:W-:Y:S05]  /*2330*/  CALL.REL.NOINC `($__internal_148_$__cuda_sm70_shflsync_down_p) ;  /* 0x0000001000007944 */ /* 0x000fea0003c00000 */
[----:B01----:R-:W-:Y:S05]  /*2340*/  BRA `(.L_x_5097) ;  /* 0xffffecd000007947 */ /* 0x003fea000383ffff */
        .weak           $__internal_148_$__cuda_sm70_shflsync_down_p
        .type           $__internal_148_$__cuda_sm70_shflsync_down_p,@function
        .size           $__internal_148_$__cuda_sm70_shflsync_down_p,(.L_x_6950 - $__internal_148_$__cuda_sm70_shflsync_down_p)
$__internal_148_$__cuda_sm70_shflsync_down_p:
[----:B------:R-:W-:Y:S01]  /*2350*/  HFMA2.MMA R95, -RZ, RZ, 0, 0 ;  /* 0x00000000ff5f7435 */ /* 0x000fe200000001ff */
[----:B------:R-:W-:Y:S04]  /*2360*/  WARPSYNC R85 ;  /* 0x0000005500007348 */ /* 0x000fe80003800000 */
[----:B------:R0:W1:Y:S01]  /*2370*/  SHFL.DOWN PT, R86, R90, R87, R86 ;  /* 0x080000575a567389 */ /* 0x00006200000e0056 */
[----:B------:R-:W-:Y:S05]  /*2380*/  RET.REL.NODEC R94 `(_ZN10layer_norm13ln_bwd_kernelINS_13Kernel_traitsIf6__halffS2_fjLj2048ELj1ELj1ELj4ELj16ENS_18Kernel_traits_baseILj2048EfS2_fS2_fjLj128EEEEELb1ELb0ELb0ELb0EEEvNS_9BwdParamsE) ;  /* 0xffffdc705e007950 */ /* 0x000fea0003c3ffff */
.L_x_5098:
        /* <DEDUP_REMOVED lines=15> */
.L_x_6950:


//--------------------- .text._ZN10layer_norm13ln_bwd_kernelINS_13Kernel_traitsIf6__halffS2_fjLj2048ELj1ELj1ELj4ELj16ENS_18Kernel_traits_baseILj2048EfS2_fS2_fjLj128EEEEELb1ELb0ELb0ELb1EEEvNS_9BwdParamsE --------------------------
	.section	.text._ZN10layer_norm13ln_bwd_kernelINS_13Kernel_traitsIf6__halffS2_fjLj2048ELj1ELj1ELj4ELj16ENS_18Kernel_traits_baseILj2048EfS2_fS2_fjLj128EEEEELb1ELb0ELb0ELb1EEEvNS_9BwdParamsE,"ax",@progbits
	.sectioninfo	@"SHI_REGISTERS=128"
	.align	128
        .global         _ZN10layer_norm13ln_bwd_kernelINS_13Kernel_traitsIf6__halffS2_fjLj2048ELj1ELj1ELj4ELj16ENS_18Kernel_traits_baseILj2048EfS2_fS2_fjLj128EEEEELb1ELb0ELb0ELb1EEEvNS_9BwdParamsE
        .type           _ZN10layer_norm13ln_bwd_kernelINS_13Kernel_traitsIf6__halffS2_fjLj2048ELj1ELj1ELj4ELj16ENS_18Kernel_traits_baseILj2048EfS2_fS2_fjLj128EEEEELb1ELb0ELb0ELb1EEEvNS_9BwdParamsE,@function
        .size           _ZN10layer_norm13ln_bwd_kernelINS_13Kernel_traitsIf6__halffS2_fjLj2048ELj1ELj1ELj4ELj16ENS_18Kernel_traits_baseILj2048EfS2_fS2_fjLj128EEEEELb1ELb0ELb0ELb1EEEvNS_9BwdParamsE,(.L_x_6951 - _ZN10layer_norm13ln_bwd_kernelINS_13Kernel_traitsIf6__halffS2_fjLj2048ELj1ELj1ELj4ELj16ENS_18Kernel_traits_baseILj2048EfS2_fS2_fjLj128EEEEELb1ELb0ELb0ELb1EEEvNS_9BwdParamsE)
        .other          _ZN10layer_norm13ln_bwd_kernelINS_13Kernel_traitsIf6__halffS2_fjLj2048ELj1ELj1ELj4ELj16ENS_18Kernel_traits_baseILj2048EfS2_fS2_fjLj128EEEEELb1ELb0ELb0ELb1EEEvNS_9BwdParamsE,@"STO_CUDA_ENTRY STV_DEFAULT"
_ZN10layer_norm13ln_bwd_kernelINS_13Kernel_traitsIf6__halffS2_fjLj2048ELj1ELj1ELj4ELj16ENS_18Kernel_traits_baseILj2048EfS2_fS2_fjLj128EEEEELb1ELb0ELb0ELb1EEEvNS_9BwdParamsE:
.text._ZN10layer_norm13ln_bwd_kernelINS_13Kernel_traitsIf6__halffS2_fjLj2048ELj1ELj1ELj4ELj16ENS_18Kernel_traits_baseILj2048EfS2_fS2_fjLj128EEEEELb1ELb0ELb0ELb1EEEvNS_9BwdParamsE:
        /* <DEDUP_REMOVED lines=26> */
.L_x_5099:
        /* <DEDUP_REMOVED lines=25> */
.L_x_5104:
        /* <DEDUP_REMOVED lines=44> */
[----:B--2---:R-:W-:Y:S01]  /*05f0*/  FSEL R107, R107, RZ, !P1 ;  /* 0x000000ff6b6b7208 */ /* 0x004fe20004800000 */
[----:B---3--:R-:W-:-:S04]  /*0600*/  @P0 HADD2.F32 R104, -RZ, R116.H0_H0 ;  /* 0x20000074ff680230 */ /* 0x008fc80000004100 */
[C---:B----4-:R-:W-:Y:S02]  /*0610*/  FADD.FTZ R108, -R107.reuse, R57 ;  /* 0x000000396b6c7221 */ /* 0x050fe40000010100 */
[C---:B------:R-:W-:Y:S01]  /*0620*/  FADD.FTZ R56, -R107.reuse, R56 ;  /* 0x000000386b387221 */ /* 0x040fe20000010100 */
[--C-:B------:R-:W-:Y:S02]  /*0630*/  HADD2.F32 R57, -RZ, R60.reuse.H0_H0 ;  /* 0x2000003cff397230 */ /* 0x100fe40000004100 */
[--C-:B------:R-:W-:Y:S02]  /*0640*/  HADD2.F32 R109, -RZ, R63.reuse.H0_H0 ;  /* 0x2000003fff6d7230 */ /* 0x100fe40000004100 */
[----:B-1----:R-:W-:Y:S01]  /*0650*/  HADD2.F32 R114, -RZ, R63.H1_H1 ;  /* 0x3000003fff727230 */ /* 0x002fe20000004100 */
[C---:B------:R-:W-:Y:S01]  /*0660*/  FADD.FTZ R122, -R107.reuse, R71 ;  /* 0x000000476b7a7221 */ /* 0x040fe20000010100 */
[----:B------:R-:W-:Y:S01]  /*0670*/  HADD2.F32 R60, -RZ, R60.H1_H1 ;  /* 0x3000003cff3c7230 */ /* 0x000fe20000004100 */
[----:B------:R0:W-:Y:S01]  /*0680*/  STL.64 [R1], R124 ;  /* 0x0000007c01007387 */ /* 0x0001e20000100a00 */
[----:B------:R-:W-:-:S02]  /*0690*/  FADD.FTZ R58, -R107, R58 ;  /* 0x0000003a6b3a7221 */ /* 0x000fc40000010100 */
[C---:B------:R-:W-:Y:S02]  /*06a0*/  FADD.FTZ R110, -R107.reuse, R59 ;  /* 0x0000003b6b6e7221 */ /* 0x040fe40000010100 */
[C---:B------:R-:W-:Y:S01]  /*06b0*/  FADD.FTZ R68, -R107.reuse, R68 ;  /* 0x000000446b447221 */ /* 0x040fe20000010100 */
[--C-:B------:R-:W-:Y:S01]  /*06c0*/  HADD2.F32 R71, -RZ, R76.reuse.H0_H0 ;  /* 0x2000004cff477230 */ /* 0x100fe20000004100 */
[C---:B------:R-:W-:Y:S02]  /*06d0*/  FADD.FTZ R120, -R107.reuse, R69 ;  /* 0x000000456b787221 */ /* 0x040fe40000010100 */
[----:B0-----:R-:W-:Y:S01]  /*06e0*/  FADD.FTZ R124, -R107, R73 ;  /* 0x000000496b7c7221 */ /* 0x001fe20000010100 */
[----:B------:R-:W-:Y:S01]  /*06f0*/  HADD2.F32 R73, -RZ, R76.H1_H1 ;  /* 0x3000004cff497230 */ /* 0x000fe20000004100 */
[----:B------:R-:W-:Y:S02]  /*0700*/  FMUL.FTZ R63, R105, R56 ;  /* 0x00000038693f7220 */ /* 0x000fe40000410000 */
[----:B------:R-:W-:Y:S01]  /*0710*/  FMUL.FTZ R76, R28, R57 ;  /* 0x000000391c4c7220 */ /* 0x000fe20000410000 */
        /* <DEDUP_REMOVED lines=10> */
[----:B------:R-:W-:Y:S01]  /*07c0*/  FADD.FTZ R97, R57, R97 ;  /* 0x0000006139617221 */ /* 0x000fe20000010000 */
[----:B------:R-:W-:Y:S01]  /*07d0*/  HADD2.F32 R59, -RZ, R61.H0_H0 ;  /* 0x2000003dff3b7230 */ /* 0x000fe20000004100 */
[----:B------:R-:W-:Y:S01]  /*07e0*/  FFMA.FTZ R98, R63, R57, R98 ;  /* 0x000000393f627223 */ /* 0x000fe20000010062 */
[--C-:B------:R-:W-:Y:S01]  /*07f0*/  HADD2.F32 R77, -RZ, R78.reuse.H0_H0 ;  /* 0x2000004eff4d7230 */ /* 0x100fe20000004100 */
[----:B------:R-:W-:Y:S01]  /*0800*/  FMUL.FTZ R65, R105, R108 ;  /* 0x0000006c69417220 */ /* 0x000fe20000410000 */
[----:B------:R-:W-:Y:S01]  /*0810*/  HADD2.F32 R113, -RZ, R78.H1_H1 ;  /* 0x3000004eff717230 */ /* 0x000fe20000004100 */
[----:B------:R-:W-:Y:S02]  /*0820*/  FMUL.FTZ R78, R29, R60 ;  /* 0x0000003c1d4e7220 */ /* 0x000fe40000410000 */
[----:B------:R-:W-:-:S02]  /*0830*/  FADD.FTZ R57, RZ, R76 ;  /* 0x0000004cff397221 */ /* 0x000fc40000010000 */
[----:B------:R-:W-:Y:S01]  /*0840*/  FFMA.FTZ R56, R63, R76, RZ ;  /* 0x0000004c3f387223 */ /* 0x000fe200000100ff */
[----:B------:R-:W-:Y:S01]  /*0850*/  HADD2.F32 R112, -RZ, R61.H1_H1 ;  /* 0x3000003dff707230 */ /* 0x000fe20000004100 */
        /* <DEDUP_REMOVED lines=11> */
[----:B------:R-:W-:Y:S02]  /*0910*/  HADD2.F32 R62, -RZ, R62.H1_H1 ;  /* 0x3000003eff3e7230 */ /* 0x000fe40000004100 */
[--C-:B------:R-:W-:Y:S02]  /*0920*/  HADD2.F32 R115, -RZ, R79.reuse.H0_H0 ;  /* 0x2000004fff737230 */ /* 0x100fe40000004100 */
[----:B------:R-:W-:Y:S01]  /*0930*/  HADD2.F32 R117, -RZ, R79.H1_H1 ;  /* 0x3000004fff757230 */ /* 0x000fe20000004100 */
        /* <DEDUP_REMOVED lines=81> */
.L_x_5105:
        /* <DEDUP_REMOVED lines=18> */
.L_x_5106:
        /* <DEDUP_REMOVED lines=192> */
[----:B-1----:R-:W-:Y:S02]  /*1b70*/  F2FP.PACK_AB R60, R76, R67 ;  /* 0x000000434c3c723e */ /* 0x002fe400000000ff */
        /* <DEDUP_REMOVED lines=19> */
.L_x_5103:
        /* <DEDUP_REMOVED lines=26> */
.L_x_5100:
        /* <DEDUP_REMOVED lines=16> */
.L_x_5101:
[----:B------:R-:W-:Y:S01]  /*1f50*/  HFMA2.MMA R58, -RZ, RZ, 0, 9.5367431640625e-07 ;  /* 0x00000010ff3a7435 */ /* 0x000fe200000001ff */
[----:B------:R-:W-:-:S02]  /*1f60*/  MOV R59, R75 ;  /* 0x0000004b003b7202 */ /* 0x000fc40000000f00 */
[----:B------:R-:W-:Y:S02]  /*1f70*/  MOV R57, 0x1f ;  /* 0x0000001f00397802 */ /* 0x000fe40000000f00 */
[----:B------:R-:W-:Y:S02]  /*1f80*/  MOV R56, 0xffffffff ;  /* 0xffffffff00387802 */ /* 0x000fe40000000f00 */
[----:B------:R-:W-:Y:S02]  /*1f90*/  MOV R60, 0x1fb0 ;  /* 0x00001fb0003c7802 */ /* 0x000fe40000000f00 */
[----:B-----5:R-:W-:Y:S05]  /*1fa0*/  CALL.REL.NOINC `($__internal_149_$__cuda_sm70_shflsync_down_p) ;  /* 0x0000046000007944 */ /* 0x020fea0003c00000 */
[----:B-1----:R-:W-:Y:S01]  /*1fb0*/  MOV R114, R58 ;  /* 0x0000003a00727202 */ /* 0x002fe20000000f00 */
[----:B------:R-:W-:Y:S05]  /*1fc0*/  BRA `(.L_x_5105) ;  /* 0xffffee8000007947 */ /* 0x000fea000383ffff */
.L_x_5102:
[----:B------:R-:W-:Y:S01]  /*1fd0*/  HFMA2.MMA R58, -RZ, RZ, 0, 9.5367431640625e-07 ;  /* 0x00000010ff3a7435 */ /* 0x000fe200000001ff */
[----:B------:R-:W-:Y:S02]  /*1fe0*/  MOV R59, R61 ;  /* 0x0000003d003b7202 */ /* 0x000fe40000000f00 */
[----:B------:R-:W-:Y:S02]  /*1ff0*/  MOV R57, 0x1f ;  /* 0x0000001f00397802 */ /* 0x000fe40000000f00 */
[----:B------:R-:W-:-:S02]  /*2000*/  MOV R56, 0xffffffff ;  /* 0xffffffff00387802 */ /* 0x000fc40000000f00 */
[----:B------:R-:W-:Y:S02]  /*2010*/  MOV R60, 0x2030 ;  /* 0x00002030003c7802 */ /* 0x000fe40000000f00 */
[----:B01---5:R-:W-:Y:S05]  /*2020*/  CALL.REL.NOINC `($__internal_149_$__cuda_sm70_shflsync_down_p) ;  /* 0x000003e000007944 */ /* 0x023fea0003c00000 */
[----:B------:R-:W-:Y:S01]  /*2030*/  FADD.FTZ R75, R75, R114 ;  /* 0x000000724b4b7221 */ /* 0x000fe20000010000 */
[----:B------:R-:W-:Y:S01]  /*2040*/  MOV R57, 0x1f ;  /* 0x0000001f00397802 */ /* 0x000fe20000000f00 */
[----:B-1----:R-:W-:Y:S01]  /*2050*/  FADD.FTZ R61, R61, R58 ;  /* 0x0000003a3d3d7221 */ /* 0x002fe20000010000 */
[----:B------:R-:W-:Y:S01]  /*2060*/  HFMA2.MMA R58, -RZ, RZ, 0, 4.76837158203125e-07 ;  /* 0x00000008ff3a7435 */ /* 0x000fe200000001ff */
[----:B------:R-:W-:Y:S02]  /*2070*/  MOV R56, 0xffffffff ;  /* 0xffffffff00387802 */ /* 0x000fe40000000f00 */
[----:B------:R-:W-:Y:S02]  /*2080*/  MOV R59, R75 ;  /* 0x0000004b003b7202 */ /* 0x000fe40000000f00 */
[----:B------:R-:W-:Y:S02]  /*2090*/  MOV R60, 0x20b0 ;  /* 0x000020b0003c7802 */ /* 0x000fe40000000f00 */
[----:B------:R-:W-:Y:S05]  /*20a0*/  CALL.REL.NOINC `($__internal_149_$__cuda_sm70_shflsync_down_p) ;  /* 0x0000036000007944 */ /* 0x000fea0003c00000 */
[----:B-1----:R-:W-:Y:S01]  /*20b0*/  MOV R114, R58 ;  /* 0x0000003a00727202 */ /* 0x002fe20000000f00 */
[----:B------:R-:W-:Y:S01]  /*20c0*/  HFMA2.MMA R58, -RZ, RZ, 0, 4.76837158203125e-07 ;  /* 0x00000008ff3a7435 */ /* 0x000fe200000001ff */
[----:B------:R-:W-:-:S02]  /*20d0*/  MOV R59, R61 ;  /* 0x0000003d003b7202 */ /* 0x000fc40000000f00 */
[----:B------:R-:W-:Y:S02]  /*20e0*/  MOV R57, 0x1f ;  /* 0x0000001f00397802 */ /* 0x000fe40000000f00 */
[----:B------:R-:W-:Y:S02]  /*20f0*/  MOV R56, 0xffffffff ;  /* 0xffffffff00387802 */ /* 0x000fe40000000f00 */
[----:B------:R-:W-:Y:S02]  /*2100*/  MOV R60, 0x2120 ;  /* 0x00002120003c7802 */ /* 0x000fe40000000f00 */
[----:B------:R-:W-:Y:S05]  /*2110*/  CALL.REL.NOINC `($__internal_149_$__cuda_sm70_shflsync_down_p) ;  /* 0x000002f000007944 */ /* 0x000fea0003c00000 */
[----:B------:R-:W-:Y:S01]  /*2120*/  FADD.FTZ R75, R114, R75 ;  /* 0x0000004b724b7221 */ /* 0x000fe20000010000 */
[----:B------:R-:W-:Y:S01]  /*2130*/  MOV R57, 0x1f ;  /* 0x0000001f00397802 */ /* 0x000fe20000000f00 */
[----:B-1----:R-:W-:Y:S01]  /*2140*/  FADD.FTZ R61, R61, R58 ;  /* 0x0000003a3d3d7221 */ /* 0x002fe20000010000 */
[----:B------:R-:W-:Y:S01]  /*2150*/  HFMA2.MMA R58, -RZ, RZ, 0, 2.384185791015625e-07 ;  /* 0x00000004ff3a7435 */ /* 0x000fe200000001ff */
[----:B------:R-:W-:Y:S02]  /*2160*/  MOV R56, 0xffffffff ;  /* 0xffffffff00387802 */ /* 0x000fe40000000f00 */
[----:B------:R-:W-:-:S02]  /*2170*/  MOV R59, R75 ;  /* 0x0000004b003b7202 */ /* 0x000fc40000000f00 */
[----:B------:R-:W-:Y:S02]  /*2180*/  MOV R60, 0x21a0 ;  /* 0x000021a0003c7802 */ /* 0x000fe40000000f00 */
[----:B------:R-:W-:Y:S05]  /*2190*/  CALL.REL.NOINC `($__internal_149_$__cuda_sm70_shflsync_down_p) ;  /* 0x0000027000007944 */ /* 0x000fea0003c00000 */
[----:B-1----:R-:W-:Y:S01]  /*21a0*/  MOV R114, R58 ;  /* 0x0000003a00727202 */ /* 0x002fe20000000f00 */
[----:B------:R-:W-:Y:S01]  /*21b0*/  HFMA2.MMA R58, -RZ, RZ, 0, 2.384185791015625e-07 ;  /* 0x00000004ff3a7435 */ /* 0x000fe200000001ff */
[----:B------:R-:W-:Y:S02]  /*21c0*/  MOV R59, R61 ;  /* 0x0000003d003b7202 */ /* 0x000fe40000000f00 */
[----:B------:R-:W-:Y:S02]  /*21d0*/  MOV R57, 0x1f ;  /* 0x0000001f00397802 */ /* 0x000fe40000000f00 */
[----:B------:R-:W-:Y:S02]  /*21e0*/  MOV R56, 0xffffffff ;  /* 0xffffffff00387802 */ /* 0x000fe40000000f00 */
[----:B------:R-:W-:Y:S02]  /*21f0*/  MOV R60, 0x2210 ;  /* 0x00002210003c7802 */ /* 0x000fe40000000f00 */
[----:B------:R-:W-:Y:S05]  /*2200*/  CALL.REL.NOINC `($__internal_149_$__cuda_sm70_shflsync_down_p) ;  /* 0x0000020000007944 */ /* 0x000fea0003c00000 */
[----:B------:R-:W-:Y:S01]  /*2210*/  FADD.FTZ R75, R114, R75 ;  /* 0x0000004b724b7221 */ /* 0x000fe20000010000 */
[----:B------:R-:W-:Y:S01]  /*2220*/  MOV R57, 0x1f ;  /* 0x0000001f00397802 */ /* 0x000fe20000000f00 */
[----:B-1----:R-:W-:Y:S01]  /*2230*/  FADD.FTZ R61, R61, R58 ;  /* 0x0000003a3d3d7221 */ /* 0x002fe20000010000 */
[----:B------:R-:W-:Y:S01]  /*2240*/  HFMA2.MMA R58, -RZ, RZ, 0, 1.1920928955078125e-07 ;  /* 0x00000002ff3a7435 */ /* 0x000fe200000001ff */
[----:B------:R-:W-:-:S02]  /*2250*/  MOV R56, 0xffffffff ;  /* 0xffffffff00387802 */ /* 0x000fc40000000f00 */
[----:B------:R-:W-:Y:S02]  /*2260*/  MOV R59, R75 ;  /* 0x0000004b003b7202 */ /* 0x000fe40000000f00 */
[----:B------:R-:W-:Y:S02]  /*2270*/  MOV R60, 0x2290 ;  /* 0x00002290003c7802 */ /* 0x000fe40000000f00 */
[----:B------:R-:W-:Y:S05]  /*2280*/  CALL.REL.NOINC `($__internal_149_$__cuda_sm70_shflsync_down_p) ;  /* 0x0000018000007944 */ /* 0x000fea0003c00000 */
[----:B-1----:R-:W-:Y:S01]  /*2290*/  MOV R114, R58 ;  /* 0x0000003a00727202 */ /* 0x002fe20000000f00 */
[----:B------:R-:W-:Y:S01]  /*22a0*/  HFMA2.MMA R58, -RZ, RZ, 0, 1.1920928955078125e-07 ;  /* 0x00000002ff3a7435 */ /* 0x000fe200000001ff */
[----:B------:R-:W-:Y:S02]  /*22b0*/  MOV R59, R61 ;  /* 0x0000003d003b7202 */ /* 0x000fe40000000f00 */
[----:B------:R-:W-:Y:S02]  /*22c0*/  MOV R57, 0x1f ;  /* 0x0000001f00397802 */ /* 0x000fe40000000f00 */
[----:B------:R-:W-:Y:S02]  /*22d0*/  MOV R56, 0xffffffff ;  /* 0xffffffff00387802 */ /* 0x000fe40000000f00 */
[----:B------:R-:W-:-:S02]  /*22e0*/  MOV R60, 0x2300 ;  /* 0x00002300003c7802 */ /* 0x000fc40000000f00 */
[----:B------:R-:W-:Y:S05]  /*22f0*/  CALL.REL.NOINC `($__internal_149_$__cuda_sm70_shflsync_down_p) ;  /* 0x0000011000007944 */ /* 0x000fea0003c00000 */
[----:B------:R-:W-:Y:S01]  /*2300*/  FADD.FTZ R75, R114, R75 ;  /* 0x0000004b724b7221 */ /* 0x000fe20000010000 */
[----:B------:R-:W-:Y:S01]  /*2310*/  MOV R57, 0x1f ;  /* 0x0000001f00397802 */ /* 0x000fe20000000f00 */
[----:B-1----:R-:W-:Y:S01]  /*2320*/  FADD.FTZ R61, R61, R58 ;  /* 0x0000003a3d3d7221 */ /* 0x002fe20000010000 */
[----:B------:R-:W-:Y:S01]  /*2330*/  HFMA2.MMA R58, -RZ, RZ, 0, 5.9604644775390625e-08 ;  /* 0x00000001ff3a7435 */ /* 0x000fe200000001ff */
[----:B------:R-:W-:-:S02]  /*2340*/  MOV R56, 0xffffffff ;  /* 0xffffffff00387802 */ /* 0x000fc40000000f00 */
[----:B------:R-:W-:Y:S02]  /*2350*/  MOV R59, R75 ;  /* 0x0000004b003b7202 */ /* 0x000fe40000000f00 */
[----:B------:R-:W-:Y:S02]  /*2360*/  MOV R60, 0x2380 ;  /* 0x00002380003c7802 */ /* 0x000fe40000000f00 */
[----:B------:R-:W-:Y:S05]  /*2370*/  CALL.REL.NOINC `($__internal_149_$__cuda_sm70_shflsync_down_p) ;  /* 0x0000009000007944 */ /* 0x000fea0003c00000 */
[----:B-1----:R-:W-:Y:S01]  /*2380*/  MOV R114, R58 ;  /* 0x0000003a00727202 */ /* 0x002fe20000000f00 */
[----:B------:R-:W-:Y:S01]  /*2390*/  HFMA2.MMA R58, -RZ, RZ, 0, 5.9604644775390625e-08 ;  /* 0x00000001ff3a7435 */ /* 0x000fe200000001ff */
[----:B------:R-:W-:Y:S02]  /*23a0*/  MOV R59, R61 ;  /* 0x0000003d003b7202 */ /* 0x000fe40000000f00 */
[----:B------:R-:W-:Y:S02]  /*23b0*/  MOV R57, 0x1f ;  /* 0x0000001f00397802 */ /* 0x000fe40000000f00 */
[----:B------:R-:W-:Y:S02]  /*23c0*/  MOV R56, 0xffffffff ;  /* 0xffffffff00387802 */ /* 0x000fe40000000f00 */
[----:B------:R-:W-:-:S02]  /*23d0*/  MOV R60, 0x23f0 ;  /* 0x000023f0003c7802 */ /* 0x000fc40000000f00 */
[----:B------:R-:W-:Y:S05]  /*23e0*/  CALL.REL.NOINC `($__internal_149_$__cuda_sm70_shflsync_down_p) ;  /* 0x0000002000007944 */ /* 0x000fea0003c00000 */
[----:B-1----:R-:W-:Y:S01]  /*23f0*/  MOV R56, R58 ;  /* 0x0000003a00387202 */ /* 0x002fe20000000f00 */
[----:B------:R-:W-:Y:S05]  /*2400*/  BRA `(.L_x_5106) ;  /* 0xffffeb6000007947 */ /* 0x000fea000383ffff */
        .weak           $__internal_149_$__cuda_sm70_shflsync_down_p
        .type           $__internal_149_$__cuda_sm70_shflsync_down_p,@function
        .size           $__internal_149_$__cuda_sm70_shflsync_down_p,(.L_x_6951 - $__internal_149_$__cuda_sm70_shflsync_down_p)
$__internal_149_$__cuda_sm70_shflsync_down_p:
[----:B------:R-:W-:Y:S04]  /*2410*/  WARPSYNC R56 ;  /* 0x0000003800007348 */ /* 0x000fe80003800000 */
[----:B------:R0:W1:Y:S02]  /*2420*/  SHFL.DOWN PT, R58, R59, R58, R57 ;  /* 0x0800003a3b3a7389 */ /* 0x00006400000e0039 */
[----:B0-----:R-:W-:Y:S01]  /*2430*/  HFMA2.MMA R57, -RZ, RZ, 0, 0 ;  /* 0x00000000ff397435 */ /* 0x001fe200000001ff */
[----:B------:R-:W-:-:S05]  /*2440*/  MOV R56, R60 ;  /* 0x0000003c00387202 */ /* 0x000fca0000000f00 */
[----:B------:R-:W-:Y:S05]  /*2450*/  RET.REL.NODEC R56 `(_ZN10layer_norm13ln_bwd_kernelINS_13Kernel_traitsIf6__halffS2_fjLj2048ELj1ELj1ELj4ELj16ENS_18Kernel_traits_baseILj2048EfS2_fS2_fjLj128EEEEELb1ELb0ELb0ELb1EEEvNS_9BwdParamsE) ;  /* 0xffffdba038007950 */ /* 0x000fea0003c3ffff */
.L_x_5107:
        /* <DEDUP_REMOVED lines=10> */
.L_x_6951:


//--------------------- .text._ZN10layer_norm22ln_bwd_finalize_kernelINS_22Kernel_traits_finalizeILj2048Ef6__halffS2_fjLb0ELj1024ELj4ENS_18Kernel_traits_baseILj2048EfS2_fS2_fjLj1024EEEEELb0ELb0EEEvNS_9BwdParamsE --------------------------
	.section	.text._ZN10layer_norm22ln_bwd_finalize_kernelINS_22Kernel_traits_finalizeILj2048Ef6__halffS2_fjLb0ELj1024ELj4ENS_18Kernel_traits_baseILj2048EfS2_fS2_fjLj1024EEEEELb0ELb0EEEvNS_9BwdParamsE,"ax",@progbits
	.sectioninfo	@"SHI_REGISTERS=30"
	.align	128
        .global         _ZN10layer_norm22ln_bwd_finalize_kernelINS_22Kernel_traits_finalizeILj2048Ef6__halffS2_fjLb0ELj1024ELj4ENS_18Kernel_traits_baseILj2048EfS2_fS2_fjLj1024EEEEELb0ELb0EEEvNS_9BwdParamsE
        .type           _ZN10layer_norm22ln_bwd_finalize_kernelINS_22Kernel_traits_finalizeILj2048Ef6__halffS2_fjLb0ELj1024ELj4ENS_18Kernel_traits_baseILj2048EfS2_fS2_fjLj1024EEEEELb0ELb0EEEvNS_9BwdParamsE,@function
        .size           _ZN10layer_norm22ln_bwd_finalize_kernelINS_22Kernel_traits_finalizeILj2048Ef6__halffS2_fjLb0ELj1024ELj4ENS_18Kernel_traits_baseILj2048EfS2_fS2_fjLj1024EEEEELb0ELb0EEEvNS_9BwdParamsE,(.L_x_6952 - _ZN10layer_norm22ln_bwd_finalize_kernelINS_22Kernel_traits_finalizeILj2048Ef6__halffS2_fjLb0ELj1024ELj4ENS_18Kernel_traits_baseILj2048EfS2_fS2_fjLj1024EEEEELb0ELb0EEEvNS_9BwdParamsE)
        .other          _ZN10layer_norm22ln_bwd_finalize_kernelINS_22Kernel_traits_finalizeILj2048Ef6__halffS2_fjLb0ELj1024ELj4ENS_18Kernel_traits_baseILj2048EfS2_fS2_fjLj1024EEEEELb0ELb0EEEvNS_9BwdParamsE,@"STO_CUDA_ENTRY STV_DEFAULT"
_ZN10layer_norm22ln_bwd_finalize_kernelINS_22Kernel_traits_finalizeILj2048Ef6__halffS2_fjLb0ELj1024ELj4ENS_18Kernel_traits_baseILj2048EfS2_fS2_fjLj1024EEEEELb0ELb0EEEvNS_9BwdParamsE:
.text._ZN10layer_norm22ln_bwd_finalize_kernelINS_22Kernel_traits_finalizeILj2048Ef6__halffS2_fjLb0ELj1024ELj4ENS_18Kernel_traits_baseILj2048EfS2_fS2_fjLj1024EEEEELb0ELb0EEEvNS_9BwdParamsE:
        /* <DEDUP_REMOVED lines=19> */
.L_x_5121:
        /* <DEDUP_REMOVED lines=28> */
.L_x_5112:
        /* <DEDUP_REMOVED lines=35> */
.L_x_5111:
[----:B------:R-:W-:Y:S05]  /*0520*/  BSYNC B1 ;  /* 0x0000000000017941 */ /* 0x000fea0003800000 */
.L_x_5110:
        /* <DEDUP_REMOVED lines=23> */
.L_x_5114:
[----:B------:R-:W-:Y:S05]  /*06a0*/  BSYNC B1 ;  /* 0x0000000000017941 */ /* 0x000fea0003800000 */
.L_x_5113:
        /* <DEDUP_REMOVED lines=11> */
.L_x_5115:
[----:B------:R-:W-:Y:S05]  /*0760*/  BSYNC B1 ;  /* 0x0000000000017941 */ /* 0x000fea0003800000 */
.L_x_5109:
[----:B------:R-:W-:Y:S05]  /*0770*/  BSYNC B0 ;  /* 0x0000000000007941 */ /* 0x000fea0003800000 */
.L_x_5108:
        /* <DEDUP_REMOVED lines=11> */
.L_x_5122:
        /* <DEDUP_REMOVED lines=18> */
.L_x_5123:
[----:B---3--:R-:W-:Y:S02]  /*0950*/  FADD.FTZ R4, R4, R9 ;  /* 0x0000000904047221 */ /* 0x008fe40000010000 */
[----:B-12---:R-:W-:-:S03]  /*0960*/  FADD.FTZ R6, R5, R6 ;  /* 0x0000000605067221 */ /* 0x006fc60000010000 */
[----:B------:R1:W-:Y:S04]  /*0970*/  @!P1 STS [R17.X4+0x2000], R4 ;  /* 0x0020000411009388 */ /* 0x0003e80000004800 */
[----:B------:R1:W-:Y:S02]  /*0980*/  @!P1 STS [R17.X4+0x2080], R6 ;  /* 0x0020800611009388 */ /* 0x0003e40000004800 */
.L_x_5116:
        /* <DEDUP_REMOVED lines=15> */
.L_x_5120:
[----:B------:R-:W-:Y:S05]  /*0a80*/  BSYNC B0 ;  /* 0x0000000000007941 */ /* 0x000fea0003800000 */
.L_x_5119:
[C---:B------:R-:W-:Y:S02]  /*0a90*/  ISETP.GT.U32.AND P1, PT, R18.reuse, -0x801, PT ;  /* 0xfffff7ff1200780c */ /* 0x040fe40003f24070 */
[----:B------:R-:W-:Y:S02]  /*0aa0*/  IADD3 R18, R18, 0x800, RZ ;  /* 0x0000080012127810 */ /* 0x000fe40007ffe0ff */
[----:B------:R-:W-:-:S09]  /*0ab0*/  IADD3 R19, R19, 0x400, RZ ;  /* 0x0000040013137810 */ /* 0x000fd20007ffe0ff */
[----:B01----:R-:W-:Y:S05]  /*0ac0*/  @P1 BRA `(.L_x_5121) ;  /* 0xfffff66000001947 */ /* 0x003fea000383ffff */
[----:B------:R-:W-:Y:S05]  /*0ad0*/  EXIT ;  /* 0x000000000000794d */ /* 0x000fea0003800000 */
.L_x_5117:
[----:B--2---:R-:W-:Y:S01]  /*0ae0*/  IMAD.MOV.U32 R9, RZ, RZ, R5 ;  /* 0x000000ffff097224 */ /* 0x004fe200078e0005 */
[----:B------:R-:W-:Y:S01]  /*0af0*/  MOV R8, 0x1 ;  /* 0x0000000100087802 */ /* 0x000fe20000000f00 */
[----:B------:R-:W-:Y:S01]  /*0b00*/  IMAD.MOV.U32 R7, RZ, RZ, 0x1f ;  /* 0x0000001fff077424 */ /* 0x000fe200078e00ff */
[----:B------:R-:W-:Y:S02]  /*0b10*/  MOV R10, 0xffffffff ;  /* 0xffffffff000a7802 */ /* 0x000fe40000000f00 */
[----:B------:R-:W-:Y:S02]  /*0b20*/  MOV R2, 0xb40 ;  /* 0x00000b4000027802 */ /* 0x000fe40000000f00 */
[----:B01----:R-:W-:Y:S05]  /*0b30*/  CALL.REL.NOINC `($__internal_150_$__cuda_sm70_shflsync_bfly_p) ;  /* 0x000003b000007944 */ /* 0x003fea0003c00000 */
[----:B-1----:R-:W-:Y:S01]  /*0b40*/  IMAD.MOV.U32 R2, RZ, RZ, R7 ;  /* 0x000000ffff027224 */ /* 0x002fe200078e0007 */
[----:B0-----:R-:W-:Y:S05]  /*0b50*/  BRA `(.L_x_5122) ;  /* 0xfffffcd000007947 */ /* 0x001fea000383ffff */
.L_x_5118:
[----:B------:R-:W-:Y:S01]  /*0b60*/  HFMA2.MMA R8, -RZ, RZ, 0, 1.1920928955078125e-07 ;  /* 0x00000002ff087435 */ /* 0x000fe200000001ff */
[----:B------:R-:W-:Y:S01]  /*0b70*/  MOV R7, 0x1f ;  /* 0x0000001f00077802 */ /* 0x000fe20000000f00 */
[----:B------:R-:W-:Y:S01]  /*0b80*/  IMAD.MOV.U32 R10, RZ, RZ, -0x1 ;  /* 0xffffffffff0a7424 */ /* 0x000fe200078e00ff */
[----:B------:R-:W-:-:S03]  /*0b90*/  MOV R2, 0xbb0 ;  /* 0x00000bb000027802 */ /* 0x000fc60000000f00 */
[----:B012---:R-:W-:Y:S05]  /*0ba0*/  CALL.REL.NOINC `($__internal_150_$__cuda_sm70_shflsync_bfly_p) ;  /* 0x0000034000007944 */ /* 0x007fea0003c00000 */
[----:B0-----:R-:W-:Y:S01]  /*0bb0*/  HFMA2.MMA R8, -RZ, RZ, 0, 2.384185791015625e-07 ;  /* 0x00000004ff087435 */ /* 0x001fe200000001ff */
[----:B-1----:R-:W-:Y:S01]  /*0bc0*/  FADD.FTZ R9, R9, R7 ;  /* 0x0000000709097221 */ /* 0x002fe20000010000 */
[----:B------:R-:W-:Y:S01]  /*0bd0*/  MOV R7, 0x1f ;  /* 0x0000001f00077802 */ /* 0x000fe20000000f00 */
[----:B------:R-:W-:Y:S01]  /*0be0*/  IMAD.MOV.U32 R10, RZ, RZ, -0x1 ;  /* 0xffffffffff0a7424 */ /* 0x000fe200078e00ff */
[----:B------:R-:W-:-:S02]  /*0bf0*/  MOV R2, 0xc10 ;  /* 0x00000c1000027802 */ /* 0x000fc40000000f00 */
[----:B------:R-:W-:Y:S05]  /*0c00*/  CALL.REL.NOINC `($__internal_150_$__cuda_sm70_shflsync_bfly_p) ;  /* 0x000002e000007944 */ /* 0x000fea0003c00000 */
[----:B0-----:R-:W-:Y:S01]  /*0c10*/  HFMA2.MMA R8, -RZ, RZ, 0, 4.76837158203125e-07 ;  /* 0x00000008ff087435 */ /* 0x001fe200000001ff */
[----:B-1----:R-:W-:Y:S01]  /*0c20*/  FADD.FTZ R9, R9, R7 ;  /* 0x0000000709097221 */ /* 0x002fe20000010000 */
[----:B------:R-:W-:Y:S01]  /*0c30*/  MOV R7, 0x1f ;  /* 0x0000001f00077802 */ /* 0x000fe20000000f00 */
[----:B------:R-:W-:Y:S01]  /*0c40*/  IMAD.MOV.U32 R10, RZ, RZ, -0x1 ;  /* 0xffffffffff0a7424 */ /* 0x000fe200078e00ff */
[----:B------:R-:W-:-:S02]  /*0c50*/  MOV R2, 0xc70 ;  /* 0x00000c7000027802 */ /* 0x000fc40000000f00 */
[----:B------:R-:W-:Y:S05]  /*0c60*/  CALL.REL.NOINC `($__internal_150_$__cuda_sm70_shflsync_bfly_p) ;  /* 0x0000028000007944 */ /* 0x000fea0003c00000 */
[----:B-1----:R-:W-:Y:S01]  /*0c70*/  FADD.FTZ R6, R9, R7 ;  /* 0x0000000709067221 */ /* 0x002fe20000010000 */
[----:B0-----:R-:W-:Y:S01]  /*0c80*/  HFMA2.MMA R8, -RZ, RZ, 0, 9.5367431640625e-07 ;  /* 0x00000010ff087435 */ /* 0x001fe200000001ff */
[----:B------:R-:W-:Y:S01]  /*0c90*/  MOV R7, 0x1f ;  /* 0x0000001f00077802 */ /* 0x000fe20000000f00 */
[----:B------:R-:W-:Y:S01]  /*0ca0*/  IMAD.MOV.U32 R10, RZ, RZ, -0x1 ;  /* 0xffffffffff0a7424 */ /* 0x000fe200078e00ff */
[----:B------:R-:W-:-:S02]  /*0cb0*/  MOV R2, 0xce0 ;  /* 0x00000ce000027802 */ /* 0x000fc40000000f00 */
[----:B------:R-:W-:Y:S02]  /*0cc0*/  MOV R9, R6 ;  /* 0x0000000600097202 */ /* 0x000fe40000000f00 */
[----:B------:R-:W-:Y:S05]  /*0cd0*/  CALL.REL.NOINC `($__internal_150_$__cuda_sm70_shflsync_bfly_p) ;  /* 0x0000021000007944 */ /* 0x000fea0003c00000 */
[----:B0-----:R-:W-:Y:S01]  /*0ce0*/  HFMA2.MMA R8, -RZ, RZ, 0, 5.9604644775390625e-08 ;  /* 0x00000001ff087435 */ /* 0x001fe200000001ff */
[----:B-1----:R-:W-:Y:S01]  /*0cf0*/  MOV R5, R7 ;  /* 0x0000000700057202 */ /* 0x002fe20000000f00 */
[----:B------:R-:W-:Y:S01]  /*0d00*/  IMAD.MOV.U32 R9, RZ, RZ, R4 ;  /* 0x000000ffff097224 */ /* 0x000fe200078e0004 */
[----:B------:R-:W-:Y:S01]  /*0d10*/  MOV R7, 0x1f ;  /* 0x0000001f00077802 */ /* 0x000fe20000000f00 */
[----:B------:R-:W-:Y:S01]  /*0d20*/  IMAD.MOV.U32 R10, RZ, RZ, -0x1 ;  /* 0xffffffffff0a7424 */ /* 0x000fe200078e00ff */
[----:B------:R-:W-:Y:S02]  /*0d30*/  MOV R2, 0xd50 ;  /* 0x00000d5000027802 */ /* 0x000fe40000000f00 */
[----:B------:R-:W-:Y:S05]  /*0d40*/  CALL.REL.NOINC `($__internal_150_$__cuda_sm70_shflsync_bfly_p) ;  /* 0x000001a000007944 */ /* 0x000fea0003c00000 */
[----:B0-----:R-:W-:Y:S01]  /*0d50*/  HFMA2.MMA R8, -RZ, RZ, 0, 1.1920928955078125e-07 ;  /* 0x00000002ff087435 */ /* 0x001fe200000001ff */
[----:B-1----:R-:W-:Y:S01]  /*0d60*/  FADD.FTZ R9, R4, R7 ;  /* 0x0000000704097221 */ /* 0x002fe20000010000 */
[----:B------:R-:W-:Y:S01]  /*0d70*/  MOV R7, 0x1f ;  /* 0x0000001f00077802 */ /* 0x000fe20000000f00 */
[----:B------:R-:W-:Y:S01]  /*0d80*/  IMAD.MOV.U32 R10, RZ, RZ, -0x1 ;  /* 0xffffffffff0a7424 */ /* 0x000fe200078e00ff */
[----:B------:R-:W-:Y:S02]  /*0d90*/  MOV R2, 0xdb0 ;  /* 0x00000db000027802 */ /* 0x000fe40000000f00 */
[----:B------:R-:W-:Y:S05]  /*0da0*/  CALL.REL.NOINC `($__internal_150_$__cuda_sm70_shflsync_bfly_p) ;  /* 0x0000014000007944 */ /* 0x000fea0003c00000 */
        /* <DEDUP_REMOVED lines=12> */
[----:B0-----:R-:W-:Y:S01]  /*0e70*/  HFMA2.MMA R8, -RZ, RZ, 0, 9.5367431640625e-07 ;  /* 0x00000010ff087435 */ /* 0x001fe200000001ff */
[----:B-1----:R-:W-:Y:S01]  /*0e80*/  FADD.FTZ R9, R9, R7 ;  /* 0x0000000709097221 */ /* 0x002fe20000010000 */
[----:B------:R-:W-:Y:S01]  /*0e90*/  MOV R7, 0x1f ;  /* 0x0000001f00077802 */ /* 0x000fe20000000f00 */
[----:B------:R-:W-:Y:S01]  /*0ea0*/  IMAD.MOV.U32 R10, RZ, RZ, -0x1 ;  /* 0xffffffffff0a7424 */ /* 0x000fe200078e00ff */
[----:B------:R-:W-:-:S02]  /*0eb0*/  MOV R2, 0xed0 ;  /* 0x00000ed000027802 */ /* 0x000fc40000000f00 */
[----:B------:R-:W-:Y:S05]  /*0ec0*/  CALL.REL.NOINC `($__internal_150_$__cuda_sm70_shflsync_bfly_p) ;  /* 0x0000002000007944 */ /* 0x000fea0003c00000 */
[----:B-1----:R-:W-:Y:S01]  /*0ed0*/  MOV R4, R7 ;  /* 0x0000000700047202 */ /* 0x002fe20000000f00 */
[----:B0-----:R-:W-:Y:S05]  /*0ee0*/  BRA `(.L_x_5123) ;  /* 0xfffffa6000007947 */ /* 0x001fea000383ffff */
        .weak           $__internal_150_$__cuda_sm70_shflsync_bfly_p
        .type           $__internal_150_$__cuda_sm70_shflsync_bfly_p,@function
        .size           $__internal_150_$__cuda_sm70_shflsync_bfly_p,(.L_x_6952 - $__internal_150_$__cuda_sm70_shflsync_bfly_p)
$__internal_150_$__cuda_sm70_shflsync_bfly_p:
[----:B------:R-:W-:Y:S01]  /*0ef0*/  HFMA2.MMA R3, -RZ, RZ, 0, 0 ;  /* 0x00000000ff037435 */ /* 0x000fe200000001ff */
[----:B------:R-:W-:Y:S04]  /*0f00*/  WARPSYNC R10 ;  /* 0x0000000a00007348 */ /* 0x000fe80003800000 */
[----:B------:R0:W1:Y:S01]  /*0f10*/  SHFL.BFLY PT, R7, R9, R8, R7 ;  /* 0x0c00000809077389 */ /* 0x00006200000e0007 */
[----:B------:R-:W-:Y:S05]  /*0f20*/  RET.REL.NODEC R2 `(_ZN10layer_norm22ln_bwd_finalize_kernelINS_22Kernel_traits_finalizeILj2048Ef6__halffS2_fjLb0ELj1024ELj4ENS_18Kernel_traits_baseILj2048EfS2_fS2_fjLj1024EEEEELb0ELb0EEEvNS_9BwdParamsE) ;  /* 0xfffff0d002007950 */ /* 0x000fea0003c3ffff */
.L_x_5124:
        /* <DEDUP_REMOVED lines=13> */
.L_x_6952:


//--------------------- .text._ZN10layer_norm13ln_bwd_kernelINS_13Kernel_traitsIf6__halffS2_fjLj2048ELj1ELj1ELj4ELj16ENS_18Kernel_traits_baseILj2048EfS2_fS2_fjLj128EEEEELb1ELb0ELb1ELb0EEEvNS_9BwdParamsE --------------------------
	.section	.text._ZN10layer_norm13ln_bwd_kernelINS_13Kernel_traitsIf6__halffS2_fjLj2048ELj1ELj1ELj4ELj16ENS_18Kernel_traits_baseILj2048EfS2_fS2_fjLj128EEEEELb1ELb0ELb1ELb0EEEvNS_9BwdParamsE,"ax",@progbits
	.sectioninfo	@"SHI_REGISTERS=144"
	.align	128
        .global         _ZN10layer_norm13ln_bwd_kernelINS_13Kernel_traitsIf6__halffS2_fjLj2048ELj1ELj1ELj4ELj16ENS_18Kernel_traits_baseILj2048EfS2_fS2_fjLj128EEEEELb1ELb0ELb1ELb0EEEvNS_9BwdParamsE
        .type           _ZN10layer_norm13ln_bwd_kernelINS_13Kernel_traitsIf6__halffS2_fjLj2048ELj1ELj1ELj4ELj16ENS_18Kernel_traits_baseILj2048EfS2_fS2_fjLj128EEEEELb1ELb0ELb1ELb0EEEvNS_9BwdParamsE,@function
        .size           _ZN10layer_norm13ln_bwd_kernelINS_13Kernel_traitsIf6__halffS2_fjLj2048ELj1ELj1ELj4ELj16ENS_18Kernel_traits_baseILj2048EfS2_fS2_fjLj128EEEEELb1ELb0ELb1ELb0EEEvNS_9BwdParamsE,(.L_x_6953 - _ZN10layer_norm13ln_bwd_kernelINS_13Kernel_traitsIf6__halffS2_fjLj2048ELj1ELj1ELj4ELj16ENS_18Kernel_traits_baseILj2048EfS2_fS2_fjLj128EEEEELb1ELb0ELb1ELb0EEEvNS_9BwdParamsE)
        .other          _ZN10layer_norm13ln_bwd_kernelINS_13Kernel_traitsIf6__halffS2_fjLj2048ELj1ELj1ELj4ELj16ENS_18Kernel_traits_baseILj2048EfS2_fS2_fjLj128EEEEELb1ELb0ELb1ELb0EEEvNS_9BwdParamsE,@"STO_CUDA_ENTRY STV_DEFAULT"
_ZN10layer_norm13ln_bwd_kernelINS_13Kernel_traitsIf6__halffS2_fjLj2048ELj1ELj1ELj4ELj16ENS_18Kernel_traits_baseILj2048EfS2_fS2_fjLj128EEEEELb1ELb0ELb1ELb0EEEvNS_9BwdParamsE:
.text._ZN10layer_norm13ln_bwd_kernelINS_13Kernel_traitsIf6__halffS2_fjLj2048ELj1ELj1ELj4ELj16ENS_18Kernel_traits_baseILj2048EfS2_fS2_fjLj128EEEEELb1ELb0ELb1ELb0EEEvNS_9BwdParamsE:
        /* <DEDUP_REMOVED lines=43> */
.L_x_5171:
        /* <DEDUP_REMOVED lines=36> */
.L_x_5129:
[----:B------:R-:W-:Y:S05]  /*04f0*/  BSYNC B1 ;  /* 0x0000000000017941 */ /* 0x000fea0003800000 */
.L_x_5128:
        /* <DEDUP_REMOVED lines=13> */
.L_x_5127:
        /* <DEDUP_REMOVED lines=40> */
[--C-:B----4-:R-:W-:Y:S01]  /*0850*/  HADD2.F32 R81, -RZ, R84.reuse.H0_H0 ;  /* 0x20000054ff517230 */ /* 0x110fe20000004100 */
[----:B------:R-:W-:Y:S01]  /*0860*/  FADD.FTZ R107, -R135, R82 ;  /* 0x00000052876b7221 */ /* 0x000fe20000010100 */
[--C-:B------:R-:W-:Y:S01]  /*0870*/  HADD2.F32 R80, -RZ, R85.reuse.H1_H1 ;  /* 0x30000055ff507230 */ /* 0x100fe20000004100 */
[C---:B------:R-:W-:Y:S01]  /*0880*/  FMUL.FTZ R101, R98.reuse, R101 ;  /* 0x0000006562657220 */ /* 0x040fe20000410000 */
[----:B------:R-:W-:Y:S01]  /*0890*/  HADD2.F32 R84, -RZ, R84.H1_H1 ;  /* 0x30000054ff547230 */ /* 0x000fe20000004100 */
[----:B------:R-:W-:Y:S02]  /*08a0*/  FMUL.FTZ R104, R98, R109 ;  /* 0x0000006d62687220 */ /* 0x000fe40000410000 */
[----:B------:R-:W-:Y:S01]  /*08b0*/  FMUL.FTZ R110, R4, R81 ;  /* 0x00000051046e7220 */ /* 0x000fe20000410000 */
[----:B------:R-:W-:Y:S01]  /*08c0*/  HADD2.F32 R83, -RZ, R85.H0_H0 ;  /* 0x20000055ff537230 */ /* 0x000fe20000004100 */
        /* <DEDUP_REMOVED lines=15> */
[--C-:B------:R-:W-:Y:S01]  /*09c0*/  HADD2.F32 R113, -RZ, R86.reuse.H0_H0 ;  /* 0x20000056ff717230 */ /* 0x100fe20000004100 */
[----:B---3--:R-:W-:Y:S02]  /*09d0*/  FADD.FTZ R85, -R135, R88 ;  /* 0x0000005887557221 */ /* 0x008fe40000010100 */
[----:B------:R-:W-:Y:S02]  /*09e0*/  FADD.FTZ R80, R83, R112 ;  /* 0x0000007053507221 */ /* 0x000fe40000010000 */
[----:B------:R-:W-:Y:S01]  /*09f0*/  FFMA.FTZ R81, R103, R112, R81 ;  /* 0x0000007067517223 */ /* 0x000fe20000010051 */
[----:B------:R-:W-:Y:S01]  /*0a00*/  HADD2.F32 R86, -RZ, R86.H1_H1 ;  /* 0x30000056ff567230 */ /* 0x000fe20000004100 */
[----:B------:R-:W-:-:S02]  /*0a10*/  FMUL.FTZ R105, R98, R85 ;  /* 0x0000005562697220 */ /* 0x000fc40000410000 */
[----:B------:R-:W-:Y:S02]  /*0a20*/  FADD.FTZ R89, -R135, R89 ;  /* 0x0000005987597221 */ /* 0x000fe40000010100 */
[----:B------:R-:W-:Y:S02]  /*0a30*/  FMUL.FTZ R114, R8, R113 ;  /* 0x0000007108727220 */ /* 0x000fe40000410000 */
[----:B------:R-:W-:Y:S02]  /*0a40*/  FADD.FTZ R83, R80, R111 ;  /* 0x0000006f50537221 */ /* 0x000fe40000010000 */
[----:B------:R-:W-:Y:S01]  /*0a50*/  FFMA.FTZ R81, R104, R111, R81 ;  /* 0x0000006f68517223 */ /* 0x000fe20000010051 */
[--C-:B-1----:R-:W-:Y:S01]  /*0a60*/  HADD2.F32 R95, -RZ, R87.reuse.H0_H0 ;  /* 0x20000057ff5f7230 */ /* 0x102fe20000004100 */
[----:B------:R-:W-:Y:S01]  /*0a70*/  FADD.FTZ R40, R40, R113 ;  /* 0x0000007128287221 */ /* 0x000fe20000010000 */
[----:B------:R-:W-:Y:S01]  /*0a80*/  HADD2.F32 R82, -RZ, R87.H1_H1 ;  /* 0x30000057ff527230 */ /* 0x000fe20000004100 */
[----:B------:R-:W-:-:S02]  /*0a90*/  FFMA.FTZ R24, R105, R113, R24 ;  /* 0x0000007169187223 */ /* 0x000fc40000010018 */
[----:B------:R-:W-:Y:S02]  /*0aa0*/  FADD.FTZ R87, -R135, R90 ;  /* 0x0000005a87577221 */ /* 0x000fe40000010100 */
        /* <DEDUP_REMOVED lines=23> */
.L_x_5132:
[----:B------:R-:W-:Y:S05]  /*0c20*/  BSYNC B1 ;  /* 0x0000000000017941 */ /* 0x000fea0003800000 */
.L_x_5131:
        /* <DEDUP_REMOVED lines=18> */
[----:B------:R-:W-:Y:S01]  /*0d50*/  FMUL.FTZ R117, R98, R117 ;  /* 0x0000007562757220 */ /* 0x000fe20000410000 */
[----:B------:R-:W-:Y:S01]  /*0d60*/  HADD2.F32 R84, -RZ, R84.H1_H1 ;  /* 0x30000054ff547230 */ /* 0x000fe20000004100 */
[C---:B------:R-:W-:Y:S02]  /*0d70*/  FADD.FTZ R123, -R135.reuse, R83 ;  /* 0x00000053877b7221 */ /* 0x040fe40000010100 */
[----:B------:R-:W-:Y:S01]  /*0d80*/  FMUL.FTZ R124, R12, R81 ;  /* 0x000000510c7c7220 */ /* 0x000fe20000410000 */
[----:B------:R-:W-:Y:S01]  /*0d90*/  HADD2.F32 R83, -RZ, R85.H0_H0 ;  /* 0x20000055ff537230 */ /* 0x000fe20000004100 */
[----:B0-----:R-:W-:Y:S02]  /*0da0*/  FADD.FTZ R119, -R135, R82 ;  /* 0x0000005287777221 */ /* 0x001fe40000010100 */
[----:B------:R-:W-:Y:S02]  /*0db0*/  FMUL.FTZ R118, R98, R121 ;  /* 0x0000007962767220 */ /* 0x000fe40000410000 */
[----:B------:R-:W-:-:S02]  /*0dc0*/  FMUL.FTZ R125, R13, R84 ;  /* 0x000000540d7d7220 */ /* 0x000fc40000410000 */
[----:B------:R-:W-:Y:S02]  /*0dd0*/  FADD.FTZ R80, R141, R124 ;  /* 0x0000007c8d507221 */ /* 0x000fe40000010000 */
[C---:B------:R-:W-:Y:S01]  /*0de0*/  FFMA.FTZ R138, R117.reuse, R124, R138 ;  /* 0x0000007c758a7223 */ /* 0x040fe2000001008a */
[----:B------:R-:W-:Y:S01]  /*0df0*/  HADD2.F32 R82, -RZ, R85.H1_H1 ;  /* 0x30000055ff527230 */ /* 0x000fe20000004100 */
[----:B------:R-:W-:Y:S02]  /*0e00*/  FFMA.FTZ R28, R117, R81, R28 ;  /* 0x00000051751c7223 */ /* 0x000fe4000001001c */
[----:B------:R-:W-:Y:S02]  /*0e10*/  FADD.FTZ R44, R44, R81 ;  /* 0x000000512c2c7221 */ /* 0x000fe40000010000 */
[----:B------:R-:W-:Y:S02]  /*0e20*/  FMUL.FTZ R119, R98, R119 ;  /* 0x0000007762777220 */ /* 0x000fe40000410000 */
[----:B------:R-:W-:-:S02]  /*0e30*/  FMUL.FTZ R126, R14, R83 ;  /* 0x000000530e7e7220 */ /* 0x000fc40000410000 */
[----:B------:R-:W-:Y:S02]  /*0e40*/  FADD.FTZ R81, R80, R125 ;  /* 0x0000007d50517221 */ /* 0x000fe40000010000 */
[----:B------:R-:W-:Y:S01]  /*0e50*/  FFMA.FTZ R138, R118, R125, R138 ;  /* 0x0000007d768a7223 */ /* 0x000fe2000001008a */
[----:B------:R-:W-:Y:S01]  /*0e60*/  HADD2.F32 R129, -RZ, R86.H0_H0 ;  /* 0x20000056ff817230 */ /* 0x000fe20000004100 */
[----:B---3--:R-:W-:Y:S02]  /*0e70*/  FADD.FTZ R85, -R135, R88 ;  /* 0x0000005887557221 */ /* 0x008fe40000010100 */
[----:B------:R-:W-:Y:S02]  /*0e80*/  FMUL.FTZ R120, R98, R123 ;  /* 0x0000007b62787220 */ /* 0x000fe40000410000 */
[----:B------:R-:W-:Y:S02]  /*0e90*/  FMUL.FTZ R127, R15, R82 ;  /* 0x000000520f7f7220 */ /* 0x000fe40000410000 */
[----:B------:R-:W-:-:S02]  /*0ea0*/  FADD.FTZ R80, R81, R126 ;  /* 0x0000007e51507221 */ /* 0x000fc40000010000 */
[----:B------:R-:W-:Y:S01]  /*0eb0*/  FFMA.FTZ R138, R119, R126, R138 ;  /* 0x0000007e778a7223 */ /* 0x000fe2000001008a */
[----:B------:R-:W-:Y:S01]  /*0ec0*/  HADD2.F32 R86, -RZ, R86.H1_H1 ;  /* 0x30000056ff567230 */ /* 0x000fe20000004100 */
[----:B------:R-:W-:Y:S02]  /*0ed0*/  FMUL.FTZ R121, R98, R85 ;  /* 0x0000005562797220 */ /* 0x000fe40000410000 */
        /* <DEDUP_REMOVED lines=36> */
.L_x_5130:
[----:B------:R-:W-:Y:S05]  /*1120*/  BSYNC B0 ;  /* 0x0000000000007941 */ /* 0x000fea0003800000 */
.L_x_5126:
[----:B------:R-:W-:Y:S02]  /*1130*/  LOP3.LUT P4, RZ, R97, 0xff, RZ, 0xc0, !PT ;  /* 0x000000ff61ff7812 */ /* 0x000fe4000788c0ff */
[----:B------:R-:W-:Y:S02]  /*1140*/  SHF.R.U32.HI R82, RZ, 0x5, R0 ;  /* 0x00000005ff527819 */ /* 0x000fe40000011600 */
[----:B------:R-:W-:-:S02]  /*1150*/  LOP3.LUT P3, RZ, R0, 0x1f, RZ, 0xc0, !PT ;  /* 0x0000001f00ff7812 */ /* 0x000fc4000786c0ff */
[----:B------:R-:W-:-:S07]  /*1160*/  LOP3.LUT R90, R82, 0x7fffffc, RZ, 0xc0, !PT ;  /* 0x07fffffc525a7812 */ /* 0x000fce00078ec0ff */
[----:B------:R-:W-:Y:S01]  /*1170*/  @!P4 IADD3 R90, R90, 0x4, RZ ;  /* 0x000000045a5ac810 */ /* 0x000fe20007ffe0ff */
[----:B------:R-:W-:Y:S05]  /*1180*/  BRA.DIV ~URZ, `(.L_x_5133) ;  /* 0x000019c27f007947 */ /* 0x000fea000b800000 */
[----:B------:R3:W4:Y:S02]  /*1190*/  SHFL.DOWN PT, R84, R141, 0x10, 0x1f ;  /* 0x0a001f008d547f89 */ /* 0x00072400000e0000 */
.L_x_5172:
        /* <DEDUP_REMOVED lines=18> */
.L_x_5173:
        /* <DEDUP_REMOVED lines=44> */
.L_x_5138:
[----:B------:R-:W-:Y:S05]  /*1580*/  BSYNC B1 ;  /* 0x0000000000017941 */ /* 0x000fea0003800000 */
.L_x_5137:
        /* <DEDUP_REMOVED lines=10> */
.L_x_5140:
[----:B------:R-:W-:Y:S05]  /*1630*/  BSYNC B1 ;  /* 0x0000000000017941 */ /* 0x000fea0003800000 */
.L_x_5139:
        /* <DEDUP_REMOVED lines=29> */
.L_x_5142:
[----:B------:R-:W-:Y:S05]  /*1810*/  BSYNC B1 ;  /* 0x0000000000017941 */ /* 0x000fea0003800000 */
.L_x_5141:
        /* <DEDUP_REMOVED lines=8> */
.L_x_5144:
[----:B------:R-:W-:Y:S05]  /*18a0*/  BSYNC B1 ;  /* 0x0000000000017941 */ /* 0x000fea0003800000 */
.L_x_5143:
        /* <DEDUP_REMOVED lines=8> */
.L_x_5146:
[----:B------:R-:W-:Y:S05]  /*1930*/  BSYNC B1 ;  /* 0x0000000000017941 */ /* 0x000fea0003800000 */
.L_x_5145:
        /* <DEDUP_REMOVED lines=18> */
.L_x_5148:
[----:B------:R-:W-:Y:S05]  /*1a60*/  BSYNC B1 ;  /* 0x0000000000017941 */ /* 0x000fea0003800000 */
.L_x_5147:
        /* <DEDUP_REMOVED lines=32> */
.L_x_5150:
[----:B------:R-:W-:Y:S05]  /*1c70*/  BSYNC B1 ;  /* 0x0000000000017941 */ /* 0x000fea0003800000 */
.L_x_5149:
        /* <DEDUP_REMOVED lines=17> */
.L_x_5152:
[----:B------:R-:W-:Y:S05]  /*1d90*/  BSYNC B1 ;  /* 0x0000000000017941 */ /* 0x000fea0003800000 */
.L_x_5151:
[----:B------:R-:W-:Y:S01]  /*1da0*/  @P3 LOP3.LUT P5, RZ, R3, 0xff0000, RZ, 0xc0, !PT ;  /* 0x00ff000003ff3812 */ /* 0x000fe200078ac0ff */
[----:B------:R-:W-:Y:S01]  /*1db0*/  @P3 FMUL.FTZ R83, R88, c[0x0][0x1ec] ;  /* 0x00007b0058533a20 */ /* 0x000fe20000410000 */
[----:B------:R-:W-:Y:S01]  /*1dc0*/  @P3 PRMT R77, R77, 0x5410, R89 ;  /* 0x000054104d4d3816 */ /* 0x000fe20000000059 */
[----:B------:R-:W-:Y:S01]  /*1dd0*/  @P3 IMAD.MOV.U32 R89, RZ, RZ, 0x10 ;  /* 0x00000010ff593424 */ /* 0x000fe200078e00ff */
[----:B------:R-:W-:Y:S01]  /*1de0*/  @P3 FSEL R82, R80, RZ, P5 ;  /* 0x000000ff50523208 */ /* 0x000fe20002800000 */
[----:B------:R-:W-:Y:S01]  /*1df0*/  @P3 FMUL.FTZ R83, R83, c[0x0][0x1e8] ;  /* 0x00007a0053533a20 */ /* 0x000fe20000410000 */
[----:B------:R-:W-:Y:S02]  /*1e00*/  @P3 LOP3.LUT P5, RZ, R3, 0xff000000, RZ, 0xc0, !PT ;  /* 0xff00000003ff3812 */ /* 0x000fe400078ac0ff */
[----:B------:R-:W-:Y:S02]  /*1e10*/  @P3 F2FP.PACK_AB R87, RZ, R82 ;  /* 0x00000052ff57323e */ /* 0x000fe400000000ff */
[----:B------:R-:W-:-:S02]  /*1e20*/  @P3 FSEL R83, R83, RZ, P5 ;  /* 0x000000ff53533208 */ /* 0x000fc40002800000 */
[----:B------:R-:W-:Y:S02]  /*1e30*/  @P6 MOV R80, 0x20 ;  /* 0x0000002000506802 */ /* 0x000fe40000000f00 */
[----:B------:R-:W-:Y:S02]  /*1e40*/  SEL R75, R88, R75, P4 ;  /* 0x0000004b584b7207 */ /* 0x000fe40002000000 */
[----:B------:R-:W-:Y:S02]  /*1e50*/  @P3 PRMT R78, R94, 0x7610, R78 ;  /* 0x000076105e4e3816 */ /* 0x000fe4000000004e */
[----:B------:R-:W-:Y:S01]  /*1e60*/  @P3 F2FP.PACK_AB R88, RZ, R83 ;  /* 0x00000053ff58323e */ /* 0x000fe200000000ff */
        /* <DEDUP_REMOVED lines=11> */
.L_x_5136:
[----:B------:R-:W-:Y:S05]  /*1f20*/  BSYNC B0 ;  /* 0x0000000000007941 */ /* 0x000fea0003800000 */
.L_x_5135:
        /* <DEDUP_REMOVED lines=15> */
.L_x_5156:
[----:B------:R-:W-:Y:S05]  /*2020*/  BSYNC B1 ;  /* 0x0000000000017941 */ /* 0x000fea0003800000 */
.L_x_5155:
        /* <DEDUP_REMOVED lines=12> */
.L_x_5158:
[----:B------:R-:W-:Y:S05]  /*20f0*/  BSYNC B1 ;  /* 0x0000000000017941 */ /* 0x000fea0003800000 */
.L_x_5157:
        /* <DEDUP_REMOVED lines=25> */
.L_x_5160:
[----:B------:R-:W-:Y:S05]  /*2290*/  BSYNC B1 ;  /* 0x0000000000017941 */ /* 0x000fea0003800000 */
.L_x_5159:
        /* <DEDUP_REMOVED lines=18> */
.L_x_5162:
[----:B------:R-:W-:Y:S05]  /*23c0*/  BSYNC B1 ;  /* 0x0000000000017941 */ /* 0x000fea0003800000 */
.L_x_5161:
        /* <DEDUP_REMOVED lines=8> */
.L_x_5164:
[----:B------:R-:W-:Y:S05]  /*2450*/  BSYNC B1 ;  /* 0x0000000000017941 */ /* 0x000fea0003800000 */
.L_x_5163:
        /* <DEDUP_REMOVED lines=8> */
.L_x_5166:
[----:B------:R-:W-:Y:S05]  /*24e0*/  BSYNC B1 ;  /* 0x0000000000017941 */ /* 0x000fea0003800000 */
.L_x_5165:
        /* <DEDUP_REMOVED lines=8> */
.L_x_5168:
[----:B------:R-:W-:Y:S05]  /*2570*/  BSYNC B1 ;  /* 0x0000000000017941 */ /* 0x000fea0003800000 */
.L_x_5167:
        /* <DEDUP_REMOVED lines=8> */
.L_x_5170:
[----:B------:R-:W-:Y:S05]  /*2600*/  BSYNC B1 ;  /* 0x0000000000017941 */ /* 0x000fea0003800000 */
.L_x_5169:
[----:B------:R-:W-:Y:S01]  /*2610*/  @P3 FMUL.FTZ R85, R90, c[0x0][0x1ec] ;  /* 0x00007b005a553a20 */ /* 0x000fe20000410000 */
[----:B------:R-:W-:Y:S01]  /*2620*/  ISETP.NE.U32.AND P2, PT, RZ, c[0x0][0x258], PT ;  /* 0x00009600ff007a0c */ /* 0x000fe20003f45070 */
[----:B------:R-:W-:Y:S01]  /*2630*/  @P3 FMUL.FTZ R86, R91, c[0x0][0x1ec] ;  /* 0x00007b005b563a20 */ /* 0x000fe20000410000 */
[----:B------:R-:W-:Y:S01]  /*2640*/  @P3 LOP3.LUT P4, RZ, R92, 0xff000000, RZ, 0xc0, !PT ;  /* 0xff0000005cff3812 */ /* 0x000fe2000788c0ff */
[----:B------:R-:W-:Y:S01]  /*2650*/  @P3 FMUL.FTZ R85, R85, c[0x0][0x1e8] ;  /* 0x00007a0055553a20 */ /* 0x000fe20000410000 */
[----:B------:R-:W-:Y:S01]  /*2660*/  ISETP.NE.AND.EX P2, PT, RZ, c[0x0][0x25c], PT, P2 ;  /* 0x00009700ff007a0c */ /* 0x000fe20003f45320 */
[----:B------:R-:W-:Y:S01]  /*2670*/  @P3 FMUL.FTZ R89, R94, c[0x0][0x1ec] ;  /* 0x00007b005e593a20 */ /* 0x000fe20000410000 */
[----:B------:R-:W-:Y:S01]  /*2680*/  @P3 F2FP.PACK_AB R80, RZ, R80 ;  /* 0x00000050ff50323e */ /* 0x000fe200000000ff */
[----:B------:R-:W-:Y:S01]  /*2690*/  @P3 FMUL.FTZ R86, R86, c[0x0][0x1e8] ;  /* 0x00007a0056563a20 */ /* 0x000fe20000410000 */
[----:B------:R-:W-:Y:S01]  /*26a0*/  @P3 FSEL R85, R85, RZ, P4 ;  /* 0x000000ff55553208 */ /* 0x000fe20002000000 */
[----:B------:R-:W-:Y:S01]  /*26b0*/  @P3 FMUL.FTZ R89, R89, c[0x0][0x1e8] ;  /* 0x00007a0059593a20 */ /* 0x000fe20000410000 */
[----:B------:R-:W-:-:S02]  /*26c0*/  ISETP.NE.U32.AND P4, PT, RZ, c[0x0][0x258], PT ;  /* 0x00009600ff007a0c */ /* 0x000fc40003f85070 */
[C---:B------:R-:W-:Y:S01]  /*26d0*/  SEL R74, R95.reuse, R74, P2 ;  /* 0x0000004a5f4a7207 */ /* 0x040fe20001000000 */
[----:B------:R-:W-:Y:S01]  /*26e0*/  @P3 FMUL.FTZ R95, R95, c[0x0][0x1ec] ;  /* 0x00007b005f5f3a20 */ /* 0x000fe20000410000 */
[----:B------:R-:W-:Y:S02]  /*26f0*/  @P3 LOP3.LUT P5, RZ, R93, 0xff, RZ, 0xc0, !PT ;  /* 0x000000ff5dff3812 */ /* 0x000fe400078ac0ff */
[----:B------:R-:W-:Y:S01]  /*2700*/  ISETP.NE.AND.EX P4, PT, RZ, c[0x0][0x25c], PT, P4 ;  /* 0x00009700ff007a0c */ /* 0x000fe20003f85340 */
[----:B------:R-:W-:Y:S01]  /*2710*/  @P3 FMUL.FTZ R95, R95, c[0x0][0x1e8] ;  /* 0x00007a005f5f3a20 */ /* 0x000fe20000410000 */
[----:B------:R-:W-:Y:S01]  /*2720*/  @P3 PRMT R76, R80, 0x7610, R76 ;  /* 0x00007610504c3816 */ /* 0x000fe2000000004c */
[----:B------:R-:W-:Y:S01]  /*2730*/  @P3 FMUL.FTZ R80, R100, c[0x0][0x1ec] ;  /* 0x00007b0064503a20 */ /* 0x000fe20000410000 */
[C---:B------:R-:W-:Y:S02]  /*2740*/  @P3 LOP3.LUT P6, RZ, R93.reuse, 0xff00, RZ, 0xc0, !PT ;  /* 0x0000ff005dff3812 */ /* 0x040fe400078cc0ff */
[----:B------:R-:W-:Y:S01]  /*2750*/  @P3 FSEL R86, R86, RZ, P5 ;  /* 0x000000ff56563208 */ /* 0x000fe20002800000 */
[----:B------:R-:W-:Y:S01]  /*2760*/  @P3 FMUL.FTZ R80, R80, c[0x0][0x1e8] ;  /* 0x00007a0050503a20 */ /* 0x000fe20000410000 */
[----:B------:R-:W-:-:S02]  /*2770*/  @P3 LOP3.LUT P5, RZ, R93, 0xff0000, RZ, 0xc0, !PT ;  /* 0x00ff00005dff3812 */ /* 0x000fc400078ac0ff */
[----:B------:R-:W-:Y:S02]  /*2780*/  @P3 F2FP.PACK_AB R88, RZ, R88 ;  /* 0x00000058ff58323e */ /* 0x000fe400000000ff */
[----:B------:R-:W-:Y:S02]  /*2790*/  @P3 FSEL R89, R89, RZ, P6 ;  /* 0x000000ff59593208 */ /* 0x000fe40003000000 */
[----:B------:R-:W-:Y:S02]  /*27a0*/  @P3 LOP3.LUT P6, RZ, R93, 0xff000000, RZ, 0xc0, !PT ;  /* 0xff0000005dff3812 */ /* 0x000fe400078cc0ff */
[----:B------:R-:W-:Y:S02]  /*27b0*/  @P3 FSEL R95, R95, RZ, P5 ;  /* 0x000000ff5f5f3208 */ /* 0x000fe40002800000 */
[----:B------:R-:W-:Y:S02]  /*27c0*/  @P3 F2FP.PACK_AB R86, RZ, R86 ;  /* 0x00000056ff56323e */ /* 0x000fe400000000ff */
[----:B------:R-:W-:-:S02]  /*27d0*/  @P3 F2FP.PACK_AB R85, RZ, R85 ;  /* 0x00000055ff55323e */ /* 0x000fc400000000ff */
[----:B------:R-:W-:Y:S02]  /*27e0*/  @P3 PRMT R77, R88, 0x7610, R77 ;  /* 0x00007610584d3816 */ /* 0x000fe4000000004d */
[----:B------:R-:W-:Y:S02]  /*27f0*/  SEL R69, R82, R69, P2 ;  /* 0x0000004552457207 */ /* 0x000fe40001000000 */
[----:B------:R-:W-:Y:S02]  /*2800*/  @P3 FSEL R82, R80, RZ, P6 ;  /* 0x000000ff50523208 */ /* 0x000fe40003000000 */
[----:B------:R-:W-:Y:S02]  /*2810*/  @P3 F2FP.PACK_AB R95, RZ, R95 ;  /* 0x0000005fff5f323e */ /* 0x000fe400000000ff */
[----:B------:R-:W-:Y:S02]  /*2820*/  @P3 PRMT R78, R86, 0x7610, R78 ;  /* 0x00007610564e3816 */ /* 0x000fe4000000004e */
[----:B------:R-:W-:-:S02]  /*2830*/  @P3 PRMT R77, R77, 0x5410, R85 ;  /* 0x000054104d4d3816 */ /* 0x000fc40000000055 */
[----:B------:R-:W-:Y:S02]  /*2840*/  @P4 MOV R86, 0x20 ;  /* 0x0000002000564802 */ /* 0x000fe40000000f00 */
[----:B------:R-:W-:Y:S02]  /*2850*/  @P3 MOV R85, 0x10 ;  /* 0x0000001000553802 */ /* 0x000fe40000000f00 */
[----:B------:R-:W-:Y:S02]  /*2860*/  @P3 F2FP.PACK_AB R83, RZ, R83 ;  /* 0x00000053ff53323e */ /* 0x000fe400000000ff */
[----:B------:R-:W-:Y:S01]  /*2870*/  @P3 F2FP.PACK_AB R89, RZ, R89 ;  /* 0x00000059ff59323e */ /* 0x000fe200000000ff */
[----:B------:R-:W-:Y:S01]  /*2880*/  @P3 IMAD.WIDE.U32 R84, R84, R85, c[0x0][0x248] ;  /* 0x0000920054543625 */ /* 0x000fe200078e0055 */
[----:B------:R-:W-:Y:S02]  /*2890*/  @P3 F2FP.PACK_AB R82, RZ, R82 ;  /* 0x00000052ff52323e */ /* 0x000fe400000000ff */
        /* <DEDUP_REMOVED lines=14> */
.L_x_5154:
[----:B------:R-:W-:Y:S05]  /*2980*/  BSYNC B0 ;  /* 0x0000000000007941 */ /* 0x000fea0003800000 */
.L_x_5153:
[----:B------:R-:W-:Y:S02]  /*2990*/  IADD3 R96, R96, c[0x0][0x160], RZ ;  /* 0x0000580060607a10 */ /* 0x000fe40007ffe0ff */
[----:B------:R-:W-:Y:S02]  /*29a0*/  LOP3.LUT P3, RZ, R97, 0xff, RZ, 0xc0, !PT ;  /* 0x000000ff61ff7812 */ /* 0x000fe4000786c0ff */
[----:B------:R-:W-:Y:S02]  /*29b0*/  ISETP.GE.AND P2, PT, R96, c[0x0][0x164], PT ;  /* 0x0000590060007a0c */ /* 0x000fe40003f46270 */
[----:B------:R-:W-:-:S11]  /*29c0*/  SEL R97, RZ, 0x1, P3 ;  /* 0x00000001ff617807 */ /* 0x000fd60001800000 */
[----:B0----5:R-:W-:Y:S01]  /*29d0*/  @P2 CALL.REL.NOINC `(.L_x_5125) ;  /* 0x0000001000002944 */ /* 0x021fe20003c00000 */
[----:B------:R-:W-:Y:S05]  /*29e0*/  BRA `(.L_x_5171) ;  /* 0xffffd8c000007947 */ /* 0x000fea000383ffff */
.L_x_5125:
        /* <DEDUP_REMOVED lines=22> */
.L_x_5133:
[----:B------:R-:W-:Y:S01]  /*2b50*/  HFMA2.MMA R88, -RZ, RZ, 0, 1.847743988037109375e-06 ;  /* 0x0000001fff587435 */ /* 0x000fe200000001ff */
[----:B------:R-:W-:Y:S01]  /*2b60*/  MOV R85, R141 ;  /* 0x0000008d00557202 */ /* 0x000fe20000000f00 */
[----:B-1----:R-:W-:Y:S01]  /*2b70*/  IMAD.MOV.U32 R94, RZ, RZ, 0x10 ;  /* 0x00000010ff5e7424 */ /* 0x002fe200078e00ff */
[----:B------:R-:W-:-:S02]  /*2b80*/  MOV R91, 0xffffffff ;  /* 0xffffffff005b7802 */ /* 0x000fc40000000f00 */
[----:B--2---:R-:W-:Y:S02]  /*2b90*/  MOV R80, 0x2bb0 ;  /* 0x00002bb000507802 */ /* 0x004fe40000000f00 */
[----:B0----5:R-:W-:Y:S05]  /*2ba0*/  CALL.REL.NOINC `($__internal_151_$__cuda_sm70_shflsync_down_p) ;  /* 0x0000045000007944 */ /* 0x021fea0003c00000 */
[----:B-1----:R-:W-:Y:S01]  /*2bb0*/  IMAD.MOV.U32 R84, RZ, RZ, R94 ;  /* 0x000000ffff547224 */ /* 0x002fe200078e005e */
[----:B0-----:R-:W-:Y:S05]  /*2bc0*/  BRA `(.L_x_5172) ;  /* 0xffffe5d000007947 */ /* 0x001fea000383ffff */
.L_x_5134:
[----:B-1----:R-:W-:Y:S01]  /*2bd0*/  HFMA2.MMA R94, -RZ, RZ, 0, 9.5367431640625e-07 ;  /* 0x00000010ff5e7435 */ /* 0x002fe200000001ff */
[----:B------:R-:W-:Y:S01]  /*2be0*/  MOV R85, R138 ;  /* 0x0000008a00557202 */ /* 0x000fe20000000f00 */
[----:B------:R-:W-:Y:S01]  /*2bf0*/  IMAD.MOV.U32 R88, RZ, RZ, 0x1f ;  /* 0x0000001fff587424 */ /* 0x000fe200078e00ff */
[----:B------:R-:W-:Y:S02]  /*2c00*/  MOV R91, 0xffffffff ;  /* 0xffffffff005b7802 */ /* 0x000fe40000000f00 */
[----:B--2---:R-:W-:Y:S02]  /*2c10*/  MOV R80, 0x2c30 ;  /* 0x00002c3000507802 */ /* 0x004fe40000000f00 */
[----:B0--345:R-:W-:Y:S05]  /*2c20*/  CALL.REL.NOINC `($__internal_151_$__cuda_sm70_shflsync_down_p) ;  /* 0x000003d000007944 */ /* 0x039fea0003c00000 */
[----:B------:R-:W-:Y:S01]  /*2c30*/  FADD.FTZ R84, R84, R141 ;  /* 0x0000008d54547221 */ /* 0x000fe20000010000 */
[----:B0-----:R-:W-:Y:S01]  /*2c40*/  MOV R91, 0xffffffff ;  /* 0xffffffff005b7802 */ /* 0x001fe20000000f00 */
[----:B-1----:R-:W-:Y:S01]  /*2c50*/  FADD.FTZ R87, R138, R94 ;  /* 0x0000005e8a577221 */ /* 0x002fe20000010000 */
[----:B------:R-:W-:Y:S01]  /*2c60*/  HFMA2.MMA R94, -RZ, RZ, 0, 4.76837158203125e-07 ;  /* 0x00000008ff5e7435 */ /* 0x000fe200000001ff */
[----:B------:R-:W-:Y:S01]  /*2c70*/  IMAD.MOV.U32 R88, RZ, RZ, 0x1f ;  /* 0x0000001fff587424 */ /* 0x000fe200078e00ff */
[----:B------:R-:W-:-:S02]  /*2c80*/  MOV R85, R84 ;  /* 0x0000005400557202 */ /* 0x000fc40000000f00 */
[----:B------:R-:W-:Y:S02]  /*2c90*/  MOV R80, 0x2cb0 ;  /* 0x00002cb000507802 */ /* 0x000fe40000000f00 */
[----:B------:R-:W-:Y:S05]  /*2ca0*/  CALL.REL.NOINC `($__internal_151_$__cuda_sm70_shflsync_down_p) ;  /* 0x0000035000007944 */ /* 0x000fea0003c00000 */
[----:B-1----:R-:W-:Y:S01]  /*2cb0*/  IMAD.MOV.U32 R83, RZ, RZ, R94 ;  /* 0x000000ffff537224 */ /* 0x002fe200078e005e */
[----:B------:R-:W-:Y:S01]  /*2cc0*/  HFMA2.MMA R94, -RZ, RZ, 0, 4.76837158203125e-07 ;  /* 0x00000008ff5e7435 */ /* 0x000fe200000001ff */
[----:B0-----:R-:W-:Y:S01]  /*2cd0*/  MOV R85, R87 ;  /* 0x0000005700557202 */ /* 0x001fe20000000f00 */
[----:B------:R-:W-:Y:S01]  /*2ce0*/  IMAD.MOV.U32 R88, RZ, RZ, 0x1f ;  /* 0x0000001fff587424 */ /* 0x000fe200078e00ff */
[----:B------:R-:W-:Y:S02]  /*2cf0*/  MOV R91, 0xffffffff ;  /* 0xffffffff005b7802 */ /* 0x000fe40000000f00 */
[----:B------:R-:W-:Y:S02]  /*2d00*/  MOV R80, 0x2d20 ;  /* 0x00002d2000507802 */ /* 0x000fe40000000f00 */
[----:B------:R-:W-:Y:S05]  /*2d10*/  CALL.REL.NOINC `($__internal_151_$__cuda_sm70_shflsync_down_p) ;  /* 0x000002e000007944 */ /* 0x000fea0003c00000 */
[----:B------:R-:W-:Y:S01]  /*2d20*/  FADD.FTZ R84, R83, R84 ;  /* 0x0000005453547221 */ /* 0x000fe20000010000 */
[----:B0-----:R-:W-:Y:S01]  /*2d30*/  MOV R91, 0xffffffff ;  /* 0xffffffff005b7802 */ /* 0x001fe20000000f00 */
[----:B-1----:R-:W-:Y:S01]  /*2d40*/  FADD.FTZ R87, R87, R94 ;  /* 0x0000005e57577221 */ /* 0x002fe20000010000 */
[----:B------:R-:W-:Y:S01]  /*2d50*/  HFMA2.MMA R94, -RZ, RZ, 0, 2.384185791015625e-07 ;  /* 0x00000004ff5e7435 */ /* 0x000fe200000001ff */
[----:B------:R-:W-:Y:S01]  /*2d60*/  IMAD.MOV.U32 R88, RZ, RZ, 0x1f ;  /* 0x0000001fff587424 */ /* 0x000fe200078e00ff */
[----:B------:R-:W-:-:S02]  /*2d70*/  MOV R85, R84 ;  /* 0x0000005400557202 */ /* 0x000fc40000000f00 */
[----:B------:R-:W-:Y:S02]  /*2d80*/  MOV R80, 0x2da0 ;  /* 0x00002da000507802 */ /* 0x000fe40000000f00 */
[----:B------:R-:W-:Y:S05]  /*2d90*/  CALL.REL.NOINC `($__internal_151_$__cuda_sm70_shflsync_down_p) ;  /* 0x0000026000007944 */ /* 0x000fea0003c00000 */
[----:B-1----:R-:W-:Y:S01]  /*2da0*/  IMAD.MOV.U32 R83, RZ, RZ, R94 ;  /* 0x000000ffff537224 */ /* 0x002fe200078e005e */
[----:B------:R-:W-:Y:S01]  /*2db0*/  HFMA2.MMA R94, -RZ, RZ, 0, 2.384185791015625e-07 ;  /* 0x00000004ff5e7435 */ /* 0x000fe200000001ff */
        /* <DEDUP_REMOVED lines=8> */
[----:B------:R-:W-:Y:S01]  /*2e40*/  HFMA2.MMA R94, -RZ, RZ, 0, 1.1920928955078125e-07 ;  /* 0x00000002ff5e7435 */ /* 0x000fe200000001ff */
[----:B------:R-:W-:Y:S01]  /*2e50*/  IMAD.MOV.U32 R88, RZ, RZ, 0x1f ;  /* 0x0000001fff587424 */ /* 0x000fe200078e00ff */
[----:B------:R-:W-:-:S02]  /*2e60*/  MOV R85, R84 ;  /* 0x0000005400557202 */ /* 0x000fc40000000f00 */
[----:B------:R-:W-:Y:S02]  /*2e70*/  MOV R80, 0x2e90 ;  /* 0x00002e9000507802 */ /* 0x000fe40000000f00 */
[----:B------:R-:W-:Y:S05]  /*2e80*/  CALL.REL.NOINC `($__internal_151_$__cuda_sm70_shflsync_down_p) ;  /* 0x0000017000007944 */ /* 0x000fea0003c00000 */
[----:B-1----:R-:W-:Y:S01]  /*2e90*/  IMAD.MOV.U32 R83, RZ, RZ, R94 ;  /* 0x000000ffff537224 */ /* 0x002fe200078e005e */
[----:B------:R-:W-:Y:S01]  /*2ea0*/  HFMA2.MMA R94, -RZ, RZ, 0, 1.1920928955078125e-07 ;  /* 0x00000002ff5e7435 */ /* 0x000fe200000001ff */
        /* <DEDUP_REMOVED lines=8> */
[----:B------:R-:W-:Y:S01]  /*2f30*/  HFMA2.MMA R94, -RZ, RZ, 0, 5.9604644775390625e-08 ;  /* 0x00000001ff5e7435 */ /* 0x000fe200000001ff */
[----:B------:R-:W-:Y:S01]  /*2f40*/  IMAD.MOV.U32 R88, RZ, RZ, 0x1f ;  /* 0x0000001fff587424 */ /* 0x000fe200078e00ff */
[----:B------:R-:W-:-:S02]  /*2f50*/  MOV R85, R86 ;  /* 0x0000005600557202 */ /* 0x000fc40000000f00 */
[----:B------:R-:W-:Y:S02]  /*2f60*/  MOV R80, 0x2f80 ;  /* 0x00002f8000507802 */ /* 0x000fe40000000f00 */
[----:B------:R-:W-:Y:S05]  /*2f70*/  CALL.REL.NOINC `($__internal_151_$__cuda_sm70_shflsync_down_p) ;  /* 0x0000008000007944 */ /* 0x000fea0003c00000 */
[----:B-1----:R-:W-:Y:S01]  /*2f80*/  IMAD.MOV.U32 R87, RZ, RZ, R94 ;  /* 0x000000ffff577224 */ /* 0x002fe200078e005e */
[----:B------:R-:W-:Y:S01]  /*2f90*/  HFMA2.MMA R94, -RZ, RZ, 0, 5.9604644775390625e-08 ;  /* 0x00000001ff5e7435 */ /* 0x000fe200000001ff */
[----:B0-----:R-:W-:Y:S01]  /*2fa0*/  MOV R85, R89 ;  /* 0x0000005900557202 */ /* 0x001fe20000000f00 */
[----:B------:R-:W-:Y:S01]  /*2fb0*/  IMAD.MOV.U32 R88, RZ, RZ, 0x1f ;  /* 0x0000001fff587424 */ /* 0x000fe200078e00ff */
[----:B------:R-:W-:Y:S02]  /*2fc0*/  MOV R91, 0xffffffff ;  /* 0xffffffff005b7802 */ /* 0x000fe40000000f00 */
[----:B------:R-:W-:Y:S02]  /*2fd0*/  MOV R80, 0x2ff0 ;  /* 0x00002ff000507802 */ /* 0x000fe40000000f00 */
[----:B------:R-:W-:Y:S05]  /*2fe0*/  CALL.REL.NOINC `($__internal_151_$__cuda_sm70_shflsync_down_p) ;  /* 0x0000001000007944 */ /* 0x000fea0003c00000 */
[----:B01----:R-:W-:Y:S05]  /*2ff0*/  BRA `(.L_x_5173) ;  /* 0xffffe2c000007947 */ /* 0x003fea000383ffff */
        .weak           $__internal_151_$__cuda_sm70_shflsync_down_p
        .type           $__internal_151_$__cuda_sm70_shflsync_down_p,@function
        .size           $__internal_151_$__cuda_sm70_shflsync_down_p,(.L_x_6953 - $__internal_151_$__cuda_sm70_shflsync_down_p)
$__internal_151_$__cuda_sm70_shflsync_down_p:
[----:B------:R-:W-:Y:S01]  /*3000*/  HFMA2.MMA R81, -RZ, RZ, 0, 0 ;  /* 0x00000000ff517435 */ /* 0x000fe200000001ff */
[----:B------:R-:W-:Y:S04]  /*3010*/  WARPSYNC R91 ;  /* 0x0000005b00007348 */ /* 0x000fe80003800000 */
[----:B------:R0:W1:Y:S01]  /*3020*/  SHFL.DOWN PT, R94, R85, R94, R88 ;  /* 0x0800005e555e7389 */ /* 0x00006200000e0058 */
[----:B------:R-:W-:Y:S05]  /*3030*/  RET.REL.NODEC R80 `(_ZN10layer_norm13ln_bwd_kernelINS_13Kernel_traitsIf6__halffS2_fjLj2048ELj1ELj1ELj4ELj16ENS_18Kernel_traits_baseILj2048EfS2_fS2_fjLj128EEEEELb1ELb0ELb1ELb0EEEvNS_9BwdParamsE) ;  /* 0xffffcfc050007950 */ /* 0x000fea0003c3ffff */
.L_x_5174:
        /* <DEDUP_REMOVED lines=12> */
.L_x_6953:


//--------------------- .text._ZN10layer_norm22ln_bwd_finalize_kernelINS_22Kernel_traits_finalizeILj2048Ef6__halffS2_fjLb0ELj1024ELj4ENS_18Kernel_traits_baseILj2048EfS2_fS2_fjLj1024EEEEELb0ELb1EEEvNS_9BwdParamsE --------------------------
	.section	.text._ZN10layer_norm22ln_bwd_finalize_kernelINS_22Kernel_traits_finalizeILj2048Ef6__halffS2_fjLb0ELj1024ELj4ENS_18Kernel_traits_baseILj2048EfS2_fS2_fjLj1024EEEEELb0ELb1EEEvNS_9BwdParamsE,"ax",@progbits
	.sectioninfo	@"SHI_REGISTERS=32"
	.align	128
        .global         _ZN10layer_norm22ln_bwd_finalize_kernelINS_22Kernel_traits_finalizeILj2048Ef6__halffS2_fjLb0ELj1024ELj4ENS_18Kernel_traits_baseILj2048EfS2_fS2_fjLj1024EEEEELb0ELb1EEEvNS_9BwdParamsE
        .type           _ZN10layer_norm22ln_bwd_finalize_kernelINS_22Kernel_traits_finalizeILj2048Ef6__halffS2_fjLb0ELj1024ELj4ENS_18Kernel_traits_baseILj2048EfS2_fS2_fjLj1024EEEEELb0ELb1EEEvNS_9BwdParamsE,@function
        .size           _ZN10layer_norm22ln_bwd_finalize_kernelINS_22Kernel_traits_finalizeILj2048Ef6__halffS2_fjLb0ELj1024ELj4ENS_18Kernel_traits_baseILj2048EfS2_fS2_fjLj1024EEEEELb0ELb1EEEvNS_9BwdParamsE,(.L_x_6954 - _ZN10layer_norm22ln_bwd_finalize_kernelINS_22Kernel_traits_finalizeILj2048Ef6__halffS2_fjLb0ELj1024ELj4ENS_18Kernel_traits_baseILj2048EfS2_fS2_fjLj1024EEEEELb0ELb1EEEvNS_9BwdParamsE)
        .other          _ZN10layer_norm22ln_bwd_finalize_kernelINS_22Kernel_traits_finalizeILj2048Ef6__halffS2_fjLb0ELj1024ELj4ENS_18Kernel_traits_baseILj2048EfS2_fS2_fjLj1024EEEEELb0ELb1EEEvNS_9BwdParamsE,@"STO_CUDA_ENTRY STV_DEFAULT"
_ZN10layer_norm22ln_bwd_finalize_kernelINS_22Kernel_traits_finalizeILj2048Ef6__halffS2_fjLb0ELj1024ELj4ENS_18Kernel_traits_baseILj2048EfS2_fS2_fjLj1024EEEEELb0ELb1EEEvNS_9BwdParamsE:
.text._ZN10layer_norm22ln_bwd_finalize_kernelINS_22Kernel_traits_finalizeILj2048Ef6__halffS2_fjLb0ELj1024ELj4ENS_18Kernel_traits_baseILj2048EfS2_fS2_fjLj1024EEEEELb0ELb1EEEvNS_9BwdParamsE:
        /* <DEDUP_REMOVED lines=19> */
.L_x_5185:
        /* <DEDUP_REMOVED lines=27> */
.L_x_5179:
        /* <DEDUP_REMOVED lines=35> */
.L_x_5178:
[----:B------:R-:W-:Y:S05]  /*0510*/  BSYNC B1 ;  /* 0x0000000000017941 */ /* 0x000fea0003800000 */
.L_x_5177:
        /* <DEDUP_REMOVED lines=23> */
.L_x_5181:
[----:B------:R-:W-:Y:S05]  /*0690*/  BSYNC B1 ;  /* 0x0000000000017941 */ /* 0x000fea0003800000 */
.L_x_5180:
        /* <DEDUP_REMOVED lines=10> */
.L_x_5176:
[----:B------:R-:W-:Y:S05]  /*0740*/  BSYNC B0 ;  /* 0x0000000000007941 */ /* 0x000fea0003800000 */
.L_x_5175:
        /* <DEDUP_REMOVED lines=11> */
.L_x_5186:
        /* <DEDUP_REMOVED lines=18> */
.L_x_5187:
[----:B------:R-:W-:Y:S01]  /*0920*/  @!P1 SHF.R.U32.HI R2, RZ, 0x3, R0 ;  /* 0x00000003ff029819 */ /* 0x000fe20000011600 */
[----:B---3--:R-:W-:Y:S02]  /*0930*/  FADD.FTZ R5, R5, R10 ;  /* 0x0000000a05057221 */ /* 0x008fe40000010000 */
[----:B--2---:R-:W-:Y:S01]  /*0940*/  FADD.FTZ R7, R7, R4 ;  /* 0x0000000407077221 */ /* 0x004fe20000010000 */
[----:B------:R-:W-:-:S05]  /*0950*/  @!P1 LOP3.LUT R2, R2, 0x1ffffffc, RZ, 0xc0, !PT ;  /* 0x1ffffffc02029812 */ /* 0x000fca00078ec0ff */
[----:B------:R2:W-:Y:S04]  /*0960*/  @!P1 STS [R2+0x2000], R5 ;  /* 0x0020000502009388 */ /* 0x0005e80000000800 */
[----:B------:R2:W-:Y:S02]  /*0970*/  @!P1 STS [R2+0x2080], R7 ;  /* 0x0020800702009388 */ /* 0x0005e40000000800 */
.L_x_5182:
        /* <DEDUP_REMOVED lines=14> */
.L_x_5183:
[----:B------:R-:W-:Y:S01]  /*0a60*/  HFMA2.MMA R9, -RZ, RZ, 0, 5.9604644775390625e-08 ;  /* 0x00000001ff097435 */ /* 0x000fe200000001ff */
[----:B--2---:R-:W-:Y:S01]  /*0a70*/  IMAD.MOV.U32 R10, RZ, RZ, R4 ;  /* 0x000000ffff0a7224 */ /* 0x004fe200078e0004 */
[----:B------:R-:W-:Y:S01]  /*0a80*/  MOV R11, 0xffffffff ;  /* 0xffffffff000b7802 */ /* 0x000fe20000000f00 */
[----:B------:R-:W-:Y:S01]  /*0a90*/  IMAD.MOV.U32 R6, RZ, RZ, 0x1f ;  /* 0x0000001fff067424 */ /* 0x000fe200078e00ff */
[----:B------:R-:W-:-:S02]  /*0aa0*/  MOV R2, 0xac0 ;  /* 0x00000ac000027802 */ /* 0x000fc40000000f00 */
[----:B01----:R-:W-:Y:S05]  /*0ab0*/  CALL.REL.NOINC `($__internal_152_$__cuda_sm70_shflsync_bfly_p) ;  /* 0x000003c000007944 */ /* 0x003fea0003c00000 */
[----:B-1----:R-:W-:Y:S01]  /*0ac0*/  MOV R3, R6 ;  /* 0x0000000600037202 */ /* 0x002fe20000000f00 */
[----:B0-----:R-:W-:Y:S05]  /*0ad0*/  BRA `(.L_x_5186) ;  /* 0xfffffd2000007947 */ /* 0x001fea000383ffff */
.L_x_5184:
[----:B------:R-:W-:Y:S01]  /*0ae0*/  HFMA2.MMA R9, -RZ, RZ, 0, 1.1920928955078125e-07 ;  /* 0x00000002ff097435 */ /* 0x000fe200000001ff */
[----:B------:R-:W-:Y:S01]  /*0af0*/  IMAD.MOV.U32 R10, RZ, RZ, R13 ;  /* 0x000000ffff0a7224 */ /* 0x000fe200078e000d */
[----:B------:R-:W-:Y:S01]  /*0b00*/  MOV R6, 0x1f ;  /* 0x0000001f00067802 */ /* 0x000fe20000000f00 */
[----:B------:R-:W-:Y:S01]  /*0b10*/  IMAD.MOV.U32 R11, RZ, RZ, -0x1 ;  /* 0xffffffffff0b7424 */ /* 0x000fe200078e00ff */
[----:B------:R-:W-:-:S02]  /*0b20*/  MOV R2, 0xb40 ;  /* 0x00000b4000027802 */ /* 0x000fc40000000f00 */
[----:B012---:R-:W-:Y:S05]  /*0b30*/  CALL.REL.NOINC `($__internal_152_$__cuda_sm70_shflsync_bfly_p) ;  /* 0x0000034000007944 */ /* 0x007fea0003c00000 */
[----:B0-----:R-:W-:Y:S01]  /*0b40*/  HFMA2.MMA R9, -RZ, RZ, 0, 2.384185791015625e-07 ;  /* 0x00000004ff097435 */ /* 0x001fe200000001ff */
[----:B-1----:R-:W-:Y:S01]  /*0b50*/  FADD.FTZ R10, R13, R6 ;  /* 0x000000060d0a7221 */ /* 0x002fe20000010000 */
[----:B------:R-:W-:Y:S01]  /*0b60*/  MOV R6, 0x1f ;  /* 0x0000001f00067802 */ /* 0x000fe20000000f00 */
[----:B------:R-:W-:Y:S01]  /*0b70*/  IMAD.MOV.U32 R11, RZ, RZ, -0x1 ;  /* 0xffffffffff0b7424 */ /* 0x000fe200078e00ff */
[----:B------:R-:W-:-:S02]  /*0b80*/  MOV R2, 0xba0 ;  /* 0x00000ba000027802 */ /* 0x000fc40000000f00 */
[----:B------:R-:W-:Y:S05]  /*0b90*/  CALL.REL.NOINC `($__internal_152_$__cuda_sm70_shflsync_bfly_p) ;  /* 0x000002e000007944 */ /* 0x000fea0003c00000 */
[----:B0-----:R-:W-:Y:S01]  /*0ba0*/  HFMA2.MMA R9, -RZ, RZ, 0, 4.76837158203125e-07 ;  /* 0x00000008ff097435 */ /* 0x001fe200000001ff */
[----:B-1----:R-:W-:Y:S01]  /*0bb0*/  FADD.FTZ R10, R10, R6 ;  /* 0x000000060a0a7221 */ /* 0x002fe20000010000 */
[----:B------:R-:W-:Y:S01]  /*0bc0*/  MOV R6, 0x1f ;  /* 0x0000001f00067802 */ /* 0x000fe20000000f00 */
[----:B------:R-:W-:Y:S01]  /*0bd0*/  IMAD.MOV.U32 R11, RZ, RZ, -0x1 ;  /* 0xffffffffff0b7424 */ /* 0x000fe200078e00ff */
[----:B------:R-:W-:-:S02]  /*0be0*/  MOV R2, 0xc00 ;  /* 0x00000c0000027802 */ /* 0x000fc40000000f00 */
[----:B------:R-:W-:Y:S05]  /*0bf0*/  CALL.REL.NOINC `($__internal_152_$__cuda_sm70_shflsync_bfly_p) ;  /* 0x0000028000007944 */ /* 0x000fea0003c00000 */
[----:B-1----:R-:W-:Y:S01]  /*0c00*/  FADD.FTZ R4, R10, R6 ;  /* 0x000000060a047221 */ /* 0x002fe20000010000 */
[----:B0-----:R-:W-:Y:S01]  /*0c10*/  HFMA2.MMA R9, -RZ, RZ, 0, 9.5367431640625e-07 ;  /* 0x00000010ff097435 */ /* 0x001fe200000001ff */
[----:B------:R-:W-:Y:S01]  /*0c20*/  MOV R6, 0x1f ;  /* 0x0000001f00067802 */ /* 0x000fe20000000f00 */
[----:B------:R-:W-:Y:S01]  /*0c30*/  IMAD.MOV.U32 R11, RZ, RZ, -0x1 ;  /* 0xffffffffff0b7424 */ /* 0x000fe200078e00ff */
[----:B------:R-:W-:-:S02]  /*0c40*/  MOV R2, 0xc70 ;  /* 0x00000c7000027802 */ /* 0x000fc40000000f00 */
[----:B------:R-:W-:Y:S02]  /*0c50*/  MOV R10, R4 ;  /* 0x00000004000a7202 */ /* 0x000fe40000000f00 */
[----:B------:R-:W-:Y:S05]  /*0c60*/  CALL.REL.NOINC `($__internal_152_$__cuda_sm70_shflsync_bfly_p) ;  /* 0x0000021000007944 */ /* 0x000fea0003c00000 */
[----:B0-----:R-:W-:Y:S01]  /*0c70*/  HFMA2.MMA R9, -RZ, RZ, 0, 5.9604644775390625e-08 ;  /* 0x00000001ff097435 */ /* 0x001fe200000001ff */
[----:B-1----:R-:W-:Y:S01]  /*0c80*/  MOV R7, R6 ;  /* 0x0000000600077202 */ /* 0x002fe20000000f00 */
[----:B------:R-:W-:Y:S01]  /*0c90*/  IMAD.MOV.U32 R10, RZ, RZ, R5 ;  /* 0x000000ffff0a7224 */ /* 0x000fe200078e0005 */
[----:B------:R-:W-:Y:S01]  /*0ca0*/  MOV R6, 0x1f ;  /* 0x0000001f00067802 */ /* 0x000fe20000000f00 */
[----:B------:R-:W-:Y:S01]  /*0cb0*/  IMAD.MOV.U32 R11, RZ, RZ, -0x1 ;  /* 0xffffffffff0b7424 */ /* 0x000fe200078e00ff */
[----:B------:R-:W-:Y:S02]  /*0cc0*/  MOV R2, 0xce0 ;  /* 0x00000ce000027802 */ /* 0x000fe40000000f00 */
[----:B------:R-:W-:Y:S05]  /*0cd0*/  CALL.REL.NOINC `($__internal_152_$__cuda_sm70_shflsync_bfly_p) ;  /* 0x000001a000007944 */ /* 0x000fea0003c00000 */
[----:B0-----:R-:W-:Y:S01]  /*0ce0*/  HFMA2.MMA R9, -RZ, RZ, 0, 1.1920928955078125e-07 ;  /* 0x00000002ff097435 */ /* 0x001fe200000001ff */
[----:B-1----:R-:W-:Y:S01]  /*0cf0*/  FADD.FTZ R10, R5, R6 ;  /* 0x00000006050a7221 */ /* 0x002fe20000010000 */
[----:B------:R-:W-:Y:S01]  /*0d00*/  MOV R6, 0x1f ;  /* 0x0000001f00067802 */ /* 0x000fe20000000f00 */
[----:B------:R-:W-:Y:S01]  /*0d10*/  IMAD.MOV.U32 R11, RZ, RZ, -0x1 ;  /* 0xffffffffff0b7424 */ /* 0x000fe200078e00ff */
[----:B------:R-:W-:Y:S02]  /*0d20*/  MOV R2, 0xd40 ;  /* 0x00000d4000027802 */ /* 0x000fe40000000f00 */
[----:B------:R-:W-:Y:S05]  /*0d30*/  CALL.REL.NOINC `($__internal_152_$__cuda_sm70_shflsync_bfly_p) ;  /* 0x0000014000007944 */ /* 0x000fea0003c00000 */
        /* <DEDUP_REMOVED lines=12> */
[----:B0-----:R-:W-:Y:S01]  /*0e00*/  HFMA2.MMA R9, -RZ, RZ, 0, 9.5367431640625e-07 ;  /* 0x00000010ff097435 */ /* 0x001fe200000001ff */
[----:B-1----:R-:W-:Y:S01]  /*0e10*/  FADD.FTZ R10, R10, R6 ;  /* 0x000000060a0a7221 */ /* 0x002fe20000010000 */
[----:B------:R-:W-:Y:S01]  /*0e20*/  MOV R6, 0x1f ;  /* 0x0000001f00067802 */ /* 0x000fe20000000f00 */
[----:B------:R-:W-:Y:S01]  /*0e30*/  IMAD.MOV.U32 R11, RZ, RZ, -0x1 ;  /* 0xffffffffff0b7424 */ /* 0x000fe200078e00ff */
[----:B------:R-:W-:-:S02]  /*0e40*/  MOV R2, 0xe60 ;  /* 0x00000e6000027802 */ /* 0x000fc40000000f00 */
[----:B------:R-:W-:Y:S05]  /*0e50*/  CALL.REL.NOINC `($__internal_152_$__cuda_sm70_shflsync_bfly_p) ;  /* 0x0000002000007944 */ /* 0x000fea0003c00000 */
[----:B-1----:R-:W-:Y:S01]  /*0e60*/  MOV R5, R6 ;  /* 0x0000000600057202 */ /* 0x002fe20000000f00 */
[----:B0-----:R-:W-:Y:S05]  /*0e70*/  BRA `(.L_x_5187) ;  /* 0xfffffaa000007947 */ /* 0x001fea000383ffff */
        .weak           $__internal_152_$__cuda_sm70_shflsync_bfly_p
        .type           $__internal_152_$__cuda_sm70_shflsync_bfly_p,@function
        .size           $__internal_152_$__cuda_sm70_shflsync_bfly_p,(.L_x_6954 - $__internal_152_$__cuda_sm70_shflsync_bfly_p)
$__internal_152_$__cuda_sm70_shflsync_bfly_p:
[----:B------:R-:W-:Y:S01]  /*0e80*/  HFMA2.MMA R3, -RZ, RZ, 0, 0 ;  /* 0x00000000ff037435 */ /* 0x000fe200000001ff */
[----:B------:R-:W-:Y:S04]  /*0e90*/  WARPSYNC R11 ;  /* 0x0000000b00007348 */ /* 0x000fe80003800000 */
[----:B------:R0:W1:Y:S01]  /*0ea0*/  SHFL.BFLY PT, R6, R10, R9, R6 ;  /* 0x0c0000090a067389 */ /* 0x00006200000e0006 */
[----:B------:R-:W-:Y:S05]  /*0eb0*/  RET.REL.NODEC R2 `(_ZN10layer_norm22ln_bwd_finalize_kernelINS_22Kernel_traits_finalizeILj2048Ef6__halffS2_fjLb0ELj1024ELj4ENS_18Kernel_traits_baseILj2048EfS2_fS2_fjLj1024EEEEELb0ELb1EEEvNS_9BwdParamsE) ;  /* 0xfffff14002007950 */ /* 0x000fea0003c3ffff */
.L_x_5188:
        /* <DEDUP_REMOVED lines=12> */
.L_x_6954:


//--------------------- .text._ZN10layer_norm13ln_bwd_kernelINS_13Kernel_traitsIf6__halffS2_fjLj2048ELj1ELj1ELj4ELj16ENS_18Kernel_traits_baseILj2048EfS2_fS2_fjLj128EEEEELb1ELb0ELb1ELb1EEEvNS_9BwdParamsE --------------------------
	.section	.text._ZN10layer_norm13ln_bwd_kernelINS_13Kernel_traitsIf6__halffS2_fjLj2048ELj1ELj1ELj4ELj16ENS_18Kernel_traits_baseILj2048EfS2_fS2_fjLj128EEEEELb1ELb0ELb1ELb1EEEvNS_9BwdParamsE,"ax",@progbits
	.sectioninfo	@"SHI_REGISTERS=143"
	.align	128
        .global         _ZN10layer_norm13ln_bwd_kernelINS_13Kernel_traitsIf6__halffS2_fjLj2048ELj1ELj1ELj4ELj16ENS_18Kernel_traits_baseILj2048EfS2_fS2_fjLj128EEEEELb1ELb0ELb1ELb1EEEvNS_9BwdParamsE
        .type           _ZN10layer_norm13ln_bwd_kernelINS_13Kernel_traitsIf6__halffS2_fjLj2048ELj1ELj1ELj4ELj16ENS_18Kernel_traits_baseILj2048EfS2_fS2_fjLj128EEEEELb1ELb0ELb1ELb1EEEvNS_9BwdParamsE,@function
        .size           _ZN10layer_norm13ln_bwd_kernelINS_13Kernel_traitsIf6__halffS2_fjLj2048ELj1ELj1ELj4ELj16ENS_18Kernel_traits_baseILj2048EfS2_fS2_fjLj128EEEEELb1ELb0ELb1ELb1EEEvNS_9BwdParamsE,(.L_x_6955 - _ZN10layer_norm13ln_bwd_kernelINS_13Kernel_traitsIf6__halffS2_fjLj2048ELj1ELj1ELj4ELj16ENS_18Kernel_traits_baseILj2048EfS2_fS2_fjLj128EEEEELb1ELb0ELb1ELb1EEEvNS_9BwdParamsE)
        .other          _ZN10layer_norm13ln_bwd_kernelINS_13Kernel_traitsIf6__halffS2_fjLj2048ELj1ELj1ELj4ELj16ENS_18Kernel_traits_baseILj2048EfS2_fS2_fjLj128EEEEELb1ELb0ELb1ELb1EEEvNS_9BwdParamsE,@"STO_CUDA_ENTRY STV_DEFAULT"
_ZN10layer_norm13ln_bwd_kernelINS_13Kernel_traitsIf6__halffS2_fjLj2048ELj1ELj1ELj4ELj16ENS_18Kernel_traits_baseILj2048EfS2_fS2_fjLj128EEEEELb1ELb0ELb1ELb1EEEvNS_9BwdParamsE:
.text._ZN10layer_norm13ln_bwd_kernelINS_13Kernel_traitsIf6__halffS2_fjLj2048ELj1ELj1ELj4ELj16ENS_18Kernel_traits_baseILj2048EfS2_fS2_fjLj128EEEEELb1ELb0ELb1ELb1EEEvNS_9BwdParamsE:
        /* <DEDUP_REMOVED lines=24> */
.L_x_5189:
[----:B------:R-:W-:-:S04]  /*0180*/  SHF.L.U32 R2, R0, 0x5, RZ ;  /* 0x0000000500027819 */ /* 0x000fc800000006ff */
[----:B------:R-:W-:-:S04]  /*0190*/  LOP3.LUT R2, R2, 0xfe0, RZ, 0xc0, !PT ;  /* 0x00000fe002027812 */ /* 0x000fc800078ec0ff */
[----:B------:R-:W-:-:S05]  /*01a0*/  IADD3 R2, P0, R2, c[0x0][0x1b0], RZ ;  /* 0x00006c0002027a10 */ /* 0x000fca0007f1e0ff */
[----:B------:R-:W-:-:S05]  /*01b0*/  IMAD.X R3, RZ, RZ, c[0x0][0x1b4], P0 ;  /* 0x00006d00ff037624 */ /* 0x000fca00000e06ff */
        /* <DEDUP_REMOVED lines=22> */
.L_x_5228:
[----:B------:R-:W-:-:S05]  /*0320*/  MOV R89, 0x4 ;  /* 0x0000000400597802 */ /* 0x000fca0000000f00 */
        /* <DEDUP_REMOVED lines=21> */
[----:B---3-5:R-:W-:Y:S01]  /*0480*/  ISETP.GE.AND P3, PT, R95, 0x1, PT ;  /* 0x000000015f00780c */ /* 0x028fe20003f66270 */
        /* <DEDUP_REMOVED lines=11> */
[----:B------:R0:W5:Y:S01]  /*0540*/  @P2 LDG.E.128 R4, [R80.64+0x10] ;  /* 0x0000100450042981 */ /* 0x000162000c1e1d00 */
[----:B------:R-:W-:-:S02]  /*0550*/  MOV R3, 0x8 ;  /* 0x0000000800037802 */ /* 0x000fc40000000f00 */
[----:B------:R-:W-:-:S03]  /*0560*/  IADD3 R2, R89, 0x80, RZ ;  /* 0x0000008059027810 */ /* 0x000fc60007ffe0ff */
[----:B------:R-:W-:-:S04]  /*0570*/  IMAD.WIDE.U32 R88, R89, R3, c[0x0][0x190] ;  /* 0x0000640059587625 */ /* 0x000fc800078e0003 */
[----:B------:R-:W-:Y:S02]  /*0580*/  IMAD.WIDE.U32 R2, R2, R3, c[0x0][0x190] ;  /* 0x0000640002027625 */ /* 0x000fe400078e0003 */
[----:B------:R-:W5:Y:S04]  /*0590*/  LDG.E.64 R88, [R88.64] ;  /* 0x0000000458587981 */ /* 0x000f68000c1e1b00 */
[----:B------:R-:W5:Y:S01]  /*05a0*/  LDG.E.64 R2, [R2.64] ;  /* 0x0000000402027981 */ /* 0x000f62000c1e1b00 */
[----:B------:R-:W-:Y:S01]  /*05b0*/  HFMA2.MMA R87, -RZ, RZ, 0, 0 ;  /* 0x00000000ff577435 */ /* 0x000fe200000001ff */
[----:B------:R-:W-:Y:S01]  /*05c0*/  IMAD.MOV.U32 R84, RZ, RZ, RZ ;  /* 0x000000ffff547224 */ /* 0x000fe200078e00ff */
[----:B------:R-:W-:Y:S05]  /*05d0*/  BRA `(.L_x_5193) ;  /* 0x00000a7000007947 */ /* 0x000fea0003800000 */
.L_x_5192:
        /* <DEDUP_REMOVED lines=41> */
[--C-:B----4-:R-:W-:Y:S01]  /*0870*/  HADD2.F32 R101, -RZ, R108.reuse.H0_H0 ;  /* 0x2000006cff657230 */ /* 0x110fe20000004100 */
[C---:B------:R-:W-:Y:S01]  /*0880*/  FADD.FTZ R120, -R128.reuse, R105 ;  /* 0x0000006980787221 */ /* 0x040fe20000010100 */
[----:B------:R-:W-:Y:S01]  /*0890*/  HADD2.F32 R102, -RZ, R108.H1_H1 ;  /* 0x3000006cff667230 */ /* 0x000fe20000004100 */
[C---:B------:R-:W-:Y:S02]  /*08a0*/  FADD.FTZ R140, -R128.reuse, R119 ;  /* 0x00000077808c7221 */ /* 0x040fe40000010100 */
[----:B------:R-:W-:Y:S02]  /*08b0*/  FMUL.FTZ R119, R93, R106 ;  /* 0x0000006a5d777220 */ /* 0x000fe40000410000 */
[----:B------:R-:W-:-:S02]  /*08c0*/  FADD.FTZ R84, -R128, R84 ;  /* 0x0000005480547221 */ /* 0x000fc40000010100 */
[C---:B------:R-:W-:Y:S02]  /*08d0*/  FMUL.FTZ R121, R93.reuse, R104 ;  /* 0x000000685d797220 */ /* 0x040fe40000410000 */
[----:B------:R-:W-:Y:S01]  /*08e0*/  FMUL.FTZ R106, R32, R101 ;  /* 0x00000065206a7220 */ /* 0x000fe20000410000 */
[--C-:B------:R-:W-:Y:S02]  /*08f0*/  HADD2.F32 R103, -RZ, R109.reuse.H0_H0 ;  /* 0x2000006dff677230 */ /* 0x100fe40000004100 */
[----:B------:R-:W-:Y:S01]  /*0900*/  HADD2.F32 R126, -RZ, R109.H1_H1 ;  /* 0x3000006dff7e7230 */ /* 0x000fe20000004100 */
[C---:B------:R-:W-:Y:S01]  /*0910*/  FMUL.FTZ R109, R93.reuse, R84 ;  /* 0x000000545d6d7220 */ /* 0x040fe20000410000 */
[--C-:B0-----:R-:W-:Y:S02]  /*0920*/  HADD2.F32 R83, -RZ, R98.reuse.H0_H0 ;  /* 0x20000062ff537230 */ /* 0x101fe40000004100 */
[----:B------:R-:W-:Y:S01]  /*0930*/  HADD2.F32 R82, -RZ, R98.H1_H1 ;  /* 0x30000062ff527230 */ /* 0x000fe20000004100 */
[----:B------:R-:W-:Y:S01]  /*0940*/  FADD.FTZ R98, -R128, R85 ;  /* 0x0000005580627221 */ /* 0x000fe20000010100 */
[--C-:B------:R-:W-:Y:S01]  /*0950*/  HADD2.F32 R125, -RZ, R110.reuse.H0_H0 ;  /* 0x2000006eff7d7230 */ /* 0x100fe20000004100 */
[----:B------:R-:W-:Y:S01]  /*0960*/  FMUL.FTZ R120, R93, R120 ;  /* 0x000000785d787220 */ /* 0x000fe20000410000 */
[----:B------:R-:W-:Y:S01]  /*0970*/  HADD2.F32 R130, -RZ, R110.H1_H1 ;  /* 0x3000006eff827230 */ /* 0x000fe20000004100 */
        /* <DEDUP_REMOVED lines=28> */
[----:B------:R-:W-:Y:S01]  /*0b40*/  HADD2.F32 R127, -RZ, R111.H0_H0 ;  /* 0x2000006fff7f7230 */ /* 0x000fe20000004100 */
[----:B------:R-:W-:Y:S02]  /*0b50*/  FFMA.FTZ R36, R121, R101, R36 ;  /* 0x0000006579247223 */ /* 0x000fe40000010024 */
[----:B------:R-:W-:Y:S02]  /*0b60*/  FADD.FTZ R64, R64, R101 ;  /* 0x0000006540407221 */ /* 0x000fe40000010000 */
[----:B------:R-:W-:-:S02]  /*0b70*/  FMUL.FTZ R116, R93, R108 ;  /* 0x0000006c5d747220 */ /* 0x000fc40000410000 */
[----:B------:R-:W-:Y:S02]  /*0b80*/  FMUL.FTZ R101, R29, R130 ;  /* 0x000000821d657220 */ /* 0x000fe40000410000 */
[----:B------:R-:W-:Y:S02]  /*0b90*/  FADD.FTZ R84, R87, R102 ;  /* 0x0000006657547221 */ /* 0x000fe40000010000 */
[----:B------:R-:W-:Y:S01]  /*0ba0*/  FFMA.FTZ R85, R117, R102, R85 ;  /* 0x0000006675557223 */ /* 0x000fe20000010055 */
[----:B------:R-:W-:Y:S01]  /*0bb0*/  HADD2.F32 R132, -RZ, R111.H1_H1 ;  /* 0x3000006fff847230 */ /* 0x000fe20000004100 */
[C---:B------:R-:W-:Y:S01]  /*0bc0*/  FMUL.FTZ R107, R93.reuse, R86 ;  /* 0x000000565d6b7220 */ /* 0x040fe20000410000 */
[--C-:B------:R-:W-:Y:S01]  /*0bd0*/  HADD2.F32 R81, -RZ, R99.reuse.H0_H0 ;  /* 0x20000063ff517230 */ /* 0x100fe20000004100 */
[----:B------:R-:W-:Y:S01]  /*0be0*/  FMUL.FTZ R115, R93, R114 ;  /* 0x000000725d737220 */ /* 0x000fe20000410000 */
[----:B------:R-:W-:Y:S01]  /*0bf0*/  HADD2.F32 R80, -RZ, R99.H1_H1 ;  /* 0x30000063ff507230 */ /* 0x000fe20000004100 */
        /* <DEDUP_REMOVED lines=10> */
[C---:B------:R-:W-:Y:S01]  /*0ca0*/  FMUL.FTZ R112, R93.reuse, R136 ;  /* 0x000000885d707220 */ /* 0x040fe20000410000 */
[--C-:B------:R-:W-:Y:S01]  /*0cb0*/  HADD2.F32 R123, -RZ, R97.reuse.H0_H0 ;  /* 0x20000061ff7b7230 */ /* 0x100fe20000004100 */
[----:B------:R-:W-:Y:S01]  /*0cc0*/  FMUL.FTZ R113, R93, R134 ;  /* 0x000000865d717220 */ /* 0x000fe20000410000 */
[----:B------:R-:W-:Y:S01]  /*0cd0*/  HADD2.F32 R124, -RZ, R97.H1_H1 ;  /* 0x30000061ff7c7230 */ /* 0x000fe20000004100 */
        /* <DEDUP_REMOVED lines=55> */
.L_x_5193:
[----:B0-----:R-:W-:Y:S05]  /*1050*/  BSYNC B0 ;  /* 0x0000000000007941 */ /* 0x001fea0003800000 */
.L_x_5191:
        /* <DEDUP_REMOVED lines=11> */
.L_x_5229:
        /* <DEDUP_REMOVED lines=18> */
.L_x_5230:
[----:B------:R-:W-:Y:S01]  /*1230*/  @!P2 LOP3.LUT R82, R82, 0x3, RZ, 0xc0, !PT ;  /* 0x000000035252a812 */ /* 0x000fe200078ec0ff */
[----:B---3--:R-:W-:Y:S01]  /*1240*/  FADD.FTZ R130, R130, R85 ;  /* 0x0000005582827221 */ /* 0x008fe20000010000 */
[----:B------:R-:W-:Y:S01]  /*1250*/  WARPSYNC 0xffffffff ;  /* 0xffffffff00007948 */ /* 0x000fe20003800000 */
[----:B--2---:R-:W-:Y:S01]  /*1260*/  FADD.FTZ R131, R80, R87 ;  /* 0x0000005750837221 */ /* 0x004fe20000010000 */
[----:B------:R-:W-:Y:S01]  /*1270*/  @!P2 IADD3 R132, R129, R82, RZ ;  /* 0x000000528184a210 */ /* 0x000fe20007ffe0ff */
[----:B------:R-:W-:Y:S01]  /*1280*/  BSSY B0, `(.L_x_5196) ;  /* 0x000001f000007945 */ /* 0x000fe20003800000 */
[----:B------:R-:W-:Y:S02]  /*1290*/  @!P1 ISETP.NE.U32.AND P6, PT, RZ, c[0x0][0x218], PT ;  /* 0x00008600ff009a0c */ /* 0x000fe40003fc5070 */
[----:B-1----:R-:W-:Y:S01]  /*12a0*/  ISETP.NE.AND P4, PT, R91, RZ, PT ;  /* 0x000000ff5b00720c */ /* 0x002fe20003f85270 */
        /* <DEDUP_REMOVED lines=28> */
.L_x_5197:
[----:B------:R-:W-:Y:S05]  /*1470*/  BSYNC B0 ;  /* 0x0000000000007941 */ /* 0x000fea0003800000 */
.L_x_5196:
        /* <DEDUP_REMOVED lines=13> */
.L_x_5199:
[----:B------:R-:W-:Y:S05]  /*1550*/  BSYNC B0 ;  /* 0x0000000000007941 */ /* 0x000fea0003800000 */
.L_x_5198:
        /* <DEDUP_REMOVED lines=15> */
.L_x_5201:
[----:B------:R-:W-:Y:S05]  /*1650*/  BSYNC B0 ;  /* 0x0000000000007941 */ /* 0x000fea0003800000 */
.L_x_5200:
        /* <DEDUP_REMOVED lines=15> */
.L_x_5203:
[----:B------:R-:W-:Y:S05]  /*1750*/  BSYNC B0 ;  /* 0x0000000000007941 */ /* 0x000fea0003800000 */
.L_x_5202:
        /* <DEDUP_REMOVED lines=15> */
.L_x_5205:
[----:B------:R-:W-:Y:S05]  /*1850*/  BSYNC B0 ;  /* 0x0000000000007941 */ /* 0x000fea0003800000 */
.L_x_5204:
        /* <DEDUP_REMOVED lines=16> */
.L_x_5207:
[----:B------:R-:W-:Y:S05]  /*1960*/  BSYNC B0 ;  /* 0x0000000000007941 */ /* 0x000fea0003800000 */
.L_x_5206:
        /* <DEDUP_REMOVED lines=16> */
.L_x_5209:
[----:B------:R-:W-:Y:S05]  /*1a70*/  BSYNC B0 ;  /* 0x0000000000007941 */ /* 0x000fea0003800000 */
.L_x_5208:
        /* <DEDUP_REMOVED lines=18> */
.L_x_5211:
[----:B------:R-:W-:Y:S05]  /*1ba0*/  BSYNC B0 ;  /* 0x0000000000007941 */ /* 0x000fea0003800000 */
.L_x_5210:
[----:B------:R-:W-:Y:S01]  /*1bb0*/  HFMA2.MMA R88, -RZ, RZ, 0, 0 ;  /* 0x00000000ff587435 */ /* 0x000fe200000001ff */
[----:B------:R-:W-:Y:S01]  /*1bc0*/  @P2 LOP3.LUT R89, R0, 0x7f, RZ, 0xc0, !PT ;  /* 0x0000007f00592812 */ /* 0x000fe200078ec0ff */
[----:B------:R-:W-:Y:S01]  /*1bd0*/  BSSY B0, `(.L_x_5212) ;  /* 0x000002c000007945 */ /* 0x000fe20003800000 */
[----:B------:R-:W-:Y:S02]  /*1be0*/  ISETP.NE.U32.AND P4, PT, RZ, c[0x0][0x258], PT ;  /* 0x00009600ff007a0c */ /* 0x000fe40003f85070 */
[----:B------:R-:W-:Y:S01]  /*1bf0*/  @P2 FSEL R137, R85, RZ, P5 ;  /* 0x000000ff55892208 */ /* 0x000fe20002800000 */
[----:B------:R-:W-:Y:S01]  /*1c00*/  @P3 IMAD.MOV.U32 R85, RZ, RZ, 0x20 ;  /* 0x00000020ff553424 */ /* 0x000fe200078e00ff */
[----:B------:R-:W-:Y:S02]  /*1c10*/  @P2 LEA.HI.SX32 R88, R140, R89, 0x1d ;  /* 0x000000598c582211 */ /* 0x000fe400078feaff */
[----:B------:R-:W-:Y:S02]  /*1c20*/  @P2 F2FP.PACK_AB R89, RZ, R80 ;  /* 0x00000050ff59223e */ /* 0x000fe400000000ff */
[----:B------:R-:W-:-:S02]  /*1c30*/  ISETP.NE.AND.EX P4, PT, RZ, c[0x0][0x25c], PT, P4 ;  /* 0x00009700ff007a0c */ /* 0x000fc40003f85340 */
[----:B------:R-:W-:Y:S01]  /*1c40*/  @P2 PRMT R76, R89, 0x7610, R76 ;  /* 0x00007610594c2816 */ /* 0x000fe2000000004c */
[----:B------:R-:W-:Y:S01]  /*1c50*/  @P2 FMUL.FTZ R89, R138, c[0x0][0x1ec] ;  /* 0x00007b008a592a20 */ /* 0x000fe20000410000 */
[----:B------:R-:W-:Y:S02]  /*1c60*/  @P2 LOP3.LUT P5, RZ, R134, 0xff, RZ, 0xc0, !PT ;  /* 0x000000ff86ff2812 */ /* 0x000fe400078ac0ff */
[----:B------:R-:W-:Y:S01]  /*1c70*/  @P2 F2FP.PACK_AB R134, RZ, R84 ;  /* 0x00000054ff86223e */ /* 0x000fe200000000ff */
[----:B------:R-:W-:Y:S01]  /*1c80*/  @P2 FMUL.FTZ R89, R89, c[0x0][0x1e8] ;  /* 0x00007a0059592a20 */ /* 0x000fe20000410000 */
[----:B------:R-:W-:Y:S01]  /*1c90*/  SEL R80, R81, R68, P4 ;  /* 0x0000004451507207 */ /* 0x000fe20002000000 */
[----:B------:R-:W-:Y:S01]  /*1ca0*/  @P3 IMAD.WIDE.U32 R84, R100, R85, c[0x0][0x258] ;  /* 0x0000960064543625 */ /* 0x000fe200078e0055 */
[----:B------:R-:W-:Y:S02]  /*1cb0*/  SEL R81, R82, R69, P4 ;  /* 0x0000004552517207 */ /* 0x000fe40002000000 */
[----:B------:R-:W-:-:S02]  /*1cc0*/  @P2 FSEL R100, R89, RZ, P6 ;  /* 0x000000ff59642208 */ /* 0x000fc40003000000 */
        /* <DEDUP_REMOVED lines=28> */
.L_x_5213:
[----:B------:R-:W-:Y:S05]  /*1e90*/  BSYNC B0 ;  /* 0x0000000000007941 */ /* 0x000fea0003800000 */
.L_x_5212:
        /* <DEDUP_REMOVED lines=27> */
.L_x_5215:
[----:B-1----:R-:W-:Y:S05]  /*2050*/  BSYNC B0 ;  /* 0x0000000000007941 */ /* 0x002fea0003800000 */
.L_x_5214:
        /* <DEDUP_REMOVED lines=8> */
.L_x_5217:
[----:B------:R-:W-:Y:S05]  /*20e0*/  BSYNC B0 ;  /* 0x0000000000007941 */ /* 0x000fea0003800000 */
.L_x_5216:
        /* <DEDUP_REMOVED lines=15> */
.L_x_5219:
[----:B------:R-:W-:Y:S05]  /*21e0*/  BSYNC B0 ;  /* 0x0000000000007941 */ /* 0x000fea0003800000 */
.L_x_5218:
        /* <DEDUP_REMOVED lines=21> */
.L_x_5221:
[----:B------:R-:W-:Y:S05]  /*2340*/  BSYNC B0 ;  /* 0x0000000000007941 */ /* 0x000fea0003800000 */
.L_x_5220:
        /* <DEDUP_REMOVED lines=8> */
.L_x_5223:
[----:B------:R-:W-:Y:S05]  /*23d0*/  BSYNC B0 ;  /* 0x0000000000007941 */ /* 0x000fea0003800000 */
.L_x_5222:
        /* <DEDUP_REMOVED lines=15> */
.L_x_5225:
[----:B------:R-:W-:Y:S05]  /*24d0*/  BSYNC B0 ;  /* 0x0000000000007941 */ /* 0x000fea0003800000 */
.L_x_5224:
        /* <DEDUP_REMOVED lines=13> */
[----:B------:R-:W-:Y:S02]  /*25b0*/  @P2 PRMT R76, R95, 0x7610, R76 ;  /* 0x000076105f4c2816 */ /* 0x000fe4000000004c */
[----:B------:R-:W-:Y:S02]  /*25c0*/  @P2 F2FP.PACK_AB R84, RZ, R84 ;  /* 0x00000054ff54223e */ /* 0x000fe400000000ff */
[----:B------:R-:W-:-:S02]  /*25d0*/  @P2 F2FP.PACK_AB R87, RZ, R87 ;  /* 0x00000057ff57223e */ /* 0x000fc400000000ff */
[----:B------:R-:W-:Y:S02]  /*25e0*/  @P2 F2FP.PACK_AB R133, RZ, R133 ;  /* 0x00000085ff85223e */ /* 0x000fe400000000ff */
        /* <DEDUP_REMOVED lines=22> */
.L_x_5227:
[----:B------:R-:W-:Y:S05]  /*2750*/  BSYNC B0 ;  /* 0x0000000000007941 */ /* 0x000fea0003800000 */
.L_x_5226:
[----:B------:R-:W-:Y:S01]  /*2760*/  @P2 FMUL.FTZ R2, R80, c[0x0][0x1ec] ;  /* 0x00007b0050022a20 */ /* 0x000fe20000410000 */
[----:B------:R-:W-:Y:S01]  /*2770*/  @P2 LOP3.LUT P1, RZ, R3, 0xff000000, RZ, 0xc0, !PT ;  /* 0xff00000003ff2812 */ /* 0x000fe2000782c0ff */
[----:B------:R-:W-:Y:S01]  /*2780*/  @P2 IMAD.MOV.U32 R82, RZ, RZ, 0x10 ;  /* 0x00000010ff522424 */ /* 0x000fe200078e00ff */
[----:B------:R-:W-:Y:S01]  /*2790*/  @P3 MOV R95, 0x20 ;  /* 0x00000020005f3802 */ /* 0x000fe20000000f00 */
[----:B------:R-:W-:Y:S01]  /*27a0*/  @P2 FMUL.FTZ R2, R2, c[0x0][0x1e8] ;  /* 0x00007a0002022a20 */ /* 0x000fe20000410000 */
[----:B------:R-:W-:Y:S02]  /*27b0*/  @P2 IADD3 R3, R88, 0x80, RZ ;  /* 0x0000008058032810 */ /* 0x000fe40007ffe0ff */
[----:B------:R-:W-:Y:S01]  /*27c0*/  SEL R75, R80, R75, P4 ;  /* 0x0000004b504b7207 */ /* 0x000fe20002000000 */
[----:B------:R-:W-:Y:S01]  /*27d0*/  @P3 IMAD.WIDE.U32 R94, R94, R95, c[0x0][0x258] ;  /* 0x000096005e5e3625 */ /* 0x000fe200078e005f */
[----:B------:R-:W-:Y:S02]  /*27e0*/  @P2 FSEL R2, R2, RZ, P1 ;  /* 0x000000ff02022208 */ /* 0x000fe40000800000 */
        /* <DEDUP_REMOVED lines=10> */
.L_x_5190:
        /* <DEDUP_REMOVED lines=17> */
.L_x_5194:
[----:B------:R-:W-:Y:S01]  /*29a0*/  HFMA2.MMA R132, -RZ, RZ, 0, 1.847743988037109375e-06 ;  /* 0x0000001fff847435 */ /* 0x000fe200000001ff */
[----:B------:R-:W-:Y:S01]  /*29b0*/  MOV R86, R84 ;  /* 0x0000005400567202 */ /* 0x000fe20000000f00 */
[----:B------:R-:W-:Y:S01]  /*29c0*/  IMAD.MOV.U32 R131, RZ, RZ, 0x10 ;  /* 0x00000010ff837424 */ /* 0x000fe200078e00ff */
[----:B------:R-:W-:-:S02]  /*29d0*/  MOV R133, 0xffffffff ;  /* 0xffffffff00857802 */ /* 0x000fc40000000f00 */
[----:B------:R-:W-:Y:S02]  /*29e0*/  MOV R80, 0x2a00 ;  /* 0x00002a0000507802 */ /* 0x000fe40000000f00 */
[----:B-1----:R-:W-:Y:S05]  /*29f0*/  CALL.REL.NOINC `($__internal_153_$__cuda_sm70_shflsync_down_p) ;  /* 0x0000046000007944 */ /* 0x002fea0003c00000 */
[----:B-1----:R-:W-:Y:S01]  /*2a00*/  IMAD.MOV.U32 R83, RZ, RZ, R86 ;  /* 0x000000ffff537224 */ /* 0x002fe200078e0056 */
[----:B0-----:R-:W-:Y:S05]  /*2a10*/  BRA `(.L_x_5229) ;  /* 0xffffe6f000007947 */ /* 0x001fea000383ffff */
.L_x_5195:
[----:B------:R-:W-:Y:S01]  /*2a20*/  HFMA2.MMA R131, -RZ, RZ, 0, 9.5367431640625e-07 ;  /* 0x00000010ff837435 */ /* 0x000fe200000001ff */
[----:B------:R-:W-:Y:S01]  /*2a30*/  MOV R86, R87 ;  /* 0x0000005700567202 */ /* 0x000fe20000000f00 */
[----:B------:R-:W-:Y:S01]  /*2a40*/  IMAD.MOV.U32 R132, RZ, RZ, 0x1f ;  /* 0x0000001fff847424 */ /* 0x000fe200078e00ff */
[----:B------:R-:W-:Y:S02]  /*2a50*/  MOV R133, 0xffffffff ;  /* 0xffffffff00857802 */ /* 0x000fe40000000f00 */
[----:B------:R-:W-:Y:S02]  /*2a60*/  MOV R80, 0x2a80 ;  /* 0x00002a8000507802 */ /* 0x000fe40000000f00 */
[----:B012---:R-:W-:Y:S05]  /*2a70*/  CALL.REL.NOINC `($__internal_153_$__cuda_sm70_shflsync_down_p) ;  /* 0x000003e000007944 */ /* 0x007fea0003c00000 */
[----:B------:R-:W-:Y:S01]  /*2a80*/  FADD.FTZ R84, R83, R84 ;  /* 0x0000005453547221 */ /* 0x000fe20000010000 */
[----:B0-----:R-:W-:Y:S01]  /*2a90*/  HFMA2.MMA R131, -RZ, RZ, 0, 4.76837158203125e-07 ;  /* 0x00000008ff837435 */ /* 0x001fe200000001ff */
[----:B-1----:R-:W-:Y:S01]  /*2aa0*/  FADD.FTZ R87, R87, R86 ;  /* 0x0000005657577221 */ /* 0x002fe20000010000 */
[----:B------:R-:W-:Y:S01]  /*2ab0*/  MOV R133, 0xffffffff ;  /* 0xffffffff00857802 */ /* 0x000fe20000000f00 */
[----:B------:R-:W-:Y:S01]  /*2ac0*/  IMAD.MOV.U32 R132, RZ, RZ, 0x1f ;  /* 0x0000001fff847424 */ /* 0x000fe200078e00ff */
[----:B------:R-:W-:-:S02]  /*2ad0*/  MOV R86, R84 ;  /* 0x0000005400567202 */ /* 0x000fc40000000f00 */
[----:B------:R-:W-:Y:S02]  /*2ae0*/  MOV R80, 0x2b00 ;  /* 0x00002b0000507802 */ /* 0x000fe40000000f00 */
[----:B------:R-:W-:Y:S05]  /*2af0*/  CALL.REL.NOINC `($__internal_153_$__cuda_sm70_shflsync_down_p) ;  /* 0x0000036000007944 */ /* 0x000fea0003c00000 */
[----:B0-----:R-:W-:Y:S01]  /*2b00*/  HFMA2.MMA R131, -RZ, RZ, 0, 4.76837158203125e-07 ;  /* 0x00000008ff837435 */ /* 0x001fe200000001ff */
[----:B-1----:R-:W-:Y:S01]  /*2b10*/  IMAD.MOV.U32 R83, RZ, RZ, R86 ;  /* 0x000000ffff537224 */ /* 0x002fe200078e0056 */
[----:B------:R-:W-:Y:S01]  /*2b20*/  MOV R86, R87 ;  /* 0x0000005700567202 */ /* 0x000fe20000000f00 */
[----:B------:R-:W-:Y:S01]  /*2b30*/  IMAD.MOV.U32 R132, RZ, RZ, 0x1f ;  /* 0x0000001fff847424 */ /* 0x000fe200078e00ff */
[----:B------:R-:W-:Y:S02]  /*2b40*/  MOV R133, 0xffffffff ;  /* 0xffffffff00857802 */ /* 0x000fe40000000f00 */
[----:B------:R-:W-:Y:S02]  /*2b50*/  MOV R80, 0x2b70 ;  /* 0x00002b7000507802 */ /* 0x000fe40000000f00 */
[----:B------:R-:W-:Y:S05]  /*2b60*/  CALL.REL.NOINC `($__internal_153_$__cuda_sm70_shflsync_down_p) ;  /* 0x000002f000007944 */ /* 0x000fea0003c00000 */
[----:B------:R-:W-:Y:S01]  /*2b70*/  FADD.FTZ R84, R83, R84 ;  /* 0x0000005453547221 */ /* 0x000fe20000010000 */
[----:B0-----:R-:W-:Y:S01]  /*2b80*/  HFMA2.MMA R131, -RZ, RZ, 0, 2.384185791015625e-07 ;  /* 0x00000004ff837435 */ /* 0x001fe200000001ff */
[----:B-1----:R-:W-:Y:S01]  /*2b90*/  FADD.FTZ R87, R87, R86 ;  /* 0x0000005657577221 */ /* 0x002fe20000010000 */
[----:B------:R-:W-:Y:S01]  /*2ba0*/  MOV R133, 0xffffffff ;  /* 0xffffffff00857802 */ /* 0x000fe20000000f00 */
[----:B------:R-:W-:Y:S01]  /*2bb0*/  IMAD.MOV.U32 R132, RZ, RZ, 0x1f ;  /* 0x0000001fff847424 */ /* 0x000fe200078e00ff */
[----:B------:R-:W-:-:S02]  /*2bc0*/  MOV R86, R84 ;  /* 0x0000005400567202 */ /* 0x000fc40000000f00 */
[----:B------:R-:W-:Y:S02]  /*2bd0*/  MOV R80, 0x2bf0 ;  /* 0x00002bf000507802 */ /* 0x000fe40000000f00 */
[----:B------:R-:W-:Y:S05]  /*2be0*/  CALL.REL.NOINC `($__internal_153_$__cuda_sm70_shflsync_down_p) ;  /* 0x0000027000007944 */ /* 0x000fea0003c00000 */
[----:B0-----:R-:W-:Y:S01]  /*2bf0*/  HFMA2.MMA R131, -RZ, RZ, 0, 2.384185791015625e-07 ;  /* 0x00000004ff837435 */ /* 0x001fe200000001ff */
[----:B-1----:R-:W-:Y:S01]  /*2c00*/  MOV R83, R86 ;  /* 0x0000005600537202 */ /* 0x002fe20000000f00 */
[----:B------:R-:W-:Y:S01]  /*2c10*/  IMAD.MOV.U32 R86, RZ, RZ, R87 ;  /* 0x000000ffff567224 */ /* 0x000fe200078e0057 */
[----:B------:R-:W-:Y:S02]  /*2c20*/  MOV R132, 0x1f ;  /* 0x0000001f00847802 */ /* 0x000fe40000000f00 */
[----:B------:R-:W-:Y:S02]  /*2c30*/  MOV R133, 0xffffffff ;  /* 0xffffffff00857802 */ /* 0x000fe40000000f00 */
[----:B------:R-:W-:Y:S02]  /*2c40*/  MOV R80, 0x2c60 ;  /* 0x00002c6000507802 */ /* 0x000fe40000000f00 */
[----:B------:R-:W-:Y:S05]  /*2c50*/  CALL.REL.NOINC `($__internal_153_$__cuda_sm70_shflsync_down_p) ;  /* 0x0000020000007944 */ /* 0x000fea0003c00000 */
[----:B------:R-:W-:Y:S01]  /*2c60*/  FADD.FTZ R84, R83, R84 ;  /* 0x0000005453547221 */ /* 0x000fe20000010000 */
[----:B0-----:R-:W-:Y:S01]  /*2c70*/  HFMA2.MMA R132, -RZ, RZ, 0, 1.847743988037109375e-06 ;  /* 0x0000001fff847435 */ /* 0x001fe200000001ff */
[----:B-1----:R-:W-:Y:S01]  /*2c80*/  FADD.FTZ R87, R87, R86 ;  /* 0x0000005657577221 */ /* 0x002fe20000010000 */
[----:B------:R-:W-:Y:S01]  /*2c90*/  MOV R133, 0xffffffff ;  /* 0xffffffff00857802 */ /* 0x000fe20000000f00 */
[----:B------:R-:W-:Y:S01]  /*2ca0*/  IMAD.MOV.U32 R131, RZ, RZ, 0x2 ;  /* 0x00000002ff837424 */ /* 0x000fe200078e00ff */
[----:B------:R-:W-:-:S02]  /*2cb0*/  MOV R86, R84 ;  /* 0x0000005400567202 */ /* 0x000fc40000000f00 */
[----:B------:R-:W-:Y:S02]  /*2cc0*/  MOV R80, 0x2ce0 ;  /* 0x00002ce000507802 */ /* 0x000fe40000000f00 */
[----:B------:R-:W-:Y:S05]  /*2cd0*/  CALL.REL.NOINC `($__internal_153_$__cuda_sm70_shflsync_down_p) ;  /* 0x0000018000007944 */ /* 0x000fea0003c00000 */
[----:B0-----:R-:W-:Y:S01]  /*2ce0*/  HFMA2.MMA R131, -RZ, RZ, 0, 1.1920928955078125e-07 ;  /* 0x00000002ff837435 */ /* 0x001fe200000001ff */
[----:B-1----:R-:W-:Y:S01]  /*2cf0*/  IMAD.MOV.U32 R83, RZ, RZ, R86 ;  /* 0x000000ffff537224 */ /* 0x002fe200078e0056 */
[----:B------:R-:W-:Y:S01]  /*2d00*/  MOV R86, R87 ;  /* 0x0000005700567202 */ /* 0x000fe20000000f00 */
[----:B------:R-:W-:Y:S01]  /*2d10*/  IMAD.MOV.U32 R133, RZ, RZ, -0x1 ;  /* 0xffffffffff857424 */ /* 0x000fe200078e00ff */
[----:B------:R-:W-:Y:S02]  /*2d20*/  MOV R132, 0x1f ;  /* 0x0000001f00847802 */ /* 0x000fe40000000f00 */
[----:B------:R-:W-:Y:S02]  /*2d30*/  MOV R80, 0x2d50 ;  /* 0x00002d5000507802 */ /* 0x000fe40000000f00 */
[----:B------:R-:W-:Y:S05]  /*2d40*/  CALL.REL.NOINC `($__internal_153_$__cuda_sm70_shflsync_down_p) ;  /* 0x0000011000007944 */ /* 0x000fea0003c00000 */
[----:B------:R-:W-:Y:S01]  /*2d50*/  FADD.FTZ R85, R83, R84 ;  /* 0x0000005453557221 */ /* 0x000fe20000010000 */
[----:B0-----:R-:W-:Y:S01]  /*2d60*/  HFMA2.MMA R131, -RZ, RZ, 0, 5.9604644775390625e-08 ;  /* 0x00000001ff837435 */ /* 0x001fe200000001ff */
[----:B-1----:R-:W-:Y:S01]  /*2d70*/  FADD.FTZ R87, R87, R86 ;  /* 0x0000005657577221 */ /* 0x002fe20000010000 */
[----:B------:R-:W-:Y:S01]  /*2d80*/  MOV R132, 0x1f ;  /* 0x0000001f00847802 */ /* 0x000fe20000000f00 */
[----:B------:R-:W-:Y:S01]  /*2d90*/  IMAD.MOV.U32 R86, RZ, RZ, R85 ;  /* 0x000000ffff567224 */ /* 0x000fe200078e0055 */
[----:B------:R-:W-:-:S02]  /*2da0*/  MOV R133, 0xffffffff ;  /* 0xffffffff00857802 */ /* 0x000fc40000000f00 */
[----:B------:R-:W-:Y:S02]  /*2db0*/  MOV R80, 0x2dd0 ;  /* 0x00002dd000507802 */ /* 0x000fe40000000f00 */
[----:B------:R-:W-:Y:S05]  /*2dc0*/  CALL.REL.NOINC `($__internal_153_$__cuda_sm70_shflsync_down_p) ;  /* 0x0000009000007944 */ /* 0x000fea0003c00000 */
[----:B0-----:R-:W-:Y:S01]  /*2dd0*/  HFMA2.MMA R131, -RZ, RZ, 0, 5.9604644775390625e-08 ;  /* 0x00000001ff837435 */ /* 0x001fe200000001ff */
[----:B-1----:R-:W-:Y:S01]  /*2de0*/  MOV R130, R86 ;  /* 0x0000005600827202 */ /* 0x002fe20000000f00 */
[----:B------:R-:W-:Y:S01]  /*2df0*/  IMAD.MOV.U32 R132, RZ, RZ, 0x1f ;  /* 0x0000001fff847424 */ /* 0x000fe200078e00ff */
[----:B------:R-:W-:Y:S02]  /*2e00*/  MOV R86, R87 ;  /* 0x0000005700567202 */ /* 0x000fe40000000f00 */
[----:B------:R-:W-:Y:S02]  /*2e10*/  MOV R133, 0xffffffff ;  /* 0xffffffff00857802 */ /* 0x000fe40000000f00 */
[----:B------:R-:W-:Y:S02]  /*2e20*/  MOV R80, 0x2e40 ;  /* 0x00002e4000507802 */ /* 0x000fe40000000f00 */
[----:B------:R-:W-:Y:S05]  /*2e30*/  CALL.REL.NOINC `($__internal_153_$__cuda_sm70_shflsync_down_p) ;  /* 0x0000002000007944 */ /* 0x000fea0003c00000 */
[----:B-1----:R-:W-:Y:S01]  /*2e40*/  MOV R80, R86 ;  /* 0x0000005600507202 */ /* 0x002fe20000000f00 */
[----:B0-----:R-:W-:Y:S05]  /*2e50*/  BRA `(.L_x_5230) ;  /* 0xffffe3d000007947 */ /* 0x001fea000383ffff */
        .weak           $__internal_153_$__cuda_sm70_shflsync_down_p
        .type           $__internal_153_$__cuda_sm70_shflsync_down_p,@function
        .size           $__internal_153_$__cuda_sm70_shflsync_down_p,(.L_x_6955 - $__internal_153_$__cuda_sm70_shflsync_down_p)
$__internal_153_$__cuda_sm70_shflsync_down_p:
[----:B------:R-:W-:Y:S01]  /*2e60*/  HFMA2.MMA R81, -RZ, RZ, 0, 0 ;  /* 0x00000000ff517435 */ /* 0x000fe200000001ff */
[----:B------:R-:W-:Y:S04]  /*2e70*/  WARPSYNC R133 ;  /* 0x0000008500007348 */ /* 0x000fe80003800000 */
[----:B------:R0:W1:Y:S01]  /*2e80*/  SHFL.DOWN PT, R86, R86, R131, R132 ;  /* 0x0800008356567389 */ /* 0x00006200000e0084 */
[----:B------:R-:W-:Y:S05]  /*2e90*/  RET.REL.NODEC R80 `(_ZN10layer_norm13ln_bwd_kernelINS_13Kernel_traitsIf6__halffS2_fjLj2048ELj1ELj1ELj4ELj16ENS_18Kernel_traits_baseILj2048EfS2_fS2_fjLj128EEEEELb1ELb0ELb1ELb1EEEvNS_9BwdParamsE) ;  /* 0xffffd16050007950 */ /* 0x000fea0003c3ffff */
.L_x_5231:
        /* <DEDUP_REMOVED lines=14> */
.L_x_6955:


//--------------------- .text._ZN10layer_norm13ln_bwd_kernelINS_13Kernel_traitsIf6__halffS2_fjLj2048ELj1ELj1ELj4ELj16ENS_18Kernel_traits_baseILj2048EfS2_fS2_fjLj128EEEEELb1ELb1ELb0ELb0EEEvNS_9BwdParamsE --------------------------
	.section	.text._ZN10layer_norm13ln_bwd_kernelINS_13Kernel_traitsIf6__halffS2_fjLj2048ELj1ELj1ELj4ELj16ENS_18Kernel_traits_baseILj2048EfS2_fS2_fjLj128EEEEELb1ELb1ELb0ELb0EEEvNS_9BwdParamsE,"ax",@progbits
	.sectioninfo	@"SHI_REGISTERS=168"
	.align	128
        .global         _ZN10layer_norm13ln_bwd_kernelINS_13Kernel_traitsIf6__halffS2_fjLj2048ELj1ELj1ELj4ELj16ENS_18Kernel_traits_baseILj2048EfS2_fS2_fjLj128EEEEELb1ELb1ELb0ELb0EEEvNS_9BwdParamsE
        .type           _ZN10layer_norm13ln_bwd_kernelINS_13Kernel_traitsIf6__halffS2_fjLj2048ELj1ELj1ELj4ELj16ENS_18Kernel_traits_baseILj2048EfS2_fS2_fjLj128EEEEELb1ELb1ELb0ELb0EEEvNS_9BwdParamsE,@function
        .size           _ZN10layer_norm13ln_bwd_kernelINS_13Kernel_traitsIf6__halffS2_fjLj2048ELj1ELj1ELj4ELj16ENS_18Kernel_traits_baseILj2048EfS2_fS2_fjLj128EEEEELb1ELb1ELb0ELb0EEEvNS_9BwdParamsE,(.L_x_6956 - _ZN10layer_norm13ln_bwd_kernelINS_13Kernel_traitsIf6__halffS2_fjLj2048ELj1ELj1ELj4ELj16ENS_18Kernel_traits_baseILj2048EfS2_fS2_fjLj128EEEEELb1ELb1ELb0ELb0EEEvNS_9BwdParamsE)
        .other          _ZN10layer_norm13ln_bwd_kernelINS_13Kernel_traitsIf6__halffS2_fjLj2048ELj1ELj1ELj4ELj16ENS_18Kernel_traits_baseILj2048EfS2_fS2_fjLj128EEEEELb1ELb1ELb0ELb0EEEvNS_9BwdParamsE,@"STO_CUDA_ENTRY STV_DEFAULT"
_ZN10layer_norm13ln_bwd_kernelINS_13Kernel_traitsIf6__halffS2_fjLj2048ELj1ELj1ELj4ELj16ENS_18Kernel_traits_baseILj2048EfS2_fS2_fjLj128EEEEELb1ELb1ELb0ELb0EEEvNS_9BwdParamsE:
.text._ZN10layer_norm13ln_bwd_kernelINS_13Kernel_traitsIf6__halffS2_fjLj2048ELj1ELj1ELj4ELj16ENS_18Kernel_traits_baseILj2048EfS2_fS2_fjLj128EEEEELb1ELb1ELb0ELb0EEEvNS_9BwdParamsE:
        /* <DEDUP_REMOVED lines=57> */
.L_x_5243:
        /* <DEDUP_REMOVED lines=44> */
[C---:B0-----:R-:W-:Y:S02]  /*0650*/  FADD.FTZ R145, -R142.reuse, R117 ;  /* 0x000000758e917221 */ /* 0x041fe40000010100 */
        /* <DEDUP_REMOVED lines=20> */
[----:B------:R-:W-:Y:S02]  /*07a0*/  FFMA.FTZ R119, R125, R154, RZ ;  /* 0x0000009a7d777223 */ /* 0x000fe400000100ff */
[----:B------:R-:W-:Y:S02]  /*07b0*/  FADD.FTZ R58, R58, R149 ;  /* 0x000000953a3a7221 */ /* 0x000fe40000010000 */
[-C--:B------:R-:W-:Y:S02]  /*07c0*/  FFMA.FTZ R74, R150, R149.reuse, R74 ;  /* 0x00000095964a7223 */ /* 0x080fe4000001004a */
[----:B------:R-:W-:-:S02]  /*07d0*/  FMUL.FTZ R149, R106, R149 ;  /* 0x000000956a957220 */ /* 0x000fc40000410000 */
[----:B------:R-:W-:Y:S02]  /*07e0*/  FADD.FTZ R118, R118, R151 ;  /* 0x0000009776767221 */ /* 0x000fe40000010000 */
[----:B------:R-:W-:Y:S01]  /*07f0*/  FFMA.FTZ R119, R152, R151, R119 ;  /* 0x0000009798777223 */ /* 0x000fe20000010077 */
[--C-:B------:R-:W-:Y:S01]  /*0800*/  HADD2.F32 R155, -RZ, R122.reuse.H0_H0 ;  /* 0x2000007aff9b7230 */ /* 0x100fe20000004100 */
[C---:B-1----:R-:W-:Y:S02]  /*0810*/  FADD.FTZ R141, -R142.reuse, R126 ;  /* 0x0000007e8e8d7221 */ /* 0x042fe40000010100 */
[----:B------:R-:W-:Y:S02]  /*0820*/  FADD.FTZ R121, -R142, R124 ;  /* 0x0000007c8e797221 */ /* 0x000fe40000010100 */
        /* <DEDUP_REMOVED lines=33> */
.L_x_5234:
[----:B-1----:R-:W-:Y:S05]  /*0a40*/  BSYNC B0 ;  /* 0x0000000000007941 */ /* 0x002fea0003800000 */
.L_x_5233:
        /* <DEDUP_REMOVED lines=20> */
[--C-:B---3--:R-:W-:Y:S01]  /*0b90*/  HADD2.F32 R119, -RZ, R8.reuse.H0_H0 ;  /* 0x20000008ff777230 */ /* 0x108fe20000004100 */
[----:B------:R-:W-:Y:S01]  /*0ba0*/  FADD.FTZ R131, -R142, R117 ;  /* 0x000000758e837221 */ /* 0x000fe20000010100 */
[--C-:B------:R-:W-:Y:S01]  /*0bb0*/  HADD2.F32 R137, -RZ, R9.reuse.H0_H0 ;  /* 0x20000009ff897230 */ /* 0x100fe20000004100 */
[----:B-1---5:R-:W-:Y:S01]  /*0bc0*/  FMUL.FTZ R6, R138, R129 ;  /* 0x000000818a067220 */ /* 0x022fe20000410000 */
[----:B------:R-:W-:Y:S01]  /*0bd0*/  HADD2.F32 R128, -RZ, R9.H1_H1 ;  /* 0x30000009ff807230 */ /* 0x000fe20000004100 */
[----:B----4-:R-:W-:Y:S01]  /*0be0*/  FADD.FTZ R155, -R142, R120 ;  /* 0x000000788e9b7221 */ /* 0x010fe20000010100 */
[----:B------:R-:W-:Y:S01]  /*0bf0*/  HADD2.F32 R120, -RZ, R8.H1_H1 ;  /* 0x30000008ff787230 */ /* 0x000fe20000004100 */
[----:B------:R-:W-:Y:S01]  /*0c00*/  FMUL.FTZ R9, R80, R119 ;  /* 0x0000007750097220 */ /* 0x000fe20000410000 */
[--C-:B------:R-:W-:Y:S01]  /*0c10*/  HADD2.F32 R161, -RZ, R10.reuse.H0_H0 ;  /* 0x2000000affa17230 */ /* 0x100fe20000004100 */
[----:B------:R-:W-:Y:S01]  /*0c20*/  FADD.FTZ R133, -R142, R118 ;  /* 0x000000768e857221 */ /* 0x000fe20000010100 */
[----:B------:R-:W-:Y:S01]  /*0c30*/  HADD2.F32 R118, -RZ, R10.H1_H1 ;  /* 0x3000000aff767230 */ /* 0x000fe20000004100 */
[----:B------:R-:W-:-:S02]  /*0c40*/  FADD.FTZ R48, R48, R119 ;  /* 0x0000007730307221 */ /* 0x000fc40000010000 */
[----:B------:R-:W-:Y:S02]  /*0c50*/  FMUL.FTZ R7, R138, R131 ;  /* 0x000000838a077220 */ /* 0x000fe40000410000 */
[----:B------:R-:W-:Y:S02]  /*0c60*/  FFMA.FTZ R64, R6, R119, R64 ;  /* 0x0000007706407223 */ /* 0x000fe40000010040 */
[-C--:B------:R-:W-:Y:S02]  /*0c70*/  FMUL.FTZ R10, R81, R120.reuse ;  /* 0x00000078510a7220 */ /* 0x080fe40000410000 */
        /* <DEDUP_REMOVED lines=32> */
[----:B------:R-:W-:Y:S02]  /*0e80*/  FADD.FTZ R123, -R142, R123 ;  /* 0x0000007b8e7b7221 */ /* 0x000fe40000010100 */
[----:B------:R-:W-:Y:S02]  /*0e90*/  FADD.FTZ R117, R118, R133 ;  /* 0x0000008576757221 */ /* 0x000fe40000010000 */
[----:B------:R-:W-:Y:S02]  /*0ea0*/  FFMA.FTZ R143, R132, R133, R143 ;  /* 0x00000085848f7223 */ /* 0x000fe4000001008f */
[----:B------:R-:W-:-:S02]  /*0eb0*/  FADD.FTZ R50, R50, R137 ;  /* 0x0000008932327221 */ /* 0x000fc40000010000 */
[----:B------:R-:W-:Y:S02]  /*0ec0*/  FFMA.FTZ R66, R8, R137, R66 ;  /* 0x0000008908427223 */ /* 0x000fe40000010042 */
[----:B------:R-:W-:Y:S02]  /*0ed0*/  FMUL.FTZ R136, R138, R123 ;  /* 0x0000007b8a887220 */ /* 0x000fe40000410000 */
[----:B------:R-:W-:Y:S02]  /*0ee0*/  FADD.FTZ R160, R117, R134 ;  /* 0x0000008675a07221 */ /* 0x000fe40000010000 */
[----:B------:R-:W-:Y:S02]  /*0ef0*/  FMUL.FTZ R137, R79, R116 ;  /* 0x000000744f897220 */ /* 0x000fe40000410000 */
[----:B------:R-:W-:Y:S02]  /*0f00*/  FFMA.FTZ R143, R135, R134, R143 ;  /* 0x00000086878f7223 */ /* 0x000fe4000001008f */
[----:B------:R-:W-:-:S02]  /*0f10*/  FADD.FTZ R44, R44, R161 ;  /* 0x000000a12c2c7221 */ /* 0x000fc40000010000 */
[----:B------:R-:W-:Y:S02]  /*0f20*/  FFMA.FTZ R60, R131, R161, R60 ;  /* 0x000000a1833c7223 */ /* 0x000fe4000001003c */
[----:B------:R-:W-:Y:S02]  /*0f30*/  FADD.FTZ R47, R47, R116 ;  /* 0x000000742f2f7221 */ /* 0x000fe40000010000 */
[----:B------:R-:W-:Y:S02]  /*0f40*/  FFMA.FTZ R63, R136, R116, R63 ;  /* 0x00000074883f7223 */ /* 0x000fe4000001003f */
[----:B------:R-:W-:Y:S02]  /*0f50*/  FADD.FTZ R160, R160, R137 ;  /* 0x00000089a0a07221 */ /* 0x000fe40000010000 */
[----:B------:R-:W-:Y:S02]  /*0f60*/  FFMA.FTZ R143, R136, R137, R143 ;  /* 0x00000089888f7223 */ /* 0x000fe4000001008f */
.L_x_5236:
[----:B------:R-:W-:Y:S05]  /*0f70*/  BSYNC B0 ;  /* 0x0000000000007941 */ /* 0x000fea0003800000 */
.L_x_5235:
[----:B------:R-:W-:Y:S02]  /*0f80*/  SHF.R.U32.HI R118, RZ, 0x5, R5 ;  /* 0x00000005ff767819 */ /* 0x000fe40000011605 */
[----:B------:R-:W-:-:S02]  /*0f90*/  LOP3.LUT P2, RZ, R5, 0x1f, RZ, 0xc0, !PT ;  /* 0x0000001f05ff7812 */ /* 0x000fc4000784c0ff */
[----:B------:R-:W-:-:S04]  /*0fa0*/  LOP3.LUT R153, R118, 0x7fffffc, RZ, 0xc0, !PT ;  /* 0x07fffffc76997812 */ /* 0x000fc800078ec0ff */
[----:B------:R-:W-:Y:S01]  /*0fb0*/  @!P3 IADD3 R153, R153, 0x4, RZ ;  /* 0x000000049999b810 */ /* 0x000fe20007ffe0ff */
[----:B------:R-:W-:Y:S05]  /*0fc0*/  BRA.DIV ~URZ, `(.L_x_5237) ;  /* 0x000016327f007947 */ /* 0x000fea000b800000 */
[----:B------:R0:W1:Y:S02]  /*0fd0*/  SHFL.DOWN PT, R123, R160, 0x10, 0x1f ;  /* 0x0a001f00a07b7f89 */ /* 0x00006400000e0000 */
.L_x_5246:
        /* <DEDUP_REMOVED lines=18> */
.L_x_5247:
        /* <DEDUP_REMOVED lines=24> */
[----:B------:R-:W-:Y:S01]  /*1280*/  ISETP.NE.U32.AND P3, PT, RZ, c[0x0][0x218], PT ;  /* 0x00008600ff007a0c */ /* 0x000fe20003f65070 */
[----:B------:R-:W-:Y:S01]  /*1290*/  HFMA2.MMA R160, -RZ, RZ, 0, 0 ;  /* 0x00000000ffa07435 */ /* 0x000fe200000001ff */
[----:B------:R-:W-:Y:S02]  /*12a0*/  FSEL R120, R142, RZ, !P4 ;  /* 0x000000ff8e787208 */ /* 0x000fe40006000000 */
[----:B------:R-:W-:Y:S02]  /*12b0*/  ISETP.NE.AND.EX P3, PT, RZ, c[0x0][0x21c], PT, P3 ;  /* 0x00008700ff007a0c */ /* 0x000fe40003f65330 */
[----:B------:R-:W-:Y:S01]  /*12c0*/  LOP3.LUT P6, RZ, R158, 0xff0000, RZ, 0xc0, !PT ;  /* 0x00ff00009eff7812 */ /* 0x000fe200078cc0ff */
[-CC-:B------:R-:W-:Y:S01]  /*12d0*/  FFMA.FTZ R122, R150, R143.reuse, R120.reuse ;  /* 0x0000008f967a7223 */ /* 0x180fe20000010078 */
[----:B------:R-:W-:Y:S01]  /*12e0*/  ISETP.NE.U32.AND P2, PT, RZ, c[0x0][0x258], PT ;  /* 0x00009600ff007a0c */ /* 0x000fe20003f45070 */
[-C--:B------:R-:W-:Y:S01]  /*12f0*/  FFMA.FTZ R161, R144, R143.reuse, R120 ;  /* 0x0000008f90a17223 */ /* 0x080fe20000010078 */
[----:B------:R-:W-:Y:S01]  /*1300*/  LOP3.LUT P5, RZ, R159, 0xff, RZ, 0xc0, !PT ;  /* 0x000000ff9fff7812 */ /* 0x000fe200078ac0ff */
[----:B------:R-:W-:Y:S01]  /*1310*/  FADD.FTZ R123, R149, -R122 ;  /* 0x8000007a957b7221 */ /* 0x000fe20000010000 */
[----:B------:R-:W-:Y:S01]  /*1320*/  ISETP.NE.AND.EX P2, PT, RZ, c[0x0][0x25c], PT, P2 ;  /* 0x00009700ff007a0c */ /* 0x000fe20003f45320 */
[----:B------:R-:W-:Y:S01]  /*1330*/  FFMA.FTZ R122, R146, R143, R120 ;  /* 0x0000008f927a7223 */ /* 0x000fe20000010078 */
[----:B------:R-:W-:Y:S01]  /*1340*/  MOV R162, RZ ;  /* 0x000000ff00a27202 */ /* 0x000fe20000000f00 */
[----:B-----5:R-:W-:-:S02]  /*1350*/  FMUL.FTZ R123, R138, R123 ;  /* 0x0000007b8a7b7220 */ /* 0x020fc40000410000 */
[----:B------:R-:W-:Y:S02]  /*1360*/  FADD.FTZ R153, R145, -R122 ;  /* 0x8000007a91997221 */ /* 0x000fe40000010000 */
[----:B------:R-:W-:Y:S02]  /*1370*/  @P3 FADD.FTZ R123, R26, R123 ;  /* 0x0000007b1a7b3221 */ /* 0x000fe40000010000 */
[----:B------:R-:W-:Y:S01]  /*1380*/  FMUL.FTZ R155, R138, R153 ;  /* 0x000000998a9b7220 */ /* 0x000fe20000410000 */
[----:B------:R-:W-:Y:S01]  /*1390*/  MOV R153, RZ ;  /* 0x000000ff00997202 */ /* 0x000fe20000000f00 */
[----:B------:R-:W-:Y:S01]  /*13a0*/  FADD.FTZ R161, R140, -R161 ;  /* 0x800000a18ca17221 */ /* 0x000fe20000010000 */
[C---:B------:R-:W-:Y:S01]  /*13b0*/  SEL R110, R123.reuse, R110, P2 ;  /* 0x0000006e7b6e7207 */ /* 0x040fe20001000000 */
[----:B------:R-:W-:Y:S02]  /*13c0*/  FMUL.FTZ R123, R123, R139 ;  /* 0x0000008b7b7b7220 */ /* 0x000fe40000410000 */
[----:B------:R-:W-:-:S02]  /*13d0*/  @P3 FADD.FTZ R155, R20, R155 ;  /* 0x0000009b149b3221 */ /* 0x000fc40000010000 */
[----:B------:R-:W-:-:S03]  /*13e0*/  FMUL.FTZ R123, R123, c[0x0][0x1e8] ;  /* 0x00007a007b7b7a20 */ /* 0x000fc60000410000 */
[C---:B------:R-:W-:Y:S01]  /*13f0*/  SEL R112, R155.reuse, R112, P2 ;  /* 0x000000709b707207 */ /* 0x040fe20001000000 */
[----:B------:R-:W-:Y:S01]  /*1400*/  FMUL.FTZ R155, R155, R139 ;  /* 0x0000008b9b9b7220 */ /* 0x000fe20000410000 */
[----:B--2---:R-:W-:-:S05]  /*1410*/  @P6 HADD2.F32 R122, -RZ, R117.H0_H0 ;  /* 0x20000075ff7a6230 */ /* 0x004fca0000004100 */
[----:B------:R-:W-:Y:S01]  /*1420*/  @P6 FMUL.FTZ R153, R123, R122 ;  /* 0x0000007a7b996220 */ /* 0x000fe20000410000 */
[----:B------:R-:W-:Y:S01]  /*1430*/  @P5 HADD2.F32 R122, -RZ, R118.H0_H0 ;  /* 0x20000076ff7a5230 */ /* 0x000fe20000004100 */
[----:B------:R-:W-:Y:S02]  /*1440*/  FMUL.FTZ R123, R98, R123 ;  /* 0x0000007b627b7220 */ /* 0x000fe40000410000 */
[----:B------:R-:W-:Y:S02]  /*1450*/  FADD.FTZ R42, R42, R153 ;  /* 0x000000992a2a7221 */ /* 0x000fe40000010000 */
[----:B------:R-:W-:Y:S01]  /*1460*/  FMUL.FTZ R153, R155, c[0x0][0x1e8] ;  /* 0x00007a009b997a20 */ /* 0x000fe20000410000 */
[----:B------:R-:W-:Y:S01]  /*1470*/  HFMA2.MMA R155, -RZ, RZ, 0, 0 ;  /* 0x00000000ff9b7435 */ /* 0x000fe200000001ff */
[----:B------:R-:W-:Y:S02]  /*1480*/  FSEL R123, R123, RZ, P6 ;  /* 0x000000ff7b7b7208 */ /* 0x000fe40003000000 */
[----:B------:R-:W-:-:S03]  /*1490*/  LOP3.LUT P6, RZ, R158, 0xff00, RZ, 0xc0, !PT ;  /* 0x0000ff009eff7812 */ /* 0x000fc600078cc0ff */
[----:B------:R-:W-:Y:S02]  /*14a0*/  @P5 FMUL.FTZ R155, R153, R122 ;  /* 0x0000007a999b5220 */ /* 0x000fe40000410000 */
[----:B------:R-:W-:Y:S02]  /*14b0*/  FMUL.FTZ R153, R92, R153 ;  /* 0x000000995c997220 */ /* 0x000fe40000410000 */
[----:B------:R-:W-:Y:S02]  /*14c0*/  FMUL.FTZ R122, R138, R161 ;  /* 0x000000a18a7a7220 */ /* 0x000fe40000410000 */
[----:B------:R-:W-:Y:S01]  /*14d0*/  FADD.FTZ R36, R36, R155 ;  /* 0x0000009b24247221 */ /* 0x000fe20000010000 */
[----:B------:R-:W-:Y:S01]  /*14e0*/  FSEL R153, R153, RZ, P5 ;  /* 0x000000ff99997208 */ /* 0x000fe20002800000 */
[----:B------:R-:W-:Y:S01]  /*14f0*/  @P3 FADD.FTZ R122, R21, R122 ;  /* 0x0000007a157a3221 */ /* 0x000fe20000010000 */
[----:B------:R-:W-:-:S04]  /*1500*/  LOP3.LUT P5, RZ, R159, 0xff00, RZ, 0xc0, !PT ;  /* 0x0000ff009fff7812 */ /* 0x000fc800078ac0ff */
[C---:B------:R-:W-:Y:S01]  /*1510*/  SEL R113, R122.reuse, R113, P2 ;  /* 0x000000717a717207 */ /* 0x040fe20001000000 */
[----:B------:R-:W-:-:S04]  /*1520*/  FMUL.FTZ R122, R122, R139 ;  /* 0x0000008b7a7a7220 */ /* 0x000fc80000410000 */
[----:B------:R-:W-:-:S04]  /*1530*/  FMUL.FTZ R122, R122, c[0x0][0x1e8] ;  /* 0x00007a007a7a7a20 */ /* 0x000fc80000410000 */
[----:B------:R-:W-:-:S05]  /*1540*/  @P5 HADD2.F32 R118, -RZ, R118.H1_H1 ;  /* 0x30000076ff765230 */ /* 0x000fca0000004100 */
[----:B------:R-:W-:Y:S02]  /*1550*/  @P5 FMUL.FTZ R162, R122, R118 ;  /* 0x000000767aa25220 */ /* 0x000fe40000410000 */
[----:B------:R-:W-:Y:S02]  /*1560*/  FMUL.FTZ R122, R93, R122 ;  /* 0x0000007a5d7a7220 */ /* 0x000fe40000410000 */
[-C--:B------:R-:W-:Y:S02]  /*1570*/  FFMA.FTZ R118, R148, R143.reuse, R120 ;  /* 0x0000008f94767223 */ /* 0x080fe40000010078 */
[----:B------:R-:W-:Y:S01]  /*1580*/  FADD.FTZ R37, R37, R162 ;  /* 0x000000a225257221 */ /* 0x000fe20000010000 */
[----:B------:R-:W-:Y:S01]  /*1590*/  FSEL R164, R122, RZ, P5 ;  /* 0x000000ff7aa47208 */ /* 0x000fe20002800000 */
[----:B------:R-:W-:Y:S01]  /*15a0*/  FADD.FTZ R155, R147, -R118 ;  /* 0x80000076939b7221 */ /* 0x000fe20000010000 */
[----:B------:R-:W-:Y:S01]  /*15b0*/  LOP3.LUT P5, RZ, R158, 0xff000000, RZ, 0xc0, !PT ;  /* 0xff0000009eff7812 */ /* 0x000fe200078ac0ff */
[----:B------:R-:W-:-:S02]  /*15c0*/  FFMA.FTZ R162, R152, R143, R120 ;  /* 0x0000008f98a27223 */ /* 0x000fc40000010078 */
[C---:B------:R-:W-:Y:S02]  /*15d0*/  FMUL.FTZ R118, R138.reuse, R155 ;  /* 0x0000009b8a767220 */ /* 0x040fe40000410000 */
[----:B------:R-:W-:Y:S02]  /*15e0*/  FADD.FTZ R155, R151, -R162 ;  /* 0x800000a2979b7221 */ /* 0x000fe40000010000 */
[----:B------:R-:W-:Y:S02]  /*15f0*/  @P3 FADD.FTZ R118, R27, R118 ;  /* 0x000000761b763221 */ /* 0x000fe40000010000 */
[----:B------:R-:W-:Y:S01]  /*1600*/  FMUL.FTZ R162, R138, R155 ;  /* 0x0000009b8aa27220 */ /* 0x000fe20000410000 */
[----:B------:R-:W-:Y:S01]  /*1610*/  MOV R155, R158 ;  /* 0x0000009e009b7202 */ /* 0x000fe20000000f00 */
[C---:B------:R-:W-:Y:S01]  /*1620*/  FMUL.FTZ R122, R118.reuse, R139 ;  /* 0x0000008b767a7220 */ /* 0x040fe20000410000 */
[----:B------:R-:W-:Y:S01]  /*1630*/  SEL R111, R118, R111, P2 ;  /* 0x0000006f766f7207 */ /* 0x000fe20001000000 */
[----:B------:R-:W-:Y:S01]  /*1640*/  @P5 HADD2.F32 R117, -RZ, R117.H1_H1 ;  /* 0x30000075ff755230 */ /* 0x000fe20000004100 */
[----:B------:R-:W-:Y:S01]  /*1650*/  F2FP.PACK_AB R118, R164, R153 ;  /* 0x00000099a476723e */ /* 0x000fe200000000ff */
[----:B------:R-:W-:-:S02]  /*1660*/  FMUL.FTZ R122, R122, c[0x0][0x1e8] ;  /* 0x00007a007a7a7a20 */ /* 0x000fc40000410000 */
[--C-:B------:R-:W-:Y:S02]  /*1670*/  FFMA.FTZ R153, R141, R143, R120.reuse ;  /* 0x0000008f8d997223 */ /* 0x100fe40000010078 */
[----:B------:R-:W-:Y:S02]  /*1680*/  @P5 FMUL.FTZ R160, R122, R117 ;  /* 0x000000757aa05220 */ /* 0x000fe40000410000 */
[-CC-:B------:R-:W-:Y:S02]  /*1690*/  FFMA.FTZ R117, R125, R143.reuse, R120.reuse ;  /* 0x0000008f7d757223 */ /* 0x180fe40000010078 */
[----:B------:R-:W-:Y:S02]  /*16a0*/  FFMA.FTZ R120, R126, R143, R120 ;  /* 0x0000008f7e787223 */ /* 0x000fe40000010078 */
[----:B------:R-:W-:Y:S02]  /*16b0*/  FADD.FTZ R117, R154, -R117 ;  /* 0x800000759a757221 */ /* 0x000fe40000010000 */
[----:B------:R-:W-:-:S02]  /*16c0*/  FADD.FTZ R161, R124, -R153 ;  /* 0x800000997ca17221 */ /* 0x000fc40000010000 */
[----:B------:R-:W-:Y:S02]  /*16d0*/  FADD.FTZ R163, R127, -R120 ;  /* 0x800000787fa37221 */ /* 0x000fe40000010000 */
[C---:B------:R-:W-:Y:S02]  /*16e0*/  FMUL.FTZ R153, R138.reuse, R117 ;  /* 0x000000758a997220 */ /* 0x040fe40000410000 */
[C---:B------:R-:W-:Y:S02]  /*16f0*/  FMUL.FTZ R117, R138.reuse, R161 ;  /* 0x000000a18a757220 */ /* 0x040fe40000410000 */
[----:B------:R-:W-:Y:S02]  /*1700*/  FMUL.FTZ R120, R138, R163 ;  /* 0x000000a38a787220 */ /* 0x000fe40000410000 */
[----:B------:R-:W-:Y:S02]  /*1710*/  @P3 FADD.FTZ R153, R24, R153 ;  /* 0x0000009918993221 */ /* 0x000fe40000010000 */
[----:B------:R-:W-:-:S02]  /*1720*/  @P3 FADD.FTZ R162, R25, R162 ;  /* 0x000000a219a23221 */ /* 0x000fc40000010000 */
        /* <DEDUP_REMOVED lines=8> */
[-C--:B------:R-:W-:Y:S01]  /*17b0*/  FMUL.FTZ R163, R117, R139.reuse ;  /* 0x0000008b75a37220 */ /* 0x080fe20000410000 */
[----:B------:R-:W-:Y:S01]  /*17c0*/  FSEL R122, R122, RZ, P5 ;  /* 0x000000ff7a7a7208 */ /* 0x000fe20002800000 */
[----:B------:R-:W-:Y:S01]  /*17d0*/  FMUL.FTZ R161, R161, c[0x0][0x1e8] ;  /* 0x00007a00a1a17a20 */ /* 0x000fe20000410000 */
[----:B------:R-:W-:Y:S01]  /*17e0*/  LOP3.LUT P5, RZ, R159, 0xff0000, RZ, 0xc0, !PT ;  /* 0x00ff00009fff7812 */ /* 0x000fe200078ac0ff */
[----:B------:R-:W-:Y:S01]  /*17f0*/  FADD.FTZ R43, R43, R160 ;  /* 0x000000a02b2b7221 */ /* 0x000fe20000010000 */
[----:B------:R-:W-:Y:S01]  /*1800*/  LOP3.LUT P2, RZ, R159, 0xff000000, RZ, 0xc0, !PT ;  /* 0xff0000009fff7812 */ /* 0x000fe2000784c0ff */
[----:B------:R-:W-:Y:S01]  /*1810*/  HFMA2.MMA R153, -RZ, RZ, 0, 0 ;  /* 0x00000000ff997435 */ /* 0x000fe200000001ff */
[----:B------:R-:W-:Y:S01]  /*1820*/  LOP3.LUT P3, RZ, R155, 0xff, RZ, 0xc0, !PT ;  /* 0x000000ff9bff7812 */ /* 0x000fe2000786c0ff */
[----:B------:R-:W-:Y:S01]  /*1830*/  FMUL.FTZ R162, R162, R139 ;  /* 0x0000008ba2a27220 */ /* 0x000fe20000410000 */
[----:B------:R-:W-:Y:S01]  /*1840*/  F2FP.PACK_AB R117, R122, R123 ;  /* 0x0000007b7a75723e */ /* 0x000fe200000000ff */
[----:B------:R-:W-:Y:S01]  /*1850*/  @P6 HADD2.F32 R155, -RZ, R116.H1_H1 ;  /* 0x30000074ff9b6230 */ /* 0x000fe20000004100 */
[----:B------:R-:W-:-:S02]  /*1860*/  FMUL.FTZ R120, R120, R139 ;  /* 0x0000008b78787220 */ /* 0x000fc40000410000 */
[----:B------:R-:W-:Y:S02]  /*1870*/  FMUL.FTZ R163, R163, c[0x0][0x1e8] ;  /* 0x00007a00a3a37a20 */ /* 0x000fe40000410000 */
[----:B------:R-:W-:Y:S01]  /*1880*/  FMUL.FTZ R120, R120, c[0x0][0x1e8] ;  /* 0x00007a0078787a20 */ /* 0x000fe20000410000 */
[--C-:B------:R-:W-:Y:S02]  /*1890*/  @P5 HADD2.F32 R122, -RZ, R119.reuse.H0_H0 ;  /* 0x20000077ff7a5230 */ /* 0x100fe40000004100 */
[----:B------:R-:W-:Y:S01]  /*18a0*/  @P2 HADD2.F32 R123, -RZ, R119.H1_H1 ;  /* 0x30000077ff7b2230 */ /* 0x000fe20000004100 */
[----:B------:R-:W-:Y:S01]  /*18b0*/  FMUL.FTZ R119, R96, R161 ;  /* 0x000000a160777220 */ /* 0x000fe20000410000 */
[----:B------:R-:W-:Y:S01]  /*18c0*/  @P3 HADD2.F32 R160, -RZ, R116.H0_H0 ;  /* 0x20000074ffa03230 */ /* 0x000fe20000004100 */
[----:B------:R-:W-:Y:S01]  /*18d0*/  FMUL.FTZ R116, R162, c[0x0][0x1e8] ;  /* 0x00007a00a2747a20 */ /* 0x000fe20000410000 */
[----:B------:R-:W-:Y:S01]  /*18e0*/  MOV R162, RZ ;  /* 0x000000ff00a27202 */ /* 0x000fe20000000f00 */
[----:B------:R-:W-:Y:S01]  /*18f0*/  @P2 FMUL.FTZ R162, R120, R123 ;  /* 0x0000007b78a22220 */ /* 0x000fe20000410000 */
[----:B------:R-:W-:Y:S01]  /*1900*/  FSEL R119, R119, RZ, P3 ;  /* 0x000000ff77777208 */ /* 0x000fe20001800000 */
[----:B------:R-:W-:Y:S01]  /*1910*/  @P3 FMUL.FTZ R153, R161, R160 ;  /* 0x000000a0a1993220 */ /* 0x000fe20000410000 */
[----:B------:R-:W-:Y:S01]  /*1920*/  ISETP.NE.U32.AND P3, PT, RZ, c[0x0][0x258], PT ;  /* 0x00009600ff007a0c */ /* 0x000fe20003f65070 */
[----:B------:R-:W-:Y:S01]  /*1930*/  FMUL.FTZ R120, R95, R120 ;  /* 0x000000785f787220 */ /* 0x000fe20000410000 */
[----:B------:R-:W-:Y:S01]  /*1940*/  MOV R160, RZ ;  /* 0x000000ff00a07202 */ /* 0x000fe20000000f00 */
[----:B------:R-:W-:Y:S01]  /*1950*/  @P6 FMUL.FTZ R160, R116, R155 ;  /* 0x0000009b74a06220 */ /* 0x000fe20000410000 */
[----:B------:R-:W-:Y:S01]  /*1960*/  ISETP.NE.AND.EX P3, PT, RZ, c[0x0][0x25c], PT, P3 ;  /* 0x00009700ff007a0c */ /* 0x000fe20003f65330 */
[----:B------:R-:W-:Y:S01]  /*1970*/  HFMA2.MMA R155, -RZ, RZ, 0, 0 ;  /* 0x00000000ff9b7435 */ /* 0x000fe200000001ff */
[----:B------:R-:W-:Y:S01]  /*1980*/  FMUL.FTZ R116, R97, R116 ;  /* 0x0000007461747220 */ /* 0x000fe20000410000 */
[----:B------:R-:W-:Y:S01]  /*1990*/  FSEL R120, R120, RZ, P2 ;  /* 0x000000ff78787208 */ /* 0x000fe20001000000 */
[----:B------:R-:W-:-:S02]  /*19a0*/  FADD.FTZ R40, R40, R153 ;  /* 0x0000009928287221 */ /* 0x000fc40000010000 */
[----:B------:R-:W-:Y:S01]  /*19b0*/  FADD.FTZ R41, R41, R160 ;  /* 0x000000a029297221 */ /* 0x000fe20000010000 */
[----:B------:R-:W-:Y:S01]  /*19c0*/  FSEL R116, R116, RZ, P6 ;  /* 0x000000ff74747208 */ /* 0x000fe20003000000 */
[----:B------:R-:W-:Y:S02]  /*19d0*/  @P5 FMUL.FTZ R155, R163, R122 ;  /* 0x0000007aa39b5220 */ /* 0x000fe40000410000 */
[----:B------:R-:W-:Y:S01]  /*19e0*/  FMUL.FTZ R163, R94, R163 ;  /* 0x000000a35ea37220 */ /* 0x000fe20000410000 */
[----:B------:R-:W-:Y:S01]  /*19f0*/  F2FP.PACK_AB R116, R116, R119 ;  /* 0x000000777474723e */ /* 0x000fe200000000ff */
[----:B------:R-:W-:Y:S01]  /*1a00*/  FADD.FTZ R38, R38, R155 ;  /* 0x0000009b26267221 */ /* 0x000fe20000010000 */
[----:B------:R-:W-:Y:S01]  /*1a10*/  @P3 MOV R123, 0x20 ;  /* 0x00000020007b3802 */ /* 0x000fe20000000f00 */
[----:B------:R-:W-:Y:S01]  /*1a20*/  FADD.FTZ R39, R39, R162 ;  /* 0x000000a227277221 */ /* 0x000fe20000010000 */
[----:B------:R-:W-:-:S03]  /*1a30*/  FSEL R163, R163, RZ, P5 ;  /* 0x000000ffa3a37208 */ /* 0x000fc60002800000 */
[----:B------:R-:W-:Y:S01]  /*1a40*/  @P3 IMAD.WIDE.U32 R122, R0, R123, c[0x0][0x258] ;  /* 0x00009600007a3625 */ /* 0x000fe200078e007b */
[----:B------:R-:W-:-:S03]  /*1a50*/  F2FP.PACK_AB R119, R120, R163 ;  /* 0x000000a37877723e */ /* 0x000fc600000000ff */
[C---:B------:R-:W-:Y:S01]  /*1a60*/  IMAD.WIDE.U32 R120, R0.reuse, R121, c[0x0][0x248] ;  /* 0x0000920000787625 */ /* 0x040fe200078e0079 */
[----:B------:R0:W-:Y:S01]  /*1a70*/  @P3 STG.E.128 [R122.64], R108 ;  /* 0x0000006c7a003986 */ /* 0x0001e2000c101d04 */
[----:B------:R-:W-:-:S03]  /*1a80*/  IADD3 R0, R0, 0x80, RZ ;  /* 0x0000008000007810 */ /* 0x000fc60007ffe0ff */
[----:B------:R0:W-:Y:S04]  /*1a90*/  @P3 STG.E.128 [R122.64+0x10], R112 ;  /* 0x000010707a003986 */ /* 0x0001e8000c101d04 */
[----:B------:R0:W-:Y:S02]  /*1aa0*/  STG.E.128 [R120.64], R116 ;  /* 0x0000007478007986 */ /* 0x0001e4000c101d04 */
.L_x_5240:
[----:B------:R-:W-:Y:S05]  /*1ab0*/  BSYNC B0 ;  /* 0x0000000000007941 */ /* 0x000fea0003800000 */
.L_x_5239:
[----:B------:R-:W-:Y:S01]  /*1ac0*/  BSSY B0, `(.L_x_5241) ;  /* 0x000008e000007945 */ /* 0x000fe20003800000 */
[----:B------:R-:W-:Y:S05]  /*1ad0*/  @!P1 BRA `(.L_x_5242) ;  /* 0x000008c000009947 */ /* 0x000fea0003800000 */
[----:B0-----:R-:W-:Y:S01]  /*1ae0*/  HFMA2.MMA R117, -RZ, RZ, 0, 9.5367431640625e-07 ;  /* 0x00000010ff757435 */ /* 0x001fe200000001ff */
[----:B------:R-:W-:Y:S02]  /*1af0*/  P2R R155, PR, RZ, 0x2 ;  /* 0x00000002ff9b7803 */ /* 0x000fe40000000000 */
        /* <DEDUP_REMOVED lines=9> */
[----:B------:R-:W-:Y:S01]  /*1b90*/  LOP3.LUT P3, RZ, R156, 0xff00, RZ, 0xc0, !PT ;  /* 0x0000ff009cff7812 */ /* 0x000fe2000786c0ff */
[-CC-:B------:R-:W-:Y:S01]  /*1ba0*/  FFMA.FTZ R161, R11, R143.reuse, R122.reuse ;  /* 0x0000008f0ba17223 */ /* 0x180fe2000001007a */
[----:B------:R-:W-:Y:S01]  /*1bb0*/  ISETP.NE.AND.EX P6, PT, RZ, c[0x0][0x25c], PT, P2 ;  /* 0x00009700ff007a0c */ /* 0x000fe20003fc5320 */
        /* <DEDUP_REMOVED lines=15> */
[----:B------:R-:W-:Y:S01]  /*1cb0*/  FADD.FTZ R143, R137, -R122 ;  /* 0x8000007a898f7221 */ /* 0x000fe20000010000 */
[----:B------:R-:W-:Y:S01]  /*1cc0*/  MOV R122, R156 ;  /* 0x0000009c007a7202 */ /* 0x000fe20000000f00 */
[C---:B-----5:R-:W-:Y:S02]  /*1cd0*/  FMUL.FTZ R123, R138.reuse, R123 ;  /* 0x0000007b8a7b7220 */ /* 0x060fe40000410000 */
[----:B------:R-:W-:Y:S01]  /*1ce0*/  FMUL.FTZ R120, R138, R120 ;  /* 0x000000788a787220 */ /* 0x000fe20000410000 */
[----:B------:R-:W-:Y:S01]  /*1cf0*/  LOP3.LUT P4, RZ, R122, 0xff, RZ, 0xc0, !PT ;  /* 0x000000ff7aff7812 */ /* 0x000fe2000788c0ff */
[----:B------:R-:W-:-:S02]  /*1d00*/  FMUL.FTZ R121, R138, R121 ;  /* 0x000000798a797220 */ /* 0x000fc40000410000 */
[C---:B------:R-:W-:Y:S02]  /*1d10*/  FMUL.FTZ R162, R138.reuse, R162 ;  /* 0x000000a28aa27220 */ /* 0x040fe40000410000 */
[C---:B------:R-:W-:Y:S02]  /*1d20*/  FMUL.FTZ R163, R138.reuse, R163 ;  /* 0x000000a38aa37220 */ /* 0x040fe40000410000 */
        /* <DEDUP_REMOVED lines=21> */
[-C--:B------:R-:W-:Y:S01]  /*1e80*/  FMUL.FTZ R121, R121, R139.reuse ;  /* 0x0000008b79797220 */ /* 0x080fe20000410000 */
[----:B------:R-:W-:Y:S01]  /*1e90*/  LOP3.LUT P6, RZ, R156, 0xff000000, RZ, 0xc0, !PT ;  /* 0xff0000009cff7812 */ /* 0x000fe200078cc0ff */
[-C--:B------:R-:W-:Y:S01]  /*1ea0*/  FMUL.FTZ R162, R162, R139.reuse ;  /* 0x0000008ba2a27220 */ /* 0x080fe20000410000 */
[----:B------:R-:W-:Y:S01]  /*1eb0*/  HFMA2.MMA R123, -RZ, RZ, 0, 0 ;  /* 0x00000000ff7b7435 */ /* 0x000fe200000001ff */
[-C--:B------:R-:W-:Y:S01]  /*1ec0*/  FMUL.FTZ R163, R163, R139.reuse ;  /* 0x0000008ba3a37220 */ /* 0x080fe20000410000 */
[----:B------:R-:W-:Y:S01]  /*1ed0*/  LOP3.LUT P5, RZ, R157, 0xff, RZ, 0xc0, !PT ;  /* 0x000000ff9dff7812 */ /* 0x000fe200078ac0ff */
[----:B------:R-:W-:-:S02]  /*1ee0*/  FMUL.FTZ R142, R142, R139 ;  /* 0x0000008b8e8e7220 */ /* 0x000fc40000410000 */
[----:B------:R-:W-:Y:S02]  /*1ef0*/  FMUL.FTZ R165, R165, R139 ;  /* 0x0000008ba5a57220 */ /* 0x000fe40000410000 */
[----:B------:R-:W-:Y:S02]  /*1f00*/  FMUL.FTZ R143, R143, c[0x0][0x1e8] ;  /* 0x00007a008f8f7a20 */ /* 0x000fe40000410000 */
[----:B------:R-:W-:Y:S02]  /*1f10*/  FMUL.FTZ R121, R121, c[0x0][0x1e8] ;  /* 0x00007a0079797a20 */ /* 0x000fe40000410000 */
[----:B------:R-:W-:Y:S02]  /*1f20*/  FMUL.FTZ R162, R162, c[0x0][0x1e8] ;  /* 0x00007a00a2a27a20 */ /* 0x000fe40000410000 */
[----:B------:R-:W-:Y:S02]  /*1f30*/  FMUL.FTZ R163, R163, c[0x0][0x1e8] ;  /* 0x00007a00a3a37a20 */ /* 0x000fe40000410000 */
[----:B------:R-:W-:Y:S01]  /*1f40*/  FMUL.FTZ R165, R165, c[0x0][0x1e8] ;  /* 0x00007a00a5a57a20 */ /* 0x000fe20000410000 */
[----:B--2---:R-:W-:-:S02]  /*1f50*/  @P4 HADD2.F32 R122, -RZ, R116.H0_H0 ;  /* 0x20000074ff7a4230 */ /* 0x004fc40000004100 */
[----:B------:R-:W-:Y:S01]  /*1f60*/  @P3 HADD2.F32 R161, -RZ, R116.H1_H1 ;  /* 0x30000074ffa13230 */ /* 0x000fe20000004100 */
[----:B------:R-:W-:Y:S01]  /*1f70*/  FMUL.FTZ R116, R120, c[0x0][0x1e8] ;  /* 0x00007a0078747a20 */ /* 0x000fe20000410000 */
[----:B------:R-:W-:Y:S01]  /*1f80*/  @P5 HADD2.F32 R160, -RZ, R118.H0_H0 ;  /* 0x20000076ffa05230 */ /* 0x000fe20000004100 */
[----:B------:R-:W-:Y:S01]  /*1f90*/  FMUL.FTZ R120, R138, R139 ;  /* 0x0000008b8a787220 */ /* 0x000fe20000410000 */
[----:B------:R-:W-:Y:S01]  /*1fa0*/  HFMA2.MMA R139, -RZ, RZ, 0, 0 ;  /* 0x00000000ff8b7435 */ /* 0x000fe200000001ff */
[--C-:B------:R-:W-:Y:S01]  /*1fb0*/  @P2 HADD2.F32 R138, -RZ, R117.reuse.H0_H0 ;  /* 0x20000075ff8a2230 */ /* 0x100fe20000004100 */
[----:B------:R-:W-:Y:S01]  /*1fc0*/  @P4 FMUL.FTZ R123, R143, R122 ;  /* 0x0000007a8f7b4220 */ /* 0x000fe20000410000 */
[----:B------:R-:W-:Y:S01]  /*1fd0*/  @P6 HADD2.F32 R117, -RZ, R117.H1_H1 ;  /* 0x30000075ff756230 */ /* 0x000fe20000004100 */
[----:B------:R-:W-:Y:S01]  /*1fe0*/  MOV R122, RZ ;  /* 0x000000ff007a7202 */ /* 0x000fe20000000f00 */
[----:B------:R-:W-:Y:S02]  /*1ff0*/  @P3 FMUL.FTZ R122, R116, R161 ;  /* 0x000000a1747a3220 */ /* 0x000fe40000410000 */
[----:B------:R-:W-:Y:S01]  /*2000*/  @P2 FMUL.FTZ R139, R121, R138 ;  /* 0x0000008a798b2220 */ /* 0x000fe20000410000 */
[----:B------:R-:W-:Y:S01]  /*2010*/  MOV R138, RZ ;  /* 0x000000ff008a7202 */ /* 0x000fe20000000f00 */
[----:B------:R-:W-:-:S02]  /*2020*/  @P6 FMUL.FTZ R138, R162, R117 ;  /* 0x00000075a28a6220 */ /* 0x000fc40000410000 */
[----:B------:R-:W-:Y:S01]  /*2030*/  FMUL.FTZ R117, R88, R143 ;  /* 0x0000008f58757220 */ /* 0x000fe20000410000 */
[----:B------:R-:W-:Y:S01]  /*2040*/  HFMA2.MMA R143, -RZ, RZ, 0, 0 ;  /* 0x00000000ff8f7435 */ /* 0x000fe200000001ff */
[----:B------:R-:W-:Y:S02]  /*2050*/  FMUL.FTZ R116, R89, R116 ;  /* 0x0000007459747220 */ /* 0x000fe40000410000 */
[----:B------:R-:W-:Y:S01]  /*2060*/  FMUL.FTZ R162, R91, R162 ;  /* 0x000000a25ba27220 */ /* 0x000fe20000410000 */
[----:B------:R-:W-:Y:S01]  /*2070*/  FSEL R117, R117, RZ, P4 ;  /* 0x000000ff75757208 */ /* 0x000fe20002000000 */
[----:B------:R-:W-:Y:S01]  /*2080*/  FMUL.FTZ R164, R120, c[0x0][0x1e8] ;  /* 0x00007a0078a47a20 */ /* 0x000fe20000410000 */
[----:B------:R-:W-:Y:S01]  /*2090*/  FSEL R116, R116, RZ, P3 ;  /* 0x000000ff74747208 */ /* 0x000fe20001800000 */
[----:B------:R-:W-:Y:S01]  /*20a0*/  @P5 FMUL.FTZ R143, R163, R160 ;  /* 0x000000a0a38f5220 */ /* 0x000fe20000410000 */
[C---:B------:R-:W-:Y:S01]  /*20b0*/  LOP3.LUT P4, RZ, R157.reuse, 0xff00, RZ, 0xc0, !PT ;  /* 0x0000ff009dff7812 */ /* 0x040fe2000788c0ff */
[----:B------:R-:W-:Y:S01]  /*20c0*/  FMUL.FTZ R163, R84, R163 ;  /* 0x000000a354a37220 */ /* 0x000fe20000410000 */
[----:B------:R-:W-:Y:S01]  /*20d0*/  F2FP.PACK_AB R116, R116, R117 ;  /* 0x000000757474723e */ /* 0x000fe200000000ff */
[----:B------:R-:W-:Y:S01]  /*20e0*/  FMUL.FTZ R117, R90, R121 ;  /* 0x000000795a757220 */ /* 0x000fe20000410000 */
[----:B------:R-:W-:Y:S01]  /*20f0*/  LOP3.LUT P3, RZ, R157, 0xff0000, RZ, 0xc0, !PT ;  /* 0x00ff00009dff7812 */ /* 0x000fe2000786c0ff */
[----:B------:R-:W-:Y:S01]  /*2100*/  FADD.FTZ R32, R32, R123 ;  /* 0x0000007b20207221 */ /* 0x000fe20000010000 */
[----:B------:R-:W-:Y:S01]  /*2110*/  FSEL R162, R162, RZ, P6 ;  /* 0x000000ffa2a27208 */ /* 0x000fe20003000000 */
[----:B------:R-:W-:Y:S01]  /*2120*/  FADD.FTZ R33, R33, R122 ;  /* 0x0000007a21217221 */ /* 0x000fe20000010000 */
[----:B------:R-:W-:Y:S01]  /*2130*/  FSEL R117, R117, RZ, P2 ;  /* 0x000000ff75757208 */ /* 0x000fe20001000000 */
[----:B------:R-:W-:Y:S01]  /*2140*/  FADD.FTZ R34, R34, R139 ;  /* 0x0000008b22227221 */ /* 0x000fe20000010000 */
[----:B------:R-:W-:Y:S01]  /*2150*/  LOP3.LUT P2, RZ, R157, 0xff000000, RZ, 0xc0, !PT ;  /* 0xff0000009dff7812 */ /* 0x000fe2000784c0ff */
[----:B------:R-:W-:Y:S01]  /*2160*/  FADD.FTZ R35, R35, R138 ;  /* 0x0000008a23237221 */ /* 0x000fe20000010000 */
[----:B------:R-:W-:Y:S01]  /*2170*/  ISETP.NE.U32.AND P6, PT, RZ, c[0x0][0x258], PT ;  /* 0x00009600ff007a0c */ /* 0x000fe20003fc5070 */
[----:B------:R-:W-:Y:S01]  /*2180*/  @P4 HADD2.F32 R161, -RZ, R118.H1_H1 ;  /* 0x30000076ffa14230 */ /* 0x000fe20000004100 */
[----:B------:R-:W-:Y:S01]  /*2190*/  FMUL.FTZ R118, R142, c[0x0][0x1e8] ;  /* 0x00007a008e767a20 */ /* 0x000fe20000410000 */
[----:B------:R-:W-:Y:S01]  /*21a0*/  MOV R142, RZ ;  /* 0x000000ff008e7202 */ /* 0x000fe20000000f00 */
[----:B------:R-:W-:Y:S01]  /*21b0*/  FADD.FTZ R28, R28, R143 ;  /* 0x0000008f1c1c7221 */ /* 0x000fe20000010000 */
[--C-:B------:R-:W-:Y:S01]  /*21c0*/  @P3 HADD2.F32 R160, -RZ, R119.reuse.H0_H0 ;  /* 0x20000077ffa03230 */ /* 0x100fe20000004100 */
[----:B------:R-:W-:Y:S01]  /*21d0*/  @P4 FMUL.FTZ R142, R118, R161 ;  /* 0x000000a1768e4220 */ /* 0x000fe20000410000 */
[----:B------:R-:W-:Y:S01]  /*21e0*/  HFMA2.MMA R161, -RZ, RZ, 0, 0 ;  /* 0x00000000ffa17435 */ /* 0x000fe200000001ff */
[----:B------:R-:W-:Y:S01]  /*21f0*/  ISETP.NE.AND.EX P6, PT, RZ, c[0x0][0x25c], PT, P6 ;  /* 0x00009700ff007a0c */ /* 0x000fe20003fc5360 */
[----:B------:R-:W-:Y:S01]  /*2200*/  FMUL.FTZ R118, R85, R118 ;  /* 0x0000007655767220 */ /* 0x000fe20000410000 */
[----:B------:R-:W-:Y:S01]  /*2210*/  @P1 LEA R120, P0, R0, c[0x0][0x258], 0x5 ;  /* 0x0000960000781a11 */ /* 0x000fe200078028ff */
[----:B------:R-:W-:Y:S01]  /*2220*/  @P2 HADD2.F32 R119, -RZ, R119.H1_H1 ;  /* 0x30000077ff772230 */ /* 0x000fe20000004100 */
[----:B------:R-:W-:Y:S01]  /*2230*/  FSEL R163, R163, RZ, P5 ;  /* 0x000000ffa3a37208 */ /* 0x000fe20002800000 */
[----:B------:R-:W-:Y:S01]  /*2240*/  @P3 FMUL.FTZ R161, R165, R160 ;  /* 0x000000a0a5a13220 */ /* 0x000fe20000410000 */
[----:B------:R-:W-:Y:S01]  /*2250*/  MOV R160, RZ ;  /* 0x000000ff00a07202 */ /* 0x000fe20000000f00 */
[----:B------:R-:W-:Y:S01]  /*2260*/  FMUL.FTZ R165, R86, R165 ;  /* 0x000000a556a57220 */ /* 0x000fe20000410000 */
[----:B------:R-:W-:Y:S01]  /*2270*/  @P1 LEA.HI.X R121, R0, c[0x0][0x25c], RZ, 0x5, P0 ;  /* 0x0000970000791a11 */ /* 0x000fe200000f2cff */
[----:B------:R-:W-:Y:S01]  /*2280*/  @P2 FMUL.FTZ R160, R164, R119 ;  /* 0x00000077a4a02220 */ /* 0x000fe20000410000 */
[----:B------:R-:W-:Y:S01]  /*2290*/  FSEL R118, R118, RZ, P4 ;  /* 0x000000ff76767208 */ /* 0x000fe20002000000 */
[----:B------:R-:W-:Y:S01]  /*22a0*/  FMUL.FTZ R164, R87, R164 ;  /* 0x000000a457a47220 */ /* 0x000fe20000410000 */
[----:B------:R-:W-:Y:S01]  /*22b0*/  FSEL R119, R165, RZ, P3 ;  /* 0x000000ffa5777208 */ /* 0x000fe20001800000 */
[----:B------:R-:W-:Y:S01]  /*22c0*/  @P6 STG.E.128 [R120.64], R108 ;  /* 0x0000006c78006986 */ /* 0x000fe2000c101d04 */
[----:B------:R-:W-:Y:S01]  /*22d0*/  F2FP.PACK_AB R117, R162, R117 ;  /* 0x00000075a275723e */ /* 0x000fe200000000ff */
[----:B------:R-:W-:Y:S01]  /*22e0*/  FADD.FTZ R29, R29, R142 ;  /* 0x0000008e1d1d7221 */ /* 0x000fe20000010000 */
[----:B------:R-:W-:Y:S01]  /*22f0*/  FSEL R164, R164, RZ, P2 ;  /* 0x000000ffa4a47208 */ /* 0x000fe20001000000 */
[----:B------:R0:W-:Y:S01]  /*2300*/  @P6 STG.E.128 [R120.64+0x10], R112 ;  /* 0x0000107078006986 */ /* 0x0001e2000c101d04 */
[----:B------:R-:W-:Y:S01]  /*2310*/  F2FP.PACK_AB R118, R118, R163 ;  /* 0x000000a37676723e */ /* 0x000fe200000000ff */
[----:B------:R-:W-:Y:S01]  /*2320*/  FADD.FTZ R30, R30, R161 ;  /* 0x000000a11e1e7221 */ /* 0x000fe20000010000 */
[----:B------:R-:W-:Y:S01]  /*2330*/  F2FP.PACK_AB R119, R164, R119 ;  /* 0x00000077a477723e */ /* 0x000fe200000000ff */
[----:B------:R-:W-:Y:S01]  /*2340*/  FADD.FTZ R31, R31, R160 ;  /* 0x000000a01f1f7221 */ /* 0x000fe20000010000 */
[----:B------:R-:W-:-:S02]  /*2350*/  ISETP.NE.AND P1, PT, R155, RZ, PT ;  /* 0x000000ff9b00720c */ /* 0x000fc40003f25270 */
[----:B------:R-:W-:Y:S02]  /*2360*/  ISETP.NE.AND P0, PT, R153, RZ, PT ;  /* 0x000000ff9900720c */ /* 0x000fe40003f05270 */
[----:B0-----:R-:W-:-:S04]  /*2370*/  LEA R120, P2, R0, c[0x0][0x248], 0x4 ;  /* 0x0000920000787a11 */ /* 0x001fc800078420ff */
[----:B------:R-:W-:-:S05]  /*2380*/  LEA.HI.X R121, R0, c[0x0][0x24c], RZ, 0x4, P2 ;  /* 0x0000930000797a11 */ /* 0x000fca00010f24ff */
[----:B------:R0:W-:Y:S04]  /*2390*/  STG.E.128 [R120.64], R116 ;  /* 0x0000007478007986 */ /* 0x0001e8000c101d04 */
.L_x_5242:
[----:B------:R-:W-:Y:S05]  /*23a0*/  BSYNC B0 ;  /* 0x0000000000007941 */ /* 0x000fea0003800000 */
.L_x_5241:
[----:B------:R-:W-:Y:S02]  /*23b0*/  IADD3 R4, R4, c[0x0][0x160], RZ ;  /* 0x0000580004047a10 */ /* 0x000fe40007ffe0ff */
[----:B------:R-:W-:Y:S02]  /*23c0*/  LOP3.LUT P3, RZ, R2, 0xff, RZ, 0xc0, !PT ;  /* 0x000000ff02ff7812 */ /* 0x000fe4000786c0ff */
[----:B------:R-:W-:Y:S02]  /*23d0*/  ISETP.GE.AND P2, PT, R4, c[0x0][0x164], PT ;  /* 0x0000590004007a0c */ /* 0x000fe40003f46270 */
[----:B------:R-:W-:-:S11]  /*23e0*/  SEL R2, RZ, 0x1, P3 ;  /* 0x00000001ff027807 */ /* 0x000fd60001800000 */
[----:B0----5:R-:W-:Y:S01]  /*23f0*/  @P2 CALL.REL.NOINC `(.L_x_5232) ;  /* 0x0000001000002944 */ /* 0x021fe20003c00000 */
[----:B------:R-:W-:Y:S05]  /*2400*/  BRA `(.L_x_5243) ;  /* 0xffffdf8000007947 */ /* 0x000fea000383ffff */
.L_x_5232:
        /* <DEDUP_REMOVED lines=18> */
.L_x_5245:
[----:B------:R-:W-:Y:S05]  /*2530*/  BSYNC B0 ;  /* 0x0000000000007941 */ /* 0x000fea0003800000 */
.L_x_5244:
        /* <DEDUP_REMOVED lines=12> */
.L_x_5237:
[----:B------:R-:W-:Y:S01]  /*2600*/  HFMA2.MMA R121, -RZ, RZ, 0, 9.5367431640625e-07 ;  /* 0x00000010ff797435 */ /* 0x000fe200000001ff */
[----:B------:R-:W-:-:S02]  /*2610*/  MOV R122, R160 ;  /* 0x000000a0007a7202 */ /* 0x000fc40000000f00 */
[----:B------:R-:W-:Y:S02]  /*2620*/  MOV R119, 0x1f ;  /* 0x0000001f00777802 */ /* 0x000fe40000000f00 */
[----:B------:R-:W-:Y:S02]  /*2630*/  MOV R120, 0xffffffff ;  /* 0xffffffff00787802 */ /* 0x000fe40000000f00 */
[----:B------:R-:W-:Y:S02]  /*2640*/  MOV R116, 0x2660 ;  /* 0x0000266000747802 */ /* 0x000fe40000000f00 */
[----:B-----5:R-:W-:Y:S05]  /*2650*/  CALL.REL.NOINC `($__internal_154_$__cuda_sm70_shflsync_down_p) ;  /* 0x0000046000007944 */ /* 0x020fea0003c00000 */
[----:B-1----:R-:W-:Y:S01]  /*2660*/  MOV R123, R120 ;  /* 0x00000078007b7202 */ /* 0x002fe20000000f00 */
[----:B0-----:R-:W-:Y:S05]  /*2670*/  BRA `(.L_x_5246) ;  /* 0xffffe96000007947 */ /* 0x001fea000383ffff */
.L_x_5238:
[----:B------:R-:W-:Y:S01]  /*2680*/  HFMA2.MMA R121, -RZ, RZ, 0, 9.5367431640625e-07 ;  /* 0x00000010ff797435 */ /* 0x000fe200000001ff */
[----:B------:R-:W-:Y:S02]  /*2690*/  MOV R122, R143 ;  /* 0x0000008f007a7202 */ /* 0x000fe40000000f00 */
[----:B------:R-:W-:Y:S02]  /*26a0*/  MOV R119, 0x1f ;  /* 0x0000001f00777802 */ /* 0x000fe40000000f00 */
[----:B------:R-:W-:-:S02]  /*26b0*/  MOV R120, 0xffffffff ;  /* 0xffffffff00787802 */ /* 0x000fc40000000f00 */
[----:B------:R-:W-:Y:S02]  /*26c0*/  MOV R116, 0x26e0 ;  /* 0x000026e000747802 */ /* 0x000fe40000000f00 */
[----:B01---5:R-:W-:Y:S05]  /*26d0*/  CALL.REL.NOINC `($__internal_154_$__cuda_sm70_shflsync_down_p) ;  /* 0x000003e000007944 */ /* 0x023fea0003c00000 */
[----:B------:R-:W-:Y:S01]  /*26e0*/  FADD.FTZ R160, R123, R160 ;  /* 0x000000a07ba07221 */ /* 0x000fe20000010000 */
[----:B0-----:R-:W-:Y:S01]  /*26f0*/  HFMA2.MMA R121, -RZ, RZ, 0, 4.76837158203125e-07 ;  /* 0x00000008ff797435 */ /* 0x001fe200000001ff */
[----:B-1----:R-:W-:Y:S01]  /*2700*/  FADD.FTZ R143, R143, R120 ;  /* 0x000000788f8f7221 */ /* 0x002fe20000010000 */
[----:B------:R-:W-:Y:S02]  /*2710*/  MOV R119, 0x1f ;  /* 0x0000001f00777802 */ /* 0x000fe40000000f00 */
[----:B------:R-:W-:Y:S02]  /*2720*/  MOV R120, 0xffffffff ;  /* 0xffffffff00787802 */ /* 0x000fe40000000f00 */
[----:B------:R-:W-:Y:S02]  /*2730*/  MOV R122, R160 ;  /* 0x000000a0007a7202 */ /* 0x000fe40000000f00 */
[----:B------:R-:W-:Y:S02]  /*2740*/  MOV R116, 0x2760 ;  /* 0x0000276000747802 */ /* 0x000fe40000000f00 */
[----:B------:R-:W-:Y:S05]  /*2750*/  CALL.REL.NOINC `($__internal_154_$__cuda_sm70_shflsync_down_p) ;  /* 0x0000036000007944 */ /* 0x000fea0003c00000 */
[----:B0-----:R-:W-:Y:S01]  /*2760*/  HFMA2.MMA R121, -RZ, RZ, 0, 4.76837158203125e-07 ;  /* 0x00000008ff797435 */ /* 0x001fe200000001ff */
[----:B-1----:R-:W-:-:S02]  /*2770*/  MOV R123, R120 ;  /* 0x00000078007b7202 */ /* 0x002fc40000000f00 */
[----:B------:R-:W-:Y:S02]  /*2780*/  MOV R122, R143 ;  /* 0x0000008f007a7202 */ /* 0x000fe40000000f00 */
[----:B------:R-:W-:Y:S02]  /*2790*/  MOV R119, 0x1f ;  /* 0x0000001f00777802 */ /* 0x000fe40000000f00 */
[----:B------:R-:W-:Y:S02]  /*27a0*/  MOV R120, 0xffffffff ;  /* 0xffffffff00787802 */ /* 0x000fe40000000f00 */
[----:B------:R-:W-:Y:S02]  /*27b0*/  MOV R116, 0x27d0 ;  /* 0x000027d000747802 */ /* 0x000fe40000000f00 */
[----:B------:R-:W-:Y:S05]  /*27c0*/  CALL.REL.NOINC `($__internal_154_$__cuda_sm70_shflsync_down_p) ;  /* 0x000002f000007944 */ /* 0x000fea0003c00000 */
[----:B------:R-:W-:Y:S01]  /*27d0*/  FADD.FTZ R160, R123, R160 ;  /* 0x000000a07ba07221 */ /* 0x000fe20000010000 */
[----:B0-----:R-:W-:Y:S01]  /*27e0*/  HFMA2.MMA R121, -RZ, RZ, 0, 2.384185791015625e-07 ;  /* 0x00000004ff797435 */ /* 0x001fe200000001ff */
[----:B-1----:R-:W-:Y:S01]  /*27f0*/  FADD.FTZ R143, R143, R120 ;  /* 0x000000788f8f7221 */ /* 0x002fe20000010000 */
[----:B------:R-:W-:Y:S02]  /*2800*/  MOV R119, 0x1f ;  /* 0x0000001f00777802 */ /* 0x000fe40000000f00 */
[----:B------:R-:W-:-:S02]  /*2810*/  MOV R120, 0xffffffff ;  /* 0xffffffff00787802 */ /* 0x000fc40000000f00 */
[----:B------:R-:W-:Y:S02]  /*2820*/  MOV R122, R160 ;  /* 0x000000a0007a7202 */ /* 0x000fe40000000f00 */
[----:B------:R-:W-:Y:S02]  /*2830*/  MOV R116, 0x2850 ;  /* 0x0000285000747802 */ /* 0x000fe40000000f00 */
[----:B------:R-:W-:Y:S05]  /*2840*/  CALL.REL.NOINC `($__internal_154_$__cuda_sm70_shflsync_down_p) ;  /* 0x0000027000007944 */ /* 0x000fea0003c00000 */
[----:B0-----:R-:W-:Y:S01]  /*2850*/  HFMA2.MMA R121, -RZ, RZ, 0, 2.384185791015625e-07 ;  /* 0x00000004ff797435 */ /* 0x001fe200000001ff */
[----:B-1----:R-:W-:Y:S02]  /*2860*/  MOV R123, R120 ;  /* 0x00000078007b7202 */ /* 0x002fe40000000f00 */
[----:B------:R-:W-:Y:S02]  /*2870*/  MOV R122, R143 ;  /* 0x0000008f007a7202 */ /* 0x000fe40000000f00 */
[----:B------:R-:W-:Y:S02]  /*2880*/  MOV R119, 0x1f ;  /* 0x0000001f00777802 */ /* 0x000fe40000000f00 */
[----:B------:R-:W-:Y:S02]  /*2890*/  MOV R120, 0xffffffff ;  /* 0xffffffff00787802 */ /* 0x000fe40000000f00 */
[----:B------:R-:W-:-:S02]  /*28a0*/  MOV R116, 0x28c0 ;  /* 0x000028c000747802 */ /* 0x000fc40000000f00 */
[----:B------:R-:W-:Y:S05]  /*28b0*/  CALL.REL.NOINC `($__internal_154_$__cuda_sm70_shflsync_down_p) ;  /* 0x0000020000007944 */ /* 0x000fea0003c00000 */
[----:B------:R-:W-:Y:S01]  /*28c0*/  FADD.FTZ R142, R123, R160 ;  /* 0x000000a07b8e7221 */ /* 0x000fe20000010000 */
[----:B0-----:R-:W-:Y:S01]  /*28d0*/  HFMA2.MMA R121, -RZ, RZ, 0, 1.1920928955078125e-07 ;  /* 0x00000002ff797435 */ /* 0x001fe200000001ff */
[----:B-1----:R-:W-:Y:S01]  /*28e0*/  FADD.FTZ R143, R143, R120 ;  /* 0x000000788f8f7221 */ /* 0x002fe20000010000 */
[----:B------:R-:W-:-:S02]  /*28f0*/  MOV R119, 0x1f ;  /* 0x0000001f00777802 */ /* 0x000fc40000000f00 */
[----:B------:R-:W-:Y:S02]  /*2900*/  MOV R120, 0xffffffff ;  /* 0xffffffff00787802 */ /* 0x000fe40000000f00 */
[----:B------:R-:W-:Y:S02]  /*2910*/  MOV R122, R142 ;  /* 0x0000008e007a7202 */ /* 0x000fe40000000f00 */
[----:B------:R-:W-:Y:S02]  /*2920*/  MOV R116, 0x2940 ;  /* 0x0000294000747802 */ /* 0x000fe40000000f00 */
[----:B------:R-:W-:Y:S05]  /*2930*/  CALL.REL.NOINC `($__internal_154_$__cuda_sm70_shflsync_down_p) ;  /* 0x0000018000007944 */ /* 0x000fea0003c00000 */
[----:B0-----:R-:W-:Y:S01]  /*2940*/  HFMA2.MMA R121, -RZ, RZ, 0, 1.1920928955078125e-07 ;  /* 0x00000002ff797435 */ /* 0x001fe200000001ff */
[----:B-1----:R-:W-:Y:S02]  /*2950*/  MOV R123, R120 ;  /* 0x00000078007b7202 */ /* 0x002fe40000000f00 */
[----:B------:R-:W-:Y:S02]  /*2960*/  MOV R122, R143 ;  /* 0x0000008f007a7202 */ /* 0x000fe40000000f00 */
[----:B------:R-:W-:Y:S02]  /*2970*/  MOV R119, 0x1f ;  /* 0x0000001f00777802 */ /* 0x000fe40000000f00 */
[----:B------:R-:W-:-:S02]  /*2980*/  MOV R120, 0xffffffff ;  /* 0xffffffff00787802 */ /* 0x000fc40000000f00 */
[----:B------:R-:W-:Y:S02]  /*2990*/  MOV R116, 0x29b0 ;  /* 0x000029b000747802 */ /* 0x000fe40000000f00 */
[----:B------:R-:W-:Y:S05]  /*29a0*/  CALL.REL.NOINC `($__internal_154_$__cuda_sm70_shflsync_down_p) ;  /* 0x0000011000007944 */ /* 0x000fea0003c00000 */
[----:B------:R-:W-:Y:S01]  /*29b0*/  FADD.FTZ R142, R123, R142 ;  /* 0x0000008e7b8e7221 */ /* 0x000fe20000010000 */
[----:B0-----:R-:W-:Y:S01]  /*29c0*/  HFMA2.MMA R121, -RZ, RZ, 0, 5.9604644775390625e-08 ;  /* 0x00000001ff797435 */ /* 0x001fe200000001ff */
[----:B-1----:R-:W-:Y:S01]  /*29d0*/  FADD.FTZ R123, R143, R120 ;  /* 0x000000788f7b7221 */ /* 0x002fe20000010000 */
[----:B------:R-:W-:Y:S02]  /*29e0*/  MOV R119, 0x1f ;  /* 0x0000001f00777802 */ /* 0x000fe40000000f00 */
[----:B------:R-:W-:Y:S02]  /*29f0*/  MOV R120, 0xffffffff ;  /* 0xffffffff00787802 */ /* 0x000fe40000000f00 */
[----:B------:R-:W-:Y:S02]  /*2a00*/  MOV R122, R142 ;  /* 0x0000008e007a7202 */ /* 0x000fe40000000f00 */
[----:B------:R-:W-:Y:S02]  /*2a10*/  MOV R116, 0x2a30 ;  /* 0x00002a3000747802 */ /* 0x000fe40000000f00 */
[----:B------:R-:W-:Y:S05]  /*2a20*/  CALL.REL.NOINC `($__internal_154_$__cuda_sm70_shflsync_down_p) ;  /* 0x0000009000007944 */ /* 0x000fea0003c00000 */
[----:B0-----:R-:W-:Y:S01]  /*2a30*/  HFMA2.MMA R121, -RZ, RZ, 0, 5.9604644775390625e-08 ;  /* 0x00000001ff797435 */ /* 0x001fe200000001ff */
[----:B-1----:R-:W-:-:S02]  /*2a40*/  MOV R143, R120 ;  /* 0x00000078008f7202 */ /* 0x002fc40000000f00 */
[----:B------:R-:W-:Y:S02]  /*2a50*/  MOV R122, R123 ;  /* 0x0000007b007a7202 */ /* 0x000fe40000000f00 */
[----:B------:R-:W-:Y:S02]  /*2a60*/  MOV R119, 0x1f ;  /* 0x0000001f00777802 */ /* 0x000fe40000000f00 */
[----:B------:R-:W-:Y:S02]  /*2a70*/  MOV R120, 0xffffffff ;  /* 0xffffffff00787802 */ /* 0x000fe40000000f00 */
[----:B------:R-:W-:Y:S02]  /*2a80*/  MOV R116, 0x2aa0 ;  /* 0x00002aa000747802 */ /* 0x000fe40000000f00 */
[----:B------:R-:W-:Y:S05]  /*2a90*/  CALL.REL.NOINC `($__internal_154_$__cuda_sm70_shflsync_down_p) ;  /* 0x0000002000007944 */ /* 0x000fea0003c00000 */
[----:B-1----:R-:W-:Y:S01]  /*2aa0*/  MOV R116, R120 ;  /* 0x0000007800747202 */ /* 0x002fe20000000f00 */
[----:B0-----:R-:W-:Y:S05]  /*2ab0*/  BRA `(.L_x_5247) ;  /* 0xffffe64000007947 */ /* 0x001fea000383ffff */
        .weak           $__internal_154_$__cuda_sm70_shflsync_down_p
        .type           $__internal_154_$__cuda_sm70_shflsync_down_p,@function
        .size           $__internal_154_$__cuda_sm70_shflsync_down_p,(.L_x_6956 - $__internal_154_$__cuda_sm70_shflsync_down_p)
$__internal_154_$__cuda_sm70_shflsync_down_p:
[----:B------:R-:W-:Y:S01]  /*2ac0*/  HFMA2.MMA R117, -RZ, RZ, 0, 0 ;  /* 0x00000000ff757435 */ /* 0x000fe200000001ff */
[----:B------:R-:W-:Y:S04]  /*2ad0*/  WARPSYNC R120 ;  /* 0x0000007800007348 */ /* 0x000fe80003800000 */
[----:B------:R0:W1:Y:S01]  /*2ae0*/  SHFL.DOWN PT, R120, R122, R121, R119 ;  /* 0x080000797a787389 */ /* 0x00006200000e0077 */
[----:B------:R-:W-:Y:S05]  /*2af0*/  RET.REL.NODEC R116 `(_ZN10layer_norm13ln_bwd_kernelINS_13Kernel_traitsIf6__halffS2_fjLj2048ELj1ELj1ELj4ELj16ENS_18Kernel_traits_baseILj2048EfS2_fS2_fjLj128EEEEELb1ELb1ELb0ELb0EEEvNS_9BwdParamsE) ;  /* 0xffffd50074007950 */ /* 0x000fea0003c3ffff */
.L_x_5248:
        /* <DEDUP_REMOVED lines=16> */
.L_x_6956:


//--------------------- .text._ZN10layer_norm13ln_bwd_kernelINS_13Kernel_traitsIf6__halffS2_fjLj2048ELj1ELj1ELj4ELj16ENS_18Kernel_traits_baseILj2048EfS2_fS2_fjLj128EEEEELb1ELb1ELb0ELb1EEEvNS_9BwdParamsE --------------------------
	.section	.text._ZN10layer_norm13ln_bwd_kernelINS_13Kernel_traitsIf6__halffS2_fjLj2048ELj1ELj1ELj4ELj16ENS_18Kernel_traits_baseILj2048EfS2_fS2_fjLj128EEEEELb1ELb1ELb0ELb1EEEvNS_9BwdParamsE,"ax",@progbits
	.sectioninfo	@"SHI_REGISTERS=168"
	.align	128
        .global         _ZN10layer_norm13ln_bwd_kernelINS_13Kernel_traitsIf6__halffS2_fjLj2048ELj1ELj1ELj4ELj16ENS_18Kernel_traits_baseILj2048EfS2_fS2_fjLj128EEEEELb1ELb1ELb0ELb1EEEvNS_9BwdParamsE
        .type           _ZN10layer_norm13ln_bwd_kernelINS_13Kernel_traitsIf6__halffS2_fjLj2048ELj1ELj1ELj4ELj16ENS_18Kernel_traits_baseILj2048EfS2_fS2_fjLj128EEEEELb1ELb1ELb0ELb1EEEvNS_9BwdParamsE,@function
        .size           _ZN10layer_norm13ln_bwd_kernelINS_13Kernel_traitsIf6__halffS2_fjLj2048ELj1ELj1ELj4ELj16ENS_18Kernel_traits_baseILj2048EfS2_fS2_fjLj128EEEEELb1ELb1ELb0ELb1EEEvNS_9BwdParamsE,(.L_x_6957 - _ZN10layer_norm13ln_bwd_kernelINS_13Kernel_traitsIf6__halffS2_fjLj2048ELj1ELj1ELj4ELj16ENS_18Kernel_traits_baseILj2048EfS2_fS2_fjLj128EEEEELb1ELb1ELb0ELb1EEEvNS_9BwdParamsE)
        .other          _ZN10layer_norm13ln_bwd_kernelINS_13Kernel_traitsIf6__halffS2_fjLj2048ELj1ELj1ELj4ELj16ENS_18Kernel_traits_baseILj2048EfS2_fS2_fjLj128EEEEELb1ELb1ELb0ELb1EEEvNS_9BwdParamsE,@"STO_CUDA_ENTRY STV_DEFAULT"
_ZN10layer_norm13ln_bwd_kernelINS_13Kernel_traitsIf6__halffS2_fjLj2048ELj1ELj1ELj4ELj16ENS_18Kernel_traits_baseILj2048EfS2_fS2_fjLj128EEEEELb1ELb1ELb0ELb1EEEvNS_9BwdParamsE:
.text._ZN10layer_norm13ln_bwd_kernelINS_13Kernel_traitsIf6__halffS2_fjLj2048ELj1ELj1ELj4ELj16ENS_18Kernel_traits_baseILj2048EfS2_fS2_fjLj128EEEEELb1ELb1ELb0ELb1EEEvNS_9BwdParamsE:
        /* <DEDUP_REMOVED lines=35> */
.L_x_5249:
        /* <DEDUP_REMOVED lines=41> */
.L_x_5254:
        /* <DEDUP_REMOVED lines=48> */
[----:B--2---:R-:W-:Y:S01]  /*07c0*/  FSEL R145, R148, RZ, !P1 ;  /* 0x000000ff94917208 */ /* 0x004fe20004800000 */
[----:B---3--:R-:W-:-:S04]  /*07d0*/  HADD2.F32 R156, -RZ, R84.H0_H0 ;  /* 0x20000054ff9c7230 */ /* 0x008fc80000004100 */
[C---:B----4-:R-:W-:Y:S02]  /*07e0*/  FADD.FTZ R155, -R145.reuse, R80 ;  /* 0x00000050919b7221 */ /* 0x050fe40000010100 */
[C---:B------:R-:W-:Y:S02]  /*07f0*/  FADD.FTZ R157, -R145.reuse, R82 ;  /* 0x00000052919d7221 */ /* 0x040fe40000010100 */
[C---:B------:R-:W-:Y:S01]  /*0800*/  FADD.FTZ R144, -R145.reuse, R88 ;  /* 0x0000005891907221 */ /* 0x040fe20000010100 */
[----:B-1----:R-:W-:Y:S01]  /*0810*/  HADD2.F32 R142, -RZ, R84.H1_H1 ;  /* 0x30000054ff8e7230 */ /* 0x002fe20000004100 */
[C---:B------:R-:W-:Y:S02]  /*0820*/  FADD.FTZ R148, -R145.reuse, R89 ;  /* 0x0000005991947221 */ /* 0x040fe40000010100 */
[----:B------:R-:W-:Y:S01]  /*0830*/  FMUL.FTZ R155, R136, R155 ;  /* 0x0000009b889b7220 */ /* 0x000fe20000410000 */
[----:B------:R-:W-:Y:S01]  /*0840*/  HADD2.F32 R84, -RZ, R85.H0_H0 ;  /* 0x20000055ff547230 */ /* 0x000fe20000004100 */
[C---:B------:R-:W-:Y:S01]  /*0850*/  FADD.FTZ R159, -R145.reuse, R83 ;  /* 0x00000053919f7221 */ /* 0x040fe20000010100 */
[----:B------:R-:W-:Y:S01]  /*0860*/  @P0 HADD2.F32 R137, -RZ, R149.H0_H0 ;  /* 0x20000095ff890230 */ /* 0x000fe20000004100 */
        /* <DEDUP_REMOVED lines=23> */
[----:B------:R-:W-:Y:S01]  /*09e0*/  HADD2.F32 R161, -RZ, R85.H1_H1 ;  /* 0x30000055ffa17230 */ /* 0x000fe20000004100 */
        /* <DEDUP_REMOVED lines=10> */
[----:B------:R-:W-:Y:S01]  /*0a90*/  HADD2.F32 R151, -RZ, R87.H0_H0 ;  /* 0x20000057ff977230 */ /* 0x000fe20000004100 */
[----:B------:R-:W-:Y:S02]  /*0aa0*/  FFMA.FTZ R86, R160, R161, R86 ;  /* 0x000000a1a0567223 */ /* 0x000fe40000010056 */
[----:B------:R-:W-:Y:S02]  /*0ab0*/  FMUL.FTZ R150, R136, R150 ;  /* 0x0000009688967220 */ /* 0x000fe40000410000 */
[----:B------:R-:W-:-:S02]  /*0ac0*/  FADD.FTZ R84, R84, R91 ;  /* 0x0000005b54547221 */ /* 0x000fc40000010000 */
[----:B------:R-:W-:Y:S01]  /*0ad0*/  FFMA.FTZ R86, R90, R91, R86 ;  /* 0x0000005b5a567223 */ /* 0x000fe20000010056 */
[----:B------:R-:W-:Y:S01]  /*0ae0*/  HADD2.F32 R87, -RZ, R87.H1_H1 ;  /* 0x30000057ff577230 */ /* 0x000fe20000004100 */
        /* <DEDUP_REMOVED lines=8> */
[----:B------:R-:W-:Y:S01]  /*0b70*/  HADD2.F32 R97, -RZ, R100.H0_H0 ;  /* 0x20000064ff617230 */ /* 0x000fe20000004100 */
[----:B------:R-:W-:Y:S02]  /*0b80*/  FADD.FTZ R85, -R145, R96 ;  /* 0x0000006091557221 */ /* 0x000fe40000010100 */
[----:B------:R-:W-:Y:S02]  /*0b90*/  FMUL.FTZ R93, R136, R153 ;  /* 0x00000099885d7220 */ /* 0x000fe40000410000 */
[----:B------:R-:W-:-:S02]  /*0ba0*/  FMUL.FTZ R153, R51, R87 ;  /* 0x0000005733997220 */ /* 0x000fc40000410000 */
[----:B------:R-:W-:Y:S01]  /*0bb0*/  FADD.FTZ R84, R84, R151 ;  /* 0x0000009754547221 */ /* 0x000fe20000010000 */
[--C-:B------:R-:W-:Y:S01]  /*0bc0*/  HADD2.F32 R88, -RZ, R101.reuse.H1_H1 ;  /* 0x30000065ff587230 */ /* 0x100fe20000004100 */
[C---:B------:R-:W-:Y:S01]  /*0bd0*/  FADD.FTZ R81, -R145.reuse, R99 ;  /* 0x0000006391517221 */ /* 0x040fe20000010100 */
[----:B------:R-:W-:Y:S01]  /*0be0*/  HADD2.F32 R99, -RZ, R101.H0_H0 ;  /* 0x20000065ff637230 */ /* 0x000fe20000004100 */
[----:B------:R-:W-:Y:S02]  /*0bf0*/  FMUL.FTZ R152, R136, R152 ;  /* 0x0000009888987220 */ /* 0x000fe40000410000 */
[----:B------:R-:W-:Y:S02]  /*0c00*/  FFMA.FTZ R86, R150, R151, R86 ;  /* 0x0000009796567223 */ /* 0x000fe40000010056 */
[C---:B------:R-:W-:Y:S01]  /*0c10*/  FADD.FTZ R89, -R145.reuse, R95 ;  /* 0x0000005f91597221 */ /* 0x040fe20000010100 */
[----:B------:R-:W-:Y:S01]  /*0c20*/  HADD2.F32 R95, -RZ, R100.H1_H1 ;  /* 0x30000064ff5f7230 */ /* 0x000fe20000004100 */
        /* <DEDUP_REMOVED lines=20> */
[--C-:B------:R-:W-:Y:S01]  /*0d70*/  HADD2.F32 R80, -RZ, R103.reuse.H1_H1 ;  /* 0x30000067ff507230 */ /* 0x100fe20000004100 */
[----:B------:R-:W-:Y:S01]  /*0d80*/  FADD.FTZ R143, -R145, R98 ;  /* 0x00000062918f7221 */ /* 0x000fe20000010100 */
[----:B------:R-:W-:Y:S01]  /*0d90*/  HADD2.F32 R145, -RZ, R103.H0_H0 ;  /* 0x20000067ff917230 */ /* 0x000fe20000004100 */
        /* <DEDUP_REMOVED lines=40> */
.L_x_5255:
        /* <DEDUP_REMOVED lines=18> */
.L_x_5256:
        /* <DEDUP_REMOVED lines=28> */
[----:B-----5:R-:W-:Y:S02]  /*1300*/  LOP3.LUT P5, RZ, R162, 0xff00, RZ, 0xc0, !PT ;  /* 0x0000ff00a2ff7812 */ /* 0x020fe400078ac0ff */
[----:B------:R-:W-:Y:S01]  /*1310*/  FSEL R146, R86, RZ, !P1 ;  /* 0x000000ff56927208 */ /* 0x000fe20004800000 */
[----:B------:R-:W-:Y:S01]  /*1320*/  FMUL.FTZ R147, R87, c[0x0][0x1e0] ;  /* 0x0000780057937a20 */ /* 0x000fe20000410000 */
[----:B------:R-:W-:-:S02]  /*1330*/  ISETP.NE.U32.AND P1, PT, RZ, c[0x0][0x258], PT ;  /* 0x00009600ff007a0c */ /* 0x000fc40003f25070 */
[----:B------:R-:W-:Y:S01]  /*1340*/  ISETP.NE.AND.EX P2, PT, RZ, c[0x0][0x25c], PT, P2 ;  /* 0x00009700ff007a0c */ /* 0x000fe20003f45320 */
[-CC-:B------:R-:W-:Y:S01]  /*1350*/  FFMA.FTZ R155, R155, R147.reuse, R146.reuse ;  /* 0x000000939b9b7223 */ /* 0x180fe20000010092 */
[----:B------:R-:W-:Y:S01]  /*1360*/  ISETP.NE.AND.EX P1, PT, RZ, c[0x0][0x25c], PT, P1 ;  /* 0x00009700ff007a0c */ /* 0x000fe20003f25310 */
[-CC-:B------:R-:W-:Y:S01]  /*1370*/  FFMA.FTZ R154, R154, R147.reuse, R146.reuse ;  /* 0x000000939a9a7223 */ /* 0x180fe20000010092 */
[----:B------:R-:W-:Y:S01]  /*1380*/  LOP3.LUT P4, RZ, R162, 0xff0000, RZ, 0xc0, !PT ;  /* 0x00ff0000a2ff7812 */ /* 0x000fe2000788c0ff */
[-C--:B------:R-:W-:Y:S02]  /*1390*/  FFMA.FTZ R158, R158, R147.reuse, R146 ;  /* 0x000000939e9e7223 */ /* 0x080fe40000010092 */
[----:B------:R-:W-:Y:S02]  /*13a0*/  FADD.FTZ R155, R156, -R155 ;  /* 0x8000009b9c9b7221 */ /* 0x000fe40000010000 */
[----:B------:R-:W-:Y:S02]  /*13b0*/  FADD.FTZ R157, R157, -R154 ;  /* 0x8000009a9d9d7221 */ /* 0x000fe40000010000 */
[----:B------:R-:W-:-:S02]  /*13c0*/  FFMA.FTZ R90, R90, R147, R146 ;  /* 0x000000935a5a7223 */ /* 0x000fc40000010092 */
[----:B------:R-:W-:Y:S02]  /*13d0*/  FFMA.FTZ R150, R150, R147, R146 ;  /* 0x0000009396967223 */ /* 0x000fe40000010092 */
[----:B------:R-:W-:Y:S01]  /*13e0*/  @P1 LEA R154, P3, R139, c[0x0][0x258], 0x5 ;  /* 0x000096008b9a1a11 */ /* 0x000fe200078628ff */
[----:B------:R-:W-:Y:S02]  /*13f0*/  FADD.FTZ R85, R159, -R158 ;  /* 0x8000009e9f557221 */ /* 0x000fe40000010000 */
[----:B------:R-:W-:Y:S01]  /*1400*/  FMUL.FTZ R159, R136, R155 ;  /* 0x0000009b889f7220 */ /* 0x000fe20000410000 */
[----:B------:R-:W-:Y:S01]  /*1410*/  @P1 LEA.HI.X R155, R139, c[0x0][0x25c], RZ, 0x5, P3 ;  /* 0x000097008b9b1a11 */ /* 0x000fe200018f2cff */
[----:B------:R-:W-:Y:S01]  /*1420*/  FADD.FTZ R91, R91, -R90 ;  /* 0x8000005a5b5b7221 */ /* 0x000fe20000010000 */
[----:B------:R-:W-:Y:S01]  /*1430*/  LOP3.LUT P3, RZ, R162, 0xff000000, RZ, 0xc0, !PT ;  /* 0xff000000a2ff7812 */ /* 0x000fe2000786c0ff */
[----:B------:R-:W-:Y:S02]  /*1440*/  FADD.FTZ R139, R151, -R150 ;  /* 0x80000096978b7221 */ /* 0x000fe40000010000 */
[----:B------:R-:W-:-:S02]  /*1450*/  FMUL.FTZ R151, R136, R91 ;  /* 0x0000005b88977220 */ /* 0x000fc40000410000 */
[----:B------:R-:W-:Y:S01]  /*1460*/  FMUL.FTZ R91, R136, R139 ;  /* 0x0000008b885b7220 */ /* 0x000fe20000410000 */
[----:B------:R-:W-:Y:S01]  /*1470*/  MOV R139, R162 ;  /* 0x000000a2008b7202 */ /* 0x000fe20000000f00 */
[----:B------:R-:W-:Y:S02]  /*1480*/  FFMA.FTZ R160, R160, R147, R146 ;  /* 0x00000093a0a07223 */ /* 0x000fe40000010092 */
[----:B------:R-:W-:Y:S01]  /*1490*/  FMUL.FTZ R158, R136, R157 ;  /* 0x0000009d889e7220 */ /* 0x000fe20000410000 */
[----:B------:R-:W-:Y:S01]  /*14a0*/  LOP3.LUT P6, RZ, R139, 0xff, RZ, 0xc0, !PT ;  /* 0x000000ff8bff7812 */ /* 0x000fe200078cc0ff */
[----:B------:R-:W-:Y:S01]  /*14b0*/  @P0 FADD.FTZ R159, R56, R159 ;  /* 0x0000009f389f0221 */ /* 0x000fe20000010000 */
[----:B------:R-:W-:Y:S01]  /*14c0*/  HFMA2.MMA R139, -RZ, RZ, 0, 0 ;  /* 0x00000000ff8b7435 */ /* 0x000fe200000001ff */
[----:B------:R-:W-:Y:S02]  /*14d0*/  FADD.FTZ R161, R161, -R160 ;  /* 0x800000a0a1a17221 */ /* 0x000fe40000010000 */
[----:B------:R-:W-:Y:S01]  /*14e0*/  @P0 FADD.FTZ R158, R57, R158 ;  /* 0x0000009e399e0221 */ /* 0x000fe20000010000 */
[----:B------:R-:W-:Y:S01]  /*14f0*/  SEL R84, R159, R72, P2 ;  /* 0x000000489f547207 */ /* 0x000fe20001000000 */
[----:B------:R-:W-:-:S02]  /*1500*/  FFMA.FTZ R148, R148, R147, R146 ;  /* 0x0000009394947223 */ /* 0x000fc40000010092 */
[----:B------:R-:W-:Y:S02]  /*1510*/  FMUL.FTZ R156, R136, R161 ;  /* 0x000000a1889c7220 */ /* 0x000fe40000410000 */
[----:B------:R-:W-:Y:S02]  /*1520*/  FFMA.FTZ R152, R152, R147, R146 ;  /* 0x0000009398987223 */ /* 0x000fe40000010092 */
[----:B------:R-:W-:Y:S02]  /*1530*/  FMUL.FTZ R159, R159, R137 ;  /* 0x000000899f9f7220 */ /* 0x000fe40000410000 */
[----:B------:R-:W-:Y:S01]  /*1540*/  FMUL.FTZ R157, R136, R85 ;  /* 0x00000055889d7220 */ /* 0x000fe20000410000 */
[C---:B------:R-:W-:Y:S01]  /*1550*/  SEL R85, R158.reuse, R73, P2 ;  /* 0x000000499e557207 */ /* 0x040fe20001000000 */
[----:B------:R-:W-:Y:S02]  /*1560*/  FADD.FTZ R149, R149, -R148 ;  /* 0x8000009495957221 */ /* 0x000fe40000010000 */
[----:B------:R-:W-:-:S02]  /*1570*/  FMUL.FTZ R158, R158, R137 ;  /* 0x000000899e9e7220 */ /* 0x000fc40000410000 */
[----:B------:R-:W-:Y:S02]  /*1580*/  @P0 FADD.FTZ R156, R59, R156 ;  /* 0x0000009c3b9c0221 */ /* 0x000fe40000010000 */
[----:B------:R-:W-:Y:S01]  /*1590*/  FADD.FTZ R153, R153, -R152 ;  /* 0x8000009899997221 */ /* 0x000fe20000010000 */
[----:B------:R-:W-:Y:S01]  /*15a0*/  MOV R152, RZ ;  /* 0x000000ff00987202 */ /* 0x000fe20000000f00 */
[----:B------:R-:W-:Y:S01]  /*15b0*/  FMUL.FTZ R159, R159, c[0x0][0x1e8] ;  /* 0x00007a009f9f7a20 */ /* 0x000fe20000410000 */
[----:B------:R-:W-:Y:S01]  /*15c0*/  SEL R87, R156, R75, P2 ;  /* 0x0000004b9c577207 */ /* 0x000fe20001000000 */
[----:B------:R-:W-:Y:S02]  /*15d0*/  @P0 FADD.FTZ R157, R58, R157 ;  /* 0x0000009d3a9d0221 */ /* 0x000fe40000010000 */
[----:B------:R-:W-:Y:S02]  /*15e0*/  FMUL.FTZ R158, R158, c[0x0][0x1e8] ;  /* 0x00007a009e9e7a20 */ /* 0x000fe40000410000 */
[C---:B------:R-:W-:Y:S01]  /*15f0*/  FMUL.FTZ R150, R136.reuse, R149 ;  /* 0x0000009588967220 */ /* 0x040fe20000410000 */
[----:B------:R-:W-:Y:S01]  /*1600*/  SEL R86, R157, R74, P2 ;  /* 0x0000004a9d567207 */ /* 0x000fe20001000000 */
[----:B------:R-:W-:Y:S01]  /*1610*/  FMUL.FTZ R90, R136, R153 ;  /* 0x00000099885a7220 */ /* 0x000fe20000410000 */
[----:B------:R-:W-:Y:S01]  /*1620*/  SHF.L.U32 R153, R134, 0x4, RZ ;  /* 0x0000000486997819 */ /* 0x000fe200000006ff */
[----:B------:R-:W-:-:S02]  /*1630*/  FMUL.FTZ R156, R156, R137 ;  /* 0x000000899c9c7220 */ /* 0x000fc40000410000 */
[----:B------:R-:W-:Y:S01]  /*1640*/  @P0 FADD.FTZ R151, R60, R151 ;  /* 0x000000973c970221 */ /* 0x000fe20000010000 */
[----:B------:R0:W-:Y:S01]  /*1650*/  @P1 STG.E.128 [R154.64], R84 ;  /* 0x000000549a001986 */ /* 0x0001e2000c101d04 */
[----:B------:R-:W-:Y:S02]  /*1660*/  @P0 FADD.FTZ R150, R61, R150 ;  /* 0x000000963d960221 */ /* 0x000fe40000010000 */
[----:B------:R-:W-:Y:S02]  /*1670*/  @P0 FADD.FTZ R91, R62, R91 ;  /* 0x0000005b3e5b0221 */ /* 0x000fe40000010000 */
[----:B------:R-:W-:Y:S02]  /*1680*/  @P0 FADD.FTZ R90, R63, R90 ;  /* 0x0000005a3f5a0221 */ /* 0x000fe40000010000 */
[----:B------:R-:W-:Y:S02]  /*1690*/  FMUL.FTZ R157, R157, R137 ;  /* 0x000000899d9d7220 */ /* 0x000fe40000410000 */
[----:B------:R-:W-:-:S02]  /*16a0*/  FMUL.FTZ R156, R156, c[0x0][0x1e8] ;  /* 0x00007a009c9c7a20 */ /* 0x000fc40000410000 */
[----:B------:R-:W-:Y:S01]  /*16b0*/  FMUL.FTZ R157, R157, c[0x0][0x1e8] ;  /* 0x00007a009d9d7a20 */ /* 0x000fe20000410000 */
[----:B0-----:R-:W-:Y:S02]  /*16c0*/  SEL R84, R151, R76, P2 ;  /* 0x0000004c97547207 */ /* 0x001fe40001000000 */
[----:B------:R-:W-:Y:S02]  /*16d0*/  SEL R85, R150, R77, P2 ;  /* 0x0000004d96557207 */ /* 0x000fe40001000000 */
[----:B------:R-:W-:Y:S02]  /*16e0*/  SEL R86, R91, R78, P2 ;  /* 0x0000004e5b567207 */ /* 0x000fe40001000000 */
[----:B------:R-:W-:-:S05]  /*16f0*/  SEL R87, R90, R79, P2 ;  /* 0x0000004f5a577207 */ /* 0x000fca0001000000 */
[----:B------:R0:W-:Y:S02]  /*1700*/  @P1 STG.E.128 [R154.64+0x10], R84 ;  /* 0x000010549a001986 */ /* 0x0001e4000c101d04 */
[----:B0-----:R-:W-:Y:S01]  /*1710*/  FMUL.FTZ R84, R38, R157 ;  /* 0x0000009d26547220 */ /* 0x001fe20000410000 */
[----:B------:R-:W-:Y:S01]  /*1720*/  SHF.R.U32.HI R154, RZ, 0x1c, R134 ;  /* 0x0000001cff9a7819 */ /* 0x000fe20000011686 */
[-C--:B------:R-:W-:Y:S02]  /*1730*/  FMUL.FTZ R155, R151, R137.reuse ;  /* 0x00000089979b7220 */ /* 0x080fe40000410000 */
[----:B------:R-:W-:Y:S02]  /*1740*/  FMUL.FTZ R151, R91, R137 ;  /* 0x000000895b977220 */ /* 0x000fe40000410000 */
[----:B------:R-:W-:Y:S02]  /*1750*/  FMUL.FTZ R155, R155, c[0x0][0x1e8] ;  /* 0x00007a009b9b7a20 */ /* 0x000fe40000410000 */
[----:B------:R-:W-:Y:S01]  /*1760*/  FMUL.FTZ R151, R151, c[0x0][0x1e8] ;  /* 0x00007a0097977a20 */ /* 0x000fe20000410000 */
[----:B--2---:R-:W-:-:S02]  /*1770*/  @P6 HADD2.F32 R148, -RZ, R80.H0_H0 ;  /* 0x20000050ff946230 */ /* 0x004fc40000004100 */
[----:B------:R-:W-:-:S03]  /*1780*/  @P5 HADD2.F32 R80, -RZ, R80.H1_H1 ;  /* 0x30000050ff505230 */ /* 0x000fc60000004100 */
[----:B------:R-:W-:Y:S02]  /*1790*/  @P6 FMUL.FTZ R139, R159, R148 ;  /* 0x000000949f8b6220 */ /* 0x000fe40000410000 */
[----:B------:R-:W-:Y:S02]  /*17a0*/  CS2R R148, SRZ ;  /* 0x0000000000947805 */ /* 0x000fe4000001ff00 */
[----:B------:R-:W-:Y:S01]  /*17b0*/  @P5 FMUL.FTZ R148, R158, R80 ;  /* 0x000000509e945220 */ /* 0x000fe20000410000 */
[--C-:B------:R-:W-:Y:S02]  /*17c0*/  @P4 HADD2.F32 R80, -RZ, R81.reuse.H0_H0 ;  /* 0x20000051ff504230 */ /* 0x100fe40000004100 */
[----:B------:R-:W-:-:S03]  /*17d0*/  @P3 HADD2.F32 R81, -RZ, R81.H1_H1 ;  /* 0x30000051ff513230 */ /* 0x000fc60000004100 */
        /* <DEDUP_REMOVED lines=11> */
[----:B------:R-:W-:Y:S01]  /*1890*/  F2FP.PACK_AB R89, R89, R156 ;  /* 0x0000009c5959723e */ /* 0x000fe200000000ff */
[-C--:B------:R-:W-:Y:S01]  /*18a0*/  FMUL.FTZ R156, R150, R137.reuse ;  /* 0x00000089969c7220 */ /* 0x080fe20000410000 */
[----:B------:R-:W-:Y:S01]  /*18b0*/  IADD3.X R81, R88, c[0x0][0x24c], RZ, P4, !PT ;  /* 0x0000930058517a10 */ /* 0x000fe200027fe4ff */
[----:B------:R-:W-:Y:S01]  /*18c0*/  FMUL.FTZ R150, R90, R137 ;  /* 0x000000895a967220 */ /* 0x000fe20000410000 */
[----:B------:R-:W-:Y:S01]  /*18d0*/  F2FP.PACK_AB R88, R86, R87 ;  /* 0x000000575658723e */ /* 0x000fe200000000ff */
        /* <DEDUP_REMOVED lines=15> */
[----:B------:R-:W-:Y:S02]  /*19d0*/  F2FP.PACK_AB R90, R87, R86 ;  /* 0x00000056575a723e */ /* 0x000fe400000000ff */
[----:B------:R-:W-:-:S05]  /*19e0*/  F2FP.PACK_AB R91, R158, R157 ;  /* 0x0000009d9e5b723e */ /* 0x000fca00000000ff */
[----:B------:R0:W-:Y:S04]  /*19f0*/  STG.E.128 [R80.64], R88 ;  /* 0x0000005850007986 */ /* 0x0001e8000c101d04 */
[----:B------:R-:W2:Y:S01]  /*1a00*/  LDG.E.128 R84, [R84.64] ;  /* 0x0000000454547981 */ /* 0x000ea2000c1e1d00 */
[-CC-:B------:R-:W-:Y:S01]  /*1a10*/  FFMA.FTZ R157, R93, R147.reuse, R146.reuse ;  /* 0x000000935d9d7223 */ /* 0x180fe20000010092 */
[----:B------:R-:W-:Y:S01]  /*1a20*/  HFMA2.MMA R93, -RZ, RZ, 0, 0 ;  /* 0x00000000ff5d7435 */ /* 0x000fe200000001ff */
[-CC-:B------:R-:W-:Y:S01]  /*1a30*/  FFMA.FTZ R94, R94, R147.reuse, R146.reuse ;  /* 0x000000935e5e7223 */ /* 0x180fe20000010092 */
[----:B------:R-:W-:Y:S01]  /*1a40*/  IADD3 R131, R131, c[0x0][0x160], RZ ;  /* 0x0000580083837a10 */ /* 0x000fe20007ffe0ff */
[----:B------:R-:W-:Y:S02]  /*1a50*/  FFMA.FTZ R101, R101, R147, R146 ;  /* 0x0000009365657223 */ /* 0x000fe40000010092 */
[----:B------:R-:W-:-:S02]  /*1a60*/  FADD.FTZ R95, R95, -R94 ;  /* 0x8000005e5f5f7221 */ /* 0x000fc40000010000 */
[----:B------:R-:W-:Y:S01]  /*1a70*/  FADD.FTZ R157, R92, -R157 ;  /* 0x8000009d5c9d7221 */ /* 0x000fe20000010000 */
[----:B------:R-:W-:Y:S01]  /*1a80*/  HFMA2.MMA R92, -RZ, RZ, 0, 0 ;  /* 0x00000000ff5c7435 */ /* 0x000fe200000001ff */
[-CC-:B------:R-:W-:Y:S02]  /*1a90*/  FFMA.FTZ R97, R97, R147.reuse, R146.reuse ;  /* 0x0000009361617223 */ /* 0x180fe40000010092 */
[-CC-:B------:R-:W-:Y:S01]  /*1aa0*/  FFMA.FTZ R98, R98, R147.reuse, R146.reuse ;  /* 0x0000009362627223 */ /* 0x180fe20000010092 */
[--C-:B0-----:R-:W-:Y:S01]  /*1ab0*/  @P6 HADD2.F32 R80, -RZ, R82.reuse.H0_H0 ;  /* 0x20000052ff506230 */ /* 0x101fe20000004100 */
[-CC-:B------:R-:W-:Y:S01]  /*1ac0*/  FFMA.FTZ R102, R102, R147.reuse, R146.reuse ;  /* 0x0000009366667223 */ /* 0x180fe20000010092 */
[--C-:B------:R-:W-:Y:S01]  /*1ad0*/  @P3 HADD2.F32 R89, -RZ, R83.reuse.H1_H1 ;  /* 0x30000053ff593230 */ /* 0x100fe20000004100 */
[-CC-:B------:R-:W-:Y:S01]  /*1ae0*/  FFMA.FTZ R143, R143, R147.reuse, R146.reuse ;  /* 0x000000938f8f7223 */ /* 0x180fe20000010092 */
[----:B------:R-:W-:Y:S01]  /*1af0*/  @P5 HADD2.F32 R81, -RZ, R82.H1_H1 ;  /* 0x30000052ff515230 */ /* 0x000fe20000004100 */
[----:B------:R-:W-:Y:S01]  /*1b00*/  @P6 FMUL.FTZ R93, R155, R80 ;  /* 0x000000509b5d6220 */ /* 0x000fe20000410000 */
[----:B------:R-:W-:Y:S01]  /*1b10*/  MOV R80, R140 ;  /* 0x0000008c00507202 */ /* 0x000fe20000000f00 */
[----:B------:R-:W-:Y:S01]  /*1b20*/  @P4 HADD2.F32 R88, -RZ, R83.H0_H0 ;  /* 0x20000053ff584230 */ /* 0x000fe20000004100 */
[----:B------:R-:W-:Y:S01]  /*1b30*/  CS2R R82, SRZ ;  /* 0x0000000000527805 */ /* 0x000fe2000001ff00 */
[----:B------:R-:W-:Y:S01]  /*1b40*/  FFMA.FTZ R144, R144, R147, R146 ;  /* 0x0000009390907223 */ /* 0x000fe20000010092 */
[----:B------:R-:W-:Y:S01]  /*1b50*/  LOP3.LUT P6, RZ, R80, 0xff, RZ, 0xc0, !PT ;  /* 0x000000ff50ff7812 */ /* 0x000fe200078cc0ff */
[----:B------:R-:W-:Y:S01]  /*1b60*/  @P3 FMUL.FTZ R82, R150, R89 ;  /* 0x0000005996523220 */ /* 0x000fe20000410000 */
[----:B------:R-:W-:Y:S01]  /*1b70*/  LOP3.LUT P3, RZ, R140, 0xff00, RZ, 0xc0, !PT ;  /* 0x0000ff008cff7812 */ /* 0x000fe2000786c0ff */
[----:B------:R-:W-:Y:S01]  /*1b80*/  FMUL.FTZ R94, R136, R95 ;  /* 0x0000005f885e7220 */ /* 0x000fe20000410000 */
[----:B------:R-:W-:Y:S01]  /*1b90*/  CS2R R90, SRZ ;  /* 0x00000000005a7805 */ /* 0x000fe2000001ff00 */
[----:B------:R-:W-:-:S02]  /*1ba0*/  FADD.FTZ R101, R100, -R101 ;  /* 0x8000006564657221 */ /* 0x000fc40000010000 */
[----:B------:R-:W-:Y:S02]  /*1bb0*/  FMUL.FTZ R157, R136, R157 ;  /* 0x0000009d889d7220 */ /* 0x000fe40000410000 */
[----:B------:R-:W-:Y:S02]  /*1bc0*/  FADD.FTZ R97, R96, -R97 ;  /* 0x8000006160617221 */ /* 0x000fe40000010000 */
[----:B------:R-:W-:Y:S02]  /*1bd0*/  FADD.FTZ R99, R99, -R98 ;  /* 0x8000006263637221 */ /* 0x000fe40000010000 */
[----:B------:R-:W-:Y:S02]  /*1be0*/  FADD.FTZ R103, R103, -R102 ;  /* 0x8000006667677221 */ /* 0x000fe40000010000 */
[----:B------:R-:W-:Y:S02]  /*1bf0*/  FADD.FTZ R143, R142, -R143 ;  /* 0x8000008f8e8f7221 */ /* 0x000fe40000010000 */
[----:B------:R-:W-:-:S02]  /*1c00*/  FADD.FTZ R145, R145, -R144 ;  /* 0x8000009091917221 */ /* 0x000fc40000010000 */
[----:B------:R-:W-:Y:S02]  /*1c10*/  @P0 FADD.FTZ R94, R65, R94 ;  /* 0x0000005e415e0221 */ /* 0x000fe40000010000 */
[----:B------:R-:W-:Y:S02]  /*1c20*/  FMUL.FTZ R101, R136, R101 ;  /* 0x0000006588657220 */ /* 0x000fe40000410000 */
[----:B------:R-:W-:Y:S01]  /*1c30*/  @P0 FADD.FTZ R157, R64, R157 ;  /* 0x0000009d409d0221 */ /* 0x000fe20000010000 */
[----:B------:R-:W-:Y:S01]  /*1c40*/  SEL R73, R94, R73, P2 ;  /* 0x000000495e497207 */ /* 0x000fe20001000000 */
[C---:B------:R-:W-:Y:S02]  /*1c50*/  FMUL.FTZ R97, R136.reuse, R97 ;  /* 0x0000006188617220 */ /* 0x040fe40000410000 */
[C---:B------:R-:W-:Y:S01]  /*1c60*/  FMUL.FTZ R96, R136.reuse, R99 ;  /* 0x0000006388607220 */ /* 0x040fe20000410000 */
[----:B------:R-:W-:Y:S01]  /*1c70*/  SEL R72, R157, R72, P2 ;  /* 0x000000489d487207 */ /* 0x000fe20001000000 */
[----:B------:R-:W-:-:S02]  /*1c80*/  FMUL.FTZ R98, R136, R103 ;  /* 0x0000006788627220 */ /* 0x000fc40000410000 */
[C---:B------:R-:W-:Y:S02]  /*1c90*/  FMUL.FTZ R143, R136.reuse, R143 ;  /* 0x0000008f888f7220 */ /* 0x040fe40000410000 */
        /* <DEDUP_REMOVED lines=9> */
[----:B------:R-:W-:Y:S01]  /*1d30*/  @P4 FMUL.FTZ R83, R151, R88 ;  /* 0x0000005897534220 */ /* 0x000fe20000410000 */
[----:B------:R-:W-:Y:S01]  /*1d40*/  SEL R78, R143, R78, P2 ;  /* 0x0000004e8f4e7207 */ /* 0x000fe20001000000 */
[----:B------:R-:W-:Y:S01]  /*1d50*/  @P0 FADD.FTZ R98, R69, R98 ;  /* 0x0000006245620221 */ /* 0x000fe20000010000 */
[----:B------:R-:W-:Y:S01]  /*1d60*/  LOP3.LUT P4, RZ, R140, 0xff000000, RZ, 0xc0, !PT ;  /* 0xff0000008cff7812 */ /* 0x000fe2000788c0ff */
[----:B------:R-:W-:-:S02]  /*1d70*/  FMUL.FTZ R157, R157, R137 ;  /* 0x000000899d9d7220 */ /* 0x000fc40000410000 */
[----:B------:R-:W-:Y:S01]  /*1d80*/  @P0 FADD.FTZ R136, R71, R136 ;  /* 0x0000008847880221 */ /* 0x000fe20000010000 */
[----:B------:R-:W-:Y:S01]  /*1d90*/  SEL R77, R98, R77, P2 ;  /* 0x0000004d624d7207 */ /* 0x000fe20001000000 */
[----:B------:R-:W-:Y:S01]  /*1da0*/  @P5 FMUL.FTZ R90, R156, R81 ;  /* 0x000000519c5a5220 */ /* 0x000fe20000410000 */
[----:B------:R-:W-:Y:S01]  /*1db0*/  @P1 LEA R80, P5, R134, c[0x0][0x258], 0x5 ;  /* 0x0000960086501a11 */ /* 0x000fe200078a28ff */
[----:B------:R-:W-:Y:S01]  /*1dc0*/  FMUL.FTZ R94, R94, c[0x0][0x1e8] ;  /* 0x00007a005e5e7a20 */ /* 0x000fe20000410000 */
[----:B------:R-:W-:Y:S01]  /*1dd0*/  SEL R79, R136, R79, P2 ;  /* 0x0000004f884f7207 */ /* 0x000fe20001000000 */
[----:B------:R-:W-:Y:S01]  /*1de0*/  FMUL.FTZ R157, R157, c[0x0][0x1e8] ;  /* 0x00007a009d9d7a20 */ /* 0x000fe20000410000 */
[----:B------:R-:W-:Y:S01]  /*1df0*/  @P1 LEA.HI.X R81, R134, c[0x0][0x25c], RZ, 0x5, P5 ;  /* 0x0000970086511a11 */ /* 0x000fe200028f2cff */
[-C--:B------:R-:W-:Y:S01]  /*1e00*/  FMUL.FTZ R101, R101, R137.reuse ;  /* 0x0000008965657220 */ /* 0x080fe20000410000 */
[----:B------:R-:W-:Y:S01]  /*1e10*/  LOP3.LUT P2, RZ, R141, 0xff, RZ, 0xc0, !PT ;  /* 0x000000ff8dff7812 */ /* 0x000fe2000784c0ff */
[-C--:B------:R-:W-:Y:S01]  /*1e20*/  FMUL.FTZ R97, R97, R137.reuse ;  /* 0x0000008961617220 */ /* 0x080fe20000410000 */
[----:B------:R-:W-:Y:S01]  /*1e30*/  LOP3.LUT P0, RZ, R140, 0xff0000, RZ, 0xc0, !PT ;  /* 0x00ff00008cff7812 */ /* 0x000fe2000780c0ff */
[-C--:B------:R-:W-:Y:S01]  /*1e40*/  FMUL.FTZ R96, R96, R137.reuse ;  /* 0x0000008960607220 */ /* 0x080fe20000410000 */
[----:B------:R-:W-:Y:S01]  /*1e50*/  @P1 STG.E.128 [R80.64], R72 ;  /* 0x0000004850001986 */ /* 0x000fe2000c101d04 */
[----:B------:R-:W-:-:S02]  /*1e60*/  FMUL.FTZ R143, R143, R137 ;  /* 0x000000898f8f7220 */ /* 0x000fc40000410000 */
[-C--:B------:R-:W-:Y:S01]  /*1e70*/  FMUL.FTZ R98, R98, R137.reuse ;  /* 0x0000008962627220 */ /* 0x080fe20000410000 */
[----:B------:R0:W-:Y:S01]  /*1e80*/  @P1 STG.E.128 [R80.64+0x10], R76 ;  /* 0x0000104c50001986 */ /* 0x0001e2000c101d04 */
[----:B------:R-:W-:Y:S01]  /*1e90*/  FMUL.FTZ R136, R136, R137 ;  /* 0x0000008988887220 */ /* 0x000fe20000410000 */
[----:B------:R-:W-:Y:S01]  /*1ea0*/  LOP3.LUT P1, RZ, R141, 0xff00, RZ, 0xc0, !PT ;  /* 0x0000ff008dff7812 */ /* 0x000fe2000782c0ff */
[----:B------:R-:W-:Y:S02]  /*1eb0*/  FMUL.FTZ R101, R101, c[0x0][0x1e8] ;  /* 0x00007a0065657a20 */ /* 0x000fe40000410000 */
[----:B------:R-:W-:Y:S02]  /*1ec0*/  FMUL.FTZ R89, R29, R94 ;  /* 0x0000005e1d597220 */ /* 0x000fe40000410000 */
[----:B------:R-:W-:Y:S02]  /*1ed0*/  FMUL.FTZ R99, R97, c[0x0][0x1e8] ;  /* 0x00007a0061637a20 */ /* 0x000fe40000410000 */
[----:B------:R-:W-:Y:S01]  /*1ee0*/  FMUL.FTZ R100, R96, c[0x0][0x1e8] ;  /* 0x00007a0060647a20 */ /* 0x000fe20000410000 */
[----:B------:R-:W-:Y:S01]  /*1ef0*/  FSEL R95, R89, RZ, P3 ;  /* 0x000000ff595f7208 */ /* 0x000fe20001800000 */
[----:B------:R-:W-:-:S02]  /*1f00*/  FMUL.FTZ R143, R143, c[0x0][0x1e8] ;  /* 0x00007a008f8f7a20 */ /* 0x000fc40000410000 */
[----:B------:R-:W-:Y:S02]  /*1f10*/  FMUL.FTZ R102, R98, c[0x0][0x1e8] ;  /* 0x00007a0062667a20 */ /* 0x000fe40000410000 */
[----:B------:R-:W-:Y:S02]  /*1f20*/  FMUL.FTZ R136, R136, c[0x0][0x1e8] ;  /* 0x00007a0088887a20 */ /* 0x000fe40000410000 */
[----:B------:R-:W-:Y:S02]  /*1f30*/  FADD.FTZ R16, R83, R16 ;  /* 0x0000001053107221 */ /* 0x000fe40000010000 */
[----:B------:R-:W-:Y:S02]  /*1f40*/  FADD.FTZ R14, R93, R14 ;  /* 0x0000000e5d0e7221 */ /* 0x000fe40000010000 */
[----:B------:R-:W-:Y:S02]  /*1f50*/  FMUL.FTZ R83, R24, R101 ;  /* 0x0000006518537220 */ /* 0x000fe40000410000 */
[----:B------:R-:W-:-:S02]  /*1f60*/  FADD.FTZ R13, R90, R13 ;  /* 0x0000000d5a0d7221 */ /* 0x000fc40000010000 */
[----:B0-----:R-:W-:Y:S01]  /*1f70*/  FMUL.FTZ R80, R30, R99 ;  /* 0x000000631e507220 */ /* 0x001fe20000410000 */
[----:B------:R-:W-:Y:S01]  /*1f80*/  FSEL R96, R83, RZ, P2 ;  /* 0x000000ff53607208 */ /* 0x000fe20001000000 */
[----:B------:R-:W-:Y:S02]  /*1f90*/  FMUL.FTZ R81, R31, R100 ;  /* 0x000000641f517220 */ /* 0x000fe40000410000 */
[----:B------:R-:W-:Y:S01]  /*1fa0*/  FMUL.FTZ R93, R26, R143 ;  /* 0x0000008f1a5d7220 */ /* 0x000fe20000410000 */
[----:B------:R-:W-:Y:S01]  /*1fb0*/  FSEL R80, R80, RZ, P0 ;  /* 0x000000ff50507208 */ /* 0x000fe20000000000 */
[----:B------:R-:W-:Y:S01]  /*1fc0*/  FMUL.FTZ R90, R25, R102 ;  /* 0x00000066195a7220 */ /* 0x000fe20000410000 */
[----:B------:R-:W-:Y:S01]  /*1fd0*/  FSEL R81, R81, RZ, P4 ;  /* 0x000000ff51517208 */ /* 0x000fe20002000000 */
[----:B------:R-:W-:Y:S02]  /*1fe0*/  FADD.FTZ R15, R82, R15 ;  /* 0x0000000f520f7221 */ /* 0x000fe40000010000 */
[----:B------:R-:W-:Y:S01]  /*1ff0*/  FADD.FTZ R10, R139, R10 ;  /* 0x0000000a8b0a7221 */ /* 0x000fe20000010000 */
[----:B------:R-:W-:Y:S01]  /*2000*/  F2FP.PACK_AB R81, R81, R80 ;  /* 0x000000505151723e */ /* 0x000fe200000000ff */
[----:B------:R-:W-:-:S02]  /*2010*/  FADD.FTZ R9, R148, R9 ;  /* 0x0000000994097221 */ /* 0x000fc40000010000 */
[----:B------:R-:W-:Y:S02]  /*2020*/  FADD.FTZ R12, R149, R12 ;  /* 0x0000000c950c7221 */ /* 0x000fe40000010000 */
[----:B------:R-:W-:Y:S01]  /*2030*/  FADD.FTZ R11, R152, R11 ;  /* 0x0000000b980b7221 */ /* 0x000fe20000010000 */
[--C-:B--2---:R-:W-:Y:S02]  /*2040*/  @P6 HADD2.F32 R88, -RZ, R84.reuse.H0_H0 ;  /* 0x20000054ff586230 */ /* 0x104fe40000004100 */
[----:B------:R-:W-:-:S03]  /*2050*/  @P3 HADD2.F32 R84, -RZ, R84.H1_H1 ;  /* 0x30000054ff543230 */ /* 0x000fc60000004100 */
[----:B------:R-:W-:Y:S01]  /*2060*/  @P6 FMUL.FTZ R91, R157, R88 ;  /* 0x000000589d5b6220 */ /* 0x000fe20000410000 */
[----:B------:R-:W-:Y:S01]  /*2070*/  IADD3 R88, P5, R153, c[0x0][0x248], RZ ;  /* 0x0000920099587a10 */ /* 0x000fe20007fbe0ff */
[----:B------:R-:W-:Y:S01]  /*2080*/  @P3 FMUL.FTZ R92, R94, R84 ;  /* 0x000000545e5c3220 */ /* 0x000fe20000410000 */
[----:B------:R-:W-:Y:S01]  /*2090*/  LOP3.LUT P3, RZ, R141, 0xff000000, RZ, 0xc0, !PT ;  /* 0xff0000008dff7812 */ /* 0x000fe2000786c0ff */
[----:B------:R-:W-:Y:S01]  /*20a0*/  FMUL.FTZ R84, R28, R157 ;  /* 0x0000009d1c547220 */ /* 0x000fe20000410000 */
[----:B------:R-:W-:Y:S01]  /*20b0*/  IADD3.X R89, R154, c[0x0][0x24c], RZ, P5, !PT ;  /* 0x000093009a597a10 */ /* 0x000fe20002ffe4ff */
[----:B------:R-:W-:Y:S01]  /*20c0*/  FMUL.FTZ R94, R27, R136 ;  /* 0x000000881b5e7220 */ /* 0x000fe20000410000 */
[----:B------:R-:W-:Y:S01]  /*20d0*/  LOP3.LUT P5, RZ, R138, 0xff, RZ, 0xc0, !PT ;  /* 0x000000ff8aff7812 */ /* 0x000fe200078ac0ff */
[----:B------:R-:W-:Y:S01]  /*20e0*/  FADD.FTZ R18, R91, R18 ;  /* 0x000000125b127221 */ /* 0x000fe20000010000 */
[----:B------:R-:W-:Y:S01]  /*20f0*/  FSEL R84, R84, RZ, P6 ;  /* 0x000000ff54547208 */ /* 0x000fe20003000000 */
[----:B------:R-:W-:Y:S01]  /*2100*/  FADD.FTZ R17, R92, R17 ;  /* 0x000000115c117221 */ /* 0x000fe20000010000 */
[----:B------:R-:W-:-:S02]  /*2110*/  LOP3.LUT P6, RZ, R141, 0xff0000, RZ, 0xc0, !PT ;  /* 0x00ff00008dff7812 */ /* 0x000fc400078cc0ff */
[----:B------:R-:W-:Y:S02]  /*2120*/  FSEL R94, R94, RZ, P3 ;  /* 0x000000ff5e5e7208 */ /* 0x000fe40001800000 */
[----:B------:R-:W-:Y:S01]  /*2130*/  FSEL R83, R93, RZ, P6 ;  /* 0x000000ff5d537208 */ /* 0x000fe20003000000 */
[----:B------:R-:W-:Y:S01]  /*2140*/  @P3 HADD2.F32 R98, -RZ, R87.H1_H1 ;  /* 0x30000057ff623230 */ /* 0x000fe20000004100 */
[----:B------:R-:W-:Y:S01]  /*2150*/  FSEL R93, R90, RZ, P1 ;  /* 0x000000ff5a5d7208 */ /* 0x000fe20000800000 */
[--C-:B------:R-:W-:Y:S01]  /*2160*/  @P2 HADD2.F32 R90, -RZ, R86.reuse.H0_H0 ;  /* 0x20000056ff5a2230 */ /* 0x100fe20000004100 */
[----:B------:R-:W-:Y:S01]  /*2170*/  F2FP.PACK_AB R83, R94, R83 ;  /* 0x000000535e53723e */ /* 0x000fe200000000ff */
[----:B------:R-:W-:Y:S01]  /*2180*/  @P1 HADD2.F32 R94, -RZ, R86.H1_H1 ;  /* 0x30000056ff5e1230 */ /* 0x000fe20000004100 */
[----:B------:R-:W-:Y:S01]  /*2190*/  F2FP.PACK_AB R82, R93, R96 ;  /* 0x000000605d52723e */ /* 0x000fe200000000ff */
[----:B------:R-:W-:Y:S01]  /*21a0*/  HFMA2.MMA R96, -RZ, RZ, 0, 0 ;  /* 0x00000000ff607435 */ /* 0x000fe200000001ff */
[----:B------:R-:W-:Y:S01]  /*21b0*/  F2FP.PACK_AB R80, R95, R84 ;  /* 0x000000545f50723e */ /* 0x000fe200000000ff */
[--C-:B------:R-:W-:Y:S01]  /*21c0*/  @P0 HADD2.F32 R84, -RZ, R85.reuse.H0_H0 ;  /* 0x20000055ff540230 */ /* 0x100fe20000004100 */
[----:B------:R-:W-:Y:S01]  /*21d0*/  MOV R93, RZ ;  /* 0x000000ff005d7202 */ /* 0x000fe20000000f00 */
[----:B------:R-:W-:Y:S01]  /*21e0*/  @P4 HADD2.F32 R85, -RZ, R85.H1_H1 ;  /* 0x30000055ff554230 */ /* 0x000fe20000004100 */
[----:B------:R-:W-:Y:S01]  /*21f0*/  MOV R95, RZ ;  /* 0x000000ff005f7202 */ /* 0x000fe20000000f00 */
[----:B------:R0:W-:Y:S01]  /*2200*/  STG.E.128 [R88.64], R80 ;  /* 0x0000005058007986 */ /* 0x0001e2000c101d04 */
[----:B------:R-:W-:Y:S01]  /*2210*/  @P0 FMUL.FTZ R93, R99, R84 ;  /* 0x00000054635d0220 */ /* 0x000fe20000410000 */
[----:B------:R-:W-:Y:S01]  /*2220*/  ISETP.GE.AND P0, PT, R131, c[0x0][0x164], PT ;  /* 0x0000590083007a0c */ /* 0x000fe20003f06270 */
[----:B------:R-:W-:Y:S01]  /*2230*/  HFMA2.MMA R84, -RZ, RZ, 0, 0 ;  /* 0x00000000ff547435 */ /* 0x000fe200000001ff */
[----:B------:R-:W-:Y:S01]  /*2240*/  @P6 HADD2.F32 R97, -RZ, R87.H0_H0 ;  /* 0x20000057ff616230 */ /* 0x000fe20000004100 */
[----:B------:R-:W-:Y:S01]  /*2250*/  CS2R R86, SRZ ;  /* 0x0000000000567805 */ /* 0x000fe2000001ff00 */
        /* <DEDUP_REMOVED lines=14> */
.L_x_5253:
        /* <DEDUP_REMOVED lines=36> */
.L_x_5250:
        /* <DEDUP_REMOVED lines=22> */
.L_x_5251:
[----:B------:R-:W-:Y:S01]  /*26e0*/  HFMA2.MMA R85, -RZ, RZ, 0, 9.5367431640625e-07 ;  /* 0x00000010ff557435 */ /* 0x000fe200000001ff */
[----:B------:R-:W-:-:S02]  /*26f0*/  MOV R86, R87 ;  /* 0x0000005700567202 */ /* 0x000fc40000000f00 */
[----:B------:R-:W-:Y:S02]  /*2700*/  MOV R84, 0x1f ;  /* 0x0000001f00547802 */ /* 0x000fe40000000f00 */
[----:B------:R-:W-:Y:S02]  /*2710*/  MOV R83, 0xffffffff ;  /* 0xffffffff00537802 */ /* 0x000fe40000000f00 */
[----:B------:R-:W-:Y:S02]  /*2720*/  MOV R80, 0x2740 ;  /* 0x0000274000507802 */ /* 0x000fe40000000f00 */
[----:B-----5:R-:W-:Y:S05]  /*2730*/  CALL.REL.NOINC `($__internal_155_$__cuda_sm70_shflsync_down_p) ;  /* 0x0000046000007944 */ /* 0x020fea0003c00000 */
[----:B-1----:R-:W-:Y:S01]  /*2740*/  MOV R88, R83 ;  /* 0x0000005300587202 */ /* 0x002fe20000000f00 */
[----:B0-----:R-:W-:Y:S05]  /*2750*/  BRA `(.L_x_5255) ;  /* 0xffffe8c000007947 */ /* 0x001fea000383ffff */
.L_x_5252:
[----:B------:R-:W-:Y:S01]  /*2760*/  HFMA2.MMA R85, -RZ, RZ, 0, 9.5367431640625e-07 ;  /* 0x00000010ff557435 */ /* 0x000fe200000001ff */
[----:B------:R-:W-:Y:S02]  /*2770*/  MOV R86, R82 ;  /* 0x0000005200567202 */ /* 0x000fe40000000f00 */
[----:B------:R-:W-:Y:S02]  /*2780*/  MOV R84, 0x1f ;  /* 0x0000001f00547802 */ /* 0x000fe40000000f00 */
[----:B------:R-:W-:-:S02]  /*2790*/  MOV R83, 0xffffffff ;  /* 0xffffffff00537802 */ /* 0x000fc40000000f00 */
[----:B------:R-:W-:Y:S02]  /*27a0*/  MOV R80, 0x27c0 ;  /* 0x000027c000507802 */ /* 0x000fe40000000f00 */
[----:B01---5:R-:W-:Y:S05]  /*27b0*/  CALL.REL.NOINC `($__internal_155_$__cuda_sm70_shflsync_down_p) ;  /* 0x000003e000007944 */ /* 0x023fea0003c00000 */
[----:B------:R-:W-:Y:S01]  /*27c0*/  FADD.FTZ R87, R87, R88 ;  /* 0x0000005857577221 */ /* 0x000fe20000010000 */
[----:B0-----:R-:W-:Y:S01]  /*27d0*/  HFMA2.MMA R85, -RZ, RZ, 0, 4.76837158203125e-07 ;  /* 0x00000008ff557435 */ /* 0x001fe200000001ff */
[----:B-1----:R-:W-:Y:S01]  /*27e0*/  FADD.FTZ R82, R82, R83 ;  /* 0x0000005352527221 */ /* 0x002fe20000010000 */
[----:B------:R-:W-:Y:S02]  /*27f0*/  MOV R84, 0x1f ;  /* 0x0000001f00547802 */ /* 0x000fe40000000f00 */
[----:B------:R-:W-:Y:S02]  /*2800*/  MOV R83, 0xffffffff ;  /* 0xffffffff00537802 */ /* 0x000fe40000000f00 */
[----:B------:R-:W-:Y:S02]  /*2810*/  MOV R86, R87 ;  /* 0x0000005700567202 */ /* 0x000fe40000000f00 */
[----:B------:R-:W-:Y:S02]  /*2820*/  MOV R80, 0x2840 ;  /* 0x0000284000507802 */ /* 0x000fe40000000f00 */
[----:B------:R-:W-:Y:S05]  /*2830*/  CALL.REL.NOINC `($__internal_155_$__cuda_sm70_shflsync_down_p) ;  /* 0x0000036000007944 */ /* 0x000fea0003c00000 */
[----:B0-----:R-:W-:Y:S01]  /*2840*/  HFMA2.MMA R85, -RZ, RZ, 0, 4.76837158203125e-07 ;  /* 0x00000008ff557435 */ /* 0x001fe200000001ff */
[----:B-1----:R-:W-:-:S02]  /*2850*/  MOV R88, R83 ;  /* 0x0000005300587202 */ /* 0x002fc40000000f00 */
[----:B------:R-:W-:Y:S02]  /*2860*/  MOV R86, R82 ;  /* 0x0000005200567202 */ /* 0x000fe40000000f00 */
[----:B------:R-:W-:Y:S02]  /*2870*/  MOV R84, 0x1f ;  /* 0x0000001f00547802 */ /* 0x000fe40000000f00 */
[----:B------:R-:W-:Y:S02]  /*2880*/  MOV R83, 0xffffffff ;  /* 0xffffffff00537802 */ /* 0x000fe40000000f00 */
[----:B------:R-:W-:Y:S02]  /*2890*/  MOV R80, 0x28b0 ;  /* 0x000028b000507802 */ /* 0x000fe40000000f00 */
[----:B------:R-:W-:Y:S05]  /*28a0*/  CALL.REL.NOINC `($__internal_155_$__cuda_sm70_shflsync_down_p) ;  /* 0x000002f000007944 */ /* 0x000fea0003c00000 */
[----:B------:R-:W-:Y:S01]  /*28b0*/  FADD.FTZ R87, R88, R87 ;  /* 0x0000005758577221 */ /* 0x000fe20000010000 */
[----:B0-----:R-:W-:Y:S01]  /*28c0*/  HFMA2.MMA R85, -RZ, RZ, 0, 2.384185791015625e-07 ;  /* 0x00000004ff557435 */ /* 0x001fe200000001ff */
[----:B-1----:R-:W-:Y:S01]  /*28d0*/  FADD.FTZ R82, R82, R83 ;  /* 0x0000005352527221 */ /* 0x002fe20000010000 */
[----:B------:R-:W-:Y:S02]  /*28e0*/  MOV R84, 0x1f ;  /* 0x0000001f00547802 */ /* 0x000fe40000000f00 */
[----:B------:R-:W-:-:S02]  /*28f0*/  MOV R83, 0xffffffff ;  /* 0xffffffff00537802 */ /* 0x000fc40000000f00 */
[----:B------:R-:W-:Y:S02]  /*2900*/  MOV R86, R87 ;  /* 0x0000005700567202 */ /* 0x000fe40000000f00 */
[----:B------:R-:W-:Y:S02]  /*2910*/  MOV R80, 0x2930 ;  /* 0x0000293000507802 */ /* 0x000fe40000000f00 */
[----:B------:R-:W-:Y:S05]  /*2920*/  CALL.REL.NOINC `($__internal_155_$__cuda_sm70_shflsync_down_p) ;  /* 0x0000027000007944 */ /* 0x000fea0003c00000 */
[----:B0-----:R-:W-:Y:S01]  /*2930*/  HFMA2.MMA R85, -RZ, RZ, 0, 2.384185791015625e-07 ;  /* 0x00000004ff557435 */ /* 0x001fe200000001ff */
[----:B-1----:R-:W-:Y:S02]  /*2940*/  MOV R88, R83 ;  /* 0x0000005300587202 */ /* 0x002fe40000000f00 */
[----:B------:R-:W-:Y:S02]  /*2950*/  MOV R86, R82 ;  /* 0x0000005200567202 */ /* 0x000fe40000000f00 */
[----:B------:R-:W-:Y:S02]  /*2960*/  MOV R84, 0x1f ;  /* 0x0000001f00547802 */ /* 0x000fe40000000f00 */
[----:B------:R-:W-:Y:S02]  /*2970*/  MOV R83, 0xffffffff ;  /* 0xffffffff00537802 */ /* 0x000fe40000000f00 */
[----:B------:R-:W-:-:S02]  /*2980*/  MOV R80, 0x29a0 ;  /* 0x000029a000507802 */ /* 0x000fc40000000f00 */
[----:B------:R-:W-:Y:S05]  /*2990*/  CALL.REL.NOINC `($__internal_155_$__cuda_sm70_shflsync_down_p) ;  /* 0x0000020000007944 */ /* 0x000fea0003c00000 */
[----:B------:R-:W-:Y:S01]  /*29a0*/  FADD.FTZ R87, R88, R87 ;  /* 0x0000005758577221 */ /* 0x000fe20000010000 */
[----:B0-----:R-:W-:Y:S01]  /*29b0*/  HFMA2.MMA R85, -RZ, RZ, 0, 1.1920928955078125e-07 ;  /* 0x00000002ff557435 */ /* 0x001fe200000001ff */
[----:B-1----:R-:W-:Y:S01]  /*29c0*/  FADD.FTZ R82, R82, R83 ;  /* 0x0000005352527221 */ /* 0x002fe20000010000 */
[----:B------:R-:W-:-:S02]  /*29d0*/  MOV R84, 0x1f ;  /* 0x0000001f00547802 */ /* 0x000fc40000000f00 */
[----:B------:R-:W-:Y:S02]  /*29e0*/  MOV R83, 0xffffffff ;  /* 0xffffffff00537802 */ /* 0x000fe40000000f00 */
[----:B------:R-:W-:Y:S02]  /*29f0*/  MOV R86, R87 ;  /* 0x0000005700567202 */ /* 0x000fe40000000f00 */
[----:B------:R-:W-:Y:S02]  /*2a00*/  MOV R80, 0x2a20 ;  /* 0x00002a2000507802 */ /* 0x000fe40000000f00 */
[----:B------:R-:W-:Y:S05]  /*2a10*/  CALL.REL.NOINC `($__internal_155_$__cuda_sm70_shflsync_down_p) ;  /* 0x0000018000007944 */ /* 0x000fea0003c00000 */
[----:B0-----:R-:W-:Y:S01]  /*2a20*/  HFMA2.MMA R85, -RZ, RZ, 0, 1.1920928955078125e-07 ;  /* 0x00000002ff557435 */ /* 0x001fe200000001ff */
[----:B-1----:R-:W-:Y:S02]  /*2a30*/  MOV R88, R83 ;  /* 0x0000005300587202 */ /* 0x002fe40000000f00 */
[----:B------:R-:W-:Y:S02]  /*2a40*/  MOV R86, R82 ;  /* 0x0000005200567202 */ /* 0x000fe40000000f00 */
[----:B------:R-:W-:Y:S02]  /*2a50*/  MOV R84, 0x1f ;  /* 0x0000001f00547802 */ /* 0x000fe40000000f00 */
[----:B------:R-:W-:-:S02]  /*2a60*/  MOV R83, 0xffffffff ;  /* 0xffffffff00537802 */ /* 0x000fc40000000f00 */
[----:B------:R-:W-:Y:S02]  /*2a70*/  MOV R80, 0x2a90 ;  /* 0x00002a9000507802 */ /* 0x000fe40000000f00 */
[----:B------:R-:W-:Y:S05]  /*2a80*/  CALL.REL.NOINC `($__internal_155_$__cuda_sm70_shflsync_down_p) ;  /* 0x0000011000007944 */ /* 0x000fea0003c00000 */
[----:B------:R-:W-:Y:S01]  /*2a90*/  FADD.FTZ R88, R88, R87 ;  /* 0x0000005758587221 */ /* 0x000fe20000010000 */
[----:B0-----:R-:W-:Y:S01]  /*2aa0*/  HFMA2.MMA R85, -RZ, RZ, 0, 5.9604644775390625e-08 ;  /* 0x00000001ff557435 */ /* 0x001fe200000001ff */
[----:B-1----:R-:W-:Y:S01]  /*2ab0*/  FADD.FTZ R89, R82, R83 ;  /* 0x0000005352597221 */ /* 0x002fe20000010000 */
[----:B------:R-:W-:Y:S02]  /*2ac0*/  MOV R84, 0x1f ;  /* 0x0000001f00547802 */ /* 0x000fe40000000f00 */
[----:B------:R-:W-:Y:S02]  /*2ad0*/  MOV R83, 0xffffffff ;  /* 0xffffffff00537802 */ /* 0x000fe40000000f00 */
[----:B------:R-:W-:Y:S02]  /*2ae0*/  MOV R86, R88 ;  /* 0x0000005800567202 */ /* 0x000fe40000000f00 */
[----:B------:R-:W-:Y:S02]  /*2af0*/  MOV R80, 0x2b10 ;  /* 0x00002b1000507802 */ /* 0x000fe40000000f00 */
[----:B------:R-:W-:Y:S05]  /*2b00*/  CALL.REL.NOINC `($__internal_155_$__cuda_sm70_shflsync_down_p) ;  /* 0x0000009000007944 */ /* 0x000fea0003c00000 */
[----:B0-----:R-:W-:Y:S01]  /*2b10*/  HFMA2.MMA R85, -RZ, RZ, 0, 5.9604644775390625e-08 ;  /* 0x00000001ff557435 */ /* 0x001fe200000001ff */
[----:B-1----:R-:W-:-:S02]  /*2b20*/  MOV R87, R83 ;  /* 0x0000005300577202 */ /* 0x002fc40000000f00 */
[----:B------:R-:W-:Y:S02]  /*2b30*/  MOV R86, R89 ;  /* 0x0000005900567202 */ /* 0x000fe40000000f00 */
[----:B------:R-:W-:Y:S02]  /*2b40*/  MOV R84, 0x1f ;  /* 0x0000001f00547802 */ /* 0x000fe40000000f00 */
[----:B------:R-:W-:Y:S02]  /*2b50*/  MOV R83, 0xffffffff ;  /* 0xffffffff00537802 */ /* 0x000fe40000000f00 */
[----:B------:R-:W-:Y:S02]  /*2b60*/  MOV R80, 0x2b80 ;  /* 0x00002b8000507802 */ /* 0x000fe40000000f00 */
[----:B------:R-:W-:Y:S05]  /*2b70*/  CALL.REL.NOINC `($__internal_155_$__cuda_sm70_shflsync_down_p) ;  /* 0x0000002000007944 */ /* 0x000fea0003c00000 */
[----:B-1----:R-:W-:Y:S01]  /*2b80*/  MOV R82, R83 ;  /* 0x0000005300527202 */ /* 0x002fe20000000f00 */
[----:B0-----:R-:W-:Y:S05]  /*2b90*/  BRA `(.L_x_5256) ;  /* 0xffffe5a000007947 */ /* 0x001fea000383ffff */
        .weak           $__internal_155_$__cuda_sm70_shflsync_down_p
        .type           $__internal_155_$__cuda_sm70_shflsync_down_p,@function
        .size           $__internal_155_$__cuda_sm70_shflsync_down_p,(.L_x_6957 - $__internal_155_$__cuda_sm70_shflsync_down_p)
$__internal_155_$__cuda_sm70_shflsync_down_p:
[----:B------:R-:W-:Y:S01]  /*2ba0*/  HFMA2.MMA R81, -RZ, RZ, 0, 0 ;  /* 0x00000000ff517435 */ /* 0x000fe200000001ff */
[----:B------:R-:W-:Y:S04]  /*2bb0*/  WARPSYNC R83 ;  /* 0x0000005300007348 */ /* 0x000fe80003800000 */
[----:B------:R0:W1:Y:S01]  /*2bc0*/  SHFL.DOWN PT, R83, R86, R85, R84 ;  /* 0x0800005556537389 */ /* 0x00006200000e0054 */
[----:B------:R-:W-:Y:S05]  /*2bd0*/  RET.REL.NODEC R80 `(_ZN10layer_norm13ln_bwd_kernelINS_13Kernel_traitsIf6__halffS2_fjLj2048ELj1ELj1ELj4ELj16ENS_18Kernel_traits_baseILj2048EfS2_fS2_fjLj128EEEEELb1ELb1ELb0ELb1EEEvNS_9BwdParamsE) ;  /* 0xffffd42050007950 */ /* 0x000fea0003c3ffff */
.L_x_5257:
        /* <DEDUP_REMOVED lines=10> */
.L_x_6957:


//--------------------- .text._ZN10layer_norm22ln_bwd_finalize_kernelINS_22Kernel_traits_finalizeILj2048Ef6__halffS2_fjLb1ELj1024ELj4ENS_18Kernel_traits_baseILj2048EfS2_fS2_fjLj1024EEEEELb1ELb0EEEvNS_9BwdParamsE --------------------------
	.section	.text._ZN10layer_norm22ln_bwd_finalize_kernelINS_22Kernel_traits_finalizeILj2048Ef6__halffS2_fjLb1ELj1024ELj4ENS_18Kernel_traits_baseILj2048EfS2_fS2_fjLj1024EEEEELb1ELb0EEEvNS_9BwdParamsE,"ax",@progbits
	.sectioninfo	@"SHI_REGISTERS=32"
	.align	128
        .global         _ZN10layer_norm22ln_bwd_finalize_kernelINS_22Kernel_traits_finalizeILj2048Ef6__halffS2_fjLb1ELj1024ELj4ENS_18Kernel_traits_baseILj2048EfS2_fS2_fjLj1024EEEEELb1ELb0EEEvNS_9BwdParamsE
        .type           _ZN10layer_norm22ln_bwd_finalize_kernelINS_22Kernel_traits_finalizeILj2048Ef6__halffS2_fjLb1ELj1024ELj4ENS_18Kernel_traits_baseILj2048EfS2_fS2_fjLj1024EEEEELb1ELb0EEEvNS_9BwdParamsE,@function
        .size           _ZN10layer_norm22ln_bwd_finalize_kernelINS_22Kernel_traits_finalizeILj2048Ef6__halffS2_fjLb1ELj1024ELj4ENS_18Kernel_traits_baseILj2048EfS2_fS2_fjLj1024EEEEELb1ELb0EEEvNS_9BwdParamsE,(.L_x_6958 - _ZN10layer_norm22ln_bwd_finalize_kernelINS_22Kernel_traits_finalizeILj2048Ef6__halffS2_fjLb1ELj1024ELj4ENS_18Kernel_traits_baseILj2048EfS2_fS2_fjLj1024EEEEELb1ELb0EEEvNS_9BwdParamsE)
        .other          _ZN10layer_norm22ln_bwd_finalize_kernelINS_22Kernel_traits_finalizeILj2048Ef6__halffS2_fjLb1ELj1024ELj4ENS_18Kernel_traits_baseILj2048EfS2_fS2_fjLj1024EEEEELb1ELb0EEEvNS_9BwdParamsE,@"STO_CUDA_ENTRY STV_DEFAULT"
_ZN10layer_norm22ln_bwd_finalize_kernelINS_22Kernel_traits_finalizeILj2048Ef6__halffS2_fjLb1ELj1024ELj4ENS_18Kernel_traits_baseILj2048EfS2_fS2_fjLj1024EEEEELb1ELb0EEEvNS_9BwdParamsE:
.text._ZN10layer_norm22ln_bwd_finalize_kernelINS_22Kernel_traits_finalizeILj2048Ef6__halffS2_fjLb1ELj1024ELj4ENS_18Kernel_traits_baseILj2048EfS2_fS2_fjLj1024EEEEELb1ELb0EEEvNS_9BwdParamsE:
        /* <DEDUP_REMOVED lines=19> */
.L_x_5271:
        /* <DEDUP_REMOVED lines=33> */
.L_x_5262:
        /* <DEDUP_REMOVED lines=47> */
.L_x_5261:
[----:B------:R-:W-:Y:S05]  /*0630*/  BSYNC B1 ;  /* 0x0000000000017941 */ /* 0x000fea0003800000 */
.L_x_5260:
        /* <DEDUP_REMOVED lines=29> */
.L_x_5264:
[----:B------:R-:W-:Y:S05]  /*0810*/  BSYNC B1 ;  /* 0x0000000000017941 */ /* 0x000fea0003800000 */
.L_x_5263:
        /* <DEDUP_REMOVED lines=14> */
.L_x_5265:
[----:B------:R-:W-:Y:S05]  /*0900*/  BSYNC B1 ;  /* 0x0000000000017941 */ /* 0x000fea0003800000 */
.L_x_5259:
[----:B------:R-:W-:Y:S05]  /*0910*/  BSYNC B0 ;  /* 0x0000000000007941 */ /* 0x000fea0003800000 */
.L_x_5258:
        /* <DEDUP_REMOVED lines=12> */
.L_x_5272:
        /* <DEDUP_REMOVED lines=27> */
.L_x_5273:
        /* <DEDUP_REMOVED lines=9> */
.L_x_5266:
        /* <DEDUP_REMOVED lines=18> */
.L_x_5270:
[----:B------:R-:W-:Y:S05]  /*0d40*/  BSYNC B0 ;  /* 0x0000000000007941 */ /* 0x000fea0003800000 */
.L_x_5269:
[C---:B------:R-:W-:Y:S02]  /*0d50*/  ISETP.GT.U32.AND P1, PT, R4.reuse, -0x801, PT ;  /* 0xfffff7ff0400780c */ /* 0x040fe40003f24070 */
[----:B------:R-:W-:-:S02]  /*0d60*/  IADD3 R4, R4, 0x800, RZ ;  /* 0x0000080004047810 */ /* 0x000fc40007ffe0ff */
[----:B------:R-:W-:-:S09]  /*0d70*/  IADD3 R5, R5, 0x400, RZ ;  /* 0x0000040005057810 */ /* 0x000fd20007ffe0ff */
[----:B01----:R-:W-:Y:S05]  /*0d80*/  @P1 BRA `(.L_x_5271) ;  /* 0xfffff3a000001947 */ /* 0x003fea000383ffff */
[----:B------:R-:W-:Y:S05]  /*0d90*/  EXIT ;  /* 0x000000000000794d */ /* 0x000fea0003800000 */
.L_x_5267:
[----:B------:R-:W-:Y:S01]  /*0da0*/  HFMA2.MMA R17, -RZ, RZ, 0, 5.9604644775390625e-08 ;  /* 0x00000001ff117435 */ /* 0x000fe200000001ff */
[----:B---3--:R-:W-:Y:S01]  /*0db0*/  MOV R18, R10 ;  /* 0x0000000a00127202 */ /* 0x008fe20000000f00 */
[----:B------:R-:W-:Y:S01]  /*0dc0*/  IMAD.MOV.U32 R14, RZ, RZ, 0x1f ;  /* 0x0000001fff0e7424 */ /* 0x000fe200078e00ff */
[----:B------:R-:W-:Y:S02]  /*0dd0*/  MOV R19, 0xffffffff ;  /* 0xffffffff00137802 */ /* 0x000fe40000000f00 */
[----:B------:R-:W-:Y:S02]  /*0de0*/  MOV R8, 0xe00 ;  /* 0x00000e0000087802 */ /* 0x000fe40000000f00 */
[----:B012---:R-:W-:Y:S05]  /*0df0*/  CALL.REL.NOINC `($__internal_156_$__cuda_sm70_shflsync_bfly_p) ;  /* 0x0000059000007944 */ /* 0x007fea0003c00000 */
[----:B01----:R-:W-:Y:S05]  /*0e00*/  BRA `(.L_x_5272) ;  /* 0xfffffbd000007947 */ /* 0x003fea000383ffff */
.L_x_5268:
[----:B------:R-:W-:Y:S01]  /*0e10*/  HFMA2.MMA R17, -RZ, RZ, 0, 1.1920928955078125e-07 ;  /* 0x00000002ff117435 */ /* 0x000fe200000001ff */
[----:B------:R-:W-:Y:S01]  /*0e20*/  IMAD.MOV.U32 R14, RZ, RZ, 0x1f ;  /* 0x0000001fff0e7424 */ /* 0x000fe200078e00ff */
[----:B------:R-:W-:Y:S02]  /*0e30*/  MOV R19, 0xffffffff ;  /* 0xffffffff00137802 */ /* 0x000fe40000000f00 */
[----:B------:R-:W-:Y:S02]  /*0e40*/  MOV R8, 0xe60 ;  /* 0x00000e6000087802 */ /* 0x000fe40000000f00 */
[----:B0123--:R-:W-:Y:S05]  /*0e50*/  CALL.REL.NOINC `($__internal_156_$__cuda_sm70_shflsync_bfly_p) ;  /* 0x0000053000007944 */ /* 0x00ffea0003c00000 */
[----:B0-----:R-:W-:Y:S01]  /*0e60*/  HFMA2.MMA R17, -RZ, RZ, 0, 2.384185791015625e-07 ;  /* 0x00000004ff117435 */ /* 0x001fe200000001ff */
[----:B-1----:R-:W-:Y:S01]  /*0e70*/  FADD.FTZ R18, R18, R14 ;  /* 0x0000000e12127221 */ /* 0x002fe20000010000 */
[----:B------:R-:W-:Y:S01]  /*0e80*/  MOV R19, 0xffffffff ;  /* 0xffffffff00137802 */ /* 0x000fe20000000f00 */
[----:B------:R-:W-:Y:S01]  /*0e90*/  IMAD.MOV.U32 R14, RZ, RZ, 0x1f ;  /* 0x0000001fff0e7424 */ /* 0x000fe200078e00ff */
[----:B------:R-:W-:-:S02]  /*0ea0*/  MOV R8, 0xec0 ;  /* 0x00000ec000087802 */ /* 0x000fc40000000f00 */
[----:B------:R-:W-:Y:S05]  /*0eb0*/  CALL.REL.NOINC `($__internal_156_$__cuda_sm70_shflsync_bfly_p) ;  /* 0x000004d000007944 */ /* 0x000fea0003c00000 */
[----:B0-----:R-:W-:Y:S01]  /*0ec0*/  HFMA2.MMA R17, -RZ, RZ, 0, 4.76837158203125e-07 ;  /* 0x00000008ff117435 */ /* 0x001fe200000001ff */
[----:B-1----:R-:W-:Y:S01]  /*0ed0*/  FADD.FTZ R18, R18, R14 ;  /* 0x0000000e12127221 */ /* 0x002fe20000010000 */
[----:B------:R-:W-:Y:S01]  /*0ee0*/  MOV R19, 0xffffffff ;  /* 0xffffffff00137802 */ /* 0x000fe20000000f00 */
[----:B------:R-:W-:Y:S01]  /*0ef0*/  IMAD.MOV.U32 R14, RZ, RZ, 0x1f ;  /* 0x0000001fff0e7424 */ /* 0x000fe200078e00ff */
[----:B------:R-:W-:-:S02]  /*0f00*/  MOV R8, 0xf20 ;  /* 0x00000f2000087802 */ /* 0x000fc40000000f00 */
[----:B------:R-:W-:Y:S05]  /*0f10*/  CALL.REL.NOINC `($__internal_156_$__cuda_sm70_shflsync_bfly_p) ;  /* 0x0000047000007944 */ /* 0x000fea0003c00000 */
[----:B-1----:R-:W-:Y:S01]  /*0f20*/  FADD.FTZ R10, R18, R14 ;  /* 0x0000000e120a7221 */ /* 0x002fe20000010000 */
[----:B0-----:R-:W-:Y:S01]  /*0f30*/  HFMA2.MMA R17, -RZ, RZ, 0, 9.5367431640625e-07 ;  /* 0x00000010ff117435 */ /* 0x001fe200000001ff */
[----:B------:R-:W-:Y:S01]  /*0f40*/  IMAD.MOV.U32 R14, RZ, RZ, 0x1f ;  /* 0x0000001fff0e7424 */ /* 0x000fe200078e00ff */
[----:B------:R-:W-:-:S02]  /*0f50*/  MOV R19, 0xffffffff ;  /* 0xffffffff00137802 */ /* 0x000fc40000000f00 */
[----:B------:R-:W-:Y:S02]  /*0f60*/  MOV R18, R10 ;  /* 0x0000000a00127202 */ /* 0x000fe40000000f00 */
[----:B------:R-:W-:Y:S02]  /*0f70*/  MOV R8, 0xf90 ;  /* 0x00000f9000087802 */ /* 0x000fe40000000f00 */
[----:B------:R-:W-:Y:S05]  /*0f80*/  CALL.REL.NOINC `($__internal_156_$__cuda_sm70_shflsync_bfly_p) ;  /* 0x0000040000007944 */ /* 0x000fea0003c00000 */
[----:B0-----:R-:W-:Y:S01]  /*0f90*/  HFMA2.MMA R17, -RZ, RZ, 0, 5.9604644775390625e-08 ;  /* 0x00000001ff117435 */ /* 0x001fe200000001ff */
[----:B-1----:R-:W-:Y:S01]  /*0fa0*/  IMAD.MOV.U32 R13, RZ, RZ, R14 ;  /* 0x000000ffff0d7224 */ /* 0x002fe200078e000e */
[----:B------:R-:W-:Y:S01]  /*0fb0*/  MOV R18, R15 ;  /* 0x0000000f00127202 */ /* 0x000fe20000000f00 */
[----:B------:R-:W-:Y:S01]  /*0fc0*/  IMAD.MOV.U32 R14, RZ, RZ, 0x1f ;  /* 0x0000001fff0e7424 */ /* 0x000fe200078e00ff */
[----:B------:R-:W-:Y:S02]  /*0fd0*/  MOV R19, 0xffffffff ;  /* 0xffffffff00137802 */ /* 0x000fe40000000f00 */
[----:B------:R-:W-:Y:S02]  /*0fe0*/  MOV R8, 0x1000 ;  /* 0x0000100000087802 */ /* 0x000fe40000000f00 */
[----:B------:R-:W-:Y:S05]  /*0ff0*/  CALL.REL.NOINC `($__internal_156_$__cuda_sm70_shflsync_bfly_p) ;  /* 0x0000039000007944 */ /* 0x000fea0003c00000 */
[----:B0-----:R-:W-:Y:S01]  /*1000*/  HFMA2.MMA R17, -RZ, RZ, 0, 1.1920928955078125e-07 ;  /* 0x00000002ff117435 */ /* 0x001fe200000001ff */
[----:B-1----:R-:W-:Y:S01]  /*1010*/  FADD.FTZ R18, R15, R14 ;  /* 0x0000000e0f127221 */ /* 0x002fe20000010000 */
[----:B------:R-:W-:Y:S01]  /*1020*/  MOV R19, 0xffffffff ;  /* 0xffffffff00137802 */ /* 0x000fe20000000f00 */
[----:B------:R-:W-:Y:S01]  /*1030*/  IMAD.MOV.U32 R14, RZ, RZ, 0x1f ;  /* 0x0000001fff0e7424 */ /* 0x000fe200078e00ff */
[----:B------:R-:W-:-:S02]  /*1040*/  MOV R8, 0x1060 ;  /* 0x0000106000087802 */ /* 0x000fc40000000f00 */
[----:B------:R-:W-:Y:S05]  /*1050*/  CALL.REL.NOINC `($__internal_156_$__cuda_sm70_shflsync_bfly_p) ;  /* 0x0000033000007944 */ /* 0x000fea0003c00000 */
        /* <DEDUP_REMOVED lines=14> */
[----:B------:R-:W-:Y:S01]  /*1140*/  MOV R14, 0x1f ;  /* 0x0000001f000e7802 */ /* 0x000fe20000000f00 */
[----:B------:R-:W-:Y:S01]  /*1150*/  IMAD.MOV.U32 R19, RZ, RZ, -0x1 ;  /* 0xffffffffff137424 */ /* 0x000fe200078e00ff */
[----:B------:R-:W-:-:S02]  /*1160*/  MOV R8, 0x1190 ;  /* 0x0000119000087802 */ /* 0x000fc40000000f00 */
[----:B------:R-:W-:Y:S02]  /*1170*/  MOV R18, R12 ;  /* 0x0000000c00127202 */ /* 0x000fe40000000f00 */
[----:B------:R-:W-:Y:S05]  /*1180*/  CALL.REL.NOINC `($__internal_156_$__cuda_sm70_shflsync_bfly_p) ;  /* 0x0000020000007944 */ /* 0x000fea0003c00000 */
[----:B-1----:R-:W-:Y:S01]  /*1190*/  MOV R15, R14 ;  /* 0x0000000e000f7202 */ /* 0x002fe20000000f00 */
[----:B------:R-:W-:Y:S01]  /*11a0*/  HFMA2.MMA R14, -RZ, RZ, 0, 1.847743988037109375e-06 ;  /* 0x0000001fff0e7435 */ /* 0x000fe200000001ff */
[----:B0-----:R-:W-:Y:S01]  /*11b0*/  MOV R18, R11 ;  /* 0x0000000b00127202 */ /* 0x001fe20000000f00 */
        /* <DEDUP_REMOVED lines=13> */
[----:B------:R-:W-:Y:S01]  /*1290*/  IMAD.MOV.U32 R19, RZ, RZ, -0x1 ;  /* 0xffffffffff137424 */ /* 0x000fe200078e00ff */
[----:B------:R-:W-:-:S02]  /*12a0*/  MOV R8, 0x12c0 ;  /* 0x000012c000087802 */ /* 0x000fc40000000f00 */
[----:B------:R-:W-:Y:S05]  /*12b0*/  CALL.REL.NOINC `($__internal_156_$__cuda_sm70_shflsync_bfly_p) ;  /* 0x000000d000007944 */ /* 0x000fea0003c00000 */
[----:B0-----:R-:W-:Y:S01]  /*12c0*/  HFMA2.MMA R17, -RZ, RZ, 0, 4.76837158203125e-07 ;  /* 0x00000008ff117435 */ /* 0x001fe200000001ff */
[----:B-1----:R-:W-:Y:S01]  /*12d0*/  FADD.FTZ R18, R18, R14 ;  /* 0x0000000e12127221 */ /* 0x002fe20000010000 */
[----:B------:R-:W-:-:S02]  /*12e0*/  MOV R14, 0x1f ;  /* 0x0000001f000e7802 */ /* 0x000fc40000000f00 */
[----:B------:R-:W-:Y:S02]  /*12f0*/  MOV R19, 0xffffffff ;  /* 0xffffffff00137802 */ /* 0x000fe40000000f00 */
[----:B------:R-:W-:Y:S02]  /*1300*/  MOV R8, 0x1320 ;  /* 0x0000132000087802 */ /* 0x000fe40000000f00 */
[----:B------:R-:W-:Y:S05]  /*1310*/  CALL.REL.NOINC `($__internal_156_$__cuda_sm70_shflsync_bfly_p) ;  /* 0x0000007000007944 */ /* 0x000fea0003c00000 */
[----:B01----:R-:W-:Y:S01]  /*1320*/  FADD.FTZ R18, R18, R14 ;  /* 0x0000000e12127221 */ /* 0x003fe20000010000 */
[----:B------:R-:W-:Y:S01]  /*1330*/  HFMA2.MMA R14, -RZ, RZ, 0, 1.847743988037109375e-06 ;  /* 0x0000001fff0e7435 */ /* 0x000fe200000001ff */
[----:B------:R-:W-:Y:S01]  /*1340*/  IMAD.MOV.U32 R17, RZ, RZ, 0x10 ;  /* 0x00000010ff117424 */ /* 0x000fe200078e00ff */
[----:B------:R-:W-:Y:S02]  /*1350*/  MOV R19, 0xffffffff ;  /* 0xffffffff00137802 */ /* 0x000fe40000000f00 */
[----:B------:R-:W-:Y:S02]  /*1360*/  MOV R8, 0x1380 ;  /* 0x0000138000087802 */ /* 0x000fe40000000f00 */
[----:B------:R-:W-:Y:S05]  /*1370*/  CALL.REL.NOINC `($__internal_156_$__cuda_sm70_shflsync_bfly_p) ;  /* 0x0000001000007944 */ /* 0x000fea0003c00000 */
[----:B01----:R-:W-:Y:S05]  /*1380*/  BRA `(.L_x_5273) ;  /* 0xfffff80000007947 */ /* 0x003fea000383ffff */
        .weak           $__internal_156_$__cuda_sm70_shflsync_bfly_p
        .type           $__internal_156_$__cuda_sm70_shflsync_bfly_p,@function
        .size           $__internal_156_$__cuda_sm70_shflsync_bfly_p,(.L_x_6958 - $__internal_156_$__cuda_sm70_shflsync_bfly_p)
$__internal_156_$__cuda_sm70_shflsync_bfly_p:
[----:B------:R-:W-:Y:S01]  /*1390*/  HFMA2.MMA R9, -RZ, RZ, 0, 0 ;  /* 0x00000000ff097435 */ /* 0x000fe200000001ff */
[----:B------:R-:W-:Y:S04]  /*13a0*/  WARPSYNC R19 ;  /* 0x0000001300007348 */ /* 0x000fe80003800000 */
[----:B------:R0:W1:Y:S01]  /*13b0*/  SHFL.BFLY PT, R14, R18, R17, R14 ;  /* 0x0c000011120e7389 */ /* 0x00006200000e000e */
[----:B------:R-:W-:Y:S05]  /*13c0*/  RET.REL.NODEC R8 `(_ZN10layer_norm22ln_bwd_finalize_kernelINS_22Kernel_traits_finalizeILj2048Ef6__halffS2_fjLb1ELj1024ELj4ENS_18Kernel_traits_baseILj2048EfS2_fS2_fjLj1024EEEEELb1ELb0EEEvNS_9BwdParamsE) ;  /* 0xffffec3008007950 */ /* 0x000fea0003c3ffff */
.L_x_5274:
        /* <DEDUP_REMOVED lines=11> */
.L_x_6958:


//--------------------- .text._ZN10layer_norm13ln_bwd_kernelINS_13Kernel_traitsIf6__halffS2_fjLj2048ELj1ELj1ELj4ELj16ENS_18Kernel_traits_baseILj2048EfS2_fS2_fjLj128EEEEELb1ELb1ELb1ELb0EEEvNS_9BwdParamsE --------------------------
	.section	.text._ZN10layer_norm13ln_bwd_kernelINS_13Kernel_traitsIf6__halffS2_fjLj2048ELj1ELj1ELj4ELj16ENS_18Kernel_traits_baseILj2048EfS2_fS2_fjLj128EEEEELb1ELb1ELb1ELb0EEEvNS_9BwdParamsE,"ax",@progbits
	.sectioninfo	@"SHI_REGISTERS=179"
	.align	128
        .global         _ZN10layer_norm13ln_bwd_kernelINS_13Kernel_traitsIf6__halffS2_fjLj2048ELj1ELj1ELj4ELj16ENS_18Kernel_traits_baseILj2048EfS2_fS2_fjLj128EEEEELb1ELb1ELb1ELb0EEEvNS_9BwdParamsE
        .type           _ZN10layer_norm13ln_bwd_kernelINS_13Kernel_traitsIf6__halffS2_fjLj2048ELj1ELj1ELj4ELj16ENS_18Kernel_traits_baseILj2048EfS2_fS2_fjLj128EEEEELb1ELb1ELb1ELb0EEEvNS_9BwdParamsE,@function
        .size           _ZN10layer_norm13ln_bwd_kernelINS_13Kernel_traitsIf6__halffS2_fjLj2048ELj1ELj1ELj4ELj16ENS_18Kernel_traits_baseILj2048EfS2_fS2_fjLj128EEEEELb1ELb1ELb1ELb0EEEvNS_9BwdParamsE,(.L_x_6959 - _ZN10layer_norm13ln_bwd_kernelINS_13Kernel_traitsIf6__halffS2_fjLj2048ELj1ELj1ELj4ELj16ENS_18Kernel_traits_baseILj2048EfS2_fS2_fjLj128EEEEELb1ELb1ELb1ELb0EEEvNS_9BwdParamsE)
        .other          _ZN10layer_norm13ln_bwd_kernelINS_13Kernel_traitsIf6__halffS2_fjLj2048ELj1ELj1ELj4ELj16ENS_18Kernel_traits_baseILj2048EfS2_fS2_fjLj128EEEEELb1ELb1ELb1ELb0EEEvNS_9BwdParamsE,@"STO_CUDA_ENTRY STV_DEFAULT"
_ZN10layer_norm13ln_bwd_kernelINS_13Kernel_traitsIf6__halffS2_fjLj2048ELj1ELj1ELj4ELj16ENS_18Kernel_traits_baseILj2048EfS2_fS2_fjLj128EEEEELb1ELb1ELb1ELb0EEEvNS_9BwdParamsE:
.text._ZN10layer_norm13ln_bwd_kernelINS_13Kernel_traitsIf6__halffS2_fjLj2048ELj1ELj1ELj4ELj16ENS_18Kernel_traits_baseILj2048EfS2_fS2_fjLj128EEEEELb1ELb1ELb1ELb0EEEvNS_9BwdParamsE:
        /* <DEDUP_REMOVED lines=57> */
.L_x_5357:
[----:B------:R-:W-:-:S04]  /*0390*/  IMAD.MOV.U32 R129, RZ, RZ, 0x4 ;  /* 0x00000004ff817424 */ /* 0x000fc800078e00ff */
[----:B------:R-:W-:-:S06]  /*03a0*/  IMAD.WIDE R118, R122, R129, c[0x0][0x1d8] ;  /* 0x000076007a767625 */ /* 0x000fcc00078e0281 */
[----:B------:R-:W2:Y:S01]  /*03b0*/  LDG.E R118, [R118.64] ;  /* 0x0000000476767981 */ /* 0x000ea2000c1e1900 */
        /* <DEDUP_REMOVED lines=19> */
[----:B------:R-:W-:Y:S01]  /*04f0*/  @P0 LEA.HI R117, R117, R116, RZ, 0x3 ;  /* 0x0000007475750211 */ /* 0x000fe200078f18ff */
[----:B------:R-:W-:-:S06]  /*0500*/  HFMA2.MMA R116, -RZ, RZ, 0, 0 ;  /* 0x00000000ff747435 */ /* 0x000fcc00000001ff */
[----:B------:R-:W-:Y:S01]  /*0510*/  @P0 LEA.HI.SX32 R116, R117, R126, 0x1d ;  /* 0x0000007e75740211 */ /* 0x000fe200078feaff */
[----:B------:R-:W-:Y:S01]  /*0520*/  IMAD.MOV.U32 R117, RZ, RZ, R133 ;  /* 0x000000ffff757224 */ /* 0x000fe200078e0085 */
        /* <DEDUP_REMOVED lines=10> */
.L_x_5279:
[----:B------:R-:W-:Y:S05]  /*05d0*/  BSYNC B1 ;  /* 0x0000000000017941 */ /* 0x000fea0003800000 */
.L_x_5278:
[----:B------:R-:W-:Y:S01]  /*05e0*/  CS2R R172, SRZ ;  /* 0x0000000000ac7805 */ /* 0x000fe2000001ff00 */
[----:B------:R-:W-:Y:S05]  /*05f0*/  @!P3 BRA `(.L_x_5280) ;  /* 0x00000be00000b947 */ /* 0x000fea0003800000 */
        /* <DEDUP_REMOVED lines=8> */
[----:B------:R-:W-:Y:S01]  /*0680*/  IMAD.MOV.U32 R172, RZ, RZ, RZ ;  /* 0x000000ffffac7224 */ /* 0x000fe200078e00ff */
[----:B------:R-:W-:Y:S05]  /*0690*/  BRA `(.L_x_5280) ;  /* 0x00000b4000007947 */ /* 0x000fea0003800000 */
.L_x_5277:
[----:B-1----:R-:W-:Y:S01]  /*06a0*/  IADD3 R116, R118, -0x1, RZ ;  /* 0xffffffff76747810 */ /* 0x002fe20007ffe0ff */
[----:B------:R-:W-:Y:S01]  /*06b0*/  HFMA2.MMA R167, -RZ, RZ, 0, 0 ;  /* 0x00000000ffa77435 */ /* 0x000fe200000001ff */
        /* <DEDUP_REMOVED lines=18> */
[----:B------:R-:W-:Y:S01]  /*07e0*/  MOV R124, 0x10 ;  /* 0x00000010007c7802 */ /* 0x000fe20000000f00 */
[----:B------:R-:W-:-:S04]  /*07f0*/  IMAD.WIDE.U32 R134, R133, R170, c[0x0][0x188] ;  /* 0x0000620085867625 */ /* 0x000fc800078e00aa */
[----:B------:R-:W-:Y:S01]  /*0800*/  IMAD.WIDE.U32 R124, R171, R124, c[0x0][0x208] ;  /* 0x00008200ab7c7625 */ /* 0x000fe200078e007c */
[----:B------:R-:W2:Y:S04]  /*0810*/  LDG.E.128 R116, [R134.64] ;  /* 0x0000000486747981 */ /* 0x000ea8000c1e1d00 */
[----:B------:R0:W3:Y:S04]  /*0820*/  LDG.E.128 R128, [R134.64+0x10] ;  /* 0x0000100486807981 */ /* 0x0000e8000c1e1d00 */
[----:B------:R-:W4:Y:S01]  /*0830*/  LDG.E.128 R124, [R124.64] ;  /* 0x000000047c7c7981 */ /* 0x000f22000c1e1d00 */
        /* <DEDUP_REMOVED lines=9> */
[----:B------:R-:W-:Y:S01]  /*08d0*/  IADD3 R175, R133, 0x80, RZ ;  /* 0x0000008085af7810 */ /* 0x000fe20007ffe0ff */
[C---:B--2---:R-:W-:Y:S02]  /*08e0*/  FADD.FTZ R155, -R176.reuse, R117 ;  /* 0x00000075b09b7221 */ /* 0x044fe40000010100 */
[C---:B------:R-:W-:Y:S02]  /*08f0*/  FADD.FTZ R153, -R176.reuse, R116 ;  /* 0x00000074b0997221 */ /* 0x040fe40000010100 */
[C---:B------:R-:W-:Y:S01]  /*0900*/  FADD.FTZ R159, -R176.reuse, R119 ;  /* 0x00000077b09f7221 */ /* 0x040fe20000010100 */
[--C-:B----4-:R-:W-:Y:S01]  /*0910*/  HADD2.F32 R117, -RZ, R124.reuse.H0_H0 ;  /* 0x2000007cff757230 */ /* 0x110fe20000004100 */
[----:B------:R-:W-:Y:S01]  /*0920*/  FADD.FTZ R157, -R176, R118 ;  /* 0x00000076b09d7221 */ /* 0x000fe20000010100 */
[----:B------:R-:W-:Y:S01]  /*0930*/  HADD2.F32 R116, -RZ, R125.H1_H1 ;  /* 0x3000007dff747230 */ /* 0x000fe20000004100 */
[C---:B0-----:R-:W-:Y:S01]  /*0940*/  FMUL.FTZ R135, R132.reuse, R153 ;  /* 0x0000009984877220 */ /* 0x041fe20000410000 */
[----:B------:R-:W-:Y:S01]  /*0950*/  HADD2.F32 R124, -RZ, R124.H1_H1 ;  /* 0x3000007cff7c7230 */ /* 0x000fe20000004100 */
[----:B------:R-:W-:-:S02]  /*0960*/  FMUL.FTZ R152, R132, R159 ;  /* 0x0000009f84987220 */ /* 0x000fc40000410000 */
[----:B------:R-:W-:Y:S01]  /*0970*/  FMUL.FTZ R158, R96, R117 ;  /* 0x00000075609e7220 */ /* 0x000fe20000410000 */
[----:B------:R-:W-:Y:S01]  /*0980*/  HADD2.F32 R119, -RZ, R125.H0_H0 ;  /* 0x2000007dff777230 */ /* 0x000fe20000004100 */
        /* <DEDUP_REMOVED lines=15> */
[----:B------:R-:W-:Y:S01]  /*0a80*/  HADD2.F32 R163, -RZ, R126.H0_H0 ;  /* 0x2000007effa37230 */ /* 0x000fe20000004100 */
[----:B---3--:R-:W-:Y:S02]  /*0a90*/  FADD.FTZ R125, -R176, R128 ;  /* 0x00000080b07d7221 */ /* 0x008fe40000010100 */
        /* <DEDUP_REMOVED lines=8> */
[--C-:B------:R-:W-:Y:S01]  /*0b20*/  HADD2.F32 R165, -RZ, R127.reuse.H0_H0 ;  /* 0x2000007fffa57230 */ /* 0x100fe20000004100 */
[----:B------:R-:W-:Y:S01]  /*0b30*/  FADD.FTZ R44, R44, R163 ;  /* 0x000000a32c2c7221 */ /* 0x000fe20000010000 */
[----:B------:R-:W-:Y:S01]  /*0b40*/  HADD2.F32 R118, -RZ, R127.H1_H1 ;  /* 0x3000007fff767230 */ /* 0x000fe20000004100 */
        /* <DEDUP_REMOVED lines=25> */
.L_x_5282:
[----:B-1----:R-:W-:Y:S05]  /*0ce0*/  BSYNC B1 ;  /* 0x0000000000017941 */ /* 0x002fea0003800000 */
.L_x_5281:
        /* <DEDUP_REMOVED lines=17> */
[C---:B------:R-:W-:Y:S02]  /*0e00*/  FADD.FTZ R139, -R176.reuse, R116 ;  /* 0x00000074b08b7221 */ /* 0x040fe40000010100 */
[----:B---3--:R-:W-:Y:S01]  /*0e10*/  FADD.FTZ R147, -R176, R124 ;  /* 0x0000007cb0937221 */ /* 0x008fe20000010100 */
[--C-:B----4-:R-:W-:Y:S01]  /*0e20*/  HADD2.F32 R117, -RZ, R128.reuse.H0_H0 ;  /* 0x20000080ff757230 */ /* 0x110fe20000004100 */
[C---:B------:R-:W-:Y:S01]  /*0e30*/  FMUL.FTZ R138, R132.reuse, R145 ;  /* 0x00000091848a7220 */ /* 0x040fe20000410000 */
[----:B------:R-:W-:Y:S01]  /*0e40*/  HADD2.F32 R116, -RZ, R129.H1_H1 ;  /* 0x30000081ff747230 */ /* 0x000fe20000004100 */
[----:B------:R-:W-:Y:S01]  /*0e50*/  FMUL.FTZ R137, R132, R139 ;  /* 0x0000008b84897220 */ /* 0x000fe20000410000 */
[----:B------:R-:W-:Y:S01]  /*0e60*/  HADD2.F32 R128, -RZ, R128.H1_H1 ;  /* 0x30000080ff807230 */ /* 0x000fe20000004100 */
[----:B------:R-:W-:-:S02]  /*0e70*/  FMUL.FTZ R144, R72, R117 ;  /* 0x0000007548907220 */ /* 0x000fc40000410000 */
[C---:B------:R-:W-:Y:S01]  /*0e80*/  FMUL.FTZ R136, R132.reuse, R141 ;  /* 0x0000008d84887220 */ /* 0x040fe20000410000 */
[----:B------:R-:W-:Y:S01]  /*0e90*/  HADD2.F32 R119, -RZ, R129.H0_H0 ;  /* 0x20000081ff777230 */ /* 0x000fe20000004100 */
        /* <DEDUP_REMOVED lines=15> */
[--C-:B------:R-:W-:Y:S01]  /*0f90*/  HADD2.F32 R125, -RZ, R130.reuse.H0_H0 ;  /* 0x20000082ff7d7230 */ /* 0x100fe20000004100 */
[----:B------:R-:W-:Y:S02]  /*0fa0*/  FADD.FTZ R116, R117, R146 ;  /* 0x0000009275747221 */ /* 0x000fe40000010000 */
[----:B------:R-:W-:Y:S01]  /*0fb0*/  FFMA.FTZ R172, R139, R146, R172 ;  /* 0x000000928bac7223 */ /* 0x000fe200000100ac */
[----:B------:R-:W-:Y:S01]  /*0fc0*/  HADD2.F32 R130, -RZ, R130.H1_H1 ;  /* 0x30000082ff827230 */ /* 0x000fe20000004100 */
[----:B------:R-:W-:-:S02]  /*0fd0*/  FMUL.FTZ R148, R68, R125 ;  /* 0x0000007d44947220 */ /* 0x000fc40000410000 */
[----:B------:R-:W-:Y:S02]  /*0fe0*/  FADD.FTZ R117, R116, R147 ;  /* 0x0000009374757221 */ /* 0x000fe40000010000 */
[----:B------:R-:W-:Y:S02]  /*0ff0*/  FFMA.FTZ R172, R138, R147, R172 ;  /* 0x000000938aac7223 */ /* 0x000fe400000100ac */
[----:B------:R-:W-:Y:S01]  /*1000*/  FADD.FTZ R167, -R176, R127 ;  /* 0x0000007fb0a77221 */ /* 0x000fe20000010100 */
[----:B------:R-:W-:Y:S01]  /*1010*/  HADD2.F32 R127, -RZ, R131.H0_H0 ;  /* 0x20000083ff7f7230 */ /* 0x000fe20000004100 */
[----:B------:R-:W-:Y:S02]  /*1020*/  FMUL.FTZ R140, R132, R149 ;  /* 0x00000095848c7220 */ /* 0x000fe40000410000 */
[----:B------:R-:W-:Y:S02]  /*1030*/  FADD.FTZ R151, -R176, R126 ;  /* 0x0000007eb0977221 */ /* 0x000fe40000010100 */
[----:B------:R-:W-:-:S02]  /*1040*/  FMUL.FTZ R149, R69, R130 ;  /* 0x0000008245957220 */ /* 0x000fc40000410000 */
[----:B------:R-:W-:Y:S02]  /*1050*/  FADD.FTZ R116, R117, R148 ;  /* 0x0000009475747221 */ /* 0x000fe40000010000 */
[----:B------:R-:W-:Y:S01]  /*1060*/  FFMA.FTZ R172, R141, R148, R172 ;  /* 0x000000948dac7223 */ /* 0x000fe200000100ac */
[----:B------:R-:W-:Y:S01]  /*1070*/  HADD2.F32 R118, -RZ, R131.H1_H1 ;  /* 0x30000083ff767230 */ /* 0x000fe20000004100 */
        /* <DEDUP_REMOVED lines=22> */
.L_x_5280:
[----:B0-----:R-:W-:Y:S05]  /*11e0*/  BSYNC B0 ;  /* 0x0000000000007941 */ /* 0x001fea0003800000 */
.L_x_5276:
[----:B------:R-:W-:Y:S02]  /*11f0*/  LOP3.LUT P1, RZ, R123, 0xff, RZ, 0xc0, !PT ;  /* 0x000000ff7bff7812 */ /* 0x000fe4000782c0ff */
[----:B------:R-:W-:-:S02]  /*1200*/  SHF.R.U32.HI R118, RZ, 0x5, R0 ;  /* 0x00000005ff767819 */ /* 0x000fc40000011600 */
[----:B------:R-:W-:Y:S02]  /*1210*/  LOP3.LUT P0, RZ, R0, 0x1f, RZ, 0xc0, !PT ;  /* 0x0000001f00ff7812 */ /* 0x000fe4000780c0ff */
[----:B------:R-:W-:-:S07]  /*1220*/  LOP3.LUT R125, R118, 0x7fffffc, RZ, 0xc0, !PT ;  /* 0x07fffffc767d7812 */ /* 0x000fce00078ec0ff */
[----:B------:R-:W-:Y:S01]  /*1230*/  @!P1 IADD3 R125, R125, 0x4, RZ ;  /* 0x000000047d7d9810 */ /* 0x000fe20007ffe0ff */
[----:B------:R-:W-:Y:S05]  /*1240*/  BRA.DIV ~URZ, `(.L_x_5283) ;  /* 0x000024d27f007947 */ /* 0x000fea000b800000 */
[----:B------:R0:W3:Y:S02]  /*1250*/  SHFL.DOWN PT, R124, R173, 0x10, 0x1f ;  /* 0x0a001f00ad7c7f89 */ /* 0x0000e400000e0000 */
.L_x_5360:
        /* <DEDUP_REMOVED lines=18> */
.L_x_5361:
[----:B----4-:R-:W-:Y:S01]  /*1380*/  @!P0 LOP3.LUT R118, R118, 0x3, RZ, 0xc0, !PT ;  /* 0x0000000376768812 */ /* 0x010fe200078ec0ff */
[----:B------:R-:W-:Y:S01]  /*1390*/  FADD.FTZ R128, R128, R129 ;  /* 0x0000008180807221 */ /* 0x000fe20000010000 */
[C---:B------:R-:W-:Y:S01]  /*13a0*/  ISETP.GE.AND P1, PT, R160.reuse, 0x1, PT ;  /* 0x00000001a000780c */ /* 0x040fe20003f26270 */
[----:B0--3--:R-:W-:Y:S01]  /*13b0*/  FADD.FTZ R129, R117, R126 ;  /* 0x0000007e75817221 */ /* 0x009fe20000010000 */
[----:B------:R-:W-:Y:S01]  /*13c0*/  @!P0 IADD3 R126, R125, R118, RZ ;  /* 0x000000767d7e8210 */ /* 0x000fe20007ffe0ff */
[----:B------:R-:W-:Y:S01]  /*13d0*/  WARPSYNC 0xffffffff ;  /* 0xffffffff00007948 */ /* 0x000fe20003800000 */
[----:B------:R-:W-:Y:S01]  /*13e0*/  IMAD.MOV.U32 R124, RZ, RZ, RZ ;  /* 0x000000ffff7c7224 */ /* 0x000fe200078e00ff */
[----:B------:R-:W-:Y:S02]  /*13f0*/  BSSY B0, `(.L_x_5285) ;  /* 0x0000111000007945 */ /* 0x000fe40003800000 */
[----:B------:R-:W-:Y:S06]  /*1400*/  @!P0 STS.64 [R126.X8+0x2000], R128 ;  /* 0x002000807e008388 */ /* 0x000fec0000008a00 */
        /* <DEDUP_REMOVED lines=28> */
.L_x_5288:
[----:B------:R-:W-:Y:S05]  /*15d0*/  BSYNC B1 ;  /* 0x0000000000017941 */ /* 0x000fea0003800000 */
.L_x_5287:
        /* <DEDUP_REMOVED lines=11> */
.L_x_5290:
[----:B------:R-:W-:Y:S05]  /*1690*/  BSYNC B1 ;  /* 0x0000000000017941 */ /* 0x000fea0003800000 */
.L_x_5289:
        /* <DEDUP_REMOVED lines=10> */
[----:B------:R-:W-:-:S05]  /*1740*/  @P6 HADD2.F32 R118, -RZ, R100.H0_H0 ;  /* 0x20000064ff766230 */ /* 0x000fca0000004100 */
[----:B------:R-:W-:Y:S02]  /*1750*/  @P6 FMUL.FTZ R119, R125, R118 ;  /* 0x000000767d776220 */ /* 0x000fe40000410000 */
[----:B------:R-:W-:Y:S02]  /*1760*/  FMUL.FTZ R118, R84, R125 ;  /* 0x0000007d54767220 */ /* 0x000fe40000410000 */
[----:B------:R-:W-:-:S03]  /*1770*/  FADD.FTZ R32, R32, R119 ;  /* 0x0000007720207221 */ /* 0x000fc60000010000 */
[----:B------:R-:W-:-:S04]  /*1780*/  FSEL R118, R118, RZ, P6 ;  /* 0x000000ff76767208 */ /* 0x000fc80003000000 */
[----:B------:R-:W-:-:S04]  /*1790*/  F2FP.PACK_AB R118, RZ, R118 ;  /* 0x00000076ff76723e */ /* 0x000fc800000000ff */
[----:B------:R-:W-:Y:S02]  /*17a0*/  PRMT R108, R118, 0x7610, R108 ;  /* 0x00007610766c7816 */ /* 0x000fe4000000006c */
.L_x_5292:
[----:B------:R-:W-:Y:S05]  /*17b0*/  BSYNC B1 ;  /* 0x0000000000017941 */ /* 0x000fea0003800000 */
.L_x_5291:
        /* <DEDUP_REMOVED lines=11> */
.L_x_5294:
[----:B------:R-:W-:Y:S05]  /*1870*/  BSYNC B1 ;  /* 0x0000000000017941 */ /* 0x000fea0003800000 */
.L_x_5293:
        /* <DEDUP_REMOVED lines=10> */
[----:B------:R-:W-:Y:S02]  /*1920*/  @P6 FMUL.FTZ R118, R126, R119 ;  /* 0x000000777e766220 */ /* 0x000fe40000410000 */
[----:B------:R-:W-:Y:S02]  /*1930*/  FMUL.FTZ R119, R85, R126 ;  /* 0x0000007e55777220 */ /* 0x000fe40000410000 */
[----:B------:R-:W-:-:S03]  /*1940*/  FADD.FTZ R33, R33, R118 ;  /* 0x0000007621217221 */ /* 0x000fc60000010000 */
[----:B------:R-:W-:-:S04]  /*1950*/  FSEL R119, R119, RZ, P6 ;  /* 0x000000ff77777208 */ /* 0x000fc80003000000 */
[----:B------:R-:W-:-:S04]  /*1960*/  F2FP.PACK_AB R119, RZ, R119 ;  /* 0x00000077ff77723e */ /* 0x000fc800000000ff */
[----:B------:R-:W-:Y:S02]  /*1970*/  PRMT R108, R108, 0x5410, R119 ;  /* 0x000054106c6c7816 */ /* 0x000fe40000000077 */
.L_x_5296:
[----:B------:R-:W-:Y:S05]  /*1980*/  BSYNC B1 ;  /* 0x0000000000017941 */ /* 0x000fea0003800000 */
.L_x_5295:
        /* <DEDUP_REMOVED lines=11> */
.L_x_5298:
[----:B------:R-:W-:Y:S05]  /*1a40*/  BSYNC B1 ;  /* 0x0000000000017941 */ /* 0x000fea0003800000 */
.L_x_5297:
        /* <DEDUP_REMOVED lines=9> */
[----:B------:R-:W-:-:S05]  /*1ae0*/  @P6 HADD2.F32 R118, -RZ, R101.H0_H0 ;  /* 0x20000065ff766230 */ /* 0x000fca0000004100 */
[----:B------:R-:W-:Y:S02]  /*1af0*/  @P6 FMUL.FTZ R119, R125, R118 ;  /* 0x000000767d776220 */ /* 0x000fe40000410000 */
[----:B------:R-:W-:Y:S02]  /*1b00*/  FMUL.FTZ R118, R86, R125 ;  /* 0x0000007d56767220 */ /* 0x000fe40000410000 */
[----:B------:R-:W-:-:S03]  /*1b10*/  FADD.FTZ R34, R34, R119 ;  /* 0x0000007722227221 */ /* 0x000fc60000010000 */
[----:B------:R-:W-:-:S04]  /*1b20*/  FSEL R118, R118, RZ, P6 ;  /* 0x000000ff76767208 */ /* 0x000fc80003000000 */
[----:B------:R-:W-:-:S04]  /*1b30*/  F2FP.PACK_AB R118, RZ, R118 ;  /* 0x00000076ff76723e */ /* 0x000fc800000000ff */
[----:B------:R-:W-:Y:S02]  /*1b40*/  PRMT R109, R118, 0x7610, R109 ;  /* 0x00007610766d7816 */ /* 0x000fe4000000006d */
.L_x_5300:
[----:B------:R-:W-:Y:S05]  /*1b50*/  BSYNC B1 ;  /* 0x0000000000017941 */ /* 0x000fea0003800000 */
.L_x_5299:
        /* <DEDUP_REMOVED lines=11> */
.L_x_5302:
[----:B------:R-:W-:Y:S05]  /*1c10*/  BSYNC B1 ;  /* 0x0000000000017941 */ /* 0x000fea0003800000 */
.L_x_5301:
        /* <DEDUP_REMOVED lines=10> */
[----:B------:R-:W-:Y:S02]  /*1cc0*/  @P6 FMUL.FTZ R118, R126, R119 ;  /* 0x000000777e766220 */ /* 0x000fe40000410000 */
[----:B------:R-:W-:Y:S02]  /*1cd0*/  FMUL.FTZ R119, R87, R126 ;  /* 0x0000007e57777220 */ /* 0x000fe40000410000 */
[----:B------:R-:W-:-:S03]  /*1ce0*/  FADD.FTZ R35, R35, R118 ;  /* 0x0000007623237221 */ /* 0x000fc60000010000 */
[----:B------:R-:W-:-:S04]  /*1cf0*/  FSEL R119, R119, RZ, P6 ;  /* 0x000000ff77777208 */ /* 0x000fc80003000000 */
[----:B------:R-:W-:-:S04]  /*1d00*/  F2FP.PACK_AB R119, RZ, R119 ;  /* 0x00000077ff77723e */ /* 0x000fc800000000ff */
[----:B------:R-:W-:Y:S02]  /*1d10*/  PRMT R109, R109, 0x5410, R119 ;  /* 0x000054106d6d7816 */ /* 0x000fe40000000077 */
.L_x_5304:
[----:B------:R-:W-:Y:S05]  /*1d20*/  BSYNC B1 ;  /* 0x0000000000017941 */ /* 0x000fea0003800000 */
.L_x_5303:
        /* <DEDUP_REMOVED lines=11> */
.L_x_5306:
[----:B------:R-:W-:Y:S05]  /*1de0*/  BSYNC B1 ;  /* 0x0000000000017941 */ /* 0x000fea0003800000 */
.L_x_5305:
        /* <DEDUP_REMOVED lines=10> */
[----:B------:R-:W-:Y:S02]  /*1e90*/  @P6 FMUL.FTZ R119, R125, R118 ;  /* 0x000000767d776220 */ /* 0x000fe40000410000 */
[----:B------:R-:W-:Y:S02]  /*1ea0*/  FMUL.FTZ R118, R88, R125 ;  /* 0x0000007d58767220 */ /* 0x000fe40000410000 */
[----:B------:R-:W-:-:S03]  /*1eb0*/  FADD.FTZ R28, R28, R119 ;  /* 0x000000771c1c7221 */ /* 0x000fc60000010000 */
[----:B------:R-:W-:-:S04]  /*1ec0*/  FSEL R118, R118, RZ, P6 ;  /* 0x000000ff76767208 */ /* 0x000fc80003000000 */
[----:B------:R-:W-:-:S04]  /*1ed0*/  F2FP.PACK_AB R118, RZ, R118 ;  /* 0x00000076ff76723e */ /* 0x000fc800000000ff */
[----:B------:R-:W-:Y:S02]  /*1ee0*/  PRMT R110, R118, 0x7610, R110 ;  /* 0x00007610766e7816 */ /* 0x000fe4000000006e */
.L_x_5308:
[----:B------:R-:W-:Y:S05]  /*1ef0*/  BSYNC B1 ;  /* 0x0000000000017941 */ /* 0x000fea0003800000 */
.L_x_5307:
        /* <DEDUP_REMOVED lines=11> */
.L_x_5310:
[----:B------:R-:W-:Y:S05]  /*1fb0*/  BSYNC B1 ;  /* 0x0000000000017941 */ /* 0x000fea0003800000 */
.L_x_5309:
        /* <DEDUP_REMOVED lines=16> */
.L_x_5312:
[----:B------:R-:W-:Y:S05]  /*20c0*/  BSYNC B1 ;  /* 0x0000000000017941 */ /* 0x000fea0003800000 */
.L_x_5311:
        /* <DEDUP_REMOVED lines=11> */
.L_x_5314:
[----:B------:R-:W-:Y:S05]  /*2180*/  BSYNC B1 ;  /* 0x0000000000017941 */ /* 0x000fea0003800000 */
.L_x_5313:
        /* <DEDUP_REMOVED lines=16> */
.L_x_5316:
[----:B------:R-:W-:Y:S05]  /*2290*/  BSYNC B1 ;  /* 0x0000000000017941 */ /* 0x000fea0003800000 */
.L_x_5315:
        /* <DEDUP_REMOVED lines=11> */
.L_x_5318:
[----:B------:R-:W-:Y:S05]  /*2350*/  BSYNC B1 ;  /* 0x0000000000017941 */ /* 0x000fea0003800000 */
.L_x_5317:
        /* <DEDUP_REMOVED lines=10> */
[----:B------:R-:W-:Y:S01]  /*2400*/  FMUL.FTZ R126, R126, c[0x0][0x1ec] ;  /* 0x00007b007e7e7a20 */ /* 0x000fe20000410000 */
[----:B0-----:R-:W-:-:S03]  /*2410*/  HFMA2.MMA R118, -RZ, RZ, 0, 0 ;  /* 0x00000000ff767435 */ /* 0x001fc600000001ff */
[----:B------:R-:W-:-:S08]  /*2420*/  FMUL.FTZ R126, R126, c[0x0][0x1e8] ;  /* 0x00007a007e7e7a20 */ /* 0x000fd00000410000 */
[----:B------:R-:W-:-:S05]  /*2430*/  @P0 HADD2.F32 R119, -RZ, R103.H1_H1 ;  /* 0x30000067ff770230 */ /* 0x000fca0000004100 */
[----:B------:R-:W-:Y:S02]  /*2440*/  @P0 FMUL.FTZ R118, R126, R119 ;  /* 0x000000777e760220 */ /* 0x000fe40000410000 */
[----:B------:R-:W-:Y:S02]  /*2450*/  FMUL.FTZ R119, R91, R126 ;  /* 0x0000007e5b777220 */ /* 0x000fe40000410000 */
[----:B------:R-:W-:-:S03]  /*2460*/  FADD.FTZ R31, R31, R118 ;  /* 0x000000761f1f7221 */ /* 0x000fc60000010000 */
[----:B------:R-:W-:-:S04]  /*2470*/  FSEL R119, R119, RZ, P0 ;  /* 0x000000ff77777208 */ /* 0x000fc80000000000 */
[----:B------:R-:W-:-:S04]  /*2480*/  F2FP.PACK_AB R119, RZ, R119 ;  /* 0x00000077ff77723e */ /* 0x000fc800000000ff */
[----:B------:R-:W-:Y:S02]  /*2490*/  PRMT R111, R111, 0x5410, R119 ;  /* 0x000054106f6f7816 */ /* 0x000fe40000000077 */
.L_x_5320:
[----:B------:R-:W-:Y:S05]  /*24a0*/  BSYNC B1 ;  /* 0x0000000000017941 */ /* 0x000fea0003800000 */
.L_x_5319:
[----:B0-----:R-:W-:Y:S02]  /*24b0*/  @P1 MOV R119, 0x10 ;  /* 0x0000001000771802 */ /* 0x001fe40000000f00 */
[----:B------:R-:W-:-:S03]  /*24c0*/  IADD3 R133, R133, 0x80, RZ ;  /* 0x0000008085857810 */ /* 0x000fc60007ffe0ff */
[C---:B------:R-:W-:Y:S01]  /*24d0*/  @P1 IMAD.WIDE.U32 R118, R124.reuse, R119, c[0x0][0x248] ;  /* 0x000092007c761625 */ /* 0x040fe200078e0077 */
[----:B------:R-:W-:-:S04]  /*24e0*/  IADD3 R124, R124, 0x80, RZ ;  /* 0x000000807c7c7810 */ /* 0x000fc80007ffe0ff */
[----:B------:R0:W-:Y:S03]  /*24f0*/  @P1 STG.E.128 [R118.64], R108 ;  /* 0x0000006c76001986 */ /* 0x0001e6000c101d04 */
.L_x_5286:
[----:B------:R-:W-:Y:S05]  /*2500*/  BSYNC B0 ;  /* 0x0000000000007941 */ /* 0x000fea0003800000 */
.L_x_5285:
[----:B------:R-:W-:Y:S01]  /*2510*/  BSSY B0, `(.L_x_5321) ;  /* 0x00000fb000007945 */ /* 0x000fe20003800000 */
        /* <DEDUP_REMOVED lines=9> */
.L_x_5324:
[----:B------:R-:W-:Y:S05]  /*25b0*/  BSYNC B1 ;  /* 0x0000000000017941 */ /* 0x000fea0003800000 */
.L_x_5323:
        /* <DEDUP_REMOVED lines=11> */
.L_x_5326:
[----:B------:R-:W-:Y:S05]  /*2670*/  BSYNC B1 ;  /* 0x0000000000017941 */ /* 0x000fea0003800000 */
.L_x_5325:
        /* <DEDUP_REMOVED lines=11> */
[-C--:B------:R-:W-:Y:S02]  /*2730*/  @P6 FMUL.FTZ R119, R118, R125.reuse ;  /* 0x0000007d76776220 */ /* 0x080fe40000410000 */
[----:B------:R-:W-:Y:S02]  /*2740*/  FMUL.FTZ R118, R76, R125 ;  /* 0x0000007d4c767220 */ /* 0x000fe40000410000 */
[----:B------:R-:W-:-:S03]  /*2750*/  FADD.FTZ R24, R24, R119 ;  /* 0x0000007718187221 */ /* 0x000fc60000010000 */
[----:B------:R-:W-:-:S04]  /*2760*/  FSEL R118, R118, RZ, P6 ;  /* 0x000000ff76767208 */ /* 0x000fc80003000000 */
[----:B------:R-:W-:-:S04]  /*2770*/  F2FP.PACK_AB R118, RZ, R118 ;  /* 0x00000076ff76723e */ /* 0x000fc800000000ff */
[----:B------:R-:W-:Y:S02]  /*2780*/  PRMT R108, R118, 0x7610, R108 ;  /* 0x00007610766c7816 */ /* 0x000fe4000000006c */
.L_x_5328:
[----:B------:R-:W-:Y:S05]  /*2790*/  BSYNC B1 ;  /* 0x0000000000017941 */ /* 0x000fea0003800000 */
.L_x_5327:
        /* <DEDUP_REMOVED lines=11> */
.L_x_5330:
[----:B------:R-:W-:Y:S05]  /*2850*/  BSYNC B1 ;  /* 0x0000000000017941 */ /* 0x000fea0003800000 */
.L_x_5329:
        /* <DEDUP_REMOVED lines=10> */
[-C--:B------:R-:W-:Y:S02]  /*2900*/  @P6 FMUL.FTZ R118, R119, R126.reuse ;  /* 0x0000007e77766220 */ /* 0x080fe40000410000 */
[----:B------:R-:W-:Y:S02]  /*2910*/  FMUL.FTZ R119, R77, R126 ;  /* 0x0000007e4d777220 */ /* 0x000fe40000410000 */
[----:B------:R-:W-:-:S03]  /*2920*/  FADD.FTZ R25, R25, R118 ;  /* 0x0000007619197221 */ /* 0x000fc60000010000 */
[----:B------:R-:W-:-:S04]  /*2930*/  FSEL R119, R119, RZ, P6 ;  /* 0x000000ff77777208 */ /* 0x000fc80003000000 */
[----:B------:R-:W-:-:S04]  /*2940*/  F2FP.PACK_AB R119, RZ, R119 ;  /* 0x00000077ff77723e */ /* 0x000fc800000000ff */
[----:B------:R-:W-:Y:S02]  /*2950*/  PRMT R108, R108, 0x5410, R119 ;  /* 0x000054106c6c7816 */ /* 0x000fe40000000077 */
.L_x_5332:
[----:B------:R-:W-:Y:S05]  /*2960*/  BSYNC B1 ;  /* 0x0000000000017941 */ /* 0x000fea0003800000 */
.L_x_5331:
        /* <DEDUP_REMOVED lines=11> */
.L_x_5334:
[----:B------:R-:W-:Y:S05]  /*2a20*/  BSYNC B1 ;  /* 0x0000000000017941 */ /* 0x000fea0003800000 */
.L_x_5333:
        /* <DEDUP_REMOVED lines=16> */
.L_x_5336:
[----:B------:R-:W-:Y:S05]  /*2b30*/  BSYNC B1 ;  /* 0x0000000000017941 */ /* 0x000fea0003800000 */
.L_x_5335:
        /* <DEDUP_REMOVED lines=11> */
.L_x_5338:
[----:B------:R-:W-:Y:S05]  /*2bf0*/  BSYNC B1 ;  /* 0x0000000000017941 */ /* 0x000fea0003800000 */
.L_x_5337:
        /* <DEDUP_REMOVED lines=10> */
[-C--:B------:R-:W-:Y:S02]  /*2ca0*/  @P6 FMUL.FTZ R118, R119, R126.reuse ;  /* 0x0000007e77766220 */ /* 0x080fe40000410000 */
[----:B------:R-:W-:Y:S02]  /*2cb0*/  FMUL.FTZ R119, R79, R126 ;  /* 0x0000007e4f777220 */ /* 0x000fe40000410000 */
[----:B------:R-:W-:-:S03]  /*2cc0*/  FADD.FTZ R27, R27, R118 ;  /* 0x000000761b1b7221 */ /* 0x000fc60000010000 */
[----:B------:R-:W-:-:S04]  /*2cd0*/  FSEL R119, R119, RZ, P6 ;  /* 0x000000ff77777208 */ /* 0x000fc80003000000 */
[----:B------:R-:W-:-:S04]  /*2ce0*/  F2FP.PACK_AB R119, RZ, R119 ;  /* 0x00000077ff77723e */ /* 0x000fc800000000ff */
[----:B------:R-:W-:Y:S02]  /*2cf0*/  PRMT R109, R109, 0x5410, R119 ;  /* 0x000054106d6d7816 */ /* 0x000fe40000000077 */
.L_x_5340:
[----:B------:R-:W-:Y:S05]  /*2d00*/  BSYNC B1 ;  /* 0x0000000000017941 */ /* 0x000fea0003800000 */
.L_x_5339:
        /* <DEDUP_REMOVED lines=11> */
.L_x_5342:
[----:B------:R-:W-:Y:S05]  /*2dc0*/  BSYNC B1 ;  /* 0x0000000000017941 */ /* 0x000fea0003800000 */
.L_x_5341:
        /* <DEDUP_REMOVED lines=10> */
[-C--:B------:R-:W-:Y:S02]  /*2e70*/  @P6 FMUL.FTZ R119, R118, R125.reuse ;  /* 0x0000007d76776220 */ /* 0x080fe40000410000 */
[----:B------:R-:W-:Y:S02]  /*2e80*/  FMUL.FTZ R118, R80, R125 ;  /* 0x0000007d50767220 */ /* 0x000fe40000410000 */
[----:B------:R-:W-:-:S03]  /*2e90*/  FADD.FTZ R20, R20, R119 ;  /* 0x0000007714147221 */ /* 0x000fc60000010000 */
[----:B------:R-:W-:-:S04]  /*2ea0*/  FSEL R118, R118, RZ, P6 ;  /* 0x000000ff76767208 */ /* 0x000fc80003000000 */
[----:B------:R-:W-:-:S04]  /*2eb0*/  F2FP.PACK_AB R118, RZ, R118 ;  /* 0x00000076ff76723e */ /* 0x000fc800000000ff */
[----:B------:R-:W-:Y:S02]  /*2ec0*/  PRMT R110, R118, 0x7610, R110 ;  /* 0x00007610766e7816 */ /* 0x000fe4000000006e */
.L_x_5344:
[----:B------:R-:W-:Y:S05]  /*2ed0*/  BSYNC B1 ;  /* 0x0000000000017941 */ /* 0x000fea0003800000 */
.L_x_5343:
        /* <DEDUP_REMOVED lines=11> */
.L_x_5346:
[----:B------:R-:W-:Y:S05]  /*2f90*/  BSYNC B1 ;  /* 0x0000000000017941 */ /* 0x000fea0003800000 */
.L_x_5345:
        /* <DEDUP_REMOVED lines=10> */
[-C--:B------:R-:W-:Y:S02]  /*3040*/  @P6 FMUL.FTZ R118, R119, R126.reuse ;  /* 0x0000007e77766220 */ /* 0x080fe40000410000 */
[----:B------:R-:W-:Y:S02]  /*3050*/  FMUL.FTZ R119, R81, R126 ;  /* 0x0000007e51777220 */ /* 0x000fe40000410000 */
[----:B------:R-:W-:-:S03]  /*3060*/  FADD.FTZ R21, R21, R118 ;  /* 0x0000007615157221 */ /* 0x000fc60000010000 */
[----:B------:R-:W-:-:S04]  /*3070*/  FSEL R119, R119, RZ, P6 ;  /* 0x000000ff77777208 */ /* 0x000fc80003000000 */
[----:B------:R-:W-:-:S04]  /*3080*/  F2FP.PACK_AB R119, RZ, R119 ;  /* 0x00000077ff77723e */ /* 0x000fc800000000ff */
[----:B------:R-:W-:Y:S02]  /*3090*/  PRMT R110, R110, 0x5410, R119 ;  /* 0x000054106e6e7816 */ /* 0x000fe40000000077 */
.L_x_5348:
[----:B------:R-:W-:Y:S05]  /*30a0*/  BSYNC B1 ;  /* 0x0000000000017941 */ /* 0x000fea0003800000 */
.L_x_5347:
        /* <DEDUP_REMOVED lines=11> */
.L_x_5350:
[----:B------:R-:W-:Y:S05]  /*3160*/  BSYNC B1 ;  /* 0x0000000000017941 */ /* 0x000fea0003800000 */
.L_x_5349:
[----:B------:R-:W-:Y:S01]  /*3170*/  BSSY B1, `(.L_x_5351) ;  /* 0x000000e000017945 */ /* 0x000fe20003800000 */
[----:B------:R-:W-:Y:S01]  /*3180*/  SEL R114, R119, R114, P0 ;  /* 0x0000007277727207 */ /* 0x000fe20000000000 */
[----:B------:R-:W-:Y:S05]  /*3190*/  @!P1 BRA `(.L_x_5352) ;  /* 0x000000b000009947 */ /* 0x000fea0003800000 */
        /* <DEDUP_REMOVED lines=11> */
.L_x_5352:
[----:B------:R-:W-:Y:S05]  /*3250*/  BSYNC B1 ;  /* 0x0000000000017941 */ /* 0x000fea0003800000 */
.L_x_5351:
        /* <DEDUP_REMOVED lines=15> */
.L_x_5354:
[----:B------:R-:W-:Y:S05]  /*3350*/  BSYNC B1 ;  /* 0x0000000000017941 */ /* 0x000fea0003800000 */
.L_x_5353:
[----:B------:R-:W-:Y:S01]  /*3360*/  @P5 IMAD.MOV.U32 R116, RZ, RZ, 0x20 ;  /* 0x00000020ff745424 */ /* 0x000fe200078e00ff */
[----:B------:R-:W-:Y:S01]  /*3370*/  SEL R115, R118, R115, P0 ;  /* 0x0000007376737207 */ /* 0x000fe20000000000 */
[----:B------:R-:W-:Y:S01]  /*3380*/  BSSY B1, `(.L_x_5355) ;  /* 0x0000012000017945 */ /* 0x000fe20003800000 */
[----:B------:R-:W-:Y:S01]  /*3390*/  @P1 MOV R125, 0x10 ;  /* 0x00000010007d1802 */ /* 0x000fe20000000f00 */
        /* <DEDUP_REMOVED lines=10> */
[-C--:B------:R-:W-:Y:S02]  /*3440*/  @P0 FMUL.FTZ R116, R117, R118.reuse ;  /* 0x0000007675740220 */ /* 0x080fe40000410000 */
[----:B------:R-:W-:Y:S02]  /*3450*/  FMUL.FTZ R117, R83, R118 ;  /* 0x0000007653757220 */ /* 0x000fe40000410000 */
[----:B------:R-:W-:-:S03]  /*3460*/  FADD.FTZ R23, R23, R116 ;  /* 0x0000007417177221 */ /* 0x000fc60000010000 */
[----:B------:R-:W-:-:S04]  /*3470*/  FSEL R117, R117, RZ, P0 ;  /* 0x000000ff75757208 */ /* 0x000fc80000000000 */
[----:B------:R-:W-:-:S04]  /*3480*/  F2FP.PACK_AB R117, RZ, R117 ;  /* 0x00000075ff75723e */ /* 0x000fc800000000ff */
[----:B------:R-:W-:Y:S02]  /*3490*/  PRMT R111, R111, 0x5410, R117 ;  /* 0x000054106f6f7816 */ /* 0x000fe40000000075 */
.L_x_5356:
[----:B------:R-:W-:Y:S05]  /*34a0*/  BSYNC B1 ;  /* 0x0000000000017941 */ /* 0x000fea0003800000 */
.L_x_5355:
[----:B------:R3:W-:Y:S02]  /*34b0*/  @P1 STG.E.128 [R124.64], R108 ;  /* 0x0000006c7c001986 */ /* 0x0007e4000c101d04 */
.L_x_5322:
[----:B------:R-:W-:Y:S05]  /*34c0*/  BSYNC B0 ;  /* 0x0000000000007941 */ /* 0x000fea0003800000 */
.L_x_5321:
[----:B------:R-:W-:Y:S02]  /*34d0*/  IADD3 R122, R122, c[0x0][0x160], RZ ;  /* 0x000058007a7a7a10 */ /* 0x000fe40007ffe0ff */
[----:B------:R-:W-:Y:S02]  /*34e0*/  LOP3.LUT P1, RZ, R123, 0xff, RZ, 0xc0, !PT ;  /* 0x000000ff7bff7812 */ /* 0x000fe4000782c0ff */
[----:B------:R-:W-:Y:S02]  /*34f0*/  ISETP.GE.AND P0, PT, R122, c[0x0][0x164], PT ;  /* 0x000059007a007a0c */ /* 0x000fe40003f06270 */
[----:B------:R-:W-:-:S11]  /*3500*/  SEL R123, RZ, 0x1, P1 ;  /* 0x00000001ff7b7807 */ /* 0x000fd60000800000 */
[----:B0123-5:R-:W-:Y:S01]  /*3510*/  @P0 CALL.REL.NOINC `(.L_x_5275) ;  /* 0x0000001000000944 */ /* 0x02ffe20003c00000 */
[----:B------:R-:W-:Y:S05]  /*3520*/  BRA `(.L_x_5357) ;  /* 0xffffce6000007947 */ /* 0x000fea000383ffff */
.L_x_5275:
        /* <DEDUP_REMOVED lines=18> */
.L_x_5359:
[----:B------:R-:W-:Y:S05]  /*3650*/  BSYNC B0 ;  /* 0x0000000000007941 */ /* 0x000fea0003800000 */
.L_x_5358:
        /* <DEDUP_REMOVED lines=12> */
.L_x_5283:
[----:B------:R-:W-:Y:S01]  /*3720*/  HFMA2.MMA R130, -RZ, RZ, 0, 9.5367431640625e-07 ;  /* 0x00000010ff827435 */ /* 0x000fe200000001ff */
[----:B------:R-:W-:Y:S01]  /*3730*/  MOV R127, R173 ;  /* 0x000000ad007f7202 */ /* 0x000fe20000000f00 */
[----:B-1----:R-:W-:Y:S01]  /*3740*/  IMAD.MOV.U32 R168, RZ, RZ, -0x1 ;  /* 0xffffffffffa87424 */ /* 0x002fe200078e00ff */
[----:B------:R-:W-:-:S02]  /*3750*/  MOV R131, 0x1f ;  /* 0x0000001f00837802 */ /* 0x000fc40000000f00 */
[----:B------:R-:W-:Y:S02]  /*3760*/  MOV R116, 0x3780 ;  /* 0x0000378000747802 */ /* 0x000fe40000000f00 */
[----:B--2--5:R-:W-:Y:S05]  /*3770*/  CALL.REL.NOINC `($__internal_157_$__cuda_sm70_shflsync_down_p) ;  /* 0x0000046000007944 */ /* 0x024fea0003c00000 */
[----:B-1----:R-:W-:Y:S01]  /*3780*/  MOV R124, R127 ;  /* 0x0000007f007c7202 */ /* 0x002fe20000000f00 */
[----:B0-----:R-:W-:Y:S05]  /*3790*/  BRA `(.L_x_5360) ;  /* 0xffffdac000007947 */ /* 0x001fea000383ffff */
.L_x_5284:
[----:B------:R-:W-:Y:S01]  /*37a0*/  HFMA2.MMA R130, -RZ, RZ, 0, 9.5367431640625e-07 ;  /* 0x00000010ff827435 */ /* 0x000fe200000001ff */
[----:B------:R-:W-:Y:S01]  /*37b0*/  MOV R127, R172 ;  /* 0x000000ac007f7202 */ /* 0x000fe20000000f00 */
[----:B------:R-:W-:Y:S01]  /*37c0*/  IMAD.MOV.U32 R131, RZ, RZ, 0x1f ;  /* 0x0000001fff837424 */ /* 0x000fe200078e00ff */
[----:B-1----:R-:W-:Y:S02]  /*37d0*/  MOV R168, 0xffffffff ;  /* 0xffffffff00a87802 */ /* 0x002fe40000000f00 */
[----:B------:R-:W-:Y:S02]  /*37e0*/  MOV R116, 0x3800 ;  /* 0x0000380000747802 */ /* 0x000fe40000000f00 */
[----:B0-23-5:R-:W-:Y:S05]  /*37f0*/  CALL.REL.NOINC `($__internal_157_$__cuda_sm70_shflsync_down_p) ;  /* 0x000003e000007944 */ /* 0x02dfea0003c00000 */
[----:B------:R-:W-:Y:S01]  /*3800*/  FADD.FTZ R124, R124, R173 ;  /* 0x000000ad7c7c7221 */ /* 0x000fe20000010000 */
[----:B0-----:R-:W-:Y:S01]  /*3810*/  HFMA2.MMA R130, -RZ, RZ, 0, 4.76837158203125e-07 ;  /* 0x00000008ff827435 */ /* 0x001fe200000001ff */
[----:B-1----:R-:W-:Y:S01]  /*3820*/  FADD.FTZ R172, R172, R127 ;  /* 0x0000007facac7221 */ /* 0x002fe20000010000 */
[----:B------:R-:W-:Y:S01]  /*3830*/  MOV R131, 0x1f ;  /* 0x0000001f00837802 */ /* 0x000fe20000000f00 */
[----:B------:R-:W-:Y:S01]  /*3840*/  IMAD.MOV.U32 R168, RZ, RZ, -0x1 ;  /* 0xffffffffffa87424 */ /* 0x000fe200078e00ff */
[----:B------:R-:W-:-:S02]  /*3850*/  MOV R127, R124 ;  /* 0x0000007c007f7202 */ /* 0x000fc40000000f00 */
[----:B------:R-:W-:Y:S02]  /*3860*/  MOV R116, 0x3880 ;  /* 0x0000388000747802 */ /* 0x000fe40000000f00 */
[----:B------:R-:W-:Y:S05]  /*3870*/  CALL.REL.NOINC `($__internal_157_$__cuda_sm70_shflsync_down_p) ;  /* 0x0000036000007944 */ /* 0x000fea0003c00000 */
[----:B0-----:R-:W-:Y:S01]  /*3880*/  HFMA2.MMA R131, -RZ, RZ, 0, 1.847743988037109375e-06 ;  /* 0x0000001fff837435 */ /* 0x001fe200000001ff */
[----:B-1----:R-:W-:Y:S01]  /*3890*/  MOV R119, R127 ;  /* 0x0000007f00777202 */ /* 0x002fe20000000f00 */
[----:B------:R-:W-:Y:S01]  /*38a0*/  IMAD.MOV.U32 R130, RZ, RZ, 0x8 ;  /* 0x00000008ff827424 */ /* 0x000fe200078e00ff */
[----:B------:R-:W-:Y:S02]  /*38b0*/  MOV R127, R172 ;  /* 0x000000ac007f7202 */ /* 0x000fe40000000f00 */
[----:B------:R-:W-:Y:S02]  /*38c0*/  MOV R168, 0xffffffff ;  /* 0xffffffff00a87802 */ /* 0x000fe40000000f00 */
[----:B------:R-:W-:Y:S02]  /*38d0*/  MOV R116, 0x38f0 ;  /* 0x000038f000747802 */ /* 0x000fe40000000f00 */
[----:B------:R-:W-:Y:S05]  /*38e0*/  CALL.REL.NOINC `($__internal_157_$__cuda_sm70_shflsync_down_p) ;  /* 0x000002f000007944 */ /* 0x000fea0003c00000 */
[----:B------:R-:W-:Y:S01]  /*38f0*/  FADD.FTZ R124, R119, R124 ;  /* 0x0000007c777c7221 */ /* 0x000fe20000010000 */
[----:B0-----:R-:W-:Y:S01]  /*3900*/  HFMA2.MMA R130, -RZ, RZ, 0, 2.384185791015625e-07 ;  /* 0x00000004ff827435 */ /* 0x001fe200000001ff */
[----:B-1----:R-:W-:Y:S01]  /*3910*/  FADD.FTZ R172, R172, R127 ;  /* 0x0000007facac7221 */ /* 0x002fe20000010000 */
[----:B------:R-:W-:Y:S01]  /*3920*/  MOV R168, 0xffffffff ;  /* 0xffffffff00a87802 */ /* 0x000fe20000000f00 */
[----:B------:R-:W-:Y:S01]  /*3930*/  IMAD.MOV.U32 R131, RZ, RZ, 0x1f ;  /* 0x0000001fff837424 */ /* 0x000fe200078e00ff */
[----:B------:R-:W-:-:S02]  /*3940*/  MOV R127, R124 ;  /* 0x0000007c007f7202 */ /* 0x000fc40000000f00 */
[----:B------:R-:W-:Y:S02]  /*3950*/  MOV R116, 0x3970 ;  /* 0x0000397000747802 */ /* 0x000fe40000000f00 */
[----:B------:R-:W-:Y:S05]  /*3960*/  CALL.REL.NOINC `($__internal_157_$__cuda_sm70_shflsync_down_p) ;  /* 0x0000027000007944 */ /* 0x000fea0003c00000 */
[----:B0-----:R-:W-:Y:S01]  /*3970*/  HFMA2.MMA R130, -RZ, RZ, 0, 2.384185791015625e-07 ;  /* 0x00000004ff827435 */ /* 0x001fe200000001ff */
[----:B-1----:R-:W-:Y:S01]  /*3980*/  MOV R119, R127 ;  /* 0x0000007f00777202 */ /* 0x002fe20000000f00 */
[----:B------:R-:W-:Y:S01]  /*3990*/  IMAD.MOV.U32 R127, RZ, RZ, R172 ;  /* 0x000000ffff7f7224 */ /* 0x000fe200078e00ac */
[----:B------:R-:W-:Y:S02]  /*39a0*/  MOV R131, 0x1f ;  /* 0x0000001f00837802 */ /* 0x000fe40000000f00 */
[----:B------:R-:W-:Y:S02]  /*39b0*/  MOV R168, 0xffffffff ;  /* 0xffffffff00a87802 */ /* 0x000fe40000000f00 */
[----:B------:R-:W-:Y:S02]  /*39c0*/  MOV R116, 0x39e0 ;  /* 0x000039e000747802 */ /* 0x000fe40000000f00 */
[----:B------:R-:W-:Y:S05]  /*39d0*/  CALL.REL.NOINC `($__internal_157_$__cuda_sm70_shflsync_down_p) ;  /* 0x0000020000007944 */ /* 0x000fea0003c00000 */
[----:B------:R-:W-:Y:S01]  /*39e0*/  FADD.FTZ R124, R119, R124 ;  /* 0x0000007c777c7221 */ /* 0x000fe20000010000 */
[----:B0-----:R-:W-:Y:S01]  /*39f0*/  HFMA2.MMA R131, -RZ, RZ, 0, 1.847743988037109375e-06 ;  /* 0x0000001fff837435 */ /* 0x001fe200000001ff */
[----:B-1----:R-:W-:Y:S01]  /*3a00*/  FADD.FTZ R126, R172, R127 ;  /* 0x0000007fac7e7221 */ /* 0x002fe20000010000 */
[----:B------:R-:W-:Y:S01]  /*3a10*/  MOV R168, 0xffffffff ;  /* 0xffffffff00a87802 */ /* 0x000fe20000000f00 */
[----:B------:R-:W-:Y:S01]  /*3a20*/  IMAD.MOV.U32 R130, RZ, RZ, 0x2 ;  /* 0x00000002ff827424 */ /* 0x000fe200078e00ff */
[----:B------:R-:W-:-:S02]  /*3a30*/  MOV R127, R124 ;  /* 0x0000007c007f7202 */ /* 0x000fc40000000f00 */
[----:B------:R-:W-:Y:S02]  /*3a40*/  MOV R116, 0x3a60 ;  /* 0x00003a6000747802 */ /* 0x000fe40000000f00 */
[----:B------:R-:W-:Y:S05]  /*3a50*/  CALL.REL.NOINC `($__internal_157_$__cuda_sm70_shflsync_down_p) ;  /* 0x0000018000007944 */ /* 0x000fea0003c00000 */
[----:B0-----:R-:W-:Y:S01]  /*3a60*/  HFMA2.MMA R130, -RZ, RZ, 0, 1.1920928955078125e-07 ;  /* 0x00000002ff827435 */ /* 0x001fe200000001ff */
[----:B-1----:R-:W-:Y:S01]  /*3a70*/  IMAD.MOV.U32 R119, RZ, RZ, R127 ;  /* 0x000000ffff777224 */ /* 0x002fe200078e007f */
[----:B------:R-:W-:Y:S01]  /*3a80*/  MOV R127, R126 ;  /* 0x0000007e007f7202 */ /* 0x000fe20000000f00 */
[----:B------:R-:W-:Y:S01]  /*3a90*/  IMAD.MOV.U32 R168, RZ, RZ, -0x1 ;  /* 0xffffffffffa87424 */ /* 0x000fe200078e00ff */
[----:B------:R-:W-:Y:S02]  /*3aa0*/  MOV R131, 0x1f ;  /* 0x0000001f00837802 */ /* 0x000fe40000000f00 */
[----:B------:R-:W-:Y:S02]  /*3ab0*/  MOV R116, 0x3ad0 ;  /* 0x00003ad000747802 */ /* 0x000fe40000000f00 */
[----:B------:R-:W-:Y:S05]  /*3ac0*/  CALL.REL.NOINC `($__internal_157_$__cuda_sm70_shflsync_down_p) ;  /* 0x0000011000007944 */ /* 0x000fea0003c00000 */
[----:B------:R-:W-:Y:S01]  /*3ad0*/  FADD.FTZ R129, R119, R124 ;  /* 0x0000007c77817221 */ /* 0x000fe20000010000 */
[----:B0-----:R-:W-:Y:S01]  /*3ae0*/  HFMA2.MMA R130, -RZ, RZ, 0, 5.9604644775390625e-08 ;  /* 0x00000001ff827435 */ /* 0x001fe200000001ff */
[----:B-1----:R-:W-:Y:S01]  /*3af0*/  FADD.FTZ R126, R126, R127 ;  /* 0x0000007f7e7e7221 */ /* 0x002fe20000010000 */
[----:B------:R-:W-:Y:S01]  /*3b00*/  MOV R131, 0x1f ;  /* 0x0000001f00837802 */ /* 0x000fe20000000f00 */
[----:B------:R-:W-:Y:S01]  /*3b10*/  IMAD.MOV.U32 R127, RZ, RZ, R129 ;  /* 0x000000ffff7f7224 */ /* 0x000fe200078e0081 */
[----:B------:R-:W-:-:S02]  /*3b20*/  MOV R168, 0xffffffff ;  /* 0xffffffff00a87802 */ /* 0x000fc40000000f00 */
[----:B------:R-:W-:Y:S02]  /*3b30*/  MOV R116, 0x3b50 ;  /* 0x00003b5000747802 */ /* 0x000fe40000000f00 */
[----:B------:R-:W-:Y:S05]  /*3b40*/  CALL.REL.NOINC `($__internal_157_$__cuda_sm70_shflsync_down_p) ;  /* 0x0000009000007944 */ /* 0x000fea0003c00000 */
[----:B0-----:R-:W-:Y:S01]  /*3b50*/  HFMA2.MMA R130, -RZ, RZ, 0, 5.9604644775390625e-08 ;  /* 0x00000001ff827435 */ /* 0x001fe200000001ff */
[----:B-1----:R-:W-:Y:S01]  /*3b60*/  MOV R128, R127 ;  /* 0x0000007f00807202 */ /* 0x002fe20000000f00 */
[----:B------:R-:W-:Y:S01]  /*3b70*/  IMAD.MOV.U32 R131, RZ, RZ, 0x1f ;  /* 0x0000001fff837424 */ /* 0x000fe200078e00ff */
[----:B------:R-:W-:Y:S02]  /*3b80*/  MOV R127, R126 ;  /* 0x0000007e007f7202 */ /* 0x000fe40000000f00 */
[----:B------:R-:W-:Y:S02]  /*3b90*/  MOV R168, 0xffffffff ;  /* 0xffffffff00a87802 */ /* 0x000fe40000000f00 */
[----:B------:R-:W-:Y:S02]  /*3ba0*/  MOV R116, 0x3bc0 ;  /* 0x00003bc000747802 */ /* 0x000fe40000000f00 */
[----:B------:R-:W-:Y:S05]  /*3bb0*/  CALL.REL.NOINC `($__internal_157_$__cuda_sm70_shflsync_down_p) ;  /* 0x0000002000007944 */ /* 0x000fea0003c00000 */
[----:B-1----:R-:W-:Y:S01]  /*3bc0*/  MOV R117, R127 ;  /* 0x0000007f00757202 */ /* 0x002fe20000000f00 */
[----:B0-----:R-:W-:Y:S05]  /*3bd0*/  BRA `(.L_x_5361) ;  /* 0xffffd7a000007947 */ /* 0x001fea000383ffff */
        .weak           $__internal_157_$__cuda_sm70_shflsync_down_p
        .type           $__internal_157_$__cuda_sm70_shflsync_down_p,@function
        .size           $__internal_157_$__cuda_sm70_shflsync_down_p,(.L_x_6959 - $__internal_157_$__cuda_sm70_shflsync_down_p)
$__internal_157_$__cuda_sm70_shflsync_down_p:
[----:B------:R-:W-:Y:S01]  /*3be0*/  HFMA2.MMA R117, -RZ, RZ, 0, 0 ;  /* 0x00000000ff757435 */ /* 0x000fe200000001ff */
[----:B------:R-:W-:Y:S04]  /*3bf0*/  WARPSYNC R168 ;  /* 0x000000a800007348 */ /* 0x000fe80003800000 */
[----:B------:R0:W1:Y:S01]  /*3c00*/  SHFL.DOWN PT, R127, R127, R130, R131 ;  /* 0x080000827f7f7389 */ /* 0x00006200000e0083 */
[----:B------:R-:W-:Y:S05]  /*3c10*/  RET.REL.NODEC R116 `(_ZN10layer_norm13ln_bwd_kernelINS_13Kernel_traitsIf6__halffS2_fjLj2048ELj1ELj1ELj4ELj16ENS_18Kernel_traits_baseILj2048EfS2_fS2_fjLj128EEEEELb1ELb1ELb1ELb0EEEvNS_9BwdParamsE) ;  /* 0xffffc3e074007950 */ /* 0x000fea0003c3ffff */
.L_x_5362:
        /* <DEDUP_REMOVED lines=14> */
.L_x_6959:


//--------------------- .text._ZN10layer_norm22ln_bwd_finalize_kernelINS_22Kernel_traits_finalizeILj2048Ef6__halffS2_fjLb1ELj1024ELj4ENS_18Kernel_traits_baseILj2048EfS2_fS2_fjLj1024EEEEELb1ELb1EEEvNS_9BwdParamsE --------------------------
	.section	.text._ZN10layer_norm22ln_bwd_finalize_kernelINS_22Kernel_traits_finalizeILj2048Ef6__halffS2_fjLb1ELj1024ELj4ENS_18Kernel_traits_baseILj2048EfS2_fS2_fjLj1024EEEEELb1ELb1EEEvNS_9BwdParamsE,"ax",@progbits
	.sectioninfo	@"SHI_REGISTERS=32"
	.align	128
        .global         _ZN10layer_norm22ln_bwd_finalize_kernelINS_22Kernel_traits_finalizeILj2048Ef6__halffS2_fjLb1ELj1024ELj4ENS_18Kernel_traits_baseILj2048EfS2_fS2_fjLj1024EEEEELb1ELb1EEEvNS_9BwdParamsE
        .type           _ZN10layer_norm22ln_bwd_finalize_kernelINS_22Kernel_traits_finalizeILj2048Ef6__halffS2_fjLb1ELj1024ELj4ENS_18Kernel_traits_baseILj2048EfS2_fS2_fjLj1024EEEEELb1ELb1EEEvNS_9BwdParamsE,@function
        .size           _ZN10layer_norm22ln_bwd_finalize_kernelINS_22Kernel_traits_finalizeILj2048Ef6__halffS2_fjLb1ELj1024ELj4ENS_18Kernel_traits_baseILj2048EfS2_fS2_fjLj1024EEEEELb1ELb1EEEvNS_9BwdParamsE,(.L_x_6960 - _ZN10layer_norm22ln_bwd_finalize_kernelINS_22Kernel_traits_finalizeILj2048Ef6__halffS2_fjLb1ELj1024ELj4ENS_18Kernel_traits_baseILj2048EfS2_fS2_fjLj1024EEEEELb1ELb1EEEvNS_9BwdParamsE)
        .other          _ZN10layer_norm22ln_bwd_finalize_kernelINS_22Kernel_traits_finalizeILj2048Ef6__halffS2_fjLb1ELj1024ELj4ENS_18Kernel_traits_baseILj2048EfS2_fS2_fjLj1024EEEEELb1ELb1EEEvNS_9BwdParamsE,@"STO_CUDA_ENTRY STV_DEFAULT"
_ZN10layer_norm22ln_bwd_finalize_kernelINS_22Kernel_traits_finalizeILj2048Ef6__halffS2_fjLb1ELj1024ELj4ENS_18Kernel_traits_baseILj2048EfS2_fS2_fjLj1024EEEEELb1ELb1EEEvNS_9BwdParamsE:
.text._ZN10layer_norm22ln_bwd_finalize_kernelINS_22Kernel_traits_finalizeILj2048Ef6__halffS2_fjLb1ELj1024ELj4ENS_18Kernel_traits_baseILj2048EfS2_fS2_fjLj1024EEEEELb1ELb1EEEvNS_9BwdParamsE:
        /* <DEDUP_REMOVED lines=19> */
.L_x_5375:
        /* <DEDUP_REMOVED lines=32> */
.L_x_5367:
        /* <DEDUP_REMOVED lines=47> */
.L_x_5366:
[----:B------:R-:W-:Y:S05]  /*0620*/  BSYNC B1 ;  /* 0x0000000000017941 */ /* 0x000fea0003800000 */
.L_x_5365:
        /* <DEDUP_REMOVED lines=29> */
.L_x_5369:
[----:B------:R-:W-:Y:S05]  /*0800*/  BSYNC B1 ;  /* 0x0000000000017941 */ /* 0x000fea0003800000 */
.L_x_5368:
        /* <DEDUP_REMOVED lines=13> */
.L_x_5364:
[----:B------:R-:W-:Y:S05]  /*08e0*/  BSYNC B0 ;  /* 0x0000000000007941 */ /* 0x000fea0003800000 */
.L_x_5363:
        /* <DEDUP_REMOVED lines=12> */
.L_x_5376:
        /* <DEDUP_REMOVED lines=27> */
.L_x_5377:
        /* <DEDUP_REMOVED lines=9> */
.L_x_5370:
        /* <DEDUP_REMOVED lines=16> */
.L_x_5374:
[----:B------:R-:W-:Y:S05]  /*0cf0*/  BSYNC B0 ;  /* 0x0000000000007941 */ /* 0x000fea0003800000 */
.L_x_5373:
[C---:B------:R-:W-:Y:S02]  /*0d00*/  ISETP.GT.U32.AND P1, PT, R4.reuse, -0x801, PT ;  /* 0xfffff7ff0400780c */ /* 0x040fe40003f24070 */
[----:B------:R-:W-:-:S02]  /*0d10*/  IADD3 R4, R4, 0x800, RZ ;  /* 0x0000080004047810 */ /* 0x000fc40007ffe0ff */
[----:B------:R-:W-:-:S09]  /*0d20*/  IADD3 R5, R5, 0x400, RZ ;  /* 0x0000040005057810 */ /* 0x000fd20007ffe0ff */
[----:B012---:R-:W-:Y:S05]  /*0d30*/  @P1 BRA `(.L_x_5375) ;  /* 0xfffff3f000001947 */ /* 0x007fea000383ffff */
[----:B------:R-:W-:Y:S05]  /*0d40*/  EXIT ;  /* 0x000000000000794d */ /* 0x000fea0003800000 */
.L_x_5371:
[----:B------:R-:W-:Y:S01]  /*0d50*/  HFMA2.MMA R14, -RZ, RZ, 0, 1.847743988037109375e-06 ;  /* 0x0000001fff0e7435 */ /* 0x000fe200000001ff */
[----:B---3--:R-:W-:Y:S01]  /*0d60*/  IMAD.MOV.U32 R18, RZ, RZ, R10 ;  /* 0x000000ffff127224 */ /* 0x008fe200078e000a */
[----:B------:R-:W-:Y:S01]  /*0d70*/  MOV R17, 0x1 ;  /* 0x0000000100117802 */ /* 0x000fe20000000f00 */
[----:B------:R-:W-:Y:S01]  /*0d80*/  IMAD.MOV.U32 R19, RZ, RZ, -0x1 ;  /* 0xffffffffff137424 */ /* 0x000fe200078e00ff */
[----:B------:R-:W-:Y:S02]  /*0d90*/  MOV R8, 0xdb0 ;  /* 0x00000db000087802 */ /* 0x000fe40000000f00 */
[----:B012---:R-:W-:Y:S05]  /*0da0*/  CALL.REL.NOINC `($__internal_158_$__cuda_sm70_shflsync_bfly_p) ;  /* 0x0000059000007944 */ /* 0x007fea0003c00000 */
[----:B01----:R-:W-:Y:S05]  /*0db0*/  BRA `(.L_x_5376) ;  /* 0xfffffbf000007947 */ /* 0x003fea000383ffff */
.L_x_5372:
[----:B------:R-:W-:Y:S01]  /*0dc0*/  HFMA2.MMA R14, -RZ, RZ, 0, 1.847743988037109375e-06 ;  /* 0x0000001fff0e7435 */ /* 0x000fe200000001ff */
[----:B------:R-:W-:Y:S01]  /*0dd0*/  MOV R17, 0x2 ;  /* 0x0000000200117802 */ /* 0x000fe20000000f00 */
[----:B------:R-:W-:Y:S01]  /*0de0*/  IMAD.MOV.U32 R19, RZ, RZ, -0x1 ;  /* 0xffffffffff137424 */ /* 0x000fe200078e00ff */
[----:B------:R-:W-:-:S03]  /*0df0*/  MOV R8, 0xe10 ;  /* 0x00000e1000087802 */ /* 0x000fc60000000f00 */
[----:B0123--:R-:W-:Y:S05]  /*0e00*/  CALL.REL.NOINC `($__internal_158_$__cuda_sm70_shflsync_bfly_p) ;  /* 0x0000053000007944 */ /* 0x00ffea0003c00000 */
[----:B01----:R-:W-:Y:S01]  /*0e10*/  FADD.FTZ R18, R18, R14 ;  /* 0x0000000e12127221 */ /* 0x003fe20000010000 */
[----:B------:R-:W-:Y:S01]  /*0e20*/  HFMA2.MMA R14, -RZ, RZ, 0, 1.847743988037109375e-06 ;  /* 0x0000001fff0e7435 */ /* 0x000fe200000001ff */
[----:B------:R-:W-:Y:S01]  /*0e30*/  MOV R17, 0x4 ;  /* 0x0000000400117802 */ /* 0x000fe20000000f00 */
[----:B------:R-:W-:Y:S01]  /*0e40*/  IMAD.MOV.U32 R19, RZ, RZ, -0x1 ;  /* 0xffffffffff137424 */ /* 0x000fe200078e00ff */
[----:B------:R-:W-:-:S03]  /*0e50*/  MOV R8, 0xe70 ;  /* 0x00000e7000087802 */ /* 0x000fc60000000f00 */
[----:B------:R-:W-:Y:S05]  /*0e60*/  CALL.REL.NOINC `($__internal_158_$__cuda_sm70_shflsync_bfly_p) ;  /* 0x000004d000007944 */ /* 0x000fea0003c00000 */
[----:B01----:R-:W-:Y:S01]  /*0e70*/  FADD.FTZ R18, R18, R14 ;  /* 0x0000000e12127221 */ /* 0x003fe20000010000 */
[----:B------:R-:W-:Y:S01]  /*0e80*/  HFMA2.MMA R14, -RZ, RZ, 0, 1.847743988037109375e-06 ;  /* 0x0000001fff0e7435 */ /* 0x000fe200000001ff */
[----:B------:R-:W-:-:S02]  /*0e90*/  MOV R17, 0x8 ;  /* 0x0000000800117802 */ /* 0x000fc40000000f00 */
[----:B------:R-:W-:Y:S02]  /*0ea0*/  MOV R19, 0xffffffff ;  /* 0xffffffff00137802 */ /* 0x000fe40000000f00 */
[----:B------:R-:W-:Y:S02]  /*0eb0*/  MOV R8, 0xed0 ;  /* 0x00000ed000087802 */ /* 0x000fe40000000f00 */
[----:B------:R-:W-:Y:S05]  /*0ec0*/  CALL.REL.NOINC `($__internal_158_$__cuda_sm70_shflsync_bfly_p) ;  /* 0x0000047000007944 */ /* 0x000fea0003c00000 */
[----:B-1----:R-:W-:Y:S01]  /*0ed0*/  FADD.FTZ R10, R18, R14 ;  /* 0x0000000e120a7221 */ /* 0x002fe20000010000 */
[----:B------:R-:W-:Y:S01]  /*0ee0*/  HFMA2.MMA R14, -RZ, RZ, 0, 1.847743988037109375e-06 ;  /* 0x0000001fff0e7435 */ /* 0x000fe200000001ff */
[----:B0-----:R-:W-:Y:S01]  /*0ef0*/  IMAD.MOV.U32 R17, RZ, RZ, 0x10 ;  /* 0x00000010ff117424 */ /* 0x001fe200078e00ff */
[----:B------:R-:W-:Y:S02]  /*0f00*/  MOV R19, 0xffffffff ;  /* 0xffffffff00137802 */ /* 0x000fe40000000f00 */
[----:B------:R-:W-:Y:S02]  /*0f10*/  MOV R18, R10 ;  /* 0x0000000a00127202 */ /* 0x000fe40000000f00 */
[----:B------:R-:W-:Y:S02]  /*0f20*/  MOV R8, 0xf40 ;  /* 0x00000f4000087802 */ /* 0x000fe40000000f00 */
[----:B------:R-:W-:Y:S05]  /*0f30*/  CALL.REL.NOINC `($__internal_158_$__cuda_sm70_shflsync_bfly_p) ;  /* 0x0000040000007944 */ /* 0x000fea0003c00000 */
[----:B0-----:R-:W-:Y:S01]  /*0f40*/  HFMA2.MMA R17, -RZ, RZ, 0, 5.9604644775390625e-08 ;  /* 0x00000001ff117435 */ /* 0x001fe200000001ff */
[----:B-1----:R-:W-:Y:S01]  /*0f50*/  IMAD.MOV.U32 R13, RZ, RZ, R14 ;  /* 0x000000ffff0d7224 */ /* 0x002fe200078e000e */
[----:B------:R-:W-:Y:S01]  /*0f60*/  MOV R18, R15 ;  /* 0x0000000f00127202 */ /* 0x000fe20000000f00 */
[----:B------:R-:W-:Y:S01]  /*0f70*/  IMAD.MOV.U32 R19, RZ, RZ, -0x1 ;  /* 0xffffffffff137424 */ /* 0x000fe200078e00ff */
[----:B------:R-:W-:-:S02]  /*0f80*/  MOV R14, 0x1f ;  /* 0x0000001f000e7802 */ /* 0x000fc40000000f00 */
[----:B------:R-:W-:Y:S02]  /*0f90*/  MOV R8, 0xfb0 ;  /* 0x00000fb000087802 */ /* 0x000fe40000000f00 */
[----:B------:R-:W-:Y:S05]  /*0fa0*/  CALL.REL.NOINC `($__internal_158_$__cuda_sm70_shflsync_bfly_p) ;  /* 0x0000039000007944 */ /* 0x000fea0003c00000 */
[----:B0-----:R-:W-:Y:S01]  /*0fb0*/  HFMA2.MMA R17, -RZ, RZ, 0, 1.1920928955078125e-07 ;  /* 0x00000002ff117435 */ /* 0x001fe200000001ff */
[----:B-1----:R-:W-:Y:S01]  /*0fc0*/  FADD.FTZ R18, R15, R14 ;  /* 0x0000000e0f127221 */ /* 0x002fe20000010000 */
[----:B------:R-:W-:Y:S02]  /*0fd0*/  MOV R14, 0x1f ;  /* 0x0000001f000e7802 */ /* 0x000fe40000000f00 */
[----:B------:R-:W-:Y:S02]  /*0fe0*/  MOV R19, 0xffffffff ;  /* 0xffffffff00137802 */ /* 0x000fe40000000f00 */
[----:B------:R-:W-:Y:S02]  /*0ff0*/  MOV R8, 0x1010 ;  /* 0x0000101000087802 */ /* 0x000fe40000000f00 */
[----:B------:R-:W-:Y:S05]  /*1000*/  CALL.REL.NOINC `($__internal_158_$__cuda_sm70_shflsync_bfly_p) ;  /* 0x0000033000007944 */ /* 0x000fea0003c00000 */
[----:B01----:R-:W-:Y:S01]  /*1010*/  FADD.FTZ R18, R18, R14 ;  /* 0x0000000e12127221 */ /* 0x003fe20000010000 */
[----:B------:R-:W-:Y:S01]  /*1020*/  HFMA2.MMA R14, -RZ, RZ, 0, 1.847743988037109375e-06 ;  /* 0x0000001fff0e7435 */ /* 0x000fe200000001ff */
[----:B------:R-:W-:Y:S01]  /*1030*/  IMAD.MOV.U32 R17, RZ, RZ, 0x4 ;  /* 0x00000004ff117424 */ /* 0x000fe200078e00ff */
[----:B------:R-:W-:Y:S02]  /*1040*/  MOV R19, 0xffffffff ;  /* 0xffffffff00137802 */ /* 0x000fe40000000f00 */
[----:B------:R-:W-:-:S02]  /*1050*/  MOV R8, 0x1070 ;  /* 0x0000107000087802 */ /* 0x000fc40000000f00 */
[----:B------:R-:W-:Y:S05]  /*1060*/  CALL.REL.NOINC `($__internal_158_$__cuda_sm70_shflsync_bfly_p) ;  /* 0x000002d000007944 */ /* 0x000fea0003c00000 */
[----:B0-----:R-:W-:Y:S01]  /*1070*/  HFMA2.MMA R17, -RZ, RZ, 0, 4.76837158203125e-07 ;  /* 0x00000008ff117435 */ /* 0x001fe200000001ff */
[----:B-1----:R-:W-:Y:S01]  /*1080*/  FADD.FTZ R18, R18, R14 ;  /* 0x0000000e12127221 */ /* 0x002fe20000010000 */
[----:B------:R-:W-:Y:S01]  /*1090*/  MOV R19, 0xffffffff ;  /* 0xffffffff00137802 */ /* 0x000fe20000000f00 */
[----:B------:R-:W-:Y:S01]  /*10a0*/  IMAD.MOV.U32 R14, RZ, RZ, 0x1f ;  /* 0x0000001fff0e7424 */ /* 0x000fe200078e00ff */
[----:B------:R-:W-:-:S02]  /*10b0*/  MOV R8, 0x10d0 ;  /* 0x000010d000087802 */ /* 0x000fc40000000f00 */
[----:B------:R-:W-:Y:S05]  /*10c0*/  CALL.REL.NOINC `($__internal_158_$__cuda_sm70_shflsync_bfly_p) ;  /* 0x0000027000007944 */ /* 0x000fea0003c00000 */
[----:B-1----:R-:W-:Y:S01]  /*10d0*/  FADD.FTZ R12, R18, R14 ;  /* 0x0000000e120c7221 */ /* 0x002fe20000010000 */
[----:B0-----:R-:W-:Y:S01]  /*10e0*/  HFMA2.MMA R17, -RZ, RZ, 0, 9.5367431640625e-07 ;  /* 0x00000010ff117435 */ /* 0x001fe200000001ff */
[----:B------:R-:W-:Y:S01]  /*10f0*/  MOV R14, 0x1f ;  /* 0x0000001f000e7802 */ /* 0x000fe20000000f00 */
[----:B------:R-:W-:Y:S01]  /*1100*/  IMAD.MOV.U32 R19, RZ, RZ, -0x1 ;  /* 0xffffffffff137424 */ /* 0x000fe200078e00ff */
[----:B------:R-:W-:-:S02]  /*1110*/  MOV R8, 0x1140 ;  /* 0x0000114000087802 */ /* 0x000fc40000000f00 */
[----:B------:R-:W-:Y:S02]  /*1120*/  MOV R18, R12 ;  /* 0x0000000c00127202 */ /* 0x000fe40000000f00 */
[----:B------:R-:W-:Y:S05]  /*1130*/  CALL.REL.NOINC `($__internal_158_$__cuda_sm70_shflsync_bfly_p) ;  /* 0x0000020000007944 */ /* 0x000fea0003c00000 */
[----:B-1----:R-:W-:Y:S01]  /*1140*/  MOV R15, R14 ;  /* 0x0000000e000f7202 */ /* 0x002fe20000000f00 */
[----:B------:R-:W-:Y:S01]  /*1150*/  HFMA2.MMA R14, -RZ, RZ, 0, 1.847743988037109375e-06 ;  /* 0x0000001fff0e7435 */ /* 0x000fe200000001ff */
[----:B0-----:R-:W-:Y:S01]  /*1160*/  MOV R18, R11 ;  /* 0x0000000b00127202 */ /* 0x001fe20000000f00 */
[----:B------:R-:W-:Y:S01]  /*1170*/  IMAD.MOV.U32 R17, RZ, RZ, 0x1 ;  /* 0x00000001ff117424 */ /* 0x000fe200078e00ff */
[----:B------:R-:W-:Y:S02]  /*1180*/  MOV R19, 0xffffffff ;  /* 0xffffffff00137802 */ /* 0x000fe40000000f00 */
[----:B------:R-:W-:Y:S02]  /*1190*/  MOV R8, 0x11b0 ;  /* 0x000011b000087802 */ /* 0x000fe40000000f00 */
[----:B------:R-:W-:Y:S05]  /*11a0*/  CALL.REL.NOINC `($__internal_158_$__cuda_sm70_shflsync_bfly_p) ;  /* 0x0000019000007944 */ /* 0x000fea0003c00000 */
[----:B0-----:R-:W-:Y:S01]  /*11b0*/  HFMA2.MMA R17, -RZ, RZ, 0, 1.1920928955078125e-07 ;  /* 0x00000002ff117435 */ /* 0x001fe200000001ff */
[----:B-1----:R-:W-:Y:S01]  /*11c0*/  FADD.FTZ R18, R11, R14 ;  /* 0x0000000e0b127221 */ /* 0x002fe20000010000 */
[----:B------:R-:W-:Y:S01]  /*11d0*/  MOV R19, 0xffffffff ;  /* 0xffffffff00137802 */ /* 0x000fe20000000f00 */
[----:B------:R-:W-:Y:S01]  /*11e0*/  IMAD.MOV.U32 R14, RZ, RZ, 0x1f ;  /* 0x0000001fff0e7424 */ /* 0x000fe200078e00ff */
[----:B------:R-:W-:-:S02]  /*11f0*/  MOV R8, 0x1210 ;  /* 0x0000121000087802 */ /* 0x000fc40000000f00 */
[----:B------:R-:W-:Y:S05]  /*1200*/  CALL.REL.NOINC `($__internal_158_$__cuda_sm70_shflsync_bfly_p) ;  /* 0x0000013000007944 */ /* 0x000fea0003c00000 */
[----:B0-----:R-:W-:Y:S01]  /*1210*/  HFMA2.MMA R17, -RZ, RZ, 0, 2.384185791015625e-07 ;  /* 0x00000004ff117435 */ /* 0x001fe200000001ff */
[----:B-1----:R-:W-:Y:S01]  /*1220*/  FADD.FTZ R18, R18, R14 ;  /* 0x0000000e12127221 */ /* 0x002fe20000010000 */
[----:B------:R-:W-:Y:S01]  /*1230*/  MOV R14, 0x1f ;  /* 0x0000001f000e7802 */ /* 0x000fe20000000f00 */
[----:B------:R-:W-:Y:S01]  /*1240*/  IMAD.MOV.U32 R19, RZ, RZ, -0x1 ;  /* 0xffffffffff137424 */ /* 0x000fe200078e00ff */
[----:B------:R-:W-:-:S02]  /*1250*/  MOV R8, 0x1270 ;  /* 0x0000127000087802 */ /* 0x000fc40000000f00 */
[----:B------:R-:W-:Y:S05]  /*1260*/  CALL.REL.NOINC `($__internal_158_$__cuda_sm70_shflsync_bfly_p) ;  /* 0x000000d000007944 */ /* 0x000fea0003c00000 */
[----:B0-----:R-:W-:Y:S01]  /*1270*/  HFMA2.MMA R17, -RZ, RZ, 0, 4.76837158203125e-07 ;  /* 0x00000008ff117435 */ /* 0x001fe200000001ff */
[----:B-1----:R-:W-:Y:S01]  /*1280*/  FADD.FTZ R18, R18, R14 ;  /* 0x0000000e12127221 */ /* 0x002fe20000010000 */
[----:B------:R-:W-:-:S02]  /*1290*/  MOV R14, 0x1f ;  /* 0x0000001f000e7802 */ /* 0x000fc40000000f00 */
[----:B------:R-:W-:Y:S02]  /*12a0*/  MOV R19, 0xffffffff ;  /* 0xffffffff00137802 */ /* 0x000fe40000000f00 */
[----:B------:R-:W-:Y:S02]  /*12b0*/  MOV R8, 0x12d0 ;  /* 0x000012d000087802 */ /* 0x000fe40000000f00 */
[----:B------:R-:W-:Y:S05]  /*12c0*/  CALL.REL.NOINC `($__internal_158_$__cuda_sm70_shflsync_bfly_p) ;  /* 0x0000007000007944 */ /* 0x000fea0003c00000 */
[----:B01----:R-:W-:Y:S01]  /*12d0*/  FADD.FTZ R18, R18, R14 ;  /* 0x0000000e12127221 */ /* 0x003fe20000010000 */
[----:B------:R-:W-:Y:S01]  /*12e0*/  HFMA2.MMA R14, -RZ, RZ, 0, 1.847743988037109375e-06 ;  /* 0x0000001fff0e7435 */ /* 0x000fe200000001ff */
[----:B------:R-:W-:Y:S01]  /*12f0*/  IMAD.MOV.U32 R17, RZ, RZ, 0x10 ;  /* 0x00000010ff117424 */ /* 0x000fe200078e00ff */
[----:B------:R-:W-:Y:S02]  /*1300*/  MOV R19, 0xffffffff ;  /* 0xffffffff00137802 */ /* 0x000fe40000000f00 */
[----:B------:R-:W-:Y:S02]  /*1310*/  MOV R8, 0x1330 ;  /* 0x0000133000087802 */ /* 0x000fe40000000f00 */
[----:B------:R-:W-:Y:S05]  /*1320*/  CALL.REL.NOINC `($__internal_158_$__cuda_sm70_shflsync_bfly_p) ;  /* 0x0000001000007944 */ /* 0x000fea0003c00000 */
[----:B01----:R-:W-:Y:S05]  /*1330*/  BRA `(.L_x_5377) ;  /* 0xfffff82000007947 */ /* 0x003fea000383ffff */
        .weak           $__internal_158_$__cuda_sm70_shflsync_bfly_p
        .type           $__internal_158_$__cuda_sm70_shflsync_bfly_p,@function
        .size           $__internal_158_$__cuda_sm70_shflsync_bfly_p,(.L_x_6960 - $__internal_158_$__cuda_sm70_shflsync_bfly_p)
$__internal_158_$__cuda_sm70_shflsync_bfly_p:
[----:B------:R-:W-:Y:S01]  /*1340*/  HFMA2.MMA R9, -RZ, RZ, 0, 0 ;  /* 0x00000000ff097435 */ /* 0x000fe200000001ff */
[----:B------:R-:W-:Y:S04]  /*1350*/  WARPSYNC R19 ;  /* 0x0000001300007348 */ /* 0x000fe80003800000 */
[----:B------:R0:W1:Y:S01]  /*1360*/  SHFL.BFLY PT, R14, R18, R17, R14 ;  /* 0x0c000011120e7389 */ /* 0x00006200000e000e */
[----:B------:R-:W-:Y:S05]  /*1370*/  RET.REL.NODEC R8 `(_ZN10layer_norm22ln_bwd_finalize_kernelINS_22Kernel_traits_finalizeILj2048Ef6__halffS2_fjLb1ELj1024ELj4ENS_18Kernel_traits_baseILj2048EfS2_fS2_fjLj1024EEEEELb1ELb1EEEvNS_9BwdParamsE) ;  /* 0xffffec8008007950 */ /* 0x000fea0003c3ffff */
.L_x_5378:
        /* <DEDUP_REMOVED lines=16> */
.L_x_6960:


//--------------------- .text._ZN10layer_norm13ln_bwd_kernelINS_13Kernel_traitsIf6__halffS2_fjLj2048ELj1ELj1ELj4ELj16ENS_18Kernel_traits_baseILj2048EfS2_fS2_fjLj128EEEEELb1ELb1ELb1ELb1EEEvNS_9BwdParamsE --------------------------
	.section	.text._ZN10layer_norm13ln_bwd_kernelINS_13Kernel_traitsIf6__halffS2_fjLj2048ELj1ELj1ELj4ELj16ENS_18Kernel_traits_baseILj2048EfS2_fS2_fjLj128EEEEELb1ELb1ELb1ELb1EEEvNS_9BwdParamsE,"ax",@progbits
	.sectioninfo	@"SHI_REGISTERS=194"
	.align	128
        .global         _ZN10layer_norm13ln_bwd_kernelINS_13Kernel_traitsIf6__halffS2_fjLj2048ELj1ELj1ELj4ELj16ENS_18Kernel_traits_baseILj2048EfS2_fS2_fjLj128EEEEELb1ELb1ELb1ELb1EEEvNS_9BwdParamsE
        .type           _ZN10layer_norm13ln_bwd_kernelINS_13Kernel_traitsIf6__halffS2_fjLj2048ELj1ELj1ELj4ELj16ENS_18Kernel_traits_baseILj2048EfS2_fS2_fjLj128EEEEELb1ELb1ELb1ELb1EEEvNS_9BwdParamsE,@function
        .size           _ZN10layer_norm13ln_bwd_kernelINS_13Kernel_traitsIf6__halffS2_fjLj2048ELj1ELj1ELj4ELj16ENS_18Kernel_traits_baseILj2048EfS2_fS2_fjLj128EEEEELb1ELb1ELb1ELb1EEEvNS_9BwdParamsE,(.L_x_6961 - _ZN10layer_norm13ln_bwd_kernelINS_13Kernel_traitsIf6__halffS2_fjLj2048ELj1ELj1ELj4ELj16ENS_18Kernel_traits_baseILj2048EfS2_fS2_fjLj128EEEEELb1ELb1ELb1ELb1EEEvNS_9BwdParamsE)
        .other          _ZN10layer_norm13ln_bwd_kernelINS_13Kernel_traitsIf6__halffS2_fjLj2048ELj1ELj1ELj4ELj16ENS_18Kernel_traits_baseILj2048EfS2_fS2_fjLj128EEEEELb1ELb1ELb1ELb1EEEvNS_9BwdParamsE,@"STO_CUDA_ENTRY STV_DEFAULT"
_ZN10layer_norm13ln_bwd_kernelINS_13Kernel_traitsIf6__halffS2_fjLj2048ELj1ELj1ELj4ELj16ENS_18Kernel_traits_baseILj2048EfS2_fS2_fjLj128EEEEELb1ELb1ELb1ELb1EEEvNS_9BwdParamsE:
.text._ZN10layer_norm13ln_bwd_kernelINS_13Kernel_traitsIf6__halffS2_fjLj2048ELj1ELj1ELj4ELj16ENS_18Kernel_traits_baseILj2048EfS2_fS2_fjLj128EEEEELb1ELb1ELb1ELb1EEEvNS_9BwdParamsE:
        /* <DEDUP_REMOVED lines=35> */
.L_x_5379:
        /* <DEDUP_REMOVED lines=40> */
.L_x_5452:
        /* <DEDUP_REMOVED lines=37> */
[----:B------:R-:W-:Y:S01]  /*0700*/  CS2R R120, SRZ ;  /* 0x0000000000787805 */ /* 0x000fe2000001ff00 */
[----:B------:R-:W-:Y:S05]  /*0710*/  BRA `(.L_x_5383) ;  /* 0x00000a8000007947 */ /* 0x000fea0003800000 */
.L_x_5382:
[----:B-1----:R-:W-:Y:S01]  /*0720*/  IADD3 R2, R122, -0x1, RZ ;  /* 0xffffffff7a027810 */ /* 0x002fe20007ffe0ff */
[----:B------:R-:W-:-:S04]  /*0730*/  HFMA2.MMA R145, -RZ, RZ, 0, 9.5367431640625e-07 ;  /* 0x00000010ff917435 */ /* 0x000fc800000001ff */
        /* <DEDUP_REMOVED lines=20> */
[----:B------:R-:W-:-:S04]  /*0880*/  @P1 SHF.R.S32.HI R3, RZ, 0x1f, R2 ;  /* 0x0000001fff031819 */ /* 0x000fc80000011402 */
[----:B------:R-:W-:Y:S02]  /*0890*/  @P1 LEA.HI R3, R3, R2, RZ, 0x3 ;  /* 0x0000000203031211 */ /* 0x000fe400078f18ff */
[----:B-1----:R-:W-:Y:S02]  /*08a0*/  MOV R124, RZ ;  /* 0x000000ff007c7202 */ /* 0x002fe40000000f00 */
[----:B------:R-:W-:Y:S01]  /*08b0*/  @P1 LEA.HI.SX32 R124, R3, R126, 0x1d ;  /* 0x0000007e037c1211 */ /* 0x000fe200078feaff */
[----:B------:R-:W-:-:S03]  /*08c0*/  IMAD.MOV.U32 R3, RZ, RZ, 0x8 ;  /* 0x00000008ff037424 */ /* 0x000fc600078e00ff */
        /* <DEDUP_REMOVED lines=19> */
[--C-:B0-----:R-:W-:Y:S01]  /*0a00*/  HADD2.F32 R117, -RZ, R120.reuse.H0_H0 ;  /* 0x20000078ff757230 */ /* 0x101fe20000004100 */
[----:B------:R-:W-:Y:S01]  /*0a10*/  FADD.FTZ R187, -R158, R150 ;  /* 0x000000969ebb7221 */ /* 0x000fe20000010100 */
[----:B------:R-:W-:Y:S01]  /*0a20*/  HADD2.F32 R116, -RZ, R121.H1_H1 ;  /* 0x30000079ff747230 */ /* 0x000fe20000004100 */
[C---:B------:R-:W-:Y:S01]  /*0a30*/  FMUL.FTZ R137, R132.reuse, R157 ;  /* 0x0000009d84897220 */ /* 0x040fe20000410000 */
[----:B------:R-:W-:Y:S01]  /*0a40*/  HADD2.F32 R120, -RZ, R120.H1_H1 ;  /* 0x30000078ff787230 */ /* 0x000fe20000004100 */
[----:B------:R-:W-:-:S02]  /*0a50*/  FMUL.FTZ R138, R132, R155 ;  /* 0x0000009b848a7220 */ /* 0x000fc40000410000 */
[----:B------:R-:W-:Y:S01]  /*0a60*/  FMUL.FTZ R150, R48, R117 ;  /* 0x0000007530967220 */ /* 0x000fe20000410000 */
[----:B-1----:R-:W-:Y:S01]  /*0a70*/  HADD2.F32 R119, -RZ, R121.H0_H0 ;  /* 0x20000079ff777230 */ /* 0x002fe20000004100 */
        /* <DEDUP_REMOVED lines=17> */
[----:B------:R-:W-:Y:S01]  /*0b90*/  HADD2.F32 R161, -RZ, R122.H0_H0 ;  /* 0x2000007affa17230 */ /* 0x000fe20000004100 */
[----:B------:R-:W-:-:S02]  /*0ba0*/  FADD.FTZ R121, -R158, R140 ;  /* 0x0000008c9e797221 */ /* 0x000fc40000010100 */
[----:B------:R-:W-:Y:S02]  /*0bb0*/  FADD.FTZ R116, R119, R152 ;  /* 0x0000009877747221 */ /* 0x000fe40000010000 */
[----:B------:R-:W-:Y:S01]  /*0bc0*/  FFMA.FTZ R117, R139, R152, R117 ;  /* 0x000000988b757223 */ /* 0x000fe20000010075 */
[--C-:B------:R-:W-:Y:S02]  /*0bd0*/  HADD2.F32 R165, -RZ, R123.reuse.H0_H0 ;  /* 0x2000007bffa57230 */ /* 0x100fe40000004100 */
[----:B------:R-:W-:Y:S01]  /*0be0*/  HADD2.F32 R118, -RZ, R123.H1_H1 ;  /* 0x3000007bff767230 */ /* 0x000fe20000004100 */
[----:B------:R-:W-:Y:S01]  /*0bf0*/  FADD.FTZ R123, -R158, R141 ;  /* 0x0000008d9e7b7221 */ /* 0x000fe20000010100 */
[----:B------:R-:W-:Y:S01]  /*0c00*/  HADD2.F32 R122, -RZ, R122.H1_H1 ;  /* 0x3000007aff7a7230 */ /* 0x000fe20000004100 */
        /* <DEDUP_REMOVED lines=20> */
[C---:B------:R-:W-:Y:S01]  /*0d50*/  FADD.FTZ R181, -R158.reuse, R148 ;  /* 0x000000949eb57221 */ /* 0x040fe20000010100 */
[--C-:B------:R-:W-:Y:S01]  /*0d60*/  HADD2.F32 R177, -RZ, R145.reuse.H0_H0 ;  /* 0x20000091ffb17230 */ /* 0x100fe20000004100 */
[C---:B------:R-:W-:Y:S01]  /*0d70*/  FADD.FTZ R185, -R158.reuse, R149 ;  /* 0x000000959eb97221 */ /* 0x040fe20000010100 */
[----:B------:R-:W-:Y:S01]  /*0d80*/  HADD2.F32 R162, -RZ, R145.H1_H1 ;  /* 0x30000091ffa27230 */ /* 0x000fe20000004100 */
        /* <DEDUP_REMOVED lines=18> */
[----:B------:R-:W-:Y:S01]  /*0eb0*/  FFMA.FTZ R117, R144, R161, R117 ;  /* 0x000000a190757223 */ /* 0x000fe20000010075 */
[--C-:B------:R-:W-:Y:S02]  /*0ec0*/  HADD2.F32 R183, -RZ, R146.reuse.H0_H0 ;  /* 0x20000092ffb77230 */ /* 0x100fe40000004100 */
[----:B------:R-:W-:Y:S01]  /*0ed0*/  HADD2.F32 R164, -RZ, R146.H1_H1 ;  /* 0x30000092ffa47230 */ /* 0x000fe20000004100 */
        /* <DEDUP_REMOVED lines=44> */
.L_x_5383:
[----:B0-----:R-:W-:Y:S05]  /*11a0*/  BSYNC B0 ;  /* 0x0000000000007941 */ /* 0x001fea0003800000 */
.L_x_5381:
[----:B------:R-:W-:Y:S02]  /*11b0*/  LOP3.LUT P0, RZ, R131, 0xff, RZ, 0xc0, !PT ;  /* 0x000000ff83ff7812 */ /* 0x000fe4000780c0ff */
[----:B-----5:R-:W-:Y:S02]  /*11c0*/  MOV R116, R124 ;  /* 0x0000007c00747202 */ /* 0x020fe40000000f00 */
[----:B------:R-:W-:Y:S02]  /*11d0*/  MOV R117, R2 ;  /* 0x0000000200757202 */ /* 0x000fe40000000f00 */
[----:B------:R-:W-:Y:S02]  /*11e0*/  PRMT R175, R116, 0x7610, R175 ;  /* 0x0000761074af7816 */ /* 0x000fe400000000af */
[----:B------:R-:W-:Y:S02]  /*11f0*/  PRMT R169, R117, 0x7610, R169 ;  /* 0x0000761075a97816 */ /* 0x000fe400000000a9 */
[----:B------:R-:W-:Y:S01]  /*1200*/  SEL R174, R130, R127, !P0 ;  /* 0x0000007f82ae7207 */ /* 0x000fe20004000000 */
[----:B------:R-:W-:Y:S05]  /*1210*/  BRA.DIV ~URZ, `(.L_x_5384) ;  /* 0x000023527f007947 */ /* 0x000fea000b800000 */
[----:B------:R0:W1:Y:S02]  /*1220*/  SHFL.DOWN PT, R119, R120, 0x10, 0x1f ;  /* 0x0a001f0078777f89 */ /* 0x00006400000e0000 */
.L_x_5453:
        /* <DEDUP_REMOVED lines=18> */
.L_x_5454:
        /* <DEDUP_REMOVED lines=8> */
[----:B------:R-:W-:Y:S01]  /*13d0*/  @!P0 IADD3 R168, R129, R174, RZ ;  /* 0x000000ae81a88210 */ /* 0x000fe20007ffe0ff */
[----:B------:R-:W-:Y:S01]  /*13e0*/  BSSY B0, `(.L_x_5386) ;  /* 0x0000024000007945 */ /* 0x000fe20003800000 */
[----:B------:R-:W-:Y:S02]  /*13f0*/  @!P4 ISETP.NE.AND.EX P1, PT, RZ, c[0x0][0x21c], PT, P1 ;  /* 0x00008700ff00ca0c */ /* 0x000fe40003f25310 */
[----:B------:R-:W-:Y:S01]  /*1400*/  @P5 IADD3 R135, R135, -0x1, RZ ;  /* 0xffffffff87875810 */ /* 0x000fe20007ffe0ff */
[----:B------:R0:W-:Y:S04]  /*1410*/  @!P0 STS.64 [R168.X8+0x2000], R172 ;  /* 0x002000aca8008388 */ /* 0x0001e80000008a00 */
        /* <DEDUP_REMOVED lines=10> */
[----:B------:R-:W-:Y:S02]  /*14c0*/  FADD.FTZ R116, RZ, R117 ;  /* 0x00000075ff747221 */ /* 0x000fe40000010000 */
[----:B------:R-:W-:-:S02]  /*14d0*/  @P5 IMAD.MOV.U32 R117, RZ, RZ, 0x10 ;  /* 0x00000010ff755424 */ /* 0x000fc400078e00ff */
[----:B------:R-:W-:Y:S02]  /*14e0*/  FADD.FTZ R116, R119, R116 ;  /* 0x0000007477747221 */ /* 0x000fe40000010000 */
[----:B------:R-:W-:Y:S02]  /*14f0*/  FADD.FTZ R135, R118, R135 ;  /* 0x0000008776877221 */ /* 0x000fe40000010000 */
[----:B-1----:R-:W-:Y:S02]  /*1500*/  FADD.FTZ R118, R116, R121 ;  /* 0x0000007974767221 */ /* 0x002fe40000010000 */
[----:B------:R-:W-:-:S04]  /*1510*/  @P5 IMAD.WIDE.U32 R116, R168, R117, c[0x0][0x170] ;  /* 0x00005c00a8745625 */ /* 0x000fc800078e0075 */
[----:B------:R-:W-:Y:S01]  /*1520*/  FADD.FTZ R135, R135, R120 ;  /* 0x0000007887877221 */ /* 0x000fe20000010000 */
[----:B------:R0:W5:Y:S01]  /*1530*/  @P5 LDG.E.128 R100, [R116.64] ;  /* 0x0000000474645981 */ /* 0x000162000c1e1d00 */
[----:B------:R-:W-:Y:S02]  /*1540*/  FADD.FTZ R118, R123, R118 ;  /* 0x000000767b767221 */ /* 0x000fe40000010000 */
[----:B------:R-:W-:Y:S01]  /*1550*/  FADD.FTZ R120, R122, R135 ;  /* 0x000000877a787221 */ /* 0x000fe20000010000 */
[----:B------:R-:W-:Y:S01]  /*1560*/  @!P4 FSEL R119, R16, RZ, P1 ;  /* 0x000000ff1077c208 */ /* 0x000fe20000800000 */
[----:B------:R-:W-:Y:S02]  /*1570*/  FMUL.FTZ R121, R118, c[0x0][0x1e0] ;  /* 0x0000780076797a20 */ /* 0x000fe40000410000 */
[----:B------:R-:W-:Y:S01]  /*1580*/  FMUL.FTZ R120, R120, c[0x0][0x1e0] ;  /* 0x0000780078787a20 */ /* 0x000fe20000410000 */
[----:B------:R-:W-:Y:S05]  /*1590*/  @!P4 BRA `(.L_x_5387) ;  /* 0x000000800000c947 */ /* 0x000fea0003800000 */
[----:B------:R-:W-:Y:S02]  /*15a0*/  ISETP.NE.AND P6, PT, R128, RZ, PT ;  /* 0x000000ff8000720c */ /* 0x000fe40003fc5270 */
[----:B------:R-:W-:-:S02]  /*15b0*/  ISETP.NE.U32.AND P1, PT, RZ, c[0x0][0x218], PT ;  /* 0x00008600ff007a0c */ /* 0x000fc40003f25070 */
[----:B0-----:R-:W-:Y:S02]  /*15c0*/  FSEL R116, R120, RZ, !P6 ;  /* 0x000000ff78747208 */ /* 0x001fe40007000000 */
[----:B------:R-:W-:-:S03]  /*15d0*/  ISETP.NE.AND.EX P1, PT, RZ, c[0x0][0x21c], PT, P1 ;  /* 0x00008700ff007a0c */ /* 0x000fc60003f25310 */
[----:B------:R-:W-:-:S04]  /*15e0*/  FFMA.FTZ R117, R137, R121, R116 ;  /* 0x0000007989757223 */ /* 0x000fc80000010074 */
[----:B------:R-:W-:-:S04]  /*15f0*/  FADD.FTZ R117, R150, -R117 ;  /* 0x8000007596757221 */ /* 0x000fc80000010000 */
[----:B------:R-:W-:-:S04]  /*1600*/  FMUL.FTZ R119, R132, R117 ;  /* 0x0000007584777220 */ /* 0x000fc80000410000 */
[----:B------:R-:W-:Y:S02]  /*1610*/  @P1 FADD.FTZ R119, R16, R119 ;  /* 0x0000007710771221 */ /* 0x000fe40000010000 */
.L_x_5387:
[----:B------:R-:W-:Y:S05]  /*1620*/  BSYNC B0 ;  /* 0x0000000000007941 */ /* 0x000fea0003800000 */
.L_x_5386:
[----:B------:R-:W-:Y:S01]  /*1630*/  BSSY B0, `(.L_x_5388) ;  /* 0x0000010000007945 */ /* 0x000fe20003800000 */
[----:B------:R-:W-:Y:S02]  /*1640*/  @!P4 ISETP.NE.U32.AND P1, PT, RZ, c[0x0][0x218], PT ;  /* 0x00008600ff00ca0c */ /* 0x000fe40003f25070 */
[----:B------:R-:W-:Y:S02]  /*1650*/  @!P4 ISETP.NE.AND.EX P3, PT, RZ, c[0x0][0x21c], PT, P3 ;  /* 0x00008700ff00ca0c */ /* 0x000fe40003f65330 */
[----:B------:R-:W-:Y:S01]  /*1660*/  ISETP.NE.AND.EX P0, PT, RZ, c[0x0][0x25c], PT, P0 ;  /* 0x00009700ff007a0c */ /* 0x000fe20003f05300 */
[----:B------:R-:W-:Y:S07]  /*1670*/  @!P5 BRA `(.L_x_5389) ;  /* 0x000000b00000d947 */ /* 0x000fee0003800000 */
[----:B------:R-:W-:Y:S01]  /*1680*/  LOP3.LUT P6, RZ, R175, 0xff, RZ, 0xc0, !PT ;  /* 0x000000ffafff7812 */ /* 0x000fe200078cc0ff */
[----:B0-----:R-:W-:Y:S01]  /*1690*/  FMUL.FTZ R116, R119, c[0x0][0x1ec] ;  /* 0x00007b0077747a20 */ /* 0x001fe20000410000 */
        /* <DEDUP_REMOVED lines=9> */
.L_x_5389:
[----:B------:R-:W-:Y:S05]  /*1730*/  BSYNC B0 ;  /* 0x0000000000007941 */ /* 0x000fea0003800000 */
.L_x_5388:
        /* <DEDUP_REMOVED lines=11> */
.L_x_5391:
[----:B------:R-:W-:Y:S05]  /*17f0*/  BSYNC B0 ;  /* 0x0000000000007941 */ /* 0x000fea0003800000 */
.L_x_5390:
        /* <DEDUP_REMOVED lines=20> */
.L_x_5393:
[----:B------:R-:W-:Y:S05]  /*1940*/  BSYNC B0 ;  /* 0x0000000000007941 */ /* 0x000fea0003800000 */
.L_x_5392:
        /* <DEDUP_REMOVED lines=12> */
.L_x_5395:
[----:B------:R-:W-:Y:S05]  /*1a10*/  BSYNC B0 ;  /* 0x0000000000007941 */ /* 0x000fea0003800000 */
.L_x_5394:
[----:B------:R-:W-:Y:S01]  /*1a20*/  BSSY B0, `(.L_x_5396) ;  /* 0x000000d000007945 */ /* 0x000fe20003800000 */
        /* <DEDUP_REMOVED lines=12> */
.L_x_5397:
[----:B------:R-:W-:Y:S05]  /*1af0*/  BSYNC B0 ;  /* 0x0000000000007941 */ /* 0x000fea0003800000 */
.L_x_5396:
        /* <DEDUP_REMOVED lines=12> */
.L_x_5399:
[----:B------:R-:W-:Y:S05]  /*1bc0*/  BSYNC B0 ;  /* 0x0000000000007941 */ /* 0x000fea0003800000 */
.L_x_5398:
[----:B------:R-:W-:Y:S01]  /*1bd0*/  BSSY B0, `(.L_x_5400) ;  /* 0x000000d000007945 */ /* 0x000fe20003800000 */
[----:B------:R-:W-:Y:S05]  /*1be0*/  @!P5 BRA `(.L_x_5401) ;  /* 0x000000b00000d947 */ /* 0x000fea0003800000 */
[----:B------:R-:W-:Y:S01]  /*1bf0*/  LOP3.LUT P2, RZ, R124, 0xff000000, RZ, 0xc0, !PT ;  /* 0xff0000007cff7812 */ /* 0x000fe2000784c0ff */
[----:B------:R-:W-:Y:S02]  /*1c00*/  FMUL.FTZ R119, R122, c[0x0][0x1ec] ;  /* 0x00007b007a777a20 */ /* 0x000fe40000410000 */
[----:B------:R-:W-:Y:S02]  /*1c10*/  IMAD.MOV.U32 R172, RZ, RZ, RZ ;  /* 0x000000ffffac7224 */ /* 0x000fe400078e00ff */
        /* <DEDUP_REMOVED lines=8> */
.L_x_5401:
[----:B------:R-:W-:Y:S05]  /*1ca0*/  BSYNC B0 ;  /* 0x0000000000007941 */ /* 0x000fea0003800000 */
.L_x_5400:
        /* <DEDUP_REMOVED lines=25> */
.L_x_5403:
[----:B------:R-:W-:Y:S05]  /*1e40*/  BSYNC B0 ;  /* 0x0000000000007941 */ /* 0x000fea0003800000 */
.L_x_5402:
[----:B------:R-:W-:Y:S01]  /*1e50*/  BSSY B0, `(.L_x_5404) ;  /* 0x000000d000007945 */ /* 0x000fe20003800000 */
[----:B------:R-:W-:Y:S05]  /*1e60*/  @!P5 BRA `(.L_x_5405) ;  /* 0x000000b00000d947 */ /* 0x000fea0003800000 */
[----:B------:R-:W-:Y:S01]  /*1e70*/  LOP3.LUT P2, RZ, R125, 0xff, RZ, 0xc0, !PT ;  /* 0x000000ff7dff7812 */ /* 0x000fe2000784c0ff */
[----:B------:R-:W-:Y:S01]  /*1e80*/  FMUL.FTZ R116, R117, c[0x0][0x1ec] ;  /* 0x00007b0075747a20 */ /* 0x000fe20000410000 */
[----:B------:R-:W-:-:S03]  /*1e90*/  HFMA2.MMA R119, -RZ, RZ, 0, 0 ;  /* 0x00000000ff777435 */ /* 0x000fc600000001ff */
        /* <DEDUP_REMOVED lines=8> */
.L_x_5405:
[----:B------:R-:W-:Y:S05]  /*1f20*/  BSYNC B0 ;  /* 0x0000000000007941 */ /* 0x000fea0003800000 */
.L_x_5404:
        /* <DEDUP_REMOVED lines=10> */
.L_x_5407:
[----:B------:R-:W-:Y:S05]  /*1fd0*/  BSYNC B0 ;  /* 0x0000000000007941 */ /* 0x000fea0003800000 */
.L_x_5406:
[----:B------:R-:W-:Y:S01]  /*1fe0*/  BSSY B0, `(.L_x_5408) ;  /* 0x000000d000007945 */ /* 0x000fe20003800000 */
        /* <DEDUP_REMOVED lines=12> */
.L_x_5409:
[----:B------:R-:W-:Y:S05]  /*20b0*/  BSYNC B0 ;  /* 0x0000000000007941 */ /* 0x000fea0003800000 */
.L_x_5408:
        /* <DEDUP_REMOVED lines=10> */
.L_x_5411:
[----:B------:R-:W-:Y:S05]  /*2160*/  BSYNC B0 ;  /* 0x0000000000007941 */ /* 0x000fea0003800000 */
.L_x_5410:
        /* <DEDUP_REMOVED lines=13> */
.L_x_5413:
[----:B------:R-:W-:Y:S05]  /*2240*/  BSYNC B0 ;  /* 0x0000000000007941 */ /* 0x000fea0003800000 */
.L_x_5412:
        /* <DEDUP_REMOVED lines=10> */
.L_x_5415:
[----:B------:R-:W-:Y:S05]  /*22f0*/  BSYNC B0 ;  /* 0x0000000000007941 */ /* 0x000fea0003800000 */
.L_x_5414:
        /* <DEDUP_REMOVED lines=13> */
.L_x_5417:
[----:B------:R-:W-:Y:S05]  /*23d0*/  BSYNC B0 ;  /* 0x0000000000007941 */ /* 0x000fea0003800000 */
.L_x_5416:
        /* <DEDUP_REMOVED lines=17> */
[----:B-----5:R-:W-:-:S10]  /*24f0*/  HFMA2.MMA R101, -RZ, RZ, 0, 9.5367431640625e-07 ;  /* 0x00000010ff657435 */ /* 0x020fd400000001ff */
[----:B------:R-:W-:-:S06]  /*2500*/  IMAD.WIDE.U32 R100, R168, R101, c[0x0][0x170] ;  /* 0x00005c00a8647625 */ /* 0x000fcc00078e0065 */
[----:B------:R-:W5:Y:S02]  /*2510*/  LDG.E.128 R100, [R100.64] ;  /* 0x0000000464647981 */ /* 0x000f64000c1e1d00 */
.L_x_5419:
[----:B------:R-:W-:Y:S05]  /*2520*/  BSYNC B0 ;  /* 0x0000000000007941 */ /* 0x000fea0003800000 */
.L_x_5418:
        /* <DEDUP_REMOVED lines=10> */
.L_x_5421:
[----:B------:R-:W-:Y:S05]  /*25d0*/  BSYNC B0 ;  /* 0x0000000000007941 */ /* 0x000fea0003800000 */
.L_x_5420:
[----:B------:R-:W-:Y:S01]  /*25e0*/  BSSY B0, `(.L_x_5422) ;  /* 0x000000d000007945 */ /* 0x000fe20003800000 */
[----:B------:R-:W-:Y:S05]  /*25f0*/  @!P5 BRA `(.L_x_5423) ;  /* 0x000000b00000d947 */ /* 0x000fea0003800000 */
        /* <DEDUP_REMOVED lines=11> */
.L_x_5423:
[----:B------:R-:W-:Y:S05]  /*26b0*/  BSYNC B0 ;  /* 0x0000000000007941 */ /* 0x000fea0003800000 */
.L_x_5422:
        /* <DEDUP_REMOVED lines=10> */
.L_x_5425:
[----:B------:R-:W-:Y:S05]  /*2760*/  BSYNC B0 ;  /* 0x0000000000007941 */ /* 0x000fea0003800000 */
.L_x_5424:
        /* <DEDUP_REMOVED lines=14> */
[----:B------:R-:W-:Y:S01]  /*2850*/  FMUL.FTZ R134, R116, c[0x0][0x1e8] ;  /* 0x00007a0074867a20 */ /* 0x000fe20000410000 */
[----:B------:R-:W-:-:S03]  /*2860*/  HFMA2.MMA R116, -RZ, RZ, 0, 0 ;  /* 0x00000000ff747435 */ /* 0x000fc600000001ff */
[----:B------:R-:W-:-:S04]  /*2870*/  FMUL.FTZ R117, R25, R134 ;  /* 0x0000008619757220 */ /* 0x000fc80000410000 */
[----:B-----5:R-:W-:Y:S01]  /*2880*/  @P6 HADD2.F32 R119, -RZ, R100.H1_H1 ;  /* 0x30000064ff776230 */ /* 0x020fe20000004100 */
[----:B------:R-:W-:-:S04]  /*2890*/  FSEL R117, R117, RZ, P6 ;  /* 0x000000ff75757208 */ /* 0x000fc80003000000 */
[----:B------:R-:W-:Y:S01]  /*28a0*/  @P6 FMUL.FTZ R116, R119, R134 ;  /* 0x0000008677746220 */ /* 0x000fe20000410000 */
[----:B------:R-:W-:-:S03]  /*28b0*/  F2FP.PACK_AB R117, RZ, R117 ;  /* 0x00000075ff75723e */ /* 0x000fc600000000ff */
[----:B------:R-:W-:Y:S01]  /*28c0*/  FADD.FTZ R89, R89, R116 ;  /* 0x0000007459597221 */ /* 0x000fe20000010000 */
[----:B------:R-:W-:Y:S02]  /*28d0*/  PRMT R108, R108, 0x5410, R117 ;  /* 0x000054106c6c7816 */ /* 0x000fe40000000075 */
.L_x_5427:
[----:B------:R-:W-:Y:S05]  /*28e0*/  BSYNC B0 ;  /* 0x0000000000007941 */ /* 0x000fea0003800000 */
.L_x_5426:
        /* <DEDUP_REMOVED lines=19> */
.L_x_5429:
[----:B------:R-:W-:Y:S05]  /*2a20*/  BSYNC B0 ;  /* 0x0000000000007941 */ /* 0x000fea0003800000 */
.L_x_5428:
        /* <DEDUP_REMOVED lines=13> */
.L_x_5431:
[----:B------:R-:W-:Y:S05]  /*2b00*/  BSYNC B0 ;  /* 0x0000000000007941 */ /* 0x000fea0003800000 */
.L_x_5430:
        /* <DEDUP_REMOVED lines=10> */
.L_x_5433:
[----:B------:R-:W-:Y:S05]  /*2bb0*/  BSYNC B0 ;  /* 0x0000000000007941 */ /* 0x000fea0003800000 */
.L_x_5432:
[----:B------:R-:W-:Y:S01]  /*2bc0*/  BSSY B0, `(.L_x_5434) ;  /* 0x000000d000007945 */ /* 0x000fe20003800000 */
        /* <DEDUP_REMOVED lines=12> */
.L_x_5435:
[----:B------:R-:W-:Y:S05]  /*2c90*/  BSYNC B0 ;  /* 0x0000000000007941 */ /* 0x000fea0003800000 */
.L_x_5434:
        /* <DEDUP_REMOVED lines=10> */
.L_x_5437:
[----:B------:R-:W-:Y:S05]  /*2d40*/  BSYNC B0 ;  /* 0x0000000000007941 */ /* 0x000fea0003800000 */
.L_x_5436:
[----:B------:R-:W-:Y:S01]  /*2d50*/  BSSY B0, `(.L_x_5438) ;  /* 0x000000d000007945 */ /* 0x000fe20003800000 */
[----:B------:R-:W-:Y:S05]  /*2d60*/  @!P5 BRA `(.L_x_5439) ;  /* 0x000000b00000d947 */ /* 0x000fea0003800000 */
[----:B------:R-:W-:Y:S01]  /*2d70*/  LOP3.LUT P2, RZ, R3, 0xff, RZ, 0xc0, !PT ;  /* 0x000000ff03ff7812 */ /* 0x000fe2000784c0ff */
[----:B------:R-:W-:Y:S02]  /*2d80*/  FMUL.FTZ R116, R123, c[0x0][0x1ec] ;  /* 0x00007b007b747a20 */ /* 0x000fe40000410000 */
[----:B------:R-:W-:Y:S02]  /*2d90*/  IMAD.MOV.U32 R119, RZ, RZ, RZ ;  /* 0x000000ffff777224 */ /* 0x000fe400078e00ff */
        /* <DEDUP_REMOVED lines=8> */
.L_x_5439:
[----:B------:R-:W-:Y:S05]  /*2e20*/  BSYNC B0 ;  /* 0x0000000000007941 */ /* 0x000fea0003800000 */
.L_x_5438:
        /* <DEDUP_REMOVED lines=10> */
.L_x_5441:
[----:B------:R-:W-:Y:S05]  /*2ed0*/  BSYNC B0 ;  /* 0x0000000000007941 */ /* 0x000fea0003800000 */
.L_x_5440:
        /* <DEDUP_REMOVED lines=13> */
.L_x_5443:
[----:B------:R-:W-:Y:S05]  /*2fb0*/  BSYNC B0 ;  /* 0x0000000000007941 */ /* 0x000fea0003800000 */
.L_x_5442:
        /* <DEDUP_REMOVED lines=10> */
.L_x_5445:
[----:B------:R-:W-:Y:S05]  /*3060*/  BSYNC B0 ;  /* 0x0000000000007941 */ /* 0x000fea0003800000 */
.L_x_5444:
        /* <DEDUP_REMOVED lines=13> */
.L_x_5447:
[----:B------:R-:W-:Y:S05]  /*3140*/  BSYNC B0 ;  /* 0x0000000000007941 */ /* 0x000fea0003800000 */
.L_x_5446:
        /* <DEDUP_REMOVED lines=10> */
.L_x_5449:
[----:B------:R-:W-:Y:S05]  /*31f0*/  BSYNC B0 ;  /* 0x0000000000007941 */ /* 0x000fea0003800000 */
.L_x_5448:
        /* <DEDUP_REMOVED lines=19> */
.L_x_5451:
[----:B------:R-:W-:Y:S05]  /*3330*/  BSYNC B0 ;  /* 0x0000000000007941 */ /* 0x000fea0003800000 */
.L_x_5450:
        /* <DEDUP_REMOVED lines=13> */
.L_x_5380:
        /* <DEDUP_REMOVED lines=22> */
.L_x_5384:
[----:B------:R-:W-:Y:S01]  /*3570*/  HFMA2.MMA R171, -RZ, RZ, 0, 9.5367431640625e-07 ;  /* 0x00000010ffab7435 */ /* 0x000fe200000001ff */
[----:B------:R-:W-:-:S02]  /*3580*/  MOV R168, R120 ;  /* 0x0000007800a87202 */ /* 0x000fc40000000f00 */
[----:B------:R-:W-:Y:S02]  /*3590*/  MOV R172, 0x1f ;  /* 0x0000001f00ac7802 */ /* 0x000fe40000000f00 */
[----:B------:R-:W-:Y:S02]  /*35a0*/  MOV R173, 0xffffffff ;  /* 0xffffffff00ad7802 */ /* 0x000fe40000000f00 */
[----:B------:R-:W-:Y:S02]  /*35b0*/  MOV R116, 0x35d0 ;  /* 0x000035d000747802 */ /* 0x000fe40000000f00 */
[----:B------:R-:W-:Y:S05]  /*35c0*/  CALL.REL.NOINC `($__internal_159_$__cuda_sm70_shflsync_down_p) ;  /* 0x0000046000007944 */ /* 0x000fea0003c00000 */
[----:B-1----:R-:W-:Y:S01]  /*35d0*/  MOV R119, R168 ;  /* 0x000000a800777202 */ /* 0x002fe20000000f00 */
[----:B0-----:R-:W-:Y:S05]  /*35e0*/  BRA `(.L_x_5453) ;  /* 0xffffdc4000007947 */ /* 0x001fea000383ffff */
.L_x_5385:
[----:B------:R-:W-:Y:S01]  /*35f0*/  HFMA2.MMA R171, -RZ, RZ, 0, 9.5367431640625e-07 ;  /* 0x00000010ffab7435 */ /* 0x000fe200000001ff */
[----:B------:R-:W-:Y:S01]  /*3600*/  IMAD.MOV.U32 R168, RZ, RZ, R121 ;  /* 0x000000ffffa87224 */ /* 0x000fe200078e0079 */
[----:B------:R-:W-:Y:S02]  /*3610*/  MOV R172, 0x1f ;  /* 0x0000001f00ac7802 */ /* 0x000fe40000000f00 */
[----:B------:R-:W-:Y:S02]  /*3620*/  MOV R173, 0xffffffff ;  /* 0xffffffff00ad7802 */ /* 0x000fe40000000f00 */
[----:B------:R-:W-:-:S02]  /*3630*/  MOV R116, 0x3650 ;  /* 0x0000365000747802 */ /* 0x000fc40000000f00 */
[----:B01----:R-:W-:Y:S05]  /*3640*/  CALL.REL.NOINC `($__internal_159_$__cuda_sm70_shflsync_down_p) ;  /* 0x000003e000007944 */ /* 0x003fea0003c00000 */
[----:B------:R-:W-:Y:S01]  /*3650*/  FADD.FTZ R119, R119, R120 ;  /* 0x0000007877777221 */ /* 0x000fe20000010000 */
[----:B0-----:R-:W-:Y:S01]  /*3660*/  HFMA2.MMA R171, -RZ, RZ, 0, 4.76837158203125e-07 ;  /* 0x00000008ffab7435 */ /* 0x001fe200000001ff */
[----:B-1----:R-:W-:Y:S01]  /*3670*/  FADD.FTZ R121, R121, R168 ;  /* 0x000000a879797221 */ /* 0x002fe20000010000 */
[----:B------:R-:W-:Y:S01]  /*3680*/  MOV R172, 0x1f ;  /* 0x0000001f00ac7802 */ /* 0x000fe20000000f00 */
[----:B------:R-:W-:Y:S01]  /*3690*/  IMAD.MOV.U32 R173, RZ, RZ, -0x1 ;  /* 0xffffffffffad7424 */ /* 0x000fe200078e00ff */
[----:B------:R-:W-:-:S02]  /*36a0*/  MOV R168, R119 ;  /* 0x0000007700a87202 */ /* 0x000fc40000000f00 */
[----:B------:R-:W-:Y:S02]  /*36b0*/  MOV R116, 0x36d0 ;  /* 0x000036d000747802 */ /* 0x000fe40000000f00 */
[----:B------:R-:W-:Y:S05]  /*36c0*/  CALL.REL.NOINC `($__internal_159_$__cuda_sm70_shflsync_down_p) ;  /* 0x0000036000007944 */ /* 0x000fea0003c00000 */
[----:B0-----:R-:W-:Y:S01]  /*36d0*/  HFMA2.MMA R171, -RZ, RZ, 0, 4.76837158203125e-07 ;  /* 0x00000008ffab7435 */ /* 0x001fe200000001ff */
[----:B-1----:R-:W-:Y:S01]  /*36e0*/  MOV R118, R168 ;  /* 0x000000a800767202 */ /* 0x002fe20000000f00 */
[----:B------:R-:W-:Y:S01]  /*36f0*/  IMAD.MOV.U32 R173, RZ, RZ, -0x1 ;  /* 0xffffffffffad7424 */ /* 0x000fe200078e00ff */
[----:B------:R-:W-:Y:S02]  /*3700*/  MOV R168, R121 ;  /* 0x0000007900a87202 */ /* 0x000fe40000000f00 */
[----:B------:R-:W-:Y:S02]  /*3710*/  MOV R172, 0x1f ;  /* 0x0000001f00ac7802 */ /* 0x000fe40000000f00 */
[----:B------:R-:W-:Y:S02]  /*3720*/  MOV R116, 0x3740 ;  /* 0x0000374000747802 */ /* 0x000fe40000000f00 */
[----:B------:R-:W-:Y:S05]  /*3730*/  CALL.REL.NOINC `($__internal_159_$__cuda_sm70_shflsync_down_p) ;  /* 0x000002f000007944 */ /* 0x000fea0003c00000 */
[----:B------:R-:W-:Y:S01]  /*3740*/  FADD.FTZ R119, R118, R119 ;  /* 0x0000007776777221 */ /* 0x000fe20000010000 */
[----:B0-----:R-:W-:Y:S01]  /*3750*/  HFMA2.MMA R171, -RZ, RZ, 0, 2.384185791015625e-07 ;  /* 0x00000004ffab7435 */ /* 0x001fe200000001ff */
[----:B-1----:R-:W-:Y:S01]  /*3760*/  FADD.FTZ R121, R121, R168 ;  /* 0x000000a879797221 */ /* 0x002fe20000010000 */
[----:B------:R-:W-:-:S02]  /*3770*/  MOV R172, 0x1f ;  /* 0x0000001f00ac7802 */ /* 0x000fc40000000f00 */
[----:B------:R-:W-:Y:S02]  /*3780*/  MOV R173, 0xffffffff ;  /* 0xffffffff00ad7802 */ /* 0x000fe40000000f00 */
[----:B------:R-:W-:Y:S02]  /*3790*/  MOV R168, R119 ;  /* 0x0000007700a87202 */ /* 0x000fe40000000f00 */
[----:B------:R-:W-:Y:S02]  /*37a0*/  MOV R116, 0x37c0 ;  /* 0x000037c000747802 */ /* 0x000fe40000000f00 */
[----:B------:R-:W-:Y:S05]  /*37b0*/  CALL.REL.NOINC `($__internal_159_$__cuda_sm70_shflsync_down_p) ;  /* 0x0000027000007944 */ /* 0x000fea0003c00000 */
[----:B0-----:R-:W-:Y:S01]  /*37c0*/  HFMA2.MMA R171, -RZ, RZ, 0, 2.384185791015625e-07 ;  /* 0x00000004ffab7435 */ /* 0x001fe200000001ff */
[----:B-1----:R-:W-:Y:S01]  /*37d0*/  MOV R118, R168 ;  /* 0x000000a800767202 */ /* 0x002fe20000000f00 */
[----:B------:R-:W-:Y:S01]  /*37e0*/  IMAD.MOV.U32 R168, RZ, RZ, R121 ;  /* 0x000000ffffa87224 */ /* 0x000fe200078e0079 */
[----:B------:R-:W-:Y:S02]  /*37f0*/  MOV R172, 0x1f ;  /* 0x0000001f00ac7802 */ /* 0x000fe40000000f00 */
[----:B------:R-:W-:Y:S02]  /*3800*/  MOV R173, 0xffffffff ;  /* 0xffffffff00ad7802 */ /* 0x000fe40000000f00 */
[----:B------:R-:W-:-:S02]  /*3810*/  MOV R116, 0x3830 ;  /* 0x0000383000747802 */ /* 0x000fc40000000f00 */
[----:B------:R-:W-:Y:S05]  /*3820*/  CALL.REL.NOINC `($__internal_159_$__cuda_sm70_shflsync_down_p) ;  /* 0x0000020000007944 */ /* 0x000fea0003c00000 */
[----:B------:R-:W-:Y:S01]  /*3830*/  FADD.FTZ R119, R118, R119 ;  /* 0x0000007776777221 */ /* 0x000fe20000010000 */
[----:B0-----:R-:W-:Y:S01]  /*3840*/  HFMA2.MMA R171, -RZ, RZ, 0, 1.1920928955078125e-07 ;  /* 0x00000002ffab7435 */ /* 0x001fe200000001ff */
[----:B-1----:R-:W-:Y:S01]  /*3850*/  FADD.FTZ R123, R121, R168 ;  /* 0x000000a8797b7221 */ /* 0x002fe20000010000 */
[----:B------:R-:W-:Y:S01]  /*3860*/  MOV R172, 0x1f ;  /* 0x0000001f00ac7802 */ /* 0x000fe20000000f00 */
[----:B------:R-:W-:Y:S01]  /*3870*/  IMAD.MOV.U32 R173, RZ, RZ, -0x1 ;  /* 0xffffffffffad7424 */ /* 0x000fe200078e00ff */
[----:B------:R-:W-:-:S02]  /*3880*/  MOV R168, R119 ;  /* 0x0000007700a87202 */ /* 0x000fc40000000f00 */
[----:B------:R-:W-:Y:S02]  /*3890*/  MOV R116, 0x38b0 ;  /* 0x000038b000747802 */ /* 0x000fe40000000f00 */
[----:B------:R-:W-:Y:S05]  /*38a0*/  CALL.REL.NOINC `($__internal_159_$__cuda_sm70_shflsync_down_p) ;  /* 0x0000018000007944 */ /* 0x000fea0003c00000 */
[----:B0-----:R-:W-:Y:S01]  /*38b0*/  HFMA2.MMA R171, -RZ, RZ, 0, 1.1920928955078125e-07 ;  /* 0x00000002ffab7435 */ /* 0x001fe200000001ff */
[----:B-1----:R-:W-:Y:S01]  /*38c0*/  MOV R118, R168 ;  /* 0x000000a800767202 */ /* 0x002fe20000000f00 */
[----:B------:R-:W-:Y:S01]  /*38d0*/  IMAD.MOV.U32 R173, RZ, RZ, -0x1 ;  /* 0xffffffffffad7424 */ /* 0x000fe200078e00ff */
[----:B------:R-:W-:Y:S02]  /*38e0*/  MOV R168, R123 ;  /* 0x0000007b00a87202 */ /* 0x000fe40000000f00 */
[----:B------:R-:W-:Y:S02]  /*38f0*/  MOV R172, 0x1f ;  /* 0x0000001f00ac7802 */ /* 0x000fe40000000f00 */
[----:B------:R-:W-:Y:S02]  /*3900*/  MOV R116, 0x3920 ;  /* 0x0000392000747802 */ /* 0x000fe40000000f00 */
[----:B------:R-:W-:Y:S05]  /*3910*/  CALL.REL.NOINC `($__internal_159_$__cuda_sm70_shflsync_down_p) ;  /* 0x0000011000007944 */ /* 0x000fea0003c00000 */
[----:B------:R-:W-:Y:S01]  /*3920*/  FADD.FTZ R121, R118, R119 ;  /* 0x0000007776797221 */ /* 0x000fe20000010000 */
[----:B0-----:R-:W-:Y:S01]  /*3930*/  HFMA2.MMA R171, -RZ, RZ, 0, 5.9604644775390625e-08 ;  /* 0x00000001ffab7435 */ /* 0x001fe200000001ff */
[----:B-1----:R-:W-:Y:S01]  /*3940*/  FADD.FTZ R123, R123, R168 ;  /* 0x000000a87b7b7221 */ /* 0x002fe20000010000 */
[----:B------:R-:W-:-:S02]  /*3950*/  MOV R172, 0x1f ;  /* 0x0000001f00ac7802 */ /* 0x000fc40000000f00 */
[----:B------:R-:W-:Y:S02]  /*3960*/  MOV R173, 0xffffffff ;  /* 0xffffffff00ad7802 */ /* 0x000fe40000000f00 */
[----:B------:R-:W-:Y:S02]  /*3970*/  MOV R168, R121 ;  /* 0x0000007900a87202 */ /* 0x000fe40000000f00 */
[----:B------:R-:W-:Y:S02]  /*3980*/  MOV R116, 0x39a0 ;  /* 0x000039a000747802 */ /* 0x000fe40000000f00 */
[----:B------:R-:W-:Y:S05]  /*3990*/  CALL.REL.NOINC `($__internal_159_$__cuda_sm70_shflsync_down_p) ;  /* 0x0000009000007944 */ /* 0x000fea0003c00000 */
[----:B0-----:R-:W-:Y:S01]  /*39a0*/  HFMA2.MMA R171, -RZ, RZ, 0, 5.9604644775390625e-08 ;  /* 0x00000001ffab7435 */ /* 0x001fe200000001ff */
[----:B-1----:R-:W-:Y:S01]  /*39b0*/  MOV R122, R168 ;  /* 0x000000a8007a7202 */ /* 0x002fe20000000f00 */
[----:B------:R-:W-:Y:S01]  /*39c0*/  IMAD.MOV.U32 R168, RZ, RZ, R123 ;  /* 0x000000ffffa87224 */ /* 0x000fe200078e007b */
[----:B------:R-:W-:Y:S02]  /*39d0*/  MOV R172, 0x1f ;  /* 0x0000001f00ac7802 */ /* 0x000fe40000000f00 */
[----:B------:R-:W-:Y:S02]  /*39e0*/  MOV R173, 0xffffffff ;  /* 0xffffffff00ad7802 */ /* 0x000fe40000000f00 */
[----:B------:R-:W-:-:S02]  /*39f0*/  MOV R116, 0x3a10 ;  /* 0x00003a1000747802 */ /* 0x000fc40000000f00 */
[----:B------:R-:W-:Y:S05]  /*3a00*/  CALL.REL.NOINC `($__internal_159_$__cuda_sm70_shflsync_down_p) ;  /* 0x0000002000007944 */ /* 0x000fea0003c00000 */
[----:B-1----:R-:W-:Y:S01]  /*3a10*/  MOV R116, R168 ;  /* 0x000000a800747202 */ /* 0x002fe20000000f00 */
[----:B0-----:R-:W-:Y:S05]  /*3a20*/  BRA `(.L_x_5454) ;  /* 0xffffd92000007947 */ /* 0x001fea000383ffff */
        .weak           $__internal_159_$__cuda_sm70_shflsync_down_p
        .type           $__internal_159_$__cuda_sm70_shflsync_down_p,@function
        .size           $__internal_159_$__cuda_sm70_shflsync_down_p,(.L_x_6961 - $__internal_159_$__cuda_sm70_shflsync_down_p)
$__internal_159_$__cuda_sm70_shflsync_down_p:
[----:B------:R-:W-:Y:S01]  /*3a30*/  HFMA2.MMA R117, -RZ, RZ, 0, 0 ;  /* 0x00000000ff757435 */ /* 0x000fe200000001ff */
[----:B------:R-:W-:Y:S04]  /*3a40*/  WARPSYNC R173 ;  /* 0x000000ad00007348 */ /* 0x000fe80003800000 */
[----:B------:R0:W1:Y:S01]  /*3a50*/  SHFL.DOWN PT, R168, R168, R171, R172 ;  /* 0x080000aba8a87389 */ /* 0x00006200000e00ac */
[----:B------:R-:W-:Y:S05]  /*3a60*/  RET.REL.NODEC R116 `(_ZN10layer_norm13ln_bwd_kernelINS_13Kernel_traitsIf6__halffS2_fjLj2048ELj1ELj1ELj4ELj16ENS_18Kernel_traits_baseILj2048EfS2_fS2_fjLj128EEEEELb1ELb1ELb1ELb1EEEvNS_9BwdParamsE) ;  /* 0xffffc59074007950 */ /* 0x000fea0003c3ffff */
.L_x_5455:
        /* <DEDUP_REMOVED lines=9> */
.L_x_6961:


//--------------------- .text._ZN10layer_norm13ln_bwd_kernelINS_13Kernel_traitsI6__halfffffjLj2048ELj1ELj1ELj4ELj16ENS_18Kernel_traits_baseILj2048ES2_ffffjLj128EEEEELb0ELb0ELb0ELb0EEEvNS_9BwdParamsE --------------------------
	.section	.text._ZN10layer_norm13ln_bwd_kernelINS_13Kernel_traitsI6__halfffffjLj2048ELj1ELj1ELj4ELj16ENS_18Kernel_traits_baseILj2048ES2_ffffjLj128EEEEELb0ELb0ELb0ELb0EEEvNS_9BwdParamsE,"ax",@progbits
	.sectioninfo	@"SHI_REGISTERS=126"
	.align	128
        .global         _ZN10layer_norm13ln_bwd_kernelINS_13Kernel_traitsI6__halfffffjLj2048ELj1ELj1ELj4ELj16ENS_18Kernel_traits_baseILj2048ES2_ffffjLj128EEEEELb0ELb0ELb0ELb0EEEvNS_9BwdParamsE
        .type           _ZN10layer_norm13ln_bwd_kernelINS_13Kernel_traitsI6__halfffffjLj2048ELj1ELj1ELj4ELj16ENS_18Kernel_traits_baseILj2048ES2_ffffjLj128EEEEELb0ELb0ELb0ELb0EEEvNS_9BwdParamsE,@function
        .size           _ZN10layer_norm13ln_bwd_kernelINS_13Kernel_traitsI6__halfffffjLj2048ELj1ELj1ELj4ELj16ENS_18Kernel_traits_baseILj2048ES2_ffffjLj128EEEEELb0ELb0ELb0ELb0EEEvNS_9BwdParamsE,(.L_x_6962 - _ZN10layer_norm13ln_bwd_kernelINS_13Kernel_traitsI6__halfffffjLj2048ELj1ELj1ELj4ELj16ENS_18Kernel_traits_baseILj2048ES2_ffffjLj128EEEEELb0ELb0ELb0ELb0EEEvNS_9BwdParamsE)
        .other          _ZN10layer_norm13ln_bwd_kernelINS_13Kernel_traitsI6__halfffffjLj2048ELj1ELj1ELj4ELj16ENS_18Kernel_traits_baseILj2048ES2_ffffjLj128EEEEELb0ELb0ELb0ELb0EEEvNS_9BwdParamsE,@"STO_CUDA_ENTRY STV_DEFAULT"
_ZN10layer_norm13ln_bwd_kernelINS_13Kernel_traitsI6__halfffffjLj2048ELj1ELj1ELj4ELj16ENS_18Kernel_traits_baseILj2048ES2_ffffjLj128EEEEELb0ELb0ELb0ELb0EEEvNS_9BwdParamsE:
.text._ZN10layer_norm13ln_bwd_kernelINS_13Kernel_traitsI6__halfffffjLj2048ELj1ELj1ELj4ELj16ENS_18Kernel_traits_baseILj2048ES2_ffffjLj128EEEEELb0ELb0ELb0ELb0EEEvNS_9BwdParamsE:
        /* <DEDUP_REMOVED lines=10> */
[C---:B------:R-:W-:Y:S02]  /*00a0*/  ISETP.GE.U32.AND P3, PT, R0.reuse, 0x100, PT ;  /* 0x000001000000780c */ /* 0x040fe40003f66070 */
[C---:B------:R-:W-:Y:S02]  /*00b0*/  ISETP.GE.U32.AND P4, PT, R0.reuse, 0x180, PT ;  /* 0x000001800000780c */ /* 0x040fe40003f86070 */
[----:B------:R-:W-:-:S07]  /*00c0*/  ISETP.GE.U32.AND P5, PT, R0, 0x200, PT ;  /* 0x000002000000780c */ /* 0x000fce0003fa6070 */
[----:B------:R-:W-:Y:S02]  /*00d0*/  @P2 MOV R3, 0x8 ;  /* 0x0000000800032802 */ /* 0x000fe40000000f00 */
[----:B------:R-:W-:Y:S02]  /*00e0*/  @P3 MOV R15, 0x8 ;  /* 0x00000008000f3802 */ /* 0x000fe40000000f00 */
[----:B------:R-:W-:Y:S01]  /*00f0*/  @P4 MOV R17, 0x8 ;  /* 0x0000000800114802 */ /* 0x000fe20000000f00 */
[C---:B------:R-:W-:Y:S01]  /*0100*/  @P2 IMAD.WIDE.U32 R2, R10.reuse, R3, c[0x0][0x1b0] ;  /* 0x00006c000a022625 */ /* 0x040fe200078e0003 */
[----:B------:R-:W-:Y:S02]  /*0110*/  @P2 LOP3.LUT R10, R10, 0x80, RZ, 0xfc, !PT ;  /* 0x000000800a0a2812 */ /* 0x000fe400078efcff */
[----:B------:R-:W-:Y:S02]  /*0120*/  @P5 MOV R11, 0x8 ;  /* 0x00000008000b5802 */ /* 0x000fe40000000f00 */
[----:B------:R0:W5:Y:S01]  /*0130*/  @P2 LDG.E.64 R4, [R2.64] ;  /* 0x0000000402042981 */ /* 0x000162000c1e1b00 */
[C---:B------:R-:W-:Y:S01]  /*0140*/  @P3 IMAD.WIDE.U32 R14, R10.reuse, R15, c[0x0][0x1b0] ;  /* 0x00006c000a0e3625 */ /* 0x040fe200078e000f */
[----:B------:R-:W-:-:S04]  /*0150*/  @P3 IADD3 R10, R10, 0x80, RZ ;  /* 0x000000800a0a3810 */ /* 0x000fc80007ffe0ff */
[----:B------:R0:W5:Y:S01]  /*0160*/  @P3 LDG.E.64 R6, [R14.64] ;  /* 0x000000040e063981 */ /* 0x000162000c1e1b00 */
[C---:B------:R-:W-:Y:S01]  /*0170*/  @P4 IMAD.WIDE.U32 R16, R10.reuse, R17, c[0x0][0x1b0] ;  /* 0x00006c000a104625 */ /* 0x040fe200078e0011 */
[----:B------:R-:W-:-:S04]  /*0180*/  @P4 IADD3 R10, R10, 0x80, RZ ;  /* 0x000000800a0a4810 */ /* 0x000fc80007ffe0ff */
[----:B------:R0:W5:Y:S01]  /*0190*/  @P4 LDG.E.64 R8, [R16.64] ;  /* 0x0000000410084981 */ /* 0x000162000c1e1b00 */
[----:B------:R-:W-:-:S05]  /*01a0*/  @P5 IMAD.WIDE.U32 R10, R10, R11, c[0x0][0x1b0] ;  /* 0x00006c000a0a5625 */ /* 0x000fca00078e000b */
[----:B------:R0:W5:Y:S01]  /*01b0*/  @P5 LDG.E.64 R12, [R10.64] ;  /* 0x000000040a0c5981 */ /* 0x000162000c1e1b00 */
        /* <DEDUP_REMOVED lines=21> */
[----:B-----5:R-:W-:Y:S01]  /*0310*/  MOV R10, R5 ;  /* 0x00000005000a7202 */ /* 0x020fe20000000f00 */
[----:B------:R-:W-:Y:S01]  /*0320*/  HFMA2.MMA R80, -RZ, RZ, 0, 5.9604644775390625e-08 ;  /* 0x00000001ff507435 */ /* 0x000fe200000001ff */
[--C-:B------:R-:W-:Y:S01]  /*0330*/  SHF.R.U64 R3, R4, 0x10, R5.reuse ;  /* 0x0000001004037819 */ /* 0x100fe20000001205 */
[----:B------:R-:W-:Y:S01]  /*0340*/  HFMA2.MMA R21, -RZ, RZ, 0, 0 ;  /* 0x00000000ff157435 */ /* 0x000fe200000001ff */
[----:B------:R-:W-:Y:S02]  /*0350*/  MOV R11, R6 ;  /* 0x00000006000b7202 */ /* 0x000fe40000000f00 */
[----:B------:R-:W-:Y:S01]  /*0360*/  MOV R14, R7 ;  /* 0x00000007000e7202 */ /* 0x000fe20000000f00 */
[----:B------:R-:W-:Y:S01]  /*0370*/  HADD2.F32 R3, -RZ, R3.H0_H0 ;  /* 0x20000003ff037230 */ /* 0x000fe20000004100 */
[----:B------:R-:W-:Y:S02]  /*0380*/  MOV R15, R8 ;  /* 0x00000008000f7202 */ /* 0x000fe40000000f00 */
[----:B------:R-:W-:Y:S01]  /*0390*/  MOV R2, R4 ;  /* 0x0000000400027202 */ /* 0x000fe20000000f00 */
[----:B------:R-:W-:Y:S01]  /*03a0*/  HADD2.F32 R4, -RZ, R10.H0_H0 ;  /* 0x2000000aff047230 */ /* 0x000fe20000004100 */
[----:B------:R-:W-:Y:S01]  /*03b0*/  SHF.R.U32.HI R5, RZ, 0x10, R5 ;  /* 0x00000010ff057819 */ /* 0x000fe20000011605 */
[----:B------:R-:W-:Y:S01]  /*03c0*/  HADD2.F32 R10, -RZ, R15.H0_H0 ;  /* 0x2000000fff0a7230 */ /* 0x000fe20000004100 */
[--C-:B------:R-:W-:Y:S01]  /*03d0*/  SHF.R.U64 R50, R6, 0x10, R7.reuse ;  /* 0x0000001006327819 */ /* 0x100fe20000001207 */
[----:B------:R-:W-:Y:S01]  /*03e0*/  HADD2.F32 R6, -RZ, R11.H0_H0 ;  /* 0x2000000bff067230 */ /* 0x000fe20000004100 */
[----:B------:R-:W-:Y:S01]  /*03f0*/  SHF.R.U32.HI R49, RZ, 0x10, R7 ;  /* 0x00000010ff317819 */ /* 0x000fe20000011607 */
[----:B------:R-:W-:Y:S01]  /*0400*/  HADD2.F32 R2, -RZ, R2.H0_H0 ;  /* 0x20000002ff027230 */ /* 0x000fe20000004100 */
[--C-:B------:R-:W-:Y:S01]  /*0410*/  SHF.R.U64 R48, R8, 0x10, R9.reuse ;  /* 0x0000001008307819 */ /* 0x100fe20000001209 */
[----:B------:R-:W-:Y:S01]  /*0420*/  HADD2.F32 R8, -RZ, R14.H0_H0 ;  /* 0x2000000eff087230 */ /* 0x000fe20000004100 */
[----:B------:R-:W-:Y:S01]  /*0430*/  MOV R16, R9 ;  /* 0x0000000900107202 */ /* 0x000fe20000000f00 */
[----:B------:R-:W-:Y:S01]  /*0440*/  HADD2.F32 R5, -RZ, R5.H0_H0 ;  /* 0x20000005ff057230 */ /* 0x000fe20000004100 */
[----:B------:R-:W-:Y:S01]  /*0450*/  SHF.R.U32.HI R19, RZ, 0x10, R9 ;  /* 0x00000010ff137819 */ /* 0x000fe20000011609 */
[----:B------:R-:W-:Y:S01]  /*0460*/  HADD2.F32 R7, -RZ, R50.H0_H0 ;  /* 0x20000032ff077230 */ /* 0x000fe20000004100 */
[----:B------:R-:W-:Y:S01]  /*0470*/  MOV R17, R12 ;  /* 0x0000000c00117202 */ /* 0x000fe20000000f00 */
[----:B------:R-:W-:Y:S01]  /*0480*/  HADD2.F32 R9, -RZ, R49.H0_H0 ;  /* 0x20000031ff097230 */ /* 0x000fe20000004100 */
[--C-:B------:R-:W-:Y:S01]  /*0490*/  SHF.R.U64 R18, R12, 0x10, R13.reuse ;  /* 0x000000100c127819 */ /* 0x100fe2000000120d */
[----:B------:R-:W-:Y:S01]  /*04a0*/  HADD2.F32 R11, -RZ, R48.H0_H0 ;  /* 0x20000030ff0b7230 */ /* 0x000fe20000004100 */
[----:B------:R-:W-:Y:S01]  /*04b0*/  MOV R77, R13 ;  /* 0x0000000d004d7202 */ /* 0x000fe20000000f00 */
[----:B------:R-:W-:Y:S01]  /*04c0*/  HADD2.F32 R12, -RZ, R16.H0_H0 ;  /* 0x20000010ff0c7230 */ /* 0x000fe20000004100 */
[----:B------:R-:W-:Y:S01]  /*04d0*/  SHF.R.U32.HI R76, RZ, 0x10, R13 ;  /* 0x00000010ff4c7819 */ /* 0x000fe2000001160d */
[----:B------:R-:W-:-:S02]  /*04e0*/  HADD2.F32 R13, -RZ, R19.H0_H0 ;  /* 0x20000013ff0d7230 */ /* 0x000fc40000004100 */
[----:B------:R-:W-:Y:S02]  /*04f0*/  HADD2.F32 R14, -RZ, R17.H0_H0 ;  /* 0x20000011ff0e7230 */ /* 0x000fe40000004100 */
[----:B------:R-:W-:Y:S02]  /*0500*/  HADD2.F32 R15, -RZ, R18.H0_H0 ;  /* 0x20000012ff0f7230 */ /* 0x000fe40000004100 */
[----:B------:R-:W-:Y:S02]  /*0510*/  HADD2.F32 R77, -RZ, R77.H0_H0 ;  /* 0x2000004dff4d7230 */ /* 0x000fe40000004100 */
[----:B0-----:R-:W-:Y:S02]  /*0520*/  HADD2.F32 R76, -RZ, R76.H0_H0 ;  /* 0x2000004cff4c7230 */ /* 0x001fe40000004100 */
.L_x_5475:
[----:B------:R-:W-:Y:S02]  /*0530*/  MOV R70, 0x4 ;  /* 0x0000000400467802 */ /* 0x000fe40000000f00 */
[----:B------:R-:W-:Y:S02]  /*0540*/  ISETP.NE.U32.AND P0, PT, RZ, c[0x0][0x1c0], PT ;  /* 0x00007000ff007a0c */ /* 0x000fe40003f05070 */
[----:B------:R-:W-:Y:S01]  /*0550*/  SHF.R.S32.HI R74, RZ, 0x1f, R81 ;  /* 0x0000001fff4a7819 */ /* 0x000fe20000011451 */
[----:B------:R-:W-:Y:S01]  /*0560*/  IMAD.WIDE R72, R81, R70, c[0x0][0x1a0] ;  /* 0x0000680051487625 */ /* 0x000fe200078e0246 */
[----:B------:R-:W-:-:S03]  /*0570*/  ISETP.NE.AND.EX P0, PT, RZ, c[0x0][0x1c4], PT, P0 ;  /* 0x00007100ff007a0c */ /* 0x000fc60003f05300 */
[C---:B------:R-:W-:Y:S02]  /*0580*/  IMAD.WIDE R70, R81.reuse, R70, c[0x0][0x1a8] ;  /* 0x00006a0051467625 */ /* 0x040fe400078e0246 */
[----:B------:R-:W2:Y:S04]  /*0590*/  LDG.E R72, [R72.64] ;  /* 0x0000000448487981 */ /* 0x000ea8000c1e1900 */
[----:B------:R0:W5:Y:S04]  /*05a0*/  LDG.E R91, [R70.64] ;  /* 0x00000004465b7981 */ /* 0x000168000c1e1900 */
[----:B------:R-:W-:-:S04]  /*05b0*/  @P0 LEA R68, P1, R81, c[0x0][0x1c0], 0x2 ;  /* 0x0000700051440a11 */ /* 0x000fc800078210ff */
[C---:B------:R-:W-:Y:S01]  /*05c0*/  @P0 LEA.HI.X R69, R81.reuse, c[0x0][0x1c4], R74, 0x2, P1 ;  /* 0x0000710051450a11 */ /* 0x040fe200008f144a */
[----:B------:R-:W-:Y:S01]  /*05d0*/  IMAD R74, R81, c[0x0][0x168], RZ ;  /* 0x00005a00514a7a24 */ /* 0x000fe200078e02ff */
[----:B------:R-:W-:-:S04]  /*05e0*/  MOV R82, 0x3f800000 ;  /* 0x3f80000000527802 */ /* 0x000fc80000000f00 */
[----:B------:R-:W-:Y:S02]  /*05f0*/  SHF.R.S32.HI R75, RZ, 0x1f, R74 ;  /* 0x0000001fff4b7819 */ /* 0x000fe4000001144a */
[----:B------:R0:W5:Y:S02]  /*0600*/  @P0 LDG.E R82, [R68.64] ;  /* 0x0000000444520981 */ /* 0x000164000c1e1900 */
[----:B------:R-:W-:Y:S02]  /*0610*/  LEA.HI R75, R75, R74, RZ, 0x2 ;  /* 0x0000004a4b4b7211 */ /* 0x000fe400078f10ff */
[----:B------:R-:W-:Y:S01]  /*0620*/  LOP3.LUT R74, R78, 0x7f, RZ, 0xc0, !PT ;  /* 0x0000007f4e4a7812 */ /* 0x000fe200078ec0ff */
[----:B------:R-:W-:Y:S01]  /*0630*/  BSSY B0, `(.L_x_5457) ;  /* 0x0000031000007945 */ /* 0x000fe20003800000 */
[----:B------:R-:W-:Y:S02]  /*0640*/  ISETP.NE.AND P0, PT, R0, RZ, PT ;  /* 0x000000ff0000720c */ /* 0x000fe40003f05270 */
[----:B------:R-:W-:-:S02]  /*0650*/  LEA.HI.SX32 R79, R75, R74, 0x1e ;  /* 0x0000004a4b4f7211 */ /* 0x000fc400078ff2ff */
[----:B------:R-:W-:Y:S02]  /*0660*/  LOP3.LUT P1, RZ, R80, 0xff, RZ, 0xc0, !PT ;  /* 0x000000ff50ff7812 */ /* 0x000fe4000782c0ff */
[----:B------:R-:W-:Y:S02]  /*0670*/  MOV R117, RZ ;  /* 0x000000ff00757202 */ /* 0x000fe40000000f00 */
[----:B------:R-:W-:Y:S02]  /*0680*/  MOV R115, RZ ;  /* 0x000000ff00737202 */ /* 0x000fe40000000f00 */
[----:B------:R-:W-:Y:S02]  /*0690*/  MOV R101, R79 ;  /* 0x0000004f00657202 */ /* 0x000fe40000000f00 */
[----:B--2---:R-:W-:Y:S01]  /*06a0*/  FSEL R100, R72, RZ, !P0 ;  /* 0x000000ff48647208 */ /* 0x004fe20004000000 */
[----:B------:R-:W-:Y:S05]  /*06b0*/  @!P2 BRA `(.L_x_5458) ;  /* 0x000002800000a947 */ /* 0x000fea0003800000 */
[----:B0-----:R-:W-:Y:S02]  /*06c0*/  LEA R68, P0, R79, c[0x0][0x188], 0x4 ;  /* 0x000062004f447a11 */ /* 0x001fe400078020ff */
        /* <DEDUP_REMOVED lines=10> */
[----:B------:R-:W-:Y:S01]  /*0770*/  IADD3 R101, R79, 0x80, RZ ;  /* 0x000000804f657810 */ /* 0x000fe20007ffe0ff */
[C---:B--2---:R-:W-:Y:S02]  /*0780*/  FADD.FTZ R90, -R100.reuse, R68 ;  /* 0x00000044645a7221 */ /* 0x044fe40000010100 */
[----:B------:R-:W-:Y:S02]  /*0790*/  FADD.FTZ R98, -R100, R69 ;  /* 0x0000004564627221 */ /* 0x000fe40000010100 */
[C---:B-----5:R-:W-:Y:S02]  /*07a0*/  FMUL.FTZ R89, R91.reuse, R90 ;  /* 0x0000005a5b597220 */ /* 0x060fe40000410000 */
[----:B------:R-:W-:Y:S02]  /*07b0*/  FMUL.FTZ R90, R91, R98 ;  /* 0x000000625b5a7220 */ /* 0x000fe40000410000 */
[----:B---3--:R-:W-:-:S02]  /*07c0*/  FMUL.FTZ R98, R2, R72 ;  /* 0x0000004802627220 */ /* 0x008fc40000410000 */
[C---:B------:R-:W-:Y:S02]  /*07d0*/  FADD.FTZ R70, -R100.reuse, R70 ;  /* 0x0000004664467221 */ /* 0x040fe40000010100 */
[----:B------:R-:W-:Y:S02]  /*07e0*/  FMUL.FTZ R109, R3, R73 ;  /* 0x00000049036d7220 */ /* 0x000fe40000410000 */
[----:B------:R-:W-:Y:S02]  /*07f0*/  FADD.FTZ R68, RZ, R98 ;  /* 0x00000062ff447221 */ /* 0x000fe40000010000 */
[----:B------:R-:W-:Y:S02]  /*0800*/  FFMA.FTZ R69, R89, R98, RZ ;  /* 0x0000006259457223 */ /* 0x000fe400000100ff */
[----:B------:R-:W-:Y:S02]  /*0810*/  FADD.FTZ R122, -R100, R71 ;  /* 0x00000047647a7221 */ /* 0x000fe40000010100 */
[----:B------:R-:W-:-:S02]  /*0820*/  FMUL.FTZ R107, R91, R70 ;  /* 0x000000465b6b7220 */ /* 0x000fc40000410000 */
[----:B------:R-:W-:Y:S02]  /*0830*/  FMUL.FTZ R120, R4, R74 ;  /* 0x0000004a04787220 */ /* 0x000fe40000410000 */
[----:B------:R-:W-:Y:S02]  /*0840*/  FADD.FTZ R71, R68, R109 ;  /* 0x0000006d44477221 */ /* 0x000fe40000010000 */
[----:B------:R-:W-:Y:S02]  /*0850*/  FFMA.FTZ R69, R90, R109, R69 ;  /* 0x0000006d5a457223 */ /* 0x000fe40000010045 */
[----:B------:R-:W-:Y:S02]  /*0860*/  FMUL.FTZ R113, R5, R75 ;  /* 0x0000004b05717220 */ /* 0x000fe40000410000 */
[----:B0-----:R-:W-:Y:S02]  /*0870*/  FMUL.FTZ R118, R91, R122 ;  /* 0x0000007a5b767220 */ /* 0x001fe40000410000 */
        /* <DEDUP_REMOVED lines=12> */
.L_x_5458:
[----:B0-----:R-:W-:Y:S05]  /*0940*/  BSYNC B0 ;  /* 0x0000000000007941 */ /* 0x001fea0003800000 */
.L_x_5457:
[----:B------:R-:W-:Y:S01]  /*0950*/  BSSY B0, `(.L_x_5459) ;  /* 0x000002a000007945 */ /* 0x000fe20003800000 */
[----:B------:R-:W-:Y:S05]  /*0960*/  @!P3 BRA `(.L_x_5460) ;  /* 0x000002800000b947 */ /* 0x000fea0003800000 */
[----:B------:R-:W-:Y:S01]  /*0970*/  LEA R68, P0, R101, c[0x0][0x188], 0x4 ;  /* 0x0000620065447a11 */ /* 0x000fe200078020ff */
[----:B------:R-:W-:-:S03]  /*0980*/  HFMA2.MMA R72, -RZ, RZ, 0, 9.5367431640625e-07 ;  /* 0x00000010ff487435 */ /* 0x000fc600000001ff */
[----:B------:R-:W-:Y:S02]  /*0990*/  LEA.HI.X R69, R101, c[0x0][0x18c], RZ, 0x4, P0 ;  /* 0x0000630065457a11 */ /* 0x000fe400000f24ff */
[----:B------:R-:W-:-:S04]  /*09a0*/  ISETP.NE.U32.AND P0, PT, RZ, c[0x0][0x218], PT ;  /* 0x00008600ff007a0c */ /* 0x000fc80003f05070 */
[----:B------:R-:W2:Y:S01]  /*09b0*/  LDG.E.128 R68, [R68.64] ;  /* 0x0000000444447981 */ /* 0x000ea2000c1e1d00 */
[----:B------:R-:W-:Y:S01]  /*09c0*/  IMAD.WIDE.U32 R72, R101, R72, c[0x0][0x208] ;  /* 0x0000820065487625 */ /* 0x000fe200078e0048 */
[----:B------:R-:W-:-:S05]  /*09d0*/  ISETP.NE.AND.EX P0, PT, RZ, c[0x0][0x21c], PT, P0 ;  /* 0x00008700ff007a0c */ /* 0x000fca0003f05300 */
[----:B------:R-:W3:Y:S08]  /*09e0*/  LDG.E.128 R72, [R72.64] ;  /* 0x0000000448487981 */ /* 0x000ef0000c1e1d00 */
        /* <DEDUP_REMOVED lines=32> */
.L_x_5460:
[----:B0-----:R-:W-:Y:S05]  /*0bf0*/  BSYNC B0 ;  /* 0x0000000000007941 */ /* 0x001fea0003800000 */
.L_x_5459:
[----:B------:R-:W-:Y:S01]  /*0c00*/  BSSY B0, `(.L_x_5461) ;  /* 0x000002a000007945 */ /* 0x000fe20003800000 */
[----:B------:R-:W-:Y:S05]  /*0c10*/  @!P4 BRA `(.L_x_5462) ;  /* 0x000002800000c947 */ /* 0x000fea0003800000 */
[----:B------:R-:W-:Y:S02]  /*0c20*/  LEA R68, P0, R101, c[0x0][0x188], 0x4 ;  /* 0x0000620065447a11 */ /* 0x000fe400078020ff */
[----:B------:R-:W-:-:S02]  /*0c30*/  MOV R72, 0x10 ;  /* 0x0000001000487802 */ /* 0x000fc40000000f00 */
[C---:B------:R-:W-:Y:S02]  /*0c40*/  LEA.HI.X R69, R101.reuse, c[0x0][0x18c], RZ, 0x4, P0 ;  /* 0x0000630065457a11 */ /* 0x040fe400000f24ff */
[----:B------:R-:W-:Y:S01]  /*0c50*/  ISETP.NE.U32.AND P0, PT, RZ, c[0x0][0x218], PT ;  /* 0x00008600ff007a0c */ /* 0x000fe20003f05070 */
[----:B------:R-:W-:-:S03]  /*0c60*/  IMAD.WIDE.U32 R72, R101, R72, c[0x0][0x208] ;  /* 0x0000820065487625 */ /* 0x000fc600078e0048 */
[----:B------:R-:W2:Y:S01]  /*0c70*/  LDG.E.128 R68, [R68.64] ;  /* 0x0000000444447981 */ /* 0x000ea2000c1e1d00 */
[----:B------:R-:W-:-:S03]  /*0c80*/  ISETP.NE.AND.EX P0, PT, RZ, c[0x0][0x21c], PT, P0 ;  /* 0x00008700ff007a0c */ /* 0x000fc60003f05300 */
[----:B------:R-:W3:Y:S10]  /*0c90*/  LDG.E.128 R72, [R72.64] ;  /* 0x0000000448487981 */ /* 0x000ef4000c1e1d00 */
        /* <DEDUP_REMOVED lines=32> */
.L_x_5462:
[----:B0-----:R-:W-:Y:S05]  /*0ea0*/  BSYNC B0 ;  /* 0x0000000000007941 */ /* 0x001fea0003800000 */
.L_x_5461:
        /* <DEDUP_REMOVED lines=13> */
[C---:B--2---:R-:W-:Y:S02]  /*0f80*/  FADD.FTZ R84, -R100.reuse, R68 ;  /* 0x0000004464547221 */ /* 0x044fe40000010100 */
[----:B------:R-:W-:Y:S02]  /*0f90*/  FADD.FTZ R92, -R100, R69 ;  /* 0x00000045645c7221 */ /* 0x000fe40000010100 */
[C---:B-----5:R-:W-:Y:S02]  /*0fa0*/  FMUL.FTZ R83, R91.reuse, R84 ;  /* 0x000000545b537220 */ /* 0x060fe40000410000 */
[----:B------:R-:W-:Y:S02]  /*0fb0*/  FMUL.FTZ R84, R91, R92 ;  /* 0x0000005c5b547220 */ /* 0x000fe40000410000 */
[----:B---3--:R-:W-:Y:S02]  /*0fc0*/  FMUL.FTZ R92, R14, R72 ;  /* 0x000000480e5c7220 */ /* 0x008fe40000410000 */
[----:B------:R-:W-:-:S02]  /*0fd0*/  FADD.FTZ R70, -R100, R70 ;  /* 0x0000004664467221 */ /* 0x000fc40000010100 */
        /* <DEDUP_REMOVED lines=22> */
.L_x_5464:
[----:B0-----:R-:W-:Y:S05]  /*1140*/  BSYNC B0 ;  /* 0x0000000000007941 */ /* 0x001fea0003800000 */
.L_x_5463:
[----:B------:R-:W-:Y:S02]  /*1150*/  SHF.R.U32.HI R70, RZ, 0x5, R78 ;  /* 0x00000005ff467819 */ /* 0x000fe4000001164e */
[----:B------:R-:W-:Y:S02]  /*1160*/  LOP3.LUT P0, RZ, R78, 0x1f, RZ, 0xc0, !PT ;  /* 0x0000001f4eff7812 */ /* 0x000fe4000780c0ff */
[----:B------:R-:W-:-:S04]  /*1170*/  LOP3.LUT R119, R70, 0x7fffffc, RZ, 0xc0, !PT ;  /* 0x07fffffc46777812 */ /* 0x000fc800078ec0ff */
[----:B------:R-:W-:Y:S01]  /*1180*/  @!P1 IADD3 R119, R119, 0x4, RZ ;  /* 0x0000000477779810 */ /* 0x000fe20007ffe0ff */
[----:B------:R-:W-:Y:S05]  /*1190*/  BRA.DIV ~URZ, `(.L_x_5465) ;  /* 0x00000e027f007947 */ /* 0x000fea000b800000 */
[----:B------:R0:W1:Y:S02]  /*11a0*/  SHFL.DOWN PT, R100, R117, 0x10, 0x1f ;  /* 0x0a001f0075647f89 */ /* 0x00006400000e0000 */
.L_x_5476:
        /* <DEDUP_REMOVED lines=18> */
.L_x_5477:
[----:B------:R-:W-:Y:S01]  /*12d0*/  @!P0 LOP3.LUT R70, R70, 0x3, RZ, 0xc0, !PT ;  /* 0x0000000346468812 */ /* 0x000fe200078ec0ff */
[----:B-1-3--:R-:W-:Y:S01]  /*12e0*/  FADD.FTZ R100, R101, R100 ;  /* 0x0000006465647221 */ /* 0x00afe20000010000 */
        /* <DEDUP_REMOVED lines=8> */
[----:B------:R-:W2:Y:S01]  /*1370*/  LDS.128 R72, [R119.X8+0x2010] ;  /* 0x0020100077487984 */ /* 0x000ea20000008c00 */
[----:B01----:R-:W-:Y:S02]  /*1380*/  FADD.FTZ R117, RZ, R68 ;  /* 0x00000044ff757221 */ /* 0x003fe40000010000 */
[----:B------:R-:W-:Y:S02]  /*1390*/  FADD.FTZ R68, RZ, R69 ;  /* 0x00000045ff447221 */ /* 0x000fe40000010000 */
[----:B------:R-:W-:Y:S02]  /*13a0*/  FADD.FTZ R117, R70, R117 ;  /* 0x0000007546757221 */ /* 0x000fe40000010000 */
[----:B------:R-:W-:-:S02]  /*13b0*/  FADD.FTZ R68, R71, R68 ;  /* 0x0000004447447221 */ /* 0x000fc40000010000 */
[----:B--2---:R-:W-:Y:S02]  /*13c0*/  FADD.FTZ R117, R117, R72 ;  /* 0x0000004875757221 */ /* 0x004fe40000010000 */
        /* <DEDUP_REMOVED lines=14> */
[----:B------:R-:W-:Y:S01]  /*14b0*/  FFMA.FTZ R100, R118, R74, R75 ;  /* 0x0000004a76647223 */ /* 0x000fe2000001004b */
[----:B------:R-:W-:Y:S01]  /*14c0*/  MOV R122, 0x10 ;  /* 0x00000010007a7802 */ /* 0x000fe20000000f00 */
[----:B------:R-:W-:-:S02]  /*14d0*/  FADD.FTZ R68, R98, -R69 ;  /* 0x8000004562447221 */ /* 0x000fc40000010000 */
[----:B------:R-:W-:Y:S02]  /*14e0*/  FADD.FTZ R70, R109, -R70 ;  /* 0x800000466d467221 */ /* 0x000fe40000010000 */
        /* <DEDUP_REMOVED lines=11> */
[C---:B------:R-:W-:Y:S01]  /*15a0*/  SEL R57, R70.reuse, R57, P1 ;  /* 0x0000003946397207 */ /* 0x040fe20000800000 */
[----:B------:R-:W-:Y:S01]  /*15b0*/  FMUL.FTZ R68, R69, R82 ;  /* 0x0000005245447220 */ /* 0x000fe20000410000 */
[C---:B------:R-:W-:Y:S01]  /*15c0*/  SEL R58, R71.reuse, R58, P1 ;  /* 0x0000003a473a7207 */ /* 0x040fe20000800000 */
[-C--:B------:R-:W-:Y:S01]  /*15d0*/  FMUL.FTZ R69, R70, R82.reuse ;  /* 0x0000005246457220 */ /* 0x080fe20000410000 */
[----:B------:R-:W-:Y:S01]  /*15e0*/  SEL R59, R72, R59, P1 ;  /* 0x0000003b483b7207 */ /* 0x000fe20000800000 */
[----:B------:R-:W-:-:S02]  /*15f0*/  FMUL.FTZ R70, R71, R82 ;  /* 0x0000005247467220 */ /* 0x000fc40000410000 */
[----:B------:R-:W-:-:S04]  /*1600*/  @P1 IMAD.WIDE.U32 R100, R79, R122, c[0x0][0x258] ;  /* 0x000096004f641625 */ /* 0x000fc800078e007a */
[----:B------:R-:W-:Y:S01]  /*1610*/  FMUL.FTZ R71, R72, R82 ;  /* 0x0000005248477220 */ /* 0x000fe20000410000 */
[----:B------:R0:W-:Y:S01]  /*1620*/  @P1 STG.E.128 [R100.64], R56 ;  /* 0x0000003864001986 */ /* 0x0001e2000c101d04 */
[C---:B------:R-:W-:Y:S01]  /*1630*/  IMAD.WIDE.U32 R72, R79.reuse, R122, c[0x0][0x248] ;  /* 0x000092004f487625 */ /* 0x040fe200078e007a */
[----:B------:R-:W-:-:S04]  /*1640*/  IADD3 R79, R79, 0x80, RZ ;  /* 0x000000804f4f7810 */ /* 0x000fc80007ffe0ff */
[----:B------:R0:W-:Y:S03]  /*1650*/  STG.E.128 [R72.64], R68 ;  /* 0x0000004448007986 */ /* 0x0001e6000c101d04 */
.L_x_5468:
[----:B------:R-:W-:Y:S05]  /*1660*/  BSYNC B0 ;  /* 0x0000000000007941 */ /* 0x000fea0003800000 */
.L_x_5467:
        /* <DEDUP_REMOVED lines=9> */
[----:B------:R-:W-:Y:S01]  /*1700*/  FFMA.FTZ R100, R114, R74, R75 ;  /* 0x0000004a72647223 */ /* 0x000fe2000001004b */
[----:B------:R-:W-:Y:S01]  /*1710*/  HFMA2.MMA R122, -RZ, RZ, 0, 9.5367431640625e-07 ;  /* 0x00000010ff7a7435 */ /* 0x000fe200000001ff */
        /* <DEDUP_REMOVED lines=25> */
.L_x_5470:
[----:B------:R-:W-:Y:S05]  /*18b0*/  BSYNC B0 ;  /* 0x0000000000007941 */ /* 0x000fea0003800000 */
.L_x_5469:
        /* <DEDUP_REMOVED lines=36> */
.L_x_5472:
[----:B------:R-:W-:Y:S05]  /*1b00*/  BSYNC B0 ;  /* 0x0000000000007941 */ /* 0x000fea0003800000 */
.L_x_5471:
        /* <DEDUP_REMOVED lines=30> */
[----:B------:R-:W-:Y:S02]  /*1cf0*/  FMUL.FTZ R71, R74, R82 ;  /* 0x000000524a477220 */ /* 0x000fe40000410000 */
[----:B------:R-:W-:-:S04]  /*1d00*/  @P1 IMAD.WIDE.U32 R72, R79, R100, c[0x0][0x258] ;  /* 0x000096004f481625 */ /* 0x000fc800078e0064 */
[----:B------:R-:W-:Y:S01]  /*1d10*/  IMAD.WIDE.U32 R74, R79, R100, c[0x0][0x248] ;  /* 0x000092004f4a7625 */ /* 0x000fe200078e0064 */
[----:B------:R0:W-:Y:S04]  /*1d20*/  @P1 STG.E.128 [R72.64], R56 ;  /* 0x0000003848001986 */ /* 0x0001e8000c101d04 */
[----:B------:R0:W-:Y:S02]  /*1d30*/  STG.E.128 [R74.64], R68 ;  /* 0x000000444a007986 */ /* 0x0001e4000c101d04 */
.L_x_5474:
[----:B------:R-:W-:Y:S05]  /*1d40*/  BSYNC B0 ;  /* 0x0000000000007941 */ /* 0x000fea0003800000 */
.L_x_5473:
[----:B------:R-:W-:Y:S02]  /*1d50*/  IADD3 R81, R81, c[0x0][0x160], RZ ;  /* 0x0000580051517a10 */ /* 0x000fe40007ffe0ff */
[----:B------:R-:W-:Y:S02]  /*1d60*/  LOP3.LUT P1, RZ, R80, 0xff, RZ, 0xc0, !PT ;  /* 0x000000ff50ff7812 */ /* 0x000fe4000782c0ff */
[----:B------:R-:W-:Y:S02]  /*1d70*/  ISETP.GE.AND P0, PT, R81, c[0x0][0x164], PT ;  /* 0x0000590051007a0c */ /* 0x000fe40003f06270 */
[----:B------:R-:W-:-:S11]  /*1d80*/  SEL R80, RZ, 0x1, P1 ;  /* 0x00000001ff507807 */ /* 0x000fd60000800000 */
[----:B0----5:R-:W-:Y:S01]  /*1d90*/  @P0 CALL.REL.NOINC `(.L_x_5456) ;  /* 0x0000001000000944 */ /* 0x021fe20003c00000 */
[----:B------:R-:W-:Y:S05]  /*1da0*/  BRA `(.L_x_5475) ;  /* 0xffffe78000007947 */ /* 0x000fea000383ffff */
.L_x_5456:
[----:B0-----:R-:W0:Y:S01]  /*1db0*/  S2UR UR6, SR_CTAID.X ;  /* 0x00000000000679c3 */ /* 0x001e220000002500 */
[----:B------:R-:W0:Y:S01]  /*1dc0*/  S2R R2, SR_TID.X ;  /* 0x0000000000027919 */ /* 0x000e220000002100 */
[----:B-----5:R-:W-:Y:S02]  /*1dd0*/  @P2 MOV R5, 0x10 ;  /* 0x0000001000052802 */ /* 0x020fe40000000f00 */
[----:B------:R-:W-:Y:S02]  /*1de0*/  @P3 MOV R9, 0x10 ;  /* 0x0000001000093802 */ /* 0x000fe40000000f00 */
[----:B------:R-:W-:Y:S02]  /*1df0*/  @P4 MOV R13, 0x10 ;  /* 0x00000010000d4802 */ /* 0x000fe40000000f00 */
[C---:B0-----:R-:W-:Y:S02]  /*1e00*/  LEA.HI R0, R2.reuse, UR6, RZ, 0x19 ;  /* 0x0000000602007c11 */ /* 0x041fe4000f8fc8ff */
[----:B------:R-:W-:-:S03]  /*1e10*/  LOP3.LUT R3, R2, 0x7f, RZ, 0xc0, !PT ;  /* 0x0000007f02037812 */ /* 0x000fc600078ec0ff */
[----:B------:R-:W-:-:S05]  /*1e20*/  IMAD R0, R0, c[0x0][0x168], RZ ;  /* 0x00005a0000007a24 */ /* 0x000fca00078e02ff */
[----:B------:R-:W-:-:S05]  /*1e30*/  LEA.HI R0, R0, R3, RZ, 0x1e ;  /* 0x0000000300007211 */ /* 0x000fca00078ff0ff */
[----:B------:R-:W-:-:S04]  /*1e40*/  @P2 IMAD.WIDE.U32 R2, R0, R5, c[0x0][0x220] ;  /* 0x0000880000022625 */ /* 0x000fc800078e0005 */
[C---:B------:R-:W-:Y:S01]  /*1e50*/  @P2 IMAD.WIDE.U32 R4, R0.reuse, R5, c[0x0][0x228] ;  /* 0x00008a0000042625 */ /* 0x040fe200078e0005 */
[----:B------:R-:W-:Y:S01]  /*1e60*/  @P2 IADD3 R0, R0, 0x80, RZ ;  /* 0x0000008000002810 */ /* 0x000fe20007ffe0ff */
[----:B------:R0:W-:Y:S04]  /*1e70*/  @P2 STG.E.128 [R2.64], R32 ;  /* 0x0000002002002986 */ /* 0x0001e8000c101d04 */
[CC--:B------:R-:W-:Y:S01]  /*1e80*/  @P3 IMAD.WIDE.U32 R6, R0.reuse, R9.reuse, c[0x0][0x220] ;  /* 0x0000880000063625 */ /* 0x0c0fe200078e0009 */
[----:B------:R0:W-:Y:S03]  /*1e90*/  @P2 STG.E.128 [R4.64], R20 ;  /* 0x0000001404002986 */ /* 0x0001e6000c101d04 */
[C---:B------:R-:W-:Y:S01]  /*1ea0*/  @P3 IMAD.WIDE.U32 R8, R0.reuse, R9, c[0x0][0x228] ;  /* 0x00008a0000083625 */ /* 0x040fe200078e0009 */
[----:B------:R-:W-:Y:S01]  /*1eb0*/  @P3 IADD3 R0, R0, 0x80, RZ ;  /* 0x0000008000003810 */ /* 0x000fe20007ffe0ff */
[----:B------:R0:W-:Y:S04]  /*1ec0*/  @P3 STG.E.128 [R6.64], R44 ;  /* 0x0000002c06003986 */ /* 0x0001e8000c101d04 */
[CC--:B------:R-:W-:Y:S01]  /*1ed0*/  @P4 IMAD.WIDE.U32 R10, R0.reuse, R13.reuse, c[0x0][0x220] ;  /* 0x00008800000a4625 */ /* 0x0c0fe200078e000d */
[----:B------:R0:W-:Y:S03]  /*1ee0*/  @P3 STG.E.128 [R8.64], R52 ;  /* 0x0000003408003986 */ /* 0x0001e6000c101d04 */
[C---:B------:R-:W-:Y:S01]  /*1ef0*/  @P4 IMAD.WIDE.U32 R12, R0.reuse, R13, c[0x0][0x228] ;  /* 0x00008a00000c4625 */ /* 0x040fe200078e000d */
[----:B------:R0:W-:Y:S01]  /*1f00*/  @P4 STG.E.128 [R10.64], R36 ;  /* 0x000000240a004986 */ /* 0x0001e2000c101d04 */
[----:B------:R-:W-:-:S03]  /*1f10*/  @P4 IADD3 R0, R0, 0x80, RZ ;  /* 0x0000008000004810 */ /* 0x000fc60007ffe0ff */
[----:B------:R0:W-:Y:S01]  /*1f20*/  @P4 STG.E.128 [R12.64], R24 ;  /* 0x000000180c004986 */ /* 0x0001e2000c101d04 */
[----:B------:R-:W-:Y:S05]  /*1f30*/  @!P5 EXIT ;  /* 0x000000000000d94d */ /* 0x000fea0003800000 */
[----:B0-----:R-:W-:-:S10]  /*1f40*/  HFMA2.MMA R5, -RZ, RZ, 0, 9.5367431640625e-07 ;  /* 0x00000010ff057435 */ /* 0x001fd400000001ff */
[----:B------:R-:W-:-:S04]  /*1f50*/  IMAD.WIDE.U32 R2, R0, R5, c[0x0][0x220] ;  /* 0x0000880000027625 */ /* 0x000fc800078e0005 */
[----:B------:R-:W-:Y:S01]  /*1f60*/  IMAD.WIDE.U32 R4, R0, R5, c[0x0][0x228] ;  /* 0x00008a0000047625 */ /* 0x000fe200078e0005 */
[----:B------:R-:W-:Y:S04]  /*1f70*/  STG.E.128 [R2.64], R40 ;  /* 0x0000002802007986 */ /* 0x000fe8000c101d04 */
[----:B------:R-:W-:Y:S01]  /*1f80*/  STG.E.128 [R4.64], R28 ;  /* 0x0000001c04007986 */ /* 0x000fe2000c101d04 */
[----:B------:R-:W-:Y:S05]  /*1f90*/  EXIT ;  /* 0x000000000000794d */ /* 0x000fea0003800000 */
.L_x_5465:
[----:B------:R-:W-:Y:S01]  /*1fa0*/  HFMA2.MMA R73, -RZ, RZ, 0, 9.5367431640625e-07 ;  /* 0x00000010ff497435 */ /* 0x000fe200000001ff */
[----:B------:R-:W-:Y:S02]  /*1fb0*/  MOV R74, R117 ;  /* 0x00000075004a7202 */ /* 0x000fe40000000f00 */
[----:B------:R-:W-:Y:S02]  /*1fc0*/  MOV R71, 0x1f ;  /* 0x0000001f00477802 */ /* 0x000fe40000000f00 */
[----:B------:R-:W-:-:S02]  /*1fd0*/  MOV R72, 0xffffffff ;  /* 0xffffffff00487802 */ /* 0x000fc40000000f00 */
[----:B------:R-:W-:Y:S02]  /*1fe0*/  MOV R68, 0x2000 ;  /* 0x0000200000447802 */ /* 0x000fe40000000f00 */
[----:B-----5:R-:W-:Y:S05]  /*1ff0*/  CALL.REL.NOINC `($__internal_160_$__cuda_sm70_shflsync_down_p) ;  /* 0x0000046000007944 */ /* 0x020fea0003c00000 */
[----:B-1----:R-:W-:Y:S01]  /*2000*/  MOV R100, R72 ;  /* 0x0000004800647202 */ /* 0x002fe20000000f00 */
[----:B0-----:R-:W-:Y:S05]  /*2010*/  BRA `(.L_x_5476) ;  /* 0xfffff19000007947 */ /* 0x001fea000383ffff */
.L_x_5466:
[----:B------:R-:W-:Y:S01]  /*2020*/  HFMA2.MMA R73, -RZ, RZ, 0, 9.5367431640625e-07 ;  /* 0x00000010ff497435 */ /* 0x000fe200000001ff */
[----:B------:R-:W-:Y:S02]  /*2030*/  MOV R74, R115 ;  /* 0x00000073004a7202 */ /* 0x000fe40000000f00 */
[----:B------:R-:W-:Y:S02]  /*2040*/  MOV R71, 0x1f ;  /* 0x0000001f00477802 */ /* 0x000fe40000000f00 */
[----:B------:R-:W-:Y:S02]  /*2050*/  MOV R72, 0xffffffff ;  /* 0xffffffff00487802 */ /* 0x000fe40000000f00 */
[----:B------:R-:W-:Y:S02]  /*2060*/  MOV R68, 0x2080 ;  /* 0x0000208000447802 */ /* 0x000fe40000000f00 */
[----:B01---5:R-:W-:Y:S05]  /*2070*/  CALL.REL.NOINC `($__internal_160_$__cuda_sm70_shflsync_down_p) ;  /* 0x000003e000007944 */ /* 0x023fea0003c00000 */
[----:B------:R-:W-:Y:S01]  /*2080*/  FADD.FTZ R100, R100, R117 ;  /* 0x0000007564647221 */ /* 0x000fe20000010000 */
[----:B0-----:R-:W-:Y:S01]  /*2090*/  HFMA2.MMA R73, -RZ, RZ, 0, 4.76837158203125e-07 ;  /* 0x00000008ff497435 */ /* 0x001fe200000001ff */
[----:B-1----:R-:W-:Y:S01]  /*20a0*/  FADD.FTZ R115, R115, R72 ;  /* 0x0000004873737221 */ /* 0x002fe20000010000 */
[----:B------:R-:W-:-:S02]  /*20b0*/  MOV R71, 0x1f ;  /* 0x0000001f00477802 */ /* 0x000fc40000000f00 */
[----:B------:R-:W-:Y:S02]  /*20c0*/  MOV R72, 0xffffffff ;  /* 0xffffffff00487802 */ /* 0x000fe40000000f00 */
[----:B------:R-:W-:Y:S02]  /*20d0*/  MOV R74, R100 ;  /* 0x00000064004a7202 */ /* 0x000fe40000000f00 */
[----:B------:R-:W-:Y:S02]  /*20e0*/  MOV R68, 0x2100 ;  /* 0x0000210000447802 */ /* 0x000fe40000000f00 */
[----:B------:R-:W-:Y:S05]  /*20f0*/  CALL.REL.NOINC `($__internal_160_$__cuda_sm70_shflsync_down_p) ;  /* 0x0000036000007944 */ /* 0x000fea0003c00000 */
[----:B0-----:R-:W-:Y:S01]  /*2100*/  HFMA2.MMA R73, -RZ, RZ, 0, 4.76837158203125e-07 ;  /* 0x00000008ff497435 */ /* 0x001fe200000001ff */
[----:B-1----:R-:W-:Y:S02]  /*2110*/  MOV R75, R72 ;  /* 0x00000048004b7202 */ /* 0x002fe40000000f00 */
[----:B------:R-:W-:Y:S02]  /*2120*/  MOV R74, R115 ;  /* 0x00000073004a7202 */ /* 0x000fe40000000f00 */
[----:B------:R-:W-:Y:S02]  /*2130*/  MOV R71, 0x1f ;  /* 0x0000001f00477802 */ /* 0x000fe40000000f00 */
[----:B------:R-:W-:-:S02]  /*2140*/  MOV R72, 0xffffffff ;  /* 0xffffffff00487802 */ /* 0x000fc40000000f00 */
[----:B------:R-:W-:Y:S02]  /*2150*/  MOV R68, 0x2170 ;  /* 0x0000217000447802 */ /* 0x000fe40000000f00 */
[----:B------:R-:W-:Y:S05]  /*2160*/  CALL.REL.NOINC `($__internal_160_$__cuda_sm70_shflsync_down_p) ;  /* 0x000002f000007944 */ /* 0x000fea0003c00000 */
[----:B------:R-:W-:Y:S01]  /*2170*/  FADD.FTZ R100, R75, R100 ;  /* 0x000000644b647221 */ /* 0x000fe20000010000 */
[----:B0-----:R-:W-:Y:S01]  /*2180*/  HFMA2.MMA R73, -RZ, RZ, 0, 2.384185791015625e-07 ;  /* 0x00000004ff497435 */ /* 0x001fe200000001ff */
[----:B-1----:R-:W-:Y:S01]  /*2190*/  FADD.FTZ R115, R115, R72 ;  /* 0x0000004873737221 */ /* 0x002fe20000010000 */
[----:B------:R-:W-:Y:S02]  /*21a0*/  MOV R71, 0x1f ;  /* 0x0000001f00477802 */ /* 0x000fe40000000f00 */
[----:B------:R-:W-:Y:S02]  /*21b0*/  MOV R72, 0xffffffff ;  /* 0xffffffff00487802 */ /* 0x000fe40000000f00 */
[----:B------:R-:W-:Y:S02]  /*21c0*/  MOV R74, R100 ;  /* 0x00000064004a7202 */ /* 0x000fe40000000f00 */
[----:B------:R-:W-:Y:S02]  /*21d0*/  MOV R68, 0x21f0 ;  /* 0x000021f000447802 */ /* 0x000fe40000000f00 */
[----:B------:R-:W-:Y:S05]  /*21e0*/  CALL.REL.NOINC `($__internal_160_$__cuda_sm70_shflsync_down_p) ;  /* 0x0000027000007944 */ /* 0x000fea0003c00000 */
[----:B0-----:R-:W-:Y:S01]  /*21f0*/  HFMA2.MMA R73, -RZ, RZ, 0, 2.384185791015625e-07 ;  /* 0x00000004ff497435 */ /* 0x001fe200000001ff */
[----:B-1----:R-:W-:-:S02]  /*2200*/  MOV R75, R72 ;  /* 0x00000048004b7202 */ /* 0x002fc40000000f00 */
[----:B------:R-:W-:Y:S02]  /*2210*/  MOV R74, R115 ;  /* 0x00000073004a7202 */ /* 0x000fe40000000f00 */
[----:B------:R-:W-:Y:S02]  /*2220*/  MOV R71, 0x1f ;  /* 0x0000001f00477802 */ /* 0x000fe40000000f00 */
[----:B------:R-:W-:Y:S02]  /*2230*/  MOV R72, 0xffffffff ;  /* 0xffffffff00487802 */ /* 0x000fe40000000f00 */
[----:B------:R-:W-:Y:S02]  /*2240*/  MOV R68, 0x2260 ;  /* 0x0000226000447802 */ /* 0x000fe40000000f00 */
[----:B------:R-:W-:Y:S05]  /*2250*/  CALL.REL.NOINC `($__internal_160_$__cuda_sm70_shflsync_down_p) ;  /* 0x0000020000007944 */ /* 0x000fea0003c00000 */
[----:B------:R-:W-:Y:S01]  /*2260*/  FADD.FTZ R100, R75, R100 ;  /* 0x000000644b647221 */ /* 0x000fe20000010000 */
[----:B0-----:R-:W-:Y:S01]  /*2270*/  HFMA2.MMA R73, -RZ, RZ, 0, 1.1920928955078125e-07 ;  /* 0x00000002ff497435 */ /* 0x001fe200000001ff */
[----:B-1----:R-:W-:Y:S01]  /*2280*/  FADD.FTZ R115, R115, R72 ;  /* 0x0000004873737221 */ /* 0x002fe20000010000 */
[----:B------:R-:W-:Y:S02]  /*2290*/  MOV R71, 0x1f ;  /* 0x0000001f00477802 */ /* 0x000fe40000000f00 */
[----:B------:R-:W-:-:S02]  /*22a0*/  MOV R72, 0xffffffff ;  /* 0xffffffff00487802 */ /* 0x000fc40000000f00 */
[----:B------:R-:W-:Y:S02]  /*22b0*/  MOV R74, R100 ;  /* 0x00000064004a7202 */ /* 0x000fe40000000f00 */
[----:B------:R-:W-:Y:S02]  /*22c0*/  MOV R68, 0x22e0 ;  /* 0x000022e000447802 */ /* 0x000fe40000000f00 */
[----:B------:R-:W-:Y:S05]  /*22d0*/  CALL.REL.NOINC `($__internal_160_$__cuda_sm70_shflsync_down_p) ;  /* 0x0000018000007944 */ /* 0x000fea0003c00000 */
[----:B0-----:R-:W-:Y:S01]  /*22e0*/  HFMA2.MMA R73, -RZ, RZ, 0, 1.1920928955078125e-07 ;  /* 0x00000002ff497435 */ /* 0x001fe200000001ff */
[----:B-1----:R-:W-:Y:S02]  /*22f0*/  MOV R75, R72 ;  /* 0x00000048004b7202 */ /* 0x002fe40000000f00 */
[----:B------:R-:W-:Y:S02]  /*2300*/  MOV R74, R115 ;  /* 0x00000073004a7202 */ /* 0x000fe40000000f00 */
[----:B------:R-:W-:Y:S02]  /*2310*/  MOV R71, 0x1f ;  /* 0x0000001f00477802 */ /* 0x000fe40000000f00 */
[----:B------:R-:W-:Y:S02]  /*2320*/  MOV R72, 0xffffffff ;  /* 0xffffffff00487802 */ /* 0x000fe40000000f00 */
[----:B------:R-:W-:-:S02]  /*2330*/  MOV R68, 0x2350 ;  /* 0x0000235000447802 */ /* 0x000fc40000000f00 */
[----:B------:R-:W-:Y:S05]  /*2340*/  CALL.REL.NOINC `($__internal_160_$__cuda_sm70_shflsync_down_p) ;  /* 0x0000011000007944 */ /* 0x000fea0003c00000 */
[----:B------:R-:W-:Y:S01]  /*2350*/  FADD.FTZ R100, R75, R100 ;  /* 0x000000644b647221 */ /* 0x000fe20000010000 */
[----:B0-----:R-:W-:Y:S01]  /*2360*/  HFMA2.MMA R73, -RZ, RZ, 0, 5.9604644775390625e-08 ;  /* 0x00000001ff497435 */ /* 0x001fe200000001ff */
[----:B-1----:R-:W-:Y:S01]  /*2370*/  FADD.FTZ R75, R115, R72 ;  /* 0x00000048734b7221 */ /* 0x002fe20000010000 */
[----:B------:R-:W-:-:S02]  /*2380*/  MOV R71, 0x1f ;  /* 0x0000001f00477802 */ /* 0x000fc40000000f00 */
[----:B------:R-:W-:Y:S02]  /*2390*/  MOV R72, 0xffffffff ;  /* 0xffffffff00487802 */ /* 0x000fe40000000f00 */
[----:B------:R-:W-:Y:S02]  /*23a0*/  MOV R74, R100 ;  /* 0x00000064004a7202 */ /* 0x000fe40000000f00 */
[----:B------:R-:W-:Y:S02]  /*23b0*/  MOV R68, 0x23d0 ;  /* 0x000023d000447802 */ /* 0x000fe40000000f00 */
[----:B------:R-:W-:Y:S05]  /*23c0*/  CALL.REL.NOINC `($__internal_160_$__cuda_sm70_shflsync_down_p) ;  /* 0x0000009000007944 */ /* 0x000fea0003c00000 */
[----:B0-----:R-:W-:Y:S01]  /*23d0*/  HFMA2.MMA R73, -RZ, RZ, 0, 5.9604644775390625e-08 ;  /* 0x00000001ff497435 */ /* 0x001fe200000001ff */
[----:B-1----:R-:W-:Y:S02]  /*23e0*/  MOV R101, R72 ;  /* 0x0000004800657202 */ /* 0x002fe40000000f00 */
[----:B------:R-:W-:Y:S02]  /*23f0*/  MOV R74, R75 ;  /* 0x0000004b004a7202 */ /* 0x000fe40000000f00 */
[----:B------:R-:W-:Y:S02]  /*2400*/  MOV R71, 0x1f ;  /* 0x0000001f00477802 */ /* 0x000fe40000000f00 */
[----:B------:R-:W-:-:S02]  /*2410*/  MOV R72, 0xffffffff ;  /* 0xffffffff00487802 */ /* 0x000fc40000000f00 */
[----:B------:R-:W-:Y:S02]  /*2420*/  MOV R68, 0x2440 ;  /* 0x0000244000447802 */ /* 0x000fe40000000f00 */
[----:B------:R-:W-:Y:S05]  /*2430*/  CALL.REL.NOINC `($__internal_160_$__cuda_sm70_shflsync_down_p) ;  /* 0x0000002000007944 */ /* 0x000fea0003c00000 */
[----:B-1----:R-:W-:Y:S01]  /*2440*/  MOV R68, R72 ;  /* 0x0000004800447202 */ /* 0x002fe20000000f00 */
[----:B0-----:R-:W-:Y:S05]  /*2450*/  BRA `(.L_x_5477) ;  /* 0xffffee7000007947 */ /* 0x001fea000383ffff */
        .weak           $__internal_160_$__cuda_sm70_shflsync_down_p
        .type           $__internal_160_$__cuda_sm70_shflsync_down_p,@function
        .size           $__internal_160_$__cuda_sm70_shflsync_down_p,(.L_x_6962 - $__internal_160_$__cuda_sm70_shflsync_down_p)
$__internal_160_$__cuda_sm70_shflsync_down_p:
[----:B------:R-:W-:Y:S01]  /*2460*/  HFMA2.MMA R69, -RZ, RZ, 0, 0 ;  /* 0x00000000ff457435 */ /* 0x000fe200000001ff */
[----:B------:R-:W-:Y:S04]  /*2470*/  WARPSYNC R72 ;  /* 0x0000004800007348 */ /* 0x000fe80003800000 */
[----:B------:R0:W1:Y:S01]  /*2480*/  SHFL.DOWN PT, R72, R74, R73, R71 ;  /* 0x080000494a487389 */ /* 0x00006200000e0047 */
[----:B------:R-:W-:Y:S05]  /*2490*/  RET.REL.NODEC R68 `(_ZN10layer_norm13ln_bwd_kernelINS_13Kernel_traitsI6__halfffffjLj2048ELj1ELj1ELj4ELj16ENS_18Kernel_traits_baseILj2048ES2_ffffjLj128EEEEELb0ELb0ELb0ELb0EEEvNS_9BwdParamsE) ;  /* 0xffffdb6044007950 */ /* 0x000fea0003c3ffff */
.L_x_5478:
        /* <DEDUP_REMOVED lines=14> */
.L_x_6962:


//--------------------- .text._ZN10layer_norm13ln_bwd_kernelINS_13Kernel_traitsI6__halfffffjLj2048ELj1ELj1ELj4ELj16ENS_18Kernel_traits_baseILj2048ES2_ffffjLj128EEEEELb0ELb0ELb0ELb1EEEvNS_9BwdParamsE --------------------------
	.section	.text._ZN10layer_norm13ln_bwd_kernelINS_13Kernel_traitsI6__halfffffjLj2048ELj1ELj1ELj4ELj16ENS_18Kernel_traits_baseILj2048ES2_ffffjLj128EEEEELb0ELb0ELb0ELb1EEEvNS_9BwdParamsE,"ax",@progbits
	.sectioninfo	@"SHI_REGISTERS=126"
	.align	128
        .global         _ZN10layer_norm13ln_bwd_kernelINS_13Kernel_traitsI6__halfffffjLj2048ELj1ELj1ELj4ELj16ENS_18Kernel_traits_baseILj2048ES2_ffffjLj128EEEEELb0ELb0ELb0ELb1EEEvNS_9BwdParamsE
        .type           _ZN10layer_norm13ln_bwd_kernelINS_13Kernel_traitsI6__halfffffjLj2048ELj1ELj1ELj4ELj16ENS_18Kernel_traits_baseILj2048ES2_ffffjLj128EEEEELb0ELb0ELb0ELb1EEEvNS_9BwdParamsE,@function
        .size           _ZN10layer_norm13ln_bwd_kernelINS_13Kernel_traitsI6__halfffffjLj2048ELj1ELj1ELj4ELj16ENS_18Kernel_traits_baseILj2048ES2_ffffjLj128EEEEELb0ELb0ELb0ELb1EEEvNS_9BwdParamsE,(.L_x_6963 - _ZN10layer_norm13ln_bwd_kernelINS_13Kernel_traitsI6__halfffffjLj2048ELj1ELj1ELj4ELj16ENS_18Kernel_traits_baseILj2048ES2_ffffjLj128EEEEELb0ELb0ELb0ELb1EEEvNS_9BwdParamsE)
        .other          _ZN10layer_norm13ln_bwd_kernelINS_13Kernel_traitsI6__halfffffjLj2048ELj1ELj1ELj4ELj16ENS_18Kernel_traits_baseILj2048ES2_ffffjLj128EEEEELb0ELb0ELb0ELb1EEEvNS_9BwdParamsE,@"STO_CUDA_ENTRY STV_DEFAULT"
_ZN10layer_norm13ln_bwd_kernelINS_13Kernel_traitsI6__halfffffjLj2048ELj1ELj1ELj4ELj16ENS_18Kernel_traits_baseILj2048ES2_ffffjLj128EEEEELb0ELb0ELb0ELb1EEEvNS_9BwdParamsE:
.text._ZN10layer_norm13ln_bwd_kernelINS_13Kernel_traitsI6__halfffffjLj2048ELj1ELj1ELj4ELj16ENS_18Kernel_traits_baseILj2048ES2_ffffjLj128EEEEELb0ELb0ELb0ELb1EEEvNS_9BwdParamsE:
        /* <DEDUP_REMOVED lines=24> */
.L_x_5479:
[----:B------:R-:W-:-:S04]  /*0180*/  SHF.L.U32 R0, R13, 0x3, RZ ;  /* 0x000000030d007819 */ /* 0x000fc800000006ff */
[----:B------:R-:W-:-:S04]  /*0190*/  LOP3.LUT R0, R0, 0x3f8, RZ, 0xc0, !PT ;  /* 0x000003f800007812 */ /* 0x000fc800078ec0ff */
[----:B------:R-:W-:-:S04]  /*01a0*/  IADD3 R2, P0, R0, c[0x0][0x1b0], RZ ;  /* 0x00006c0000027a10 */ /* 0x000fc80007f1e0ff */
[----:B------:R-:W-:-:S05]  /*01b0*/  IADD3.X R3, RZ, c[0x0][0x1b4], RZ, P0, !PT ;  /* 0x00006d00ff037a10 */ /* 0x000fca00007fe4ff */
[----:B------:R0:W2:Y:S04]  /*01c0*/  LDG.E.64 R4, [R2.64] ;  /* 0x0000000402047981 */ /* 0x0000a8000c1e1b00 */
[----:B------:R0:W3:Y:S04]  /*01d0*/  LDG.E.64 R6, [R2.64+0x400] ;  /* 0x0004000402067981 */ /* 0x0000e8000c1e1b00 */
[----:B------:R0:W4:Y:S04]  /*01e0*/  LDG.E.64 R8, [R2.64+0x800] ;  /* 0x0008000402087981 */ /* 0x000128000c1e1b00 */
[----:B------:R0:W5:Y:S01]  /*01f0*/  LDG.E.64 R10, [R2.64+0xc00] ;  /* 0x000c0004020a7981 */ /* 0x000162000c1e1b00 */
        /* <DEDUP_REMOVED lines=14> */
[--C-:B--2---:R-:W-:Y:S01]  /*02e0*/  SHF.R.U64 R102, R4, 0x10, R5.reuse ;  /* 0x0000001004667819 */ /* 0x104fe20000001205 */
[----:B------:R-:W-:Y:S01]  /*02f0*/  HADD2.F32 R105, -RZ, R4.H0_H0 ;  /* 0x20000004ff697230 */ /* 0x000fe20000004100 */
[----:B------:R-:W-:Y:S01]  /*0300*/  SHF.R.U32.HI R100, RZ, 0x10, R5 ;  /* 0x00000010ff647819 */ /* 0x000fe20000011605 */
[----:B------:R-:W-:Y:S01]  /*0310*/  HADD2.F32 R103, -RZ, R5.H0_H0 ;  /* 0x20000005ff677230 */ /* 0x000fe20000004100 */
[--C-:B---3--:R-:W-:Y:S01]  /*0320*/  SHF.R.U64 R98, R6, 0x10, R7.reuse ;  /* 0x0000001006627819 */ /* 0x108fe20000001207 */
[----:B------:R-:W-:Y:S01]  /*0330*/  HADD2.F32 R101, -RZ, R6.H0_H0 ;  /* 0x20000006ff657230 */ /* 0x000fe20000004100 */
[----:B------:R-:W-:Y:S01]  /*0340*/  SHF.R.U32.HI R96, RZ, 0x10, R7 ;  /* 0x00000010ff607819 */ /* 0x000fe20000011607 */
[----:B------:R-:W-:Y:S01]  /*0350*/  HADD2.F32 R99, -RZ, R7.H0_H0 ;  /* 0x20000007ff637230 */ /* 0x000fe20000004100 */
[--C-:B----4-:R-:W-:Y:S01]  /*0360*/  SHF.R.U64 R94, R8, 0x10, R9.reuse ;  /* 0x00000010085e7819 */ /* 0x110fe20000001209 */
[----:B------:R-:W-:Y:S01]  /*0370*/  HADD2.F32 R97, -RZ, R8.H0_H0 ;  /* 0x20000008ff617230 */ /* 0x000fe20000004100 */
[----:B------:R-:W-:Y:S01]  /*0380*/  SHF.R.U32.HI R92, RZ, 0x10, R9 ;  /* 0x00000010ff5c7819 */ /* 0x000fe20000011609 */
[----:B------:R-:W-:Y:S01]  /*0390*/  HADD2.F32 R95, -RZ, R9.H0_H0 ;  /* 0x20000009ff5f7230 */ /* 0x000fe20000004100 */
[--C-:B-----5:R-:W-:Y:S01]  /*03a0*/  SHF.R.U64 R90, R10, 0x10, R11.reuse ;  /* 0x000000100a5a7819 */ /* 0x120fe2000000120b */
[----:B------:R-:W-:Y:S01]  /*03b0*/  HADD2.F32 R93, -RZ, R10.H0_H0 ;  /* 0x2000000aff5d7230 */ /* 0x000fe20000004100 */
[----:B------:R-:W-:Y:S01]  /*03c0*/  SHF.R.U32.HI R86, RZ, 0x10, R11 ;  /* 0x00000010ff567819 */ /* 0x000fe2000001160b */
[----:B------:R-:W-:Y:S01]  /*03d0*/  HADD2.F32 R91, -RZ, R11.H0_H0 ;  /* 0x2000000bff5b7230 */ /* 0x000fe20000004100 */
[----:B------:R-:W-:Y:S01]  /*03e0*/  CS2R R10, SRZ ;  /* 0x00000000000a7805 */ /* 0x000fe2000001ff00 */
[----:B------:R-:W-:Y:S01]  /*03f0*/  CS2R R8, SRZ ;  /* 0x0000000000087805 */ /* 0x000fe2000001ff00 */
[----:B------:R-:W-:Y:S01]  /*0400*/  CS2R R6, SRZ ;  /* 0x0000000000067805 */ /* 0x000fe2000001ff00 */
[----:B------:R-:W-:Y:S01]  /*0410*/  CS2R R4, SRZ ;  /* 0x0000000000047805 */ /* 0x000fe2000001ff00 */
[----:B------:R-:W-:-:S02]  /*0420*/  HADD2.F32 R102, -RZ, R102.H0_H0 ;  /* 0x20000066ff667230 */ /* 0x000fc40000004100 */
[----:B------:R-:W-:Y:S02]  /*0430*/  HADD2.F32 R100, -RZ, R100.H0_H0 ;  /* 0x20000064ff647230 */ /* 0x000fe40000004100 */
[----:B------:R-:W-:Y:S02]  /*0440*/  HADD2.F32 R98, -RZ, R98.H0_H0 ;  /* 0x20000062ff627230 */ /* 0x000fe40000004100 */
[----:B------:R-:W-:Y:S02]  /*0450*/  HADD2.F32 R96, -RZ, R96.H0_H0 ;  /* 0x20000060ff607230 */ /* 0x000fe40000004100 */
[----:B------:R-:W-:Y:S02]  /*0460*/  HADD2.F32 R94, -RZ, R94.H0_H0 ;  /* 0x2000005eff5e7230 */ /* 0x000fe40000004100 */
[----:B------:R-:W-:Y:S02]  /*0470*/  HADD2.F32 R92, -RZ, R92.H0_H0 ;  /* 0x2000005cff5c7230 */ /* 0x000fe40000004100 */
[----:B------:R-:W-:-:S02]  /*0480*/  HADD2.F32 R90, -RZ, R90.H0_H0 ;  /* 0x2000005aff5a7230 */ /* 0x000fc40000004100 */
[----:B------:R-:W-:Y:S02]  /*0490*/  HADD2.F32 R86, -RZ, R86.H0_H0 ;  /* 0x20000056ff567230 */ /* 0x000fe40000004100 */
.L_x_5485:
[C---:B------:R-:W-:Y:S01]  /*04a0*/  IMAD R40, R104.reuse, c[0x0][0x168], RZ ;  /* 0x00005a0068287a24 */ /* 0x040fe200078e02ff */
[----:B------:R-:W-:Y:S02]  /*04b0*/  MOV R63, 0x4 ;  /* 0x00000004003f7802 */ /* 0x000fe40000000f00 */
[----:B------:R-:W-:Y:S02]  /*04c0*/  LOP3.LUT R42, R13, 0x7f, RZ, 0xc0, !PT ;  /* 0x0000007f0d2a7812 */ /* 0x000fe400078ec0ff */
[----:B------:R-:W-:Y:S01]  /*04d0*/  SHF.R.S32.HI R41, RZ, 0x1f, R40 ;  /* 0x0000001fff297819 */ /* 0x000fe20000011428 */
[----:B------:R-:W-:Y:S01]  /*04e0*/  IMAD.WIDE R54, R104, R63, c[0x0][0x1a0] ;  /* 0x0000680068367625 */ /* 0x000fe200078e023f */
[----:B------:R-:W-:Y:S02]  /*04f0*/  MOV R112, 0x10 ;  /* 0x0000001000707802 */ /* 0x000fe40000000f00 */
[----:B------:R-:W-:Y:S02]  /*0500*/  LEA.HI R41, R41, R40, RZ, 0x2 ;  /* 0x0000002829297211 */ /* 0x000fe400078f10ff */
[----:B------:R0:W2:Y:S02]  /*0510*/  LDG.E R109, [R54.64] ;  /* 0x00000004366d7981 */ /* 0x0000a4000c1e1900 */
[----:B------:R-:W-:-:S05]  /*0520*/  LEA.HI.SX32 R87, R41, R42, 0x1e ;  /* 0x0000002a29577211 */ /* 0x000fca00078ff2ff */
[C---:B------:R-:W-:Y:S01]  /*0530*/  IMAD.WIDE.U32 R40, R87.reuse, R112, c[0x0][0x188] ;  /* 0x0000620057287625 */ /* 0x040fe200078e0070 */
[----:B------:R-:W-:-:S03]  /*0540*/  IADD3 R108, R87, 0x80, RZ ;  /* 0x00000080576c7810 */ /* 0x000fc60007ffe0ff */
[----:B------:R-:W-:Y:S02]  /*0550*/  IMAD.WIDE R62, R104, R63, c[0x0][0x1a8] ;  /* 0x00006a00683e7625 */ /* 0x000fe400078e023f */
[----:B------:R-:W3:Y:S02]  /*0560*/  LDG.E.128 R40, [R40.64] ;  /* 0x0000000428287981 */ /* 0x000ee4000c1e1d00 */
[CC--:B------:R-:W-:Y:S02]  /*0570*/  IMAD.WIDE.U32 R48, R108.reuse, R112.reuse, c[0x0][0x188] ;  /* 0x000062006c307625 */ /* 0x0c0fe400078e0070 */
[----:B------:R1:W4:Y:S02]  /*0580*/  LDG.E R107, [R62.64] ;  /* 0x000000043e6b7981 */ /* 0x000324000c1e1900 */
[CC--:B------:R-:W-:Y:S01]  /*0590*/  IMAD.WIDE.U32 R44, R87.reuse, R112.reuse, c[0x0][0x208] ;  /* 0x00008200572c7625 */ /* 0x0c0fe200078e0070 */
[----:B------:R-:W-:Y:S01]  /*05a0*/  IADD3 R88, R87, 0x100, RZ ;  /* 0x0000010057587810 */ /* 0x000fe20007ffe0ff */
[----:B------:R-:W4:Y:S02]  /*05b0*/  LDG.E.128 R48, [R48.64] ;  /* 0x0000000430307981 */ /* 0x000f24000c1e1d00 */
[----:B------:R-:W-:-:S02]  /*05c0*/  IMAD.WIDE.U32 R52, R108, R112, c[0x0][0x208] ;  /* 0x000082006c347625 */ /* 0x000fc400078e0070 */
[----:B------:R-:W4:Y:S02]  /*05d0*/  LDG.E.128 R44, [R44.64] ;  /* 0x000000042c2c7981 */ /* 0x000f24000c1e1d00 */
[CC--:B------:R-:W-:Y:S02]  /*05e0*/  IMAD.WIDE.U32 R56, R88.reuse, R112.reuse, c[0x0][0x188] ;  /* 0x0000620058387625 */ /* 0x0c0fe400078e0070 */
[----:B0-----:R-:W4:Y:S04]  /*05f0*/  LDG.E.128 R52, [R52.64] ;  /* 0x0000000434347981 */ /* 0x001f28000c1e1d00 */
[----:B------:R-:W4:Y:S01]  /*0600*/  LDG.E.128 R56, [R56.64] ;  /* 0x0000000438387981 */ /* 0x000f22000c1e1d00 */
[----:B------:R-:W-:Y:S01]  /*0610*/  IMAD.WIDE.U32 R60, R88, R112, c[0x0][0x208] ;  /* 0x00008200583c7625 */ /* 0x000fe200078e0070 */
[----:B------:R-:W-:-:S05]  /*0620*/  IADD3 R89, R87, 0x180, RZ ;  /* 0x0000018057597810 */ /* 0x000fca0007ffe0ff */
[----:B-1----:R-:W4:Y:S01]  /*0630*/  LDG.E.128 R60, [R60.64] ;  /* 0x000000043c3c7981 */ /* 0x002f22000c1e1d00 */
[----:B------:R-:W-:-:S04]  /*0640*/  IMAD.WIDE.U32 R64, R89, R112, c[0x0][0x188] ;  /* 0x0000620059407625 */ /* 0x000fc800078e0070 */
[----:B------:R-:W-:Y:S02]  /*0650*/  IMAD.WIDE.U32 R68, R89, R112, c[0x0][0x208] ;  /* 0x0000820059447625 */ /* 0x000fe400078e0070 */
[----:B------:R-:W4:Y:S04]  /*0660*/  LDG.E.128 R64, [R64.64] ;  /* 0x0000000440407981 */ /* 0x000f28000c1e1d00 */
[----:B------:R-:W4:Y:S01]  /*0670*/  LDG.E.128 R68, [R68.64] ;  /* 0x0000000444447981 */ /* 0x000f22000c1e1d00 */
[----:B------:R-:W-:-:S04]  /*0680*/  ISETP.NE.U32.AND P0, PT, RZ, c[0x0][0x1c0], PT ;  /* 0x00007000ff007a0c */ /* 0x000fc80003f05070 */
[----:B------:R-:W-:Y:S02]  /*0690*/  ISETP.NE.AND.EX P0, PT, RZ, c[0x0][0x1c4], PT, P0 ;  /* 0x00007100ff007a0c */ /* 0x000fe40003f05300 */
[----:B------:R-:W-:Y:S02]  /*06a0*/  SHF.R.S32.HI R111, RZ, 0x1f, R104 ;  /* 0x0000001fff6f7819 */ /* 0x000fe40000011468 */
[----:B------:R-:W-:Y:S02]  /*06b0*/  MOV R106, 0x3f800000 ;  /* 0x3f800000006a7802 */ /* 0x000fe40000000f00 */
[----:B------:R-:W-:-:S07]  /*06c0*/  ISETP.NE.U32.AND P1, PT, RZ, c[0x0][0x218], PT ;  /* 0x00008600ff007a0c */ /* 0x000fce0003f25070 */
[----:B------:R-:W-:-:S04]  /*06d0*/  @P0 LEA R120, P2, R104, c[0x0][0x1c0], 0x2 ;  /* 0x0000700068780a11 */ /* 0x000fc800078410ff */
[----:B------:R-:W-:Y:S01]  /*06e0*/  @P0 LEA.HI.X R121, R104, c[0x0][0x1c4], R111, 0x2, P2 ;  /* 0x0000710068790a11 */ /* 0x000fe200010f146f */
[----:B------:R-:W-:Y:S01]  /*06f0*/  ULDC.U8 UR6, c[0x0][0x1f0] ;  /* 0x00007c0000067ab9 */ /* 0x000fe20000000000 */
[----:B------:R-:W-:-:S03]  /*0700*/  ISETP.NE.AND.EX P1, PT, RZ, c[0x0][0x21c], PT, P1 ;  /* 0x00008700ff007a0c */ /* 0x000fc60003f25310 */
[----:B------:R2:W5:Y:S01]  /*0710*/  @P0 LDG.E R106, [R120.64] ;  /* 0x00000004786a0981 */ /* 0x000562000c1e1900 */
[----:B------:R-:W-:-:S09]  /*0720*/  ISETP.NE.AND P0, PT, RZ, UR6, PT ;  /* 0x00000006ff007c0c */ /* 0x000fd2000bf05270 */
[----:B------:R-:W-:-:S04]  /*0730*/  @P1 IMAD.WIDE.U32 R116, R87, R112, c[0x0][0x218] ;  /* 0x0000860057741625 */ /* 0x000fc800078e0070 */
[-C--:B------:R-:W-:Y:S01]  /*0740*/  @P1 IMAD.WIDE.U32 R114, R108, R112.reuse, c[0x0][0x218] ;  /* 0x000086006c721625 */ /* 0x080fe200078e0070 */
[----:B------:R0:W5:Y:S03]  /*0750*/  @P1 LDG.E.128 R20, [R116.64] ;  /* 0x0000000474141981 */ /* 0x000166000c1e1d00 */
[-C--:B------:R-:W-:Y:S01]  /*0760*/  @P1 IMAD.WIDE.U32 R110, R88, R112.reuse, c[0x0][0x218] ;  /* 0x00008600586e1625 */ /* 0x080fe200078e0070 */
[----:B------:R1:W5:Y:S03]  /*0770*/  @P1 LDG.E.128 R24, [R114.64] ;  /* 0x0000000472181981 */ /* 0x000366000c1e1d00 */
[----:B------:R-:W-:Y:S01]  /*0780*/  @P1 IMAD.WIDE.U32 R112, R89, R112, c[0x0][0x218] ;  /* 0x0000860059701625 */ /* 0x000fe200078e0070 */
[----:B------:R0:W5:Y:S04]  /*0790*/  @P1 LDG.E.128 R28, [R110.64] ;  /* 0x000000046e1c1981 */ /* 0x000168000c1e1d00 */
[----:B------:R0:W5:Y:S01]  /*07a0*/  @P1 LDG.E.128 R32, [R112.64] ;  /* 0x0000000470201981 */ /* 0x000162000c1e1d00 */
[----:B------:R-:W-:-:S02]  /*07b0*/  LOP3.LUT P1, RZ, R13, 0x1f, RZ, 0xc0, !PT ;  /* 0x0000001f0dff7812 */ /* 0x000fc4000782c0ff */
[----:B--2---:R-:W-:-:S05]  /*07c0*/  FSEL R120, R109, RZ, !P0 ;  /* 0x000000ff6d787208 */ /* 0x004fca0004000000 */
[----:B---3--:R-:W-:-:S04]  /*07d0*/  FADD.FTZ R40, -R120, R40 ;  /* 0x0000002878287221 */ /* 0x008fc80000010100 */
[C---:B----4-:R-:W-:Y:S02]  /*07e0*/  FMUL.FTZ R109, R107.reuse, R40 ;  /* 0x000000286b6d7220 */ /* 0x050fe40000410000 */
[C---:B------:R-:W-:Y:S02]  /*07f0*/  FADD.FTZ R40, -R120.reuse, R43 ;  /* 0x0000002b78287221 */ /* 0x040fe40000010100 */
[C---:B------:R-:W-:Y:S02]  /*0800*/  FADD.FTZ R42, -R120.reuse, R42 ;  /* 0x0000002a782a7221 */ /* 0x040fe40000010100 */
[----:B0-----:R-:W-:Y:S02]  /*0810*/  FMUL.FTZ R113, R107, R40 ;  /* 0x000000286b717220 */ /* 0x001fe40000410000 */
[C---:B------:R-:W-:Y:S02]  /*0820*/  FADD.FTZ R48, -R120.reuse, R48 ;  /* 0x0000003078307221 */ /* 0x040fe40000010100 */
[----:B------:R-:W-:-:S02]  /*0830*/  FADD.FTZ R40, -R120, R49 ;  /* 0x0000003178287221 */ /* 0x000fc40000010100 */
[----:B------:R-:W-:Y:S02]  /*0840*/  FMUL.FTZ R111, R107, R42 ;  /* 0x0000002a6b6f7220 */ /* 0x000fe40000410000 */
[C---:B------:R-:W-:Y:S02]  /*0850*/  FADD.FTZ R83, R44.reuse, R83 ;  /* 0x000000532c537221 */ /* 0x040fe40000010000 */
[----:B------:R-:W-:Y:S02]  /*0860*/  FFMA.FTZ R85, R44, R109, R85 ;  /* 0x0000006d2c557223 */ /* 0x000fe40000010055 */
[----:B------:R-:W-:Y:S02]  /*0870*/  FMUL.FTZ R112, R105, R44 ;  /* 0x0000002c69707220 */ /* 0x000fe40000410000 */
[C---:B------:R-:W-:Y:S02]  /*0880*/  FADD.FTZ R42, -R120.reuse, R50 ;  /* 0x00000032782a7221 */ /* 0x040fe40000010100 */
[----:B------:R-:W-:-:S02]  /*0890*/  FADD.FTZ R118, -R120, R41 ;  /* 0x0000002978767221 */ /* 0x000fc40000010100 */
[C---:B------:R-:W-:Y:S02]  /*08a0*/  FMUL.FTZ R50, R107.reuse, R48 ;  /* 0x000000306b327220 */ /* 0x040fe40000410000 */
[----:B------:R-:W-:Y:S02]  /*08b0*/  FADD.FTZ R44, -R120, R51 ;  /* 0x00000033782c7221 */ /* 0x000fe40000010100 */
[C---:B------:R-:W-:Y:S02]  /*08c0*/  FMUL.FTZ R51, R107.reuse, R40 ;  /* 0x000000286b337220 */ /* 0x040fe40000410000 */
[----:B------:R-:W-:Y:S02]  /*08d0*/  FMUL.FTZ R110, R107, R118 ;  /* 0x000000766b6e7220 */ /* 0x000fe40000410000 */
[C---:B------:R-:W-:Y:S02]  /*08e0*/  FADD.FTZ R2, R52.reuse, R2 ;  /* 0x0000000234027221 */ /* 0x040fe40000010000 */
[----:B------:R-:W-:-:S02]  /*08f0*/  FFMA.FTZ R77, R52, R50, R77 ;  /* 0x00000032344d7223 */ /* 0x000fc4000001004d */
[----:B------:R-:W-:Y:S02]  /*0900*/  FMUL.FTZ R117, R101, R52 ;  /* 0x0000003465757220 */ /* 0x000fe40000410000 */
[----:B------:R-:W-:Y:S02]  /*0910*/  FADD.FTZ R0, R53, R0 ;  /* 0x0000000035007221 */ /* 0x000fe40000010000 */
[----:B------:R-:W-:Y:S02]  /*0920*/  FMUL.FTZ R52, R107, R42 ;  /* 0x0000002a6b347220 */ /* 0x000fe40000410000 */
[----:B------:R-:W-:Y:S02]  /*0930*/  FFMA.FTZ R76, R53, R51, R76 ;  /* 0x00000033354c7223 */ /* 0x000fe4000001004c */
[----:B------:R-:W-:Y:S02]  /*0940*/  FMUL.FTZ R118, R98, R53 ;  /* 0x0000003562767220 */ /* 0x000fe40000410000 */
[----:B------:R-:W-:-:S02]  /*0950*/  FMUL.FTZ R53, R107, R44 ;  /* 0x0000002c6b357220 */ /* 0x000fc40000410000 */
[C---:B------:R-:W-:Y:S02]  /*0960*/  FADD.FTZ R56, -R120.reuse, R56 ;  /* 0x0000003878387221 */ /* 0x040fe40000010100 */
[----:B------:R-:W-:Y:S02]  /*0970*/  FADD.FTZ R40, -R120, R57 ;  /* 0x0000003978287221 */ /* 0x000fe40000010100 */
[C---:B------:R-:W-:Y:S02]  /*0980*/  FADD.FTZ R4, R54.reuse, R4 ;  /* 0x0000000436047221 */ /* 0x040fe40000010000 */
[----:B------:R-:W-:Y:S02]  /*0990*/  FFMA.FTZ R75, R54, R52, R75 ;  /* 0x00000034364b7223 */ /* 0x000fe4000001004b */
[----:B------:R-:W-:Y:S02]  /*09a0*/  FMUL.FTZ R121, R99, R54 ;  /* 0x0000003663797220 */ /* 0x000fe40000410000 */
[----:B------:R-:W-:-:S02]  /*09b0*/  FADD.FTZ R3, R55, R3 ;  /* 0x0000000337037221 */ /* 0x000fc40000010000 */
[----:B------:R-:W-:Y:S02]  /*09c0*/  FFMA.FTZ R74, R55, R53, R74 ;  /* 0x00000035374a7223 */ /* 0x000fe4000001004a */
[----:B------:R-:W-:Y:S02]  /*09d0*/  FMUL.FTZ R54, R96, R55 ;  /* 0x0000003760367220 */ /* 0x000fe40000410000 */
[C---:B------:R-:W-:Y:S02]  /*09e0*/  FMUL.FTZ R55, R107.reuse, R56 ;  /* 0x000000386b377220 */ /* 0x040fe40000410000 */
[----:B------:R-:W-:Y:S02]  /*09f0*/  FMUL.FTZ R56, R107, R40 ;  /* 0x000000286b387220 */ /* 0x000fe40000410000 */
[----:B-1----:R-:W-:Y:S02]  /*0a00*/  FMUL.FTZ R115, R102, R45 ;  /* 0x0000002d66737220 */ /* 0x002fe40000410000 */
[----:B------:R-:W-:-:S02]  /*0a10*/  FADD.FTZ R40, RZ, R112 ;  /* 0x00000070ff287221 */ /* 0x000fc40000010000 */
[----:B------:R-:W-:Y:S02]  /*0a20*/  FFMA.FTZ R41, R109, R112, RZ ;  /* 0x000000706d297223 */ /* 0x000fe400000100ff */
[----:B------:R-:W-:Y:S02]  /*0a30*/  FMUL.FTZ R114, R103, R46 ;  /* 0x0000002e67727220 */ /* 0x000fe40000410000 */
[----:B------:R-:W-:Y:S02]  /*0a40*/  FADD.FTZ R43, R40, R115 ;  /* 0x00000073282b7221 */ /* 0x000fe40000010000 */
[----:B------:R-:W-:Y:S02]  /*0a50*/  FFMA.FTZ R41, R110, R115, R41 ;  /* 0x000000736e297223 */ /* 0x000fe40000010029 */
[----:B------:R-:W-:Y:S02]  /*0a60*/  FADD.FTZ R58, -R120, R58 ;  /* 0x0000003a783a7221 */ /* 0x000fe40000010100 */
[----:B------:R-:W-:-:S02]  /*0a70*/  FMUL.FTZ R116, R100, R47 ;  /* 0x0000002f64747220 */ /* 0x000fc40000410000 */
[----:B------:R-:W-:Y:S02]  /*0a80*/  FADD.FTZ R42, -R120, R59 ;  /* 0x0000003b782a7221 */ /* 0x000fe40000010100 */
[----:B------:R-:W-:Y:S02]  /*0a90*/  FADD.FTZ R43, R43, R114 ;  /* 0x000000722b2b7221 */ /* 0x000fe40000010000 */
[----:B------:R-:W-:Y:S02]  /*0aa0*/  FFMA.FTZ R41, R111, R114, R41 ;  /* 0x000000726f297223 */ /* 0x000fe40000010029 */
[C---:B------:R-:W-:Y:S02]  /*0ab0*/  FMUL.FTZ R57, R107.reuse, R58 ;  /* 0x0000003a6b397220 */ /* 0x040fe40000410000 */
        /* <DEDUP_REMOVED lines=9> */
[C---:B------:R-:W-:Y:S02]  /*0b50*/  FADD.FTZ R6, R60.reuse, R6 ;  /* 0x000000063c067221 */ /* 0x040fe40000010000 */
[----:B------:R-:W-:Y:S02]  /*0b60*/  FFMA.FTZ R73, R60, R55, R73 ;  /* 0x000000373c497223 */ /* 0x000fe40000010049 */
[----:B------:R-:W-:Y:S02]  /*0b70*/  FMUL.FTZ R60, R97, R60 ;  /* 0x0000003c613c7220 */ /* 0x000fe40000410000 */
[----:B------:R-:W-:Y:S02]  /*0b80*/  FADD.FTZ R43, R43, R54 ;  /* 0x000000362b2b7221 */ /* 0x000fe40000010000 */
[----:B------:R-:W-:-:S02]  /*0b90*/  FFMA.FTZ R41, R53, R54, R41 ;  /* 0x0000003635297223 */ /* 0x000fc40000010029 */
[C---:B------:R-:W-:Y:S02]  /*0ba0*/  FADD.FTZ R5, R61.reuse, R5 ;  /* 0x000000053d057221 */ /* 0x040fe40000010000 */
[----:B------:R-:W-:Y:S02]  /*0bb0*/  FFMA.FTZ R72, R61, R56, R72 ;  /* 0x000000383d487223 */ /* 0x000fe40000010048 */
[----:B------:R-:W-:Y:S02]  /*0bc0*/  FMUL.FTZ R61, R94, R61 ;  /* 0x0000003d5e3d7220 */ /* 0x000fe40000410000 */
        /* <DEDUP_REMOVED lines=9> */
[C---:B------:R-:W-:Y:S02]  /*0c60*/  FADD.FTZ R7, R63.reuse, R7 ;  /* 0x000000073f077221 */ /* 0x040fe40000010000 */
[----:B------:R-:W-:Y:S02]  /*0c70*/  FFMA.FTZ R18, R63, R58, R18 ;  /* 0x0000003a3f127223 */ /* 0x000fe40000010012 */
[----:B------:R-:W-:Y:S02]  /*0c80*/  FMUL.FTZ R65, R107, R64 ;  /* 0x000000406b417220 */ /* 0x000fe40000410000 */
[----:B------:R-:W-:Y:S02]  /*0c90*/  FMUL.FTZ R63, R92, R63 ;  /* 0x0000003f5c3f7220 */ /* 0x000fe40000410000 */
[----:B------:R-:W-:Y:S02]  /*0ca0*/  FADD.FTZ R42, R43, R62 ;  /* 0x0000003e2b2a7221 */ /* 0x000fe40000010000 */
[----:B------:R-:W-:-:S02]  /*0cb0*/  FFMA.FTZ R41, R57, R62, R41 ;  /* 0x0000003e39297223 */ /* 0x000fc40000010029 */
[----:B------:R-:W-:Y:S02]  /*0cc0*/  FADD.FTZ R40, -R120, R66 ;  /* 0x0000004278287221 */ /* 0x000fe40000010100 */
[C---:B------:R-:W-:Y:S02]  /*0cd0*/  FADD.FTZ R10, R68.reuse, R10 ;  /* 0x0000000a440a7221 */ /* 0x040fe40000010000 */
[----:B------:R-:W-:Y:S02]  /*0ce0*/  FFMA.FTZ R16, R68, R65, R16 ;  /* 0x0000004144107223 */ /* 0x000fe40000010010 */
[----:B------:R-:W-:Y:S02]  /*0cf0*/  FMUL.FTZ R64, R107, R44 ;  /* 0x0000002c6b407220 */ /* 0x000fe40000410000 */
[----:B------:R-:W-:Y:S02]  /*0d00*/  FMUL.FTZ R68, R93, R68 ;  /* 0x000000445d447220 */ /* 0x000fe40000410000 */
[----:B------:R-:W-:-:S02]  /*0d10*/  FADD.FTZ R43, R42, R63 ;  /* 0x0000003f2a2b7221 */ /* 0x000fc40000010000 */
[----:B------:R-:W-:Y:S02]  /*0d20*/  FFMA.FTZ R41, R58, R63, R41 ;  /* 0x0000003f3a297223 */ /* 0x000fe40000010029 */
[----:B------:R-:W-:Y:S02]  /*0d30*/  FADD.FTZ R66, -R120, R67 ;  /* 0x0000004378427221 */ /* 0x000fe40000010100 */
[C---:B------:R-:W-:Y:S02]  /*0d40*/  FADD.FTZ R9, R69.reuse, R9 ;  /* 0x0000000945097221 */ /* 0x040fe40000010000 */
[----:B------:R-:W-:Y:S02]  /*0d50*/  FFMA.FTZ R17, R69, R64, R17 ;  /* 0x0000004045117223 */ /* 0x000fe40000010011 */
[----:B------:R-:W-:Y:S02]  /*0d60*/  FMUL.FTZ R67, R107, R40 ;  /* 0x000000286b437220 */ /* 0x000fe40000410000 */
[----:B------:R-:W-:-:S02]  /*0d70*/  FMUL.FTZ R69, R90, R69 ;  /* 0x000000455a457220 */ /* 0x000fc40000410000 */
[----:B------:R-:W-:Y:S02]  /*0d80*/  FADD.FTZ R40, R43, R68 ;  /* 0x000000442b287221 */ /* 0x000fe40000010000 */
[----:B------:R-:W-:Y:S02]  /*0d90*/  FFMA.FTZ R41, R65, R68, R41 ;  /* 0x0000004441297223 */ /* 0x000fe40000010029 */
[C---:B------:R-:W-:Y:S02]  /*0da0*/  FADD.FTZ R12, R70.reuse, R12 ;  /* 0x0000000c460c7221 */ /* 0x040fe40000010000 */
        /* <DEDUP_REMOVED lines=10> */
[C---:B------:R-:W-:Y:S02]  /*0e50*/  FADD.FTZ R82, R45.reuse, R82 ;  /* 0x000000522d527221 */ /* 0x040fe40000010000 */
[----:B------:R-:W-:Y:S02]  /*0e60*/  FFMA.FTZ R84, R45, R110, R84 ;  /* 0x0000006e2d547223 */ /* 0x000fe40000010054 */
[C---:B------:R-:W-:Y:S02]  /*0e70*/  FADD.FTZ R79, R46.reuse, R79 ;  /* 0x0000004f2e4f7221 */ /* 0x040fe40000010000 */
[----:B------:R-:W-:Y:S02]  /*0e80*/  FFMA.FTZ R81, R46, R111, R81 ;  /* 0x0000006f2e517223 */ /* 0x000fe40000010051 */
[----:B------:R-:W-:-:S02]  /*0e90*/  FADD.FTZ R11, R71, R11 ;  /* 0x0000000b470b7221 */ /* 0x000fc40000010000 */
[----:B------:R-:W-:Y:S02]  /*0ea0*/  FFMA.FTZ R15, R71, R66, R15 ;  /* 0x00000042470f7223 */ /* 0x000fe4000001000f */
[----:B------:R-:W-:Y:S02]  /*0eb0*/  FADD.FTZ R47, R40, R59 ;  /* 0x0000003b282f7221 */ /* 0x000fe40000010000 */
[----:B------:R-:W-:Y:S01]  /*0ec0*/  FFMA.FTZ R49, R66, R59, R41 ;  /* 0x0000003b42317223 */ /* 0x000fe20000010029 */
[----:B------:R-:W-:Y:S05]  /*0ed0*/  BRA.DIV ~URZ, `(.L_x_5481) ;  /* 0x00000df27f007947 */ /* 0x000fea000b800000 */
[----:B------:R0:W1:Y:S02]  /*0ee0*/  SHFL.DOWN PT, R46, R47, 0x10, 0x1f ;  /* 0x0a001f002f2e7f89 */ /* 0x00006400000e0000 */
.L_x_5486:
        /* <DEDUP_REMOVED lines=15> */
[----:B0-----:R0:W1:Y:S01]  /*0fe0*/  SHFL.DOWN PT, R47, R48, 0x1, 0x1f ;  /* 0x08201f00302f7f89 */ /* 0x00106200000e0000 */
[----:B--2---:R-:W-:-:S05]  /*0ff0*/  FADD.FTZ R49, R44, R49 ;  /* 0x000000312c317221 */ /* 0x004fca0000010000 */
[----:B------:R0:W2:Y:S02]  /*1000*/  SHFL.DOWN PT, R40, R49, 0x1, 0x1f ;  /* 0x08201f0031287f89 */ /* 0x0000a400000e0000 */
.L_x_5487:
[----:B------:R-:W-:Y:S01]  /*1010*/  LOP3.LUT P2, RZ, R119, 0xff, RZ, 0xc0, !PT ;  /* 0x000000ff77ff7812 */ /* 0x000fe2000784c0ff */
[----:B01----:R-:W-:Y:S01]  /*1020*/  FADD.FTZ R48, R47, R48 ;  /* 0x000000302f307221 */ /* 0x003fe20000010000 */
[----:B------:R-:W-:Y:S01]  /*1030*/  PLOP3.LUT P0, PT, PT, PT, PT, 0x80, 0x0 ;  /* 0x000000000000781c */ /* 0x000fe20003f0f070 */
[----:B--2---:R-:W-:Y:S01]  /*1040*/  FADD.FTZ R49, R40, R49 ;  /* 0x0000003128317221 */ /* 0x004fe20000010000 */
[----:B------:R-:W-:Y:S01]  /*1050*/  @!P1 PLOP3.LUT P0, PT, P2, PT, PT, 0x80, 0x0 ;  /* 0x000000000000981c */ /* 0x000fe2000170f070 */
[----:B------:R-:W-:Y:S01]  /*1060*/  ULDC.U8 UR6, c[0x0][0x1f0] ;  /* 0x00007c0000067ab9 */ /* 0x000fe20000000000 */
[----:B------:R-:W-:Y:S02]  /*1070*/  SHF.R.U32.HI R41, RZ, 0x5, R13 ;  /* 0x00000005ff297819 */ /* 0x000fe4000001160d */
[----:B------:R-:W-:Y:S02]  /*1080*/  ISETP.NE.U32.AND P3, PT, RZ, c[0x0][0x258], PT ;  /* 0x00009600ff007a0c */ /* 0x000fe40003f65070 */
[----:B------:R-:W-:-:S02]  /*1090*/  @!P1 LOP3.LUT R42, R41, 0x7fffffc, RZ, 0xc0, !PT ;  /* 0x07fffffc292a9812 */ /* 0x000fc400078ec0ff */
[----:B------:R-:W-:Y:S02]  /*10a0*/  LOP3.LUT R119, R41, 0x7fffffc, RZ, 0xc0, !PT ;  /* 0x07fffffc29777812 */ /* 0x000fe400078ec0ff */
[----:B------:R-:W-:Y:S02]  /*10b0*/  ISETP.NE.AND.EX P3, PT, RZ, c[0x0][0x25c], PT, P3 ;  /* 0x00009700ff007a0c */ /* 0x000fe40003f65330 */
[----:B------:R-:W-:Y:S02]  /*10c0*/  @!P2 IADD3 R119, R119, 0x4, RZ ;  /* 0x000000047777a810 */ /* 0x000fe40007ffe0ff */
[----:B------:R-:W-:Y:S02]  /*10d0*/  @!P0 IADD3 R42, R42, 0x4, RZ ;  /* 0x000000042a2a8810 */ /* 0x000fe40007ffe0ff */
[----:B------:R-:W-:Y:S01]  /*10e0*/  ISETP.NE.AND P0, PT, RZ, UR6, PT ;  /* 0x00000006ff007c0c */ /* 0x000fe2000bf05270 */
[----:B------:R-:W-:Y:S01]  /*10f0*/  WARPSYNC 0xffffffff ;  /* 0xffffffff00007948 */ /* 0x000fe20003800000 */
[----:B------:R-:W-:-:S02]  /*1100*/  @!P1 LOP3.LUT R71, R42, 0x3, R41, 0xf8, !PT ;  /* 0x000000032a479812 */ /* 0x000fc400078ef829 */
[----:B------:R-:W-:-:S03]  /*1110*/  SHF.L.U32 R119, R119, 0x3, RZ ;  /* 0x0000000377777819 */ /* 0x000fc600000006ff */
[----:B------:R-:W-:Y:S04]  /*1120*/  @!P1 STS.64 [R71.X8+0x2000], R48 ;  /* 0x0020003047009388 */ /* 0x000fe80000008a00 */
[----:B------:R-:W-:Y:S01]  /*1130*/  BAR.SYNC.DEFER_BLOCKING 0x0 ;  /* 0x0000000000007b1d */ /* 0x000fe20000010000 */
        /* <DEDUP_REMOVED lines=29> */
[----:B-----5:R-:W-:Y:S02]  /*1310*/  @P1 FADD.FTZ R49, R20, R49 ;  /* 0x0000003114311221 */ /* 0x020fe40000010000 */
[----:B------:R-:W-:Y:S02]  /*1320*/  @P1 FADD.FTZ R48, R21, R48 ;  /* 0x0000003015301221 */ /* 0x000fe40000010000 */
[----:B------:R-:W-:Y:S02]  /*1330*/  @P1 FADD.FTZ R71, R22, R71 ;  /* 0x0000004716471221 */ /* 0x000fe40000010000 */
[----:B------:R-:W-:Y:S01]  /*1340*/  @P1 FADD.FTZ R110, R23, R110 ;  /* 0x0000006e176e1221 */ /* 0x000fe20000010000 */
[----:B------:R-:W-:Y:S05]  /*1350*/  @!P3 BRA `(.L_x_5483) ;  /* 0x000000700000b947 */ /* 0x000fea0003800000 */
[----:B------:R-:W-:Y:S01]  /*1360*/  HFMA2.MMA R44, -RZ, RZ, 0, 9.5367431640625e-07 ;  /* 0x00000010ff2c7435 */ /* 0x000fe200000001ff */
[----:B------:R-:W-:Y:S02]  /*1370*/  SEL R43, R110, R39, P0 ;  /* 0x000000276e2b7207 */ /* 0x000fe40000000000 */
[----:B------:R-:W-:-:S02]  /*1380*/  SEL R42, R71, R38, P0 ;  /* 0x00000026472a7207 */ /* 0x000fc40000000000 */
[----:B------:R-:W-:Y:S02]  /*1390*/  SEL R41, R48, R37, P0 ;  /* 0x0000002530297207 */ /* 0x000fe40000000000 */
[----:B------:R-:W-:-:S03]  /*13a0*/  SEL R40, R49, R36, P0 ;  /* 0x0000002431287207 */ /* 0x000fc60000000000 */
[----:B------:R-:W-:-:S05]  /*13b0*/  IMAD.WIDE.U32 R44, R87, R44, c[0x0][0x258] ;  /* 0x00009600572c7625 */ /* 0x000fca00078e002c */
[----:B------:R0:W-:Y:S02]  /*13c0*/  STG.E.128 [R44.64], R40 ;  /* 0x000000282c007986 */ /* 0x0001e4000c101d04 */
.L_x_5483:
[-CC-:B------:R-:W-:Y:S01]  /*13d0*/  FFMA.FTZ R50, R50, R47.reuse, R46.reuse ;  /* 0x0000002f32327223 */ /* 0x180fe2000001002e */
[----:B------:R-:W-:Y:S01]  /*13e0*/  IADD3 R104, R104, c[0x0][0x160], RZ ;  /* 0x0000580068687a10 */ /* 0x000fe20007ffe0ff */
[-CC-:B------:R-:W-:Y:S01]  /*13f0*/  FFMA.FTZ R51, R51, R47.reuse, R46.reuse ;  /* 0x0000002f33337223 */ /* 0x180fe2000001002e */
[----:B------:R-:W-:Y:S01]  /*1400*/  SEL R119, RZ, 0x1, P2 ;  /* 0x00000001ff777807 */ /* 0x000fe20001000000 */
        /* <DEDUP_REMOVED lines=14> */
[----:B------:R-:W-:Y:S01]  /*14f0*/  FADD.FTZ R46, R62, -R57 ;  /* 0x800000393e2e7221 */ /* 0x000fe20000010000 */
[----:B------:R-:W-:Y:S01]  /*1500*/  MOV R62, 0x10 ;  /* 0x00000010003e7802 */ /* 0x000fe20000000f00 */
[----:B0-----:R-:W-:-:S02]  /*1510*/  FMUL.FTZ R40, R49, R106 ;  /* 0x0000006a31287220 */ /* 0x001fc40000410000 */
[C---:B------:R-:W-:Y:S02]  /*1520*/  FMUL.FTZ R47, R107.reuse, R50 ;  /* 0x000000326b2f7220 */ /* 0x040fe40000410000 */
[C---:B------:R-:W-:Y:S02]  /*1530*/  FMUL.FTZ R118, R107.reuse, R118 ;  /* 0x000000766b767220 */ /* 0x040fe40000410000 */
[C---:B------:R-:W-:Y:S02]  /*1540*/  FMUL.FTZ R49, R107.reuse, R52 ;  /* 0x000000346b317220 */ /* 0x040fe40000410000 */
[----:B------:R-:W-:Y:S02]  /*1550*/  FMUL.FTZ R54, R107, R54 ;  /* 0x000000366b367220 */ /* 0x000fe40000410000 */
[----:B------:R-:W-:Y:S02]  /*1560*/  FADD.FTZ R60, R60, -R55 ;  /* 0x800000373c3c7221 */ /* 0x000fe40000010000 */
[----:B------:R-:W-:Y:S01]  /*1570*/  FADD.FTZ R56, R61, -R56 ;  /* 0x800000383d387221 */ /* 0x000fe20000010000 */
[----:B------:R-:W-:Y:S01]  /*1580*/  IADD3 R61, R87, 0x80, RZ ;  /* 0x00000080573d7810 */ /* 0x000fe20007ffe0ff */
[----:B------:R-:W-:-:S02]  /*1590*/  FMUL.FTZ R43, R110, R106 ;  /* 0x0000006a6e2b7220 */ /* 0x000fc40000410000 */
[-C--:B------:R-:W-:Y:S02]  /*15a0*/  FMUL.FTZ R42, R71, R106.reuse ;  /* 0x0000006a472a7220 */ /* 0x080fe40000410000 */
[----:B------:R-:W-:Y:S02]  /*15b0*/  FMUL.FTZ R41, R48, R106 ;  /* 0x0000006a30297220 */ /* 0x000fe40000410000 */
[----:B------:R-:W-:-:S04]  /*15c0*/  IMAD.WIDE.U32 R44, R87, R62, c[0x0][0x248] ;  /* 0x00009200572c7625 */ /* 0x000fc800078e003e */
[----:B------:R-:W-:Y:S01]  /*15d0*/  FADD.FTZ R68, R68, -R65 ;  /* 0x8000004144447221 */ /* 0x000fe20000010000 */
[----:B------:R0:W-:Y:S01]  /*15e0*/  STG.E.128 [R44.64], R40 ;  /* 0x000000282c007986 */ /* 0x0001e2000c101d04 */
[----:B------:R-:W-:Y:S02]  /*15f0*/  @P1 FADD.FTZ R54, R27, R54 ;  /* 0x000000361b361221 */ /* 0x000fe40000010000 */
[----:B------:R-:W-:Y:S02]  /*1600*/  @P1 FADD.FTZ R49, R26, R49 ;  /* 0x000000311a311221 */ /* 0x000fe40000010000 */
[----:B------:R-:W-:Y:S02]  /*1610*/  @P1 FADD.FTZ R118, R25, R118 ;  /* 0x0000007619761221 */ /* 0x000fe40000010000 */
[----:B------:R-:W-:Y:S02]  /*1620*/  @P1 FADD.FTZ R47, R24, R47 ;  /* 0x0000002f182f1221 */ /* 0x000fe40000010000 */
[----:B------:R-:W-:Y:S01]  /*1630*/  FADD.FTZ R58, R63, -R58 ;  /* 0x8000003a3f3a7221 */ /* 0x000fe20000010000 */
[C---:B------:R-:W-:Y:S01]  /*1640*/  IADD3 R63, R87.reuse, 0x100, RZ ;  /* 0x00000100573f7810 */ /* 0x040fe20007ffe0ff */
[----:B------:R-:W-:Y:S01]  /*1650*/  FADD.FTZ R70, R70, -R67 ;  /* 0x8000004346467221 */ /* 0x000fe20000010000 */
[----:B------:R-:W-:Y:S01]  /*1660*/  IADD3 R87, R87, 0x180, RZ ;  /* 0x0000018057577810 */ /* 0x000fe20007ffe0ff */
[----:B------:R-:W-:-:S02]  /*1670*/  FADD.FTZ R64, R69, -R64 ;  /* 0x8000004045407221 */ /* 0x000fc40000010000 */
[----:B------:R-:W-:Y:S02]  /*1680*/  FMUL.FTZ R53, R107, R60 ;  /* 0x0000003c6b357220 */ /* 0x000fe40000410000 */
[----:B------:R-:W-:Y:S01]  /*1690*/  FADD.FTZ R66, R59, -R66 ;  /* 0x800000423b427221 */ /* 0x000fe20000010000 */
[----:B0-----:R-:W-:Y:S01]  /*16a0*/  @P3 SEL R43, R54, R39, P0 ;  /* 0x00000027362b3207 */ /* 0x001fe20000000000 */
[----:B------:R-:W-:Y:S01]  /*16b0*/  FMUL.FTZ R56, R107, R56 ;  /* 0x000000386b387220 */ /* 0x000fe20000410000 */
[----:B------:R-:W-:Y:S01]  /*16c0*/  @P3 SEL R42, R49, R38, P0 ;  /* 0x00000026312a3207 */ /* 0x000fe20000000000 */
[C---:B------:R-:W-:Y:S01]  /*16d0*/  FMUL.FTZ R57, R107.reuse, R68 ;  /* 0x000000446b397220 */ /* 0x040fe20000410000 */
[----:B------:R-:W-:Y:S01]  /*16e0*/  @P3 SEL R41, R118, R37, P0 ;  /* 0x0000002576293207 */ /* 0x000fe20000000000 */
[----:B------:R-:W-:Y:S01]  /*16f0*/  FMUL.FTZ R55, R107, R46 ;  /* 0x0000002e6b377220 */ /* 0x000fe20000410000 */
[----:B------:R-:W-:Y:S01]  /*1700*/  @P3 SEL R40, R47, R36, P0 ;  /* 0x000000242f283207 */ /* 0x000fe20000000000 */
[----:B------:R-:W-:-:S04]  /*1710*/  @P3 IMAD.WIDE.U32 R108, R108, R62, c[0x0][0x258] ;  /* 0x000096006c6c3625 */ /* 0x000fc800078e003e */
[C---:B------:R-:W-:Y:S01]  /*1720*/  FMUL.FTZ R58, R107.reuse, R58 ;  /* 0x0000003a6b3a7220 */ /* 0x040fe20000410000 */
[----:B------:R0:W-:Y:S01]  /*1730*/  @P3 STG.E.128 [R108.64], R40 ;  /* 0x000000286c003986 */ /* 0x0001e2000c101d04 */
[C---:B------:R-:W-:Y:S02]  /*1740*/  FMUL.FTZ R59, R107.reuse, R70 ;  /* 0x000000466b3b7220 */ /* 0x040fe40000410000 */
[C---:B------:R-:W-:Y:S02]  /*1750*/  FMUL.FTZ R64, R107.reuse, R64 ;  /* 0x000000406b407220 */ /* 0x040fe40000410000 */
[----:B------:R-:W-:Y:S02]  /*1760*/  @P1 FADD.FTZ R53, R28, R53 ;  /* 0x000000351c351221 */ /* 0x000fe40000010000 */
[----:B------:R-:W-:Y:S02]  /*1770*/  FMUL.FTZ R66, R107, R66 ;  /* 0x000000426b427220 */ /* 0x000fe40000410000 */
[----:B------:R-:W-:Y:S01]  /*1780*/  @P1 FADD.FTZ R56, R29, R56 ;  /* 0x000000381d381221 */ /* 0x000fe20000010000 */
[----:B------:R-:W-:Y:S01]  /*1790*/  @P3 SEL R44, R53, R36, P0 ;  /* 0x00000024352c3207 */ /* 0x000fe20000000000 */
[----:B------:R-:W-:-:S02]  /*17a0*/  @P1 FADD.FTZ R57, R32, R57 ;  /* 0x0000003920391221 */ /* 0x000fc40000010000 */
[----:B------:R-:W-:Y:S01]  /*17b0*/  @P1 FADD.FTZ R55, R30, R55 ;  /* 0x000000371e371221 */ /* 0x000fe20000010000 */
[-C--:B------:R-:W-:Y:S01]  /*17c0*/  @P3 SEL R45, R56, R37.reuse, P0 ;  /* 0x00000025382d3207 */ /* 0x080fe20000000000 */
[----:B------:R-:W-:Y:S01]  /*17d0*/  @P1 FADD.FTZ R58, R31, R58 ;  /* 0x0000003a1f3a1221 */ /* 0x000fe20000010000 */
[----:B------:R-:W-:Y:S01]  /*17e0*/  SEL R36, R57, R36, P0 ;  /* 0x0000002439247207 */ /* 0x000fe20000000000 */
[----:B------:R-:W-:Y:S01]  /*17f0*/  @P1 FADD.FTZ R59, R34, R59 ;  /* 0x0000003b223b1221 */ /* 0x000fe20000010000 */
[-C--:B------:R-:W-:Y:S01]  /*1800*/  @P3 SEL R46, R55, R38.reuse, P0 ;  /* 0x00000026372e3207 */ /* 0x080fe20000000000 */
[----:B------:R-:W-:Y:S02]  /*1810*/  @P1 FADD.FTZ R64, R33, R64 ;  /* 0x0000004021401221 */ /* 0x000fe40000010000 */
[----:B------:R-:W-:Y:S01]  /*1820*/  @P1 FADD.FTZ R66, R35, R66 ;  /* 0x0000004223421221 */ /* 0x000fe20000010000 */
[----:B------:R-:W-:Y:S01]  /*1830*/  SEL R38, R59, R38, P0 ;  /* 0x000000263b267207 */ /* 0x000fe20000000000 */
[-C--:B0-----:R-:W-:Y:S01]  /*1840*/  FMUL.FTZ R42, R49, R106.reuse ;  /* 0x0000006a312a7220 */ /* 0x081fe20000410000 */
[----:B------:R-:W-:Y:S01]  /*1850*/  SEL R37, R64, R37, P0 ;  /* 0x0000002540257207 */ /* 0x000fe20000000000 */
[----:B------:R-:W-:-:S02]  /*1860*/  FMUL.FTZ R49, R56, R106 ;  /* 0x0000006a38317220 */ /* 0x000fc40000410000 */
[-C--:B------:R-:W-:Y:S02]  /*1870*/  FMUL.FTZ R52, R57, R106.reuse ;  /* 0x0000006a39347220 */ /* 0x080fe40000410000 */
[-C--:B------:R-:W-:Y:S02]  /*1880*/  FMUL.FTZ R43, R54, R106.reuse ;  /* 0x0000006a362b7220 */ /* 0x080fe40000410000 */
[-C--:B------:R-:W-:Y:S02]  /*1890*/  FMUL.FTZ R41, R118, R106.reuse ;  /* 0x0000006a76297220 */ /* 0x080fe40000410000 */
[-C--:B------:R-:W-:Y:S01]  /*18a0*/  FMUL.FTZ R40, R47, R106.reuse ;  /* 0x0000006a2f287220 */ /* 0x080fe20000410000 */
[----:B------:R-:W-:Y:S01]  /*18b0*/  @P3 SEL R47, R58, R39, P0 ;  /* 0x000000273a2f3207 */ /* 0x000fe20000000000 */
[----:B------:R-:W-:Y:S01]  /*18c0*/  IMAD.WIDE.U32 R56, R62, R61, c[0x0][0x248] ;  /* 0x000092003e387625 */ /* 0x000fe200078e003d */
[----:B------:R-:W-:Y:S02]  /*18d0*/  SEL R39, R66, R39, P0 ;  /* 0x0000002742277207 */ /* 0x000fe40000000000 */
[----:B------:R-:W-:Y:S01]  /*18e0*/  ISETP.GE.AND P0, PT, R104, c[0x0][0x164], PT ;  /* 0x0000590068007a0c */ /* 0x000fe20003f06270 */
[-C--:B------:R-:W-:Y:S01]  /*18f0*/  FMUL.FTZ R51, R58, R106.reuse ;  /* 0x0000006a3a337220 */ /* 0x080fe20000410000 */
[----:B------:R0:W-:Y:S01]  /*1900*/  STG.E.128 [R56.64], R40 ;  /* 0x0000002838007986 */ /* 0x0001e2000c101d04 */
[----:B------:R-:W-:-:S02]  /*1910*/  FMUL.FTZ R48, R53, R106 ;  /* 0x0000006a35307220 */ /* 0x000fc40000410000 */
[----:B------:R-:W-:Y:S02]  /*1920*/  FMUL.FTZ R54, R59, R106 ;  /* 0x0000006a3b367220 */ /* 0x000fe40000410000 */
[----:B------:R-:W-:-:S04]  /*1930*/  @P3 IMAD.WIDE.U32 R60, R88, R62, c[0x0][0x258] ;  /* 0x00009600583c3625 */ /* 0x000fc800078e003e */
[-C--:B------:R-:W-:Y:S01]  /*1940*/  FMUL.FTZ R50, R55, R106.reuse ;  /* 0x0000006a37327220 */ /* 0x080fe20000410000 */
[----:B------:R0:W-:Y:S01]  /*1950*/  @P3 STG.E.128 [R60.64], R44 ;  /* 0x0000002c3c003986 */ /* 0x0001e2000c101d04 */
[----:B------:R-:W-:Y:S02]  /*1960*/  FMUL.FTZ R53, R64, R106 ;  /* 0x0000006a40357220 */ /* 0x000fe40000410000 */
[----:B------:R-:W-:-:S04]  /*1970*/  IMAD.WIDE.U32 R58, R62, R63, c[0x0][0x248] ;  /* 0x000092003e3a7625 */ /* 0x000fc800078e003f */
[----:B------:R-:W-:Y:S01]  /*1980*/  @P3 IMAD.WIDE.U32 R64, R89, R62, c[0x0][0x258] ;  /* 0x0000960059403625 */ /* 0x000fe200078e003e */
[----:B------:R0:W-:Y:S03]  /*1990*/  STG.E.128 [R58.64], R48 ;  /* 0x000000303a007986 */ /* 0x0001e6000c101d04 */
[----:B------:R-:W-:Y:S01]  /*19a0*/  FMUL.FTZ R55, R66, R106 ;  /* 0x0000006a42377220 */ /* 0x000fe20000410000 */
[----:B------:R0:W-:Y:S01]  /*19b0*/  @P3 STG.E.128 [R64.64], R36 ;  /* 0x0000002440003986 */ /* 0x0001e2000c101d04 */
[----:B------:R-:W-:-:S05]  /*19c0*/  IMAD.WIDE.U32 R62, R62, R87, c[0x0][0x248] ;  /* 0x000092003e3e7625 */ /* 0x000fca00078e0057 */
[----:B------:R0:W-:Y:S02]  /*19d0*/  STG.E.128 [R62.64], R52 ;  /* 0x000000343e007986 */ /* 0x0001e4000c101d04 */
[----:B0-----:R-:W-:Y:S01]  /*19e0*/  @P0 CALL.REL.NOINC `(.L_x_5484) ;  /* 0x0000001000000944 */ /* 0x001fe20003c00000 */
[----:B------:R-:W-:Y:S05]  /*19f0*/  BRA `(.L_x_5485) ;  /* 0xffffeaa000007947 */ /* 0x000fea000383ffff */
.L_x_5484:
        /* <DEDUP_REMOVED lines=28> */
.L_x_5480:
[----:B------:R-:W0:Y:S01]  /*1bc0*/  S2UR UR6, SR_CTAID.X ;  /* 0x00000000000679c3 */ /* 0x000e220000002500 */
[----:B------:R-:W-:Y:S01]  /*1bd0*/  HFMA2.MMA R5, -RZ, RZ, 0, 9.5367431640625e-07 ;  /* 0x00000010ff057435 */ /* 0x000fe200000001ff */
[----:B0-----:R-:W-:-:S02]  /*1be0*/  LEA.HI R0, R13, UR6, RZ, 0x19 ;  /* 0x000000060d007c11 */ /* 0x001fc4000f8fc8ff */
[----:B------:R-:W-:-:S03]  /*1bf0*/  LOP3.LUT R13, R13, 0x7f, RZ, 0xc0, !PT ;  /* 0x0000007f0d0d7812 */ /* 0x000fc600078ec0ff */
[----:B------:R-:W-:-:S05]  /*1c00*/  IMAD R0, R0, c[0x0][0x168], RZ ;  /* 0x00005a0000007a24 */ /* 0x000fca00078e02ff */
[----:B------:R-:W-:-:S05]  /*1c10*/  LEA.HI R0, R0, R13, RZ, 0x1e ;  /* 0x0000000d00007211 */ /* 0x000fca00078ff0ff */
[----:B------:R-:W-:-:S04]  /*1c20*/  IMAD.WIDE.U32 R2, R0, R5, c[0x0][0x220] ;  /* 0x0000880000027625 */ /* 0x000fc800078e0005 */
[----:B------:R-:W-:Y:S01]  /*1c30*/  IMAD.WIDE.U32 R4, R0, R5, c[0x0][0x228] ;  /* 0x00008a0000047625 */ /* 0x000fe200078e0005 */
[----:B------:R-:W-:Y:S04]  /*1c40*/  STG.E.128 [R2.64], R24 ;  /* 0x0000001802007986 */ /* 0x000fe8000c101d04 */
[----:B------:R-:W-:Y:S04]  /*1c50*/  STG.E.128 [R4.64], R20 ;  /* 0x0000001404007986 */ /* 0x000fe8000c101d04 */
[----:B------:R-:W-:Y:S04]  /*1c60*/  STG.E.128 [R2.64+0x800], R32 ;  /* 0x0008002002007986 */ /* 0x000fe8000c101d04 */
[----:B------:R-:W-:Y:S04]  /*1c70*/  STG.E.128 [R4.64+0x800], R28 ;  /* 0x0008001c04007986 */ /* 0x000fe8000c101d04 */
[----:B------:R-:W-:Y:S04]  /*1c80*/  STG.E.128 [R2.64+0x1000], R40 ;  /* 0x0010002802007986 */ /* 0x000fe8000c101d04 */
[----:B------:R-:W-:Y:S04]  /*1c90*/  STG.E.128 [R4.64+0x1000], R36 ;  /* 0x0010002404007986 */ /* 0x000fe8000c101d04 */
[----:B------:R-:W-:Y:S04]  /*1ca0*/  STG.E.128 [R2.64+0x1800], R8 ;  /* 0x0018000802007986 */ /* 0x000fe8000c101d04 */
[----:B------:R-:W-:Y:S01]  /*1cb0*/  STG.E.128 [R4.64+0x1800], R16 ;  /* 0x0018001004007986 */ /* 0x000fe2000c101d04 */
[----:B------:R-:W-:Y:S05]  /*1cc0*/  EXIT ;  /* 0x000000000000794d */ /* 0x000fea0003800000 */
.L_x_5481:
[----:B------:R-:W-:Y:S01]  /*1cd0*/  HFMA2.MMA R44, -RZ, RZ, 0, 9.5367431640625e-07 ;  /* 0x00000010ff2c7435 */ /* 0x000fe200000001ff */
[----:B------:R-:W-:-:S02]  /*1ce0*/  MOV R45, R47 ;  /* 0x0000002f002d7202 */ /* 0x000fc40000000f00 */
[----:B------:R-:W-:Y:S02]  /*1cf0*/  MOV R43, 0x1f ;  /* 0x0000001f002b7802 */ /* 0x000fe40000000f00 */
[----:B------:R-:W-:Y:S02]  /*1d00*/  MOV R42, 0xffffffff ;  /* 0xffffffff002a7802 */ /* 0x000fe40000000f00 */
[----:B------:R-:W-:Y:S02]  /*1d10*/  MOV R40, 0x1d30 ;  /* 0x00001d3000287802 */ /* 0x000fe40000000f00 */
[----:B-----5:R-:W-:Y:S05]  /*1d20*/  CALL.REL.NOINC `($__internal_161_$__cuda_sm70_shflsync_down_p) ;  /* 0x0000046000007944 */ /* 0x020fea0003c00000 */
[----:B-1----:R-:W-:Y:S01]  /*1d30*/  MOV R46, R42 ;  /* 0x0000002a002e7202 */ /* 0x002fe20000000f00 */
[----:B0-----:R-:W-:Y:S05]  /*1d40*/  BRA `(.L_x_5486) ;  /* 0xfffff1a000007947 */ /* 0x001fea000383ffff */
.L_x_5482:
[----:B------:R-:W-:Y:S01]  /*1d50*/  HFMA2.MMA R44, -RZ, RZ, 0, 9.5367431640625e-07 ;  /* 0x00000010ff2c7435 */ /* 0x000fe200000001ff */
[----:B------:R-:W-:Y:S02]  /*1d60*/  MOV R45, R49 ;  /* 0x00000031002d7202 */ /* 0x000fe40000000f00 */
[----:B------:R-:W-:Y:S02]  /*1d70*/  MOV R43, 0x1f ;  /* 0x0000001f002b7802 */ /* 0x000fe40000000f00 */
[----:B------:R-:W-:-:S02]  /*1d80*/  MOV R42, 0xffffffff ;  /* 0xffffffff002a7802 */ /* 0x000fc40000000f00 */
[----:B------:R-:W-:Y:S02]  /*1d90*/  MOV R40, 0x1db0 ;  /* 0x00001db000287802 */ /* 0x000fe40000000f00 */
[----:B01---5:R-:W-:Y:S05]  /*1da0*/  CALL.REL.NOINC `($__internal_161_$__cuda_sm70_shflsync_down_p) ;  /* 0x000003e000007944 */ /* 0x023fea0003c00000 */
[----:B------:R-:W-:Y:S01]  /*1db0*/  FADD.FTZ R47, R47, R46 ;  /* 0x0000002e2f2f7221 */ /* 0x000fe20000010000 */
[----:B0-----:R-:W-:Y:S01]  /*1dc0*/  HFMA2.MMA R44, -RZ, RZ, 0, 4.76837158203125e-07 ;  /* 0x00000008ff2c7435 */ /* 0x001fe200000001ff */
[----:B-1----:R-:W-:Y:S01]  /*1dd0*/  FADD.FTZ R49, R49, R42 ;  /* 0x0000002a31317221 */ /* 0x002fe20000010000 */
[----:B------:R-:W-:Y:S02]  /*1de0*/  MOV R43, 0x1f ;  /* 0x0000001f002b7802 */ /* 0x000fe40000000f00 */
[----:B------:R-:W-:Y:S02]  /*1df0*/  MOV R42, 0xffffffff ;  /* 0xffffffff002a7802 */ /* 0x000fe40000000f00 */
[----:B------:R-:W-:Y:S02]  /*1e00*/  MOV R45, R47 ;  /* 0x0000002f002d7202 */ /* 0x000fe40000000f00 */
[----:B------:R-:W-:Y:S02]  /*1e10*/  MOV R40, 0x1e30 ;  /* 0x00001e3000287802 */ /* 0x000fe40000000f00 */
[----:B------:R-:W-:Y:S05]  /*1e20*/  CALL.REL.NOINC `($__internal_161_$__cuda_sm70_shflsync_down_p) ;  /* 0x0000036000007944 */ /* 0x000fea0003c00000 */
[----:B0-----:R-:W-:Y:S01]  /*1e30*/  HFMA2.MMA R44, -RZ, RZ, 0, 4.76837158203125e-07 ;  /* 0x00000008ff2c7435 */ /* 0x001fe200000001ff */
[----:B-1----:R-:W-:-:S02]  /*1e40*/  MOV R46, R42 ;  /* 0x0000002a002e7202 */ /* 0x002fc40000000f00 */
[----:B------:R-:W-:Y:S02]  /*1e50*/  MOV R45, R49 ;  /* 0x00000031002d7202 */ /* 0x000fe40000000f00 */
[----:B------:R-:W-:Y:S02]  /*1e60*/  MOV R43, 0x1f ;  /* 0x0000001f002b7802 */ /* 0x000fe40000000f00 */
[----:B------:R-:W-:Y:S02]  /*1e70*/  MOV R42, 0xffffffff ;  /* 0xffffffff002a7802 */ /* 0x000fe40000000f00 */
[----:B------:R-:W-:Y:S02]  /*1e80*/  MOV R40, 0x1ea0 ;  /* 0x00001ea000287802 */ /* 0x000fe40000000f00 */
[----:B------:R-:W-:Y:S05]  /*1e90*/  CALL.REL.NOINC `($__internal_161_$__cuda_sm70_shflsync_down_p) ;  /* 0x000002f000007944 */ /* 0x000fea0003c00000 */
[----:B------:R-:W-:Y:S01]  /*1ea0*/  FADD.FTZ R47, R46, R47 ;  /* 0x0000002f2e2f7221 */ /* 0x000fe20000010000 */
[----:B0-----:R-:W-:Y:S01]  /*1eb0*/  HFMA2.MMA R44, -RZ, RZ, 0, 2.384185791015625e-07 ;  /* 0x00000004ff2c7435 */ /* 0x001fe200000001ff */
[----:B-1----:R-:W-:Y:S01]  /*1ec0*/  FADD.FTZ R49, R49, R42 ;  /* 0x0000002a31317221 */ /* 0x002fe20000010000 */
[----:B------:R-:W-:Y:S02]  /*1ed0*/  MOV R43, 0x1f ;  /* 0x0000001f002b7802 */ /* 0x000fe40000000f00 */
[----:B------:R-:W-:-:S02]  /*1ee0*/  MOV R42, 0xffffffff ;  /* 0xffffffff002a7802 */ /* 0x000fc40000000f00 */
[----:B------:R-:W-:Y:S02]  /*1ef0*/  MOV R45, R47 ;  /* 0x0000002f002d7202 */ /* 0x000fe40000000f00 */
[----:B------:R-:W-:Y:S02]  /*1f00*/  MOV R40, 0x1f20 ;  /* 0x00001f2000287802 */ /* 0x000fe40000000f00 */
[----:B------:R-:W-:Y:S05]  /*1f10*/  CALL.REL.NOINC `($__internal_161_$__cuda_sm70_shflsync_down_p) ;  /* 0x0000027000007944 */ /* 0x000fea0003c00000 */
[----:B0-----:R-:W-:Y:S01]  /*1f20*/  HFMA2.MMA R44, -RZ, RZ, 0, 2.384185791015625e-07 ;  /* 0x00000004ff2c7435 */ /* 0x001fe200000001ff */
[----:B-1----:R-:W-:Y:S02]  /*1f30*/  MOV R46, R42 ;  /* 0x0000002a002e7202 */ /* 0x002fe40000000f00 */
[----:B------:R-:W-:Y:S02]  /*1f40*/  MOV R45, R49 ;  /* 0x00000031002d7202 */ /* 0x000fe40000000f00 */
[----:B------:R-:W-:Y:S02]  /*1f50*/  MOV R43, 0x1f ;  /* 0x0000001f002b7802 */ /* 0x000fe40000000f00 */
[----:B------:R-:W-:Y:S02]  /*1f60*/  MOV R42, 0xffffffff ;  /* 0xffffffff002a7802 */ /* 0x000fe40000000f00 */
[----:B------:R-:W-:-:S02]  /*1f70*/  MOV R40, 0x1f90 ;  /* 0x00001f9000287802 */ /* 0x000fc40000000f00 */
[----:B------:R-:W-:Y:S05]  /*1f80*/  CALL.REL.NOINC `($__internal_161_$__cuda_sm70_shflsync_down_p) ;  /* 0x0000020000007944 */ /* 0x000fea0003c00000 */
[----:B------:R-:W-:Y:S01]  /*1f90*/  FADD.FTZ R47, R46, R47 ;  /* 0x0000002f2e2f7221 */ /* 0x000fe20000010000 */
[----:B0-----:R-:W-:Y:S01]  /*1fa0*/  HFMA2.MMA R44, -RZ, RZ, 0, 1.1920928955078125e-07 ;  /* 0x00000002ff2c7435 */ /* 0x001fe200000001ff */
[----:B-1----:R-:W-:Y:S01]  /*1fb0*/  FADD.FTZ R49, R49, R42 ;  /* 0x0000002a31317221 */ /* 0x002fe20000010000 */
[----:B------:R-:W-:-:S02]  /*1fc0*/  MOV R43, 0x1f ;  /* 0x0000001f002b7802 */ /* 0x000fc40000000f00 */
[----:B------:R-:W-:Y:S02]  /*1fd0*/  MOV R42, 0xffffffff ;  /* 0xffffffff002a7802 */ /* 0x000fe40000000f00 */
[----:B------:R-:W-:Y:S02]  /*1fe0*/  MOV R45, R47 ;  /* 0x0000002f002d7202 */ /* 0x000fe40000000f00 */
[----:B------:R-:W-:Y:S02]  /*1ff0*/  MOV R40, 0x2010 ;  /* 0x0000201000287802 */ /* 0x000fe40000000f00 */
[----:B------:R-:W-:Y:S05]  /*2000*/  CALL.REL.NOINC `($__internal_161_$__cuda_sm70_shflsync_down_p) ;  /* 0x0000018000007944 */ /* 0x000fea0003c00000 */
[----:B0-----:R-:W-:Y:S01]  /*2010*/  HFMA2.MMA R44, -RZ, RZ, 0, 1.1920928955078125e-07 ;  /* 0x00000002ff2c7435 */ /* 0x001fe200000001ff */
[----:B-1----:R-:W-:Y:S02]  /*2020*/  MOV R46, R42 ;  /* 0x0000002a002e7202 */ /* 0x002fe40000000f00 */
[----:B------:R-:W-:Y:S02]  /*2030*/  MOV R45, R49 ;  /* 0x00000031002d7202 */ /* 0x000fe40000000f00 */
[----:B------:R-:W-:Y:S02]  /*2040*/  MOV R43, 0x1f ;  /* 0x0000001f002b7802 */ /* 0x000fe40000000f00 */
[----:B------:R-:W-:-:S02]  /*2050*/  MOV R42, 0xffffffff ;  /* 0xffffffff002a7802 */ /* 0x000fc40000000f00 */
[----:B------:R-:W-:Y:S02]  /*2060*/  MOV R40, 0x2080 ;  /* 0x0000208000287802 */ /* 0x000fe40000000f00 */
[----:B------:R-:W-:Y:S05]  /*2070*/  CALL.REL.NOINC `($__internal_161_$__cuda_sm70_shflsync_down_p) ;  /* 0x0000011000007944 */ /* 0x000fea0003c00000 */
[----:B------:R-:W-:Y:S01]  /*2080*/  FADD.FTZ R48, R46, R47 ;  /* 0x0000002f2e307221 */ /* 0x000fe20000010000 */
[----:B0-----:R-:W-:Y:S01]  /*2090*/  HFMA2.MMA R44, -RZ, RZ, 0, 5.9604644775390625e-08 ;  /* 0x00000001ff2c7435 */ /* 0x001fe200000001ff */
[----:B-1----:R-:W-:Y:S01]  /*20a0*/  FADD.FTZ R49, R49, R42 ;  /* 0x0000002a31317221 */ /* 0x002fe20000010000 */
[----:B------:R-:W-:Y:S02]  /*20b0*/  MOV R43, 0x1f ;  /* 0x0000001f002b7802 */ /* 0x000fe40000000f00 */
[----:B------:R-:W-:Y:S02]  /*20c0*/  MOV R42, 0xffffffff ;  /* 0xffffffff002a7802 */ /* 0x000fe40000000f00 */
[----:B------:R-:W-:Y:S02]  /*20d0*/  MOV R45, R48 ;  /* 0x00000030002d7202 */ /* 0x000fe40000000f00 */
[----:B------:R-:W-:Y:S02]  /*20e0*/  MOV R40, 0x2100 ;  /* 0x0000210000287802 */ /* 0x000fe40000000f00 */
[----:B------:R-:W-:Y:S05]  /*20f0*/  CALL.REL.NOINC `($__internal_161_$__cuda_sm70_shflsync_down_p) ;  /* 0x0000009000007944 */ /* 0x000fea0003c00000 */
[----:B0-----:R-:W-:Y:S01]  /*2100*/  HFMA2.MMA R44, -RZ, RZ, 0, 5.9604644775390625e-08 ;  /* 0x00000001ff2c7435 */ /* 0x001fe200000001ff */
[----:B-1----:R-:W-:-:S02]  /*2110*/  MOV R47, R42 ;  /* 0x0000002a002f7202 */ /* 0x002fc40000000f00 */
[----:B------:R-:W-:Y:S02]  /*2120*/  MOV R45, R49 ;  /* 0x00000031002d7202 */ /* 0x000fe40000000f00 */
[----:B------:R-:W-:Y:S02]  /*2130*/  MOV R43, 0x1f ;  /* 0x0000001f002b7802 */ /* 0x000fe40000000f00 */
[----:B------:R-:W-:Y:S02]  /*2140*/  MOV R42, 0xffffffff ;  /* 0xffffffff002a7802 */ /* 0x000fe40000000f00 */
[----:B------:R-:W-:Y:S02]  /*2150*/  MOV R40, 0x2170 ;  /* 0x0000217000287802 */ /* 0x000fe40000000f00 */
[----:B------:R-:W-:Y:S05]  /*2160*/  CALL.REL.NOINC `($__internal_161_$__cuda_sm70_shflsync_down_p) ;  /* 0x0000002000007944 */ /* 0x000fea0003c00000 */
[----:B-1----:R-:W-:Y:S01]  /*2170*/  MOV R40, R42 ;  /* 0x0000002a00287202 */ /* 0x002fe20000000f00 */
[----:B0-----:R-:W-:Y:S05]  /*2180*/  BRA `(.L_x_5487) ;  /* 0xffffee8000007947 */ /* 0x001fea000383ffff */
        .weak           $__internal_161_$__cuda_sm70_shflsync_down_p
        .type           $__internal_161_$__cuda_sm70_shflsync_down_p,@function
        .size           $__internal_161_$__cuda_sm70_shflsync_down_p,(.L_x_6963 - $__internal_161_$__cuda_sm70_shflsync_down_p)
$__internal_161_$__cuda_sm70_shflsync_down_p:
[----:B------:R-:W-:Y:S01]  /*2190*/  HFMA2.MMA R41, -RZ, RZ, 0, 0 ;  /* 0x00000000ff297435 */ /* 0x000fe200000001ff */
[----:B------:R-:W-:Y:S04]  /*21a0*/  WARPSYNC R42 ;  /* 0x0000002a00007348 */ /* 0x000fe80003800000 */
[----:B------:R0:W1:Y:S01]  /*21b0*/  SHFL.DOWN PT, R42, R45, R44, R43 ;  /* 0x0800002c2d2a7389 */ /* 0x00006200000e002b */
[----:B------:R-:W-:Y:S05]  /*21c0*/  RET.REL.NODEC R40 `(_ZN10layer_norm13ln_bwd_kernelINS_13Kernel_traitsI6__halfffffjLj2048ELj1ELj1ELj4ELj16ENS_18Kernel_traits_baseILj2048ES2_ffffjLj128EEEEELb0ELb0ELb0ELb1EEEvNS_9BwdParamsE) ;  /* 0xffffde3028007950 */ /* 0x000fea0003c3ffff */
.L_x_5488:
        /* <DEDUP_REMOVED lines=11> */
.L_x_6963:


//--------------------- .text._ZN10layer_norm13ln_bwd_kernelINS_13Kernel_traitsI6__halfffffjLj2048ELj1ELj1ELj4ELj16ENS_18Kernel_traits_baseILj2048ES2_ffffjLj128EEEEELb0ELb0ELb1ELb0EEEvNS_9BwdParamsE --------------------------
	.section	.text._ZN10layer_norm13ln_bwd_kernelINS_13Kernel_traitsI6__halfffffjLj2048ELj1ELj1ELj4ELj16ENS_18Kernel_traits_baseILj2048ES2_ffffjLj128EEEEELb0ELb0ELb1ELb0EEEvNS_9BwdParamsE,"ax",@progbits
	.sectioninfo	@"SHI_REGISTERS=128"
	.align	128
        .global         _ZN10layer_norm13ln_bwd_kernelINS_13Kernel_traitsI6__halfffffjLj2048ELj1ELj1ELj4ELj16ENS_18Kernel_traits_baseILj2048ES2_ffffjLj128EEEEELb0ELb0ELb1ELb0EEEvNS_9BwdParamsE
        .type           _ZN10layer_norm13ln_bwd_kernelINS_13Kernel_traitsI6__halfffffjLj2048ELj1ELj1ELj4ELj16ENS_18Kernel_traits_baseILj2048ES2_ffffjLj128EEEEELb0ELb0ELb1ELb0EEEvNS_9BwdParamsE,@function
        .size           _ZN10layer_norm13ln_bwd_kernelINS_13Kernel_traitsI6__halfffffjLj2048ELj1ELj1ELj4ELj16ENS_18Kernel_traits_baseILj2048ES2_ffffjLj128EEEEELb0ELb0ELb1ELb0EEEvNS_9BwdParamsE,(.L_x_6964 - _ZN10layer_norm13ln_bwd_kernelINS_13Kernel_traitsI6__halfffffjLj2048ELj1ELj1ELj4ELj16ENS_18Kernel_traits_baseILj2048ES2_ffffjLj128EEEEELb0ELb0ELb1ELb0EEEvNS_9BwdParamsE)
        .other          _ZN10layer_norm13ln_bwd_kernelINS_13Kernel_traitsI6__halfffffjLj2048ELj1ELj1ELj4ELj16ENS_18Kernel_traits_baseILj2048ES2_ffffjLj128EEEEELb0ELb0ELb1ELb0EEEvNS_9BwdParamsE,@"STO_CUDA_ENTRY STV_DEFAULT"
_ZN10layer_norm13ln_bwd_kernelINS_13Kernel_traitsI6__halfffffjLj2048ELj1ELj1ELj4ELj16ENS_18Kernel_traits_baseILj2048ES2_ffffjLj128EEEEELb0ELb0ELb1ELb0EEEvNS_9BwdParamsE:
.text._ZN10layer_norm13ln_bwd_kernelINS_13Kernel_traitsI6__halfffffjLj2048ELj1ELj1ELj4ELj16ENS_18Kernel_traits_baseILj2048ES2_ffffjLj128EEEEELb0ELb0ELb1ELb0EEEvNS_9BwdParamsE:
        /* <DEDUP_REMOVED lines=10> */
[C---:B------:R-:W-:Y:S01]  /*00a0*/  ISETP.GE.U32.AND P1, PT, R5.reuse, 0x100, PT ;  /* 0x000001000500780c */ /* 0x040fe20003f26070 */
[----:B------:R-:W0:Y:S01]  /*00b0*/  S2UR UR6, SR_CTAID.X ;  /* 0x00000000000679c3 */ /* 0x000e220000002500 */
[C---:B------:R-:W-:Y:S02]  /*00c0*/  ISETP.GE.U32.AND P2, PT, R5.reuse, 0x180, PT ;  /* 0x000001800500780c */ /* 0x040fe40003f46070 */
[----:B------:R-:W-:-:S07]  /*00d0*/  ISETP.GE.U32.AND P3, PT, R5, 0x200, PT ;  /* 0x000002000500780c */ /* 0x000fce0003f66070 */
[----:B------:R-:W-:Y:S02]  /*00e0*/  @P0 IMAD.MOV.U32 R3, RZ, RZ, 0x8 ;  /* 0x00000008ff030424 */ /* 0x000fe400078e00ff */
[----:B------:R-:W-:Y:S02]  /*00f0*/  @P1 MOV R25, 0x8 ;  /* 0x0000000800191802 */ /* 0x000fe40000000f00 */
[C---:B------:R-:W-:Y:S01]  /*0100*/  @P0 IMAD.WIDE.U32 R2, R12.reuse, R3, c[0x0][0x1b0] ;  /* 0x00006c000c020625 */ /* 0x040fe200078e0003 */
[----:B------:R-:W-:Y:S02]  /*0110*/  @P0 LOP3.LUT R12, R12, 0x80, RZ, 0xfc, !PT ;  /* 0x000000800c0c0812 */ /* 0x000fe400078efcff */
[----:B------:R-:W-:Y:S01]  /*0120*/  @P3 MOV R13, 0x8 ;  /* 0x00000008000d3802 */ /* 0x000fe20000000f00 */
[----:B------:R-:W-:Y:S01]  /*0130*/  @P2 IMAD.MOV.U32 R27, RZ, RZ, 0x8 ;  /* 0x00000008ff1b2424 */ /* 0x000fe200078e00ff */
[----:B------:R1:W5:Y:S01]  /*0140*/  @P0 LDG.E.64 R6, [R2.64] ;  /* 0x0000000402060981 */ /* 0x000362000c1e1b00 */
[C---:B------:R-:W-:Y:S01]  /*0150*/  @P1 IMAD.WIDE.U32 R24, R12.reuse, R25, c[0x0][0x1b0] ;  /* 0x00006c000c181625 */ /* 0x040fe200078e0019 */
[----:B------:R-:W-:-:S02]  /*0160*/  @P1 IADD3 R12, R12, 0x80, RZ ;  /* 0x000000800c0c1810 */ /* 0x000fc40007ffe0ff */
[----:B0-----:R-:W-:Y:S02]  /*0170*/  LEA.HI R4, R4, UR6, RZ, 0x19 ;  /* 0x0000000604047c11 */ /* 0x001fe4000f8fc8ff */
[----:B------:R0:W5:Y:S01]  /*0180*/  @P1 LDG.E.64 R8, [R24.64] ;  /* 0x0000000418081981 */ /* 0x000162000c1e1b00 */
[C---:B------:R-:W-:Y:S01]  /*0190*/  @P2 IMAD.WIDE.U32 R26, R12.reuse, R27, c[0x0][0x1b0] ;  /* 0x00006c000c1a2625 */ /* 0x040fe200078e001b */
[----:B------:R-:W-:Y:S01]  /*01a0*/  @P2 IADD3 R12, R12, 0x80, RZ ;  /* 0x000000800c0c2810 */ /* 0x000fe20007ffe0ff */
[----:B------:R-:W-:Y:S01]  /*01b0*/  CS2R R16, SRZ ;  /* 0x0000000000107805 */ /* 0x000fe2000001ff00 */
[----:B------:R-:W-:Y:S01]  /*01c0*/  CS2R R18, SRZ ;  /* 0x0000000000127805 */ /* 0x000fe2000001ff00 */
[----:B------:R-:W-:Y:S01]  /*01d0*/  CS2R R20, SRZ ;  /* 0x0000000000147805 */ /* 0x000fe2000001ff00 */
[----:B------:R2:W5:Y:S01]  /*01e0*/  @P2 LDG.E.64 R10, [R26.64] ;  /* 0x000000041a0a2981 */ /* 0x000562000c1e1b00 */
[----:B------:R-:W-:-:S05]  /*01f0*/  @P3 IMAD.WIDE.U32 R12, R12, R13, c[0x0][0x1b0] ;  /* 0x00006c000c0c3625 */ /* 0x000fca00078e000d */
[----:B------:R1:W5:Y:S01]  /*0200*/  @P3 LDG.E.64 R14, [R12.64] ;  /* 0x000000040c0e3981 */ /* 0x000362000c1e1b00 */
[----:B------:R-:W-:Y:S01]  /*0210*/  ISETP.GE.AND P3, PT, R4, c[0x0][0x164], PT ;  /* 0x0000590004007a0c */ /* 0x000fe20003f66270 */
[----:B------:R-:W-:Y:S01]  /*0220*/  CS2R R22, SRZ ;  /* 0x0000000000167805 */ /* 0x000fe2000001ff00 */
[----:B0-----:R-:W-:Y:S01]  /*0230*/  CS2R R24, SRZ ;  /* 0x0000000000187805 */ /* 0x001fe2000001ff00 */
[----:B--2---:R-:W-:Y:S01]  /*0240*/  CS2R R26, SRZ ;  /* 0x00000000001a7805 */ /* 0x004fe2000001ff00 */
        /* <DEDUP_REMOVED lines=11> */
[----:B-1---5:R-:W-:Y:S01]  /*0300*/  MOV R125, R6 ;  /* 0x00000006007d7202 */ /* 0x022fe20000000f00 */
[--C-:B------:R-:W-:Y:S01]  /*0310*/  IMAD.MOV.U32 R123, RZ, RZ, R7.reuse ;  /* 0x000000ffff7b7224 */ /* 0x100fe200078e0007 */
[--C-:B------:R-:W-:Y:S01]  /*0320*/  SHF.R.U64 R124, R6, 0x10, R7.reuse ;  /* 0x00000010067c7819 */ /* 0x100fe20000001207 */
[----:B------:R-:W-:Y:S01]  /*0330*/  IMAD.MOV.U32 R117, RZ, RZ, R10 ;  /* 0x000000ffff757224 */ /* 0x000fe200078e000a */
[----:B------:R-:W-:Y:S01]  /*0340*/  SHF.R.U32.HI R122, RZ, 0x10, R7 ;  /* 0x00000010ff7a7819 */ /* 0x000fe20000011607 */
[----:B------:R-:W-:Y:S01]  /*0350*/  IMAD.MOV.U32 R111, RZ, RZ, R15 ;  /* 0x000000ffff6f7224 */ /* 0x000fe200078e000f */
[----:B------:R-:W-:Y:S01]  /*0360*/  MOV R121, R8 ;  /* 0x0000000800797202 */ /* 0x000fe20000000f00 */
[----:B------:R-:W-:Y:S01]  /*0370*/  HFMA2.MMA R109, -RZ, RZ, 0, 5.9604644775390625e-08 ;  /* 0x00000001ff6d7435 */ /* 0x000fe200000001ff */
[--C-:B------:R-:W-:Y:S01]  /*0380*/  SHF.R.U64 R120, R8, 0x10, R9.reuse ;  /* 0x0000001008787819 */ /* 0x100fe20000001209 */
[----:B------:R-:W-:Y:S01]  /*0390*/  HADD2.F32 R125, -RZ, R125.H0_H0 ;  /* 0x2000007dff7d7230 */ /* 0x000fe20000004100 */
[----:B------:R-:W-:Y:S01]  /*03a0*/  MOV R119, R9 ;  /* 0x0000000900777202 */ /* 0x000fe20000000f00 */
        /* <DEDUP_REMOVED lines=13> */
[----:B------:R-:W-:Y:S01]  /*0480*/  SHF.R.U32.HI R110, RZ, 0x10, R15 ;  /* 0x00000010ff6e7819 */ /* 0x000fe2000001160f */
[----:B------:R-:W-:Y:S01]  /*0490*/  HADD2.F32 R117, -RZ, R117.H0_H0 ;  /* 0x20000075ff757230 */ /* 0x000fe20000004100 */
[----:B------:R-:W-:Y:S01]  /*04a0*/  MOV R17, RZ ;  /* 0x000000ff00117202 */ /* 0x000fe20000000f00 */
[----:B------:R-:W-:-:S02]  /*04b0*/  HADD2.F32 R116, -RZ, R116.H0_H0 ;  /* 0x20000074ff747230 */ /* 0x000fc40000004100 */
[----:B------:R-:W-:Y:S02]  /*04c0*/  HADD2.F32 R115, -RZ, R115.H0_H0 ;  /* 0x20000073ff737230 */ /* 0x000fe40000004100 */
[----:B------:R-:W-:Y:S02]  /*04d0*/  HADD2.F32 R114, -RZ, R114.H0_H0 ;  /* 0x20000072ff727230 */ /* 0x000fe40000004100 */
[----:B------:R-:W-:Y:S02]  /*04e0*/  HADD2.F32 R113, -RZ, R113.H0_H0 ;  /* 0x20000071ff717230 */ /* 0x000fe40000004100 */
[----:B------:R-:W-:Y:S02]  /*04f0*/  HADD2.F32 R112, -RZ, R112.H0_H0 ;  /* 0x20000070ff707230 */ /* 0x000fe40000004100 */
[----:B------:R-:W-:Y:S02]  /*0500*/  HADD2.F32 R111, -RZ, R111.H0_H0 ;  /* 0x2000006fff6f7230 */ /* 0x000fe40000004100 */
[----:B------:R-:W-:-:S02]  /*0510*/  HADD2.F32 R110, -RZ, R110.H0_H0 ;  /* 0x2000006eff6e7230 */ /* 0x000fc40000004100 */
.L_x_5550:
[----:B------:R-:W-:-:S04]  /*0520*/  IMAD.MOV.U32 R75, RZ, RZ, 0x4 ;  /* 0x00000004ff4b7424 */ /* 0x000fc800078e00ff */
[----:B------:R-:W-:-:S05]  /*0530*/  IMAD.WIDE R2, R4, R75, c[0x0][0x1d8] ;  /* 0x0000760004027625 */ /* 0x000fca00078e024b */
[----:B------:R0:W2:Y:S04]  /*0540*/  LDG.E R74, [R2.64] ;  /* 0x00000004024a7981 */ /* 0x0000a8000c1e1900 */
[----:B------:R-:W1:Y:S01]  /*0550*/  S2R R76, SR_TID.X ;  /* 0x00000000004c7919 */ /* 0x000e620000002100 */
[C---:B------:R-:W-:Y:S02]  /*0560*/  IMAD R0, R4.reuse, c[0x0][0x168], RZ ;  /* 0x00005a0004007a24 */ /* 0x040fe400078e02ff */
[----:B------:R-:W-:-:S03]  /*0570*/  IMAD.WIDE R72, R4, R75, c[0x0][0x1d0] ;  /* 0x0000740004487625 */ /* 0x000fc600078e024b */
[----:B------:R-:W-:Y:S01]  /*0580*/  SHF.R.S32.HI R77, RZ, 0x1f, R0 ;  /* 0x0000001fff4d7819 */ /* 0x000fe20000011400 */
[----:B0-----:R-:W-:-:S03]  /*0590*/  IMAD.WIDE R2, R4, R75, c[0x0][0x1a8] ;  /* 0x00006a0004027625 */ /* 0x001fc600078e024b */
[----:B------:R-:W-:-:S03]  /*05a0*/  LEA.HI R77, R77, R0, RZ, 0x2 ;  /* 0x000000004d4d7211 */ /* 0x000fc600078f10ff */
[----:B------:R0:W5:Y:S01]  /*05b0*/  LDG.E R3, [R2.64] ;  /* 0x0000000402037981 */ /* 0x000162000c1e1900 */
[----:B------:R-:W-:Y:S03]  /*05c0*/  BSSY B0, `(.L_x_5490) ;  /* 0x00000db000007945 */ /* 0x000fe60003800000 */
[----:B0-----:R0:W5:Y:S01]  /*05d0*/  LDG.E R2, [R72.64] ;  /* 0x0000000448027981 */ /* 0x001162000c1e1900 */
[----:B-1----:R-:W-:-:S04]  /*05e0*/  LOP3.LUT R102, R76, 0x7f, RZ, 0xc0, !PT ;  /* 0x0000007f4c667812 */ /* 0x002fc800078ec0ff */
[----:B------:R-:W-:Y:S02]  /*05f0*/  LEA.HI.SX32 R0, R77, R102, 0x1e ;  /* 0x000000664d007211 */ /* 0x000fe400078ff2ff */
[----:B0-----:R-:W-:-:S05]  /*0600*/  MOV R73, 0x10 ;  /* 0x0000001000497802 */ /* 0x001fca0000000f00 */
[----:B------:R-:W-:Y:S01]  /*0610*/  IMAD.WIDE.U32 R94, R0, R73, c[0x0][0x218] ;  /* 0x00008600005e7625 */ /* 0x000fe200078e0049 */
[----:B--2---:R-:W-:-:S13]  /*0620*/  ISETP.GT.AND P3, PT, R74, RZ, PT ;  /* 0x000000ff4a00720c */ /* 0x004fda0003f64270 */
[----:B------:R-:W-:Y:S05]  /*0630*/  @P3 BRA `(.L_x_5491) ;  /* 0x0000023000003947 */ /* 0x000fea0003800000 */
[----:B------:R-:W-:Y:S01]  /*0640*/  BSSY B1, `(.L_x_5492) ;  /* 0x0000008000017945 */ /* 0x000fe20003800000 */
[----:B------:R-:W-:Y:S01]  /*0650*/  MOV R72, R0 ;  /* 0x0000000000487202 */ /* 0x000fe20000000f00 */
[----:B------:R-:W-:Y:S05]  /*0660*/  @!P0 BRA `(.L_x_5493) ;  /* 0x0000005000008947 */ /* 0x000fea0003800000 */
[----:B------:R-:W-:-:S04]  /*0670*/  ISETP.NE.U32.AND P4, PT, RZ, c[0x0][0x218], PT ;  /* 0x00008600ff007a0c */ /* 0x000fc80003f85070 */
[----:B------:R-:W-:-:S13]  /*0680*/  ISETP.NE.AND.EX P4, PT, RZ, c[0x0][0x21c], PT, P4 ;  /* 0x00008700ff007a0c */ /* 0x000fda0003f85340 */
[----:B------:R-:W-:Y:S05]  /*0690*/  @!P4 BRA `(.L_x_5494) ;  /* 0x000000100000c947 */ /* 0x000fea0003800000 */
[----:B------:R0:W5:Y:S02]  /*06a0*/  LDG.E.128 R48, [R94.64] ;  /* 0x000000045e307981 */ /* 0x000164000c1e1d00 */
.L_x_5494:
[----:B------:R-:W-:Y:S02]  /*06b0*/  IADD3 R72, R0, 0x80, RZ ;  /* 0x0000008000487810 */ /* 0x000fe40007ffe0ff */
.L_x_5493:
[----:B------:R-:W-:Y:S05]  /*06c0*/  BSYNC B1 ;  /* 0x0000000000017941 */ /* 0x000fea0003800000 */
.L_x_5492:
[----:B------:R-:W-:Y:S01]  /*06d0*/  BSSY B1, `(.L_x_5495) ;  /* 0x0000008000017945 */ /* 0x000fe20003800000 */
[----:B------:R-:W-:Y:S05]  /*06e0*/  @!P1 BRA `(.L_x_5496) ;  /* 0x0000006000009947 */ /* 0x000fea0003800000 */
[----:B------:R-:W-:-:S04]  /*06f0*/  ISETP.NE.U32.AND P4, PT, RZ, c[0x0][0x218], PT ;  /* 0x00008600ff007a0c */ /* 0x000fc80003f85070 */
[----:B------:R-:W-:-:S13]  /*0700*/  ISETP.NE.AND.EX P4, PT, RZ, c[0x0][0x21c], PT, P4 ;  /* 0x00008700ff007a0c */ /* 0x000fda0003f85340 */
[----:B------:R-:W-:Y:S05]  /*0710*/  @!P4 BRA `(.L_x_5497) ;  /* 0x000000200000c947 */ /* 0x000fea0003800000 */
[----:B------:R-:W-:-:S06]  /*0720*/  IMAD.WIDE.U32 R52, R72, R73, c[0x0][0x218] ;  /* 0x0000860048347625 */ /* 0x000fcc00078e0049 */
[----:B------:R-:W5:Y:S02]  /*0730*/  LDG.E.128 R52, [R52.64] ;  /* 0x0000000434347981 */ /* 0x000f64000c1e1d00 */
.L_x_5497:
[----:B------:R-:W-:Y:S02]  /*0740*/  IADD3 R72, R72, 0x80, RZ ;  /* 0x0000008048487810 */ /* 0x000fe40007ffe0ff */
.L_x_5496:
[----:B------:R-:W-:Y:S05]  /*0750*/  BSYNC B1 ;  /* 0x0000000000017941 */ /* 0x000fea0003800000 */
.L_x_5495:
[----:B------:R-:W-:Y:S01]  /*0760*/  BSSY B1, `(.L_x_5498) ;  /* 0x0000008000017945 */ /* 0x000fe20003800000 */
[----:B------:R-:W-:Y:S05]  /*0770*/  @!P2 BRA `(.L_x_5499) ;  /* 0x000000600000a947 */ /* 0x000fea0003800000 */
[----:B------:R-:W-:-:S04]  /*0780*/  ISETP.NE.U32.AND P4, PT, RZ, c[0x0][0x218], PT ;  /* 0x00008600ff007a0c */ /* 0x000fc80003f85070 */
[----:B------:R-:W-:-:S13]  /*0790*/  ISETP.NE.AND.EX P4, PT, RZ, c[0x0][0x21c], PT, P4 ;  /* 0x00008700ff007a0c */ /* 0x000fda0003f85340 */
[----:B------:R-:W-:Y:S05]  /*07a0*/  @!P4 BRA `(.L_x_5500) ;  /* 0x000000200000c947 */ /* 0x000fea0003800000 */
[----:B------:R-:W-:-:S06]  /*07b0*/  IMAD.WIDE.U32 R56, R72, R73, c[0x0][0x218] ;  /* 0x0000860048387625 */ /* 0x000fcc00078e0049 */
[----:B------:R-:W5:Y:S02]  /*07c0*/  LDG.E.128 R56, [R56.64] ;  /* 0x0000000438387981 */ /* 0x000f64000c1e1d00 */
.L_x_5500:
[----:B------:R-:W-:Y:S02]  /*07d0*/  IADD3 R72, R72, 0x80, RZ ;  /* 0x0000008048487810 */ /* 0x000fe40007ffe0ff */
.L_x_5499:
[----:B------:R-:W-:Y:S05]  /*07e0*/  BSYNC B1 ;  /* 0x0000000000017941 */ /* 0x000fea0003800000 */
.L_x_5498:
[----:B------:R-:W-:Y:S01]  /*07f0*/  ISETP.NE.U32.AND P4, PT, RZ, c[0x0][0x218], PT ;  /* 0x00008600ff007a0c */ /* 0x000fe20003f85070 */
[----:B------:R-:W-:-:S03]  /*0800*/  CS2R R100, SRZ ;  /* 0x0000000000647805 */ /* 0x000fc6000001ff00 */
[----:B------:R-:W-:-:S04]  /*0810*/  ISETP.NE.AND.EX P4, PT, RZ, c[0x0][0x21c], PT, P4 ;  /* 0x00008700ff007a0c */ /* 0x000fc80003f85340 */
[----:B------:R-:W-:-:S13]  /*0820*/  ISETP.LT.U32.OR P4, PT, R5, 0x200, !P4 ;  /* 0x000002000500780c */ /* 0x000fda0006781470 */
[----:B------:R-:W-:Y:S05]  /*0830*/  @P4 BRA `(.L_x_5501) ;  /* 0x00000b3000004947 */ /* 0x000fea0003800000 */
[----:B------:R-:W-:-:S06]  /*0840*/  IMAD.WIDE.U32 R60, R72, R73, c[0x0][0x218] ;  /* 0x00008600483c7625 */ /* 0x000fcc00078e0049 */
[----:B------:R-:W5:Y:S01]  /*0850*/  LDG.E.128 R60, [R60.64] ;  /* 0x000000043c3c7981 */ /* 0x000f62000c1e1d00 */
[----:B------:R-:W-:Y:S05]  /*0860*/  BRA `(.L_x_5501) ;  /* 0x00000b0000007947 */ /* 0x000fea0003800000 */
.L_x_5491:
[----:B------:R-:W-:-:S06]  /*0870*/  IMAD.WIDE R72, R4, R75, c[0x0][0x1a0] ;  /* 0x0000680004487625 */ /* 0x000fcc00078e024b */
[----:B------:R-:W2:Y:S01]  /*0880*/  LDG.E R72, [R72.64] ;  /* 0x0000000448487981 */ /* 0x000ea2000c1e1900 */
[----:B------:R-:W0:Y:S01]  /*0890*/  LDC.U8 R76, c[0x0][0x1f0] ;  /* 0x00007c00ff4c7b82 */ /* 0x000e220000000000 */
[----:B------:R-:W-:Y:S01]  /*08a0*/  IADD3 R74, R74, -0x1, RZ ;  /* 0xffffffff4a4a7810 */ /* 0x000fe20007ffe0ff */
[----:B------:R-:W-:Y:S01]  /*08b0*/  BSSY B1, `(.L_x_5502) ;  /* 0x0000030000017945 */ /* 0x000fe20003800000 */
[----:B------:R-:W-:Y:S01]  /*08c0*/  CS2R R100, SRZ ;  /* 0x0000000000647805 */ /* 0x000fe2000001ff00 */
[----:B------:R-:W-:Y:S02]  /*08d0*/  IMAD.MOV.U32 R104, RZ, RZ, R0 ;  /* 0x000000ffff687224 */ /* 0x000fe400078e0000 */
[----:B------:R-:W-:-:S05]  /*08e0*/  IMAD R74, R74, c[0x0][0x168], RZ ;  /* 0x00005a004a4a7a24 */ /* 0x000fca00078e02ff */
[----:B------:R-:W-:-:S04]  /*08f0*/  SHF.R.S32.HI R75, RZ, 0x1f, R74 ;  /* 0x0000001fff4b7819 */ /* 0x000fc8000001144a */
[----:B------:R-:W-:-:S04]  /*0900*/  LEA.HI R75, R75, R74, RZ, 0x2 ;  /* 0x0000004a4b4b7211 */ /* 0x000fc800078f10ff */
[----:B------:R-:W-:Y:S02]  /*0910*/  LEA.HI.SX32 R102, R75, R102, 0x1e ;  /* 0x000000664b667211 */ /* 0x000fe400078ff2ff */
[----:B0-----:R-:W-:-:S04]  /*0920*/  ISETP.NE.AND P4, PT, R76, RZ, PT ;  /* 0x000000ff4c00720c */ /* 0x001fc80003f85270 */
[----:B--2---:R-:W-:Y:S01]  /*0930*/  FSEL R99, R72, RZ, !P4 ;  /* 0x000000ff48637208 */ /* 0x004fe20006000000 */
[----:B------:R-:W-:Y:S05]  /*0940*/  @!P0 BRA `(.L_x_5503) ;  /* 0x0000026000008947 */ /* 0x000fea0003800000 */
[----:B------:R-:W-:-:S10]  /*0950*/  HFMA2.MMA R73, -RZ, RZ, 0, 9.5367431640625e-07 ;  /* 0x00000010ff497435 */ /* 0x000fd400000001ff */
[----:B------:R-:W-:-:S04]  /*0960*/  IMAD.WIDE.U32 R76, R0, R73, c[0x0][0x188] ;  /* 0x00006200004c7625 */ /* 0x000fc800078e0049 */
[----:B------:R-:W-:Y:S02]  /*0970*/  IMAD.WIDE.U32 R72, R102, R73, c[0x0][0x208] ;  /* 0x0000820066487625 */ /* 0x000fe400078e0049 */
[----:B------:R-:W2:Y:S01]  /*0980*/  LDG.E.128 R76, [R76.64] ;  /* 0x000000044c4c7981 */ /* 0x000ea2000c1e1d00 */
[----:B------:R-:W-:-:S03]  /*0990*/  ISETP.NE.U32.AND P4, PT, RZ, c[0x0][0x218], PT ;  /* 0x00008600ff007a0c */ /* 0x000fc60003f85070 */
[----:B------:R-:W3:Y:S01]  /*09a0*/  LDG.E.128 R72, [R72.64] ;  /* 0x0000000448487981 */ /* 0x000ee2000c1e1d00 */
[----:B------:R-:W-:-:S13]  /*09b0*/  ISETP.NE.AND.EX P4, PT, RZ, c[0x0][0x21c], PT, P4 ;  /* 0x00008700ff007a0c */ /* 0x000fda0003f85340 */
[----:B------:R0:W5:Y:S01]  /*09c0*/  @P4 LDG.E.128 R48, [R94.64] ;  /* 0x000000045e304981 */ /* 0x000162000c1e1d00 */
[----:B------:R-:W-:Y:S02]  /*09d0*/  IADD3 R102, R102, 0x80, RZ ;  /* 0x0000008066667810 */ /* 0x000fe40007ffe0ff */
[----:B------:R-:W-:Y:S01]  /*09e0*/  IADD3 R104, R0, 0x80, RZ ;  /* 0x0000008000687810 */ /* 0x000fe20007ffe0ff */
[C---:B--2---:R-:W-:Y:S02]  /*09f0*/  FADD.FTZ R12, -R99.reuse, R76 ;  /* 0x0000004c630c7221 */ /* 0x044fe40000010100 */
[----:B------:R-:W-:Y:S02]  /*0a00*/  FADD.FTZ R92, -R99, R77 ;  /* 0x0000004d635c7221 */ /* 0x000fe40000010100 */
[C---:B-----5:R-:W-:Y:S02]  /*0a10*/  FMUL.FTZ R7, R3.reuse, R12 ;  /* 0x0000000c03077220 */ /* 0x060fe40000410000 */
[----:B------:R-:W-:-:S02]  /*0a20*/  FMUL.FTZ R107, R3, R92 ;  /* 0x0000005c036b7220 */ /* 0x000fc40000410000 */
[----:B---3--:R-:W-:Y:S02]  /*0a30*/  FMUL.FTZ R11, R125, R72 ;  /* 0x000000487d0b7220 */ /* 0x008fe40000410000 */
[----:B------:R-:W-:Y:S02]  /*0a40*/  FADD.FTZ R32, R32, R72 ;  /* 0x0000004820207221 */ /* 0x000fe40000010000 */
[----:B------:R-:W-:Y:S02]  /*0a50*/  FFMA.FTZ R16, R72, R7, R16 ;  /* 0x0000000748107223 */ /* 0x000fe40000010010 */
[----:B------:R-:W-:Y:S02]  /*0a60*/  FADD.FTZ R33, R33, R73 ;  /* 0x0000004921217221 */ /* 0x000fe40000010000 */
[----:B------:R-:W-:Y:S02]  /*0a70*/  FFMA.FTZ R17, R73, R107, R17 ;  /* 0x0000006b49117223 */ /* 0x000fe40000010011 */
[----:B------:R-:W-:-:S02]  /*0a80*/  FMUL.FTZ R108, R124, R73 ;  /* 0x000000497c6c7220 */ /* 0x000fc40000410000 */
[----:B------:R-:W-:Y:S02]  /*0a90*/  FADD.FTZ R78, -R99, R78 ;  /* 0x0000004e634e7221 */ /* 0x000fe40000010100 */
[----:B------:R-:W-:Y:S02]  /*0aa0*/  FADD.FTZ R73, RZ, R11 ;  /* 0x0000000bff497221 */ /* 0x000fe40000010000 */
[----:B------:R-:W-:Y:S02]  /*0ab0*/  FFMA.FTZ R72, R7, R11, RZ ;  /* 0x0000000b07487223 */ /* 0x000fe400000100ff */
        /* <DEDUP_REMOVED lines=15> */
.L_x_5503:
[----:B0-----:R-:W-:Y:S05]  /*0bb0*/  BSYNC B1 ;  /* 0x0000000000017941 */ /* 0x001fea0003800000 */
.L_x_5502:
[----:B------:R-:W-:Y:S01]  /*0bc0*/  BSSY B1, `(.L_x_5504) ;  /* 0x0000029000017945 */ /* 0x000fe20003800000 */
[----:B------:R-:W-:Y:S05]  /*0bd0*/  @!P1 BRA `(.L_x_5505) ;  /* 0x0000027000009947 */ /* 0x000fea0003800000 */
[----:B------:R-:W-:-:S05]  /*0be0*/  MOV R94, 0x10 ;  /* 0x00000010005e7802 */ /* 0x000fca0000000f00 */
        /* <DEDUP_REMOVED lines=8> */
[----:B------:R-:W-:Y:S02]  /*0c70*/  IADD3 R102, R102, 0x80, RZ ;  /* 0x0000008066667810 */ /* 0x000fe40007ffe0ff */
[----:B------:R-:W-:Y:S01]  /*0c80*/  IADD3 R104, R104, 0x80, RZ ;  /* 0x0000008068687810 */ /* 0x000fe20007ffe0ff */
[C---:B--2---:R-:W-:Y:S02]  /*0c90*/  FADD.FTZ R6, -R99.reuse, R76 ;  /* 0x0000004c63067221 */ /* 0x044fe40000010100 */
[----:B------:R-:W-:Y:S02]  /*0ca0*/  FADD.FTZ R8, -R99, R77 ;  /* 0x0000004d63087221 */ /* 0x000fe40000010100 */
[----:B-----5:R-:W-:Y:S02]  /*0cb0*/  FMUL.FTZ R6, R3, R6 ;  /* 0x0000000603067220 */ /* 0x020fe40000410000 */
[----:B---3--:R-:W-:-:S02]  /*0cc0*/  FMUL.FTZ R103, R121, R72 ;  /* 0x0000004879677220 */ /* 0x008fc40000410000 */
[----:B------:R-:W-:Y:S02]  /*0cd0*/  FADD.FTZ R78, -R99, R78 ;  /* 0x0000004e634e7221 */ /* 0x000fe40000010100 */
[----:B------:R-:W-:Y:S02]  /*0ce0*/  FMUL.FTZ R8, R3, R8 ;  /* 0x0000000803087220 */ /* 0x000fe40000410000 */
[----:B------:R-:W-:Y:S02]  /*0cf0*/  FMUL.FTZ R83, R120, R73 ;  /* 0x0000004978537220 */ /* 0x000fe40000410000 */
[----:B------:R-:W-:Y:S02]  /*0d00*/  FADD.FTZ R100, R100, R103 ;  /* 0x0000006764647221 */ /* 0x000fe40000010000 */
[----:B------:R-:W-:Y:S02]  /*0d10*/  FFMA.FTZ R101, R6, R103, R101 ;  /* 0x0000006706657223 */ /* 0x000fe40000010065 */
[----:B------:R-:W-:-:S02]  /*0d20*/  FADD.FTZ R36, R36, R72 ;  /* 0x0000004824247221 */ /* 0x000fc40000010000 */
[----:B------:R-:W-:Y:S02]  /*0d30*/  FFMA.FTZ R20, R72, R6, R20 ;  /* 0x0000000648147223 */ /* 0x000fe40000010014 */
[----:B------:R-:W-:Y:S02]  /*0d40*/  FADD.FTZ R76, -R99, R79 ;  /* 0x0000004f634c7221 */ /* 0x000fe40000010100 */
[----:B------:R-:W-:Y:S02]  /*0d50*/  FMUL.FTZ R13, R3, R78 ;  /* 0x0000004e030d7220 */ /* 0x000fe40000410000 */
[----:B0-----:R-:W-:Y:S02]  /*0d60*/  FMUL.FTZ R91, R119, R74 ;  /* 0x0000004a775b7220 */ /* 0x001fe40000410000 */
        /* <DEDUP_REMOVED lines=14> */
.L_x_5505:
[----:B------:R-:W-:Y:S05]  /*0e50*/  BSYNC B1 ;  /* 0x0000000000017941 */ /* 0x000fea0003800000 */
.L_x_5504:
[----:B------:R-:W-:Y:S01]  /*0e60*/  BSSY B1, `(.L_x_5506) ;  /* 0x0000029000017945 */ /* 0x000fe20003800000 */
[----:B------:R-:W-:Y:S05]  /*0e70*/  @!P2 BRA `(.L_x_5507) ;  /* 0x000002700000a947 */ /* 0x000fea0003800000 */
[----:B------:R-:W-:-:S04]  /*0e80*/  IMAD.MOV.U32 R94, RZ, RZ, 0x10 ;  /* 0x00000010ff5e7424 */ /* 0x000fc800078e00ff */
        /* <DEDUP_REMOVED lines=12> */
[----:B0----5:R-:W-:Y:S02]  /*0f50*/  FMUL.FTZ R14, R3, R80 ;  /* 0x00000050030e7220 */ /* 0x021fe40000410000 */
[----:B---3--:R-:W-:-:S02]  /*0f60*/  FMUL.FTZ R80, R117, R76 ;  /* 0x0000004c75507220 */ /* 0x008fc40000410000 */
        /* <DEDUP_REMOVED lines=24> */
.L_x_5507:
[----:B------:R-:W-:Y:S05]  /*10f0*/  BSYNC B1 ;  /* 0x0000000000017941 */ /* 0x000fea0003800000 */
.L_x_5506:
[----:B------:R-:W-:-:S13]  /*1100*/  ISETP.GE.U32.AND P4, PT, R5, 0x200, PT ;  /* 0x000002000500780c */ /* 0x000fda0003f86070 */
[----:B------:R-:W-:Y:S05]  /*1110*/  @!P4 BRA `(.L_x_5501) ;  /* 0x000002500000c947 */ /* 0x000fea0003800000 */
[----:B------:R-:W-:-:S10]  /*1120*/  HFMA2.MMA R94, -RZ, RZ, 0, 9.5367431640625e-07 ;  /* 0x00000010ff5e7435 */ /* 0x000fd400000001ff */
        /* <DEDUP_REMOVED lines=8> */
[C---:B--2---:R-:W-:Y:S02]  /*11b0*/  FADD.FTZ R10, -R99.reuse, R76 ;  /* 0x0000004c630a7221 */ /* 0x044fe40000010100 */
[----:B------:R-:W-:Y:S02]  /*11c0*/  FADD.FTZ R82, -R99, R77 ;  /* 0x0000004d63527221 */ /* 0x000fe40000010100 */
[----:B-----5:R-:W-:Y:S02]  /*11d0*/  FMUL.FTZ R9, R3, R10 ;  /* 0x0000000a03097220 */ /* 0x020fe40000410000 */
[----:B---3--:R-:W-:Y:S02]  /*11e0*/  FMUL.FTZ R105, R113, R72 ;  /* 0x0000004871697220 */ /* 0x008fe40000410000 */
[----:B------:R-:W-:Y:S02]  /*11f0*/  FADD.FTZ R78, -R99, R78 ;  /* 0x0000004e634e7221 */ /* 0x000fe40000010100 */
[----:B------:R-:W-:-:S02]  /*1200*/  FMUL.FTZ R10, R3, R82 ;  /* 0x00000052030a7220 */ /* 0x000fc40000410000 */
[----:B------:R-:W-:Y:S02]  /*1210*/  FMUL.FTZ R85, R112, R73 ;  /* 0x0000004970557220 */ /* 0x000fe40000410000 */
[----:B------:R-:W-:Y:S02]  /*1220*/  FADD.FTZ R100, R100, R105 ;  /* 0x0000006964647221 */ /* 0x000fe40000010000 */
[----:B------:R-:W-:Y:S02]  /*1230*/  FFMA.FTZ R101, R9, R105, R101 ;  /* 0x0000006909657223 */ /* 0x000fe40000010065 */
[----:B------:R-:W-:Y:S02]  /*1240*/  FADD.FTZ R94, -R99, R79 ;  /* 0x0000004f635e7221 */ /* 0x000fe40000010100 */
[----:B------:R-:W-:Y:S02]  /*1250*/  FMUL.FTZ R82, R3, R78 ;  /* 0x0000004e03527220 */ /* 0x000fe40000410000 */
[----:B0-----:R-:W-:-:S02]  /*1260*/  FMUL.FTZ R87, R111, R74 ;  /* 0x0000004a6f577220 */ /* 0x001fc40000410000 */
        /* <DEDUP_REMOVED lines=16> */
.L_x_5501:
[----:B------:R-:W-:Y:S05]  /*1370*/  BSYNC B0 ;  /* 0x0000000000007941 */ /* 0x000fea0003800000 */
.L_x_5490:
[----:B------:R-:W1:Y:S01]  /*1380*/  S2R R72, SR_TID.X ;  /* 0x0000000000487919 */ /* 0x000e620000002100 */
[----:B------:R-:W-:Y:S02]  /*1390*/  LOP3.LUT P5, RZ, R109, 0xff, RZ, 0xc0, !PT ;  /* 0x000000ff6dff7812 */ /* 0x000fe400078ac0ff */
[----:B-1----:R-:W-:Y:S02]  /*13a0*/  SHF.R.U32.HI R74, RZ, 0x5, R72 ;  /* 0x00000005ff4a7819 */ /* 0x002fe40000011648 */
[----:B------:R-:W-:-:S02]  /*13b0*/  LOP3.LUT P4, RZ, R72, 0x1f, RZ, 0xc0, !PT ;  /* 0x0000001f48ff7812 */ /* 0x000fc4000788c0ff */
[----:B------:R-:W-:-:S07]  /*13c0*/  LOP3.LUT R76, R74, 0x7fffffc, RZ, 0xc0, !PT ;  /* 0x07fffffc4a4c7812 */ /* 0x000fce00078ec0ff */
[----:B------:R-:W-:Y:S01]  /*13d0*/  @!P5 IADD3 R76, R76, 0x4, RZ ;  /* 0x000000044c4cd810 */ /* 0x000fe20007ffe0ff */
[----:B------:R-:W-:Y:S05]  /*13e0*/  BRA.DIV ~URZ, `(.L_x_5508) ;  /* 0x000018727f007947 */ /* 0x000fea000b800000 */
[----:B------:R1:W2:Y:S02]  /*13f0*/  SHFL.DOWN PT, R77, R100, 0x10, 0x1f ;  /* 0x0a001f00644d7f89 */ /* 0x0002a400000e0000 */
.L_x_5551:
[----:B------:R-:W-:Y:S05]  /*1400*/  BRA.DIV ~URZ, `(.L_x_5509) ;  /* 0x000018d27f007947 */ /* 0x000fea000b800000 */
        /* <DEDUP_REMOVED lines=8> */
[----:B0-----:R-:W0:Y:S01]  /*1490*/  SHFL.DOWN PT, R94, R75, 0x4, 0x1f ;  /* 0x08801f004b5e7f89 */ /* 0x001e2200000e0000 */
[----:B--2---:R-:W-:-:S05]  /*14a0*/  FADD.FTZ R78, R73, R78 ;  /* 0x0000004e494e7221 */ /* 0x004fca0000010000 */
[----:B------:R-:W2:Y:S01]  /*14b0*/  SHFL.DOWN PT, R77, R78, 0x2, 0x1f ;  /* 0x08401f004e4d7f89 */ /* 0x000ea200000e0000 */
[----:B0-----:R-:W-:-:S05]  /*14c0*/  FADD.FTZ R94, R75, R94 ;  /* 0x0000005e4b5e7221 */ /* 0x001fca0000010000 */
[----:B------:R-:W0:Y:S01]  /*14d0*/  SHFL.DOWN PT, R101, R94, 0x2, 0x1f ;  /* 0x08401f005e657f89 */ /* 0x000e2200000e0000 */
[----:B-12---:R-:W-:-:S05]  /*14e0*/  FADD.FTZ R100, R78, R77 ;  /* 0x0000004d4e647221 */ /* 0x006fca0000010000 */
[----:B------:R1:W2:Y:S01]  /*14f0*/  SHFL.DOWN PT, R77, R100, 0x1, 0x1f ;  /* 0x08201f00644d7f89 */ /* 0x0002a200000e0000 */
[----:B0-----:R-:W-:-:S05]  /*1500*/  FADD.FTZ R101, R94, R101 ;  /* 0x000000655e657221 */ /* 0x001fca0000010000 */
[----:B------:R1:W0:Y:S02]  /*1510*/  SHFL.DOWN PT, R102, R101, 0x1, 0x1f ;  /* 0x08201f0065667f89 */ /* 0x00022400000e0000 */
.L_x_5552:
[----:B------:R-:W-:Y:S01]  /*1520*/  @!P4 LOP3.LUT R75, R74, 0x3, RZ, 0xc0, !PT ;  /* 0x000000034a4bc812 */ /* 0x000fe200078ec0ff */
[----:B--2---:R-:W-:Y:S01]  /*1530*/  FADD.FTZ R72, R77, R100 ;  /* 0x000000644d487221 */ /* 0x004fe20000010000 */
[----:B------:R-:W-:Y:S01]  /*1540*/  WARPSYNC 0xffffffff ;  /* 0xffffffff00007948 */ /* 0x000fe20003800000 */
[----:B0-----:R-:W-:Y:S01]  /*1550*/  FADD.FTZ R73, R102, R101 ;  /* 0x0000006566497221 */ /* 0x001fe20000010000 */
[----:B------:R-:W-:Y:S01]  /*1560*/  @!P4 IADD3 R77, R76, R75, RZ ;  /* 0x0000004b4c4dc210 */ /* 0x000fe20007ffe0ff */
[----:B------:R-:W0:Y:S01]  /*1570*/  S2R R95, SR_TID.X ;  /* 0x00000000005f7919 */ /* 0x000e220000002100 */
[----:B------:R-:W-:Y:S01]  /*1580*/  IMAD.MOV.U32 R94, RZ, RZ, RZ ;  /* 0x000000ffff5e7224 */ /* 0x000fe200078e00ff */
[----:B------:R-:W2:Y:S01]  /*1590*/  LDC.U8 R99, c[0x0][0x1f0] ;  /* 0x00007c00ff637b82 */ /* 0x000ea20000000000 */
[----:B------:R-:W-:Y:S01]  /*15a0*/  BSSY B0, `(.L_x_5510) ;  /* 0x0000062000007945 */ /* 0x000fe20003800000 */
[----:B------:R-:W-:Y:S04]  /*15b0*/  @!P4 STS.64 [R77.X8+0x2000], R72 ;  /* 0x002000484d00c388 */ /* 0x000fe80000008a00 */
[----:B------:R-:W-:Y:S01]  /*15c0*/  BAR.SYNC.DEFER_BLOCKING 0x0 ;  /* 0x0000000000007b1d */ /* 0x000fe20000010000 */
[----:B-----5:R-:W-:-:S13]  /*15d0*/  ISETP.GE.AND P4, PT, R2, 0x1, PT ;  /* 0x000000010200780c */ /* 0x020fda0003f86270 */
[----:B------:R-:W-:Y:S02]  /*15e0*/  @P4 IADD3 R78, R2, -0x1, RZ ;  /* 0xffffffff024e4810 */ /* 0x000fe40007ffe0ff */
[----:B--2---:R-:W-:-:S03]  /*15f0*/  ISETP.NE.AND P5, PT, R99, RZ, PT ;  /* 0x000000ff6300720c */ /* 0x004fc60003fa5270 */
[----:B------:R-:W-:Y:S01]  /*1600*/  @P4 IMAD R78, R78, c[0x0][0x168], RZ ;  /* 0x00005a004e4e4a24 */ /* 0x000fe200078e02ff */
[----:B------:R-:W2:Y:S04]  /*1610*/  LDS.128 R72, [R76.X8+0x2000] ;  /* 0x002000004c487984 */ /* 0x000ea80000008c00 */
[----:B------:R-:W-:-:S04]  /*1620*/  @P4 SHF.R.S32.HI R79, RZ, 0x1f, R78 ;  /* 0x0000001fff4f4819 */ /* 0x000fc8000001144e */
[----:B------:R-:W-:Y:S02]  /*1630*/  @P4 LEA.HI R79, R79, R78, RZ, 0x2 ;  /* 0x0000004e4f4f4211 */ /* 0x000fe400078f10ff */
[----:B0-----:R-:W-:-:S04]  /*1640*/  @P4 LOP3.LUT R78, R95, 0x7f, RZ, 0xc0, !PT ;  /* 0x0000007f5f4e4812 */ /* 0x001fc800078ec0ff */
[----:B------:R-:W-:Y:S01]  /*1650*/  @P4 LEA.HI.SX32 R94, R79, R78, 0x1e ;  /* 0x0000004e4f5e4211 */ /* 0x000fe200078ff2ff */
[----:B--2---:R-:W-:Y:S02]  /*1660*/  FADD.FTZ R77, RZ, R72 ;  /* 0x00000048ff4d7221 */ /* 0x004fe40000010000 */
[----:B------:R-:W-:Y:S02]  /*1670*/  FADD.FTZ R72, RZ, R73 ;  /* 0x00000049ff487221 */ /* 0x000fe40000010000 */
[----:B------:R-:W-:Y:S02]  /*1680*/  FADD.FTZ R95, R74, R77 ;  /* 0x0000004d4a5f7221 */ /* 0x000fe40000010000 */
[----:B------:R-:W0:Y:S01]  /*1690*/  LDS.128 R76, [R76.X8+0x2010] ;  /* 0x002010004c4c7984 */ /* 0x000e220000008c00 */
[----:B------:R-:W-:Y:S02]  /*16a0*/  FADD.FTZ R72, R75, R72 ;  /* 0x000000484b487221 */ /* 0x000fe40000010000 */
        /* <DEDUP_REMOVED lines=8> */
[----:B------:R-:W-:Y:S01]  /*1730*/  @!P3 ISETP.NE.U32.AND P5, PT, RZ, c[0x0][0x218], PT ;  /* 0x00008600ff00ba0c */ /* 0x000fe20003fa5070 */
[----:B------:R-:W-:Y:S03]  /*1740*/  BSSY B1, `(.L_x_5512) ;  /* 0x000000a000017945 */ /* 0x000fe60003800000 */
[----:B------:R-:W-:-:S04]  /*1750*/  @!P3 ISETP.NE.AND.EX P5, PT, RZ, c[0x0][0x21c], PT, P5 ;  /* 0x00008700ff00ba0c */ /* 0x000fc80003fa5350 */
        /* <DEDUP_REMOVED lines=8> */
.L_x_5513:
[----:B------:R-:W-:Y:S05]  /*17e0*/  BSYNC B1 ;  /* 0x0000000000017941 */ /* 0x000fea0003800000 */
.L_x_5512:
[----:B------:R-:W-:Y:S01]  /*17f0*/  @!P3 ISETP.NE.U32.AND P5, PT, RZ, c[0x0][0x218], PT ;  /* 0x00008600ff00ba0c */ /* 0x000fe20003fa5070 */
[----:B------:R-:W-:Y:S03]  /*1800*/  BSSY B1, `(.L_x_5514) ;  /* 0x0000014000017945 */ /* 0x000fe60003800000 */
[----:B------:R-:W-:-:S04]  /*1810*/  @!P3 ISETP.NE.AND.EX P5, PT, RZ, c[0x0][0x21c], PT, P5 ;  /* 0x00008700ff00ba0c */ /* 0x000fc80003fa5350 */
[----:B------:R-:W-:Y:S02]  /*1820*/  @!P3 FSEL R76, R49, RZ, P5 ;  /* 0x000000ff314cb208 */ /* 0x000fe40002800000 */
[----:B------:R-:W-:-:S04]  /*1830*/  @!P3 ISETP.NE.U32.AND P5, PT, RZ, c[0x0][0x218], PT ;  /* 0x00008600ff00ba0c */ /* 0x000fc80003fa5070 */
[----:B------:R-:W-:-:S04]  /*1840*/  @!P3 ISETP.NE.AND.EX P5, PT, RZ, c[0x0][0x21c], PT, P5 ;  /* 0x00008700ff00ba0c */ /* 0x000fc80003fa5350 */
[----:B------:R-:W-:Y:S02]  /*1850*/  @!P3 FSEL R73, R50, RZ, P5 ;  /* 0x000000ff3249b208 */ /* 0x000fe40002800000 */
[----:B------:R-:W-:-:S04]  /*1860*/  @!P3 ISETP.NE.U32.AND P5, PT, RZ, c[0x0][0x218], PT ;  /* 0x00008600ff00ba0c */ /* 0x000fc80003fa5070 */
[----:B------:R-:W-:-:S04]  /*1870*/  @!P3 ISETP.NE.AND.EX P5, PT, RZ, c[0x0][0x21c], PT, P5 ;  /* 0x00008700ff00ba0c */ /* 0x000fc80003fa5350 */
[----:B------:R-:W-:Y:S02]  /*1880*/  @!P3 FSEL R72, R51, RZ, P5 ;  /* 0x000000ff3348b208 */ /* 0x000fe40002800000 */
[----:B------:R-:W-:-:S04]  /*1890*/  ISETP.NE.U32.AND P5, PT, RZ, c[0x0][0x258], PT ;  /* 0x00009600ff007a0c */ /* 0x000fc80003fa5070 */
[----:B------:R-:W-:-:S04]  /*18a0*/  ISETP.NE.AND.EX P5, PT, RZ, c[0x0][0x25c], PT, P5 ;  /* 0x00009700ff007a0c */ /* 0x000fc80003fa5350 */
[C---:B------:R-:W-:Y:S01]  /*18b0*/  SEL R64, R77.reuse, R64, P5 ;  /* 0x000000404d407207 */ /* 0x040fe20002800000 */
[----:B------:R-:W-:Y:S01]  /*18c0*/  FMUL.FTZ R77, R77, c[0x0][0x1ec] ;  /* 0x00007b004d4d7a20 */ /* 0x000fe20000410000 */
[----:B------:R-:W-:Y:S05]  /*18d0*/  @!P3 BRA `(.L_x_5515) ;  /* 0x000000600000b947 */ /* 0x000fea0003800000 */
[----:B------:R-:W-:Y:S01]  /*18e0*/  ISETP.NE.U32.AND P6, PT, RZ, c[0x0][0x218], PT ;  /* 0x00008600ff007a0c */ /* 0x000fe20003fc5070 */
[----:B------:R-:W-:-:S03]  /*18f0*/  FFMA.FTZ R79, R107, R74, R75 ;  /* 0x0000004a6b4f7223 */ /* 0x000fc6000001004b */
[----:B------:R-:W-:Y:S01]  /*1900*/  ISETP.NE.AND.EX P6, PT, RZ, c[0x0][0x21c], PT, P6 ;  /* 0x00008700ff007a0c */ /* 0x000fe20003fc5360 */
[----:B------:R-:W-:-:S04]  /*1910*/  FADD.FTZ R76, R108, -R79 ;  /* 0x8000004f6c4c7221 */ /* 0x000fc80000010000 */
[----:B------:R-:W-:-:S08]  /*1920*/  FMUL.FTZ R76, R3, R76 ;  /* 0x0000004c034c7220 */ /* 0x000fd00000410000 */
[----:B------:R-:W-:Y:S02]  /*1930*/  @P6 FADD.FTZ R76, R49, R76 ;  /* 0x0000004c314c6221 */ /* 0x000fe40000010000 */
.L_x_5515:
[----:B------:R-:W-:Y:S05]  /*1940*/  BSYNC B1 ;  /* 0x0000000000017941 */ /* 0x000fea0003800000 */
.L_x_5514:
[----:B------:R-:W-:Y:S01]  /*1950*/  BSSY B1, `(.L_x_5516) ;  /* 0x0000009000017945 */ /* 0x000fe20003800000 */
        /* <DEDUP_REMOVED lines=8> */
.L_x_5517:
[----:B------:R-:W-:Y:S05]  /*19e0*/  BSYNC B1 ;  /* 0x0000000000017941 */ /* 0x000fea0003800000 */
.L_x_5516:
        /* <DEDUP_REMOVED lines=9> */
.L_x_5519:
[----:B------:R-:W-:Y:S05]  /*1a80*/  BSYNC B1 ;  /* 0x0000000000017941 */ /* 0x000fea0003800000 */
.L_x_5518:
[----:B------:R-:W-:Y:S01]  /*1a90*/  SEL R67, R72, R67, P5 ;  /* 0x0000004348437207 */ /* 0x000fe20002800000 */
[----:B------:R-:W-:Y:S01]  /*1aa0*/  FMUL.FTZ R76, R76, c[0x0][0x1ec] ;  /* 0x00007b004c4c7a20 */ /* 0x000fe20000410000 */
[----:B------:R-:W-:Y:S01]  /*1ab0*/  ISETP.GT.AND P5, PT, R2, RZ, PT ;  /* 0x000000ff0200720c */ /* 0x000fe20003fa4270 */
[----:B------:R-:W-:Y:S02]  /*1ac0*/  FMUL.FTZ R73, R73, c[0x0][0x1ec] ;  /* 0x00007b0049497a20 */ /* 0x000fe40000410000 */
[----:B------:R-:W-:Y:S01]  /*1ad0*/  FMUL.FTZ R72, R72, c[0x0][0x1ec] ;  /* 0x00007b0048487a20 */ /* 0x000fe20000410000 */
[----:B------:R-:W-:Y:S02]  /*1ae0*/  SEL R68, R77, R68, P5 ;  /* 0x000000444d447207 */ /* 0x000fe40002800000 */
[----:B------:R-:W-:Y:S02]  /*1af0*/  SEL R69, R76, R69, P5 ;  /* 0x000000454c457207 */ /* 0x000fe40002800000 */
[----:B------:R-:W-:-:S02]  /*1b00*/  SEL R70, R73, R70, P5 ;  /* 0x0000004649467207 */ /* 0x000fc40002800000 */
[----:B------:R-:W-:Y:S02]  /*1b10*/  SEL R71, R72, R71, P5 ;  /* 0x0000004748477207 */ /* 0x000fe40002800000 */
[----:B------:R-:W-:Y:S02]  /*1b20*/  ISETP.NE.U32.AND P5, PT, RZ, c[0x0][0x258], PT ;  /* 0x00009600ff007a0c */ /* 0x000fe40003fa5070 */
[----:B------:R-:W-:Y:S02]  /*1b30*/  @P4 MOV R77, 0x10 ;  /* 0x00000010004d4802 */ /* 0x000fe40000000f00 */
[----:B------:R-:W-:-:S13]  /*1b40*/  ISETP.NE.AND.EX P5, PT, RZ, c[0x0][0x25c], PT, P5 ;  /* 0x00009700ff007a0c */ /* 0x000fda0003fa5350 */
[----:B------:R-:W-:-:S05]  /*1b50*/  @P5 MOV R73, 0x10 ;  /* 0x0000001000495802 */ /* 0x000fca0000000f00 */
[C---:B------:R-:W-:Y:S01]  /*1b60*/  @P5 IMAD.WIDE.U32 R72, R0.reuse, R73, c[0x0][0x258] ;  /* 0x0000960000485625 */ /* 0x040fe200078e0049 */
[----:B------:R-:W-:-:S04]  /*1b70*/  IADD3 R0, R0, 0x80, RZ ;  /* 0x0000008000007810 */ /* 0x000fc80007ffe0ff */
[----:B------:R0:W-:Y:S02]  /*1b80*/  @P5 STG.E.128 [R72.64], R64 ;  /* 0x0000004048005986 */ /* 0x0001e4000c101d04 */
[C---:B0-----:R-:W-:Y:S01]  /*1b90*/  @P4 IMAD.WIDE.U32 R72, R94.reuse, R77, c[0x0][0x248] ;  /* 0x000092005e484625 */ /* 0x041fe200078e004d */
[----:B------:R-:W-:-:S04]  /*1ba0*/  IADD3 R94, R94, 0x80, RZ ;  /* 0x000000805e5e7810 */ /* 0x000fc80007ffe0ff */
[----:B------:R0:W-:Y:S03]  /*1bb0*/  @P4 STG.E.128 [R72.64], R68 ;  /* 0x0000004448004986 */ /* 0x0001e6000c101d04 */
.L_x_5511:
[----:B------:R-:W-:Y:S05]  /*1bc0*/  BSYNC B0 ;  /* 0x0000000000007941 */ /* 0x000fea0003800000 */
.L_x_5510:
[----:B------:R-:W-:Y:S01]  /*1bd0*/  BSSY B0, `(.L_x_5520) ;  /* 0x000004b000007945 */ /* 0x000fe20003800000 */
[----:B------:R-:W-:Y:S05]  /*1be0*/  @!P1 BRA `(.L_x_5521) ;  /* 0x0000049000009947 */ /* 0x000fea0003800000 */
[----:B------:R-:W-:Y:S01]  /*1bf0*/  @!P3 ISETP.NE.U32.AND P5, PT, RZ, c[0x0][0x218], PT ;  /* 0x00008600ff00ba0c */ /* 0x000fe20003fa5070 */
[----:B------:R-:W-:Y:S03]  /*1c00*/  BSSY B1, `(.L_x_5522) ;  /* 0x000000a000017945 */ /* 0x000fe60003800000 */
[----:B------:R-:W-:-:S04]  /*1c10*/  @!P3 ISETP.NE.AND.EX P5, PT, RZ, c[0x0][0x21c], PT, P5 ;  /* 0x00008700ff00ba0c */ /* 0x000fc80003fa5350 */
        /* <DEDUP_REMOVED lines=8> */
.L_x_5523:
[----:B------:R-:W-:Y:S05]  /*1ca0*/  BSYNC B1 ;  /* 0x0000000000017941 */ /* 0x000fea0003800000 */
.L_x_5522:
        /* <DEDUP_REMOVED lines=21> */
.L_x_5525:
[----:B------:R-:W-:Y:S05]  /*1e00*/  BSYNC B1 ;  /* 0x0000000000017941 */ /* 0x000fea0003800000 */
.L_x_5524:
        /* <DEDUP_REMOVED lines=9> */
.L_x_5527:
[----:B------:R-:W-:Y:S05]  /*1ea0*/  BSYNC B1 ;  /* 0x0000000000017941 */ /* 0x000fea0003800000 */
.L_x_5526:
        /* <DEDUP_REMOVED lines=9> */
.L_x_5529:
[----:B------:R-:W-:Y:S05]  /*1f40*/  BSYNC B1 ;  /* 0x0000000000017941 */ /* 0x000fea0003800000 */
.L_x_5528:
        /* <DEDUP_REMOVED lines=12> */
[----:B------:R-:W-:-:S04]  /*2010*/  @P5 IMAD.MOV.U32 R73, RZ, RZ, 0x10 ;  /* 0x00000010ff495424 */ /* 0x000fc800078e00ff */
[C---:B------:R-:W-:Y:S01]  /*2020*/  @P5 IMAD.WIDE.U32 R72, R0.reuse, R73, c[0x0][0x258] ;  /* 0x0000960000485625 */ /* 0x040fe200078e0049 */
[----:B------:R-:W-:-:S04]  /*2030*/  IADD3 R0, R0, 0x80, RZ ;  /* 0x0000008000007810 */ /* 0x000fc80007ffe0ff */
[----:B------:R0:W-:Y:S02]  /*2040*/  @P5 STG.E.128 [R72.64], R64 ;  /* 0x0000004048005986 */ /* 0x0001e4000c101d04 */
[C---:B0-----:R-:W-:Y:S01]  /*2050*/  @P4 IMAD.WIDE.U32 R72, R94.reuse, R77, c[0x0][0x248] ;  /* 0x000092005e484625 */ /* 0x041fe200078e004d */
[----:B------:R-:W-:-:S04]  /*2060*/  IADD3 R94, R94, 0x80, RZ ;  /* 0x000000805e5e7810 */ /* 0x000fc80007ffe0ff */
[----:B------:R0:W-:Y:S03]  /*2070*/  @P4 STG.E.128 [R72.64], R68 ;  /* 0x0000004448004986 */ /* 0x0001e6000c101d04 */
.L_x_5521:
[----:B------:R-:W-:Y:S05]  /*2080*/  BSYNC B0 ;  /* 0x0000000000007941 */ /* 0x000fea0003800000 */
.L_x_5520:
        /* <DEDUP_REMOVED lines=13> */
.L_x_5533:
[----:B------:R-:W-:Y:S05]  /*2160*/  BSYNC B1 ;  /* 0x0000000000017941 */ /* 0x000fea0003800000 */
.L_x_5532:
        /* <DEDUP_REMOVED lines=21> */
.L_x_5535:
[----:B------:R-:W-:Y:S05]  /*22c0*/  BSYNC B1 ;  /* 0x0000000000017941 */ /* 0x000fea0003800000 */
.L_x_5534:
        /* <DEDUP_REMOVED lines=9> */
.L_x_5537:
[----:B------:R-:W-:Y:S05]  /*2360*/  BSYNC B1 ;  /* 0x0000000000017941 */ /* 0x000fea0003800000 */
.L_x_5536:
        /* <DEDUP_REMOVED lines=9> */
.L_x_5539:
[----:B------:R-:W-:Y:S05]  /*2400*/  BSYNC B1 ;  /* 0x0000000000017941 */ /* 0x000fea0003800000 */
.L_x_5538:
[----:B------:R-:W-:Y:S01]  /*2410*/  SEL R67, R72, R67, P5 ;  /* 0x0000004348437207 */ /* 0x000fe20002800000 */
[----:B------:R-:W-:Y:S01]  /*2420*/  FMUL.FTZ R76, R76, c[0x0][0x1ec] ;  /* 0x00007b004c4c7a20 */ /* 0x000fe20000410000 */
[----:B------:R-:W-:Y:S01]  /*2430*/  ISETP.GT.AND P5, PT, R2, RZ, PT ;  /* 0x000000ff0200720c */ /* 0x000fe20003fa4270 */
[----:B------:R-:W-:Y:S02]  /*2440*/  FMUL.FTZ R79, R79, c[0x0][0x1ec] ;  /* 0x00007b004f4f7a20 */ /* 0x000fe40000410000 */
[----:B------:R-:W-:Y:S01]  /*2450*/  FMUL.FTZ R72, R72, c[0x0][0x1ec] ;  /* 0x00007b0048487a20 */ /* 0x000fe20000410000 */
[----:B------:R-:W-:Y:S01]  /*2460*/  SEL R68, R73, R68, P5 ;  /* 0x0000004449447207 */ /* 0x000fe20002800000 */
[----:B------:R-:W-:Y:S01]  /*2470*/  @P4 IMAD.MOV.U32 R77, RZ, RZ, 0x10 ;  /* 0x00000010ff4d4424 */ /* 0x000fe200078e00ff */
[----:B------:R-:W-:Y:S02]  /*2480*/  SEL R69, R76, R69, P5 ;  /* 0x000000454c457207 */ /* 0x000fe40002800000 */
[----:B------:R-:W-:-:S02]  /*2490*/  SEL R70, R79, R70, P5 ;  /* 0x000000464f467207 */ /* 0x000fc40002800000 */
[----:B------:R-:W-:Y:S02]  /*24a0*/  SEL R71, R72, R71, P5 ;  /* 0x0000004748477207 */ /* 0x000fe40002800000 */
[----:B------:R-:W-:-:S04]  /*24b0*/  ISETP.NE.U32.AND P5, PT, RZ, c[0x0][0x258], PT ;  /* 0x00009600ff007a0c */ /* 0x000fc80003fa5070 */
        /* <DEDUP_REMOVED lines=8> */
.L_x_5531:
[----:B------:R-:W-:Y:S05]  /*2540*/  BSYNC B0 ;  /* 0x0000000000007941 */ /* 0x000fea0003800000 */
.L_x_5530:
[----:B------:R-:W-:Y:S01]  /*2550*/  ISETP.GE.U32.AND P5, PT, R5, 0x200, PT ;  /* 0x000002000500780c */ /* 0x000fe20003fa6070 */
[----:B------:R-:W-:-:S12]  /*2560*/  BSSY B0, `(.L_x_5540) ;  /* 0x0000049000007945 */ /* 0x000fd80003800000 */
        /* <DEDUP_REMOVED lines=12> */
.L_x_5543:
[----:B------:R-:W-:Y:S05]  /*2630*/  BSYNC B1 ;  /* 0x0000000000017941 */ /* 0x000fea0003800000 */
.L_x_5542:
        /* <DEDUP_REMOVED lines=8> */
[----:B------:R-:W-:Y:S01]  /*26c0*/  @!P3 ISETP.NE.AND.EX P5, PT, RZ, c[0x0][0x21c], PT, P5 ;  /* 0x00008700ff00ba0c */ /* 0x000fe20003fa5350 */
[----:B------:R-:W-:Y:S07]  /*26d0*/  @!P3 BRA `(.L_x_5545) ;  /* 0x000000600000b947 */ /* 0x000fee0003800000 */
[----:B------:R-:W-:Y:S01]  /*26e0*/  ISETP.NE.U32.AND P6, PT, RZ, c[0x0][0x218], PT ;  /* 0x00008600ff007a0c */ /* 0x000fe20003fc5070 */
[----:B------:R-:W-:-:S03]  /*26f0*/  FFMA.FTZ R72, R10, R74, R75 ;  /* 0x0000004a0a487223 */ /* 0x000fc6000001004b */
[----:B------:R-:W-:Y:S01]  /*2700*/  ISETP.NE.AND.EX P6, PT, RZ, c[0x0][0x21c], PT, P6 ;  /* 0x00008700ff007a0c */ /* 0x000fe20003fc5360 */
[----:B------:R-:W-:-:S04]  /*2710*/  FADD.FTZ R72, R85, -R72 ;  /* 0x8000004855487221 */ /* 0x000fc80000010000 */
[----:B------:R-:W-:-:S08]  /*2720*/  FMUL.FTZ R72, R3, R72 ;  /* 0x0000004803487220 */ /* 0x000fd00000410000 */
[----:B------:R-:W-:Y:S02]  /*2730*/  @P6 FADD.FTZ R72, R61, R72 ;  /* 0x000000483d486221 */ /* 0x000fe40000010000 */
.L_x_5545:
[----:B------:R-:W-:Y:S05]  /*2740*/  BSYNC B1 ;  /* 0x0000000000017941 */ /* 0x000fea0003800000 */
.L_x_5544:
        /* <DEDUP_REMOVED lines=8> */
.L_x_5547:
[----:B------:R-:W-:Y:S05]  /*27d0*/  BSYNC B1 ;  /* 0x0000000000017941 */ /* 0x000fea0003800000 */
.L_x_5546:
[----:B------:R-:W-:Y:S01]  /*27e0*/  BSSY B1, `(.L_x_5548) ;  /* 0x0000009000017945 */ /* 0x000fe20003800000 */
        /* <DEDUP_REMOVED lines=8> */
.L_x_5549:
[----:B------:R-:W-:Y:S05]  /*2870*/  BSYNC B1 ;  /* 0x0000000000017941 */ /* 0x000fea0003800000 */
.L_x_5548:
[----:B------:R-:W-:Y:S02]  /*2880*/  ISETP.NE.U32.AND P5, PT, RZ, c[0x0][0x258], PT ;  /* 0x00009600ff007a0c */ /* 0x000fe40003fa5070 */
[----:B------:R-:W-:Y:S02]  /*2890*/  ISETP.NE.U32.AND P3, PT, RZ, c[0x0][0x258], PT ;  /* 0x00009600ff007a0c */ /* 0x000fe40003f65070 */
[----:B------:R-:W-:Y:S02]  /*28a0*/  ISETP.NE.AND.EX P5, PT, RZ, c[0x0][0x25c], PT, P5 ;  /* 0x00009700ff007a0c */ /* 0x000fe40003fa5350 */
[----:B------:R-:W-:-:S04]  /*28b0*/  ISETP.NE.AND.EX P3, PT, RZ, c[0x0][0x25c], PT, P3 ;  /* 0x00009700ff007a0c */ /* 0x000fc80003f65330 */
[C---:B------:R-:W-:Y:S01]  /*28c0*/  SEL R64, R73.reuse, R64, P3 ;  /* 0x0000004049407207 */ /* 0x040fe20001800000 */
[----:B------:R-:W-:Y:S01]  /*28d0*/  FMUL.FTZ R73, R73, c[0x0][0x1ec] ;  /* 0x00007b0049497a20 */ /* 0x000fe20000410000 */
[C---:B------:R-:W-:Y:S01]  /*28e0*/  SEL R65, R72.reuse, R65, P3 ;  /* 0x0000004148417207 */ /* 0x040fe20001800000 */
[----:B------:R-:W-:Y:S01]  /*28f0*/  FMUL.FTZ R72, R72, c[0x0][0x1ec] ;  /* 0x00007b0048487a20 */ /* 0x000fe20000410000 */
[C---:B------:R-:W-:Y:S01]  /*2900*/  SEL R66, R77.reuse, R66, P3 ;  /* 0x000000424d427207 */ /* 0x040fe20001800000 */
[----:B------:R-:W-:Y:S01]  /*2910*/  FMUL.FTZ R77, R77, c[0x0][0x1ec] ;  /* 0x00007b004d4d7a20 */ /* 0x000fe20000410000 */
[C---:B------:R-:W-:Y:S01]  /*2920*/  SEL R67, R76.reuse, R67, P3 ;  /* 0x000000434c437207 */ /* 0x040fe20001800000 */
[----:B------:R-:W-:Y:S01]  /*2930*/  FMUL.FTZ R76, R76, c[0x0][0x1ec] ;  /* 0x00007b004c4c7a20 */ /* 0x000fe20000410000 */
[----:B------:R-:W-:Y:S02]  /*2940*/  ISETP.GT.AND P3, PT, R2, RZ, PT ;  /* 0x000000ff0200720c */ /* 0x000fe40003f64270 */
[----:B------:R-:W-:-:S02]  /*2950*/  @P5 MOV R3, 0x10 ;  /* 0x0000001000035802 */ /* 0x000fc40000000f00 */
[----:B------:R-:W-:Y:S02]  /*2960*/  SEL R68, R73, R68, P3 ;  /* 0x0000004449447207 */ /* 0x000fe40001800000 */
[----:B------:R-:W-:Y:S01]  /*2970*/  @P4 MOV R73, 0x10 ;  /* 0x0000001000494802 */ /* 0x000fe20000000f00 */
[----:B------:R-:W-:Y:S01]  /*2980*/  @P5 IMAD.WIDE.U32 R2, R0, R3, c[0x0][0x258] ;  /* 0x0000960000025625 */ /* 0x000fe200078e0003 */
[----:B------:R-:W-:Y:S02]  /*2990*/  SEL R69, R72, R69, P3 ;  /* 0x0000004548457207 */ /* 0x000fe40001800000 */
[----:B------:R-:W-:Y:S01]  /*29a0*/  SEL R70, R77, R70, P3 ;  /* 0x000000464d467207 */ /* 0x000fe20001800000 */
[----:B------:R-:W-:Y:S01]  /*29b0*/  @P4 IMAD.WIDE.U32 R72, R94, R73, c[0x0][0x248] ;  /* 0x000092005e484625 */ /* 0x000fe200078e0049 */
[----:B------:R-:W-:Y:S01]  /*29c0*/  SEL R71, R76, R71, P3 ;  /* 0x000000474c477207 */ /* 0x000fe20001800000 */
[----:B------:R0:W-:Y:S04]  /*29d0*/  @P5 STG.E.128 [R2.64], R64 ;  /* 0x0000004002005986 */ /* 0x0001e8000c101d04 */
[----:B------:R0:W-:Y:S02]  /*29e0*/  @P4 STG.E.128 [R72.64], R68 ;  /* 0x0000004448004986 */ /* 0x0001e4000c101d04 */
.L_x_5541:
[----:B------:R-:W-:Y:S05]  /*29f0*/  BSYNC B0 ;  /* 0x0000000000007941 */ /* 0x000fea0003800000 */
.L_x_5540:
[----:B------:R-:W-:Y:S02]  /*2a00*/  IADD3 R4, R4, c[0x0][0x160], RZ ;  /* 0x0000580004047a10 */ /* 0x000fe40007ffe0ff */
[----:B------:R-:W-:-:S02]  /*2a10*/  LOP3.LUT P4, RZ, R109, 0xff, RZ, 0xc0, !PT ;  /* 0x000000ff6dff7812 */ /* 0x000fc4000788c0ff */
[----:B------:R-:W-:Y:S02]  /*2a20*/  ISETP.GE.AND P3, PT, R4, c[0x0][0x164], PT ;  /* 0x0000590004007a0c */ /* 0x000fe40003f66270 */
[----:B------:R-:W-:-:S11]  /*2a30*/  SEL R109, RZ, 0x1, P4 ;  /* 0x00000001ff6d7807 */ /* 0x000fd60002000000 */
[----:B01----:R-:W-:Y:S01]  /*2a40*/  @P3 CALL.REL.NOINC `(.L_x_5489) ;  /* 0x0000001000003944 */ /* 0x003fe20003c00000 */
[----:B------:R-:W-:Y:S05]  /*2a50*/  BRA `(.L_x_5550) ;  /* 0xffffdac000007947 */ /* 0x000fea000383ffff */
.L_x_5489:
[----:B-1----:R-:W0:Y:S01]  /*2a60*/  S2UR UR6, SR_CTAID.X ;  /* 0x00000000000679c3 */ /* 0x002e220000002500 */
[----:B------:R-:W0:Y:S01]  /*2a70*/  S2R R2, SR_TID.X ;  /* 0x0000000000027919 */ /* 0x000e220000002100 */
[----:B-----5:R-:W-:Y:S01]  /*2a80*/  @P0 IMAD.MOV.U32 R7, RZ, RZ, 0x10 ;  /* 0x00000010ff070424 */ /* 0x020fe200078e00ff */
[----:B------:R-:W-:Y:S02]  /*2a90*/  @P1 MOV R11, 0x10 ;  /* 0x00000010000b1802 */ /* 0x000fe40000000f00 */
[----:B------:R-:W-:Y:S02]  /*2aa0*/  ISETP.GE.U32.AND P3, PT, R5, 0x200, PT ;  /* 0x000002000500780c */ /* 0x000fe40003f66070 */
        /* <DEDUP_REMOVED lines=21> */
[----:B------:R-:W-:-:S04]  /*2c00*/  IMAD.MOV.U32 R5, RZ, RZ, 0x10 ;  /* 0x00000010ff057424 */ /* 0x000fc800078e00ff */
[----:B0-----:R-:W-:-:S04]  /*2c10*/  IMAD.WIDE.U32 R2, R0, R5, c[0x0][0x220] ;  /* 0x0000880000027625 */ /* 0x001fc800078e0005 */
[----:B------:R-:W-:Y:S01]  /*2c20*/  IMAD.WIDE.U32 R4, R0, R5, c[0x0][0x228] ;  /* 0x00008a0000047625 */ /* 0x000fe200078e0005 */
[----:B------:R-:W-:Y:S04]  /*2c30*/  STG.E.128 [R2.64], R44 ;  /* 0x0000002c02007986 */ /* 0x000fe8000c101d04 */
[----:B------:R-:W-:Y:S01]  /*2c40*/  STG.E.128 [R4.64], R28 ;  /* 0x0000001c04007986 */ /* 0x000fe2000c101d04 */
[----:B------:R-:W-:Y:S05]  /*2c50*/  EXIT ;  /* 0x000000000000794d */ /* 0x000fea0003800000 */
.L_x_5508:
[----:B------:R-:W-:Y:S01]  /*2c60*/  HFMA2.MMA R75, -RZ, RZ, 0, 9.5367431640625e-07 ;  /* 0x00000010ff4b7435 */ /* 0x000fe200000001ff */
[----:B------:R-:W-:Y:S01]  /*2c70*/  MOV R73, R100 ;  /* 0x0000006400497202 */ /* 0x000fe20000000f00 */
[----:B0-----:R-:W-:Y:S01]  /*2c80*/  IMAD.MOV.U32 R94, RZ, RZ, 0x1f ;  /* 0x0000001fff5e7424 */ /* 0x001fe200078e00ff */
[----:B------:R-:W-:Y:S02]  /*2c90*/  MOV R78, 0xffffffff ;  /* 0xffffffff004e7802 */ /* 0x000fe40000000f00 */
[----:B------:R-:W-:-:S02]  /*2ca0*/  MOV R72, 0x2cc0 ;  /* 0x00002cc000487802 */ /* 0x000fc40000000f00 */
[----:B-----5:R-:W-:Y:S05]  /*2cb0*/  CALL.REL.NOINC `($__internal_162_$__cuda_sm70_shflsync_down_p) ;  /* 0x0000046000007944 */ /* 0x020fea0003c00000 */
[----:B-1----:R-:W-:Y:S01]  /*2cc0*/  MOV R77, R75 ;  /* 0x0000004b004d7202 */ /* 0x002fe20000000f00 */
[----:B------:R-:W-:Y:S05]  /*2cd0*/  BRA `(.L_x_5551) ;  /* 0xffffe72000007947 */ /* 0x000fea000383ffff */
.L_x_5509:
[----:B------:R-:W-:Y:S01]  /*2ce0*/  HFMA2.MMA R75, -RZ, RZ, 0, 9.5367431640625e-07 ;  /* 0x00000010ff4b7435 */ /* 0x000fe200000001ff */
[----:B------:R-:W-:Y:S01]  /*2cf0*/  IMAD.MOV.U32 R73, RZ, RZ, R101 ;  /* 0x000000ffff497224 */ /* 0x000fe200078e0065 */
[----:B0-----:R-:W-:Y:S01]  /*2d00*/  MOV R94, 0x1f ;  /* 0x0000001f005e7802 */ /* 0x001fe20000000f00 */
[----:B------:R-:W-:Y:S01]  /*2d10*/  IMAD.MOV.U32 R78, RZ, RZ, -0x1 ;  /* 0xffffffffff4e7424 */ /* 0x000fe200078e00ff */
[----:B------:R-:W-:-:S02]  /*2d20*/  MOV R72, 0x2d40 ;  /* 0x00002d4000487802 */ /* 0x000fc40000000f00 */
[----:B-12--5:R-:W-:Y:S05]  /*2d30*/  CALL.REL.NOINC `($__internal_162_$__cuda_sm70_shflsync_down_p) ;  /* 0x000003e000007944 */ /* 0x026fea0003c00000 */
[----:B------:R-:W-:Y:S01]  /*2d40*/  FADD.FTZ R100, R77, R100 ;  /* 0x000000644d647221 */ /* 0x000fe20000010000 */
[----:B------:R-:W-:Y:S01]  /*2d50*/  MOV R94, 0x1f ;  /* 0x0000001f005e7802 */ /* 0x000fe20000000f00 */
[----:B-1----:R-:W-:Y:S01]  /*2d60*/  FADD.FTZ R101, R101, R75 ;  /* 0x0000004b65657221 */ /* 0x002fe20000010000 */
[----:B------:R-:W-:Y:S01]  /*2d70*/  HFMA2.MMA R75, -RZ, RZ, 0, 4.76837158203125e-07 ;  /* 0x00000008ff4b7435 */ /* 0x000fe200000001ff */
[----:B------:R-:W-:Y:S01]  /*2d80*/  IMAD.MOV.U32 R78, RZ, RZ, -0x1 ;  /* 0xffffffffff4e7424 */ /* 0x000fe200078e00ff */
[----:B------:R-:W-:-:S02]  /*2d90*/  MOV R73, R100 ;  /* 0x0000006400497202 */ /* 0x000fc40000000f00 */
[----:B------:R-:W-:Y:S02]  /*2da0*/  MOV R72, 0x2dc0 ;  /* 0x00002dc000487802 */ /* 0x000fe40000000f00 */
[----:B------:R-:W-:Y:S05]  /*2db0*/  CALL.REL.NOINC `($__internal_162_$__cuda_sm70_shflsync_down_p) ;  /* 0x0000036000007944 */ /* 0x000fea0003c00000 */
[----:B-1----:R-:W-:Y:S01]  /*2dc0*/  MOV R77, R75 ;  /* 0x0000004b004d7202 */ /* 0x002fe20000000f00 */
[----:B------:R-:W-:Y:S01]  /*2dd0*/  HFMA2.MMA R75, -RZ, RZ, 0, 4.76837158203125e-07 ;  /* 0x00000008ff4b7435 */ /* 0x000fe200000001ff */
[----:B------:R-:W-:Y:S01]  /*2de0*/  IMAD.MOV.U32 R73, RZ, RZ, R101 ;  /* 0x000000ffff497224 */ /* 0x000fe200078e0065 */
[----:B------:R-:W-:Y:S01]  /*2df0*/  MOV R94, 0x1f ;  /* 0x0000001f005e7802 */ /* 0x000fe20000000f00 */
[----:B------:R-:W-:Y:S01]  /*2e00*/  IMAD.MOV.U32 R78, RZ, RZ, -0x1 ;  /* 0xffffffffff4e7424 */ /* 0x000fe200078e00ff */
[----:B------:R-:W-:Y:S02]  /*2e10*/  MOV R72, 0x2e30 ;  /* 0x00002e3000487802 */ /* 0x000fe40000000f00 */
[----:B------:R-:W-:Y:S05]  /*2e20*/  CALL.REL.NOINC `($__internal_162_$__cuda_sm70_shflsync_down_p) ;  /* 0x000002f000007944 */ /* 0x000fea0003c00000 */
[----:B------:R-:W-:Y:S01]  /*2e30*/  FADD.FTZ R100, R77, R100 ;  /* 0x000000644d647221 */ /* 0x000fe20000010000 */
[----:B------:R-:W-:Y:S01]  /*2e40*/  MOV R94, 0x1f ;  /* 0x0000001f005e7802 */ /* 0x000fe20000000f00 */
[----:B-1----:R-:W-:Y:S01]  /*2e50*/  FADD.FTZ R101, R101, R75 ;  /* 0x0000004b65657221 */ /* 0x002fe20000010000 */
[----:B------:R-:W-:Y:S01]  /*2e60*/  HFMA2.MMA R75, -RZ, RZ, 0, 2.384185791015625e-07 ;  /* 0x00000004ff4b7435 */ /* 0x000fe200000001ff */
[----:B------:R-:W-:Y:S01]  /*2e70*/  IMAD.MOV.U32 R78, RZ, RZ, -0x1 ;  /* 0xffffffffff4e7424 */ /* 0x000fe200078e00ff */
[----:B------:R-:W-:-:S02]  /*2e80*/  MOV R73, R100 ;  /* 0x0000006400497202 */ /* 0x000fc40000000f00 */
[----:B------:R-:W-:Y:S02]  /*2e90*/  MOV R72, 0x2eb0 ;  /* 0x00002eb000487802 */ /* 0x000fe40000000f00 */
[----:B------:R-:W-:Y:S05]  /*2ea0*/  CALL.REL.NOINC `($__internal_162_$__cuda_sm70_shflsync_down_p) ;  /* 0x0000027000007944 */ /* 0x000fea0003c00000 */
[----:B-1----:R-:W-:Y:S01]  /*2eb0*/  MOV R77, R75 ;  /* 0x0000004b004d7202 */ /* 0x002fe20000000f00 */
[----:B------:R-:W-:Y:S01]  /*2ec0*/  HFMA2.MMA R75, -RZ, RZ, 0, 2.384185791015625e-07 ;  /* 0x00000004ff4b7435 */ /* 0x000fe200000001ff */
        /* <DEDUP_REMOVED lines=8> */
[----:B------:R-:W-:Y:S01]  /*2f50*/  HFMA2.MMA R75, -RZ, RZ, 0, 1.1920928955078125e-07 ;  /* 0x00000002ff4b7435 */ /* 0x000fe200000001ff */
[----:B------:R-:W-:Y:S01]  /*2f60*/  IMAD.MOV.U32 R78, RZ, RZ, -0x1 ;  /* 0xffffffffff4e7424 */ /* 0x000fe200078e00ff */
[----:B------:R-:W-:-:S02]  /*2f70*/  MOV R73, R100 ;  /* 0x0000006400497202 */ /* 0x000fc40000000f00 */
[----:B------:R-:W-:Y:S02]  /*2f80*/  MOV R72, 0x2fa0 ;  /* 0x00002fa000487802 */ /* 0x000fe40000000f00 */
[----:B------:R-:W-:Y:S05]  /*2f90*/  CALL.REL.NOINC `($__internal_162_$__cuda_sm70_shflsync_down_p) ;  /* 0x0000018000007944 */ /* 0x000fea0003c00000 */
[----:B-1----:R-:W-:Y:S01]  /*2fa0*/  MOV R77, R75 ;  /* 0x0000004b004d7202 */ /* 0x002fe20000000f00 */
[----:B------:R-:W-:Y:S01]  /*2fb0*/  HFMA2.MMA R75, -RZ, RZ, 0, 1.1920928955078125e-07 ;  /* 0x00000002ff4b7435 */ /* 0x000fe200000001ff */
        /* <DEDUP_REMOVED lines=8> */
[----:B------:R-:W-:Y:S01]  /*3040*/  HFMA2.MMA R75, -RZ, RZ, 0, 5.9604644775390625e-08 ;  /* 0x00000001ff4b7435 */ /* 0x000fe200000001ff */
[----:B------:R-:W-:Y:S01]  /*3050*/  IMAD.MOV.U32 R78, RZ, RZ, -0x1 ;  /* 0xffffffffff4e7424 */ /* 0x000fe200078e00ff */
[----:B------:R-:W-:-:S02]  /*3060*/  MOV R73, R100 ;  /* 0x0000006400497202 */ /* 0x000fc40000000f00 */
[----:B------:R-:W-:Y:S02]  /*3070*/  MOV R72, 0x3090 ;  /* 0x0000309000487802 */ /* 0x000fe40000000f00 */
[----:B------:R-:W-:Y:S05]  /*3080*/  CALL.REL.NOINC `($__internal_162_$__cuda_sm70_shflsync_down_p) ;  /* 0x0000009000007944 */ /* 0x000fea0003c00000 */
[----:B-1----:R-:W-:Y:S01]  /*3090*/  MOV R77, R75 ;  /* 0x0000004b004d7202 */ /* 0x002fe20000000f00 */
[----:B------:R-:W-:Y:S01]  /*30a0*/  HFMA2.MMA R75, -RZ, RZ, 0, 5.9604644775390625e-08 ;  /* 0x00000001ff4b7435 */ /* 0x000fe200000001ff */
[----:B------:R-:W-:Y:S01]  /*30b0*/  IMAD.MOV.U32 R73, RZ, RZ, R101 ;  /* 0x000000ffff497224 */ /* 0x000fe200078e0065 */
[----:B------:R-:W-:Y:S01]  /*30c0*/  MOV R94, 0x1f ;  /* 0x0000001f005e7802 */ /* 0x000fe20000000f00 */
[----:B------:R-:W-:Y:S01]  /*30d0*/  IMAD.MOV.U32 R78, RZ, RZ, -0x1 ;  /* 0xffffffffff4e7424 */ /* 0x000fe200078e00ff */
[----:B------:R-:W-:Y:S02]  /*30e0*/  MOV R72, 0x3100 ;  /* 0x0000310000487802 */ /* 0x000fe40000000f00 */
[----:B------:R-:W-:Y:S05]  /*30f0*/  CALL.REL.NOINC `($__internal_162_$__cuda_sm70_shflsync_down_p) ;  /* 0x0000002000007944 */ /* 0x000fea0003c00000 */
[----:B-1----:R-:W-:Y:S01]  /*3100*/  MOV R102, R75 ;  /* 0x0000004b00667202 */ /* 0x002fe20000000f00 */
[----:B------:R-:W-:Y:S05]  /*3110*/  BRA `(.L_x_5552) ;  /* 0xffffe40000007947 */ /* 0x000fea000383ffff */
        .weak           $__internal_162_$__cuda_sm70_shflsync_down_p
        .type           $__internal_162_$__cuda_sm70_shflsync_down_p,@function
        .size           $__internal_162_$__cuda_sm70_shflsync_down_p,(.L_x_6964 - $__internal_162_$__cuda_sm70_shflsync_down_p)
$__internal_162_$__cuda_sm70_shflsync_down_p:
[----:B------:R-:W-:Y:S04]  /*3120*/  WARPSYNC R78 ;  /* 0x0000004e00007348 */ /* 0x000fe80003800000 */
[----:B------:R0:W1:Y:S02]  /*3130*/  SHFL.DOWN PT, R75, R73, R75, R94 ;  /* 0x0800004b494b7389 */ /* 0x00006400000e005e */
[----:B0-----:R-:W-:-:S06]  /*3140*/  HFMA2.MMA R73, -RZ, RZ, 0, 0 ;  /* 0x00000000ff497435 */ /* 0x001fcc00000001ff */
[----:B------:R-:W-:Y:S05]  /*3150*/  RET.REL.NODEC R72 `(_ZN10layer_norm13ln_bwd_kernelINS_13Kernel_traitsI6__halfffffjLj2048ELj1ELj1ELj4ELj16ENS_18Kernel_traits_baseILj2048ES2_ffffjLj128EEEEELb0ELb0ELb1ELb0EEEvNS_9BwdParamsE) ;  /* 0xffffcea048007950 */ /* 0x000fea0003c3ffff */
.L_x_5553:
        /* <DEDUP_REMOVED lines=10> */
.L_x_6964:


//--------------------- .text._ZN10layer_norm13ln_bwd_kernelINS_13Kernel_traitsI6__halfffffjLj2048ELj1ELj1ELj4ELj16ENS_18Kernel_traits_baseILj2048ES2_ffffjLj128EEEEELb0ELb0ELb1ELb1EEEvNS_9BwdParamsE --------------------------
	.section	.text._ZN10layer_norm13ln_bwd_kernelINS_13Kernel_traitsI6__halfffffjLj2048ELj1ELj1ELj4ELj16ENS_18Kernel_traits_baseILj2048ES2_ffffjLj128EEEEELb0ELb0ELb1ELb1EEEvNS_9BwdParamsE,"ax",@progbits
	.sectioninfo	@"SHI_REGISTERS=138"
	.align	128
        .global         _ZN10layer_norm13ln_bwd_kernelINS_13Kernel_traitsI6__halfffffjLj2048ELj1ELj1ELj4ELj16ENS_18Kernel_traits_baseILj2048ES2_ffffjLj128EEEEELb0ELb0ELb1ELb1EEEvNS_9BwdParamsE
        .type           _ZN10layer_norm13ln_bwd_kernelINS_13Kernel_traitsI6__halfffffjLj2048ELj1ELj1ELj4ELj16ENS_18Kernel_traits_baseILj2048ES2_ffffjLj128EEEEELb0ELb0ELb1ELb1EEEvNS_9BwdParamsE,@function
        .size           _ZN10layer_norm13ln_bwd_kernelINS_13Kernel_traitsI6__halfffffjLj2048ELj1ELj1ELj4ELj16ENS_18Kernel_traits_baseILj2048ES2_ffffjLj128EEEEELb0ELb0ELb1ELb1EEEvNS_9BwdParamsE,(.L_x_6965 - _ZN10layer_norm13ln_bwd_kernelINS_13Kernel_traitsI6__halfffffjLj2048ELj1ELj1ELj4ELj16ENS_18Kernel_traits_baseILj2048ES2_ffffjLj128EEEEELb0ELb0ELb1ELb1EEEvNS_9BwdParamsE)
        .other          _ZN10layer_norm13ln_bwd_kernelINS_13Kernel_traitsI6__halfffffjLj2048ELj1ELj1ELj4ELj16ENS_18Kernel_traits_baseILj2048ES2_ffffjLj128EEEEELb0ELb0ELb1ELb1EEEvNS_9BwdParamsE,@"STO_CUDA_ENTRY STV_DEFAULT"
_ZN10layer_norm13ln_bwd_kernelINS_13Kernel_traitsI6__halfffffjLj2048ELj1ELj1ELj4ELj16ENS_18Kernel_traits_baseILj2048ES2_ffffjLj128EEEEELb0ELb0ELb1ELb1EEEvNS_9BwdParamsE:
.text._ZN10layer_norm13ln_bwd_kernelINS_13Kernel_traitsI6__halfffffjLj2048ELj1ELj1ELj4ELj16ENS_18Kernel_traits_baseILj2048ES2_ffffjLj128EEEEELb0ELb0ELb1ELb1EEEvNS_9BwdParamsE:
        /* <DEDUP_REMOVED lines=24> */
.L_x_5554:
[----:B------:R-:W-:-:S04]  /*0180*/  SHF.L.U32 R0, R110, 0x3, RZ ;  /* 0x000000036e007819 */ /* 0x000fc800000006ff */
[----:B------:R-:W-:-:S04]  /*0190*/  LOP3.LUT R0, R0, 0x3f8, RZ, 0xc0, !PT ;  /* 0x000003f800007812 */ /* 0x000fc800078ec0ff */
[----:B------:R-:W-:-:S04]  /*01a0*/  IADD3 R2, P0, R0, c[0x0][0x1b0], RZ ;  /* 0x00006c0000027a10 */ /* 0x000fc80007f1e0ff */
[----:B------:R-:W-:-:S05]  /*01b0*/  IADD3.X R3, RZ, c[0x0][0x1b4], RZ, P0, !PT ;  /* 0x00006d00ff037a10 */ /* 0x000fca00007fe4ff */
[----:B------:R-:W2:Y:S04]  /*01c0*/  LDG.E.64 R18, [R2.64] ;  /* 0x0000000402127981 */ /* 0x000ea8000c1e1b00 */
[----:B------:R-:W3:Y:S04]  /*01d0*/  LDG.E.64 R16, [R2.64+0x400] ;  /* 0x0004000402107981 */ /* 0x000ee8000c1e1b00 */
[----:B------:R-:W4:Y:S04]  /*01e0*/  LDG.E.64 R14, [R2.64+0x800] ;  /* 0x00080004020e7981 */ /* 0x000f28000c1e1b00 */
[----:B------:R-:W5:Y:S01]  /*01f0*/  LDG.E.64 R12, [R2.64+0xc00] ;  /* 0x000c0004020c7981 */ /* 0x000f62000c1e1b00 */
        /* <DEDUP_REMOVED lines=32> */
[----:B------:R-:W0:Y:S01]  /*0400*/  LDC.U8 R12, c[0x0][0x1f0] ;  /* 0x00007c00ff0c7b82 */ /* 0x000e220000000000 */
        /* <DEDUP_REMOVED lines=8> */
[----:B------:R-:W-:Y:S02]  /*0490*/  HADD2.F32 R3, -RZ, R3.H0_H0 ;  /* 0x20000003ff037230 */ /* 0x000fe40000004100 */
.L_x_5600:
        /* <DEDUP_REMOVED lines=15> */
[CC--:B------:R-:W-:Y:S01]  /*0590*/  IMAD.WIDE.U32 R126, R130.reuse, R105.reuse, c[0x0][0x218] ;  /* 0x00008600827e7625 */ /* 0x0c0fe200078e0069 */
[C---:B------:R-:W-:Y:S02]  /*05a0*/  IADD3 R115, R130.reuse, 0x100, RZ ;  /* 0x0000010082737810 */ /* 0x040fe40007ffe0ff */
[----:B------:R-:W-:Y:S01]  /*05b0*/  IADD3 R0, R130, 0x180, RZ ;  /* 0x0000018082007810 */ /* 0x000fe20007ffe0ff */
[----:B------:R-:W-:-:S04]  /*05c0*/  IMAD.WIDE.U32 R124, R128, R105, c[0x0][0x218] ;  /* 0x00008600807c7625 */ /* 0x000fc800078e0069 */
[----:B------:R-:W-:-:S04]  /*05d0*/  IMAD.WIDE.U32 R122, R115, R105, c[0x0][0x218] ;  /* 0x00008600737a7625 */ /* 0x000fc800078e0069 */
        /* <DEDUP_REMOVED lines=8> */
[----:B------:R1:W5:Y:S04]  /*0660*/  LDG.E.128 R56, [R124.64] ;  /* 0x000000047c387981 */ /* 0x000368000c1e1d00 */
[----:B------:R1:W5:Y:S04]  /*0670*/  LDG.E.128 R60, [R122.64] ;  /* 0x000000047a3c7981 */ /* 0x000368000c1e1d00 */
[----:B------:R1:W5:Y:S01]  /*0680*/  LDG.E.128 R64, [R120.64] ;  /* 0x0000000478407981 */ /* 0x000362000c1e1d00 */
[----:B------:R-:W-:Y:S01]  /*0690*/  CS2R R82, SRZ ;  /* 0x0000000000527805 */ /* 0x000fe2000001ff00 */
[----:B------:R-:W-:Y:S05]  /*06a0*/  BRA `(.L_x_5558) ;  /* 0x0000092000007947 */ /* 0x000fea0003800000 */
.L_x_5557:
[----:B-1----:R-:W-:Y:S01]  /*06b0*/  IADD3 R76, R84, -0x1, RZ ;  /* 0xffffffff544c7810 */ /* 0x002fe20007ffe0ff */
[----:B------:R-:W-:-:S04]  /*06c0*/  IMAD.WIDE R92, R108, R107, c[0x0][0x1a0] ;  /* 0x000068006c5c7625 */ /* 0x000fc800078e026b */
[----:B------:R-:W-:Y:S01]  /*06d0*/  IMAD R78, R76, c[0x0][0x168], RZ ;  /* 0x00005a004c4e7a24 */ /* 0x000fe200078e02ff */
[----:B------:R1:W2:Y:S01]  /*06e0*/  LDG.E R131, [R92.64] ;  /* 0x000000045c837981 */ /* 0x0002a2000c1e1900 */
[----:B------:R-:W-:-:S03]  /*06f0*/  IMAD.WIDE.U32 R76, R130, R105, c[0x0][0x188] ;  /* 0x00006200824c7625 */ /* 0x000fc600078e0069 */
[----:B------:R-:W-:-:S04]  /*0700*/  SHF.R.S32.HI R79, RZ, 0x1f, R78 ;  /* 0x0000001fff4f7819 */ /* 0x000fc8000001144e */
[----:B------:R-:W-:-:S04]  /*0710*/  LEA.HI R79, R79, R78, RZ, 0x2 ;  /* 0x0000004e4f4f7211 */ /* 0x000fc800078f10ff */
[----:B------:R-:W-:Y:S02]  /*0720*/  LEA.HI.SX32 R104, R79, R86, 0x1e ;  /* 0x000000564f687211 */ /* 0x000fe400078ff2ff */
[----:B------:R-:W3:Y:S01]  /*0730*/  LDG.E.128 R76, [R76.64] ;  /* 0x000000044c4c7981 */ /* 0x000ee2000c1e1d00 */
[----:B------:R-:W-:-:S04]  /*0740*/  IMAD.WIDE.U32 R94, R115, R105, c[0x0][0x188] ;  /* 0x00006200735e7625 */ /* 0x000fc800078e0069 */
[-C--:B------:R-:W-:Y:S02]  /*0750*/  IMAD.WIDE.U32 R80, R104, R105.reuse, c[0x0][0x208] ;  /* 0x0000820068507625 */ /* 0x080fe400078e0069 */
[----:B-1----:R-:W4:Y:S04]  /*0760*/  LDG.E.128 R92, [R94.64] ;  /* 0x000000045e5c7981 */ /* 0x002f28000c1e1d00 */
[----:B------:R-:W4:Y:S01]  /*0770*/  LDG.E.128 R80, [R80.64] ;  /* 0x0000000450507981 */ /* 0x000f22000c1e1d00 */
[----:B------:R-:W-:Y:S01]  /*0780*/  IMAD.WIDE.U32 R84, R128, R105, c[0x0][0x188] ;  /* 0x0000620080547625 */ /* 0x000fe200078e0069 */
[----:B------:R-:W-:-:S05]  /*0790*/  IADD3 R88, R104, 0x80, RZ ;  /* 0x0000008068587810 */ /* 0x000fca0007ffe0ff */
[----:B------:R-:W4:Y:S01]  /*07a0*/  LDG.E.128 R84, [R84.64] ;  /* 0x0000000454547981 */ /* 0x000f22000c1e1d00 */
[----:B------:R-:W-:Y:S01]  /*07b0*/  IMAD.WIDE.U32 R88, R88, R105, c[0x0][0x208] ;  /* 0x0000820058587625 */ /* 0x000fe200078e0069 */
[----:B------:R-:W-:-:S05]  /*07c0*/  IADD3 R96, R104, 0x100, RZ ;  /* 0x0000010068607810 */ /* 0x000fca0007ffe0ff */
[----:B------:R-:W4:Y:S01]  /*07d0*/  LDG.E.128 R88, [R88.64] ;  /* 0x0000000458587981 */ /* 0x000f22000c1e1d00 */
[----:B------:R-:W-:-:S04]  /*07e0*/  IMAD.WIDE.U32 R96, R96, R105, c[0x0][0x208] ;  /* 0x0000820060607625 */ /* 0x000fc800078e0069 */
[----:B------:R-:W-:Y:S02]  /*07f0*/  IMAD.WIDE.U32 R100, R0, R105, c[0x0][0x188] ;  /* 0x0000620000647625 */ /* 0x000fe400078e0069 */
[----:B------:R-:W4:Y:S01]  /*0800*/  LDG.E.128 R96, [R96.64] ;  /* 0x0000000460607981 */ /* 0x000f22000c1e1d00 */
[----:B------:R-:W-:-:S03]  /*0810*/  IADD3 R104, R104, 0x180, RZ ;  /* 0x0000018068687810 */ /* 0x000fc60007ffe0ff */
[----:B------:R-:W4:Y:S02]  /*0820*/  LDG.E.128 R100, [R100.64] ;  /* 0x0000000464647981 */ /* 0x000f24000c1e1d00 */
[----:B------:R-:W-:-:S06]  /*0830*/  IMAD.WIDE.U32 R104, R104, R105, c[0x0][0x208] ;  /* 0x0000820068687625 */ /* 0x000fcc00078e0069 */
[----:B------:R-:W4:Y:S01]  /*0840*/  LDG.E.128 R104, [R104.64] ;  /* 0x0000000468687981 */ /* 0x000f22000c1e1d00 */
[----:B------:R-:W-:-:S04]  /*0850*/  ISETP.NE.U32.AND P0, PT, RZ, c[0x0][0x218], PT ;  /* 0x00008600ff007a0c */ /* 0x000fc80003f05070 */
[----:B------:R-:W-:-:S13]  /*0860*/  ISETP.NE.AND.EX P0, PT, RZ, c[0x0][0x21c], PT, P0 ;  /* 0x00008700ff007a0c */ /* 0x000fda0003f05300 */
[----:B------:R1:W5:Y:S04]  /*0870*/  @P0 LDG.E.128 R52, [R126.64] ;  /* 0x000000047e340981 */ /* 0x000368000c1e1d00 */
[----:B------:R1:W5:Y:S04]  /*0880*/  @P0 LDG.E.128 R56, [R124.64] ;  /* 0x000000047c380981 */ /* 0x000368000c1e1d00 */
[----:B------:R1:W5:Y:S04]  /*0890*/  @P0 LDG.E.128 R60, [R122.64] ;  /* 0x000000047a3c0981 */ /* 0x000368000c1e1d00 */
[----:B------:R1:W5:Y:S01]  /*08a0*/  @P0 LDG.E.128 R64, [R120.64] ;  /* 0x0000000478400981 */ /* 0x000362000c1e1d00 */
[----:B0-----:R-:W-:-:S04]  /*08b0*/  ISETP.NE.AND P0, PT, R12, RZ, PT ;  /* 0x000000ff0c00720c */ /* 0x001fc80003f05270 */
[----:B--2---:R-:W-:-:S05]  /*08c0*/  FSEL R131, R131, RZ, !P0 ;  /* 0x000000ff83837208 */ /* 0x004fca0004000000 */
[C---:B---3--:R-:W-:Y:S02]  /*08d0*/  FADD.FTZ R77, -R131.reuse, R77 ;  /* 0x0000004d834d7221 */ /* 0x048fe40000010100 */
[C---:B------:R-:W-:Y:S02]  /*08e0*/  FADD.FTZ R113, -R131.reuse, R76 ;  /* 0x0000004c83717221 */ /* 0x040fe40000010100 */
[C---:B------:R-:W-:Y:S02]  /*08f0*/  FADD.FTZ R117, -R131.reuse, R78 ;  /* 0x0000004e83757221 */ /* 0x040fe40000010100 */
[----:B------:R-:W-:Y:S02]  /*0900*/  FADD.FTZ R119, -R131, R79 ;  /* 0x0000004f83777221 */ /* 0x000fe40000010100 */
[C---:B-----5:R-:W-:Y:S02]  /*0910*/  FMUL.FTZ R78, R2.reuse, R77 ;  /* 0x0000004d024e7220 */ /* 0x060fe40000410000 */
[----:B------:R-:W-:-:S02]  /*0920*/  FMUL.FTZ R79, R2, R113 ;  /* 0x00000071024f7220 */ /* 0x000fc40000410000 */
[----:B------:R-:W-:Y:S02]  /*0930*/  FMUL.FTZ R76, R2, R119 ;  /* 0x00000077024c7220 */ /* 0x000fe40000410000 */
[----:B----4-:R-:W-:Y:S02]  /*0940*/  FFMA.FTZ R21, R81, R78, R21 ;  /* 0x0000004e51157223 */ /* 0x010fe40000010015 */
[----:B------:R-:W-:Y:S02]  /*0950*/  FADD.FTZ R37, R37, R81 ;  /* 0x0000005125257221 */ /* 0x000fe40000010000 */
[----:B------:R-:W-:Y:S02]  /*0960*/  FMUL.FTZ R113, R10, R81 ;  /* 0x000000510a717220 */ /* 0x000fe40000410000 */
[----:B------:R-:W-:Y:S02]  /*0970*/  FADD.FTZ R81, -R131, R92 ;  /* 0x0000005c83517221 */ /* 0x000fe40000010100 */
[----:B------:R-:W-:-:S02]  /*0980*/  FMUL.FTZ R77, R2, R117 ;  /* 0x00000075024d7220 */ /* 0x000fc40000410000 */
[----:B------:R-:W-:Y:S02]  /*0990*/  FMUL.FTZ R112, R109, R80 ;  /* 0x000000506d707220 */ /* 0x000fe40000410000 */
[----:B------:R-:W-:Y:S02]  /*09a0*/  FFMA.FTZ R23, R83, R76, R23 ;  /* 0x0000004c53177223 */ /* 0x000fe40000010017 */
[----:B------:R-:W-:Y:S02]  /*09b0*/  FADD.FTZ R39, R39, R83 ;  /* 0x0000005327277221 */ /* 0x000fe40000010000 */
[----:B------:R-:W-:Y:S02]  /*09c0*/  FMUL.FTZ R117, R9, R83 ;  /* 0x0000005309757220 */ /* 0x000fe40000410000 */
[----:B------:R-:W-:Y:S02]  /*09d0*/  FADD.FTZ R83, -R131, R93 ;  /* 0x0000005d83537221 */ /* 0x000fe40000010100 */
[----:B------:R-:W-:-:S02]  /*09e0*/  FFMA.FTZ R20, R80, R79, R20 ;  /* 0x0000004f50147223 */ /* 0x000fc40000010014 */
[----:B------:R-:W-:Y:S02]  /*09f0*/  FADD.FTZ R36, R36, R80 ;  /* 0x0000005024247221 */ /* 0x000fe40000010000 */
[C---:B------:R-:W-:Y:S02]  /*0a00*/  FMUL.FTZ R93, R2.reuse, R81 ;  /* 0x00000051025d7220 */ /* 0x040fe40000410000 */
[----:B------:R-:W-:Y:S02]  /*0a10*/  FADD.FTZ R80, RZ, R112 ;  /* 0x00000070ff507221 */ /* 0x000fe40000010000 */
[----:B------:R-:W-:Y:S02]  /*0a20*/  FFMA.FTZ R81, R79, R112, RZ ;  /* 0x000000704f517223 */ /* 0x000fe400000100ff */
[----:B------:R-:W-:Y:S02]  /*0a30*/  FADD.FTZ R129, -R131, R84 ;  /* 0x0000005483817221 */ /* 0x000fe40000010100 */
        /* <DEDUP_REMOVED lines=9> */
[----:B------:R-:W-:Y:S02]  /*0ad0*/  FMUL.FTZ R118, R2, R85 ;  /* 0x0000005502767220 */ /* 0x000fe40000410000 */
[----:B------:R-:W-:Y:S02]  /*0ae0*/  FFMA.FTZ R48, R88, R129, R48 ;  /* 0x0000008158307223 */ /* 0x000fe40000010030 */
[----:B------:R-:W-:Y:S02]  /*0af0*/  FADD.FTZ R32, R32, R88 ;  /* 0x0000005820207221 */ /* 0x000fe40000010000 */
[----:B------:R-:W-:-:S02]  /*0b00*/  FMUL.FTZ R88, R18, R88 ;  /* 0x0000005812587220 */ /* 0x000fc40000410000 */
[----:B------:R-:W-:Y:S02]  /*0b10*/  FADD.FTZ R83, R80, R117 ;  /* 0x0000007550537221 */ /* 0x000fe40000010000 */
[----:B------:R-:W-:Y:S02]  /*0b20*/  FFMA.FTZ R81, R76, R117, R81 ;  /* 0x000000754c517223 */ /* 0x000fe40000010051 */
[----:B------:R-:W-:Y:S02]  /*0b30*/  FADD.FTZ R87, -R131, R87 ;  /* 0x0000005783577221 */ /* 0x000fe40000010100 */
        /* <DEDUP_REMOVED lines=14> */
[----:B------:R-:W-:-:S02]  /*0c20*/  FADD.FTZ R87, -R131, R95 ;  /* 0x0000005f83577221 */ /* 0x000fc40000010100 */
        /* <DEDUP_REMOVED lines=10> */
[----:B------:R-:W-:Y:S02]  /*0cd0*/  FADD.FTZ R101, -R131, R101 ;  /* 0x0000006583657221 */ /* 0x000fe40000010100 */
[----:B------:R-:W-:-:S02]  /*0ce0*/  FMUL.FTZ R95, R2, R85 ;  /* 0x00000055025f7220 */ /* 0x000fc40000410000 */
[----:B------:R-:W-:Y:S02]  /*0cf0*/  FFMA.FTZ R45, R97, R92, R45 ;  /* 0x0000005c612d7223 */ /* 0x000fe4000001002d */
[----:B------:R-:W-:Y:S02]  /*0d00*/  FADD.FTZ R29, R29, R97 ;  /* 0x000000611d1d7221 */ /* 0x000fe40000010000 */
[----:B------:R-:W-:Y:S02]  /*0d10*/  FADD.FTZ R83, -R131, R102 ;  /* 0x0000006683537221 */ /* 0x000fe40000010100 */
[----:B------:R-:W-:Y:S02]  /*0d20*/  FMUL.FTZ R97, R6, R97 ;  /* 0x0000006106617220 */ /* 0x000fe40000410000 */
[----:B------:R-:W-:Y:S02]  /*0d30*/  FADD.FTZ R80, R87, R96 ;  /* 0x0000006057507221 */ /* 0x000fe40000010000 */
[----:B------:R-:W-:-:S02]  /*0d40*/  FFMA.FTZ R81, R93, R96, R81 ;  /* 0x000000605d517223 */ /* 0x000fc40000010051 */
[----:B------:R-:W-:Y:S02]  /*0d50*/  FADD.FTZ R85, -R131, R100 ;  /* 0x0000006483557221 */ /* 0x000fe40000010100 */
[----:B------:R-:W-:Y:S02]  /*0d60*/  FMUL.FTZ R100, R2, R101 ;  /* 0x0000006502647220 */ /* 0x000fe40000410000 */
        /* <DEDUP_REMOVED lines=38> */
.L_x_5558:
[----:B-1----:R-:W-:Y:S05]  /*0fd0*/  BSYNC B0 ;  /* 0x0000000000007941 */ /* 0x002fea0003800000 */
.L_x_5556:
[----:B------:R-:W-:Y:S02]  /*0fe0*/  LOP3.LUT P1, RZ, R11, 0xff, RZ, 0xc0, !PT ;  /* 0x000000ff0bff7812 */ /* 0x000fe4000782c0ff */
[----:B------:R-:W-:Y:S02]  /*0ff0*/  SHF.R.U32.HI R84, RZ, 0x5, R110 ;  /* 0x00000005ff547819 */ /* 0x000fe4000001166e */
[----:B------:R-:W-:-:S02]  /*1000*/  LOP3.LUT P0, RZ, R110, 0x1f, RZ, 0xc0, !PT ;  /* 0x0000001f6eff7812 */ /* 0x000fc4000780c0ff */
[----:B------:R-:W-:-:S07]  /*1010*/  LOP3.LUT R107, R84, 0x7fffffc, RZ, 0xc0, !PT ;  /* 0x07fffffc546b7812 */ /* 0x000fce00078ec0ff */
[----:B------:R-:W-:Y:S01]  /*1020*/  @!P1 IADD3 R107, R107, 0x4, RZ ;  /* 0x000000046b6b9810 */ /* 0x000fe20007ffe0ff */
[----:B------:R-:W-:Y:S05]  /*1030*/  BRA.DIV ~URZ, `(.L_x_5559) ;  /* 0x000016427f007947 */ /* 0x000fea000b800000 */
[----:B------:R1:W2:Y:S02]  /*1040*/  SHFL.DOWN PT, R85, R82, 0x10, 0x1f ;  /* 0x0a001f0052557f89 */ /* 0x0002a400000e0000 */
.L_x_5601:
[----:B------:R-:W-:Y:S05]  /*1050*/  BRA.DIV ~URZ, `(.L_x_5560) ;  /* 0x000016a27f007947 */ /* 0x000fea000b800000 */
[----:B------:R-:W3:Y:S01]  /*1060*/  SHFL.DOWN PT, R80, R83, 0x10, 0x1f ;  /* 0x0a001f0053507f89 */ /* 0x000ee200000e0000 */
[----:B--2---:R-:W-:-:S05]  /*1070*/  FADD.FTZ R104, R85, R82 ;  /* 0x0000005255687221 */ /* 0x004fca0000010000 */
[----:B------:R-:W2:Y:S01]  /*1080*/  SHFL.DOWN PT, R81, R104, 0x8, 0x1f ;  /* 0x09001f0068517f89 */ /* 0x000ea200000e0000 */
[----:B---3--:R-:W-:-:S05]  /*1090*/  FADD.FTZ R80, R80, R83 ;  /* 0x0000005350507221 */ /* 0x008fca0000010000 */
[----:B------:R-:W3:Y:S01]  /*10a0*/  SHFL.DOWN PT, R85, R80, 0x8, 0x1f ;  /* 0x09001f0050557f89 */ /* 0x000ee200000e0000 */
[----:B--2---:R-:W-:-:S05]  /*10b0*/  FADD.FTZ R81, R81, R104 ;  /* 0x0000006851517221 */ /* 0x004fca0000010000 */
[----:B-1----:R-:W1:Y:S01]  /*10c0*/  SHFL.DOWN PT, R82, R81, 0x4, 0x1f ;  /* 0x08801f0051527f89 */ /* 0x002e6200000e0000 */
[----:B---3--:R-:W-:-:S05]  /*10d0*/  FADD.FTZ R85, R80, R85 ;  /* 0x0000005550557221 */ /* 0x008fca0000010000 */
        /* <DEDUP_REMOVED lines=9> */
.L_x_5602:
[----:B------:R-:W-:Y:S01]  /*1170*/  @!P0 LOP3.LUT R84, R84, 0x3, RZ, 0xc0, !PT ;  /* 0x0000000354548812 */ /* 0x000fe200078ec0ff */
[----:B---3--:R-:W-:Y:S01]  /*1180*/  FADD.FTZ R104, R104, R83 ;  /* 0x0000005368687221 */ /* 0x008fe20000010000 */
[----:B------:R-:W-:Y:S01]  /*1190*/  WARPSYNC 0xffffffff ;  /* 0xffffffff00007948 */ /* 0x000fe20003800000 */
[----:B--2---:R-:W-:Y:S01]  /*11a0*/  FADD.FTZ R105, R80, R87 ;  /* 0x0000005750697221 */ /* 0x004fe20000010000 */
[----:B------:R-:W-:Y:S01]  /*11b0*/  @!P0 IADD3 R120, R107, R84, RZ ;  /* 0x000000546b788210 */ /* 0x000fe20007ffe0ff */
[----:B------:R-:W-:Y:S01]  /*11c0*/  BSSY B0, `(.L_x_5561) ;  /* 0x000004b000007945 */ /* 0x000fe20003800000 */
[----:B------:R-:W-:Y:S02]  /*11d0*/  @!P5 ISETP.NE.U32.AND P1, PT, RZ, c[0x0][0x218], PT ;  /* 0x00008600ff00da0c */ /* 0x000fe40003f25070 */
[----:B------:R-:W-:Y:S01]  /*11e0*/  @!P5 ISETP.NE.U32.AND P4, PT, RZ, c[0x0][0x218], PT ;  /* 0x00008600ff00da0c */ /* 0x000fe20003f85070 */
[----:B------:R-:W-:Y:S04]  /*11f0*/  @!P0 STS.64 [R120.X8+0x2000], R104 ;  /* 0x0020006878008388 */ /* 0x000fe80000008a00 */
[----:B------:R-:W-:Y:S01]  /*1200*/  BAR.SYNC.DEFER_BLOCKING 0x0 ;  /* 0x0000000000007b1d */ /* 0x000fe20000010000 */
[----:B0-----:R-:W-:-:S02]  /*1210*/  ISETP.NE.AND P3, PT, R12, RZ, PT ;  /* 0x000000ff0c00720c */ /* 0x001fc40003f65270 */
[----:B-----5:R-:W-:Y:S02]  /*1220*/  ISETP.GE.AND P6, PT, R111, 0x1, PT ;  /* 0x000000016f00780c */ /* 0x020fe40003fc6270 */
[----:B------:R-:W-:Y:S02]  /*1230*/  @!P5 ISETP.NE.AND.EX P1, PT, RZ, c[0x0][0x21c], PT, P1 ;  /* 0x00008700ff00da0c */ /* 0x000fe40003f25310 */
[----:B------:R-:W-:Y:S02]  /*1240*/  @!P5 ISETP.NE.AND.EX P4, PT, RZ, c[0x0][0x21c], PT, P4 ;  /* 0x00008700ff00da0c */ /* 0x000fe40003f85340 */
[----:B------:R-:W-:Y:S02]  /*1250*/  @!P5 ISETP.NE.U32.AND P2, PT, RZ, c[0x0][0x218], PT ;  /* 0x00008600ff00da0c */ /* 0x000fe40003f45070 */
[----:B------:R-:W-:Y:S02]  /*1260*/  ISETP.NE.U32.AND P0, PT, RZ, c[0x0][0x258], PT ;  /* 0x00009600ff007a0c */ /* 0x000fe40003f05070 */
[----:B------:R-:W-:-:S02]  /*1270*/  @!P5 ISETP.NE.AND.EX P2, PT, RZ, c[0x0][0x21c], PT, P2 ;  /* 0x00008700ff00da0c */ /* 0x000fc40003f45320 */
[----:B------:R-:W-:Y:S02]  /*1280*/  ISETP.NE.AND.EX P0, PT, RZ, c[0x0][0x25c], PT, P0 ;  /* 0x00009700ff007a0c */ /* 0x000fe40003f05300 */
[----:B------:R-:W-:Y:S02]  /*1290*/  @!P5 FSEL R125, R54, RZ, P2 ;  /* 0x000000ff367dd208 */ /* 0x000fe40001000000 */
[----:B------:R-:W-:Y:S02]  /*12a0*/  @P6 IADD3 R122, R111, -0x1, RZ ;  /* 0xffffffff6f7a6810 */ /* 0x000fe40007ffe0ff */
[----:B------:R-:W-:Y:S01]  /*12b0*/  @!P5 ISETP.NE.U32.AND P2, PT, RZ, c[0x0][0x218], PT ;  /* 0x00008600ff00da0c */ /* 0x000fe20003f45070 */
[----:B-1----:R-:W0:Y:S03]  /*12c0*/  LDS.128 R80, [R107.X8+0x2000] ;  /* 0x002000006b507984 */ /* 0x002e260000008c00 */
[----:B------:R-:W-:Y:S01]  /*12d0*/  @!P5 ISETP.NE.AND.EX P2, PT, RZ, c[0x0][0x21c], PT, P2 ;  /* 0x00008700ff00da0c */ /* 0x000fe20003f45320 */
[----:B------:R-:W-:Y:S01]  /*12e0*/  @P6 IMAD R122, R122, c[0x0][0x168], RZ ;  /* 0x00005a007a7a6a24 */ /* 0x000fe200078e02ff */
[----:B------:R-:W1:Y:S01]  /*12f0*/  LDS.128 R84, [R107.X8+0x2010] ;  /* 0x002010006b547984 */ /* 0x000e620000008c00 */
[----:B0-----:R-:W-:-:S02]  /*1300*/  FADD.FTZ R121, RZ, R80 ;  /* 0x00000050ff797221 */ /* 0x001fc40000010000 */
[----:B------:R-:W-:Y:S01]  /*1310*/  FADD.FTZ R80, RZ, R81 ;  /* 0x00000051ff507221 */ /* 0x000fe20000010000 */
[----:B------:R-:W-:Y:S01]  /*1320*/  @P6 SHF.R.S32.HI R81, RZ, 0x1f, R122 ;  /* 0x0000001fff516819 */ /* 0x000fe2000001147a */
[----:B------:R-:W-:Y:S01]  /*1330*/  FADD.FTZ R121, R82, R121 ;  /* 0x0000007952797221 */ /* 0x000fe20000010000 */
[----:B------:R-:W-:Y:S01]  /*1340*/  @P6 LOP3.LUT R82, R110, 0x7f, RZ, 0xc0, !PT ;  /* 0x0000007f6e526812 */ /* 0x000fe200078ec0ff */
[----:B------:R-:W-:Y:S01]  /*1350*/  FADD.FTZ R80, R83, R80 ;  /* 0x0000005053507221 */ /* 0x000fe20000010000 */
[----:B------:R-:W-:Y:S01]  /*1360*/  @P6 LEA.HI R81, R81, R122, RZ, 0x2 ;  /* 0x0000007a51516211 */ /* 0x000fe200078f10ff */
[----:B-1----:R-:W-:Y:S01]  /*1370*/  FADD.FTZ R121, R121, R84 ;  /* 0x0000005479797221 */ /* 0x002fe20000010000 */
[----:B------:R-:W-:Y:S01]  /*1380*/  @!P5 FSEL R84, R53, RZ, P4 ;  /* 0x000000ff3554d208 */ /* 0x000fe20002000000 */
[----:B------:R-:W-:Y:S01]  /*1390*/  FADD.FTZ R80, R80, R85 ;  /* 0x0000005550507221 */ /* 0x000fe20000010000 */
[----:B------:R-:W-:Y:S01]  /*13a0*/  @!P5 FSEL R85, R52, RZ, P1 ;  /* 0x000000ff3455d208 */ /* 0x000fe20000800000 */
[----:B------:R-:W-:Y:S01]  /*13b0*/  FADD.FTZ R86, R86, R121 ;  /* 0x0000007956567221 */ /* 0x000fe20000010000 */
[----:B------:R-:W-:Y:S01]  /*13c0*/  @!P5 ISETP.NE.U32.AND P1, PT, RZ, c[0x0][0x218], PT ;  /* 0x00008600ff00da0c */ /* 0x000fe20003f25070 */
[----:B------:R-:W-:Y:S01]  /*13d0*/  FADD.FTZ R87, R87, R80 ;  /* 0x0000005057577221 */ /* 0x000fe20000010000 */
[----:B------:R-:W-:Y:S01]  /*13e0*/  @!P5 ISETP.NE.U32.AND P4, PT, RZ, c[0x0][0x218], PT ;  /* 0x00008600ff00da0c */ /* 0x000fe20003f85070 */
[----:B------:R-:W-:Y:S01]  /*13f0*/  FMUL.FTZ R86, R86, c[0x0][0x1e0] ;  /* 0x0000780056567a20 */ /* 0x000fe20000410000 */
[----:B------:R-:W-:Y:S01]  /*1400*/  @!P5 ISETP.NE.AND.EX P1, PT, RZ, c[0x0][0x21c], PT, P1 ;  /* 0x00008700ff00da0c */ /* 0x000fe20003f25310 */
[----:B------:R-:W-:Y:S01]  /*1410*/  FMUL.FTZ R87, R87, c[0x0][0x1e0] ;  /* 0x0000780057577a20 */ /* 0x000fe20000410000 */
[----:B------:R-:W-:-:S02]  /*1420*/  @!P5 ISETP.NE.AND.EX P4, PT, RZ, c[0x0][0x21c], PT, P4 ;  /* 0x00008700ff00da0c */ /* 0x000fc40003f85340 */
[----:B------:R-:W-:Y:S01]  /*1430*/  FSEL R104, R86, RZ, !P3 ;  /* 0x000000ff56687208 */ /* 0x000fe20005800000 */
[----:B------:R-:W-:Y:S01]  /*1440*/  HFMA2.MMA R86, -RZ, RZ, 0, 0 ;  /* 0x00000000ff567435 */ /* 0x000fe200000001ff */
[----:B------:R-:W-:Y:S02]  /*1450*/  @!P5 ISETP.NE.U32.AND P3, PT, RZ, c[0x0][0x218], PT ;  /* 0x00008600ff00da0c */ /* 0x000fe40003f65070 */
[----:B------:R-:W-:Y:S02]  /*1460*/  @!P5 FSEL R123, R56, RZ, P1 ;  /* 0x000000ff387bd208 */ /* 0x000fe40000800000 */
[----:B------:R-:W-:Y:S02]  /*1470*/  @!P5 ISETP.NE.AND.EX P3, PT, RZ, c[0x0][0x21c], PT, P3 ;  /* 0x00008700ff00da0c */ /* 0x000fe40003f65330 */
[----:B------:R-:W-:Y:S02]  /*1480*/  @!P5 FSEL R124, R57, RZ, P4 ;  /* 0x000000ff397cd208 */ /* 0x000fe40002000000 */
[----:B------:R-:W-:-:S02]  /*1490*/  @!P5 FSEL R134, R55, RZ, P3 ;  /* 0x000000ff3786d208 */ /* 0x000fc40001800000 */
[----:B------:R-:W-:Y:S02]  /*14a0*/  @!P5 ISETP.NE.U32.AND P3, PT, RZ, c[0x0][0x218], PT ;  /* 0x00008600ff00da0c */ /* 0x000fe40003f65070 */
[----:B------:R-:W-:Y:S02]  /*14b0*/  ISETP.NE.U32.AND P1, PT, RZ, c[0x0][0x258], PT ;  /* 0x00009600ff007a0c */ /* 0x000fe40003f25070 */
[----:B------:R-:W-:Y:S02]  /*14c0*/  @!P5 ISETP.NE.U32.AND P4, PT, RZ, c[0x0][0x218], PT ;  /* 0x00008600ff00da0c */ /* 0x000fe40003f85070 */
[----:B------:R-:W-:Y:S02]  /*14d0*/  @!P5 ISETP.NE.AND.EX P3, PT, RZ, c[0x0][0x21c], PT, P3 ;  /* 0x00008700ff00da0c */ /* 0x000fe40003f65330 */
[----:B------:R-:W-:Y:S02]  /*14e0*/  @!P5 ISETP.NE.AND.EX P4, PT, RZ, c[0x0][0x21c], PT, P4 ;  /* 0x00008700ff00da0c */ /* 0x000fe40003f85340 */
[----:B------:R-:W-:-:S02]  /*14f0*/  ISETP.NE.AND.EX P1, PT, RZ, c[0x0][0x25c], PT, P1 ;  /* 0x00009700ff007a0c */ /* 0x000fc40003f25310 */
[----:B------:R-:W-:Y:S02]  /*1500*/  @!P5 FSEL R121, R58, RZ, P2 ;  /* 0x000000ff3a79d208 */ /* 0x000fe40001000000 */
[----:B------:R-:W-:Y:S02]  /*1510*/  @!P5 FSEL R126, R59, RZ, P3 ;  /* 0x000000ff3b7ed208 */ /* 0x000fe40001800000 */
[----:B------:R-:W-:Y:S02]  /*1520*/  @!P5 ISETP.NE.U32.AND P2, PT, RZ, c[0x0][0x218], PT ;  /* 0x00008600ff00da0c */ /* 0x000fe40003f45070 */
[----:B------:R-:W-:Y:S02]  /*1530*/  @!P5 ISETP.NE.U32.AND P3, PT, RZ, c[0x0][0x218], PT ;  /* 0x00008600ff00da0c */ /* 0x000fe40003f65070 */
[----:B------:R-:W-:Y:S02]  /*1540*/  @!P5 FSEL R105, R60, RZ, P4 ;  /* 0x000000ff3c69d208 */ /* 0x000fe40002000000 */
[----:B------:R-:W-:-:S02]  /*1550*/  @!P5 ISETP.NE.U32.AND P4, PT, RZ, c[0x0][0x218], PT ;  /* 0x00008600ff00da0c */ /* 0x000fc40003f85070 */
[----:B------:R-:W-:Y:S02]  /*1560*/  @!P5 ISETP.NE.AND.EX P2, PT, RZ, c[0x0][0x21c], PT, P2 ;  /* 0x00008700ff00da0c */ /* 0x000fe40003f45320 */
[----:B------:R-:W-:Y:S02]  /*1570*/  @!P5 ISETP.NE.AND.EX P3, PT, RZ, c[0x0][0x21c], PT, P3 ;  /* 0x00008700ff00da0c */ /* 0x000fe40003f65330 */
[----:B------:R-:W-:Y:S02]  /*1580*/  @!P5 ISETP.NE.AND.EX P4, PT, RZ, c[0x0][0x21c], PT, P4 ;  /* 0x00008700ff00da0c */ /* 0x000fe40003f85340 */
[----:B------:R-:W-:Y:S02]  /*1590*/  @!P5 FSEL R120, R61, RZ, P2 ;  /* 0x000000ff3d78d208 */ /* 0x000fe40001000000 */
[----:B------:R-:W-:Y:S02]  /*15a0*/  @!P5 FSEL R107, R62, RZ, P3 ;  /* 0x000000ff3e6bd208 */ /* 0x000fe40001800000 */
[----:B------:R-:W-:-:S02]  /*15b0*/  @!P5 ISETP.NE.U32.AND P2, PT, RZ, c[0x0][0x218], PT ;  /* 0x00008600ff00da0c */ /* 0x000fc40003f45070 */
[----:B------:R-:W-:Y:S02]  /*15c0*/  ISETP.GT.AND P3, PT, R111, RZ, PT ;  /* 0x000000ff6f00720c */ /* 0x000fe40003f64270 */
[----:B------:R-:W-:Y:S02]  /*15d0*/  @P6 LEA.HI.SX32 R86, R81, R82, 0x1e ;  /* 0x0000005251566211 */ /* 0x000fe400078ff2ff */
        /* <DEDUP_REMOVED lines=9> */
.L_x_5562:
[----:B------:R-:W-:Y:S05]  /*1670*/  BSYNC B0 ;  /* 0x0000000000007941 */ /* 0x000fea0003800000 */
.L_x_5561:
        /* <DEDUP_REMOVED lines=8> */
.L_x_5564:
[----:B------:R-:W-:Y:S05]  /*1700*/  BSYNC B0 ;  /* 0x0000000000007941 */ /* 0x000fea0003800000 */
.L_x_5563:
        /* <DEDUP_REMOVED lines=8> */
.L_x_5566:
[----:B------:R-:W-:Y:S05]  /*1790*/  BSYNC B0 ;  /* 0x0000000000007941 */ /* 0x000fea0003800000 */
.L_x_5565:
        /* <DEDUP_REMOVED lines=8> */
.L_x_5568:
[----:B------:R-:W-:Y:S05]  /*1820*/  BSYNC B0 ;  /* 0x0000000000007941 */ /* 0x000fea0003800000 */
.L_x_5567:
[----:B------:R-:W-:Y:S05]  /*1830*/  @!P1 BRA `(.L_x_5569) ;  /* 0x0000007000009947 */ /* 0x000fea0003800000 */
[----:B------:R-:W-:Y:S01]  /*1840*/  HFMA2.MMA R131, -RZ, RZ, 0, 9.5367431640625e-07 ;  /* 0x00000010ff837435 */ /* 0x000fe200000001ff */
[----:B------:R-:W-:Y:S02]  /*1850*/  SEL R82, R125, R70, P0 ;  /* 0x000000467d527207 */ /* 0x000fe40000000000 */
[----:B------:R-:W-:Y:S02]  /*1860*/  SEL R81, R84, R69, P0 ;  /* 0x0000004554517207 */ /* 0x000fe40000000000 */
[----:B------:R-:W-:Y:S02]  /*1870*/  SEL R80, R85, R68, P0 ;  /* 0x0000004455507207 */ /* 0x000fe40000000000 */
[----:B------:R-:W-:-:S03]  /*1880*/  SEL R83, R134, R71, P0 ;  /* 0x0000004786537207 */ /* 0x000fc60000000000 */
[----:B------:R-:W-:-:S05]  /*1890*/  IMAD.WIDE.U32 R130, R130, R131, c[0x0][0x258] ;  /* 0x0000960082827625 */ /* 0x000fca00078e0083 */
[----:B------:R0:W-:Y:S02]  /*18a0*/  STG.E.128 [R130.64], R80 ;  /* 0x0000005082007986 */ /* 0x0001e4000c101d04 */
.L_x_5569:
[----:B------:R-:W-:Y:S01]  /*18b0*/  BSSY B0, `(.L_x_5570) ;  /* 0x000000e000007945 */ /* 0x000fe20003800000 */
[----:B------:R-:W-:Y:S05]  /*18c0*/  @!P6 BRA `(.L_x_5571) ;  /* 0x000000c00000e947 */ /* 0x000fea0003800000 */
[----:B0-----:R-:W-:Y:S01]  /*18d0*/  FMUL.FTZ R81, R125, c[0x0][0x1ec] ;  /* 0x00007b007d517a20 */ /* 0x001fe20000410000 */
[----:B------:R-:W-:Y:S01]  /*18e0*/  ISETP.GT.AND P4, PT, R111, RZ, PT ;  /* 0x000000ff6f00720c */ /* 0x000fe20003f84270 */
[----:B------:R-:W-:Y:S01]  /*18f0*/  FMUL.FTZ R80, R84, c[0x0][0x1ec] ;  /* 0x00007b0054507a20 */ /* 0x000fe20000410000 */
[----:B------:R-:W-:Y:S01]  /*1900*/  MOV R83, 0x10 ;  /* 0x0000001000537802 */ /* 0x000fe20000000f00 */
[----:B------:R-:W-:Y:S01]  /*1910*/  FMUL.FTZ R134, R134, c[0x0][0x1ec] ;  /* 0x00007b0086867a20 */ /* 0x000fe20000410000 */
[----:B------:R-:W-:Y:S01]  /*1920*/  SEL R82, R81, R74, P4 ;  /* 0x0000004a51527207 */ /* 0x000fe20002000000 */
[----:B------:R-:W-:Y:S01]  /*1930*/  FMUL.FTZ R125, R85, c[0x0][0x1ec] ;  /* 0x00007b00557d7a20 */ /* 0x000fe20000410000 */
[----:B------:R-:W-:Y:S01]  /*1940*/  SEL R81, R80, R73, P4 ;  /* 0x0000004950517207 */ /* 0x000fe20002000000 */
[----:B------:R-:W-:Y:S01]  /*1950*/  IMAD.WIDE.U32 R84, R86, R83, c[0x0][0x248] ;  /* 0x0000920056547625 */ /* 0x000fe200078e0053 */
[----:B------:R-:W-:-:S02]  /*1960*/  SEL R83, R134, R75, P4 ;  /* 0x0000004b86537207 */ /* 0x000fc40002000000 */
[----:B------:R-:W-:-:S05]  /*1970*/  SEL R80, R125, R72, P4 ;  /* 0x000000487d507207 */ /* 0x000fca0002000000 */
[----:B------:R0:W-:Y:S02]  /*1980*/  STG.E.128 [R84.64], R80 ;  /* 0x0000005054007986 */ /* 0x0001e4000c101d04 */
.L_x_5571:
[----:B------:R-:W-:Y:S05]  /*1990*/  BSYNC B0 ;  /* 0x0000000000007941 */ /* 0x000fea0003800000 */
.L_x_5570:
[----:B------:R-:W-:Y:S01]  /*19a0*/  BSSY B0, `(.L_x_5572) ;  /* 0x0000008000007945 */ /* 0x000fe20003800000 */
[----:B------:R-:W-:Y:S05]  /*19b0*/  @!P5 BRA `(.L_x_5573) ;  /* 0x000000600000d947 */ /* 0x000fea0003800000 */
[----:B------:R-:W-:Y:S01]  /*19c0*/  ISETP.NE.U32.AND P4, PT, RZ, c[0x0][0x218], PT ;  /* 0x00008600ff007a0c */ /* 0x000fe20003f85070 */
[----:B0-----:R-:W-:-:S03]  /*19d0*/  FFMA.FTZ R81, R129, R87, R104 ;  /* 0x0000005781517223 */ /* 0x001fc60000010068 */
[----:B------:R-:W-:Y:S01]  /*19e0*/  ISETP.NE.AND.EX P4, PT, RZ, c[0x0][0x21c], PT, P4 ;  /* 0x00008700ff007a0c */ /* 0x000fe20003f85340 */
[----:B------:R-:W-:-:S04]  /*19f0*/  FADD.FTZ R81, R88, -R81 ;  /* 0x8000005158517221 */ /* 0x000fc80000010000 */
[----:B------:R-:W-:-:S08]  /*1a00*/  FMUL.FTZ R123, R2, R81 ;  /* 0x00000051027b7220 */ /* 0x000fd00000410000 */
[----:B------:R-:W-:Y:S02]  /*1a10*/  @P4 FADD.FTZ R123, R56, R123 ;  /* 0x0000007b387b4221 */ /* 0x000fe40000010000 */
.L_x_5573:
[----:B------:R-:W-:Y:S05]  /*1a20*/  BSYNC B0 ;  /* 0x0000000000007941 */ /* 0x000fea0003800000 */
.L_x_5572:
        /* <DEDUP_REMOVED lines=8> */
.L_x_5575:
[----:B------:R-:W-:Y:S05]  /*1ab0*/  BSYNC B0 ;  /* 0x0000000000007941 */ /* 0x000fea0003800000 */
.L_x_5574:
        /* <DEDUP_REMOVED lines=8> */
.L_x_5577:
[----:B------:R-:W-:Y:S05]  /*1b40*/  BSYNC B0 ;  /* 0x0000000000007941 */ /* 0x000fea0003800000 */
.L_x_5576:
        /* <DEDUP_REMOVED lines=8> */
.L_x_5579:
[----:B------:R-:W-:Y:S05]  /*1bd0*/  BSYNC B0 ;  /* 0x0000000000007941 */ /* 0x000fea0003800000 */
.L_x_5578:
[----:B0-----:R-:W-:Y:S01]  /*1be0*/  @P1 IMAD.WIDE.U32 R84, R128, R127, c[0x0][0x258] ;  /* 0x0000960080541625 */ /* 0x001fe200078e007f */
[----:B------:R-:W-:Y:S01]  /*1bf0*/  SEL R82, R121, R70, P0 ;  /* 0x0000004679527207 */ /* 0x000fe20000000000 */
[----:B------:R-:W-:Y:S01]  /*1c00*/  BSSY B0, `(.L_x_5580) ;  /* 0x0000017000007945 */ /* 0x000fe20003800000 */
[----:B------:R-:W-:Y:S02]  /*1c10*/  @P1 SEL R81, R124, R69, P0 ;  /* 0x000000457c511207 */ /* 0x000fe40000000000 */
[----:B------:R-:W-:Y:S02]  /*1c20*/  @P1 SEL R80, R123, R68, P0 ;  /* 0x000000447b501207 */ /* 0x000fe40000000000 */
[----:B------:R-:W-:Y:S02]  /*1c30*/  @P1 SEL R83, R126, R71, P0 ;  /* 0x000000477e531207 */ /* 0x000fe40000000000 */
[----:B------:R-:W-:Y:S02]  /*1c40*/  @!P5 ISETP.NE.AND.EX P2, PT, RZ, c[0x0][0x21c], PT, P2 ;  /* 0x00008700ff00da0c */ /* 0x000fe40003f45320 */
[----:B------:R-:W-:Y:S01]  /*1c50*/  @!P5 ISETP.NE.U32.AND P4, PT, RZ, c[0x0][0x218], PT ;  /* 0x00008600ff00da0c */ /* 0x000fe20003f85070 */
[----:B------:R0:W-:Y:S01]  /*1c60*/  @P1 STG.E.128 [R84.64], R80 ;  /* 0x0000005054001986 */ /* 0x0001e2000c101d04 */
[----:B------:R-:W-:-:S02]  /*1c70*/  @P1 MOV R128, 0x10 ;  /* 0x0000001000801802 */ /* 0x000fc40000000f00 */
[----:B------:R-:W-:Y:S01]  /*1c80*/  @!P5 FSEL R125, R64, RZ, P2 ;  /* 0x000000ff407dd208 */ /* 0x000fe20001000000 */
[----:B------:R-:W-:Y:S05]  /*1c90*/  @!P6 BRA `(.L_x_5581) ;  /* 0x000000d00000e947 */ /* 0x000fea0003800000 */
[----:B0-----:R-:W-:Y:S01]  /*1ca0*/  HFMA2.MMA R85, -RZ, RZ, 0, 9.5367431640625e-07 ;  /* 0x00000010ff557435 */ /* 0x001fe200000001ff */
[----:B------:R-:W-:Y:S01]  /*1cb0*/  IADD3 R84, R86, 0x80, RZ ;  /* 0x0000008056547810 */ /* 0x000fe20007ffe0ff */
[----:B------:R-:W-:Y:S01]  /*1cc0*/  FMUL.FTZ R126, R126, c[0x0][0x1ec] ;  /* 0x00007b007e7e7a20 */ /* 0x000fe20000410000 */
[----:B------:R-:W-:Y:S01]  /*1cd0*/  ISETP.GT.AND P2, PT, R111, RZ, PT ;  /* 0x000000ff6f00720c */ /* 0x000fe20003f44270 */
[----:B------:R-:W-:Y:S02]  /*1ce0*/  FMUL.FTZ R121, R121, c[0x0][0x1ec] ;  /* 0x00007b0079797a20 */ /* 0x000fe40000410000 */
        /* <DEDUP_REMOVED lines=8> */
.L_x_5581:
[----:B------:R-:W-:Y:S05]  /*1d70*/  BSYNC B0 ;  /* 0x0000000000007941 */ /* 0x000fea0003800000 */
.L_x_5580:
        /* <DEDUP_REMOVED lines=8> */
.L_x_5583:
[----:B------:R-:W-:Y:S05]  /*1e00*/  BSYNC B0 ;  /* 0x0000000000007941 */ /* 0x000fea0003800000 */
.L_x_5582:
        /* <DEDUP_REMOVED lines=8> */
.L_x_5585:
[----:B------:R-:W-:Y:S05]  /*1e90*/  BSYNC B0 ;  /* 0x0000000000007941 */ /* 0x000fea0003800000 */
.L_x_5584:
        /* <DEDUP_REMOVED lines=8> */
.L_x_5587:
[----:B------:R-:W-:Y:S05]  /*1f20*/  BSYNC B0 ;  /* 0x0000000000007941 */ /* 0x000fea0003800000 */
.L_x_5586:
        /* <DEDUP_REMOVED lines=8> */
.L_x_5589:
[----:B------:R-:W-:Y:S05]  /*1fb0*/  BSYNC B0 ;  /* 0x0000000000007941 */ /* 0x000fea0003800000 */
.L_x_5588:
[----:B0-----:R-:W-:Y:S01]  /*1fc0*/  @P1 IMAD.WIDE.U32 R84, R115, R128, c[0x0][0x258] ;  /* 0x0000960073541625 */ /* 0x001fe200078e0080 */
[----:B------:R-:W-:Y:S01]  /*1fd0*/  SEL R80, R105, R68, P0 ;  /* 0x0000004469507207 */ /* 0x000fe20000000000 */
[----:B------:R-:W-:Y:S01]  /*1fe0*/  BSSY B0, `(.L_x_5590) ;  /* 0x0000016000007945 */ /* 0x000fe20003800000 */
[----:B------:R-:W-:Y:S02]  /*1ff0*/  SEL R81, R120, R69, P0 ;  /* 0x0000004578517207 */ /* 0x000fe40000000000 */
[----:B------:R-:W-:Y:S02]  /*2000*/  SEL R82, R107, R70, P0 ;  /* 0x000000466b527207 */ /* 0x000fe40000000000 */
[----:B------:R-:W-:Y:S02]  /*2010*/  @P1 SEL R83, R122, R71, P0 ;  /* 0x000000477a531207 */ /* 0x000fe40000000000 */
[----:B------:R-:W-:Y:S02]  /*2020*/  @!P5 ISETP.NE.AND.EX P4, PT, RZ, c[0x0][0x21c], PT, P4 ;  /* 0x00008700ff00da0c */ /* 0x000fe40003f85340 */
[----:B------:R-:W-:Y:S01]  /*2030*/  @!P5 ISETP.NE.U32.AND P2, PT, RZ, c[0x0][0x218], PT ;  /* 0x00008600ff00da0c */ /* 0x000fe20003f45070 */
[----:B------:R0:W-:Y:S01]  /*2040*/  @P1 STG.E.128 [R84.64], R80 ;  /* 0x0000005054001986 */ /* 0x0001e2000c101d04 */
[----:B------:R-:W-:Y:S01]  /*2050*/  @!P5 FSEL R124, R65, RZ, P4 ;  /* 0x000000ff417cd208 */ /* 0x000fe20002000000 */
[----:B------:R-:W-:Y:S05]  /*2060*/  @!P6 BRA `(.L_x_5591) ;  /* 0x000000d00000e947 */ /* 0x000fea0003800000 */
[----:B0-----:R-:W-:Y:S01]  /*2070*/  IADD3 R84, R86, 0x100, RZ ;  /* 0x0000010056547810 */ /* 0x001fe20007ffe0ff */
[----:B------:R-:W-:Y:S01]  /*2080*/  FMUL.FTZ R122, R122, c[0x0][0x1ec] ;  /* 0x00007b007a7a7a20 */ /* 0x000fe20000410000 */
[----:B------:R-:W-:Y:S01]  /*2090*/  MOV R85, 0x10 ;  /* 0x0000001000557802 */ /* 0x000fe20000000f00 */
[----:B------:R-:W-:Y:S01]  /*20a0*/  FMUL.FTZ R107, R107, c[0x0][0x1ec] ;  /* 0x00007b006b6b7a20 */ /* 0x000fe20000410000 */
[----:B------:R-:W-:Y:S01]  /*20b0*/  ISETP.GT.AND P4, PT, R111, RZ, PT ;  /* 0x000000ff6f00720c */ /* 0x000fe20003f84270 */
[----:B------:R-:W-:-:S02]  /*20c0*/  FMUL.FTZ R120, R120, c[0x0][0x1ec] ;  /* 0x00007b0078787a20 */ /* 0x000fc40000410000 */
[----:B------:R-:W-:Y:S01]  /*20d0*/  FMUL.FTZ R105, R105, c[0x0][0x1ec] ;  /* 0x00007b0069697a20 */ /* 0x000fe20000410000 */
[----:B------:R-:W-:Y:S01]  /*20e0*/  SEL R83, R122, R75, P4 ;  /* 0x0000004b7a537207 */ /* 0x000fe20002000000 */
[----:B------:R-:W-:Y:S01]  /*20f0*/  IMAD.WIDE.U32 R84, R84, R85, c[0x0][0x248] ;  /* 0x0000920054547625 */ /* 0x000fe200078e0055 */
[----:B------:R-:W-:Y:S02]  /*2100*/  SEL R82, R107, R74, P4 ;  /* 0x0000004a6b527207 */ /* 0x000fe40002000000 */
[----:B------:R-:W-:Y:S02]  /*2110*/  SEL R81, R120, R73, P4 ;  /* 0x0000004978517207 */ /* 0x000fe40002000000 */
[----:B------:R-:W-:-:S05]  /*2120*/  SEL R80, R105, R72, P4 ;  /* 0x0000004869507207 */ /* 0x000fca0002000000 */
[----:B------:R0:W-:Y:S02]  /*2130*/  STG.E.128 [R84.64], R80 ;  /* 0x0000005054007986 */ /* 0x0001e4000c101d04 */
.L_x_5591:
[----:B------:R-:W-:Y:S05]  /*2140*/  BSYNC B0 ;  /* 0x0000000000007941 */ /* 0x000fea0003800000 */
.L_x_5590:
        /* <DEDUP_REMOVED lines=8> */
.L_x_5593:
[----:B------:R-:W-:Y:S05]  /*21d0*/  BSYNC B0 ;  /* 0x0000000000007941 */ /* 0x000fea0003800000 */
.L_x_5592:
        /* <DEDUP_REMOVED lines=8> */
.L_x_5595:
[----:B------:R-:W-:Y:S05]  /*2260*/  BSYNC B0 ;  /* 0x0000000000007941 */ /* 0x000fea0003800000 */
.L_x_5594:
[----:B------:R-:W-:Y:S01]  /*2270*/  @!P5 ISETP.NE.U32.AND P4, PT, RZ, c[0x0][0x218], PT ;  /* 0x00008600ff00da0c */ /* 0x000fe20003f85070 */
[----:B------:R-:W-:Y:S01]  /*2280*/  BSSY B0, `(.L_x_5596) ;  /* 0x000000e000007945 */ /* 0x000fe20003800000 */
[C---:B------:R-:W-:Y:S01]  /*2290*/  SEL R68, R125.reuse, R68, P0 ;  /* 0x000000447d447207 */ /* 0x040fe20000000000 */
[----:B------:R-:W-:Y:S01]  /*22a0*/  FMUL.FTZ R125, R125, c[0x0][0x1ec] ;  /* 0x00007b007d7d7a20 */ /* 0x000fe20000410000 */
[----:B------:R-:W-:Y:S01]  /*22b0*/  @!P5 ISETP.NE.AND.EX P4, PT, RZ, c[0x0][0x21c], PT, P4 ;  /* 0x00008700ff00da0c */ /* 0x000fe20003f85340 */
[----:B0-----:R-:W-:Y:S01]  /*22c0*/  FMUL.FTZ R80, R124, c[0x0][0x1ec] ;  /* 0x00007b007c507a20 */ /* 0x001fe20000410000 */
        /* <DEDUP_REMOVED lines=9> */
.L_x_5597:
[----:B------:R-:W-:Y:S05]  /*2360*/  BSYNC B0 ;  /* 0x0000000000007941 */ /* 0x000fea0003800000 */
.L_x_5596:
[----:B------:R-:W-:Y:S01]  /*2370*/  FMUL.FTZ R83, R81, c[0x0][0x1ec] ;  /* 0x00007b0051537a20 */ /* 0x000fe20000410000 */
[----:B------:R-:W-:Y:S01]  /*2380*/  BSSY B0, `(.L_x_5598) ;  /* 0x000000e000007945 */ /* 0x000fe20003800000 */
[----:B------:R-:W-:Y:S02]  /*2390*/  SEL R73, R80, R73, P3 ;  /* 0x0000004950497207 */ /* 0x000fe40001800000 */
[----:B------:R-:W-:Y:S02]  /*23a0*/  SEL R72, R125, R72, P3 ;  /* 0x000000487d487207 */ /* 0x000fe40001800000 */
[----:B------:R-:W-:Y:S02]  /*23b0*/  SEL R69, R124, R69, P0 ;  /* 0x000000457c457207 */ /* 0x000fe40000000000 */
        /* <DEDUP_REMOVED lines=10> */
.L_x_5599:
[----:B------:R-:W-:Y:S05]  /*2460*/  BSYNC B0 ;  /* 0x0000000000007941 */ /* 0x000fea0003800000 */
.L_x_5598:
[----:B------:R-:W-:Y:S01]  /*2470*/  @P1 MOV R81, 0x10 ;  /* 0x0000001000511802 */ /* 0x000fe20000000f00 */
[----:B------:R-:W-:Y:S01]  /*2480*/  FMUL.FTZ R2, R80, c[0x0][0x1ec] ;  /* 0x00007b0050027a20 */ /* 0x000fe20000410000 */
[----:B------:R-:W-:Y:S02]  /*2490*/  @P6 IADD3 R82, R86, 0x180, RZ ;  /* 0x0000018056526810 */ /* 0x000fe40007ffe0ff */
[----:B------:R-:W-:Y:S02]  /*24a0*/  @P6 MOV R83, 0x10 ;  /* 0x0000001000536802 */ /* 0x000fe40000000f00 */
[----:B------:R-:W-:Y:S01]  /*24b0*/  SEL R71, R80, R71, P0 ;  /* 0x0000004750477207 */ /* 0x000fe20000000000 */
[----:B------:R-:W-:Y:S01]  /*24c0*/  @P1 IMAD.WIDE.U32 R80, R0, R81, c[0x0][0x258] ;  /* 0x0000960000501625 */ /* 0x000fe200078e0051 */
[----:B------:R-:W-:Y:S02]  /*24d0*/  SEL R75, R2, R75, P3 ;  /* 0x0000004b024b7207 */ /* 0x000fe40001800000 */
[----:B------:R-:W-:Y:S01]  /*24e0*/  IADD3 R108, R108, c[0x0][0x160], RZ ;  /* 0x000058006c6c7a10 */ /* 0x000fe20007ffe0ff */
[----:B------:R-:W-:Y:S01]  /*24f0*/  @P6 IMAD.WIDE.U32 R82, R82, R83, c[0x0][0x248] ;  /* 0x0000920052526625 */ /* 0x000fe200078e0053 */
[----:B------:R0:W-:Y:S01]  /*2500*/  @P1 STG.E.128 [R80.64], R68 ;  /* 0x0000004450001986 */ /* 0x0001e2000c101d04 */
[----:B------:R-:W-:-:S02]  /*2510*/  LOP3.LUT P1, RZ, R11, 0xff, RZ, 0xc0, !PT ;  /* 0x000000ff0bff7812 */ /* 0x000fc4000782c0ff */
[----:B------:R-:W-:Y:S01]  /*2520*/  ISETP.GE.AND P0, PT, R108, c[0x0][0x164], PT ;  /* 0x000059006c007a0c */ /* 0x000fe20003f06270 */
[----:B------:R0:W-:Y:S01]  /*2530*/  @P6 STG.E.128 [R82.64], R72 ;  /* 0x0000004852006986 */ /* 0x0001e2000c101d04 */
[----:B------:R-:W-:-:S11]  /*2540*/  SEL R11, RZ, 0x1, P1 ;  /* 0x00000001ff0b7807 */ /* 0x000fd60000800000 */
[----:B0-----:R-:W-:Y:S01]  /*2550*/  @P0 CALL.REL.NOINC `(.L_x_5555) ;  /* 0x0000001000000944 */ /* 0x001fe20003c00000 */
[----:B------:R-:W-:Y:S05]  /*2560*/  BRA `(.L_x_5600) ;  /* 0xffffdf3000007947 */ /* 0x000fea000383ffff */
.L_x_5555:
[----:B------:R-:W0:Y:S01]  /*2570*/  S2UR UR6, SR_CTAID.X ;  /* 0x00000000000679c3 */ /* 0x000e220000002500 */
[----:B------:R-:W-:Y:S01]  /*2580*/  HFMA2.MMA R5, -RZ, RZ, 0, 9.5367431640625e-07 ;  /* 0x00000010ff057435 */ /* 0x000fe200000001ff */
[C---:B------:R-:W-:Y:S02]  /*2590*/  LOP3.LUT R3, R110.reuse, 0x7f, RZ, 0xc0, !PT ;  /* 0x0000007f6e037812 */ /* 0x040fe400078ec0ff */
[----:B0-----:R-:W-:-:S05]  /*25a0*/  LEA.HI R0, R110, UR6, RZ, 0x19 ;  /* 0x000000066e007c11 */ /* 0x001fca000f8fc8ff */
        /* <DEDUP_REMOVED lines=13> */
.L_x_5559:
[----:B------:R-:W-:Y:S01]  /*2680*/  HFMA2.MMA R105, -RZ, RZ, 0, 9.5367431640625e-07 ;  /* 0x00000010ff697435 */ /* 0x000fe200000001ff */
[----:B------:R-:W-:-:S02]  /*2690*/  MOV R86, R82 ;  /* 0x0000005200567202 */ /* 0x000fc40000000f00 */
[----:B------:R-:W-:Y:S02]  /*26a0*/  MOV R120, 0x1f ;  /* 0x0000001f00787802 */ /* 0x000fe40000000f00 */
[----:B------:R-:W-:Y:S02]  /*26b0*/  MOV R121, 0xffffffff ;  /* 0xffffffff00797802 */ /* 0x000fe40000000f00 */
[----:B------:R-:W-:Y:S02]  /*26c0*/  MOV R80, 0x26e0 ;  /* 0x000026e000507802 */ /* 0x000fe40000000f00 */
[----:B0----5:R-:W-:Y:S05]  /*26d0*/  CALL.REL.NOINC `($__internal_163_$__cuda_sm70_shflsync_down_p) ;  /* 0x0000046000007944 */ /* 0x021fea0003c00000 */
[----:B-1----:R-:W-:Y:S01]  /*26e0*/  MOV R85, R86 ;  /* 0x0000005600557202 */ /* 0x002fe20000000f00 */
[----:B0-----:R-:W-:Y:S05]  /*26f0*/  BRA `(.L_x_5601) ;  /* 0xffffe95000007947 */ /* 0x001fea000383ffff */
.L_x_5560:
[----:B------:R-:W-:Y:S01]  /*2700*/  HFMA2.MMA R105, -RZ, RZ, 0, 9.5367431640625e-07 ;  /* 0x00000010ff697435 */ /* 0x000fe200000001ff */
[----:B------:R-:W-:Y:S02]  /*2710*/  MOV R86, R83 ;  /* 0x0000005300567202 */ /* 0x000fe40000000f00 */
[----:B------:R-:W-:Y:S02]  /*2720*/  MOV R120, 0x1f ;  /* 0x0000001f00787802 */ /* 0x000fe40000000f00 */
[----:B------:R-:W-:-:S02]  /*2730*/  MOV R121, 0xffffffff ;  /* 0xffffffff00797802 */ /* 0x000fc40000000f00 */
[----:B------:R-:W-:Y:S02]  /*2740*/  MOV R80, 0x2760 ;  /* 0x0000276000507802 */ /* 0x000fe40000000f00 */
[----:B012--5:R-:W-:Y:S05]  /*2750*/  CALL.REL.NOINC `($__internal_163_$__cuda_sm70_shflsync_down_p) ;  /* 0x000003e000007944 */ /* 0x027fea0003c00000 */
[----:B------:R-:W-:Y:S01]  /*2760*/  FADD.FTZ R85, R85, R82 ;  /* 0x0000005255557221 */ /* 0x000fe20000010000 */
[----:B0-----:R-:W-:Y:S01]  /*2770*/  HFMA2.MMA R105, -RZ, RZ, 0, 4.76837158203125e-07 ;  /* 0x00000008ff697435 */ /* 0x001fe200000001ff */
[----:B-1----:R-:W-:Y:S01]  /*2780*/  FADD.FTZ R83, R83, R86 ;  /* 0x0000005653537221 */ /* 0x002fe20000010000 */
[----:B------:R-:W-:Y:S02]  /*2790*/  MOV R120, 0x1f ;  /* 0x0000001f00787802 */ /* 0x000fe40000000f00 */
[----:B------:R-:W-:Y:S02]  /*27a0*/  MOV R121, 0xffffffff ;  /* 0xffffffff00797802 */ /* 0x000fe40000000f00 */
[----:B------:R-:W-:Y:S02]  /*27b0*/  MOV R86, R85 ;  /* 0x0000005500567202 */ /* 0x000fe40000000f00 */
[----:B------:R-:W-:Y:S02]  /*27c0*/  MOV R80, 0x27e0 ;  /* 0x000027e000507802 */ /* 0x000fe40000000f00 */
[----:B------:R-:W-:Y:S05]  /*27d0*/  CALL.REL.NOINC `($__internal_163_$__cuda_sm70_shflsync_down_p) ;  /* 0x0000036000007944 */ /* 0x000fea0003c00000 */
[----:B0-----:R-:W-:Y:S01]  /*27e0*/  HFMA2.MMA R105, -RZ, RZ, 0, 4.76837158203125e-07 ;  /* 0x00000008ff697435 */ /* 0x001fe200000001ff */
[----:B-1----:R-:W-:-:S02]  /*27f0*/  MOV R82, R86 ;  /* 0x0000005600527202 */ /* 0x002fc40000000f00 */
[----:B------:R-:W-:Y:S02]  /*2800*/  MOV R86, R83 ;  /* 0x0000005300567202 */ /* 0x000fe40000000f00 */
[----:B------:R-:W-:Y:S02]  /*2810*/  MOV R120, 0x1f ;  /* 0x0000001f00787802 */ /* 0x000fe40000000f00 */
[----:B------:R-:W-:Y:S02]  /*2820*/  MOV R121, 0xffffffff ;  /* 0xffffffff00797802 */ /* 0x000fe40000000f00 */
[----:B------:R-:W-:Y:S02]  /*2830*/  MOV R80, 0x2850 ;  /* 0x0000285000507802 */ /* 0x000fe40000000f00 */
[----:B------:R-:W-:Y:S05]  /*2840*/  CALL.REL.NOINC `($__internal_163_$__cuda_sm70_shflsync_down_p) ;  /* 0x000002f000007944 */ /* 0x000fea0003c00000 */
[----:B------:R-:W-:Y:S01]  /*2850*/  FADD.FTZ R85, R82, R85 ;  /* 0x0000005552557221 */ /* 0x000fe20000010000 */
[----:B0-----:R-:W-:Y:S01]  /*2860*/  HFMA2.MMA R105, -RZ, RZ, 0, 2.384185791015625e-07 ;  /* 0x00000004ff697435 */ /* 0x001fe200000001ff */
[----:B-1----:R-:W-:Y:S01]  /*2870*/  FADD.FTZ R83, R83, R86 ;  /* 0x0000005653537221 */ /* 0x002fe20000010000 */
[----:B------:R-:W-:Y:S02]  /*2880*/  MOV R120, 0x1f ;  /* 0x0000001f00787802 */ /* 0x000fe40000000f00 */
[----:B------:R-:W-:-:S02]  /*2890*/  MOV R121, 0xffffffff ;  /* 0xffffffff00797802 */ /* 0x000fc40000000f00 */
[----:B------:R-:W-:Y:S02]  /*28a0*/  MOV R86, R85 ;  /* 0x0000005500567202 */ /* 0x000fe40000000f00 */
[----:B------:R-:W-:Y:S02]  /*28b0*/  MOV R80, 0x28d0 ;  /* 0x000028d000507802 */ /* 0x000fe40000000f00 */
[----:B------:R-:W-:Y:S05]  /*28c0*/  CALL.REL.NOINC `($__internal_163_$__cuda_sm70_shflsync_down_p) ;  /* 0x0000027000007944 */ /* 0x000fea0003c00000 */
[----:B0-----:R-:W-:Y:S01]  /*28d0*/  HFMA2.MMA R105, -RZ, RZ, 0, 2.384185791015625e-07 ;  /* 0x00000004ff697435 */ /* 0x001fe200000001ff */
[----:B-1----:R-:W-:Y:S02]  /*28e0*/  MOV R82, R86 ;  /* 0x0000005600527202 */ /* 0x002fe40000000f00 */
[----:B------:R-:W-:Y:S02]  /*28f0*/  MOV R86, R83 ;  /* 0x0000005300567202 */ /* 0x000fe40000000f00 */
[----:B------:R-:W-:Y:S02]  /*2900*/  MOV R120, 0x1f ;  /* 0x0000001f00787802 */ /* 0x000fe40000000f00 */
[----:B------:R-:W-:Y:S02]  /*2910*/  MOV R121, 0xffffffff ;  /* 0xffffffff00797802 */ /* 0x000fe40000000f00 */
[----:B------:R-:W-:-:S02]  /*2920*/  MOV R80, 0x2940 ;  /* 0x0000294000507802 */ /* 0x000fc40000000f00 */
[----:B------:R-:W-:Y:S05]  /*2930*/  CALL.REL.NOINC `($__internal_163_$__cuda_sm70_shflsync_down_p) ;  /* 0x0000020000007944 */ /* 0x000fea0003c00000 */
[----:B------:R-:W-:Y:S01]  /*2940*/  FADD.FTZ R85, R82, R85 ;  /* 0x0000005552557221 */ /* 0x000fe20000010000 */
[----:B0-----:R-:W-:Y:S01]  /*2950*/  HFMA2.MMA R105, -RZ, RZ, 0, 1.1920928955078125e-07 ;  /* 0x00000002ff697435 */ /* 0x001fe200000001ff */
[----:B-1----:R-:W-:Y:S01]  /*2960*/  FADD.FTZ R87, R83, R86 ;  /* 0x0000005653577221 */ /* 0x002fe20000010000 */
[----:B------:R-:W-:-:S02]  /*2970*/  MOV R120, 0x1f ;  /* 0x0000001f00787802 */ /* 0x000fc40000000f00 */
[----:B------:R-:W-:Y:S02]  /*2980*/  MOV R121, 0xffffffff ;  /* 0xffffffff00797802 */ /* 0x000fe40000000f00 */
[----:B------:R-:W-:Y:S02]  /*2990*/  MOV R86, R85 ;  /* 0x0000005500567202 */ /* 0x000fe40000000f00 */
[----:B------:R-:W-:Y:S02]  /*29a0*/  MOV R80, 0x29c0 ;  /* 0x000029c000507802 */ /* 0x000fe40000000f00 */
[----:B------:R-:W-:Y:S05]  /*29b0*/  CALL.REL.NOINC `($__internal_163_$__cuda_sm70_shflsync_down_p) ;  /* 0x0000018000007944 */ /* 0x000fea0003c00000 */
[----:B0-----:R-:W-:Y:S01]  /*29c0*/  HFMA2.MMA R105, -RZ, RZ, 0, 1.1920928955078125e-07 ;  /* 0x00000002ff697435 */ /* 0x001fe200000001ff */
[----:B-1----:R-:W-:Y:S02]  /*29d0*/  MOV R82, R86 ;  /* 0x0000005600527202 */ /* 0x002fe40000000f00 */
[----:B------:R-:W-:Y:S02]  /*29e0*/  MOV R86, R87 ;  /* 0x0000005700567202 */ /* 0x000fe40000000f00 */
[----:B------:R-:W-:Y:S02]  /*29f0*/  MOV R120, 0x1f ;  /* 0x0000001f00787802 */ /* 0x000fe40000000f00 */
[----:B------:R-:W-:-:S02]  /*2a00*/  MOV R121, 0xffffffff ;  /* 0xffffffff00797802 */ /* 0x000fc40000000f00 */
[----:B------:R-:W-:Y:S02]  /*2a10*/  MOV R80, 0x2a30 ;  /* 0x00002a3000507802 */ /* 0x000fe40000000f00 */
[----:B------:R-:W-:Y:S05]  /*2a20*/  CALL.REL.NOINC `($__internal_163_$__cuda_sm70_shflsync_down_p) ;  /* 0x0000011000007944 */ /* 0x000fea0003c00000 */
[----:B------:R-:W-:Y:S01]  /*2a30*/  FADD.FTZ R83, R82, R85 ;  /* 0x0000005552537221 */ /* 0x000fe20000010000 */
[----:B0-----:R-:W-:Y:S01]  /*2a40*/  HFMA2.MMA R105, -RZ, RZ, 0, 5.9604644775390625e-08 ;  /* 0x00000001ff697435 */ /* 0x001fe200000001ff */
[----:B-1----:R-:W-:Y:S01]  /*2a50*/  FADD.FTZ R87, R87, R86 ;  /* 0x0000005657577221 */ /* 0x002fe20000010000 */
[----:B------:R-:W-:Y:S02]  /*2a60*/  MOV R120, 0x1f ;  /* 0x0000001f00787802 */ /* 0x000fe40000000f00 */
[----:B------:R-:W-:Y:S02]  /*2a70*/  MOV R121, 0xffffffff ;  /* 0xffffffff00797802 */ /* 0x000fe40000000f00 */
[----:B------:R-:W-:Y:S02]  /*2a80*/  MOV R86, R83 ;  /* 0x0000005300567202 */ /* 0x000fe40000000f00 */
[----:B------:R-:W-:Y:S02]  /*2a90*/  MOV R80, 0x2ab0 ;  /* 0x00002ab000507802 */ /* 0x000fe40000000f00 */
[----:B------:R-:W-:Y:S05]  /*2aa0*/  CALL.REL.NOINC `($__internal_163_$__cuda_sm70_shflsync_down_p) ;  /* 0x0000009000007944 */ /* 0x000fea0003c00000 */
[----:B0-----:R-:W-:Y:S01]  /*2ab0*/  HFMA2.MMA R105, -RZ, RZ, 0, 5.9604644775390625e-08 ;  /* 0x00000001ff697435 */ /* 0x001fe200000001ff */
[----:B-1----:R-:W-:-:S02]  /*2ac0*/  MOV R104, R86 ;  /* 0x0000005600687202 */ /* 0x002fc40000000f00 */
[----:B------:R-:W-:Y:S02]  /*2ad0*/  MOV R86, R87 ;  /* 0x0000005700567202 */ /* 0x000fe40000000f00 */
[----:B------:R-:W-:Y:S02]  /*2ae0*/  MOV R120, 0x1f ;  /* 0x0000001f00787802 */ /* 0x000fe40000000f00 */
[----:B------:R-:W-:Y:S02]  /*2af0*/  MOV R121, 0xffffffff ;  /* 0xffffffff00797802 */ /* 0x000fe40000000f00 */
[----:B------:R-:W-:Y:S02]  /*2b00*/  MOV R80, 0x2b20 ;  /* 0x00002b2000507802 */ /* 0x000fe40000000f00 */
[----:B------:R-:W-:Y:S05]  /*2b10*/  CALL.REL.NOINC `($__internal_163_$__cuda_sm70_shflsync_down_p) ;  /* 0x0000002000007944 */ /* 0x000fea0003c00000 */
[----:B-1----:R-:W-:Y:S01]  /*2b20*/  MOV R80, R86 ;  /* 0x0000005600507202 */ /* 0x002fe20000000f00 */
[----:B0-----:R-:W-:Y:S05]  /*2b30*/  BRA `(.L_x_5602) ;  /* 0xffffe63000007947 */ /* 0x001fea000383ffff */
        .weak           $__internal_163_$__cuda_sm70_shflsync_down_p
        .type           $__internal_163_$__cuda_sm70_shflsync_down_p,@function
        .size           $__internal_163_$__cuda_sm70_shflsync_down_p,(.L_x_6965 - $__internal_163_$__cuda_sm70_shflsync_down_p)
$__internal_163_$__cuda_sm70_shflsync_down_p:
[----:B------:R-:W-:Y:S01]  /*2b40*/  HFMA2.MMA R81, -RZ, RZ, 0, 0 ;  /* 0x00000000ff517435 */ /* 0x000fe200000001ff */
[----:B------:R-:W-:Y:S04]  /*2b50*/  WARPSYNC R121 ;  /* 0x0000007900007348 */ /* 0x000fe80003800000 */
[----:B------:R0:W1:Y:S01]  /*2b60*/  SHFL.DOWN PT, R86, R86, R105, R120 ;  /* 0x0800006956567389 */ /* 0x00006200000e0078 */
[----:B------:R-:W-:Y:S05]  /*2b70*/  RET.REL.NODEC R80 `(_ZN10layer_norm13ln_bwd_kernelINS_13Kernel_traitsI6__halfffffjLj2048ELj1ELj1ELj4ELj16ENS_18Kernel_traits_baseILj2048ES2_ffffjLj128EEEEELb0ELb0ELb1ELb1EEEvNS_9BwdParamsE) ;  /* 0xffffd48050007950 */ /* 0x000fea0003c3ffff */
.L_x_5603:
        /* <DEDUP_REMOVED lines=16> */
.L_x_6965:


//--------------------- .text._ZN10layer_norm13ln_bwd_kernelINS_13Kernel_traitsI6__halfffffjLj2048ELj1ELj1ELj4ELj16ENS_18Kernel_traits_baseILj2048ES2_ffffjLj128EEEEELb0ELb1ELb0ELb0EEEvNS_9BwdParamsE --------------------------
	.section	.text._ZN10layer_norm13ln_bwd_kernelINS_13Kernel_traitsI6__halfffffjLj2048ELj1ELj1ELj4ELj16ENS_18Kernel_traits_baseILj2048ES2_ffffjLj128EEEEELb0ELb1ELb0ELb0EEEvNS_9BwdParamsE,"ax",@progbits
	.sectioninfo	@"SHI_REGISTERS=163"
	.align	128
        .global         _ZN10layer_norm13ln_bwd_kernelINS_13Kernel_traitsI6__halfffffjLj2048ELj1ELj1ELj4ELj16ENS_18Kernel_traits_baseILj2048ES2_ffffjLj128EEEEELb0ELb1ELb0ELb0EEEvNS_9BwdParamsE
        .type           _ZN10layer_norm13ln_bwd_kernelINS_13Kernel_traitsI6__halfffffjLj2048ELj1ELj1ELj4ELj16ENS_18Kernel_traits_baseILj2048ES2_ffffjLj128EEEEELb0ELb1ELb0ELb0EEEvNS_9BwdParamsE,@function
        .size           _ZN10layer_norm13ln_bwd_kernelINS_13Kernel_traitsI6__halfffffjLj2048ELj1ELj1ELj4ELj16ENS_18Kernel_traits_baseILj2048ES2_ffffjLj128EEEEELb0ELb1ELb0ELb0EEEvNS_9BwdParamsE,(.L_x_6966 - _ZN10layer_norm13ln_bwd_kernelINS_13Kernel_traitsI6__halfffffjLj2048ELj1ELj1ELj4ELj16ENS_18Kernel_traits_baseILj2048ES2_ffffjLj128EEEEELb0ELb1ELb0ELb0EEEvNS_9BwdParamsE)
        .other          _ZN10layer_norm13ln_bwd_kernelINS_13Kernel_traitsI6__halfffffjLj2048ELj1ELj1ELj4ELj16ENS_18Kernel_traits_baseILj2048ES2_ffffjLj128EEEEELb0ELb1ELb0ELb0EEEvNS_9BwdParamsE,@"STO_CUDA_ENTRY STV_DEFAULT"
_ZN10layer_norm13ln_bwd_kernelINS_13Kernel_traitsI6__halfffffjLj2048ELj1ELj1ELj4ELj16ENS_18Kernel_traits_baseILj2048ES2_ffffjLj128EEEEELb0ELb1ELb0ELb0EEEvNS_9BwdParamsE:
.text._ZN10layer_norm13ln_bwd_kernelINS_13Kernel_traitsI6__halfffffjLj2048ELj1ELj1ELj4ELj16ENS_18Kernel_traits_baseILj2048ES2_ffffjLj128EEEEELb0ELb1ELb0ELb0EEEvNS_9BwdParamsE:
        /* <DEDUP_REMOVED lines=16> */
[----:B------:R-:W-:Y:S01]  /*0100*/  @P2 IMAD.WIDE.U32 R4, R24, R9, c[0x0][0x1b0] ;  /* 0x00006c0018042625 */ /* 0x000fe200078e0009 */
[----:B------:R-:W-:-:S03]  /*0110*/  @P5 MOV R25, 0x8 ;  /* 0x0000000800195802 */ /* 0x000fc60000000f00 */
[C---:B------:R-:W-:Y:S01]  /*0120*/  @P2 IMAD.WIDE.U32 R8, R24.reuse, R9, c[0x0][0x1c8] ;  /* 0x0000720018082625 */ /* 0x040fe200078e0009 */
[----:B------:R-:W-:Y:S01]  /*0130*/  @P2 LOP3.LUT R24, R24, 0x80, RZ, 0xfc, !PT ;  /* 0x0000008018182812 */ /* 0x000fe200078efcff */
[----:B------:R0:W5:Y:S04]  /*0140*/  @P2 LDG.E.64 R6, [R4.64] ;  /* 0x0000000404062981 */ /* 0x000168000c1e1b00 */
[CC--:B------:R-:W-:Y:S01]  /*0150*/  @P3 IMAD.WIDE.U32 R26, R24.reuse, R33.reuse, c[0x0][0x1b0] ;  /* 0x00006c00181a3625 */ /* 0x0c0fe200078e0021 */
[----:B------:R0:W5:Y:S03]  /*0160*/  @P2 LDG.E.64 R10, [R8.64] ;  /* 0x00000004080a2981 */ /* 0x000166000c1e1b00 */
[C---:B------:R-:W-:Y:S01]  /*0170*/  @P3 IMAD.WIDE.U32 R32, R24.reuse, R33, c[0x0][0x1c8] ;  /* 0x0000720018203625 */ /* 0x040fe200078e0021 */
[----:B------:R-:W-:Y:S01]  /*0180*/  @P3 IADD3 R24, R24, 0x80, RZ ;  /* 0x0000008018183810 */ /* 0x000fe20007ffe0ff */
[----:B------:R0:W5:Y:S04]  /*0190*/  @P3 LDG.E.64 R12, [R26.64] ;  /* 0x000000041a0c3981 */ /* 0x000168000c1e1b00 */
[CC--:B------:R-:W-:Y:S01]  /*01a0*/  @P4 IMAD.WIDE.U32 R34, R24.reuse, R37.reuse, c[0x0][0x1b0] ;  /* 0x00006c0018224625 */ /* 0x0c0fe200078e0025 */
[----:B------:R-:W1:Y:S01]  /*01b0*/  S2UR UR6, SR_CTAID.X ;  /* 0x00000000000679c3 */ /* 0x000e620000002500 */
[----:B------:R2:W5:Y:S02]  /*01c0*/  @P3 LDG.E.64 R14, [R32.64] ;  /* 0x00000004200e3981 */ /* 0x000564000c1e1b00 */
[C---:B------:R-:W-:Y:S01]  /*01d0*/  @P4 IMAD.WIDE.U32 R36, R24.reuse, R37, c[0x0][0x1c8] ;  /* 0x0000720018244625 */ /* 0x040fe200078e0025 */
[----:B------:R-:W-:Y:S01]  /*01e0*/  @P4 IADD3 R24, R24, 0x80, RZ ;  /* 0x0000008018184810 */ /* 0x000fe20007ffe0ff */
[----:B------:R3:W5:Y:S04]  /*01f0*/  @P4 LDG.E.64 R16, [R34.64] ;  /* 0x0000000422104981 */ /* 0x000768000c1e1b00 */
[CC--:B------:R-:W-:Y:S01]  /*0200*/  @P5 IMAD.WIDE.U32 R20, R24.reuse, R25.reuse, c[0x0][0x1b0] ;  /* 0x00006c0018145625 */ /* 0x0c0fe200078e0019 */
[----:B------:R4:W5:Y:S03]  /*0210*/  @P4 LDG.E.64 R18, [R36.64] ;  /* 0x0000000424124981 */ /* 0x000966000c1e1b00 */
[----:B------:R-:W-:Y:S01]  /*0220*/  @P5 IMAD.WIDE.U32 R24, R24, R25, c[0x0][0x1c8] ;  /* 0x0000720018185625 */ /* 0x000fe200078e0019 */
[----:B------:R0:W5:Y:S04]  /*0230*/  @P5 LDG.E.64 R22, [R20.64] ;  /* 0x0000000414165981 */ /* 0x000168000c1e1b00 */
[----:B------:R0:W5:Y:S01]  /*0240*/  @P5 LDG.E.64 R2, [R24.64] ;  /* 0x0000000418025981 */ /* 0x000162000c1e1b00 */
[----:B-1----:R-:W-:-:S04]  /*0250*/  LEA.HI R112, R110, UR6, RZ, 0x19 ;  /* 0x000000066e707c11 */ /* 0x002fc8000f8fc8ff */
[----:B------:R-:W-:Y:S01]  /*0260*/  ISETP.GE.AND P0, PT, R112, c[0x0][0x164], PT ;  /* 0x0000590070007a0c */ /* 0x000fe20003f06270 */
[----:B------:R-:W-:Y:S01]  /*0270*/  CS2R R28, SRZ ;  /* 0x00000000001c7805 */ /* 0x000fe2000001ff00 */
[----:B------:R-:W-:Y:S01]  /*0280*/  CS2R R30, SRZ ;  /* 0x00000000001e7805 */ /* 0x000fe2000001ff00 */
[----:B------:R-:W-:Y:S01]  /*0290*/  CS2R R76, SRZ ;  /* 0x00000000004c7805 */ /* 0x000fe2000001ff00 */
[----:B------:R-:W-:Y:S01]  /*02a0*/  CS2R R78, SRZ ;  /* 0x00000000004e7805 */ /* 0x000fe2000001ff00 */
[----:B--2---:R-:W-:Y:S01]  /*02b0*/  CS2R R32, SRZ ;  /* 0x0000000000207805 */ /* 0x004fe2000001ff00 */
[----:B---3--:R-:W-:Y:S01]  /*02c0*/  CS2R R34, SRZ ;  /* 0x0000000000227805 */ /* 0x008fe2000001ff00 */
[----:B----4-:R-:W-:Y:S01]  /*02d0*/  CS2R R36, SRZ ;  /* 0x0000000000247805 */ /* 0x010fe2000001ff00 */
        /* <DEDUP_REMOVED lines=19> */
[--C-:B-----5:R-:W-:Y:S01]  /*0410*/  SHF.R.U64 R106, R6, 0x10, R7.reuse ;  /* 0x00000010066a7819 */ /* 0x120fe20000001207 */
[----:B------:R-:W-:Y:S01]  /*0420*/  HFMA2.MMA R111, -RZ, RZ, 0, 5.9604644775390625e-08 ;  /* 0x00000001ff6f7435 */ /* 0x000fe200000001ff */
[----:B------:R-:W-:Y:S01]  /*0430*/  MOV R107, R7 ;  /* 0x00000007006b7202 */ /* 0x000fe20000000f00 */
[----:B------:R-:W-:Y:S01]  /*0440*/  HFMA2.MMA R29, -RZ, RZ, 0, 0 ;  /* 0x00000000ff1d7435 */ /* 0x000fe200000001ff */
[----:B------:R-:W-:Y:S01]  /*0450*/  SHF.R.U32.HI R104, RZ, 0x10, R7 ;  /* 0x00000010ff687819 */ /* 0x000fe20000011607 */
[----:B------:R-:W-:Y:S01]  /*0460*/  HADD2.F32 R106, -RZ, R106.H0_H0 ;  /* 0x2000006aff6a7230 */ /* 0x000fe20000004100 */
[----:B------:R-:W-:Y:S01]  /*0470*/  MOV R105, R12 ;  /* 0x0000000c00697202 */ /* 0x000fe20000000f00 */
[----:B------:R-:W-:Y:S01]  /*0480*/  HADD2.F32 R107, -RZ, R107.H0_H0 ;  /* 0x2000006bff6b7230 */ /* 0x000fe20000004100 */
[----:B------:R-:W-:Y:S01]  /*0490*/  SHF.R.U64 R102, R12, 0x10, R13 ;  /* 0x000000100c667819 */ /* 0x000fe2000000120d */
[----:B------:R-:W-:Y:S01]  /*04a0*/  HADD2.F32 R104, -RZ, R104.H0_H0 ;  /* 0x20000068ff687230 */ /* 0x000fe20000004100 */
[----:B------:R-:W-:Y:S01]  /*04b0*/  MOV R4, R16 ;  /* 0x0000001000047202 */ /* 0x000fe20000000f00 */
[----:B------:R-:W-:Y:S01]  /*04c0*/  HADD2.F32 R105, -RZ, R105.H0_H0 ;  /* 0x20000069ff697230 */ /* 0x000fe20000004100 */
[----:B------:R-:W-:Y:S01]  /*04d0*/  SHF.R.U64 R75, R16, 0x10, R17 ;  /* 0x00000010104b7819 */ /* 0x000fe20000001211 */
[----:B------:R-:W-:Y:S01]  /*04e0*/  HADD2.F32 R102, -RZ, R102.H0_H0 ;  /* 0x20000066ff667230 */ /* 0x000fe20000004100 */
[----:B------:R-:W-:-:S02]  /*04f0*/  MOV R20, R18 ;  /* 0x0000001200147202 */ /* 0x000fc40000000f00 */
[----:B------:R-:W-:Y:S02]  /*0500*/  MOV R109, R6 ;  /* 0x00000006006d7202 */ /* 0x000fe40000000f00 */
[----:B------:R-:W-:Y:S02]  /*0510*/  MOV R103, R13 ;  /* 0x0000000d00677202 */ /* 0x000fe40000000f00 */
[----:B------:R-:W-:Y:S01]  /*0520*/  SHF.R.U32.HI R0, RZ, 0x10, R13 ;  /* 0x00000010ff007819 */ /* 0x000fe2000001160d */
[----:B------:R-:W-:Y:S01]  /*0530*/  HADD2.F32 R109, -RZ, R109.H0_H0 ;  /* 0x2000006dff6d7230 */ /* 0x000fe20000004100 */
[----:B------:R-:W-:Y:S01]  /*0540*/  MOV R5, R17 ;  /* 0x0000001100057202 */ /* 0x000fe20000000f00 */
[----:B------:R-:W-:Y:S01]  /*0550*/  HADD2.F32 R103, -RZ, R103.H0_H0 ;  /* 0x20000067ff677230 */ /* 0x000fe20000004100 */
[----:B------:R-:W-:Y:S01]  /*0560*/  SHF.R.U32.HI R74, RZ, 0x10, R17 ;  /* 0x00000010ff4a7819 */ /* 0x000fe20000011611 */
[----:B------:R-:W-:Y:S01]  /*0570*/  HADD2.F32 R0, -RZ, R0.H0_H0 ;  /* 0x20000000ff007230 */ /* 0x000fe20000004100 */
[----:B------:R-:W-:-:S02]  /*0580*/  SHF.R.U64 R7, R22, 0x10, R23 ;  /* 0x0000001016077819 */ /* 0x000fc40000001217 */
[----:B------:R-:W-:Y:S02]  /*0590*/  MOV R8, R23 ;  /* 0x0000001700087202 */ /* 0x000fe40000000f00 */
[----:B------:R-:W-:Y:S01]  /*05a0*/  SHF.R.U32.HI R9, RZ, 0x10, R23 ;  /* 0x00000010ff097819 */ /* 0x000fe20000011617 */
[----:B------:R-:W-:Y:S01]  /*05b0*/  HADD2.F32 R7, -RZ, R7.H0_H0 ;  /* 0x20000007ff077230 */ /* 0x000fe20000004100 */
[----:B------:R-:W-:Y:S01]  /*05c0*/  MOV R12, R10 ;  /* 0x0000000a000c7202 */ /* 0x000fe20000000f00 */
[----:B------:R-:W-:Y:S01]  /*05d0*/  HADD2.F32 R8, -RZ, R8.H0_H0 ;  /* 0x20000008ff087230 */ /* 0x000fe20000004100 */
[----:B------:R-:W-:Y:S01]  /*05e0*/  MOV R16, R14 ;  /* 0x0000000e00107202 */ /* 0x000fe20000000f00 */
[----:B------:R-:W-:Y:S01]  /*05f0*/  HADD2.F32 R9, -RZ, R9.H0_H0 ;  /* 0x20000009ff097230 */ /* 0x000fe20000004100 */
[----:B------:R-:W-:Y:S02]  /*0600*/  MOV R21, R19 ;  /* 0x0000001300157202 */ /* 0x000fe40000000f00 */
[----:B------:R-:W-:-:S02]  /*0610*/  MOV R6, R22 ;  /* 0x0000001600067202 */ /* 0x000fc40000000f00 */
[----:B------:R-:W-:Y:S02]  /*0620*/  MOV R13, R11 ;  /* 0x0000000b000d7202 */ /* 0x000fe40000000f00 */
[----:B------:R-:W-:Y:S01]  /*0630*/  MOV R17, R15 ;  /* 0x0000000f00117202 */ /* 0x000fe20000000f00 */
[----:B------:R-:W-:Y:S01]  /*0640*/  HADD2.F32 R6, -RZ, R6.H0_H0 ;  /* 0x20000006ff067230 */ /* 0x000fe20000004100 */
[----:B------:R-:W-:Y:S02]  /*0650*/  SHF.R.U32.HI R23, RZ, 0x10, R19 ;  /* 0x00000010ff177819 */ /* 0x000fe40000011613 */
[--C-:B------:R-:W-:Y:S01]  /*0660*/  SHF.R.U64 R73, R10, 0x10, R11.reuse ;  /* 0x000000100a497819 */ /* 0x100fe2000000120b */
[----:B------:R-:W-:Y:S01]  /*0670*/  HADD2.F32 R10, -RZ, R12.H0_H0 ;  /* 0x2000000cff0a7230 */ /* 0x000fe20000004100 */
[----:B------:R-:W-:Y:S01]  /*0680*/  SHF.R.U32.HI R26, RZ, 0x10, R11 ;  /* 0x00000010ff1a7819 */ /* 0x000fe2000001160b */
[----:B------:R-:W-:Y:S01]  /*0690*/  HADD2.F32 R12, -RZ, R13.H0_H0 ;  /* 0x2000000dff0c7230 */ /* 0x000fe20000004100 */
[--C-:B------:R-:W-:Y:S01]  /*06a0*/  SHF.R.U64 R72, R14, 0x10, R15.reuse ;  /* 0x000000100e487819 */ /* 0x100fe2000000120f */
[----:B------:R-:W-:Y:S01]  /*06b0*/  HADD2.F32 R14, -RZ, R16.H0_H0 ;  /* 0x20000010ff0e7230 */ /* 0x000fe20000004100 */
[----:B------:R-:W-:Y:S01]  /*06c0*/  SHF.R.U32.HI R25, RZ, 0x10, R15 ;  /* 0x00000010ff197819 */ /* 0x000fe2000001160f */
[----:B------:R-:W-:Y:S01]  /*06d0*/  HADD2.F32 R16, -RZ, R17.H0_H0 ;  /* 0x20000011ff107230 */ /* 0x000fe20000004100 */
[----:B------:R-:W-:Y:S01]  /*06e0*/  SHF.R.U64 R27, R18, 0x10, R19 ;  /* 0x00000010121b7819 */ /* 0x000fe20000001213 */
        /* <DEDUP_REMOVED lines=17> */
[----:B------:R-:W-:Y:S02]  /*0800*/  HADD2.F32 R23, -RZ, R24.H0_H0 ;  /* 0x20000018ff177230 */ /* 0x000fe40000004100 */
[----:B------:R-:W-:Y:S02]  /*0810*/  HADD2.F32 R100, -RZ, R100.H0_H0 ;  /* 0x20000064ff647230 */ /* 0x000fe40000004100 */
[----:B0-----:R-:W-:Y:S02]  /*0820*/  HADD2.F32 R101, -RZ, R101.H0_H0 ;  /* 0x20000065ff657230 */ /* 0x001fe40000004100 */
.L_x_5623:
[----:B------:R-:W-:Y:S02]  /*0830*/  MOV R95, 0x4 ;  /* 0x00000004005f7802 */ /* 0x000fe40000000f00 */
[----:B------:R-:W-:-:S02]  /*0840*/  ISETP.NE.U32.AND P0, PT, RZ, c[0x0][0x1c0], PT ;  /* 0x00007000ff007a0c */ /* 0x000fc40003f05070 */
[----:B------:R-:W-:Y:S01]  /*0850*/  SHF.R.S32.HI R93, RZ, 0x1f, R112 ;  /* 0x0000001fff5d7819 */ /* 0x000fe20000011470 */
[----:B------:R-:W-:Y:S01]  /*0860*/  IMAD.WIDE R96, R112, R95, c[0x0][0x1a0] ;  /* 0x0000680070607625 */ /* 0x000fe200078e025f */
[----:B------:R-:W-:-:S03]  /*0870*/  ISETP.NE.AND.EX P0, PT, RZ, c[0x0][0x1c4], PT, P0 ;  /* 0x00007100ff007a0c */ /* 0x000fc60003f05300 */
[C---:B------:R-:W-:Y:S02]  /*0880*/  IMAD.WIDE R94, R112.reuse, R95, c[0x0][0x1a8] ;  /* 0x00006a00705e7625 */ /* 0x040fe400078e025f */
[----:B------:R-:W2:Y:S04]  /*0890*/  LDG.E R96, [R96.64] ;  /* 0x0000000460607981 */ /* 0x000ea8000c1e1900 */
[----:B------:R0:W5:Y:S01]  /*08a0*/  LDG.E R121, [R94.64] ;  /* 0x000000045e797981 */ /* 0x000162000c1e1900 */
[----:B------:R-:W-:-:S03]  /*08b0*/  IMAD R98, R112, c[0x0][0x168], RZ ;  /* 0x00005a0070627a24 */ /* 0x000fc600078e02ff */
[C---:B------:R-:W-:Y:S02]  /*08c0*/  @P0 LEA R92, P1, R112.reuse, c[0x0][0x1c0], 0x2 ;  /* 0x00007000705c0a11 */ /* 0x040fe400078210ff */
[----:B------:R-:W-:Y:S02]  /*08d0*/  SHF.R.S32.HI R99, RZ, 0x1f, R98 ;  /* 0x0000001fff637819 */ /* 0x000fe40000011462 */
[----:B------:R-:W-:Y:S02]  /*08e0*/  MOV R123, 0x3f800000 ;  /* 0x3f800000007b7802 */ /* 0x000fe40000000f00 */
[----:B------:R-:W-:Y:S02]  /*08f0*/  @P0 LEA.HI.X R93, R112, c[0x0][0x1c4], R93, 0x2, P1 ;  /* 0x00007100705d0a11 */ /* 0x000fe400008f145d */
[----:B------:R-:W-:Y:S02]  /*0900*/  LEA.HI R99, R99, R98, RZ, 0x2 ;  /* 0x0000006263637211 */ /* 0x000fe400078f10ff */
[----:B------:R-:W-:Y:S01]  /*0910*/  LOP3.LUT R122, R110, 0x7f, RZ, 0xc0, !PT ;  /* 0x0000007f6e7a7812 */ /* 0x000fe200078ec0ff */
[----:B------:R0:W5:Y:S01]  /*0920*/  @P0 LDG.E R123, [R92.64] ;  /* 0x000000045c7b0981 */ /* 0x000162000c1e1900 */
[----:B------:R-:W-:Y:S01]  /*0930*/  ISETP.NE.AND P0, PT, R108, RZ, PT ;  /* 0x000000ff6c00720c */ /* 0x000fe20003f05270 */
[----:B------:R-:W-:Y:S01]  /*0940*/  BSSY B0, `(.L_x_5605) ;  /* 0x0000031000007945 */ /* 0x000fe20003800000 */
[----:B------:R-:W-:-:S02]  /*0950*/  LEA.HI.SX32 R122, R99, R122, 0x1e ;  /* 0x0000007a637a7211 */ /* 0x000fc400078ff2ff */
[----:B------:R-:W-:Y:S02]  /*0960*/  LOP3.LUT P1, RZ, R111, 0xff, RZ, 0xc0, !PT ;  /* 0x000000ff6fff7812 */ /* 0x000fe4000782c0ff */
[----:B------:R-:W-:Y:S02]  /*0970*/  MOV R151, RZ ;  /* 0x000000ff00977202 */ /* 0x000fe40000000f00 */
[----:B------:R-:W-:Y:S02]  /*0980*/  MOV R149, RZ ;  /* 0x000000ff00957202 */ /* 0x000fe40000000f00 */
[----:B------:R-:W-:Y:S02]  /*0990*/  SHF.R.U32.HI R125, RZ, 0x5, R110 ;  /* 0x00000005ff7d7819 */ /* 0x000fe4000001166e */
        /* <DEDUP_REMOVED lines=20> */
[----:B------:R-:W-:Y:S02]  /*0ae0*/  FADD.FTZ R94, -R124, R94 ;  /* 0x0000005e7c5e7221 */ /* 0x000fe40000010100 */
        /* <DEDUP_REMOVED lines=22> */
.L_x_5606:
[----:B0-----:R-:W-:Y:S05]  /*0c50*/  BSYNC B0 ;  /* 0x0000000000007941 */ /* 0x001fea0003800000 */
.L_x_5605:
        /* <DEDUP_REMOVED lines=42> */
.L_x_5608:
[----:B0-----:R-:W-:Y:S05]  /*0f00*/  BSYNC B0 ;  /* 0x0000000000007941 */ /* 0x001fea0003800000 */
.L_x_5607:
        /* <DEDUP_REMOVED lines=42> */
.L_x_5610:
[----:B0-----:R-:W-:Y:S05]  /*11b0*/  BSYNC B0 ;  /* 0x0000000000007941 */ /* 0x001fea0003800000 */
.L_x_5609:
        /* <DEDUP_REMOVED lines=41> */
.L_x_5612:
[----:B0-----:R-:W-:Y:S05]  /*1450*/  BSYNC B0 ;  /* 0x0000000000007941 */ /* 0x001fea0003800000 */
.L_x_5611:
[----:B------:R-:W-:Y:S02]  /*1460*/  LOP3.LUT R147, R125, 0x7fffffc, RZ, 0xc0, !PT ;  /* 0x07fffffc7d937812 */ /* 0x000fe400078ec0ff */
[----:B------:R-:W-:Y:S02]  /*1470*/  LOP3.LUT P0, RZ, R110, 0x1f, RZ, 0xc0, !PT ;  /* 0x0000001f6eff7812 */ /* 0x000fe4000780c0ff */
[----:B------:R-:W-:Y:S01]  /*1480*/  @!P1 IADD3 R147, R147, 0x4, RZ ;  /* 0x0000000493939810 */ /* 0x000fe20007ffe0ff */
[----:B------:R-:W-:Y:S08]  /*1490*/  BRA.DIV ~URZ, `(.L_x_5613) ;  /* 0x000011e27f007947 */ /* 0x000ff0000b800000 */
[----:B------:R0:W1:Y:S02]  /*14a0*/  SHFL.DOWN PT, R94, R151, 0x10, 0x1f ;  /* 0x0a001f00975e7f89 */ /* 0x00006400000e0000 */
.L_x_5624:
        /* <DEDUP_REMOVED lines=18> */
.L_x_5625:
[----:B------:R-:W-:Y:S01]  /*15d0*/  @!P0 LOP3.LUT R94, R125, 0x3, RZ, 0xc0, !PT ;  /* 0x000000037d5e8812 */ /* 0x000fe200078ec0ff */
[----:B---3--:R-:W-:Y:S01]  /*15e0*/  FADD.FTZ R124, R124, R97 ;  /* 0x000000617c7c7221 */ /* 0x008fe20000010000 */
[----:B------:R-:W-:Y:S01]  /*15f0*/  WARPSYNC 0xffffffff ;  /* 0xffffffff00007948 */ /* 0x000fe20003800000 */
[----:B--2---:R-:W-:Y:S01]  /*1600*/  FADD.FTZ R125, R92, R99 ;  /* 0x000000635c7d7221 */ /* 0x004fe20000010000 */
[----:B------:R-:W-:Y:S01]  /*1610*/  @!P0 IADD3 R149, R147, R94, RZ ;  /* 0x0000005e93958210 */ /* 0x000fe20007ffe0ff */
[----:B------:R-:W-:Y:S04]  /*1620*/  BSSY B0, `(.L_x_5615) ;  /* 0x0000040000007945 */ /* 0x000fe80003800000 */
[----:B------:R-:W-:Y:S04]  /*1630*/  @!P0 STS.64 [R149.X8+0x2000], R124 ;  /* 0x0020007c95008388 */ /* 0x000fe80000008a00 */
[----:B------:R-:W-:Y:S01]  /*1640*/  BAR.SYNC.DEFER_BLOCKING 0x0 ;  /* 0x0000000000007b1d */ /* 0x000fe20000010000 */
[----:B------:R-:W-:-:S05]  /*1650*/  ISETP.NE.AND P0, PT, R108, RZ, PT ;  /* 0x000000ff6c00720c */ /* 0x000fca0003f05270 */
[----:B------:R-:W2:Y:S04]  /*1660*/  LDS.128 R92, [R147.X8+0x2000] ;  /* 0x00200000935c7984 */ /* 0x000ea80000008c00 */
[----:B-1----:R-:W1:Y:S01]  /*1670*/  LDS.128 R96, [R147.X8+0x2010] ;  /* 0x0020100093607984 */ /* 0x002e620000008c00 */
[----:B0-2---:R-:W-:Y:S02]  /*1680*/  FADD.FTZ R151, RZ, R92 ;  /* 0x0000005cff977221 */ /* 0x005fe40000010000 */
        /* <DEDUP_REMOVED lines=22> */
[----:B------:R-:W-:Y:S01]  /*17f0*/  ISETP.NE.U32.AND P0, PT, RZ, c[0x0][0x258], PT ;  /* 0x00009600ff007a0c */ /* 0x000fe20003f05070 */
[----:B------:R-:W-:-:S02]  /*1800*/  FADD.FTZ R96, R132, -R97 ;  /* 0x8000006184607221 */ /* 0x000fc40000010000 */
[----:B------:R-:W-:Y:S01]  /*1810*/  FADD.FTZ R98, R141, -R98 ;  /* 0x800000628d627221 */ /* 0x000fe20000010000 */
[----:B------:R-:W-:Y:S01]  /*1820*/  ISETP.NE.AND.EX P0, PT, RZ, c[0x0][0x25c], PT, P0 ;  /* 0x00009700ff007a0c */ /* 0x000fe20003f05300 */
        /* <DEDUP_REMOVED lines=15> */
[----:B------:R-:W-:Y:S01]  /*1920*/  SEL R83, R96, R83, P0 ;  /* 0x0000005360537207 */ /* 0x000fe20000000000 */
[----:B------:R-:W-:-:S02]  /*1930*/  FMUL.FTZ R149, R99, R123 ;  /* 0x0000007b63957220 */ /* 0x000fc40000410000 */
[----:B------:R-:W-:Y:S02]  /*1940*/  FMUL.FTZ R160, R96, R123 ;  /* 0x0000007b60a07220 */ /* 0x000fe40000410000 */
[----:B------:R-:W-:-:S04]  /*1950*/  @P6 IMAD.WIDE.U32 R156, R122, R155, c[0x0][0x258] ;  /* 0x000096007a9c6625 */ /* 0x000fc800078e009b */
[C---:B------:R-:W-:Y:S01]  /*1960*/  IMAD.WIDE.U32 R154, R122.reuse, R155, c[0x0][0x248] ;  /* 0x000092007a9a7625 */ /* 0x040fe200078e009b */
[----:B------:R0:W-:Y:S01]  /*1970*/  @P6 STG.E.128 [R156.64], R80 ;  /* 0x000000509c006986 */ /* 0x0001e2000c101d04 */
[----:B------:R-:W-:Y:S02]  /*1980*/  IADD3 R122, R122, 0x80, RZ ;  /* 0x000000807a7a7810 */ /* 0x000fe40007ffe0ff */
[----:B------:R-:W-:Y:S02]  /*1990*/  FMUL.FTZ R96, R10, R147 ;  /* 0x000000930a607220 */ /* 0x000fe40000410000 */
[----:B------:R-:W-:Y:S02]  /*19a0*/  FMUL.FTZ R97, R11, R158 ;  /* 0x0000009e0b617220 */ /* 0x000fe40000410000 */
[----:B------:R-:W-:Y:S02]  /*19b0*/  FMUL.FTZ R98, R12, R149 ;  /* 0x000000950c627220 */ /* 0x000fe40000410000 */
[----:B------:R-:W-:-:S05]  /*19c0*/  FMUL.FTZ R99, R13, R160 ;  /* 0x000000a00d637220 */ /* 0x000fca0000410000 */
[----:B------:R0:W-:Y:S01]  /*19d0*/  STG.E.128 [R154.64], R96 ;  /* 0x000000609a007986 */ /* 0x0001e2000c101d04 */
[----:B--2---:R-:W-:Y:S02]  /*19e0*/  FFMA.FTZ R52, R147, R92, R52 ;  /* 0x0000005c93347223 */ /* 0x004fe40000010034 */
[----:B------:R-:W-:Y:S02]  /*19f0*/  FFMA.FTZ R53, R93, R158, R53 ;  /* 0x0000009e5d357223 */ /* 0x000fe40000010035 */
[----:B------:R-:W-:Y:S02]  /*1a00*/  FFMA.FTZ R54, R94, R149, R54 ;  /* 0x000000955e367223 */ /* 0x000fe40000010036 */
[----:B------:R-:W-:Y:S02]  /*1a10*/  FFMA.FTZ R55, R95, R160, R55 ;  /* 0x000000a05f377223 */ /* 0x000fe40000010037 */
.L_x_5616:
[----:B0-----:R-:W-:Y:S05]  /*1a20*/  BSYNC B0 ;  /* 0x0000000000007941 */ /* 0x001fea0003800000 */
.L_x_5615:
[----:B------:R-:W-:Y:S01]  /*1a30*/  BSSY B0, `(.L_x_5617) ;  /* 0x0000032000007945 */ /* 0x000fe20003800000 */
        /* <DEDUP_REMOVED lines=27> */
[----:B------:R-:W-:Y:S01]  /*1bf0*/  @P6 LEA R156, P1, R122, c[0x0][0x258], 0x4 ;  /* 0x000096007a9c6a11 */ /* 0x000fe200078220ff */
[----:B------:R-:W-:Y:S01]  /*1c00*/  FMUL.FTZ R147, R97, R123 ;  /* 0x0000007b61937220 */ /* 0x000fe20000410000 */
[C---:B------:R-:W-:Y:S01]  /*1c10*/  SEL R81, R98.reuse, R81, P0 ;  /* 0x0000005162517207 */ /* 0x040fe20000000000 */
[-C--:B------:R-:W-:Y:S01]  /*1c20*/  FMUL.FTZ R158, R98, R123.reuse ;  /* 0x0000007b629e7220 */ /* 0x080fe20000410000 */
[C---:B------:R-:W-:Y:S01]  /*1c30*/  SEL R82, R99.reuse, R82, P0 ;  /* 0x0000005263527207 */ /* 0x040fe20000000000 */
[----:B------:R-:W-:Y:S01]  /*1c40*/  FMUL.FTZ R149, R99, R123 ;  /* 0x0000007b63957220 */ /* 0x000fe20000410000 */
[C---:B------:R-:W-:Y:S01]  /*1c50*/  SEL R83, R96.reuse, R83, P0 ;  /* 0x0000005360537207 */ /* 0x040fe20000000000 */
[----:B------:R-:W-:Y:S01]  /*1c60*/  FMUL.FTZ R160, R96, R123 ;  /* 0x0000007b60a07220 */ /* 0x000fe20000410000 */
[----:B------:R-:W-:Y:S01]  /*1c70*/  LEA R154, P0, R122, c[0x0][0x248], 0x4 ;  /* 0x000092007a9a7a11 */ /* 0x000fe200078020ff */
[----:B------:R-:W-:Y:S01]  /*1c80*/  FMUL.FTZ R96, R14, R147 ;  /* 0x000000930e607220 */ /* 0x000fe20000410000 */
[C---:B------:R-:W-:Y:S01]  /*1c90*/  @P6 LEA.HI.X R157, R122.reuse, c[0x0][0x25c], RZ, 0x4, P1 ;  /* 0x000097007a9d6a11 */ /* 0x040fe200008f24ff */
[----:B------:R-:W-:Y:S01]  /*1ca0*/  FMUL.FTZ R97, R15, R158 ;  /* 0x0000009e0f617220 */ /* 0x000fe20000410000 */
[----:B------:R-:W-:Y:S01]  /*1cb0*/  LEA.HI.X R155, R122, c[0x0][0x24c], RZ, 0x4, P0 ;  /* 0x000093007a9b7a11 */ /* 0x000fe200000f24ff */
[----:B------:R-:W-:Y:S01]  /*1cc0*/  FMUL.FTZ R98, R16, R149 ;  /* 0x0000009510627220 */ /* 0x000fe20000410000 */
[----:B------:R-:W-:Y:S01]  /*1cd0*/  IADD3 R122, R122, 0x80, RZ ;  /* 0x000000807a7a7810 */ /* 0x000fe20007ffe0ff */
[----:B------:R-:W-:Y:S01]  /*1ce0*/  FMUL.FTZ R99, R17, R160 ;  /* 0x000000a011637220 */ /* 0x000fe20000410000 */
[----:B------:R0:W-:Y:S04]  /*1cf0*/  @P6 STG.E.128 [R156.64], R80 ;  /* 0x000000509c006986 */ /* 0x0001e8000c101d04 */
[----:B------:R0:W-:Y:S01]  /*1d00*/  STG.E.128 [R154.64], R96 ;  /* 0x000000609a007986 */ /* 0x0001e2000c101d04 */
[----:B--2---:R-:W-:-:S02]  /*1d10*/  FFMA.FTZ R56, R147, R92, R56 ;  /* 0x0000005c93387223 */ /* 0x004fc40000010038 */
[----:B------:R-:W-:Y:S02]  /*1d20*/  FFMA.FTZ R57, R93, R158, R57 ;  /* 0x0000009e5d397223 */ /* 0x000fe40000010039 */
[----:B------:R-:W-:Y:S02]  /*1d30*/  FFMA.FTZ R58, R94, R149, R58 ;  /* 0x000000955e3a7223 */ /* 0x000fe4000001003a */
[----:B------:R-:W-:Y:S02]  /*1d40*/  FFMA.FTZ R59, R95, R160, R59 ;  /* 0x000000a05f3b7223 */ /* 0x000fe4000001003b */
.L_x_5618:
[----:B0-----:R-:W-:Y:S05]  /*1d50*/  BSYNC B0 ;  /* 0x0000000000007941 */ /* 0x001fea0003800000 */
.L_x_5617:
        /* <DEDUP_REMOVED lines=50> */
.L_x_5620:
[----:B0-----:R-:W-:Y:S05]  /*2080*/  BSYNC B0 ;  /* 0x0000000000007941 */ /* 0x001fea0003800000 */
.L_x_5619:
        /* <DEDUP_REMOVED lines=41> */
[----:B------:R-:W-:-:S02]  /*2320*/  FMUL.FTZ R98, R100, R147 ;  /* 0x0000009364627220 */ /* 0x000fc40000410000 */
[----:B------:R-:W-:Y:S01]  /*2330*/  FMUL.FTZ R99, R101, R158 ;  /* 0x0000009e65637220 */ /* 0x000fe20000410000 */
[----:B------:R0:W-:Y:S04]  /*2340*/  @P6 STG.E.128 [R154.64], R80 ;  /* 0x000000509a006986 */ /* 0x0001e8000c101d04 */
[----:B------:R0:W-:Y:S01]  /*2350*/  STG.E.128 [R124.64], R96 ;  /* 0x000000607c007986 */ /* 0x0001e2000c101d04 */
[----:B--2---:R-:W-:Y:S02]  /*2360*/  FFMA.FTZ R64, R121, R92, R64 ;  /* 0x0000005c79407223 */ /* 0x004fe40000010040 */
[----:B------:R-:W-:Y:S02]  /*2370*/  FFMA.FTZ R65, R93, R156, R65 ;  /* 0x0000009c5d417223 */ /* 0x000fe40000010041 */
[----:B------:R-:W-:-:S02]  /*2380*/  FFMA.FTZ R66, R94, R147, R66 ;  /* 0x000000935e427223 */ /* 0x000fc40000010042 */
[----:B------:R-:W-:Y:S02]  /*2390*/  FFMA.FTZ R67, R95, R158, R67 ;  /* 0x0000009e5f437223 */ /* 0x000fe40000010043 */
.L_x_5622:
[----:B0-----:R-:W-:Y:S05]  /*23a0*/  BSYNC B0 ;  /* 0x0000000000007941 */ /* 0x001fea0003800000 */
.L_x_5621:
[----:B------:R-:W-:Y:S02]  /*23b0*/  IADD3 R112, R112, c[0x0][0x160], RZ ;  /* 0x0000580070707a10 */ /* 0x000fe40007ffe0ff */
[----:B------:R-:W-:Y:S02]  /*23c0*/  LOP3.LUT P1, RZ, R111, 0xff, RZ, 0xc0, !PT ;  /* 0x000000ff6fff7812 */ /* 0x000fe4000782c0ff */
[----:B------:R-:W-:Y:S02]  /*23d0*/  ISETP.GE.AND P0, PT, R112, c[0x0][0x164], PT ;  /* 0x0000590070007a0c */ /* 0x000fe40003f06270 */
[----:B------:R-:W-:-:S11]  /*23e0*/  SEL R111, RZ, 0x1, P1 ;  /* 0x00000001ff6f7807 */ /* 0x000fd60000800000 */
[----:B-----5:R-:W-:Y:S01]  /*23f0*/  @P0 CALL.REL.NOINC `(.L_x_5604) ;  /* 0x0000001000000944 */ /* 0x020fe20003c00000 */
[----:B------:R-:W-:Y:S05]  /*2400*/  BRA `(.L_x_5623) ;  /* 0xffffe42000007947 */ /* 0x000fea000383ffff */
.L_x_5604:
[----:B0-----:R-:W0:Y:S01]  /*2410*/  S2UR UR6, SR_CTAID.X ;  /* 0x00000000000679c3 */ /* 0x001e220000002500 */
[----:B-----5:R-:W0:Y:S01]  /*2420*/  S2R R2, SR_TID.X ;  /* 0x0000000000027919 */ /* 0x020e220000002100 */
[----:B------:R-:W-:Y:S02]  /*2430*/  @P2 MOV R7, 0x10 ;  /* 0x0000001000072802 */ /* 0x000fe40000000f00 */
[----:B------:R-:W-:Y:S02]  /*2440*/  @P3 MOV R13, 0x10 ;  /* 0x00000010000d3802 */ /* 0x000fe40000000f00 */
[----:B------:R-:W-:Y:S02]  /*2450*/  @P4 MOV R19, 0x10 ;  /* 0x0000001000134802 */ /* 0x000fe40000000f00 */
[C---:B0-----:R-:W-:Y:S02]  /*2460*/  LEA.HI R0, R2.reuse, UR6, RZ, 0x19 ;  /* 0x0000000602007c11 */ /* 0x041fe4000f8fc8ff */
[----:B------:R-:W-:-:S03]  /*2470*/  LOP3.LUT R3, R2, 0x7f, RZ, 0xc0, !PT ;  /* 0x0000007f02037812 */ /* 0x000fc600078ec0ff */
[----:B------:R-:W-:-:S05]  /*2480*/  IMAD R0, R0, c[0x0][0x168], RZ ;  /* 0x00005a0000007a24 */ /* 0x000fca00078e02ff */
[----:B------:R-:W-:-:S05]  /*2490*/  LEA.HI R0, R0, R3, RZ, 0x1e ;  /* 0x0000000300007211 */ /* 0x000fca00078ff0ff */
[----:B------:R-:W-:-:S04]  /*24a0*/  @P2 IMAD.WIDE.U32 R2, R0, R7, c[0x0][0x220] ;  /* 0x0000880000022625 */ /* 0x000fc800078e0007 */
[CC--:B------:R-:W-:Y:S01]  /*24b0*/  @P2 IMAD.WIDE.U32 R4, R0.reuse, R7.reuse, c[0x0][0x228] ;  /* 0x00008a0000042625 */ /* 0x0c0fe200078e0007 */
[----:B------:R0:W-:Y:S03]  /*24c0*/  @P2 STG.E.128 [R2.64], R40 ;  /* 0x0000002802002986 */ /* 0x0001e6000c101d04 */
[C---:B------:R-:W-:Y:S01]  /*24d0*/  @P2 IMAD.WIDE.U32 R6, R0.reuse, R7, c[0x0][0x240] ;  /* 0x0000900000062625 */ /* 0x040fe200078e0007 */
[----:B------:R-:W-:Y:S01]  /*24e0*/  @P2 IADD3 R0, R0, 0x80, RZ ;  /* 0x0000008000002810 */ /* 0x000fe20007ffe0ff */
[----:B------:R0:W-:Y:S04]  /*24f0*/  @P2 STG.E.128 [R4.64], R28 ;  /* 0x0000001c04002986 */ /* 0x0001e8000c101d04 */
[CC--:B------:R-:W-:Y:S01]  /*2500*/  @P3 IMAD.WIDE.U32 R8, R0.reuse, R13.reuse, c[0x0][0x220] ;  /* 0x0000880000083625 */ /* 0x0c0fe200078e000d */
[----:B------:R0:W-:Y:S03]  /*2510*/  @P2 STG.E.128 [R6.64], R52 ;  /* 0x0000003406002986 */ /* 0x0001e6000c101d04 */
        /* <DEDUP_REMOVED lines=16> */
[CC--:B------:R-:W-:Y:S01]  /*2620*/  IMAD.WIDE.U32 R4, R0.reuse, R7.reuse, c[0x0][0x228] ;  /* 0x00008a0000047625 */ /* 0x0c0fe200078e0007 */
[----:B------:R-:W-:Y:S03]  /*2630*/  STG.E.128 [R2.64], R48 ;  /* 0x0000003002007986 */ /* 0x000fe6000c101d04 */
[----:B------:R-:W-:Y:S01]  /*2640*/  IMAD.WIDE.U32 R6, R0, R7, c[0x0][0x240] ;  /* 0x0000900000067625 */ /* 0x000fe200078e0007 */
[----:B------:R-:W-:Y:S04]  /*2650*/  STG.E.128 [R4.64], R36 ;  /* 0x0000002404007986 */ /* 0x000fe8000c101d04 */
[----:B------:R-:W-:Y:S01]  /*2660*/  STG.E.128 [R6.64], R64 ;  /* 0x0000004006007986 */ /* 0x000fe2000c101d04 */
[----:B------:R-:W-:Y:S05]  /*2670*/  EXIT ;  /* 0x000000000000794d */ /* 0x000fea0003800000 */
.L_x_5613:
[----:B------:R-:W-:Y:S01]  /*2680*/  HFMA2.MMA R96, -RZ, RZ, 0, 9.5367431640625e-07 ;  /* 0x00000010ff607435 */ /* 0x000fe200000001ff */
[----:B------:R-:W-:-:S02]  /*2690*/  MOV R95, R151 ;  /* 0x00000097005f7202 */ /* 0x000fc40000000f00 */
[----:B------:R-:W-:Y:S02]  /*26a0*/  MOV R98, 0x1f ;  /* 0x0000001f00627802 */ /* 0x000fe40000000f00 */
[----:B------:R-:W-:Y:S02]  /*26b0*/  MOV R153, 0xffffffff ;  /* 0xffffffff00997802 */ /* 0x000fe40000000f00 */
[----:B------:R-:W-:Y:S02]  /*26c0*/  MOV R92, 0x26e0 ;  /* 0x000026e0005c7802 */ /* 0x000fe40000000f00 */
[----:B-----5:R-:W-:Y:S05]  /*26d0*/  CALL.REL.NOINC `($__internal_164_$__cuda_sm70_shflsync_down_p) ;  /* 0x0000046000007944 */ /* 0x020fea0003c00000 */
[----:B-1----:R-:W-:Y:S01]  /*26e0*/  MOV R94, R96 ;  /* 0x00000060005e7202 */ /* 0x002fe20000000f00 */
[----:B0-----:R-:W-:Y:S05]  /*26f0*/  BRA `(.L_x_5624) ;  /* 0xffffedb000007947 */ /* 0x001fea000383ffff */
.L_x_5614:
[----:B------:R-:W-:Y:S01]  /*2700*/  HFMA2.MMA R96, -RZ, RZ, 0, 9.5367431640625e-07 ;  /* 0x00000010ff607435 */ /* 0x000fe200000001ff */
[----:B------:R-:W-:Y:S02]  /*2710*/  MOV R95, R149 ;  /* 0x00000095005f7202 */ /* 0x000fe40000000f00 */
[----:B------:R-:W-:Y:S02]  /*2720*/  MOV R98, 0x1f ;  /* 0x0000001f00627802 */ /* 0x000fe40000000f00 */
[----:B------:R-:W-:-:S02]  /*2730*/  MOV R153, 0xffffffff ;  /* 0xffffffff00997802 */ /* 0x000fc40000000f00 */
[----:B------:R-:W-:Y:S02]  /*2740*/  MOV R92, 0x2760 ;  /* 0x00002760005c7802 */ /* 0x000fe40000000f00 */
[----:B01---5:R-:W-:Y:S05]  /*2750*/  CALL.REL.NOINC `($__internal_164_$__cuda_sm70_shflsync_down_p) ;  /* 0x000003e000007944 */ /* 0x023fea0003c00000 */
[----:B------:R-:W-:Y:S01]  /*2760*/  FADD.FTZ R151, R94, R151 ;  /* 0x000000975e977221 */ /* 0x000fe20000010000 */
[----:B0-----:R-:W-:Y:S01]  /*2770*/  MOV R98, 0x1f ;  /* 0x0000001f00627802 */ /* 0x001fe20000000f00 */
[----:B-1----:R-:W-:Y:S01]  /*2780*/  FADD.FTZ R149, R149, R96 ;  /* 0x0000006095957221 */ /* 0x002fe20000010000 */
[----:B------:R-:W-:Y:S01]  /*2790*/  HFMA2.MMA R96, -RZ, RZ, 0, 4.76837158203125e-07 ;  /* 0x00000008ff607435 */ /* 0x000fe200000001ff */
[----:B------:R-:W-:Y:S02]  /*27a0*/  MOV R153, 0xffffffff ;  /* 0xffffffff00997802 */ /* 0x000fe40000000f00 */
[----:B------:R-:W-:Y:S02]  /*27b0*/  MOV R95, R151 ;  /* 0x00000097005f7202 */ /* 0x000fe40000000f00 */
[----:B------:R-:W-:Y:S02]  /*27c0*/  MOV R92, 0x27e0 ;  /* 0x000027e0005c7802 */ /* 0x000fe40000000f00 */
[----:B------:R-:W-:Y:S05]  /*27d0*/  CALL.REL.NOINC `($__internal_164_$__cuda_sm70_shflsync_down_p) ;  /* 0x0000036000007944 */ /* 0x000fea0003c00000 */
[----:B-1----:R-:W-:Y:S01]  /*27e0*/  MOV R94, R96 ;  /* 0x00000060005e7202 */ /* 0x002fe20000000f00 */
[----:B------:R-:W-:Y:S01]  /*27f0*/  HFMA2.MMA R96, -RZ, RZ, 0, 4.76837158203125e-07 ;  /* 0x00000008ff607435 */ /* 0x000fe200000001ff */
[----:B0-----:R-:W-:-:S02]  /*2800*/  MOV R95, R149 ;  /* 0x00000095005f7202 */ /* 0x001fc40000000f00 */
[----:B------:R-:W-:Y:S02]  /*2810*/  MOV R98, 0x1f ;  /* 0x0000001f00627802 */ /* 0x000fe40000000f00 */
[----:B------:R-:W-:Y:S02]  /*2820*/  MOV R153, 0xffffffff ;  /* 0xffffffff00997802 */ /* 0x000fe40000000f00 */
[----:B------:R-:W-:Y:S02]  /*2830*/  MOV R92, 0x2850 ;  /* 0x00002850005c7802 */ /* 0x000fe40000000f00 */
[----:B------:R-:W-:Y:S05]  /*2840*/  CALL.REL.NOINC `($__internal_164_$__cuda_sm70_shflsync_down_p) ;  /* 0x000002f000007944 */ /* 0x000fea0003c00000 */
[----:B------:R-:W-:Y:S01]  /*2850*/  FADD.FTZ R151, R94, R151 ;  /* 0x000000975e977221 */ /* 0x000fe20000010000 */
[----:B0-----:R-:W-:Y:S01]  /*2860*/  MOV R98, 0x1f ;  /* 0x0000001f00627802 */ /* 0x001fe20000000f00 */
[----:B-1----:R-:W-:Y:S01]  /*2870*/  FADD.FTZ R149, R149, R96 ;  /* 0x0000006095957221 */ /* 0x002fe20000010000 */
[----:B------:R-:W-:Y:S01]  /*2880*/  HFMA2.MMA R96, -RZ, RZ, 0, 2.384185791015625e-07 ;  /* 0x00000004ff607435 */ /* 0x000fe200000001ff */
[----:B------:R-:W-:Y:S02]  /*2890*/  MOV R153, 0xffffffff ;  /* 0xffffffff00997802 */ /* 0x000fe40000000f00 */
[----:B------:R-:W-:-:S02]  /*28a0*/  MOV R95, R151 ;  /* 0x00000097005f7202 */ /* 0x000fc40000000f00 */
[----:B------:R-:W-:Y:S02]  /*28b0*/  MOV R92, 0x28d0 ;  /* 0x000028d0005c7802 */ /* 0x000fe40000000f00 */
[----:B------:R-:W-:Y:S05]  /*28c0*/  CALL.REL.NOINC `($__internal_164_$__cuda_sm70_shflsync_down_p) ;  /* 0x0000027000007944 */ /* 0x000fea0003c00000 */
[----:B-1----:R-:W-:Y:S01]  /*28d0*/  MOV R94, R96 ;  /* 0x00000060005e7202 */ /* 0x002fe20000000f00 */
[----:B------:R-:W-:Y:S01]  /*28e0*/  HFMA2.MMA R96, -RZ, RZ, 0, 2.384185791015625e-07 ;  /* 0x00000004ff607435 */ /* 0x000fe200000001ff */
[----:B0-----:R-:W-:Y:S02]  /*28f0*/  MOV R95, R149 ;  /* 0x00000095005f7202 */ /* 0x001fe40000000f00 */
[----:B------:R-:W-:Y:S02]  /*2900*/  MOV R98, 0x1f ;  /* 0x0000001f00627802 */ /* 0x000fe40000000f00 */
[----:B------:R-:W-:Y:S02]  /*2910*/  MOV R153, 0xffffffff ;  /* 0xffffffff00997802 */ /* 0x000fe40000000f00 */
[----:B------:R-:W-:Y:S02]  /*2920*/  MOV R92, 0x2940 ;  /* 0x00002940005c7802 */ /* 0x000fe40000000f00 */
[----:B------:R-:W-:Y:S05]  /*2930*/  CALL.REL.NOINC `($__internal_164_$__cuda_sm70_shflsync_down_p) ;  /* 0x0000020000007944 */ /* 0x000fea0003c00000 */
[----:B------:R-:W-:Y:S01]  /*2940*/  FADD.FTZ R97, R94, R151 ;  /* 0x000000975e617221 */ /* 0x000fe20000010000 */
[----:B0-----:R-:W-:Y:S01]  /*2950*/  MOV R98, 0x1f ;  /* 0x0000001f00627802 */ /* 0x001fe20000000f00 */
[----:B-1----:R-:W-:Y:S01]  /*2960*/  FADD.FTZ R99, R149, R96 ;  /* 0x0000006095637221 */ /* 0x002fe20000010000 */
[----:B------:R-:W-:Y:S01]  /*2970*/  HFMA2.MMA R96, -RZ, RZ, 0, 1.1920928955078125e-07 ;  /* 0x00000002ff607435 */ /* 0x000fe200000001ff */
[----:B------:R-:W-:-:S02]  /*2980*/  MOV R153, 0xffffffff ;  /* 0xffffffff00997802 */ /* 0x000fc40000000f00 */
[----:B------:R-:W-:Y:S02]  /*2990*/  MOV R95, R97 ;  /* 0x00000061005f7202 */ /* 0x000fe40000000f00 */
[----:B------:R-:W-:Y:S02]  /*29a0*/  MOV R92, 0x29c0 ;  /* 0x000029c0005c7802 */ /* 0x000fe40000000f00 */
[----:B------:R-:W-:Y:S05]  /*29b0*/  CALL.REL.NOINC `($__internal_164_$__cuda_sm70_shflsync_down_p) ;  /* 0x0000018000007944 */ /* 0x000fea0003c00000 */
[----:B-1----:R-:W-:Y:S01]  /*29c0*/  MOV R94, R96 ;  /* 0x00000060005e7202 */ /* 0x002fe20000000f00 */
[----:B------:R-:W-:Y:S01]  /*29d0*/  HFMA2.MMA R96, -RZ, RZ, 0, 1.1920928955078125e-07 ;  /* 0x00000002ff607435 */ /* 0x000fe200000001ff */
[----:B0-----:R-:W-:Y:S02]  /*29e0*/  MOV R95, R99 ;  /* 0x00000063005f7202 */ /* 0x001fe40000000f00 */
[----:B------:R-:W-:Y:S02]  /*29f0*/  MOV R98, 0x1f ;  /* 0x0000001f00627802 */ /* 0x000fe40000000f00 */
[----:B------:R-:W-:Y:S02]  /*2a00*/  MOV R153, 0xffffffff ;  /* 0xffffffff00997802 */ /* 0x000fe40000000f00 */
[----:B------:R-:W-:-:S02]  /*2a10*/  MOV R92, 0x2a30 ;  /* 0x00002a30005c7802 */ /* 0x000fc40000000f00 */
[----:B------:R-:W-:Y:S05]  /*2a20*/  CALL.REL.NOINC `($__internal_164_$__cuda_sm70_shflsync_down_p) ;  /* 0x0000011000007944 */ /* 0x000fea0003c00000 */
[----:B------:R-:W-:Y:S01]  /*2a30*/  FADD.FTZ R97, R94, R97 ;  /* 0x000000615e617221 */ /* 0x000fe20000010000 */
[----:B0-----:R-:W-:Y:S01]  /*2a40*/  MOV R98, 0x1f ;  /* 0x0000001f00627802 */ /* 0x001fe20000000f00 */
[----:B-1----:R-:W-:Y:S01]  /*2a50*/  FADD.FTZ R99, R99, R96 ;  /* 0x0000006063637221 */ /* 0x002fe20000010000 */
[----:B------:R-:W-:Y:S01]  /*2a60*/  HFMA2.MMA R96, -RZ, RZ, 0, 5.9604644775390625e-08 ;  /* 0x00000001ff607435 */ /* 0x000fe200000001ff */
[----:B------:R-:W-:-:S02]  /*2a70*/  MOV R153, 0xffffffff ;  /* 0xffffffff00997802 */ /* 0x000fc40000000f00 */
[----:B------:R-:W-:Y:S02]  /*2a80*/  MOV R95, R97 ;  /* 0x00000061005f7202 */ /* 0x000fe40000000f00 */
[----:B------:R-:W-:Y:S02]  /*2a90*/  MOV R92, 0x2ab0 ;  /* 0x00002ab0005c7802 */ /* 0x000fe40000000f00 */
[----:B------:R-:W-:Y:S05]  /*2aa0*/  CALL.REL.NOINC `($__internal_164_$__cuda_sm70_shflsync_down_p) ;  /* 0x0000009000007944 */ /* 0x000fea0003c00000 */
[----:B-1----:R-:W-:Y:S01]  /*2ab0*/  MOV R124, R96 ;  /* 0x00000060007c7202 */ /* 0x002fe20000000f00 */
[----:B------:R-:W-:Y:S01]  /*2ac0*/  HFMA2.MMA R96, -RZ, RZ, 0, 5.9604644775390625e-08 ;  /* 0x00000001ff607435 */ /* 0x000fe200000001ff */
[----:B0-----:R-:W-:Y:S02]  /*2ad0*/  MOV R95, R99 ;  /* 0x00000063005f7202 */ /* 0x001fe40000000f00 */
[----:B------:R-:W-:Y:S02]  /*2ae0*/  MOV R98, 0x1f ;  /* 0x0000001f00627802 */ /* 0x000fe40000000f00 */
[----:B------:R-:W-:Y:S02]  /*2af0*/  MOV R153, 0xffffffff ;  /* 0xffffffff00997802 */ /* 0x000fe40000000f00 */
[----:B------:R-:W-:-:S02]  /*2b00*/  MOV R92, 0x2b20 ;  /* 0x00002b20005c7802 */ /* 0x000fc40000000f00 */
[----:B------:R-:W-:Y:S05]  /*2b10*/  CALL.REL.NOINC `($__internal_164_$__cuda_sm70_shflsync_down_p) ;  /* 0x0000002000007944 */ /* 0x000fea0003c00000 */
[----:B-1----:R-:W-:Y:S01]  /*2b20*/  MOV R92, R96 ;  /* 0x00000060005c7202 */ /* 0x002fe20000000f00 */
[----:B0-----:R-:W-:Y:S05]  /*2b30*/  BRA `(.L_x_5625) ;  /* 0xffffea9000007947 */ /* 0x001fea000383ffff */
        .weak           $__internal_164_$__cuda_sm70_shflsync_down_p
        .type           $__internal_164_$__cuda_sm70_shflsync_down_p,@function
        .size           $__internal_164_$__cuda_sm70_shflsync_down_p,(.L_x_6966 - $__internal_164_$__cuda_sm70_shflsync_down_p)
$__internal_164_$__cuda_sm70_shflsync_down_p:
[----:B------:R-:W-:Y:S01]  /*2b40*/  HFMA2.MMA R93, -RZ, RZ, 0, 0 ;  /* 0x00000000ff5d7435 */ /* 0x000fe200000001ff */
[----:B------:R-:W-:Y:S04]  /*2b50*/  WARPSYNC R153 ;  /* 0x0000009900007348 */ /* 0x000fe80003800000 */
[----:B------:R0:W1:Y:S01]  /*2b60*/  SHFL.DOWN PT, R96, R95, R96, R98 ;  /* 0x080000605f607389 */ /* 0x00006200000e0062 */
[----:B------:R-:W-:Y:S05]  /*2b70*/  RET.REL.NODEC R92 `(_ZN10layer_norm13ln_bwd_kernelINS_13Kernel_traitsI6__halfffffjLj2048ELj1ELj1ELj4ELj16ENS_18Kernel_traits_baseILj2048ES2_ffffjLj128EEEEELb0ELb1ELb0ELb0EEEvNS_9BwdParamsE) ;  /* 0xffffd4805c007950 */ /* 0x000fea0003c3ffff */
.L_x_5626:
        /* <DEDUP_REMOVED lines=16> */
.L_x_6966:


//--------------------- .text._ZN10layer_norm13ln_bwd_kernelINS_13Kernel_traitsI6__halfffffjLj2048ELj1ELj1ELj4ELj16ENS_18Kernel_traits_baseILj2048ES2_ffffjLj128EEEEELb0ELb1ELb0ELb1EEEvNS_9BwdParamsE --------------------------
	.section	.text._ZN10layer_norm13ln_bwd_kernelINS_13Kernel_traitsI6__halfffffjLj2048ELj1ELj1ELj4ELj16ENS_18Kernel_traits_baseILj2048ES2_ffffjLj128EEEEELb0ELb1ELb0ELb1EEEvNS_9BwdParamsE,"ax",@progbits
	.sectioninfo	@"SHI_REGISTERS=165"
	.align	128
        .global         _ZN10layer_norm13ln_bwd_kernelINS_13Kernel_traitsI6__halfffffjLj2048ELj1ELj1ELj4ELj16ENS_18Kernel_traits_baseILj2048ES2_ffffjLj128EEEEELb0ELb1ELb0ELb1EEEvNS_9BwdParamsE
        .type           _ZN10layer_norm13ln_bwd_kernelINS_13Kernel_traitsI6__halfffffjLj2048ELj1ELj1ELj4ELj16ENS_18Kernel_traits_baseILj2048ES2_ffffjLj128EEEEELb0ELb1ELb0ELb1EEEvNS_9BwdParamsE,@function
        .size           _ZN10layer_norm13ln_bwd_kernelINS_13Kernel_traitsI6__halfffffjLj2048ELj1ELj1ELj4ELj16ENS_18Kernel_traits_baseILj2048ES2_ffffjLj128EEEEELb0ELb1ELb0ELb1EEEvNS_9BwdParamsE,(.L_x_6967 - _ZN10layer_norm13ln_bwd_kernelINS_13Kernel_traitsI6__halfffffjLj2048ELj1ELj1ELj4ELj16ENS_18Kernel_traits_baseILj2048ES2_ffffjLj128EEEEELb0ELb1ELb0ELb1EEEvNS_9BwdParamsE)
        .other          _ZN10layer_norm13ln_bwd_kernelINS_13Kernel_traitsI6__halfffffjLj2048ELj1ELj1ELj4ELj16ENS_18Kernel_traits_baseILj2048ES2_ffffjLj128EEEEELb0ELb1ELb0ELb1EEEvNS_9BwdParamsE,@"STO_CUDA_ENTRY STV_DEFAULT"
_ZN10layer_norm13ln_bwd_kernelINS_13Kernel_traitsI6__halfffffjLj2048ELj1ELj1ELj4ELj16ENS_18Kernel_traits_baseILj2048ES2_ffffjLj128EEEEELb0ELb1ELb0ELb1EEEvNS_9BwdParamsE:
.text._ZN10layer_norm13ln_bwd_kernelINS_13Kernel_traitsI6__halfffffjLj2048ELj1ELj1ELj4ELj16ENS_18Kernel_traits_baseILj2048ES2_ffffjLj128EEEEELb0ELb1ELb0ELb1EEEvNS_9BwdParamsE:
        /* <DEDUP_REMOVED lines=32> */
.L_x_5627:
[----:B------:R-:W-:-:S04]  /*0200*/  SHF.L.U32 R0, R25, 0x3, RZ ;  /* 0x0000000319007819 */ /* 0x000fc800000006ff */
[----:B------:R-:W-:-:S04]  /*0210*/  LOP3.LUT R0, R0, 0x3f8, RZ, 0xc0, !PT ;  /* 0x000003f800007812 */ /* 0x000fc800078ec0ff */
[----:B------:R-:W-:-:S04]  /*0220*/  IADD3 R2, P0, R0, c[0x0][0x1b0], RZ ;  /* 0x00006c0000027a10 */ /* 0x000fc80007f1e0ff */
[----:B------:R-:W-:Y:S02]  /*0230*/  IADD3.X R3, RZ, c[0x0][0x1b4], RZ, P0, !PT ;  /* 0x00006d00ff037a10 */ /* 0x000fe400007fe4ff */
[----:B------:R-:W-:-:S03]  /*0240*/  IADD3 R4, P0, R0, c[0x0][0x1c8], RZ ;  /* 0x0000720000047a10 */ /* 0x000fc60007f1e0ff */
[----:B------:R0:W2:Y:S01]  /*0250*/  LDG.E.64 R130, [R2.64] ;  /* 0x0000000402827981 */ /* 0x0000a2000c1e1b00 */
[----:B------:R-:W-:-:S03]  /*0260*/  IADD3.X R5, RZ, c[0x0][0x1cc], RZ, P0, !PT ;  /* 0x00007300ff057a10 */ /* 0x000fc600007fe4ff */
[----:B------:R0:W3:Y:S04]  /*0270*/  LDG.E.64 R126, [R2.64+0x400] ;  /* 0x00040004027e7981 */ /* 0x0000e8000c1e1b00 */
[----:B------:R0:W4:Y:S04]  /*0280*/  LDG.E.64 R122, [R2.64+0x800] ;  /* 0x00080004027a7981 */ /* 0x000128000c1e1b00 */
[----:B------:R0:W5:Y:S04]  /*0290*/  LDG.E.64 R118, [R2.64+0xc00] ;  /* 0x000c000402767981 */ /* 0x000168000c1e1b00 */
[----:B------:R1:W5:Y:S04]  /*02a0*/  LDG.E.64 R114, [R4.64] ;  /* 0x0000000404727981 */ /* 0x000368000c1e1b00 */
[----:B------:R1:W5:Y:S04]  /*02b0*/  LDG.E.64 R6, [R4.64+0x400] ;  /* 0x0004000404067981 */ /* 0x000368000c1e1b00 */
[----:B------:R1:W5:Y:S04]  /*02c0*/  LDG.E.64 R8, [R4.64+0x800] ;  /* 0x0008000404087981 */ /* 0x000368000c1e1b00 */
        /* <DEDUP_REMOVED lines=75> */
.L_x_5632:
[----:B------:R-:W-:Y:S01]  /*0780*/  IMAD R48, R134, c[0x0][0x168], RZ ;  /* 0x00005a0086307a24 */ /* 0x000fe200078e02ff */
[----:B------:R-:W-:Y:S02]  /*0790*/  LOP3.LUT R146, R25, 0x7f, RZ, 0xc0, !PT ;  /* 0x0000007f19927812 */ /* 0x000fe400078ec0ff */
[----:B------:R-:W-:Y:S02]  /*07a0*/  MOV R65, 0x4 ;  /* 0x0000000400417802 */ /* 0x000fe40000000f00 */
[----:B------:R-:W-:-:S03]  /*07b0*/  SHF.R.S32.HI R49, RZ, 0x1f, R48 ;  /* 0x0000001fff317819 */ /* 0x000fc60000011430 */
[----:B------:R-:W-:Y:S01]  /*07c0*/  IMAD.WIDE R160, R134, R65, c[0x0][0x1a0] ;  /* 0x0000680086a07625 */ /* 0x000fe200078e0241 */
[----:B------:R-:W-:-:S04]  /*07d0*/  LEA.HI R49, R49, R48, RZ, 0x2 ;  /* 0x0000003031317211 */ /* 0x000fc800078f10ff */
[----:B------:R-:W-:Y:S01]  /*07e0*/  LEA.HI.SX32 R146, R49, R146, 0x1e ;  /* 0x0000009231927211 */ /* 0x000fe200078ff2ff */
[----:B------:R-:W2:Y:S03]  /*07f0*/  LDG.E R160, [R160.64] ;  /* 0x00000004a0a07981 */ /* 0x000ea6000c1e1900 */
[C---:B------:R-:W-:Y:S02]  /*0800*/  SHF.L.U32 R145, R146.reuse, 0x4, RZ ;  /* 0x0000000492917819 */ /* 0x040fe400000006ff */
[----:B------:R-:W-:Y:S02]  /*0810*/  SHF.R.U32.HI R144, RZ, 0x1c, R146 ;  /* 0x0000001cff907819 */ /* 0x000fe40000011692 */
[----:B------:R-:W-:Y:S02]  /*0820*/  IADD3 R48, P0, R145, c[0x0][0x188], RZ ;  /* 0x0000620091307a10 */ /* 0x000fe40007f1e0ff */
[----:B------:R-:W-:-:S02]  /*0830*/  IADD3 R147, R146, 0x80, RZ ;  /* 0x0000008092937810 */ /* 0x000fc40007ffe0ff */
[----:B------:R-:W-:Y:S02]  /*0840*/  IADD3.X R49, R144, c[0x0][0x18c], RZ, P0, !PT ;  /* 0x0000630090317a10 */ /* 0x000fe400007fe4ff */
[----:B------:R-:W-:Y:S02]  /*0850*/  SHF.L.U32 R143, R147, 0x4, RZ ;  /* 0x00000004938f7819 */ /* 0x000fe400000006ff */
[----:B------:R-:W-:Y:S01]  /*0860*/  IADD3 R149, R146, 0x100, RZ ;  /* 0x0000010092957810 */ /* 0x000fe20007ffe0ff */
[----:B------:R-:W-:Y:S01]  /*0870*/  IMAD.WIDE R64, R134, R65, c[0x0][0x1a8] ;  /* 0x00006a0086407625 */ /* 0x000fe200078e0241 */
[----:B------:R-:W3:Y:S01]  /*0880*/  LDG.E.128 R48, [R48.64] ;  /* 0x0000000430307981 */ /* 0x000ee2000c1e1d00 */
[----:B------:R-:W-:Y:S02]  /*0890*/  SHF.R.U32.HI R142, RZ, 0x1c, R147 ;  /* 0x0000001cff8e7819 */ /* 0x000fe40000011693 */
[----:B------:R-:W-:Y:S01]  /*08a0*/  IADD3 R56, P0, R143, c[0x0][0x188], RZ ;  /* 0x000062008f387a10 */ /* 0x000fe20007f1e0ff */
[----:B------:R0:W4:Y:S01]  /*08b0*/  LDG.E R137, [R64.64] ;  /* 0x0000000440897981 */ /* 0x000122000c1e1900 */
[----:B------:R-:W-:-:S02]  /*08c0*/  SHF.L.U32 R141, R149, 0x4, RZ ;  /* 0x00000004958d7819 */ /* 0x000fc400000006ff */
[----:B------:R-:W-:Y:S02]  /*08d0*/  MOV R76, 0x10 ;  /* 0x00000010004c7802 */ /* 0x000fe40000000f00 */
[----:B------:R-:W-:Y:S02]  /*08e0*/  IADD3.X R57, R142, c[0x0][0x18c], RZ, P0, !PT ;  /* 0x000063008e397a10 */ /* 0x000fe400007fe4ff */
[----:B------:R-:W-:Y:S02]  /*08f0*/  SHF.R.U32.HI R140, RZ, 0x1c, R149 ;  /* 0x0000001cff8c7819 */ /* 0x000fe40000011695 */
[----:B0-----:R-:W-:Y:S01]  /*0900*/  IADD3 R64, P0, R141, c[0x0][0x188], RZ ;  /* 0x000062008d407a10 */ /* 0x001fe20007f1e0ff */
[-C--:B------:R-:W-:Y:S01]  /*0910*/  IMAD.WIDE.U32 R52, R146, R76.reuse, c[0x0][0x208] ;  /* 0x0000820092347625 */ /* 0x080fe200078e004c */
[----:B------:R-:W4:Y:S02]  /*0920*/  LDG.E.128 R56, [R56.64] ;  /* 0x0000000438387981 */ /* 0x000f24000c1e1d00 */
[----:B------:R-:W-:Y:S01]  /*0930*/  IADD3.X R65, R140, c[0x0][0x18c], RZ, P0, !PT ;  /* 0x000063008c417a10 */ /* 0x000fe200007fe4ff */
[----:B------:R-:W-:-:S02]  /*0940*/  IMAD.WIDE.U32 R60, R147, R76, c[0x0][0x208] ;  /* 0x00008200933c7625 */ /* 0x000fc400078e004c */
[----:B------:R-:W4:Y:S04]  /*0950*/  LDG.E.128 R52, [R52.64] ;  /* 0x0000000434347981 */ /* 0x000f28000c1e1d00 */
[----:B------:R-:W4:Y:S04]  /*0960*/  LDG.E.128 R64, [R64.64] ;  /* 0x0000000440407981 */ /* 0x000f28000c1e1d00 */
[----:B------:R-:W4:Y:S01]  /*0970*/  LDG.E.128 R60, [R60.64] ;  /* 0x000000043c3c7981 */ /* 0x000f22000c1e1d00 */
[----:B------:R-:W-:Y:S01]  /*0980*/  IMAD.WIDE.U32 R68, R149, R76, c[0x0][0x208] ;  /* 0x0000820095447625 */ /* 0x000fe200078e004c */
[----:B------:R-:W-:-:S04]  /*0990*/  IADD3 R156, R146, 0x180, RZ ;  /* 0x00000180929c7810 */ /* 0x000fc80007ffe0ff */
[----:B------:R-:W-:Y:S01]  /*09a0*/  SHF.L.U32 R136, R156, 0x4, RZ ;  /* 0x000000049c887819 */ /* 0x000fe200000006ff */
[----:B------:R-:W4:Y:S01]  /*09b0*/  LDG.E.128 R68, [R68.64] ;  /* 0x0000000444447981 */ /* 0x000f22000c1e1d00 */
[----:B------:R-:W-:Y:S02]  /*09c0*/  SHF.R.U32.HI R135, RZ, 0x1c, R156 ;  /* 0x0000001cff877819 */ /* 0x000fe4000001169c */
[----:B------:R-:W-:Y:S01]  /*09d0*/  IADD3 R72, P0, R136, c[0x0][0x188], RZ ;  /* 0x0000620088487a10 */ /* 0x000fe20007f1e0ff */
[----:B------:R-:W-:-:S03]  /*09e0*/  IMAD.WIDE.U32 R76, R156, R76, c[0x0][0x208] ;  /* 0x000082009c4c7625 */ /* 0x000fc600078e004c */
[----:B------:R-:W-:-:S03]  /*09f0*/  IADD3.X R73, R135, c[0x0][0x18c], RZ, P0, !PT ;  /* 0x0000630087497a10 */ /* 0x000fc600007fe4ff */
[----:B------:R-:W4:Y:S04]  /*0a00*/  LDG.E.128 R76, [R76.64] ;  /* 0x000000044c4c7981 */ /* 0x000f28000c1e1d00 */
[----:B------:R-:W4:Y:S01]  /*0a10*/  LDG.E.128 R72, [R72.64] ;  /* 0x0000000448487981 */ /* 0x000f22000c1e1d00 */
[----:B------:R-:W-:-:S04]  /*0a20*/  ISETP.NE.U32.AND P1, PT, RZ, c[0x0][0x1c0], PT ;  /* 0x00007000ff007a0c */ /* 0x000fc80003f25070 */
[----:B------:R-:W-:Y:S02]  /*0a30*/  ISETP.NE.AND.EX P1, PT, RZ, c[0x0][0x1c4], PT, P1 ;  /* 0x00007100ff007a0c */ /* 0x000fe40003f25310 */
[----:B------:R-:W-:-:S04]  /*0a40*/  ISETP.NE.U32.AND P0, PT, RZ, c[0x0][0x218], PT ;  /* 0x00008600ff007a0c */ /* 0x000fc80003f05070 */
[----:B------:R-:W-:Y:S02]  /*0a50*/  ISETP.NE.AND.EX P0, PT, RZ, c[0x0][0x21c], PT, P0 ;  /* 0x00008700ff007a0c */ /* 0x000fe40003f05300 */
[----:B------:R-:W-:Y:S02]  /*0a60*/  SHF.R.S32.HI R151, RZ, 0x1f, R134 ;  /* 0x0000001fff977819 */ /* 0x000fe40000011486 */
[----:B------:R-:W-:-:S03]  /*0a70*/  MOV R138, 0x3f800000 ;  /* 0x3f800000008a7802 */ /* 0x000fc60000000f00 */
[----:B------:R-:W-:-:S04]  /*0a80*/  @P1 LEA R154, P2, R134, c[0x0][0x1c0], 0x2 ;  /* 0x00007000869a1a11 */ /* 0x000fc800078410ff */
[----:B------:R-:W-:-:S05]  /*0a90*/  @P1 LEA.HI.X R155, R134, c[0x0][0x1c4], R151, 0x2, P2 ;  /* 0x00007100869b1a11 */ /* 0x000fca00010f1497 */
[----:B------:R0:W5:Y:S01]  /*0aa0*/  @P1 LDG.E R138, [R154.64] ;  /* 0x000000049a8a1981 */ /* 0x000162000c1e1900 */
[----:B------:R-:W-:-:S04]  /*0ab0*/  @P0 LEA R152, P1, R146, c[0x0][0x218], 0x4 ;  /* 0x0000860092980a11 */ /* 0x000fc800078220ff */
[----:B------:R-:W-:Y:S02]  /*0ac0*/  @P0 LEA.HI.X R153, R146, c[0x0][0x21c], RZ, 0x4, P1 ;  /* 0x0000870092990a11 */ /* 0x000fe400008f24ff */
[C---:B------:R-:W-:Y:S02]  /*0ad0*/  @P0 LEA R146, P1, R147.reuse, c[0x0][0x218], 0x4 ;  /* 0x0000860093920a11 */ /* 0x040fe400078220ff */
[----:B------:R-:W-:Y:S01]  /*0ae0*/  @P0 LEA R148, P2, R156, c[0x0][0x218], 0x4 ;  /* 0x000086009c940a11 */ /* 0x000fe200078420ff */
[----:B------:R-:W-:Y:S01]  /*0af0*/  ULDC.U8 UR6, c[0x0][0x1f0] ;  /* 0x00007c0000067ab9 */ /* 0x000fe20000000000 */
[----:B------:R-:W-:Y:S01]  /*0b00*/  @P0 LEA.HI.X R147, R147, c[0x0][0x21c], RZ, 0x4, P1 ;  /* 0x0000870093930a11 */ /* 0x000fe200008f24ff */
[----:B------:R1:W5:Y:S01]  /*0b10*/  @P0 LDG.E.128 R28, [R152.64] ;  /* 0x00000004981c0981 */ /* 0x000362000c1e1d00 */
[----:B------:R-:W-:-:S03]  /*0b20*/  @P0 LEA R150, P1, R149, c[0x0][0x218], 0x4 ;  /* 0x0000860095960a11 */ /* 0x000fc600078220ff */
[----:B------:R4:W5:Y:S01]  /*0b30*/  @P0 LDG.E.128 R32, [R146.64] ;  /* 0x0000000492200981 */ /* 0x000962000c1e1d00 */
[----:B------:R-:W-:Y:S02]  /*0b40*/  @P0 LEA.HI.X R151, R149, c[0x0][0x21c], RZ, 0x4, P1 ;  /* 0x0000870095970a11 */ /* 0x000fe400008f24ff */
[----:B------:R-:W-:-:S03]  /*0b50*/  @P0 LEA.HI.X R149, R156, c[0x0][0x21c], RZ, 0x4, P2 ;  /* 0x000087009c950a11 */ /* 0x000fc600010f24ff */
[----:B------:R0:W5:Y:S04]  /*0b60*/  @P0 LDG.E.128 R36, [R150.64] ;  /* 0x0000000496240981 */ /* 0x000168000c1e1d00 */
[----:B------:R0:W5:Y:S01]  /*0b70*/  @P0 LDG.E.128 R40, [R148.64] ;  /* 0x0000000494280981 */ /* 0x000162000c1e1d00 */
[----:B------:R-:W-:Y:S02]  /*0b80*/  ISETP.NE.AND P0, PT, RZ, UR6, PT ;  /* 0x00000006ff007c0c */ /* 0x000fe4000bf05270 */
[----:B------:R-:W-:Y:S02]  /*0b90*/  LOP3.LUT P1, RZ, R139, 0xff, RZ, 0xc0, !PT ;  /* 0x000000ff8bff7812 */ /* 0x000fe4000782c0ff */
[----:B--2---:R-:W-:-:S05]  /*0ba0*/  FSEL R160, R160, RZ, !P0 ;  /* 0x000000ffa0a07208 */ /* 0x004fca0004000000 */
[----:B---3--:R-:W-:-:S04]  /*0bb0*/  FADD.FTZ R48, -R160, R48 ;  /* 0x00000030a0307221 */ /* 0x008fc80000010100 */
[----:B----4-:R-:W-:Y:S02]  /*0bc0*/  FMUL.FTZ R146, R137, R48 ;  /* 0x0000003089927220 */ /* 0x010fe40000410000 */
[----:B------:R-:W-:-:S04]  /*0bd0*/  FADD.FTZ R48, -R160, R51 ;  /* 0x00000033a0307221 */ /* 0x000fc80000010100 */
[C---:B0-----:R-:W-:Y:S02]  /*0be0*/  FMUL.FTZ R150, R137.reuse, R48 ;  /* 0x0000003089967220 */ /* 0x041fe40000410000 */
[C---:B------:R-:W-:Y:S02]  /*0bf0*/  FADD.FTZ R50, -R160.reuse, R50 ;  /* 0x00000032a0327221 */ /* 0x040fe40000010100 */
[C---:B------:R-:W-:Y:S02]  /*0c00*/  FADD.FTZ R48, -R160.reuse, R58 ;  /* 0x0000003aa0307221 */ /* 0x040fe40000010100 */
[C---:B------:R-:W-:Y:S02]  /*0c10*/  FADD.FTZ R154, -R160.reuse, R57 ;  /* 0x00000039a09a7221 */ /* 0x040fe40000010100 */
[----:B-1----:R-:W-:Y:S02]  /*0c20*/  FADD.FTZ R152, -R160, R49 ;  /* 0x00000031a0987221 */ /* 0x002fe40000010100 */
[----:B------:R-:W-:-:S02]  /*0c30*/  FMUL.FTZ R155, R137, R48 ;  /* 0x00000030899b7220 */ /* 0x000fc40000410000 */
[----:B------:R-:W-:Y:S02]  /*0c40*/  FMUL.FTZ R149, R133, R52 ;  /* 0x0000003485957220 */ /* 0x000fe40000410000 */
[C---:B------:R-:W-:Y:S02]  /*0c50*/  FADD.FTZ R48, -R160.reuse, R65 ;  /* 0x00000041a0307221 */ /* 0x040fe40000010100 */
[C---:B------:R-:W-:Y:S02]  /*0c60*/  FMUL.FTZ R148, R137.reuse, R50 ;  /* 0x0000003289947220 */ /* 0x040fe40000410000 */
[C---:B------:R-:W-:Y:S02]  /*0c70*/  FMUL.FTZ R154, R137.reuse, R154 ;  /* 0x0000009a899a7220 */ /* 0x040fe40000410000 */
[----:B------:R-:W-:Y:S02]  /*0c80*/  FMUL.FTZ R147, R137, R152 ;  /* 0x0000009889937220 */ /* 0x000fe40000410000 */
[----:B------:R-:W-:-:S02]  /*0c90*/  FADD.FTZ R50, -R160, R66 ;  /* 0x00000042a0327221 */ /* 0x000fc40000010100 */
[----:B------:R-:W-:Y:S02]  /*0ca0*/  FMUL.FTZ R152, R132, R53 ;  /* 0x0000003584987220 */ /* 0x000fe40000410000 */
[----:B------:R-:W-:Y:S02]  /*0cb0*/  FMUL.FTZ R66, R137, R48 ;  /* 0x0000003089427220 */ /* 0x000fe40000410000 */
[----:B------:R-:W-:Y:S02]  /*0cc0*/  FADD.FTZ R49, RZ, R149 ;  /* 0x00000095ff317221 */ /* 0x000fe40000010000 */
[----:B------:R-:W-:Y:S02]  /*0cd0*/  FFMA.FTZ R48, R146, R149, RZ ;  /* 0x0000009592307223 */ /* 0x000fe400000100ff */
[C---:B------:R-:W-:Y:S02]  /*0ce0*/  FADD.FTZ R90, R61.reuse, R90 ;  /* 0x0000005a3d5a7221 */ /* 0x040fe40000010000 */
[----:B------:R-:W-:-:S02]  /*0cf0*/  FFMA.FTZ R92, R61, R154, R92 ;  /* 0x0000009a3d5c7223 */ /* 0x000fc4000001005c */
[----:B------:R-:W-:Y:S02]  /*0d00*/  FMUL.FTZ R159, R128, R61 ;  /* 0x0000003d809f7220 */ /* 0x000fe40000410000 */
[----:B------:R-:W-:Y:S02]  /*0d10*/  FMUL.FTZ R61, R137, R50 ;  /* 0x00000032893d7220 */ /* 0x000fe40000410000 */
[----:B------:R-:W-:Y:S02]  /*0d20*/  FMUL.FTZ R151, R131, R54 ;  /* 0x0000003683977220 */ /* 0x000fe40000410000 */
[----:B------:R-:W-:Y:S02]  /*0d30*/  FADD.FTZ R50, R49, R152 ;  /* 0x0000009831327221 */ /* 0x000fe40000010000 */
[----:B------:R-:W-:Y:S02]  /*0d40*/  FFMA.FTZ R48, R147, R152, R48 ;  /* 0x0000009893307223 */ /* 0x000fe40000010030 */
[----:B------:R-:W-:-:S02]  /*0d50*/  FMUL.FTZ R153, R130, R55 ;  /* 0x0000003782997220 */ /* 0x000fc40000410000 */
[----:B------:R-:W-:Y:S02]  /*0d60*/  FADD.FTZ R50, R50, R151 ;  /* 0x0000009732327221 */ /* 0x000fe40000010000 */
[----:B------:R-:W-:Y:S02]  /*0d70*/  FADD.FTZ R56, -R160, R56 ;  /* 0x00000038a0387221 */ /* 0x000fe40000010100 */
[----:B------:R-:W-:Y:S02]  /*0d80*/  FFMA.FTZ R48, R148, R151, R48 ;  /* 0x0000009794307223 */ /* 0x000fe40000010030 */
[----:B------:R-:W-:Y:S02]  /*0d90*/  FMUL.FTZ R157, R129, R60 ;  /* 0x0000003c819d7220 */ /* 0x000fe40000410000 */
[----:B------:R-:W-:Y:S02]  /*0da0*/  FADD.FTZ R50, R50, R153 ;  /* 0x0000009932327221 */ /* 0x000fe40000010000 */
[----:B------:R-:W-:-:S02]  /*0db0*/  FMUL.FTZ R58, R137, R56 ;  /* 0x00000038893a7220 */ /* 0x000fc40000410000 */
[----:B------:R-:W-:Y:S02]  /*0dc0*/  FFMA.FTZ R49, R150, R153, R48 ;  /* 0x0000009996317223 */ /* 0x000fe40000010030 */
[----:B------:R-:W-:Y:S02]  /*0dd0*/  FADD.FTZ R48, R50, R157 ;  /* 0x0000009d32307221 */ /* 0x000fe40000010000 */
[----:B------:R-:W-:Y:S02]  /*0de0*/  FFMA.FTZ R49, R58, R157, R49 ;  /* 0x0000009d3a317223 */ /* 0x000fe40000010031 */
[----:B------:R-:W-:Y:S02]  /*0df0*/  FMUL.FTZ R158, R127, R62 ;  /* 0x0000003e7f9e7220 */ /* 0x000fe40000410000 */
[----:B------:R-:W-:Y:S02]  /*0e00*/  FADD.FTZ R51, R48, R159 ;  /* 0x0000009f30337221 */ /* 0x000fe40000010000 */
[----:B------:R-:W-:-:S02]  /*0e10*/  FADD.FTZ R156, -R160, R59 ;  /* 0x0000003ba09c7221 */ /* 0x000fc40000010100 */
[----:B------:R-:W-:Y:S02]  /*0e20*/  FFMA.FTZ R49, R154, R159, R49 ;  /* 0x0000009f9a317223 */ /* 0x000fe40000010031 */
[----:B------:R-:W-:Y:S02]  /*0e30*/  FMUL.FTZ R161, R126, R63 ;  /* 0x0000003f7ea17220 */ /* 0x000fe40000410000 */
[----:B------:R-:W-:Y:S02]  /*0e40*/  FADD.FTZ R48, R51, R158 ;  /* 0x0000009e33307221 */ /* 0x000fe40000010000 */
[----:B------:R-:W-:Y:S02]  /*0e50*/  FMUL.FTZ R156, R137, R156 ;  /* 0x0000009c899c7220 */ /* 0x000fe40000410000 */
[----:B------:R-:W-:Y:S02]  /*0e60*/  FADD.FTZ R64, -R160, R64 ;  /* 0x00000040a0407221 */ /* 0x000fe40000010100 */
[----:B------:R-:W-:-:S02]  /*0e70*/  FFMA.FTZ R49, R155, R158, R49 ;  /* 0x0000009e9b317223 */ /* 0x000fc40000010031 */
[C---:B------:R-:W-:Y:S02]  /*0e80*/  FADD.FTZ R87, R62.reuse, R87 ;  /* 0x000000573e577221 */ /* 0x040fe40000010000 */
[----:B------:R-:W-:Y:S02]  /*0e90*/  FFMA.FTZ R89, R62, R155, R89 ;  /* 0x0000009b3e597223 */ /* 0x000fe40000010059 */
[----:B------:R-:W-:Y:S02]  /*0ea0*/  FMUL.FTZ R62, R125, R68 ;  /* 0x000000447d3e7220 */ /* 0x000fe40000410000 */
[----:B------:R-:W-:Y:S02]  /*0eb0*/  FADD.FTZ R51, R48, R161 ;  /* 0x000000a130337221 */ /* 0x000fe40000010000 */
[----:B------:R-:W-:Y:S02]  /*0ec0*/  FMUL.FTZ R59, R137, R64 ;  /* 0x00000040893b7220 */ /* 0x000fe40000410000 */
        /* <DEDUP_REMOVED lines=12> */
[----:B------:R-:W-:-:S02]  /*0f90*/  FMUL.FTZ R60, R137, R60 ;  /* 0x0000003c893c7220 */ /* 0x000fc40000410000 */
[C---:B------:R-:W-:Y:S02]  /*0fa0*/  FADD.FTZ R2, R68.reuse, R2 ;  /* 0x0000000244027221 */ /* 0x040fe40000010000 */
[----:B------:R-:W-:Y:S02]  /*0fb0*/  FFMA.FTZ R85, R68, R59, R85 ;  /* 0x0000003b44557223 */ /* 0x000fe40000010055 */
[----:B------:R-:W-:Y:S02]  /*0fc0*/  FMUL.FTZ R65, R122, R71 ;  /* 0x000000477a417220 */ /* 0x000fe40000410000 */
[----:B------:R-:W-:Y:S02]  /*0fd0*/  FADD.FTZ R48, R51, R64 ;  /* 0x0000004033307221 */ /* 0x000fe40000010000 */
[----:B------:R-:W-:Y:S02]  /*0fe0*/  FADD.FTZ R68, -R160, R72 ;  /* 0x00000048a0447221 */ /* 0x000fe40000010100 */
[----:B------:R-:W-:-:S02]  /*0ff0*/  FFMA.FTZ R49, R61, R64, R49 ;  /* 0x000000403d317223 */ /* 0x000fc40000010031 */
[C---:B------:R-:W-:Y:S02]  /*1000*/  FADD.FTZ R3, R71.reuse, R3 ;  /* 0x0000000347037221 */ /* 0x040fe40000010000 */
[----:B------:R-:W-:Y:S02]  /*1010*/  FFMA.FTZ R82, R71, R60, R82 ;  /* 0x0000003c47527223 */ /* 0x000fe40000010052 */
[C---:B------:R-:W-:Y:S02]  /*1020*/  FADD.FTZ R99, R52.reuse, R99 ;  /* 0x0000006334637221 */ /* 0x040fe40000010000 */
[----:B------:R-:W-:Y:S02]  /*1030*/  FFMA.FTZ R101, R52, R146, R101 ;  /* 0x0000009234657223 */ /* 0x000fe40000010065 */
[----:B------:R-:W-:Y:S02]  /*1040*/  FADD.FTZ R74, -R160, R74 ;  /* 0x0000004aa04a7221 */ /* 0x000fe40000010100 */
[----:B------:R-:W-:-:S02]  /*1050*/  FMUL.FTZ R71, R121, R76 ;  /* 0x0000004c79477220 */ /* 0x000fc40000410000 */
[----:B------:R-:W-:Y:S02]  /*1060*/  FADD.FTZ R48, R48, R65 ;  /* 0x0000004130307221 */ /* 0x000fe40000010000 */
[----:B------:R-:W-:Y:S02]  /*1070*/  FADD.FTZ R52, -R160, R73 ;  /* 0x00000049a0347221 */ /* 0x000fe40000010100 */
[----:B------:R-:W-:Y:S02]  /*1080*/  FMUL.FTZ R68, R137, R68 ;  /* 0x0000004489447220 */ /* 0x000fe40000410000 */
[----:B------:R-:W-:Y:S02]  /*1090*/  FFMA.FTZ R50, R60, R65, R49 ;  /* 0x000000413c327223 */ /* 0x000fe40000010031 */
[C---:B------:R-:W-:Y:S02]  /*10a0*/  FADD.FTZ R0, R69.reuse, R0 ;  /* 0x0000000045007221 */ /* 0x040fe40000010000 */
[----:B------:R-:W-:-:S02]  /*10b0*/  FFMA.FTZ R84, R69, R66, R84 ;  /* 0x0000004245547223 */ /* 0x000fc40000010054 */
[C---:B------:R-:W-:Y:S02]  /*10c0*/  FADD.FTZ R4, R70.reuse, R4 ;  /* 0x0000000446047221 */ /* 0x040fe40000010000 */
[----:B------:R-:W-:Y:S02]  /*10d0*/  FFMA.FTZ R83, R70, R61, R83 ;  /* 0x0000003d46537223 */ /* 0x000fe40000010053 */
[----:B------:R-:W-:Y:S02]  /*10e0*/  FADD.FTZ R72, -R160, R75 ;  /* 0x0000004ba0487221 */ /* 0x000fe40000010100 */
[C---:B------:R-:W-:Y:S02]  /*10f0*/  FMUL.FTZ R73, R137.reuse, R74 ;  /* 0x0000004a89497220 */ /* 0x040fe40000410000 */
[----:B------:R-:W-:Y:S02]  /*1100*/  FADD.FTZ R49, R48, R71 ;  /* 0x0000004730317221 */ /* 0x000fe40000010000 */
[----:B------:R-:W-:-:S02]  /*1110*/  FMUL.FTZ R69, R137, R52 ;  /* 0x0000003489457220 */ /* 0x000fc40000410000 */
[----:B------:R-:W-:Y:S02]  /*1120*/  FMUL.FTZ R70, R120, R77 ;  /* 0x0000004d78467220 */ /* 0x000fe40000410000 */
[----:B------:R-:W-:Y:S01]  /*1130*/  FFMA.FTZ R48, R68, R71, R50 ;  /* 0x0000004744307223 */ /* 0x000fe20000010032 */
[----:B------:R-:W-:Y:S01]  /*1140*/  SHF.R.U32.HI R50, RZ, 0x5, R25 ;  /* 0x00000005ff327819 */ /* 0x000fe20000011619 */
[C---:B------:R-:W-:Y:S02]  /*1150*/  FADD.FTZ R8, R78.reuse, R8 ;  /* 0x000000084e087221 */ /* 0x040fe40000010000 */
[----:B------:R-:W-:Y:S02]  /*1160*/  FFMA.FTZ R26, R78, R73, R26 ;  /* 0x000000494e1a7223 */ /* 0x000fe4000001001a */
[----:B------:R-:W-:Y:S02]  /*1170*/  FMUL.FTZ R72, R137, R72 ;  /* 0x0000004889487220 */ /* 0x000fe40000410000 */
[----:B------:R-:W-:-:S02]  /*1180*/  FMUL.FTZ R78, R119, R78 ;  /* 0x0000004e774e7220 */ /* 0x000fc40000410000 */
[----:B------:R-:W-:Y:S02]  /*1190*/  FADD.FTZ R49, R49, R70 ;  /* 0x0000004631317221 */ /* 0x000fe40000010000 */
[----:B------:R-:W-:Y:S01]  /*11a0*/  FFMA.FTZ R48, R69, R70, R48 ;  /* 0x0000004645307223 */ /* 0x000fe20000010030 */
[----:B------:R-:W-:Y:S01]  /*11b0*/  LOP3.LUT R67, R50, 0x7fffffc, RZ, 0xc0, !PT ;  /* 0x07fffffc32437812 */ /* 0x000fe200078ec0ff */
[C---:B------:R-:W-:Y:S02]  /*11c0*/  FADD.FTZ R7, R79.reuse, R7 ;  /* 0x000000074f077221 */ /* 0x040fe40000010000 */
[----:B------:R-:W-:Y:S02]  /*11d0*/  FFMA.FTZ R27, R79, R72, R27 ;  /* 0x000000484f1b7223 */ /* 0x000fe4000001001b */
[----:B------:R-:W-:Y:S02]  /*11e0*/  FMUL.FTZ R79, R118, R79 ;  /* 0x0000004f764f7220 */ /* 0x000fe40000410000 */
[----:B------:R-:W-:-:S02]  /*11f0*/  FADD.FTZ R52, R49, R78 ;  /* 0x0000004e31347221 */ /* 0x000fc40000010000 */
[----:B------:R-:W-:Y:S01]  /*1200*/  FFMA.FTZ R48, R73, R78, R48 ;  /* 0x0000004e49307223 */ /* 0x000fe20000010030 */
[----:B------:R-:W-:Y:S01]  /*1210*/  LOP3.LUT P0, RZ, R25, 0x1f, RZ, 0xc0, !PT ;  /* 0x0000001f19ff7812 */ /* 0x000fe2000780c0ff */
[----:B------:R-:W-:Y:S01]  /*1220*/  FADD.FTZ R98, R53, R98 ;  /* 0x0000006235627221 */ /* 0x000fe20000010000 */
[----:B------:R-:W-:Y:S01]  /*1230*/  @!P1 IADD3 R67, R67, 0x4, RZ ;  /* 0x0000000443439810 */ /* 0x000fe20007ffe0ff */
[----:B------:R-:W-:Y:S02]  /*1240*/  FFMA.FTZ R100, R53, R147, R100 ;  /* 0x0000009335647223 */ /* 0x000fe40000010064 */
[C---:B------:R-:W-:Y:S02]  /*1250*/  FADD.FTZ R95, R54.reuse, R95 ;  /* 0x0000005f365f7221 */ /* 0x040fe40000010000 */
        /* <DEDUP_REMOVED lines=8> */
[----:B------:R-:W-:Y:S01]  /*12e0*/  FFMA.FTZ R57, R72, R79, R48 ;  /* 0x0000004f48397223 */ /* 0x000fe20000010030 */
[----:B------:R-:W-:Y:S05]  /*12f0*/  BRA.DIV ~URZ, `(.L_x_5629) ;  /* 0x000011b27f007947 */ /* 0x000fea000b800000 */
[----:B------:R0:W1:Y:S02]  /*1300*/  SHFL.DOWN PT, R55, R56, 0x10, 0x1f ;  /* 0x0a001f0038377f89 */ /* 0x00006400000e0000 */
.L_x_5633:
        /* <DEDUP_REMOVED lines=18> */
.L_x_5634:
[----:B------:R-:W-:Y:S01]  /*1430*/  @!P0 LOP3.LUT R50, R50, 0x3, RZ, 0xc0, !PT ;  /* 0x0000000332328812 */ /* 0x000fe200078ec0ff */
[----:B01----:R-:W-:Y:S01]  /*1440*/  FADD.FTZ R56, R57, R56 ;  /* 0x0000003839387221 */ /* 0x003fe20000010000 */
[----:B------:R-:W-:Y:S01]  /*1450*/  ULDC.U8 UR6, c[0x0][0x1f0] ;  /* 0x00007c0000067ab9 */ /* 0x000fe20000000000 */
[----:B--2---:R-:W-:Y:S01]  /*1460*/  FADD.FTZ R57, R48, R55 ;  /* 0x0000003730397221 */ /* 0x004fe20000010000 */
[----:B------:R-:W-:Y:S02]  /*1470*/  @!P0 IADD3 R74, R67, R50, RZ ;  /* 0x00000032434a8210 */ /* 0x000fe40007ffe0ff */
[----:B------:R-:W-:Y:S01]  /*1480*/  ISETP.NE.AND P1, PT, RZ, UR6, PT ;  /* 0x00000006ff007c0c */ /* 0x000fe2000bf25270 */
[----:B------:R-:W-:Y:S01]  /*1490*/  WARPSYNC 0xffffffff ;  /* 0xffffffff00007948 */ /* 0x000fe20003800000 */
[----:B------:R-:W-:Y:S01]  /*14a0*/  ISETP.NE.U32.AND P2, PT, RZ, c[0x0][0x258], PT ;  /* 0x00009600ff007a0c */ /* 0x000fe20003f45070 */
[----:B------:R-:W-:Y:S04]  /*14b0*/  @!P0 STS.64 [R74.X8+0x2000], R56 ;  /* 0x002000384a008388 */ /* 0x000fe80000008a00 */
[----:B------:R-:W-:Y:S01]  /*14c0*/  BAR.SYNC.DEFER_BLOCKING 0x0 ;  /* 0x0000000000007b1d */ /* 0x000fe20000010000 */
[----:B------:R-:W-:-:S02]  /*14d0*/  ISETP.NE.U32.AND P0, PT, RZ, c[0x0][0x258], PT ;  /* 0x00009600ff007a0c */ /* 0x000fc40003f05070 */
[----:B------:R-:W-:Y:S02]  /*14e0*/  ISETP.NE.AND.EX P2, PT, RZ, c[0x0][0x25c], PT, P2 ;  /* 0x00009700ff007a0c */ /* 0x000fe40003f45320 */
[----:B------:R-:W-:Y:S01]  /*14f0*/  ISETP.NE.AND.EX P0, PT, RZ, c[0x0][0x25c], PT, P0 ;  /* 0x00009700ff007a0c */ /* 0x000fe20003f05300 */
[----:B------:R-:W0:Y:S04]  /*1500*/  LDS.128 R48, [R67.X8+0x2000] ;  /* 0x0020000043307984 */ /* 0x000e280000008c00 */
[----:B------:R-:W1:Y:S01]  /*1510*/  LDS.128 R52, [R67.X8+0x2010] ;  /* 0x0020100043347984 */ /* 0x000e620000008c00 */
        /* <DEDUP_REMOVED lines=10> */
[----:B------:R-:W-:Y:S02]  /*15c0*/  IADD3 R48, P3, R145, c[0x0][0x170], RZ ;  /* 0x00005c0091307a10 */ /* 0x000fe40007f7e0ff */
[----:B------:R-:W-:Y:S02]  /*15d0*/  FSEL R74, R54, RZ, !P1 ;  /* 0x000000ff364a7208 */ /* 0x000fe40004800000 */
[----:B------:R-:W-:Y:S02]  /*15e0*/  ISETP.NE.U32.AND P1, PT, RZ, c[0x0][0x218], PT ;  /* 0x00008600ff007a0c */ /* 0x000fe40003f25070 */
[----:B------:R-:W-:Y:S01]  /*15f0*/  IADD3.X R49, R144, c[0x0][0x174], RZ, P3, !PT ;  /* 0x00005d0090317a10 */ /* 0x000fe20001ffe4ff */
[-CC-:B------:R-:W-:Y:S01]  /*1600*/  FFMA.FTZ R146, R146, R75.reuse, R74.reuse ;  /* 0x0000004b92927223 */ /* 0x180fe2000001004a */
[----:B------:R-:W-:Y:S01]  /*1610*/  ISETP.NE.AND.EX P1, PT, RZ, c[0x0][0x21c], PT, P1 ;  /* 0x00008700ff007a0c */ /* 0x000fe20003f25310 */
[----:B------:R-:W-:-:S02]  /*1620*/  FFMA.FTZ R147, R147, R75, R74 ;  /* 0x0000004b93937223 */ /* 0x000fc4000001004a */
[-CC-:B------:R-:W-:Y:S02]  /*1630*/  FFMA.FTZ R148, R148, R75.reuse, R74.reuse ;  /* 0x0000004b94947223 */ /* 0x180fe4000001004a */
[----:B------:R-:W-:Y:S02]  /*1640*/  FFMA.FTZ R150, R150, R75, R74 ;  /* 0x0000004b96967223 */ /* 0x000fe4000001004a */
[----:B------:R-:W-:Y:S02]  /*1650*/  FADD.FTZ R146, R149, -R146 ;  /* 0x8000009295927221 */ /* 0x000fe40000010000 */
[----:B------:R-:W-:Y:S02]  /*1660*/  FADD.FTZ R152, R152, -R147 ;  /* 0x8000009398987221 */ /* 0x000fe40000010000 */
[----:B------:R-:W-:Y:S01]  /*1670*/  FADD.FTZ R50, R151, -R148 ;  /* 0x8000009497327221 */ /* 0x000fe20000010000 */
[----:B------:R-:W-:Y:S01]  /*1680*/  @P0 IADD3 R148, P3, R145, c[0x0][0x258], RZ ;  /* 0x0000960091940a10 */ /* 0x000fe20007f7e0ff */
[----:B------:R-:W-:-:S02]  /*1690*/  FADD.FTZ R150, R153, -R150 ;  /* 0x8000009699967221 */ /* 0x000fc40000010000 */
[C---:B------:R-:W-:Y:S01]  /*16a0*/  FMUL.FTZ R57, R137.reuse, R146 ;  /* 0x0000009289397220 */ /* 0x040fe20000410000 */
[----:B------:R-:W-:Y:S01]  /*16b0*/  @P0 IADD3.X R149, R144, c[0x0][0x25c], RZ, P3, !PT ;  /* 0x0000970090950a10 */ /* 0x000fe20001ffe4ff */
[----:B------:R-:W-:Y:S01]  /*16c0*/  FMUL.FTZ R152, R137, R152 ;  /* 0x0000009889987220 */ /* 0x000fe20000410000 */
[----:B------:R-:W-:Y:S01]  /*16d0*/  IADD3 R146, P3, R145, c[0x0][0x248], RZ ;  /* 0x0000920091927a10 */ /* 0x000fe20007f7e0ff */
[C---:B------:R-:W-:Y:S02]  /*16e0*/  FMUL.FTZ R77, R137.reuse, R50 ;  /* 0x00000032894d7220 */ /* 0x040fe40000410000 */
[----:B------:R-:W-:Y:S01]  /*16f0*/  FMUL.FTZ R76, R137, R150 ;  /* 0x00000096894c7220 */ /* 0x000fe20000410000 */
[----:B------:R-:W2:Y:S01]  /*1700*/  LDG.E.128 R48, [R48.64] ;  /* 0x0000000430307981 */ /* 0x000ea2000c1e1d00 */
[----:B-----5:R-:W-:Y:S02]  /*1710*/  @P1 FADD.FTZ R57, R28, R57 ;  /* 0x000000391c391221 */ /* 0x020fe40000010000 */
[----:B------:R-:W-:-:S02]  /*1720*/  @P1 FADD.FTZ R152, R29, R152 ;  /* 0x000000981d981221 */ /* 0x000fc40000010000 */
[----:B------:R-:W-:Y:S01]  /*1730*/  @P1 FADD.FTZ R77, R30, R77 ;  /* 0x0000004d1e4d1221 */ /* 0x000fe20000010000 */
[----:B------:R-:W-:Y:S01]  /*1740*/  SEL R52, R57, R44, P2 ;  /* 0x0000002c39347207 */ /* 0x000fe20001000000 */
[----:B------:R-:W-:Y:S01]  /*1750*/  @P1 FADD.FTZ R76, R31, R76 ;  /* 0x0000004c1f4c1221 */ /* 0x000fe20000010000 */
[----:B------:R-:W-:Y:S01]  /*1760*/  SEL R53, R152, R45, P2 ;  /* 0x0000002d98357207 */ /* 0x000fe20001000000 */
[-CC-:B------:R-:W-:Y:S01]  /*1770*/  FFMA.FTZ R160, R58, R75.reuse, R74.reuse ;  /* 0x0000004b3aa07223 */ /* 0x180fe2000001004a */
[----:B------:R-:W-:Y:S01]  /*1780*/  SEL R54, R77, R46, P2 ;  /* 0x0000002e4d367207 */ /* 0x000fe20001000000 */
[--C-:B------:R-:W-:Y:S01]  /*1790*/  FFMA.FTZ R162, R154, R75, R74.reuse ;  /* 0x0000004b9aa27223 */ /* 0x100fe2000001004a */
[----:B------:R-:W-:Y:S01]  /*17a0*/  SEL R55, R76, R47, P2 ;  /* 0x0000002f4c377207 */ /* 0x000fe20001000000 */
[-CC-:B------:R-:W-:Y:S02]  /*17b0*/  FFMA.FTZ R155, R155, R75.reuse, R74.reuse ;  /* 0x0000004b9b9b7223 */ /* 0x180fe4000001004a */
[-CC-:B------:R-:W-:Y:S01]  /*17c0*/  FFMA.FTZ R156, R156, R75.reuse, R74.reuse ;  /* 0x0000004b9c9c7223 */ /* 0x180fe2000001004a */
[----:B------:R-:W-:Y:S01]  /*17d0*/  IADD3.X R147, R144, c[0x0][0x24c], RZ, P3, !PT ;  /* 0x0000930090937a10 */ /* 0x000fe20001ffe4ff */
[----:B------:R0:W-:Y:S01]  /*17e0*/  @P0 STG.E.128 [R148.64], R52 ;  /* 0x0000003494000986 */ /* 0x0001e2000c101d04 */
[----:B------:R-:W-:-:S02]  /*17f0*/  FFMA.FTZ R66, R66, R75, R74 ;  /* 0x0000004b42427223 */ /* 0x000fc4000001004a */
[----:B------:R-:W-:Y:S02]  /*1800*/  FADD.FTZ R160, R157, -R160 ;  /* 0x800000a09da07221 */ /* 0x000fe40000010000 */
[----:B------:R-:W-:Y:S02]  /*1810*/  FADD.FTZ R162, R159, -R162 ;  /* 0x800000a29fa27221 */ /* 0x000fe40000010000 */
[----:B------:R-:W-:Y:S02]  /*1820*/  FADD.FTZ R158, R158, -R155 ;  /* 0x8000009b9e9e7221 */ /* 0x000fe40000010000 */
[----:B------:R-:W-:Y:S02]  /*1830*/  FADD.FTZ R156, R161, -R156 ;  /* 0x8000009ca19c7221 */ /* 0x000fe40000010000 */
[-C--:B------:R-:W-:Y:S02]  /*1840*/  FMUL.FTZ R144, R152, R138.reuse ;  /* 0x0000008a98907220 */ /* 0x080fe40000410000 */
[----:B------:R-:W-:-:S02]  /*1850*/  FMUL.FTZ R145, R57, R138 ;  /* 0x0000008a39917220 */ /* 0x000fc40000410000 */
[-C--:B------:R-:W-:Y:S01]  /*1860*/  FMUL.FTZ R77, R77, R138.reuse ;  /* 0x0000008a4d4d7220 */ /* 0x080fe20000410000 */
[----:B0-----:R-:W-:Y:S01]  /*1870*/  IADD3 R52, P3, R143, c[0x0][0x170], RZ ;  /* 0x00005c008f347a10 */ /* 0x001fe20007f7e0ff */
[----:B------:R-:W-:Y:S02]  /*1880*/  FMUL.FTZ R76, R76, R138 ;  /* 0x0000008a4c4c7220 */ /* 0x000fe40000410000 */
[----:B------:R-:W-:Y:S01]  /*1890*/  FADD.FTZ R152, R63, -R66 ;  /* 0x800000423f987221 */ /* 0x000fe20000010000 */
[----:B------:R-:W-:Y:S01]  /*18a0*/  IADD3.X R53, R142, c[0x0][0x174], RZ, P3, !PT ;  /* 0x00005d008e357a10 */ /* 0x000fe20001ffe4ff */
[----:B------:R-:W-:Y:S01]  /*18b0*/  FMUL.FTZ R149, R137, R160 ;  /* 0x000000a089957220 */ /* 0x000fe20000410000 */
[----:B------:R-:W-:Y:S01]  /*18c0*/  @P0 IADD3 R154, P3, R143, c[0x0][0x258], RZ ;  /* 0x000096008f9a0a10 */ /* 0x000fe20007f7e0ff */
[C---:B------:R-:W-:Y:S02]  /*18d0*/  FMUL.FTZ R148, R137.reuse, R162 ;  /* 0x000000a289947220 */ /* 0x040fe40000410000 */
[----:B------:R-:W-:-:S02]  /*18e0*/  FMUL.FTZ R63, R137, R158 ;  /* 0x0000009e893f7220 */ /* 0x000fc40000410000 */
[----:B------:R-:W-:Y:S02]  /*18f0*/  FMUL.FTZ R156, R137, R156 ;  /* 0x0000009c899c7220 */ /* 0x000fe40000410000 */
[----:B------:R-:W-:Y:S02]  /*1900*/  FFMA.FTZ R67, R59, R75, R74 ;  /* 0x0000004b3b437223 */ /* 0x000fe4000001004a */
[----:B------:R-:W-:Y:S02]  /*1910*/  FMUL.FTZ R56, R117, R145 ;  /* 0x0000009175387220 */ /* 0x000fe40000410000 */
[----:B------:R-:W-:Y:S02]  /*1920*/  FMUL.FTZ R57, R116, R144 ;  /* 0x0000009074397220 */ /* 0x000fe40000410000 */
[----:B------:R-:W-:Y:S02]  /*1930*/  FMUL.FTZ R58, R115, R77 ;  /* 0x0000004d733a7220 */ /* 0x000fe40000410000 */
[----:B------:R-:W-:Y:S01]  /*1940*/  FMUL.FTZ R59, R114, R76 ;  /* 0x0000004c723b7220 */ /* 0x000fe20000410000 */
[----:B------:R-:W-:Y:S01]  /*1950*/  @P0 IADD3.X R155, R142, c[0x0][0x25c], RZ, P3, !PT ;  /* 0x000097008e9b0a10 */ /* 0x000fe20001ffe4ff */
[----:B------:R-:W-:-:S02]  /*1960*/  @P1 FADD.FTZ R149, R32, R149 ;  /* 0x0000009520951221 */ /* 0x000fc40000010000 */
[----:B------:R-:W-:Y:S02]  /*1970*/  @P1 FADD.FTZ R148, R33, R148 ;  /* 0x0000009421941221 */ /* 0x000fe40000010000 */
[----:B------:R-:W-:Y:S02]  /*1980*/  @P1 FADD.FTZ R63, R34, R63 ;  /* 0x0000003f223f1221 */ /* 0x000fe40000010000 */
[----:B------:R-:W-:Y:S01]  /*1990*/  @P1 FADD.FTZ R156, R35, R156 ;  /* 0x0000009c239c1221 */ /* 0x000fe20000010000 */
[----:B------:R-:W-:Y:S01]  /*19a0*/  IADD3 R66, P3, R143, c[0x0][0x248], RZ ;  /* 0x000092008f427a10 */ /* 0x000fe20007f7e0ff */
[----:B------:R0:W-:Y:S01]  /*19b0*/  STG.E.128 [R146.64], R56 ;  /* 0x0000003892007986 */ /* 0x0001e2000c101d04 */
[----:B------:R-:W-:Y:S02]  /*19c0*/  FADD.FTZ R150, R62, -R67 ;  /* 0x800000433e967221 */ /* 0x000fe40000010000 */
[-CC-:B------:R-:W-:Y:S01]  /*19d0*/  FFMA.FTZ R143, R61, R75.reuse, R74.reuse ;  /* 0x0000004b3d8f7223 */ /* 0x180fe2000001004a */
[----:B------:R-:W-:Y:S01]  /*19e0*/  IADD3.X R67, R142, c[0x0][0x24c], RZ, P3, !PT ;  /* 0x000093008e437a10 */ /* 0x000fe20001ffe4ff */
[----:B------:R-:W-:Y:S01]  /*19f0*/  FFMA.FTZ R142, R60, R75, R74 ;  /* 0x0000004b3c8e7223 */ /* 0x000fe2000001004a */
[----:B------:R-:W3:Y:S01]  /*1a00*/  LDG.E.128 R52, [R52.64] ;  /* 0x0000000434347981 */ /* 0x000ee2000c1e1d00 */
[----:B------:R-:W-:-:S02]  /*1a10*/  FADD.FTZ R64, R64, -R143 ;  /* 0x8000008f40407221 */ /* 0x000fc40000010000 */
[----:B------:R-:W-:Y:S01]  /*1a20*/  FMUL.FTZ R152, R137, R152 ;  /* 0x0000009889987220 */ /* 0x000fe20000410000 */
[----:B0-----:R-:W-:Y:S02]  /*1a30*/  SEL R56, R149, R44, P2 ;  /* 0x0000002c95387207 */ /* 0x001fe40001000000 */
[----:B------:R-:W-:Y:S02]  /*1a40*/  SEL R57, R148, R45, P2 ;  /* 0x0000002d94397207 */ /* 0x000fe40001000000 */
[----:B------:R-:W-:Y:S02]  /*1a50*/  SEL R58, R63, R46, P2 ;  /* 0x0000002e3f3a7207 */ /* 0x000fe40001000000 */
[----:B------:R-:W-:Y:S01]  /*1a60*/  SEL R59, R156, R47, P2 ;  /* 0x0000002f9c3b7207 */ /* 0x000fe20001000000 */
[-C--:B------:R-:W-:Y:S02]  /*1a70*/  FMUL.FTZ R149, R149, R138.reuse ;  /* 0x0000008a95957220 */ /* 0x080fe40000410000 */
[----:B------:R-:W-:-:S02]  /*1a80*/  FMUL.FTZ R148, R148, R138 ;  /* 0x0000008a94947220 */ /* 0x000fc40000410000 */
[----:B------:R0:W-:Y:S01]  /*1a90*/  @P0 STG.E.128 [R154.64], R56 ;  /* 0x000000389a000986 */ /* 0x0001e2000c101d04 */
[-C--:B------:R-:W-:Y:S02]  /*1aa0*/  FMUL.FTZ R147, R63, R138.reuse ;  /* 0x0000008a3f937220 */ /* 0x080fe40000410000 */
[----:B------:R-:W-:Y:S02]  /*1ab0*/  FMUL.FTZ R146, R156, R138 ;  /* 0x0000008a9c927220 */ /* 0x000fe40000410000 */
[----:B------:R-:W-:Y:S02]  /*1ac0*/  FMUL.FTZ R153, R137, R64 ;  /* 0x0000004089997220 */ /* 0x000fe40000410000 */
[----:B------:R-:W-:Y:S02]  /*1ad0*/  FMUL.FTZ R60, R107, R149 ;  /* 0x000000956b3c7220 */ /* 0x000fe40000410000 */
[----:B------:R-:W-:Y:S02]  /*1ae0*/  FMUL.FTZ R61, R108, R148 ;  /* 0x000000946c3d7220 */ /* 0x000fe40000410000 */
[----:B------:R-:W-:-:S02]  /*1af0*/  FMUL.FTZ R62, R106, R147 ;  /* 0x000000936a3e7220 */ /* 0x000fc40000410000 */
[----:B------:R-:W-:Y:S02]  /*1b00*/  FMUL.FTZ R63, R109, R146 ;  /* 0x000000926d3f7220 */ /* 0x000fe40000410000 */
[----:B0-----:R-:W-:Y:S01]  /*1b10*/  FADD.FTZ R58, R65, -R142 ;  /* 0x8000008e413a7221 */ /* 0x001fe20000010000 */
[----:B------:R-:W-:Y:S01]  /*1b20*/  IADD3 R56, P4, R141, c[0x0][0x170], RZ ;  /* 0x00005c008d387a10 */ /* 0x000fe20007f9e0ff */
[C---:B------:R-:W-:Y:S02]  /*1b30*/  FMUL.FTZ R65, R137.reuse, R150 ;  /* 0x0000009689417220 */ /* 0x040fe40000410000 */
[----:B------:R-:W-:Y:S01]  /*1b40*/  FMUL.FTZ R64, R137, R58 ;  /* 0x0000003a89407220 */ /* 0x000fe20000410000 */
[----:B------:R-:W-:Y:S01]  /*1b50*/  IADD3.X R57, R140, c[0x0][0x174], RZ, P4, !PT ;  /* 0x00005d008c397a10 */ /* 0x000fe200027fe4ff */
[----:B------:R-:W-:Y:S01]  /*1b60*/  @P1 FADD.FTZ R152, R37, R152 ;  /* 0x0000009825981221 */ /* 0x000fe20000010000 */
[C---:B------:R-:W-:Y:S01]  /*1b70*/  IADD3 R142, P3, R141.reuse, c[0x0][0x248], RZ ;  /* 0x000092008d8e7a10 */ /* 0x040fe20007f7e0ff */
[----:B------:R-:W-:Y:S01]  /*1b80*/  @P1 FADD.FTZ R153, R38, R153 ;  /* 0x0000009926991221 */ /* 0x000fe20000010000 */
[----:B------:R-:W-:Y:S01]  /*1b90*/  @P0 IADD3 R154, P4, R141, c[0x0][0x258], RZ ;  /* 0x000096008d9a0a10 */ /* 0x000fe20007f9e0ff */
[----:B------:R-:W-:-:S02]  /*1ba0*/  @P1 FADD.FTZ R65, R36, R65 ;  /* 0x0000004124411221 */ /* 0x000fc40000010000 */
[----:B------:R-:W-:Y:S01]  /*1bb0*/  @P1 FADD.FTZ R64, R39, R64 ;  /* 0x0000004027401221 */ /* 0x000fe20000010000 */
[----:B------:R0:W-:Y:S01]  /*1bc0*/  STG.E.128 [R66.64], R60 ;  /* 0x0000003c42007986 */ /* 0x0001e2000c101d04 */
[----:B------:R-:W-:Y:S01]  /*1bd0*/  @P0 IADD3.X R155, R140, c[0x0][0x25c], RZ, P4, !PT ;  /* 0x000097008c9b0a10 */ /* 0x000fe200027fe4ff */
[-C--:B------:R-:W-:Y:S01]  /*1be0*/  FMUL.FTZ R141, R152, R138.reuse ;  /* 0x0000008a988d7220 */ /* 0x080fe20000410000 */
[----:B------:R-:W-:Y:S01]  /*1bf0*/  IADD3.X R143, R140, c[0x0][0x24c], RZ, P3, !PT ;  /* 0x000093008c8f7a10 */ /* 0x000fe20001ffe4ff */
[----:B------:R-:W-:Y:S01]  /*1c00*/  FMUL.FTZ R140, R65, R138 ;  /* 0x0000008a418c7220 */ /* 0x000fe20000410000 */
[----:B------:R-:W-:Y:S01]  /*1c10*/  IADD3 R150, P4, R136, c[0x0][0x170], RZ ;  /* 0x00005c0088967a10 */ /* 0x000fe20007f9e0ff */
[----:B------:R-:W4:Y:S03]  /*1c20*/  LDG.E.128 R56, [R56.64] ;  /* 0x0000000438387981 */ /* 0x000f26000c1e1d00 */
[----:B------:R-:W-:-:S02]  /*1c30*/  IADD3.X R151, R135, c[0x0][0x174], RZ, P4, !PT ;  /* 0x00005d0087977a10 */ /* 0x000fc400027fe4ff */
[----:B0-----:R-:W-:Y:S01]  /*1c40*/  SEL R61, R152, R45, P2 ;  /* 0x0000002d983d7207 */ /* 0x001fe20001000000 */
[----:B------:R-:W-:Y:S01]  /*1c50*/  FMUL.FTZ R152, R64, R138 ;  /* 0x0000008a40987220 */ /* 0x000fe20000410000 */
[C---:B------:R-:W-:Y:S01]  /*1c60*/  SEL R62, R153.reuse, R46, P2 ;  /* 0x0000002e993e7207 */ /* 0x040fe20001000000 */
[----:B------:R-:W-:Y:S01]  /*1c70*/  FMUL.FTZ R153, R153, R138 ;  /* 0x0000008a99997220 */ /* 0x000fe20000410000 */
[----:B------:R-:W-:Y:S01]  /*1c80*/  SEL R60, R65, R44, P2 ;  /* 0x0000002c413c7207 */ /* 0x000fe20001000000 */
[----:B------:R-:W-:Y:S01]  /*1c90*/  FMUL.FTZ R65, R110, R141 ;  /* 0x0000008d6e417220 */ /* 0x000fe20000410000 */
[----:B------:R-:W-:Y:S01]  /*1ca0*/  SEL R63, R64, R47, P2 ;  /* 0x0000002f403f7207 */ /* 0x000fe20001000000 */
[----:B------:R-:W-:Y:S02]  /*1cb0*/  FMUL.FTZ R64, R105, R140 ;  /* 0x0000008c69407220 */ /* 0x000fe40000410000 */
[----:B------:R-:W-:Y:S02]  /*1cc0*/  FMUL.FTZ R66, R104, R153 ;  /* 0x0000009968427220 */ /* 0x000fe40000410000 */
[----:B------:R-:W-:Y:S01]  /*1cd0*/  FMUL.FTZ R67, R111, R152 ;  /* 0x000000986f437220 */ /* 0x000fe20000410000 */
[----:B------:R0:W-:Y:S04]  /*1ce0*/  @P0 STG.E.128 [R154.64], R60 ;  /* 0x0000003c9a000986 */ /* 0x0001e8000c101d04 */
[----:B------:R1:W-:Y:S04]  /*1cf0*/  STG.E.128 [R142.64], R64 ;  /* 0x000000408e007986 */ /* 0x0003e8000c101d04 */
[----:B0-----:R-:W4:Y:S01]  /*1d00*/  LDG.E.128 R60, [R150.64] ;  /* 0x00000004963c7981 */ /* 0x001f22000c1e1d00 */
        /* <DEDUP_REMOVED lines=8> */
[C---:B-1----:R-:W-:Y:S02]  /*1d90*/  FMUL.FTZ R65, R137.reuse, R68 ;  /* 0x0000004489417220 */ /* 0x042fe40000410000 */
[C---:B------:R-:W-:Y:S02]  /*1da0*/  FMUL.FTZ R70, R137.reuse, R70 ;  /* 0x0000004689467220 */ /* 0x040fe40000410000 */
[C---:B------:R-:W-:Y:S02]  /*1db0*/  FMUL.FTZ R67, R137.reuse, R78 ;  /* 0x0000004e89437220 */ /* 0x040fe40000410000 */
[----:B------:R-:W-:Y:S02]  /*1dc0*/  FMUL.FTZ R72, R137, R72 ;  /* 0x0000004889487220 */ /* 0x000fe40000410000 */
[----:B------:R-:W-:-:S02]  /*1dd0*/  @P1 FADD.FTZ R65, R40, R65 ;  /* 0x0000004128411221 */ /* 0x000fc40000010000 */
[----:B------:R-:W-:Y:S02]  /*1de0*/  @P1 FADD.FTZ R70, R41, R70 ;  /* 0x0000004629461221 */ /* 0x000fe40000010000 */
[----:B------:R-:W-:Y:S02]  /*1df0*/  @P1 FADD.FTZ R67, R42, R67 ;  /* 0x000000432a431221 */ /* 0x000fe40000010000 */
[----:B------:R-:W-:Y:S02]  /*1e00*/  @P1 FADD.FTZ R72, R43, R72 ;  /* 0x000000482b481221 */ /* 0x000fe40000010000 */
[-C--:B------:R-:W-:Y:S02]  /*1e10*/  FMUL.FTZ R68, R65, R138.reuse ;  /* 0x0000008a41447220 */ /* 0x080fe40000410000 */
[-C--:B------:R-:W-:Y:S02]  /*1e20*/  FMUL.FTZ R69, R70, R138.reuse ;  /* 0x0000008a46457220 */ /* 0x080fe40000410000 */
[----:B------:R-:W-:-:S02]  /*1e30*/  FMUL.FTZ R71, R67, R138 ;  /* 0x0000008a43477220 */ /* 0x000fc40000410000 */
[----:B------:R-:W-:Y:S01]  /*1e40*/  FMUL.FTZ R138, R72, R138 ;  /* 0x0000008a488a7220 */ /* 0x000fe20000410000 */
[----:B------:R-:W-:Y:S01]  /*1e50*/  SEL R44, R65, R44, P2 ;  /* 0x0000002c412c7207 */ /* 0x000fe20001000000 */
[----:B------:R-:W-:Y:S01]  /*1e60*/  FMUL.FTZ R64, R103, R68 ;  /* 0x0000004467407220 */ /* 0x000fe20000410000 */
[----:B------:R-:W-:Y:S01]  /*1e70*/  SEL R45, R70, R45, P2 ;  /* 0x0000002d462d7207 */ /* 0x000fe20001000000 */
[----:B------:R-:W-:Y:S01]  /*1e80*/  FMUL.FTZ R65, R112, R69 ;  /* 0x0000004570417220 */ /* 0x000fe20000410000 */
[----:B------:R-:W-:Y:S01]  /*1e90*/  SEL R46, R67, R46, P2 ;  /* 0x0000002e432e7207 */ /* 0x000fe20001000000 */
[----:B------:R-:W-:Y:S01]  /*1ea0*/  FMUL.FTZ R66, R102, R71 ;  /* 0x0000004766427220 */ /* 0x000fe20000410000 */
[----:B------:R-:W-:Y:S01]  /*1eb0*/  SEL R47, R72, R47, P2 ;  /* 0x0000002f482f7207 */ /* 0x000fe20001000000 */
[----:B------:R-:W-:Y:S01]  /*1ec0*/  FMUL.FTZ R67, R113, R138 ;  /* 0x0000008a71437220 */ /* 0x000fe20000410000 */
[----:B------:R-:W-:Y:S02]  /*1ed0*/  IADD3 R134, R134, c[0x0][0x160], RZ ;  /* 0x0000580086867a10 */ /* 0x000fe40007ffe0ff */
[----:B------:R-:W-:-:S04]  /*1ee0*/  LOP3.LUT P3, RZ, R139, 0xff, RZ, 0xc0, !PT ;  /* 0x000000ff8bff7812 */ /* 0x000fc8000786c0ff */
[----:B------:R-:W-:Y:S01]  /*1ef0*/  SEL R139, RZ, 0x1, P3 ;  /* 0x00000001ff8b7807 */ /* 0x000fe20001800000 */
[----:B--2---:R-:W-:Y:S01]  /*1f00*/  FFMA.FTZ R10, R145, R48, R10 ;  /* 0x00000030910a7223 */ /* 0x004fe2000001000a */
[C---:B------:R-:W-:Y:S02]  /*1f10*/  IADD3 R48, P5, R136.reuse, c[0x0][0x248], RZ ;  /* 0x0000920088307a10 */ /* 0x040fe40007fbe0ff */
[----:B------:R-:W-:Y:S01]  /*1f20*/  @P0 IADD3 R136, P4, R136, c[0x0][0x258], RZ ;  /* 0x0000960088880a10 */ /* 0x000fe20007f9e0ff */
[----:B------:R-:W-:Y:S01]  /*1f30*/  FFMA.FTZ R9, R49, R144, R9 ;  /* 0x0000009031097223 */ /* 0x000fe20000010009 */
[C---:B------:R-:W-:Y:S02]  /*1f40*/  IADD3.X R49, R135.reuse, c[0x0][0x24c], RZ, P5, !PT ;  /* 0x0000930087317a10 */ /* 0x040fe40002ffe4ff */
[----:B------:R-:W-:-:S05]  /*1f50*/  @P0 IADD3.X R137, R135, c[0x0][0x25c], RZ, P4, !PT ;  /* 0x0000970087890a10 */ /* 0x000fca00027fe4ff */
[----:B------:R0:W-:Y:S04]  /*1f60*/  @P0 STG.E.128 [R136.64], R44 ;  /* 0x0000002c88000986 */ /* 0x0001e8000c101d04 */
[----:B------:R0:W-:Y:S01]  /*1f70*/  STG.E.128 [R48.64], R64 ;  /* 0x0000004030007986 */ /* 0x0001e2000c101d04 */
[----:B------:R-:W-:Y:S01]  /*1f80*/  ISETP.GE.AND P0, PT, R134, c[0x0][0x164], PT ;  /* 0x0000590086007a0c */ /* 0x000fe20003f06270 */
[----:B------:R-:W-:Y:S02]  /*1f90*/  FFMA.FTZ R12, R50, R77, R12 ;  /* 0x0000004d320c7223 */ /* 0x000fe4000001000c */
[----:B------:R-:W-:Y:S02]  /*1fa0*/  FFMA.FTZ R11, R51, R76, R11 ;  /* 0x0000004c330b7223 */ /* 0x000fe4000001000b */
[----:B---3--:R-:W-:-:S02]  /*1fb0*/  FFMA.FTZ R14, R149, R52, R14 ;  /* 0x00000034950e7223 */ /* 0x008fc4000001000e */
[----:B------:R-:W-:Y:S02]  /*1fc0*/  FFMA.FTZ R13, R53, R148, R13 ;  /* 0x00000094350d7223 */ /* 0x000fe4000001000d */
[----:B------:R-:W-:Y:S02]  /*1fd0*/  FFMA.FTZ R16, R54, R147, R16 ;  /* 0x0000009336107223 */ /* 0x000fe40000010010 */
[----:B------:R-:W-:Y:S02]  /*1fe0*/  FFMA.FTZ R15, R55, R146, R15 ;  /* 0x00000092370f7223 */ /* 0x000fe4000001000f */
[----:B----4-:R-:W-:Y:S02]  /*1ff0*/  FFMA.FTZ R23, R140, R56, R23 ;  /* 0x000000388c177223 */ /* 0x010fe40000010017 */
[----:B------:R-:W-:Y:S02]  /*2000*/  FFMA.FTZ R24, R57, R141, R24 ;  /* 0x0000008d39187223 */ /* 0x000fe40000010018 */
[----:B------:R-:W-:-:S02]  /*2010*/  FFMA.FTZ R21, R58, R153, R21 ;  /* 0x000000993a157223 */ /* 0x000fc40000010015 */
[----:B------:R-:W-:Y:S02]  /*2020*/  FFMA.FTZ R22, R59, R152, R22 ;  /* 0x000000983b167223 */ /* 0x000fe40000010016 */
[----:B------:R-:W-:Y:S02]  /*2030*/  FFMA.FTZ R19, R68, R60, R19 ;  /* 0x0000003c44137223 */ /* 0x000fe40000010013 */
[----:B------:R-:W-:Y:S02]  /*2040*/  FFMA.FTZ R20, R61, R69, R20 ;  /* 0x000000453d147223 */ /* 0x000fe40000010014 */
[----:B------:R-:W-:Y:S02]  /*2050*/  FFMA.FTZ R17, R62, R71, R17 ;  /* 0x000000473e117223 */ /* 0x000fe40000010011 */
[----:B------:R-:W-:Y:S01]  /*2060*/  FFMA.FTZ R18, R63, R138, R18 ;  /* 0x0000008a3f127223 */ /* 0x000fe20000010012 */
[----:B0-----:R-:W-:Y:S01]  /*2070*/  @P0 CALL.REL.NOINC `(.L_x_5631) ;  /* 0x0000001000000944 */ /* 0x001fe20003c00000 */
[----:B------:R-:W-:Y:S05]  /*2080*/  BRA `(.L_x_5632) ;  /* 0xffffe6f000007947 */ /* 0x000fea000383ffff */
.L_x_5631:
        /* <DEDUP_REMOVED lines=44> */
.L_x_5628:
[----:B------:R-:W0:Y:S01]  /*2350*/  S2UR UR6, SR_CTAID.X ;  /* 0x00000000000679c3 */ /* 0x000e220000002500 */
[----:B------:R-:W-:Y:S01]  /*2360*/  HFMA2.MMA R11, -RZ, RZ, 0, 9.5367431640625e-07 ;  /* 0x00000010ff0b7435 */ /* 0x000fe200000001ff */
        /* <DEDUP_REMOVED lines=20> */
.L_x_5629:
[----:B------:R-:W-:Y:S01]  /*24b0*/  HFMA2.MMA R53, -RZ, RZ, 0, 9.5367431640625e-07 ;  /* 0x00000010ff357435 */ /* 0x000fe200000001ff */
[----:B------:R-:W-:-:S02]  /*24c0*/  MOV R54, R56 ;  /* 0x0000003800367202 */ /* 0x000fc40000000f00 */
[----:B------:R-:W-:Y:S02]  /*24d0*/  MOV R52, 0x1f ;  /* 0x0000001f00347802 */ /* 0x000fe40000000f00 */
[----:B------:R-:W-:Y:S02]  /*24e0*/  MOV R51, 0xffffffff ;  /* 0xffffffff00337802 */ /* 0x000fe40000000f00 */
[----:B------:R-:W-:Y:S02]  /*24f0*/  MOV R48, 0x2510 ;  /* 0x0000251000307802 */ /* 0x000fe40000000f00 */
[----:B-----5:R-:W-:Y:S05]  /*2500*/  CALL.REL.NOINC `($__internal_165_$__cuda_sm70_shflsync_down_p) ;  /* 0x0000046000007944 */ /* 0x020fea0003c00000 */
[----:B-1----:R-:W-:Y:S01]  /*2510*/  MOV R55, R51 ;  /* 0x0000003300377202 */ /* 0x002fe20000000f00 */
[----:B0-----:R-:W-:Y:S05]  /*2520*/  BRA `(.L_x_5633) ;  /* 0xffffede000007947 */ /* 0x001fea000383ffff */
.L_x_5630:
[----:B------:R-:W-:Y:S01]  /*2530*/  HFMA2.MMA R53, -RZ, RZ, 0, 9.5367431640625e-07 ;  /* 0x00000010ff357435 */ /* 0x000fe200000001ff */
[----:B------:R-:W-:Y:S02]  /*2540*/  MOV R54, R57 ;  /* 0x0000003900367202 */ /* 0x000fe40000000f00 */
[----:B------:R-:W-:Y:S02]  /*2550*/  MOV R52, 0x1f ;  /* 0x0000001f00347802 */ /* 0x000fe40000000f00 */
[----:B------:R-:W-:-:S02]  /*2560*/  MOV R51, 0xffffffff ;  /* 0xffffffff00337802 */ /* 0x000fc40000000f00 */
[----:B------:R-:W-:Y:S02]  /*2570*/  MOV R48, 0x2590 ;  /* 0x0000259000307802 */ /* 0x000fe40000000f00 */
[----:B01---5:R-:W-:Y:S05]  /*2580*/  CALL.REL.NOINC `($__internal_165_$__cuda_sm70_shflsync_down_p) ;  /* 0x000003e000007944 */ /* 0x023fea0003c00000 */
[----:B------:R-:W-:Y:S01]  /*2590*/  FADD.FTZ R56, R56, R55 ;  /* 0x0000003738387221 */ /* 0x000fe20000010000 */
[----:B0-----:R-:W-:Y:S01]  /*25a0*/  HFMA2.MMA R53, -RZ, RZ, 0, 4.76837158203125e-07 ;  /* 0x00000008ff357435 */ /* 0x001fe200000001ff */
[----:B-1----:R-:W-:Y:S01]  /*25b0*/  FADD.FTZ R74, R57, R51 ;  /* 0x00000033394a7221 */ /* 0x002fe20000010000 */
[----:B------:R-:W-:Y:S02]  /*25c0*/  MOV R52, 0x1f ;  /* 0x0000001f00347802 */ /* 0x000fe40000000f00 */
[----:B------:R-:W-:Y:S02]  /*25d0*/  MOV R51, 0xffffffff ;  /* 0xffffffff00337802 */ /* 0x000fe40000000f00 */
[----:B------:R-:W-:Y:S02]  /*25e0*/  MOV R54, R56 ;  /* 0x0000003800367202 */ /* 0x000fe40000000f00 */
[----:B------:R-:W-:Y:S02]  /*25f0*/  MOV R48, 0x2610 ;  /* 0x0000261000307802 */ /* 0x000fe40000000f00 */
[----:B------:R-:W-:Y:S05]  /*2600*/  CALL.REL.NOINC `($__internal_165_$__cuda_sm70_shflsync_down_p) ;  /* 0x0000036000007944 */ /* 0x000fea0003c00000 */
[----:B0-----:R-:W-:Y:S01]  /*2610*/  HFMA2.MMA R53, -RZ, RZ, 0, 4.76837158203125e-07 ;  /* 0x00000008ff357435 */ /* 0x001fe200000001ff */
[----:B-1----:R-:W-:-:S02]  /*2620*/  MOV R55, R51 ;  /* 0x0000003300377202 */ /* 0x002fc40000000f00 */
[----:B------:R-:W-:Y:S02]  /*2630*/  MOV R54, R74 ;  /* 0x0000004a00367202 */ /* 0x000fe40000000f00 */
[----:B------:R-:W-:Y:S02]  /*2640*/  MOV R52, 0x1f ;  /* 0x0000001f00347802 */ /* 0x000fe40000000f00 */
[----:B------:R-:W-:Y:S02]  /*2650*/  MOV R51, 0xffffffff ;  /* 0xffffffff00337802 */ /* 0x000fe40000000f00 */
[----:B------:R-:W-:Y:S02]  /*2660*/  MOV R48, 0x2680 ;  /* 0x0000268000307802 */ /* 0x000fe40000000f00 */
[----:B------:R-:W-:Y:S05]  /*2670*/  CALL.REL.NOINC `($__internal_165_$__cuda_sm70_shflsync_down_p) ;  /* 0x000002f000007944 */ /* 0x000fea0003c00000 */
[----:B------:R-:W-:Y:S01]  /*2680*/  FADD.FTZ R56, R55, R56 ;  /* 0x0000003837387221 */ /* 0x000fe20000010000 */
[----:B0-----:R-:W-:Y:S01]  /*2690*/  HFMA2.MMA R53, -RZ, RZ, 0, 2.384185791015625e-07 ;  /* 0x00000004ff357435 */ /* 0x001fe200000001ff */
[----:B-1----:R-:W-:Y:S01]  /*26a0*/  FADD.FTZ R74, R74, R51 ;  /* 0x000000334a4a7221 */ /* 0x002fe20000010000 */
[----:B------:R-:W-:Y:S02]  /*26b0*/  MOV R52, 0x1f ;  /* 0x0000001f00347802 */ /* 0x000fe40000000f00 */
[----:B------:R-:W-:-:S02]  /*26c0*/  MOV R51, 0xffffffff ;  /* 0xffffffff00337802 */ /* 0x000fc40000000f00 */
[----:B------:R-:W-:Y:S02]  /*26d0*/  MOV R54, R56 ;  /* 0x0000003800367202 */ /* 0x000fe40000000f00 */
[----:B------:R-:W-:Y:S02]  /*26e0*/  MOV R48, 0x2700 ;  /* 0x0000270000307802 */ /* 0x000fe40000000f00 */
[----:B------:R-:W-:Y:S05]  /*26f0*/  CALL.REL.NOINC `($__internal_165_$__cuda_sm70_shflsync_down_p) ;  /* 0x0000027000007944 */ /* 0x000fea0003c00000 */
[----:B0-----:R-:W-:Y:S01]  /*2700*/  HFMA2.MMA R53, -RZ, RZ, 0, 2.384185791015625e-07 ;  /* 0x00000004ff357435 */ /* 0x001fe200000001ff */
[----:B-1----:R-:W-:Y:S02]  /*2710*/  MOV R55, R51 ;  /* 0x0000003300377202 */ /* 0x002fe40000000f00 */
[----:B------:R-:W-:Y:S02]  /*2720*/  MOV R54, R74 ;  /* 0x0000004a00367202 */ /* 0x000fe40000000f00 */
[----:B------:R-:W-:Y:S02]  /*2730*/  MOV R52, 0x1f ;  /* 0x0000001f00347802 */ /* 0x000fe40000000f00 */
[----:B------:R-:W-:Y:S02]  /*2740*/  MOV R51, 0xffffffff ;  /* 0xffffffff00337802 */ /* 0x000fe40000000f00 */
[----:B------:R-:W-:-:S02]  /*2750*/  MOV R48, 0x2770 ;  /* 0x0000277000307802 */ /* 0x000fc40000000f00 */
[----:B------:R-:W-:Y:S05]  /*2760*/  CALL.REL.NOINC `($__internal_165_$__cuda_sm70_shflsync_down_p) ;  /* 0x0000020000007944 */ /* 0x000fea0003c00000 */
[----:B------:R-:W-:Y:S01]  /*2770*/  FADD.FTZ R56, R55, R56 ;  /* 0x0000003837387221 */ /* 0x000fe20000010000 */
[----:B0-----:R-:W-:Y:S01]  /*2780*/  HFMA2.MMA R53, -RZ, RZ, 0, 1.1920928955078125e-07 ;  /* 0x00000002ff357435 */ /* 0x001fe200000001ff */
[----:B-1----:R-:W-:Y:S01]  /*2790*/  FADD.FTZ R74, R74, R51 ;  /* 0x000000334a4a7221 */ /* 0x002fe20000010000 */
[----:B------:R-:W-:-:S02]  /*27a0*/  MOV R52, 0x1f ;  /* 0x0000001f00347802 */ /* 0x000fc40000000f00 */
[----:B------:R-:W-:Y:S02]  /*27b0*/  MOV R51, 0xffffffff ;  /* 0xffffffff00337802 */ /* 0x000fe40000000f00 */
[----:B------:R-:W-:Y:S02]  /*27c0*/  MOV R54, R56 ;  /* 0x0000003800367202 */ /* 0x000fe40000000f00 */
[----:B------:R-:W-:Y:S02]  /*27d0*/  MOV R48, 0x27f0 ;  /* 0x000027f000307802 */ /* 0x000fe40000000f00 */
[----:B------:R-:W-:Y:S05]  /*27e0*/  CALL.REL.NOINC `($__internal_165_$__cuda_sm70_shflsync_down_p) ;  /* 0x0000018000007944 */ /* 0x000fea0003c00000 */
[----:B0-----:R-:W-:Y:S01]  /*27f0*/  HFMA2.MMA R53, -RZ, RZ, 0, 1.1920928955078125e-07 ;  /* 0x00000002ff357435 */ /* 0x001fe200000001ff */
[----:B-1----:R-:W-:Y:S02]  /*2800*/  MOV R55, R51 ;  /* 0x0000003300377202 */ /* 0x002fe40000000f00 */
[----:B------:R-:W-:Y:S02]  /*2810*/  MOV R54, R74 ;  /* 0x0000004a00367202 */ /* 0x000fe40000000f00 */
[----:B------:R-:W-:Y:S02]  /*2820*/  MOV R52, 0x1f ;  /* 0x0000001f00347802 */ /* 0x000fe40000000f00 */
[----:B------:R-:W-:-:S02]  /*2830*/  MOV R51, 0xffffffff ;  /* 0xffffffff00337802 */ /* 0x000fc40000000f00 */
[----:B------:R-:W-:Y:S02]  /*2840*/  MOV R48, 0x2860 ;  /* 0x0000286000307802 */ /* 0x000fe40000000f00 */
[----:B------:R-:W-:Y:S05]  /*2850*/  CALL.REL.NOINC `($__internal_165_$__cuda_sm70_shflsync_down_p) ;  /* 0x0000011000007944 */ /* 0x000fea0003c00000 */
[----:B------:R-:W-:Y:S01]  /*2860*/  FADD.FTZ R56, R55, R56 ;  /* 0x0000003837387221 */ /* 0x000fe20000010000 */
[----:B0-----:R-:W-:Y:S01]  /*2870*/  HFMA2.MMA R53, -RZ, RZ, 0, 5.9604644775390625e-08 ;  /* 0x00000001ff357435 */ /* 0x001fe200000001ff */
[----:B-1----:R-:W-:Y:S01]  /*2880*/  FADD.FTZ R55, R74, R51 ;  /* 0x000000334a377221 */ /* 0x002fe20000010000 */
[----:B------:R-:W-:Y:S02]  /*2890*/  MOV R52, 0x1f ;  /* 0x0000001f00347802 */ /* 0x000fe40000000f00 */
[----:B------:R-:W-:Y:S02]  /*28a0*/  MOV R51, 0xffffffff ;  /* 0xffffffff00337802 */ /* 0x000fe40000000f00 */
[----:B------:R-:W-:Y:S02]  /*28b0*/  MOV R54, R56 ;  /* 0x0000003800367202 */ /* 0x000fe40000000f00 */
[----:B------:R-:W-:Y:S02]  /*28c0*/  MOV R48, 0x28e0 ;  /* 0x000028e000307802 */ /* 0x000fe40000000f00 */
[----:B------:R-:W-:Y:S05]  /*28d0*/  CALL.REL.NOINC `($__internal_165_$__cuda_sm70_shflsync_down_p) ;  /* 0x0000009000007944 */ /* 0x000fea0003c00000 */
[----:B0-----:R-:W-:Y:S01]  /*28e0*/  HFMA2.MMA R53, -RZ, RZ, 0, 5.9604644775390625e-08 ;  /* 0x00000001ff357435 */ /* 0x001fe200000001ff */
[----:B-1----:R-:W-:-:S02]  /*28f0*/  MOV R57, R51 ;  /* 0x0000003300397202 */ /* 0x002fc40000000f00 */
[----:B------:R-:W-:Y:S02]  /*2900*/  MOV R54, R55 ;  /* 0x0000003700367202 */ /* 0x000fe40000000f00 */
[----:B------:R-:W-:Y:S02]  /*2910*/  MOV R52, 0x1f ;  /* 0x0000001f00347802 */ /* 0x000fe40000000f00 */
[----:B------:R-:W-:Y:S02]  /*2920*/  MOV R51, 0xffffffff ;  /* 0xffffffff00337802 */ /* 0x000fe40000000f00 */
[----:B------:R-:W-:Y:S02]  /*2930*/  MOV R48, 0x2950 ;  /* 0x0000295000307802 */ /* 0x000fe40000000f00 */
[----:B------:R-:W-:Y:S05]  /*2940*/  CALL.REL.NOINC `($__internal_165_$__cuda_sm70_shflsync_down_p) ;  /* 0x0000002000007944 */ /* 0x000fea0003c00000 */
[----:B-1----:R-:W-:Y:S01]  /*2950*/  MOV R48, R51 ;  /* 0x0000003300307202 */ /* 0x002fe20000000f00 */
[----:B0-----:R-:W-:Y:S05]  /*2960*/  BRA `(.L_x_5634) ;  /* 0xffffeac000007947 */ /* 0x001fea000383ffff */
        .weak           $__internal_165_$__cuda_sm70_shflsync_down_p
        .type           $__internal_165_$__cuda_sm70_shflsync_down_p,@function
        .size           $__internal_165_$__cuda_sm70_shflsync_down_p,(.L_x_6967 - $__internal_165_$__cuda_sm70_shflsync_down_p)
$__internal_165_$__cuda_sm70_shflsync_down_p:
[----:B------:R-:W-:Y:S01]  /*2970*/  HFMA2.MMA R49, -RZ, RZ, 0, 0 ;  /* 0x00000000ff317435 */ /* 0x000fe200000001ff */
[----:B------:R-:W-:Y:S04]  /*2980*/  WARPSYNC R51 ;  /* 0x0000003300007348 */ /* 0x000fe80003800000 */
[----:B------:R0:W1:Y:S01]  /*2990*/  SHFL.DOWN PT, R51, R54, R53, R52 ;  /* 0x0800003536337389 */ /* 0x00006200000e0034 */
[----:B------:R-:W-:Y:S05]  /*29a0*/  RET.REL.NODEC R48 `(_ZN10layer_norm13ln_bwd_kernelINS_13Kernel_traitsI6__halfffffjLj2048ELj1ELj1ELj4ELj16ENS_18Kernel_traits_baseILj2048ES2_ffffjLj128EEEEELb0ELb1ELb0ELb1EEEvNS_9BwdParamsE) ;  /* 0xffffd65030007950 */ /* 0x000fea0003c3ffff */
.L_x_5635:
        /* <DEDUP_REMOVED lines=13> */
.L_x_6967:


//--------------------- .text._ZN10layer_norm13ln_bwd_kernelINS_13Kernel_traitsI6__halfffffjLj2048ELj1ELj1ELj4ELj16ENS_18Kernel_traits_baseILj2048ES2_ffffjLj128EEEEELb0ELb1ELb1ELb0EEEvNS_9BwdParamsE --------------------------
	.section	.text._ZN10layer_norm13ln_bwd_kernelINS_13Kernel_traitsI6__halfffffjLj2048ELj1ELj1ELj4ELj16ENS_18Kernel_traits_baseILj2048ES2_ffffjLj128EEEEELb0ELb1ELb1ELb0EEEvNS_9BwdParamsE,"ax",@progbits
	.sectioninfo	@"SHI_REGISTERS=168"
	.align	128
        .global         _ZN10layer_norm13ln_bwd_kernelINS_13Kernel_traitsI6__halfffffjLj2048ELj1ELj1ELj4ELj16ENS_18Kernel_traits_baseILj2048ES2_ffffjLj128EEEEELb0ELb1ELb1ELb0EEEvNS_9BwdParamsE
        .type           _ZN10layer_norm13ln_bwd_kernelINS_13Kernel_traitsI6__halfffffjLj2048ELj1ELj1ELj4ELj16ENS_18Kernel_traits_baseILj2048ES2_ffffjLj128EEEEELb0ELb1ELb1ELb0EEEvNS_9BwdParamsE,@function
        .size           _ZN10layer_norm13ln_bwd_kernelINS_13Kernel_traitsI6__halfffffjLj2048ELj1ELj1ELj4ELj16ENS_18Kernel_traits_baseILj2048ES2_ffffjLj128EEEEELb0ELb1ELb1ELb0EEEvNS_9BwdParamsE,(.L_x_6968 - _ZN10layer_norm13ln_bwd_kernelINS_13Kernel_traitsI6__halfffffjLj2048ELj1ELj1ELj4ELj16ENS_18Kernel_traits_baseILj2048ES2_ffffjLj128EEEEELb0ELb1ELb1ELb0EEEvNS_9BwdParamsE)
        .other          _ZN10layer_norm13ln_bwd_kernelINS_13Kernel_traitsI6__halfffffjLj2048ELj1ELj1ELj4ELj16ENS_18Kernel_traits_baseILj2048ES2_ffffjLj128EEEEELb0ELb1ELb1ELb0EEEvNS_9BwdParamsE,@"STO_CUDA_ENTRY STV_DEFAULT"
_ZN10layer_norm13ln_bwd_kernelINS_13Kernel_traitsI6__halfffffjLj2048ELj1ELj1ELj4ELj16ENS_18Kernel_traits_baseILj2048ES2_ffffjLj128EEEEELb0ELb1ELb1ELb0EEEvNS_9BwdParamsE:
.text._ZN10layer_norm13ln_bwd_kernelINS_13Kernel_traitsI6__halfffffjLj2048ELj1ELj1ELj4ELj16ENS_18Kernel_traits_baseILj2048ES2_ffffjLj128EEEEELb0ELb1ELb1ELb0EEEvNS_9BwdParamsE:
        /* <DEDUP_REMOVED lines=11> */
[C---:B------:R-:W-:Y:S01]  /*00b0*/  ISETP.GE.U32.AND P2, PT, R122.reuse, 0x180, PT ;  /* 0x000001807a00780c */ /* 0x040fe20003f46070 */
[----:B------:R-:W0:Y:S01]  /*00c0*/  S2UR UR6, SR_CTAID.X ;  /* 0x00000000000679c3 */ /* 0x000e220000002500 */
[----:B------:R-:W-:-:S04]  /*00d0*/  ISETP.GE.U32.AND P3, PT, R122, 0x200, PT ;  /* 0x000002007a00780c */ /* 0x000fc80003f66070 */
[----:B------:R-:W-:-:S03]  /*00e0*/  P2R R0, PR, RZ, 0x8 ;  /* 0x00000008ff007803 */ /* 0x000fc60000000000 */
        /* <DEDUP_REMOVED lines=13> */
[----:B------:R1:W5:Y:S01]  /*01c0*/  @P1 LDG.E.64 R14, [R30.64] ;  /* 0x000000041e0e1981 */ /* 0x000362000c1e1b00 */
[----:B------:R-:W-:-:S04]  /*01d0*/  @P2 IMAD.WIDE.U32 R32, R28, R35, c[0x0][0x1b0] ;  /* 0x00006c001c202625 */ /* 0x000fc800078e0023 */
[C---:B------:R-:W-:Y:S01]  /*01e0*/  @P2 IMAD.WIDE.U32 R34, R28.reuse, R35, c[0x0][0x1c8] ;  /* 0x000072001c222625 */ /* 0x040fe200078e0023 */
[----:B------:R-:W-:Y:S01]  /*01f0*/  @P2 IADD3 R28, R28, 0x80, RZ ;  /* 0x000000801c1c2810 */ /* 0x000fe20007ffe0ff */
[----:B------:R3:W5:Y:S01]  /*0200*/  @P2 LDG.E.64 R16, [R32.64] ;  /* 0x0000000420102981 */ /* 0x000762000c1e1b00 */
[----:B0-----:R-:W-:-:S03]  /*0210*/  LEA.HI R121, R123, UR6, RZ, 0x19 ;  /* 0x000000067b797c11 */ /* 0x001fc6000f8fc8ff */
[CC--:B------:R-:W-:Y:S01]  /*0220*/  @P3 IMAD.WIDE.U32 R20, R28.reuse, R29.reuse, c[0x0][0x1b0] ;  /* 0x00006c001c143625 */ /* 0x0c0fe200078e001d */
[----:B------:R0:W5:Y:S03]  /*0230*/  @P2 LDG.E.64 R18, [R34.64] ;  /* 0x0000000422122981 */ /* 0x000166000c1e1b00 */
[----:B------:R-:W-:Y:S01]  /*0240*/  @P3 IMAD.WIDE.U32 R28, R28, R29, c[0x0][0x1c8] ;  /* 0x000072001c1c3625 */ /* 0x000fe200078e001d */
[----:B------:R1:W5:Y:S04]  /*0250*/  @P3 LDG.E.64 R22, [R20.64] ;  /* 0x0000000414163981 */ /* 0x000368000c1e1b00 */
[----:B------:R1:W5:Y:S01]  /*0260*/  @P3 LDG.E.64 R2, [R28.64] ;  /* 0x000000041c023981 */ /* 0x000362000c1e1b00 */
[----:B------:R-:W-:Y:S01]  /*0270*/  ISETP.GE.AND P3, PT, R121, c[0x0][0x164], PT ;  /* 0x0000590079007a0c */ /* 0x000fe20003f66270 */
[----:B------:R-:W-:Y:S01]  /*0280*/  CS2R R24, SRZ ;  /* 0x0000000000187805 */ /* 0x000fe2000001ff00 */
[----:B--2---:R-:W-:Y:S01]  /*0290*/  CS2R R26, SRZ ;  /* 0x00000000001a7805 */ /* 0x004fe2000001ff00 */
[----:B------:R-:W-:Y:S01]  /*02a0*/  CS2R R80, SRZ ;  /* 0x0000000000507805 */ /* 0x000fe2000001ff00 */
[----:B------:R-:W-:Y:S01]  /*02b0*/  CS2R R82, SRZ ;  /* 0x0000000000527805 */ /* 0x000fe2000001ff00 */
[----:B---3--:R-:W-:Y:S01]  /*02c0*/  CS2R R32, SRZ ;  /* 0x0000000000207805 */ /* 0x008fe2000001ff00 */
        /* <DEDUP_REMOVED lines=21> */
[----:B-----5:R-:W-:Y:S01]  /*0420*/  MOV R119, R6 ;  /* 0x0000000600777202 */ /* 0x020fe20000000f00 */
[----:B------:R-:W-:Y:S01]  /*0430*/  HFMA2.MMA R25, -RZ, RZ, 0, 0 ;  /* 0x00000000ff197435 */ /* 0x000fe200000001ff */
[----:B------:R-:W-:-:S02]  /*0440*/  SHF.R.U64 R118, R6, 0x10, R7 ;  /* 0x0000001006767819 */ /* 0x000fc40000001207 */
        /* <DEDUP_REMOVED lines=11> */
[----:B------:R-:W-:Y:S01]  /*0500*/  IMAD.MOV.U32 R17, RZ, RZ, R11 ;  /* 0x000000ffff117224 */ /* 0x000fe200078e000b */
[----:B------:R-:W-:Y:S01]  /*0510*/  MOV R115, R12 ;  /* 0x0000000c00737202 */ /* 0x000fe20000000f00 */
        /* <DEDUP_REMOVED lines=13> */
[----:B------:R-:W-:Y:S01]  /*05f0*/  MOV R4, R14 ;  /* 0x0000000e00047202 */ /* 0x000fe20000000f00 */
[----:B------:R-:W-:Y:S01]  /*0600*/  HADD2.F32 R17, -RZ, R17.H0_H0 ;  /* 0x20000011ff117230 */ /* 0x000fe20000004100 */
[----:B------:R-:W-:Y:S01]  /*0610*/  MOV R7, R2 ;  /* 0x0000000200077202 */ /* 0x000fe20000000f00 */
[----:B------:R-:W-:Y:S01]  /*0620*/  HADD2.F32 R16, -RZ, R16.H0_H0 ;  /* 0x20000010ff107230 */ /* 0x000fe20000004100 */
[----:B------:R-:W-:-:S02]  /*0630*/  SHF.R.U64 R6, R2, 0x10, R3 ;  /* 0x0000001002067819 */ /* 0x000fc40000001203 */
        /* <DEDUP_REMOVED lines=24> */
[----:B------:R-:W-:Y:S01]  /*07c0*/  SHF.R.U32.HI R2, RZ, 0x10, R3 ;  /* 0x00000010ff027819 */ /* 0x000fe20000011603 */
[----:B------:R-:W-:Y:S01]  /*07d0*/  HFMA2.MMA R3, -RZ, RZ, 0, 5.9604644775390625e-08 ;  /* 0x00000001ff037435 */ /* 0x000fe200000001ff */
[----:B------:R-:W-:-:S02]  /*07e0*/  HADD2.F32 R11, -RZ, R11.H0_H0 ;  /* 0x2000000bff0b7230 */ /* 0x000fc40000004100 */
[----:B------:R-:W-:Y:S02]  /*07f0*/  HADD2.F32 R10, -RZ, R10.H0_H0 ;  /* 0x2000000aff0a7230 */ /* 0x000fe40000004100 */
[----:B------:R-:W-:Y:S02]  /*0800*/  HADD2.F32 R9, -RZ, R9.H0_H0 ;  /* 0x20000009ff097230 */ /* 0x000fe40000004100 */
[----:B------:R-:W-:Y:S02]  /*0810*/  HADD2.F32 R8, -RZ, R8.H0_H0 ;  /* 0x20000008ff087230 */ /* 0x000fe40000004100 */
[----:B------:R-:W-:Y:S02]  /*0820*/  HADD2.F32 R5, -RZ, R5.H0_H0 ;  /* 0x20000005ff057230 */ /* 0x000fe40000004100 */
[----:B0-----:R-:W-:Y:S02]  /*0830*/  HADD2.F32 R4, -RZ, R2.H0_H0 ;  /* 0x20000002ff047230 */ /* 0x001fe40000004100 */
.L_x_5705:
        /* <DEDUP_REMOVED lines=24> */
.L_x_5641:
[----:B------:R-:W-:Y:S02]  /*09c0*/  IADD3 R96, R124, 0x80, RZ ;  /* 0x000000807c607810 */ /* 0x000fe40007ffe0ff */
.L_x_5640:
[----:B------:R-:W-:Y:S05]  /*09d0*/  BSYNC B1 ;  /* 0x0000000000017941 */ /* 0x000fea0003800000 */
.L_x_5639:
[----:B------:R-:W-:Y:S01]  /*09e0*/  BSSY B1, `(.L_x_5642) ;  /* 0x0000008000017945 */ /* 0x000fe20003800000 */
[----:B------:R-:W-:Y:S05]  /*09f0*/  @!P1 BRA `(.L_x_5643) ;  /* 0x0000006000009947 */ /* 0x000fea0003800000 */
[----:B------:R-:W-:-:S04]  /*0a00*/  ISETP.NE.U32.AND P4, PT, RZ, c[0x0][0x218], PT ;  /* 0x00008600ff007a0c */ /* 0x000fc80003f85070 */
[----:B------:R-:W-:-:S13]  /*0a10*/  ISETP.NE.AND.EX P4, PT, RZ, c[0x0][0x21c], PT, P4 ;  /* 0x00008700ff007a0c */ /* 0x000fda0003f85340 */
[----:B------:R-:W-:Y:S05]  /*0a20*/  @!P4 BRA `(.L_x_5644) ;  /* 0x000000200000c947 */ /* 0x000fea0003800000 */
[----:B------:R-:W-:-:S06]  /*0a30*/  IMAD.WIDE.U32 R20, R96, R129, c[0x0][0x218] ;  /* 0x0000860060147625 */ /* 0x000fcc00078e0081 */
[----:B------:R-:W5:Y:S02]  /*0a40*/  LDG.E.128 R20, [R20.64] ;  /* 0x0000000414147981 */ /* 0x000f64000c1e1d00 */
.L_x_5644:
[----:B------:R-:W-:Y:S02]  /*0a50*/  IADD3 R96, R96, 0x80, RZ ;  /* 0x0000008060607810 */ /* 0x000fe40007ffe0ff */
.L_x_5643:
[----:B------:R-:W-:Y:S05]  /*0a60*/  BSYNC B1 ;  /* 0x0000000000017941 */ /* 0x000fea0003800000 */
.L_x_5642:
[----:B------:R-:W-:Y:S01]  /*0a70*/  BSSY B1, `(.L_x_5645) ;  /* 0x0000008000017945 */ /* 0x000fe20003800000 */
[----:B------:R-:W-:Y:S05]  /*0a80*/  @!P2 BRA `(.L_x_5646) ;  /* 0x000000600000a947 */ /* 0x000fea0003800000 */
[----:B------:R-:W-:-:S04]  /*0a90*/  ISETP.NE.U32.AND P4, PT, RZ, c[0x0][0x218], PT ;  /* 0x00008600ff007a0c */ /* 0x000fc80003f85070 */
[----:B------:R-:W-:-:S13]  /*0aa0*/  ISETP.NE.AND.EX P4, PT, RZ, c[0x0][0x21c], PT, P4 ;  /* 0x00008700ff007a0c */ /* 0x000fda0003f85340 */
[----:B------:R-:W-:Y:S05]  /*0ab0*/  @!P4 BRA `(.L_x_5647) ;  /* 0x000000200000c947 */ /* 0x000fea0003800000 */
[----:B------:R-:W-:-:S06]  /*0ac0*/  IMAD.WIDE.U32 R72, R96, R129, c[0x0][0x218] ;  /* 0x0000860060487625 */ /* 0x000fcc00078e0081 */
[----:B------:R-:W5:Y:S02]  /*0ad0*/  LDG.E.128 R72, [R72.64] ;  /* 0x0000000448487981 */ /* 0x000f64000c1e1d00 */
.L_x_5647:
[----:B------:R-:W-:Y:S02]  /*0ae0*/  IADD3 R96, R96, 0x80, RZ ;  /* 0x0000008060607810 */ /* 0x000fe40007ffe0ff */
.L_x_5646:
[----:B------:R-:W-:Y:S05]  /*0af0*/  BSYNC B1 ;  /* 0x0000000000017941 */ /* 0x000fea0003800000 */
.L_x_5645:
        /* <DEDUP_REMOVED lines=9> */
.L_x_5638:
        /* <DEDUP_REMOVED lines=24> */
[C---:B------:R-:W-:Y:S02]  /*0d10*/  FADD.FTZ R141, -R128.reuse, R97 ;  /* 0x00000061808d7221 */ /* 0x040fe40000010100 */
[----:B------:R-:W-:Y:S02]  /*0d20*/  FADD.FTZ R149, -R128, R98 ;  /* 0x0000006280957221 */ /* 0x000fe40000010100 */
[----:B-----5:R-:W-:-:S02]  /*0d30*/  FMUL.FTZ R131, R2, R131 ;  /* 0x0000008302837220 */ /* 0x020fc40000410000 */
[----:B---3--:R-:W-:Y:S02]  /*0d40*/  FMUL.FTZ R142, R119, R100 ;  /* 0x00000064778e7220 */ /* 0x008fe40000410000 */
[----:B------:R-:W-:Y:S02]  /*0d50*/  FMUL.FTZ R134, R2, R141 ;  /* 0x0000008d02867220 */ /* 0x000fe40000410000 */
[----:B------:R-:W-:Y:S02]  /*0d60*/  FADD.FTZ R99, -R128, R99 ;  /* 0x0000006380637221 */ /* 0x000fe40000010100 */
[----:B------:R-:W-:Y:S02]  /*0d70*/  FMUL.FTZ R141, R2, R149 ;  /* 0x00000095028d7220 */ /* 0x000fe40000410000 */
[----:B------:R-:W-:Y:S02]  /*0d80*/  FMUL.FTZ R149, R118, R101 ;  /* 0x0000006576957220 */ /* 0x000fe40000410000 */
[----:B------:R-:W-:-:S02]  /*0d90*/  FADD.FTZ R96, RZ, R142 ;  /* 0x0000008eff607221 */ /* 0x000fc40000010000 */
[----:B------:R-:W-:Y:S02]  /*0da0*/  FFMA.FTZ R97, R131, R142, RZ ;  /* 0x0000008e83617223 */ /* 0x000fe400000100ff */
        /* <DEDUP_REMOVED lines=17> */
.L_x_5650:
[----:B0-----:R-:W-:Y:S05]  /*0ec0*/  BSYNC B1 ;  /* 0x0000000000017941 */ /* 0x001fea0003800000 */
.L_x_5649:
[----:B------:R-:W-:Y:S01]  /*0ed0*/  BSSY B1, `(.L_x_5651) ;  /* 0x0000028000017945 */ /* 0x000fe20003800000 */
        /* <DEDUP_REMOVED lines=16> */
[C---:B------:R-:W-:Y:S02]  /*0fe0*/  FMUL.FTZ R132, R2.reuse, R139 ;  /* 0x0000008b02847220 */ /* 0x040fe40000410000 */
[----:B------:R-:W-:Y:S02]  /*0ff0*/  FMUL.FTZ R139, R2, R147 ;  /* 0x00000093028b7220 */ /* 0x000fe40000410000 */
[----:B------:R-:W-:Y:S02]  /*1000*/  FMUL.FTZ R147, R114, R101 ;  /* 0x0000006572937220 */ /* 0x000fe40000410000 */
[----:B------:R-:W-:Y:S02]  /*1010*/  FADD.FTZ R96, R161, R140 ;  /* 0x0000008ca1607221 */ /* 0x000fe40000010000 */
[----:B------:R-:W-:-:S02]  /*1020*/  FFMA.FTZ R159, R127, R140, R159 ;  /* 0x0000008c7f9f7223 */ /* 0x000fc4000001009f */
[----:B------:R-:W-:Y:S02]  /*1030*/  FADD.FTZ R99, -R128, R99 ;  /* 0x0000006380637221 */ /* 0x000fe40000010100 */
[----:B0-----:R-:W-:Y:S02]  /*1040*/  FMUL.FTZ R154, R113, R102 ;  /* 0x00000066719a7220 */ /* 0x001fe40000410000 */
        /* <DEDUP_REMOVED lines=16> */
.L_x_5652:
[----:B------:R-:W-:Y:S05]  /*1150*/  BSYNC B1 ;  /* 0x0000000000017941 */ /* 0x000fea0003800000 */
.L_x_5651:
        /* <DEDUP_REMOVED lines=18> */
[----:B0-----:R-:W-:Y:S02]  /*1280*/  FMUL.FTZ R145, R110, R101 ;  /* 0x000000656e917220 */ /* 0x001fe40000410000 */
        /* <DEDUP_REMOVED lines=21> */
.L_x_5654:
[----:B------:R-:W-:Y:S05]  /*13e0*/  BSYNC B1 ;  /* 0x0000000000017941 */ /* 0x000fea0003800000 */
.L_x_5653:
[----:B------:R-:W-:-:S13]  /*13f0*/  ISETP.GE.U32.AND P4, PT, R122, 0x200, PT ;  /* 0x000002007a00780c */ /* 0x000fda0003f86070 */
[----:B------:R-:W-:Y:S05]  /*1400*/  @!P4 BRA `(.L_x_5648) ;  /* 0x000002400000c947 */ /* 0x000fea0003800000 */
[----:B------:R-:W-:-:S04]  /*1410*/  IMAD.WIDE.U32 R96, R160, R129, c[0x0][0x188] ;  /* 0x00006200a0607625 */ /* 0x000fc800078e0081 */
[----:B------:R-:W-:Y:S02]  /*1420*/  IMAD.WIDE.U32 R100, R162, R129, c[0x0][0x208] ;  /* 0x00008200a2647625 */ /* 0x000fe400078e0081 */
[----:B------:R-:W2:Y:S01]  /*1430*/  LDG.E.128 R96, [R96.64] ;  /* 0x0000000460607981 */ /* 0x000ea2000c1e1d00 */
[----:B------:R-:W-:-:S03]  /*1440*/  ISETP.NE.U32.AND P4, PT, RZ, c[0x0][0x218], PT ;  /* 0x00008600ff007a0c */ /* 0x000fc60003f85070 */
[----:B------:R-:W3:Y:S01]  /*1450*/  LDG.E.128 R100, [R100.64] ;  /* 0x0000000464647981 */ /* 0x000ee2000c1e1d00 */
        /* <DEDUP_REMOVED lines=31> */
.L_x_5648:
[----:B0-----:R-:W-:Y:S05]  /*1650*/  BSYNC B0 ;  /* 0x0000000000007941 */ /* 0x001fea0003800000 */
.L_x_5637:
[----:B------:R-:W-:Y:S02]  /*1660*/  LOP3.LUT P5, RZ, R3, 0xff, RZ, 0xc0, !PT ;  /* 0x000000ff03ff7812 */ /* 0x000fe400078ac0ff */
[----:B------:R-:W-:Y:S02]  /*1670*/  SHF.R.U32.HI R98, RZ, 0x5, R123 ;  /* 0x00000005ff627819 */ /* 0x000fe4000001167b */
[----:B------:R-:W-:-:S02]  /*1680*/  LOP3.LUT P4, RZ, R123, 0x1f, RZ, 0xc0, !PT ;  /* 0x0000001f7bff7812 */ /* 0x000fc4000788c0ff */
[----:B------:R-:W-:-:S07]  /*1690*/  LOP3.LUT R160, R98, 0x7fffffc, RZ, 0xc0, !PT ;  /* 0x07fffffc62a07812 */ /* 0x000fce00078ec0ff */
[----:B------:R-:W-:Y:S01]  /*16a0*/  @!P5 IADD3 R160, R160, 0x4, RZ ;  /* 0x00000004a0a0d810 */ /* 0x000fe20007ffe0ff */
[----:B------:R-:W-:Y:S05]  /*16b0*/  BRA.DIV ~URZ, `(.L_x_5655) ;  /* 0x00001b127f007947 */ /* 0x000fea000b800000 */
[----:B------:R0:W1:Y:S02]  /*16c0*/  SHFL.DOWN PT, R128, R161, 0x10, 0x1f ;  /* 0x0a001f00a1807f89 */ /* 0x00006400000e0000 */
.L_x_5706:
        /* <DEDUP_REMOVED lines=18> */
.L_x_5707:
[----:B------:R-:W-:Y:S01]  /*17f0*/  @!P4 LOP3.LUT R97, R98, 0x3, RZ, 0xc0, !PT ;  /* 0x000000036261c812 */ /* 0x000fe200078ec0ff */
[----:B-1-3--:R-:W-:Y:S01]  /*1800*/  FADD.FTZ R128, R103, R128 ;  /* 0x0000008067807221 */ /* 0x00afe20000010000 */
[----:B------:R-:W-:Y:S01]  /*1810*/  WARPSYNC 0xffffffff ;  /* 0xffffffff00007948 */ /* 0x000fe20003800000 */
[----:B--2---:R-:W-:Y:S01]  /*1820*/  FADD.FTZ R129, R96, R129 ;  /* 0x0000008160817221 */ /* 0x004fe20000010000 */
[----:B------:R-:W-:Y:S01]  /*1830*/  @!P4 IADD3 R159, R160, R97, RZ ;  /* 0x00000061a09fc210 */ /* 0x000fe20007ffe0ff */
[----:B------:R-:W-:Y:S01]  /*1840*/  BSSY B0, `(.L_x_5657) ;  /* 0x000006c000007945 */ /* 0x000fe20003800000 */
[----:B------:R-:W-:-:S03]  /*1850*/  ISETP.NE.AND P5, PT, R120, RZ, PT ;  /* 0x000000ff7800720c */ /* 0x000fc60003fa5270 */
[----:B------:R1:W-:Y:S04]  /*1860*/  @!P4 STS.64 [R159.X8+0x2000], R128 ;  /* 0x002000809f00c388 */ /* 0x0003e80000008a00 */
[----:B------:R-:W-:Y:S01]  /*1870*/  BAR.SYNC.DEFER_BLOCKING 0x0 ;  /* 0x0000000000007b1d */ /* 0x000fe20000010000 */
[----:B-----5:R-:W-:-:S13]  /*1880*/  ISETP.GE.AND P4, PT, R0, 0x1, PT ;  /* 0x000000010000780c */ /* 0x020fda0003f86270 */
[----:B------:R-:W-:Y:S02]  /*1890*/  @P4 IADD3 R0, R0, -0x1, RZ ;  /* 0xffffffff00004810 */ /* 0x000fe40007ffe0ff */
[----:B-1----:R-:W-:-:S03]  /*18a0*/  @P4 LOP3.LUT R128, R123, 0x7f, RZ, 0xc0, !PT ;  /* 0x0000007f7b804812 */ /* 0x002fc600078ec0ff */
[----:B------:R-:W-:Y:S01]  /*18b0*/  @P4 IMAD R0, R0, c[0x0][0x168], RZ ;  /* 0x00005a0000004a24 */ /* 0x000fe200078e02ff */
[----:B------:R-:W1:Y:S04]  /*18c0*/  LDS.128 R96, [R160.X8+0x2000] ;  /* 0x00200000a0607984 */ /* 0x000e680000008c00 */
[----:B0-----:R-:W-:Y:S01]  /*18d0*/  @P4 SHF.R.S32.HI R161, RZ, 0x1f, R0 ;  /* 0x0000001fffa14819 */ /* 0x001fe20000011400 */
[----:B------:R-:W0:Y:S03]  /*18e0*/  LDS.128 R100, [R160.X8+0x2010] ;  /* 0x00201000a0647984 */ /* 0x000e260000008c00 */
[----:B------:R-:W-:Y:S01]  /*18f0*/  @P4 LEA.HI R161, R161, R0, RZ, 0x2 ;  /* 0x00000000a1a14211 */ /* 0x000fe200078f10ff */
[----:B------:R-:W-:-:S06]  /*1900*/  HFMA2.MMA R0, -RZ, RZ, 0, 0 ;  /* 0x00000000ff007435 */ /* 0x000fcc00000001ff */
[----:B------:R-:W-:Y:S01]  /*1910*/  @P4 LEA.HI.SX32 R0, R161, R128, 0x1e ;  /* 0x00000080a1004211 */ /* 0x000fe200078ff2ff */
[----:B-1----:R-:W-:Y:S02]  /*1920*/  FADD.FTZ R129, RZ, R96 ;  /* 0x00000060ff817221 */ /* 0x002fe40000010000 */
[----:B------:R-:W-:Y:S02]  /*1930*/  FADD.FTZ R96, RZ, R97 ;  /* 0x00000061ff607221 */ /* 0x000fe40000010000 */
[----:B------:R-:W-:Y:S02]  /*1940*/  FADD.FTZ R129, R98, R129 ;  /* 0x0000008162817221 */ /* 0x000fe40000010000 */
[----:B------:R-:W-:Y:S02]  /*1950*/  FADD.FTZ R96, R99, R96 ;  /* 0x0000006063607221 */ /* 0x000fe40000010000 */
[----:B0-----:R-:W-:Y:S02]  /*1960*/  FADD.FTZ R129, R129, R100 ;  /* 0x0000006481817221 */ /* 0x001fe40000010000 */
[----:B------:R-:W-:-:S02]  /*1970*/  FADD.FTZ R96, R96, R101 ;  /* 0x0000006560607221 */ /* 0x000fc40000010000 */
        /* <DEDUP_REMOVED lines=8> */
[----:B------:R-:W-:Y:S01]  /*1a00*/  @!P3 ISETP.NE.AND.EX P5, PT, RZ, c[0x0][0x21c], PT, P5 ;  /* 0x00008700ff00ba0c */ /* 0x000fe20003fa5350 */
[----:B------:R-:W-:Y:S07]  /*1a10*/  @!P4 BRA `(.L_x_5660) ;  /* 0x000000300000c947 */ /* 0x000fee0003800000 */
[----:B------:R-:W-:-:S05]  /*1a20*/  MOV R89, 0x10 ;  /* 0x0000001000597802 */ /* 0x000fca0000000f00 */
[----:B------:R-:W-:-:S06]  /*1a30*/  IMAD.WIDE.U32 R88, R0, R89, c[0x0][0x170] ;  /* 0x00005c0000587625 */ /* 0x000fcc00078e0059 */
[----:B------:R-:W5:Y:S02]  /*1a40*/  LDG.E.128 R88, [R88.64] ;  /* 0x0000000458587981 */ /* 0x000f64000c1e1d00 */
.L_x_5660:
[----:B------:R-:W-:Y:S05]  /*1a50*/  BSYNC B1 ;  /* 0x0000000000017941 */ /* 0x000fea0003800000 */
.L_x_5659:
        /* <DEDUP_REMOVED lines=9> */
.L_x_5662:
[----:B------:R-:W-:Y:S05]  /*1af0*/  BSYNC B1 ;  /* 0x0000000000017941 */ /* 0x000fea0003800000 */
.L_x_5661:
        /* <DEDUP_REMOVED lines=20> */
.L_x_5664:
[----:B------:R-:W-:Y:S05]  /*1c40*/  BSYNC B1 ;  /* 0x0000000000017941 */ /* 0x000fea0003800000 */
.L_x_5663:
        /* <DEDUP_REMOVED lines=9> */
.L_x_5666:
[----:B------:R-:W-:Y:S05]  /*1ce0*/  BSYNC B1 ;  /* 0x0000000000017941 */ /* 0x000fea0003800000 */
.L_x_5665:
        /* <DEDUP_REMOVED lines=9> */
.L_x_5668:
[----:B------:R-:W-:Y:S05]  /*1d80*/  BSYNC B1 ;  /* 0x0000000000017941 */ /* 0x000fea0003800000 */
.L_x_5667:
[----:B------:R-:W-:Y:S01]  /*1d90*/  SEL R95, R128, R95, P5 ;  /* 0x0000005f805f7207 */ /* 0x000fe20002800000 */
[----:B------:R-:W-:Y:S01]  /*1da0*/  @P4 FMUL.FTZ R103, R97, c[0x0][0x1ec] ;  /* 0x00007b0061674a20 */ /* 0x000fe20000410000 */
[----:B------:R-:W-:Y:S01]  /*1db0*/  ISETP.NE.U32.AND P5, PT, RZ, c[0x0][0x258], PT ;  /* 0x00009600ff007a0c */ /* 0x000fe20003fa5070 */
[----:B------:R-:W-:Y:S01]  /*1dc0*/  @P4 FMUL.FTZ R102, R96, c[0x0][0x1ec] ;  /* 0x00007b0060664a20 */ /* 0x000fe20000410000 */
[----:B------:R-:W-:Y:S01]  /*1dd0*/  @P4 MOV R97, 0x10 ;  /* 0x0000001000614802 */ /* 0x000fe20000000f00 */
[----:B------:R-:W-:Y:S01]  /*1de0*/  @P4 FMUL.FTZ R129, R129, c[0x0][0x1ec] ;  /* 0x00007b0081814a20 */ /* 0x000fe20000410000 */
[----:B------:R-:W-:Y:S01]  /*1df0*/  ISETP.NE.AND.EX P5, PT, RZ, c[0x0][0x25c], PT, P5 ;  /* 0x00009700ff007a0c */ /* 0x000fe20003fa5350 */
[----:B------:R-:W-:Y:S02]  /*1e00*/  @P4 FMUL.FTZ R128, R128, c[0x0][0x1ec] ;  /* 0x00007b0080804a20 */ /* 0x000fe40000410000 */
[----:B------:R-:W-:Y:S02]  /*1e10*/  @P4 FMUL.FTZ R28, R19, R103 ;  /* 0x00000067131c4220 */ /* 0x000fe40000410000 */
[----:B------:R-:W-:-:S02]  /*1e20*/  @P4 FMUL.FTZ R29, R18, R102 ;  /* 0x00000066121d4220 */ /* 0x000fc40000410000 */
[----:B------:R-:W-:Y:S02]  /*1e30*/  @P4 FMUL.FTZ R30, R17, R129 ;  /* 0x00000081111e4220 */ /* 0x000fe40000410000 */
[----:B------:R-:W-:Y:S02]  /*1e40*/  @P4 FMUL.FTZ R31, R16, R128 ;  /* 0x00000080101f4220 */ /* 0x000fe40000410000 */
[C---:B------:R-:W-:Y:S01]  /*1e50*/  @P4 IMAD.WIDE.U32 R96, R0.reuse, R97, c[0x0][0x248] ;  /* 0x0000920000604625 */ /* 0x040fe200078e0061 */
[----:B------:R-:W-:Y:S02]  /*1e60*/  IADD3 R0, R0, 0x80, RZ ;  /* 0x0000008000007810 */ /* 0x000fe40007ffe0ff */
[----:B------:R-:W-:Y:S01]  /*1e70*/  @P5 MOV R99, 0x10 ;  /* 0x0000001000635802 */ /* 0x000fe20000000f00 */
[----:B-----5:R-:W-:Y:S02]  /*1e80*/  @P4 FFMA.FTZ R52, R88, R103, R52 ;  /* 0x0000006758344223 */ /* 0x020fe40000010034 */
[----:B------:R-:W-:-:S02]  /*1e90*/  @P4 FFMA.FTZ R53, R89, R102, R53 ;  /* 0x0000006659354223 */ /* 0x000fc40000010035 */
[C---:B------:R-:W-:Y:S01]  /*1ea0*/  @P5 IMAD.WIDE.U32 R98, R124.reuse, R99, c[0x0][0x258] ;  /* 0x000096007c625625 */ /* 0x040fe200078e0063 */
[----:B------:R-:W-:-:S03]  /*1eb0*/  IADD3 R124, R124, 0x80, RZ ;  /* 0x000000807c7c7810 */ /* 0x000fc60007ffe0ff */
[----:B------:R-:W-:Y:S01]  /*1ec0*/  @P4 FFMA.FTZ R54, R90, R129, R54 ;  /* 0x000000815a364223 */ /* 0x000fe20000010036 */
[----:B------:R0:W-:Y:S01]  /*1ed0*/  @P5 STG.E.128 [R98.64], R92 ;  /* 0x0000005c62005986 */ /* 0x0001e2000c101d04 */
[----:B------:R-:W-:-:S03]  /*1ee0*/  @P4 FFMA.FTZ R55, R91, R128, R55 ;  /* 0x000000805b374223 */ /* 0x000fc60000010037 */
[----:B------:R0:W-:Y:S04]  /*1ef0*/  @P4 STG.E.128 [R96.64], R28 ;  /* 0x0000001c60004986 */ /* 0x0001e8000c101d04 */
.L_x_5658:
[----:B------:R-:W-:Y:S05]  /*1f00*/  BSYNC B0 ;  /* 0x0000000000007941 */ /* 0x000fea0003800000 */
.L_x_5657:
[----:B------:R-:W-:Y:S01]  /*1f10*/  BSSY B0, `(.L_x_5669) ;  /* 0x0000054000007945 */ /* 0x000fe20003800000 */
[----:B------:R-:W-:Y:S05]  /*1f20*/  @!P1 BRA `(.L_x_5670) ;  /* 0x0000052000009947 */ /* 0x000fea0003800000 */
[----:B------:R-:W-:Y:S01]  /*1f30*/  @!P3 ISETP.NE.U32.AND P5, PT, RZ, c[0x0][0x218], PT ;  /* 0x00008600ff00ba0c */ /* 0x000fe20003fa5070 */
[----:B------:R-:W-:Y:S03]  /*1f40*/  BSSY B1, `(.L_x_5671) ;  /* 0x0000006000017945 */ /* 0x000fe60003800000 */
[----:B------:R-:W-:Y:S01]  /*1f50*/  @!P3 ISETP.NE.AND.EX P5, PT, RZ, c[0x0][0x21c], PT, P5 ;  /* 0x00008700ff00ba0c */ /* 0x000fe20003fa5350 */
[----:B------:R-:W-:Y:S07]  /*1f60*/  @!P4 BRA `(.L_x_5672) ;  /* 0x000000300000c947 */ /* 0x000fee0003800000 */
[----:B------:R-:W-:-:S10]  /*1f70*/  HFMA2.MMA R89, -RZ, RZ, 0, 9.5367431640625e-07 ;  /* 0x00000010ff597435 */ /* 0x000fd400000001ff */
[----:B------:R-:W-:-:S06]  /*1f80*/  IMAD.WIDE.U32 R88, R0, R89, c[0x0][0x170] ;  /* 0x00005c0000587625 */ /* 0x000fcc00078e0059 */
[----:B------:R-:W5:Y:S02]  /*1f90*/  LDG.E.128 R88, [R88.64] ;  /* 0x0000000458587981 */ /* 0x000f64000c1e1d00 */
.L_x_5672:
[----:B------:R-:W-:Y:S05]  /*1fa0*/  BSYNC B1 ;  /* 0x0000000000017941 */ /* 0x000fea0003800000 */
.L_x_5671:
[----:B------:R-:W-:Y:S01]  /*1fb0*/  BSSY B1, `(.L_x_5673) ;  /* 0x0000009000017945 */ /* 0x000fe20003800000 */
        /* <DEDUP_REMOVED lines=8> */
.L_x_5674:
[----:B------:R-:W-:Y:S05]  /*2040*/  BSYNC B1 ;  /* 0x0000000000017941 */ /* 0x000fea0003800000 */
.L_x_5673:
        /* <DEDUP_REMOVED lines=20> */
.L_x_5676:
[----:B------:R-:W-:Y:S05]  /*2190*/  BSYNC B1 ;  /* 0x0000000000017941 */ /* 0x000fea0003800000 */
.L_x_5675:
        /* <DEDUP_REMOVED lines=9> */
.L_x_5678:
[----:B------:R-:W-:Y:S05]  /*2230*/  BSYNC B1 ;  /* 0x0000000000017941 */ /* 0x000fea0003800000 */
.L_x_5677:
        /* <DEDUP_REMOVED lines=9> */
.L_x_5680:
[----:B------:R-:W-:Y:S05]  /*22d0*/  BSYNC B1 ;  /* 0x0000000000017941 */ /* 0x000fea0003800000 */
.L_x_5679:
        /* <DEDUP_REMOVED lines=23> */
.L_x_5670:
[----:B------:R-:W-:Y:S05]  /*2450*/  BSYNC B0 ;  /* 0x0000000000007941 */ /* 0x000fea0003800000 */
.L_x_5669:
        /* <DEDUP_REMOVED lines=9> */
.L_x_5684:
[----:B------:R-:W-:Y:S05]  /*24f0*/  BSYNC B1 ;  /* 0x0000000000017941 */ /* 0x000fea0003800000 */
.L_x_5683:
        /* <DEDUP_REMOVED lines=9> */
.L_x_5686:
[----:B------:R-:W-:Y:S05]  /*2590*/  BSYNC B1 ;  /* 0x0000000000017941 */ /* 0x000fea0003800000 */
.L_x_5685:
        /* <DEDUP_REMOVED lines=20> */
.L_x_5688:
[----:B------:R-:W-:Y:S05]  /*26e0*/  BSYNC B1 ;  /* 0x0000000000017941 */ /* 0x000fea0003800000 */
.L_x_5687:
        /* <DEDUP_REMOVED lines=9> */
.L_x_5690:
[----:B------:R-:W-:Y:S05]  /*2780*/  BSYNC B1 ;  /* 0x0000000000017941 */ /* 0x000fea0003800000 */
.L_x_5689:
        /* <DEDUP_REMOVED lines=9> */
.L_x_5692:
[----:B------:R-:W-:Y:S05]  /*2820*/  BSYNC B1 ;  /* 0x0000000000017941 */ /* 0x000fea0003800000 */
.L_x_5691:
        /* <DEDUP_REMOVED lines=13> */
[----:B------:R-:W-:-:S03]  /*2900*/  IADD3 R0, R0, 0x80, RZ ;  /* 0x0000008000007810 */ /* 0x000fc60007ffe0ff */
[----:B------:R-:W-:Y:S02]  /*2910*/  @P5 IMAD.MOV.U32 R99, RZ, RZ, 0x10 ;  /* 0x00000010ff635424 */ /* 0x000fe400078e00ff */
[----:B-----5:R-:W-:Y:S02]  /*2920*/  @P4 FFMA.FTZ R60, R88, R103, R60 ;  /* 0x00000067583c4223 */ /* 0x020fe4000001003c */
[C---:B------:R-:W-:Y:S01]  /*2930*/  @P5 IMAD.WIDE.U32 R98, R124.reuse, R99, c[0x0][0x258] ;  /* 0x000096007c625625 */ /* 0x040fe200078e0063 */
[----:B------:R-:W-:-:S03]  /*2940*/  IADD3 R124, R124, 0x80, RZ ;  /* 0x000000807c7c7810 */ /* 0x000fc60007ffe0ff */
[----:B------:R-:W-:Y:S01]  /*2950*/  @P4 FFMA.FTZ R61, R89, R102, R61 ;  /* 0x00000066593d4223 */ /* 0x000fe2000001003d */
[----:B------:R0:W-:Y:S01]  /*2960*/  @P5 STG.E.128 [R98.64], R92 ;  /* 0x0000005c62005986 */ /* 0x0001e2000c101d04 */
[----:B------:R-:W-:Y:S02]  /*2970*/  @P4 FFMA.FTZ R62, R90, R129, R62 ;  /* 0x000000815a3e4223 */ /* 0x000fe4000001003e */
[----:B------:R-:W-:Y:S01]  /*2980*/  @P4 FFMA.FTZ R63, R91, R128, R63 ;  /* 0x000000805b3f4223 */ /* 0x000fe2000001003f */
[----:B------:R0:W-:Y:S04]  /*2990*/  @P4 STG.E.128 [R96.64], R28 ;  /* 0x0000001c60004986 */ /* 0x0001e8000c101d04 */
.L_x_5682:
[----:B------:R-:W-:Y:S05]  /*29a0*/  BSYNC B0 ;  /* 0x0000000000007941 */ /* 0x000fea0003800000 */
.L_x_5681:
[----:B------:R-:W-:Y:S01]  /*29b0*/  ISETP.GE.U32.AND P5, PT, R122, 0x200, PT ;  /* 0x000002007a00780c */ /* 0x000fe20003fa6070 */
[----:B------:R-:W-:-:S12]  /*29c0*/  BSSY B0, `(.L_x_5693) ;  /* 0x0000052000007945 */ /* 0x000fd80003800000 */
        /* <DEDUP_REMOVED lines=8> */
.L_x_5696:
[----:B------:R-:W-:Y:S05]  /*2a50*/  BSYNC B1 ;  /* 0x0000000000017941 */ /* 0x000fea0003800000 */
.L_x_5695:
[----:B------:R-:W-:Y:S01]  /*2a60*/  BSSY B1, `(.L_x_5697) ;  /* 0x0000009000017945 */ /* 0x000fe20003800000 */
[----:B------:R-:W-:Y:S01]  /*2a70*/  @!P3 FSEL R103, R76, RZ, P5 ;  /* 0x000000ff4c67b208 */ /* 0x000fe20002800000 */
[----:B------:R-:W-:Y:S05]  /*2a80*/  @!P3 BRA `(.L_x_5698) ;  /* 0x000000600000b947 */ /* 0x000fea0003800000 */
[----:B------:R-:W-:Y:S01]  /*2a90*/  ISETP.NE.U32.AND P5, PT, RZ, c[0x0][0x218], PT ;  /* 0x00008600ff007a0c */ /* 0x000fe20003fa5070 */
[----:B0-----:R-:W-:-:S03]  /*2aa0*/  FFMA.FTZ R97, R133, R100, R101 ;  /* 0x0000006485617223 */ /* 0x001fc60000010065 */
[----:B------:R-:W-:Y:S01]  /*2ab0*/  ISETP.NE.AND.EX P5, PT, RZ, c[0x0][0x21c], PT, P5 ;  /* 0x00008700ff007a0c */ /* 0x000fe20003fa5350 */
[----:B------:R-:W-:-:S04]  /*2ac0*/  FADD.FTZ R97, R136, -R97 ;  /* 0x8000006188617221 */ /* 0x000fc80000010000 */
[----:B------:R-:W-:-:S08]  /*2ad0*/  FMUL.FTZ R103, R2, R97 ;  /* 0x0000006102677220 */ /* 0x000fd00000410000 */
[----:B------:R-:W-:Y:S02]  /*2ae0*/  @P5 FADD.FTZ R103, R76, R103 ;  /* 0x000000674c675221 */ /* 0x000fe40000010000 */
.L_x_5698:
[----:B------:R-:W-:Y:S05]  /*2af0*/  BSYNC B1 ;  /* 0x0000000000017941 */ /* 0x000fea0003800000 */
.L_x_5697:
        /* <DEDUP_REMOVED lines=11> */
[----:B------:R-:W-:Y:S01]  /*2bb0*/  ISETP.NE.AND.EX P5, PT, RZ, c[0x0][0x25c], PT, P5 ;  /* 0x00009700ff007a0c */ /* 0x000fe20003fa5350 */
[----:B------:R-:W-:Y:S07]  /*2bc0*/  @!P3 BRA `(.L_x_5700) ;  /* 0x000000600000b947 */ /* 0x000fee0003800000 */
[----:B------:R-:W-:Y:S01]  /*2bd0*/  ISETP.NE.U32.AND P6, PT, RZ, c[0x0][0x218], PT ;  /* 0x00008600ff007a0c */ /* 0x000fe20003fc5070 */
[----:B0-----:R-:W-:-:S03]  /*2be0*/  FFMA.FTZ R96, R126, R100, R101 ;  /* 0x000000647e607223 */ /* 0x001fc60000010065 */
[----:B------:R-:W-:Y:S01]  /*2bf0*/  ISETP.NE.AND.EX P6, PT, RZ, c[0x0][0x21c], PT, P6 ;  /* 0x00008700ff007a0c */ /* 0x000fe20003fc5360 */
[----:B------:R-:W-:-:S04]  /*2c00*/  FADD.FTZ R97, R143, -R96 ;  /* 0x800000608f617221 */ /* 0x000fc80000010000 */
[----:B------:R-:W-:-:S08]  /*2c10*/  FMUL.FTZ R128, R2, R97 ;  /* 0x0000006102807220 */ /* 0x000fd00000410000 */
[----:B------:R-:W-:Y:S02]  /*2c20*/  @P6 FADD.FTZ R128, R77, R128 ;  /* 0x000000804d806221 */ /* 0x000fe40000010000 */
.L_x_5700:
[----:B------:R-:W-:Y:S05]  /*2c30*/  BSYNC B1 ;  /* 0x0000000000017941 */ /* 0x000fea0003800000 */
.L_x_5699:
        /* <DEDUP_REMOVED lines=8> */
.L_x_5702:
[----:B------:R-:W-:Y:S05]  /*2cc0*/  BSYNC B1 ;  /* 0x0000000000017941 */ /* 0x000fea0003800000 */
.L_x_5701:
[----:B------:R-:W-:Y:S01]  /*2cd0*/  BSSY B1, `(.L_x_5703) ;  /* 0x0000008000017945 */ /* 0x000fe20003800000 */
[----:B------:R-:W-:Y:S05]  /*2ce0*/  @!P3 BRA `(.L_x_5704) ;  /* 0x000000600000b947 */ /* 0x000fea0003800000 */
[----:B------:R-:W-:Y:S01]  /*2cf0*/  ISETP.NE.U32.AND P3, PT, RZ, c[0x0][0x218], PT ;  /* 0x00008600ff007a0c */ /* 0x000fe20003f65070 */
[----:B------:R-:W-:-:S03]  /*2d00*/  FFMA.FTZ R100, R146, R100, R101 ;  /* 0x0000006492647223 */ /* 0x000fc60000010065 */
[----:B------:R-:W-:Y:S01]  /*2d10*/  ISETP.NE.AND.EX P3, PT, RZ, c[0x0][0x21c], PT, P3 ;  /* 0x00008700ff007a0c */ /* 0x000fe20003f65330 */
[----:B0-----:R-:W-:-:S04]  /*2d20*/  FADD.FTZ R97, R151, -R100 ;  /* 0x8000006497617221 */ /* 0x001fc80000010000 */
[----:B------:R-:W-:-:S08]  /*2d30*/  FMUL.FTZ R102, R2, R97 ;  /* 0x0000006102667220 */ /* 0x000fd00000410000 */
[----:B------:R-:W-:Y:S02]  /*2d40*/  @P3 FADD.FTZ R102, R79, R102 ;  /* 0x000000664f663221 */ /* 0x000fe40000010000 */
.L_x_5704:
[----:B------:R-:W-:Y:S05]  /*2d50*/  BSYNC B1 ;  /* 0x0000000000017941 */ /* 0x000fea0003800000 */
.L_x_5703:
[----:B------:R-:W-:Y:S02]  /*2d60*/  ISETP.NE.U32.AND P3, PT, RZ, c[0x0][0x258], PT ;  /* 0x00009600ff007a0c */ /* 0x000fe40003f65070 */
[----:B0-----:R-:W-:Y:S02]  /*2d70*/  @P5 MOV R97, 0x10 ;  /* 0x0000001000615802 */ /* 0x001fe40000000f00 */
[----:B------:R-:W-:Y:S02]  /*2d80*/  ISETP.NE.AND.EX P3, PT, RZ, c[0x0][0x25c], PT, P3 ;  /* 0x00009700ff007a0c */ /* 0x000fe40003f65330 */
[----:B------:R-:W-:Y:S01]  /*2d90*/  @P4 MOV R99, 0x10 ;  /* 0x0000001000634802 */ /* 0x000fe20000000f00 */
[----:B------:R-:W-:Y:S01]  /*2da0*/  @P5 IMAD.WIDE.U32 R96, R124, R97, c[0x0][0x258] ;  /* 0x000096007c605625 */ /* 0x000fe200078e0061 */
[C---:B------:R-:W-:Y:S02]  /*2db0*/  SEL R92, R103.reuse, R92, P3 ;  /* 0x0000005c675c7207 */ /* 0x040fe40001800000 */
[C---:B------:R-:W-:Y:S01]  /*2dc0*/  SEL R93, R128.reuse, R93, P3 ;  /* 0x0000005d805d7207 */ /* 0x040fe20001800000 */
[----:B------:R-:W-:Y:S01]  /*2dd0*/  @P4 FMUL.FTZ R103, R103, c[0x0][0x1ec] ;  /* 0x00007b0067674a20 */ /* 0x000fe20000410000 */
[C---:B------:R-:W-:Y:S01]  /*2de0*/  SEL R94, R129.reuse, R94, P3 ;  /* 0x0000005e815e7207 */ /* 0x040fe20001800000 */
[----:B------:R-:W-:Y:S01]  /*2df0*/  @P4 FMUL.FTZ R128, R128, c[0x0][0x1ec] ;  /* 0x00007b0080804a20 */ /* 0x000fe20000410000 */
[----:B------:R-:W-:Y:S01]  /*2e00*/  SEL R95, R102, R95, P3 ;  /* 0x0000005f665f7207 */ /* 0x000fe20001800000 */
[----:B------:R-:W-:-:S02]  /*2e10*/  @P4 FMUL.FTZ R129, R129, c[0x0][0x1ec] ;  /* 0x00007b0081814a20 */ /* 0x000fc40000410000 */
[----:B------:R-:W-:Y:S02]  /*2e20*/  @P4 FMUL.FTZ R102, R102, c[0x0][0x1ec] ;  /* 0x00007b0066664a20 */ /* 0x000fe40000410000 */
[----:B------:R-:W-:Y:S01]  /*2e30*/  @P4 IMAD.WIDE.U32 R98, R0, R99, c[0x0][0x248] ;  /* 0x0000920000624625 */ /* 0x000fe200078e0063 */
[----:B------:R0:W-:Y:S03]  /*2e40*/  @P5 STG.E.128 [R96.64], R92 ;  /* 0x0000005c60005986 */ /* 0x0001e6000c101d04 */
[----:B------:R-:W-:Y:S02]  /*2e50*/  @P4 FMUL.FTZ R28, R7, R103 ;  /* 0x00000067071c4220 */ /* 0x000fe40000410000 */
[----:B------:R-:W-:Y:S02]  /*2e60*/  @P4 FMUL.FTZ R29, R6, R128 ;  /* 0x00000080061d4220 */ /* 0x000fe40000410000 */
[----:B------:R-:W-:-:S02]  /*2e70*/  @P4 FMUL.FTZ R30, R5, R129 ;  /* 0x00000081051e4220 */ /* 0x000fc40000410000 */
[----:B------:R-:W-:Y:S02]  /*2e80*/  @P4 FMUL.FTZ R31, R4, R102 ;  /* 0x00000066041f4220 */ /* 0x000fe40000410000 */
[----:B-----5:R-:W-:Y:S02]  /*2e90*/  @P4 FFMA.FTZ R64, R88, R103, R64 ;  /* 0x0000006758404223 */ /* 0x020fe40000010040 */
[----:B------:R-:W-:Y:S01]  /*2ea0*/  @P4 FFMA.FTZ R65, R89, R128, R65 ;  /* 0x0000008059414223 */ /* 0x000fe20000010041 */
[----:B------:R0:W-:Y:S01]  /*2eb0*/  @P4 STG.E.128 [R98.64], R28 ;  /* 0x0000001c62004986 */ /* 0x0001e2000c101d04 */
[----:B------:R-:W-:Y:S02]  /*2ec0*/  @P4 FFMA.FTZ R66, R90, R129, R66 ;  /* 0x000000815a424223 */ /* 0x000fe40000010042 */
[----:B------:R-:W-:Y:S02]  /*2ed0*/  @P4 FFMA.FTZ R67, R91, R102, R67 ;  /* 0x000000665b434223 */ /* 0x000fe40000010043 */
.L_x_5694:
[----:B------:R-:W-:Y:S05]  /*2ee0*/  BSYNC B0 ;  /* 0x0000000000007941 */ /* 0x000fea0003800000 */
.L_x_5693:
[----:B------:R-:W-:Y:S02]  /*2ef0*/  IADD3 R121, R121, c[0x0][0x160], RZ ;  /* 0x0000580079797a10 */ /* 0x000fe40007ffe0ff */
[----:B------:R-:W-:-:S02]  /*2f00*/  LOP3.LUT P4, RZ, R3, 0xff, RZ, 0xc0, !PT ;  /* 0x000000ff03ff7812 */ /* 0x000fc4000788c0ff */
[----:B------:R-:W-:Y:S02]  /*2f10*/  ISETP.GE.AND P3, PT, R121, c[0x0][0x164], PT ;  /* 0x0000590079007a0c */ /* 0x000fe40003f66270 */
[----:B------:R-:W-:-:S11]  /*2f20*/  SEL R3, RZ, 0x1, P4 ;  /* 0x00000001ff037807 */ /* 0x000fd60002000000 */
[----:B0-----:R-:W-:Y:S01]  /*2f30*/  @P3 CALL.REL.NOINC `(.L_x_5636) ;  /* 0x0000001000003944 */ /* 0x001fe20003c00000 */
[----:B------:R-:W-:Y:S05]  /*2f40*/  BRA `(.L_x_5705) ;  /* 0xffffd8f000007947 */ /* 0x000fea000383ffff */
.L_x_5636:
[----:B-1----:R-:W0:Y:S01]  /*2f50*/  S2UR UR6, SR_CTAID.X ;  /* 0x00000000000679c3 */ /* 0x002e220000002500 */
[----:B-----5:R-:W0:Y:S01]  /*2f60*/  S2R R2, SR_TID.X ;  /* 0x0000000000027919 */ /* 0x020e220000002100 */
[----:B------:R-:W-:Y:S02]  /*2f70*/  @P0 MOV R7, 0x10 ;  /* 0x0000001000070802 */ /* 0x000fe40000000f00 */
[----:B------:R-:W-:Y:S02]  /*2f80*/  @P1 MOV R13, 0x10 ;  /* 0x00000010000d1802 */ /* 0x000fe40000000f00 */
[----:B------:R-:W-:Y:S02]  /*2f90*/  @P2 MOV R19, 0x10 ;  /* 0x0000001000132802 */ /* 0x000fe40000000f00 */
[----:B------:R-:W-:Y:S02]  /*2fa0*/  ISETP.GE.U32.AND P3, PT, R122, 0x200, PT ;  /* 0x000002007a00780c */ /* 0x000fe40003f66070 */
[----:B0-----:R-:W-:-:S02]  /*2fb0*/  LEA.HI R0, R2, UR6, RZ, 0x19 ;  /* 0x0000000602007c11 */ /* 0x001fc4000f8fc8ff */
        /* <DEDUP_REMOVED lines=33> */
.L_x_5655:
[----:B------:R-:W-:Y:S01]  /*31d0*/  HFMA2.MMA R101, -RZ, RZ, 0, 9.5367431640625e-07 ;  /* 0x00000010ff657435 */ /* 0x000fe200000001ff */
[----:B------:R-:W-:-:S02]  /*31e0*/  MOV R102, R161 ;  /* 0x000000a100667202 */ /* 0x000fc40000000f00 */
[----:B------:R-:W-:Y:S02]  /*31f0*/  MOV R99, 0x1f ;  /* 0x0000001f00637802 */ /* 0x000fe40000000f00 */
[----:B------:R-:W-:Y:S02]  /*3200*/  MOV R100, 0xffffffff ;  /* 0xffffffff00647802 */ /* 0x000fe40000000f00 */
[----:B------:R-:W-:Y:S02]  /*3210*/  MOV R96, 0x3230 ;  /* 0x0000323000607802 */ /* 0x000fe40000000f00 */
[----:B-----5:R-:W-:Y:S05]  /*3220*/  CALL.REL.NOINC `($__internal_166_$__cuda_sm70_shflsync_down_p) ;  /* 0x0000046000007944 */ /* 0x020fea0003c00000 */
[----:B-1----:R-:W-:Y:S01]  /*3230*/  MOV R128, R100 ;  /* 0x0000006400807202 */ /* 0x002fe20000000f00 */
[----:B0-----:R-:W-:Y:S05]  /*3240*/  BRA `(.L_x_5706) ;  /* 0xffffe48000007947 */ /* 0x001fea000383ffff */
.L_x_5656:
[----:B------:R-:W-:Y:S01]  /*3250*/  HFMA2.MMA R101, -RZ, RZ, 0, 9.5367431640625e-07 ;  /* 0x00000010ff657435 */ /* 0x000fe200000001ff */
[----:B------:R-:W-:Y:S01]  /*3260*/  IMAD.MOV.U32 R102, RZ, RZ, R159 ;  /* 0x000000ffff667224 */ /* 0x000fe200078e009f */
[----:B------:R-:W-:Y:S02]  /*3270*/  MOV R99, 0x1f ;  /* 0x0000001f00637802 */ /* 0x000fe40000000f00 */
[----:B------:R-:W-:Y:S02]  /*3280*/  MOV R100, 0xffffffff ;  /* 0xffffffff00647802 */ /* 0x000fe40000000f00 */
[----:B------:R-:W-:-:S02]  /*3290*/  MOV R96, 0x32b0 ;  /* 0x000032b000607802 */ /* 0x000fc40000000f00 */
[----:B01---5:R-:W-:Y:S05]  /*32a0*/  CALL.REL.NOINC `($__internal_166_$__cuda_sm70_shflsync_down_p) ;  /* 0x000003e000007944 */ /* 0x023fea0003c00000 */
[----:B------:R-:W-:Y:S01]  /*32b0*/  FADD.FTZ R128, R128, R161 ;  /* 0x000000a180807221 */ /* 0x000fe20000010000 */
[----:B0-----:R-:W-:Y:S01]  /*32c0*/  HFMA2.MMA R101, -RZ, RZ, 0, 4.76837158203125e-07 ;  /* 0x00000008ff657435 */ /* 0x001fe200000001ff */
[----:B-1----:R-:W-:Y:S01]  /*32d0*/  FADD.FTZ R159, R159, R100 ;  /* 0x000000649f9f7221 */ /* 0x002fe20000010000 */
[----:B------:R-:W-:-:S02]  /*32e0*/  MOV R99, 0x1f ;  /* 0x0000001f00637802 */ /* 0x000fc40000000f00 */
[----:B------:R-:W-:Y:S02]  /*32f0*/  MOV R100, 0xffffffff ;  /* 0xffffffff00647802 */ /* 0x000fe40000000f00 */
[----:B------:R-:W-:Y:S02]  /*3300*/  MOV R102, R128 ;  /* 0x0000008000667202 */ /* 0x000fe40000000f00 */
[----:B------:R-:W-:Y:S02]  /*3310*/  MOV R96, 0x3330 ;  /* 0x0000333000607802 */ /* 0x000fe40000000f00 */
[----:B------:R-:W-:Y:S05]  /*3320*/  CALL.REL.NOINC `($__internal_166_$__cuda_sm70_shflsync_down_p) ;  /* 0x0000036000007944 */ /* 0x000fea0003c00000 */
[----:B0-----:R-:W-:Y:S01]  /*3330*/  HFMA2.MMA R101, -RZ, RZ, 0, 4.76837158203125e-07 ;  /* 0x00000008ff657435 */ /* 0x001fe200000001ff */
[----:B-1----:R-:W-:Y:S02]  /*3340*/  MOV R103, R100 ;  /* 0x0000006400677202 */ /* 0x002fe40000000f00 */
[----:B------:R-:W-:Y:S02]  /*3350*/  MOV R102, R159 ;  /* 0x0000009f00667202 */ /* 0x000fe40000000f00 */
[----:B------:R-:W-:Y:S02]  /*3360*/  MOV R99, 0x1f ;  /* 0x0000001f00637802 */ /* 0x000fe40000000f00 */
[----:B------:R-:W-:-:S02]  /*3370*/  MOV R100, 0xffffffff ;  /* 0xffffffff00647802 */ /* 0x000fc40000000f00 */
[----:B------:R-:W-:Y:S02]  /*3380*/  MOV R96, 0x33a0 ;  /* 0x000033a000607802 */ /* 0x000fe40000000f00 */
[----:B------:R-:W-:Y:S05]  /*3390*/  CALL.REL.NOINC `($__internal_166_$__cuda_sm70_shflsync_down_p) ;  /* 0x000002f000007944 */ /* 0x000fea0003c00000 */
[----:B------:R-:W-:Y:S01]  /*33a0*/  FADD.FTZ R128, R103, R128 ;  /* 0x0000008067807221 */ /* 0x000fe20000010000 */
[----:B0-----:R-:W-:Y:S01]  /*33b0*/  HFMA2.MMA R101, -RZ, RZ, 0, 2.384185791015625e-07 ;  /* 0x00000004ff657435 */ /* 0x001fe200000001ff */
[----:B-1----:R-:W-:Y:S01]  /*33c0*/  FADD.FTZ R159, R159, R100 ;  /* 0x000000649f9f7221 */ /* 0x002fe20000010000 */
[----:B------:R-:W-:Y:S01]  /*33d0*/  MOV R100, 0xffffffff ;  /* 0xffffffff00647802 */ /* 0x000fe20000000f00 */
[----:B------:R-:W-:Y:S01]  /*33e0*/  IMAD.MOV.U32 R99, RZ, RZ, 0x1f ;  /* 0x0000001fff637424 */ /* 0x000fe200078e00ff */
[----:B------:R-:W-:Y:S02]  /*33f0*/  MOV R102, R128 ;  /* 0x0000008000667202 */ /* 0x000fe40000000f00 */
[----:B------:R-:W-:Y:S02]  /*3400*/  MOV R96, 0x3420 ;  /* 0x0000342000607802 */ /* 0x000fe40000000f00 */
[----:B------:R-:W-:Y:S05]  /*3410*/  CALL.REL.NOINC `($__internal_166_$__cuda_sm70_shflsync_down_p) ;  /* 0x0000027000007944 */ /* 0x000fea0003c00000 */
[----:B0-----:R-:W-:Y:S01]  /*3420*/  HFMA2.MMA R101, -RZ, RZ, 0, 2.384185791015625e-07 ;  /* 0x00000004ff657435 */ /* 0x001fe200000001ff */
[----:B-1----:R-:W-:Y:S02]  /*3430*/  MOV R103, R100 ;  /* 0x0000006400677202 */ /* 0x002fe40000000f00 */
[----:B------:R-:W-:-:S02]  /*3440*/  MOV R102, R159 ;  /* 0x0000009f00667202 */ /* 0x000fc40000000f00 */
[----:B------:R-:W-:Y:S02]  /*3450*/  MOV R99, 0x1f ;  /* 0x0000001f00637802 */ /* 0x000fe40000000f00 */
[----:B------:R-:W-:Y:S02]  /*3460*/  MOV R100, 0xffffffff ;  /* 0xffffffff00647802 */ /* 0x000fe40000000f00 */
[----:B------:R-:W-:Y:S02]  /*3470*/  MOV R96, 0x3490 ;  /* 0x0000349000607802 */ /* 0x000fe40000000f00 */
[----:B------:R-:W-:Y:S05]  /*3480*/  CALL.REL.NOINC `($__internal_166_$__cuda_sm70_shflsync_down_p) ;  /* 0x0000020000007944 */ /* 0x000fea0003c00000 */
[----:B------:R-:W-:Y:S01]  /*3490*/  FADD.FTZ R128, R103, R128 ;  /* 0x0000008067807221 */ /* 0x000fe20000010000 */
[----:B0-----:R-:W-:Y:S01]  /*34a0*/  HFMA2.MMA R101, -RZ, RZ, 0, 1.1920928955078125e-07 ;  /* 0x00000002ff657435 */ /* 0x001fe200000001ff */
[----:B-1----:R-:W-:Y:S01]  /*34b0*/  FADD.FTZ R129, R159, R100 ;  /* 0x000000649f817221 */ /* 0x002fe20000010000 */
[----:B------:R-:W-:Y:S02]  /*34c0*/  MOV R99, 0x1f ;  /* 0x0000001f00637802 */ /* 0x000fe40000000f00 */
[----:B------:R-:W-:Y:S02]  /*34d0*/  MOV R100, 0xffffffff ;  /* 0xffffffff00647802 */ /* 0x000fe40000000f00 */
[----:B------:R-:W-:-:S02]  /*34e0*/  MOV R102, R128 ;  /* 0x0000008000667202 */ /* 0x000fc40000000f00 */
[----:B------:R-:W-:Y:S02]  /*34f0*/  MOV R96, 0x3510 ;  /* 0x0000351000607802 */ /* 0x000fe40000000f00 */
[----:B------:R-:W-:Y:S05]  /*3500*/  CALL.REL.NOINC `($__internal_166_$__cuda_sm70_shflsync_down_p) ;  /* 0x0000018000007944 */ /* 0x000fea0003c00000 */
[----:B0-----:R-:W-:Y:S01]  /*3510*/  HFMA2.MMA R99, -RZ, RZ, 0, 1.847743988037109375e-06 ;  /* 0x0000001fff637435 */ /* 0x001fe200000001ff */
[----:B-1----:R-:W-:Y:S01]  /*3520*/  MOV R103, R100 ;  /* 0x0000006400677202 */ /* 0x002fe20000000f00 */
[----:B------:R-:W-:Y:S01]  /*3530*/  IMAD.MOV.U32 R101, RZ, RZ, 0x2 ;  /* 0x00000002ff657424 */ /* 0x000fe200078e00ff */
[----:B------:R-:W-:Y:S02]  /*3540*/  MOV R102, R129 ;  /* 0x0000008100667202 */ /* 0x000fe40000000f00 */
[----:B------:R-:W-:Y:S02]  /*3550*/  MOV R100, 0xffffffff ;  /* 0xffffffff00647802 */ /* 0x000fe40000000f00 */
[----:B------:R-:W-:Y:S02]  /*3560*/  MOV R96, 0x3580 ;  /* 0x0000358000607802 */ /* 0x000fe40000000f00 */
[----:B------:R-:W-:Y:S05]  /*3570*/  CALL.REL.NOINC `($__internal_166_$__cuda_sm70_shflsync_down_p) ;  /* 0x0000011000007944 */ /* 0x000fea0003c00000 */
[----:B------:R-:W-:Y:S01]  /*3580*/  FADD.FTZ R128, R103, R128 ;  /* 0x0000008067807221 */ /* 0x000fe20000010000 */
[----:B0-----:R-:W-:Y:S01]  /*3590*/  HFMA2.MMA R101, -RZ, RZ, 0, 5.9604644775390625e-08 ;  /* 0x00000001ff657435 */ /* 0x001fe200000001ff */
[----:B-1----:R-:W-:Y:S01]  /*35a0*/  FADD.FTZ R129, R129, R100 ;  /* 0x0000006481817221 */ /* 0x002fe20000010000 */
[----:B------:R-:W-:-:S02]  /*35b0*/  MOV R99, 0x1f ;  /* 0x0000001f00637802 */ /* 0x000fc40000000f00 */
[----:B------:R-:W-:Y:S02]  /*35c0*/  MOV R100, 0xffffffff ;  /* 0xffffffff00647802 */ /* 0x000fe40000000f00 */
[----:B------:R-:W-:Y:S02]  /*35d0*/  MOV R102, R128 ;  /* 0x0000008000667202 */ /* 0x000fe40000000f00 */
[----:B------:R-:W-:Y:S02]  /*35e0*/  MOV R96, 0x3600 ;  /* 0x0000360000607802 */ /* 0x000fe40000000f00 */
[----:B------:R-:W-:Y:S05]  /*35f0*/  CALL.REL.NOINC `($__internal_166_$__cuda_sm70_shflsync_down_p) ;  /* 0x0000009000007944 */ /* 0x000fea0003c00000 */
[----:B0-----:R-:W-:Y:S01]  /*3600*/  HFMA2.MMA R101, -RZ, RZ, 0, 5.9604644775390625e-08 ;  /* 0x00000001ff657435 */ /* 0x001fe200000001ff */
[----:B-1----:R-:W-:Y:S02]  /*3610*/  MOV R103, R100 ;  /* 0x0000006400677202 */ /* 0x002fe40000000f00 */
[----:B------:R-:W-:Y:S02]  /*3620*/  MOV R102, R129 ;  /* 0x0000008100667202 */ /* 0x000fe40000000f00 */
[----:B------:R-:W-:Y:S02]  /*3630*/  MOV R99, 0x1f ;  /* 0x0000001f00637802 */ /* 0x000fe40000000f00 */
[----:B------:R-:W-:-:S02]  /*3640*/  MOV R100, 0xffffffff ;  /* 0xffffffff00647802 */ /* 0x000fc40000000f00 */
[----:B------:R-:W-:Y:S02]  /*3650*/  MOV R96, 0x3670 ;  /* 0x0000367000607802 */ /* 0x000fe40000000f00 */
[----:B------:R-:W-:Y:S05]  /*3660*/  CALL.REL.NOINC `($__internal_166_$__cuda_sm70_shflsync_down_p) ;  /* 0x0000002000007944 */ /* 0x000fea0003c00000 */
[----:B-1----:R-:W-:Y:S01]  /*3670*/  MOV R96, R100 ;  /* 0x0000006400607202 */ /* 0x002fe20000000f00 */
[----:B0-----:R-:W-:Y:S05]  /*3680*/  BRA `(.L_x_5707) ;  /* 0xffffe16000007947 */ /* 0x001fea000383ffff */
        .weak           $__internal_166_$__cuda_sm70_shflsync_down_p
        .type           $__internal_166_$__cuda_sm70_shflsync_down_p,@function
        .size           $__internal_166_$__cuda_sm70_shflsync_down_p,(.L_x_6968 - $__internal_166_$__cuda_sm70_shflsync_down_p)
$__internal_166_$__cuda_sm70_shflsync_down_p:
[----:B------:R-:W-:Y:S01]  /*3690*/  HFMA2.MMA R97, -RZ, RZ, 0, 0 ;  /* 0x00000000ff617435 */ /* 0x000fe200000001ff */
[----:B------:R-:W-:Y:S04]  /*36a0*/  WARPSYNC R100 ;  /* 0x0000006400007348 */ /* 0x000fe80003800000 */
[----:B------:R0:W1:Y:S01]  /*36b0*/  SHFL.DOWN PT, R100, R102, R101, R99 ;  /* 0x0800006566647389 */ /* 0x00006200000e0063 */
[----:B------:R-:W-:Y:S05]  /*36c0*/  RET.REL.NODEC R96 `(_ZN10layer_norm13ln_bwd_kernelINS_13Kernel_traitsI6__halfffffjLj2048ELj1ELj1ELj4ELj16ENS_18Kernel_traits_baseILj2048ES2_ffffjLj128EEEEELb0ELb1ELb1ELb0EEEvNS_9BwdParamsE) ;  /* 0xffffc93060007950 */ /* 0x000fea0003c3ffff */
.L_x_5708:
        /* <DEDUP_REMOVED lines=11> */
.L_x_6968:


//--------------------- .text._ZN10layer_norm13ln_bwd_kernelINS_13Kernel_traitsI6__halfffffjLj2048ELj1ELj1ELj4ELj16ENS_18Kernel_traits_baseILj2048ES2_ffffjLj128EEEEELb0ELb1ELb1ELb1EEEvNS_9BwdParamsE --------------------------
	.section	.text._ZN10layer_norm13ln_bwd_kernelINS_13Kernel_traitsI6__halfffffjLj2048ELj1ELj1ELj4ELj16ENS_18Kernel_traits_baseILj2048ES2_ffffjLj128EEEEELb0ELb1ELb1ELb1EEEvNS_9BwdParamsE,"ax",@progbits
	.sectioninfo	@"SHI_REGISTERS=172"
	.align	128
        .global         _ZN10layer_norm13ln_bwd_kernelINS_13Kernel_traitsI6__halfffffjLj2048ELj1ELj1ELj4ELj16ENS_18Kernel_traits_baseILj2048ES2_ffffjLj128EEEEELb0ELb1ELb1ELb1EEEvNS_9BwdParamsE
        .type           _ZN10layer_norm13ln_bwd_kernelINS_13Kernel_traitsI6__halfffffjLj2048ELj1ELj1ELj4ELj16ENS_18Kernel_traits_baseILj2048ES2_ffffjLj128EEEEELb0ELb1ELb1ELb1EEEvNS_9BwdParamsE,@function
        .size           _ZN10layer_norm13ln_bwd_kernelINS_13Kernel_traitsI6__halfffffjLj2048ELj1ELj1ELj4ELj16ENS_18Kernel_traits_baseILj2048ES2_ffffjLj128EEEEELb0ELb1ELb1ELb1EEEvNS_9BwdParamsE,(.L_x_6969 - _ZN10layer_norm13ln_bwd_kernelINS_13Kernel_traitsI6__halfffffjLj2048ELj1ELj1ELj4ELj16ENS_18Kernel_traits_baseILj2048ES2_ffffjLj128EEEEELb0ELb1ELb1ELb1EEEvNS_9BwdParamsE)
        .other          _ZN10layer_norm13ln_bwd_kernelINS_13Kernel_traitsI6__halfffffjLj2048ELj1ELj1ELj4ELj16ENS_18Kernel_traits_baseILj2048ES2_ffffjLj128EEEEELb0ELb1ELb1ELb1EEEvNS_9BwdParamsE,@"STO_CUDA_ENTRY STV_DEFAULT"
_ZN10layer_norm13ln_bwd_kernelINS_13Kernel_traitsI6__halfffffjLj2048ELj1ELj1ELj4ELj16ENS_18Kernel_traits_baseILj2048ES2_ffffjLj128EEEEELb0ELb1ELb1ELb1EEEvNS_9BwdParamsE:
.text._ZN10layer_norm13ln_bwd_kernelINS_13Kernel_traitsI6__halfffffjLj2048ELj1ELj1ELj4ELj16ENS_18Kernel_traits_baseILj2048ES2_ffffjLj128EEEEELb0ELb1ELb1ELb1EEEvNS_9BwdParamsE:
        /* <DEDUP_REMOVED lines=32> */
.L_x_5709:
[----:B------:R-:W-:-:S04]  /*0200*/  SHF.L.U32 R2, R0, 0x3, RZ ;  /* 0x0000000300027819 */ /* 0x000fc800000006ff */
[----:B------:R-:W-:-:S04]  /*0210*/  LOP3.LUT R2, R2, 0x3f8, RZ, 0xc0, !PT ;  /* 0x000003f802027812 */ /* 0x000fc800078ec0ff */
[----:B------:R-:W-:-:S04]  /*0220*/  IADD3 R6, P0, R2, c[0x0][0x1b0], RZ ;  /* 0x00006c0002067a10 */ /* 0x000fc80007f1e0ff */
[----:B------:R-:W-:Y:S02]  /*0230*/  IADD3.X R7, RZ, c[0x0][0x1b4], RZ, P0, !PT ;  /* 0x00006d00ff077a10 */ /* 0x000fe400007fe4ff */
[----:B------:R-:W-:-:S03]  /*0240*/  IADD3 R8, P0, R2, c[0x0][0x1c8], RZ ;  /* 0x0000720002087a10 */ /* 0x000fc60007f1e0ff */
[----:B------:R-:W2:Y:S01]  /*0250*/  LDG.E.64 R4, [R6.64] ;  /* 0x0000000406047981 */ /* 0x000ea2000c1e1b00 */
[----:B------:R-:W-:-:S03]  /*0260*/  IADD3.X R9, RZ, c[0x0][0x1cc], RZ, P0, !PT ;  /* 0x00007300ff097a10 */ /* 0x000fc600007fe4ff */
[----:B------:R-:W3:Y:S04]  /*0270*/  LDG.E.64 R12, [R6.64+0x400] ;  /* 0x00040004060c7981 */ /* 0x000ee8000c1e1b00 */
[----:B------:R-:W4:Y:S04]  /*0280*/  LDG.E.64 R16, [R6.64+0x800] ;  /* 0x0008000406107981 */ /* 0x000f28000c1e1b00 */
[----:B------:R0:W5:Y:S04]  /*0290*/  LDG.E.64 R20, [R6.64+0xc00] ;  /* 0x000c000406147981 */ /* 0x000168000c1e1b00 */
[----:B------:R1:W5:Y:S04]  /*02a0*/  LDG.E.64 R10, [R8.64] ;  /* 0x00000004080a7981 */ /* 0x000368000c1e1b00 */
[----:B------:R1:W5:Y:S04]  /*02b0*/  LDG.E.64 R14, [R8.64+0x400] ;  /* 0x00040004080e7981 */ /* 0x000368000c1e1b00 */
[----:B------:R1:W5:Y:S04]  /*02c0*/  LDG.E.64 R18, [R8.64+0x800] ;  /* 0x0008000408127981 */ /* 0x000368000c1e1b00 */
[----:B------:R1:W5:Y:S01]  /*02d0*/  LDG.E.64 R124, [R8.64+0xc00] ;  /* 0x000c0004087c7981 */ /* 0x000362000c1e1b00 */
        /* <DEDUP_REMOVED lines=32> */
[----:B0-----:R-:W-:Y:S01]  /*04e0*/  HADD2.F32 R6, -RZ, R16.H0_H0 ;  /* 0x20000010ff067230 */ /* 0x001fe20000004100 */
[----:B------:R-:W-:Y:S01]  /*04f0*/  SHF.R.U32.HI R138, RZ, 0x10, R17 ;  /* 0x00000010ff8a7819 */ /* 0x000fe20000011611 */
[----:B------:R-:W-:Y:S01]  /*0500*/  HADD2.F32 R7, -RZ, R17.H0_H0 ;  /* 0x20000011ff077230 */ /* 0x000fe20000004100 */
[--C-:B-----5:R-:W-:Y:S01]  /*0510*/  SHF.R.U64 R140, R20, 0x10, R21.reuse ;  /* 0x00000010148c7819 */ /* 0x120fe20000001215 */
[----:B-1----:R-:W-:Y:S01]  /*0520*/  HADD2.F32 R8, -RZ, R20.H0_H0 ;  /* 0x20000014ff087230 */ /* 0x002fe20000004100 */
        /* <DEDUP_REMOVED lines=37> */
.L_x_5748:
[----:B------:R-:W-:-:S05]  /*0780*/  MOV R95, 0x4 ;  /* 0x00000004005f7802 */ /* 0x000fca0000000f00 */
[----:B------:R-:W-:-:S05]  /*0790*/  IMAD.WIDE R96, R146, R95, c[0x0][0x1d8] ;  /* 0x0000760092607625 */ /* 0x000fca00078e025f */
[----:B------:R-:W2:Y:S01]  /*07a0*/  LDG.E R94, [R96.64] ;  /* 0x00000004605e7981 */ /* 0x000ea2000c1e1900 */
[----:B------:R-:W-:-:S04]  /*07b0*/  IMAD.WIDE R92, R146, R95, c[0x0][0x1d0] ;  /* 0x00007400925c7625 */ /* 0x000fc800078e025f */
[----:B------:R-:W-:Y:S01]  /*07c0*/  IMAD R98, R146, c[0x0][0x168], RZ ;  /* 0x00005a0092627a24 */ /* 0x000fe200078e02ff */
[----:B------:R0:W5:Y:S01]  /*07d0*/  LDG.E R150, [R92.64] ;  /* 0x000000045c967981 */ /* 0x000162000c1e1900 */
[----:B------:R-:W-:Y:S01]  /*07e0*/  LOP3.LUT R159, R0, 0x7f, RZ, 0xc0, !PT ;  /* 0x0000007f009f7812 */ /* 0x000fe200078ec0ff */
[----:B------:R-:W-:Y:S02]  /*07f0*/  IMAD.WIDE R144, R146, R95, c[0x0][0x1a8] ;  /* 0x00006a0092907625 */ /* 0x000fe400078e025f */
[----:B------:R-:W-:-:S04]  /*0800*/  SHF.R.S32.HI R99, RZ, 0x1f, R98 ;  /* 0x0000001fff637819 */ /* 0x000fc80000011462 */
[----:B------:R-:W-:Y:S01]  /*0810*/  LEA.HI R98, R99, R98, RZ, 0x2 ;  /* 0x0000006263627211 */ /* 0x000fe200078f10ff */
[----:B------:R1:W5:Y:S03]  /*0820*/  LDG.E R144, [R144.64] ;  /* 0x0000000490907981 */ /* 0x000366000c1e1900 */
[----:B------:R-:W-:Y:S02]  /*0830*/  LEA.HI.SX32 R149, R98, R159, 0x1e ;  /* 0x0000009f62957211 */ /* 0x000fe400078ff2ff */
[----:B------:R-:W-:Y:S02]  /*0840*/  MOV R120, 0x10 ;  /* 0x0000001000787802 */ /* 0x000fe40000000f00 */
[C---:B------:R-:W-:Y:S02]  /*0850*/  IADD3 R148, R149.reuse, 0x80, RZ ;  /* 0x0000008095947810 */ /* 0x040fe40007ffe0ff */
[----:B------:R-:W-:-:S02]  /*0860*/  IADD3 R147, R149, 0x100, RZ ;  /* 0x0000010095937810 */ /* 0x000fc40007ffe0ff */
[C---:B-1----:R-:W-:Y:S01]  /*0870*/  IADD3 R145, R149.reuse, 0x180, RZ ;  /* 0x0000018095917810 */ /* 0x042fe20007ffe0ff */
[----:B------:R-:W-:Y:S01]  /*0880*/  BSSY B0, `(.L_x_5711) ;  /* 0x00000a3000007945 */ /* 0x000fe20003800000 */
[----:B------:R-:W-:-:S04]  /*0890*/  IMAD.WIDE.U32 R168, R149, R120, c[0x0][0x218] ;  /* 0x0000860095a87625 */ /* 0x000fc800078e0078 */
[----:B------:R-:W-:-:S04]  /*08a0*/  IMAD.WIDE.U32 R166, R148, R120, c[0x0][0x218] ;  /* 0x0000860094a67625 */ /* 0x000fc800078e0078 */
        /* <DEDUP_REMOVED lines=14> */
.L_x_5712:
[----:B0-----:R-:W-:Y:S01]  /*0990*/  IADD3 R94, R94, -0x1, RZ ;  /* 0xffffffff5e5e7810 */ /* 0x001fe20007ffe0ff */
[----:B------:R-:W-:-:S04]  /*09a0*/  IMAD.WIDE R152, R146, R95, c[0x0][0x1a0] ;  /* 0x0000680092987625 */ /* 0x000fc800078e025f */
[----:B------:R-:W-:Y:S02]  /*09b0*/  IMAD R102, R94, c[0x0][0x168], RZ ;  /* 0x00005a005e667a24 */ /* 0x000fe400078e02ff */
[-C--:B------:R-:W-:Y:S01]  /*09c0*/  IMAD.WIDE.U32 R92, R149, R120.reuse, c[0x0][0x188] ;  /* 0x00006200955c7625 */ /* 0x080fe200078e0078 */
[----:B------:R-:W2:Y:S02]  /*09d0*/  LDG.E R152, [R152.64] ;  /* 0x0000000498987981 */ /* 0x000ea4000c1e1900 */
[----:B------:R-:W-:Y:S01]  /*09e0*/  SHF.R.S32.HI R103, RZ, 0x1f, R102 ;  /* 0x0000001fff677819 */ /* 0x000fe20000011466 */
[----:B------:R-:W-:Y:S02]  /*09f0*/  IMAD.WIDE.U32 R100, R147, R120, c[0x0][0x188] ;  /* 0x0000620093647625 */ /* 0x000fe400078e0078 */
[----:B------:R-:W3:Y:S01]  /*0a00*/  LDG.E.128 R92, [R92.64] ;  /* 0x000000045c5c7981 */ /* 0x000ee2000c1e1d00 */
[----:B------:R-:W-:Y:S01]  /*0a10*/  LEA.HI R106, R103, R102, RZ, 0x2 ;  /* 0x00000066676a7211 */ /* 0x000fe200078f10ff */
[----:B------:R-:W-:-:S02]  /*0a20*/  IMAD.WIDE.U32 R96, R148, R120, c[0x0][0x188] ;  /* 0x0000620094607625 */ /* 0x000fc400078e0078 */
[----:B------:R-:W4:Y:S01]  /*0a30*/  LDG.E.128 R100, [R100.64] ;  /* 0x0000000464647981 */ /* 0x000f22000c1e1d00 */
[----:B------:R-:W-:-:S03]  /*0a40*/  LEA.HI.SX32 R159, R106, R159, 0x1e ;  /* 0x0000009f6a9f7211 */ /* 0x000fc600078ff2ff */
[----:B------:R-:W4:Y:S02]  /*0a50*/  LDG.E.128 R96, [R96.64] ;  /* 0x0000000460607981 */ /* 0x000f24000c1e1d00 */
[C---:B------:R-:W-:Y:S01]  /*0a60*/  IMAD.WIDE.U32 R108, R159.reuse, R120, c[0x0][0x208] ;  /* 0x000082009f6c7625 */ /* 0x040fe200078e0078 */
[----:B------:R-:W-:-:S05]  /*0a70*/  IADD3 R113, R159, 0x80, RZ ;  /* 0x000000809f717810 */ /* 0x000fca0007ffe0ff */
[----:B------:R-:W4:Y:S01]  /*0a80*/  LDG.E.128 R108, [R108.64] ;  /* 0x000000046c6c7981 */ /* 0x000f22000c1e1d00 */
[----:B------:R-:W-:-:S04]  /*0a90*/  IMAD.WIDE.U32 R104, R145, R120, c[0x0][0x188] ;  /* 0x0000620091687625 */ /* 0x000fc800078e0078 */
[----:B------:R-:W-:Y:S02]  /*0aa0*/  IMAD.WIDE.U32 R112, R113, R120, c[0x0][0x208] ;  /* 0x0000820071707625 */ /* 0x000fe400078e0078 */
[----:B------:R-:W4:Y:S04]  /*0ab0*/  LDG.E.128 R104, [R104.64] ;  /* 0x0000000468687981 */ /* 0x000f28000c1e1d00 */
[----:B------:R-:W4:Y:S01]  /*0ac0*/  LDG.E.128 R112, [R112.64] ;  /* 0x0000000470707981 */ /* 0x000f22000c1e1d00 */
[----:B------:R-:W-:-:S05]  /*0ad0*/  IADD3 R117, R159, 0x100, RZ ;  /* 0x000001009f757810 */ /* 0x000fca0007ffe0ff */
        /* <DEDUP_REMOVED lines=11> */
[----:B------:R-:W-:-:S04]  /*0b90*/  ISETP.NE.AND P0, PT, R126, RZ, PT ;  /* 0x000000ff7e00720c */ /* 0x000fc80003f05270 */
[----:B--2---:R-:W-:-:S05]  /*0ba0*/  FSEL R152, R152, RZ, !P0 ;  /* 0x000000ff98987208 */ /* 0x004fca0004000000 */
[C---:B---3--:R-:W-:Y:S02]  /*0bb0*/  FADD.FTZ R156, -R152.reuse, R92 ;  /* 0x0000005c989c7221 */ /* 0x048fe40000010100 */
[C---:B------:R-:W-:Y:S02]  /*0bc0*/  FADD.FTZ R92, -R152.reuse, R93 ;  /* 0x0000005d985c7221 */ /* 0x040fe40000010100 */
[----:B----4-:R-:W-:Y:S02]  /*0bd0*/  FADD.FTZ R159, -R152, R103 ;  /* 0x00000067989f7221 */ /* 0x010fe40000010100 */
[----:B-----5:R-:W-:Y:S02]  /*0be0*/  FMUL.FTZ R103, R144, R156 ;  /* 0x0000009c90677220 */ /* 0x020fe40000410000 */
[C---:B------:R-:W-:Y:S02]  /*0bf0*/  FADD.FTZ R157, -R152.reuse, R102 ;  /* 0x00000066989d7221 */ /* 0x040fe40000010100 */
[----:B------:R-:W-:-:S02]  /*0c00*/  FADD.FTZ R94, -R152, R94 ;  /* 0x0000005e985e7221 */ /* 0x000fc40000010100 */
[----:B------:R-:W-:Y:S02]  /*0c10*/  FMUL.FTZ R102, R144, R92 ;  /* 0x0000005c90667220 */ /* 0x000fe40000410000 */
[----:B-1----:R-:W-:Y:S02]  /*0c20*/  FADD.FTZ R165, -R152, R99 ;  /* 0x0000006398a57221 */ /* 0x002fe40000010100 */
[----:B------:R-:W-:Y:S02]  /*0c30*/  FFMA.FTZ R16, R108, R103, R16 ;  /* 0x000000676c107223 */ /* 0x000fe40000010010 */
[----:B------:R-:W-:Y:S02]  /*0c40*/  FADD.FTZ R52, R52, R108 ;  /* 0x0000006c34347221 */ /* 0x000fe40000010000 */
[----:B------:R-:W-:Y:S02]  /*0c50*/  FMUL.FTZ R108, R2, R108 ;  /* 0x0000006c026c7220 */ /* 0x000fe40000410000 */
[----:B------:R-:W-:-:S02]  /*0c60*/  FADD.FTZ R154, -R152, R95 ;  /* 0x0000005f989a7221 */ /* 0x000fc40000010100 */
[----:B------:R-:W-:Y:S02]  /*0c70*/  FADD.FTZ R99, -R152, R101 ;  /* 0x0000006598637221 */ /* 0x000fe40000010100 */
[----:B------:R-:W-:Y:S02]  /*0c80*/  FMUL.FTZ R101, R144, R94 ;  /* 0x0000005e90657220 */ /* 0x000fe40000410000 */
[----:B------:R-:W-:Y:S02]  /*0c90*/  FFMA.FTZ R17, R109, R102, R17 ;  /* 0x000000666d117223 */ /* 0x000fe40000010011 */
[----:B------:R-:W-:Y:S02]  /*0ca0*/  FADD.FTZ R53, R53, R109 ;  /* 0x0000006d35357221 */ /* 0x000fe40000010000 */
[----:B------:R-:W-:Y:S02]  /*0cb0*/  FMUL.FTZ R109, R128, R109 ;  /* 0x0000006d806d7220 */ /* 0x000fe40000410000 */
[----:B------:R-:W-:-:S02]  /*0cc0*/  FADD.FTZ R92, RZ, R108 ;  /* 0x0000006cff5c7221 */ /* 0x000fc40000010000 */
[----:B------:R-:W-:Y:S02]  /*0cd0*/  FADD.FTZ R151, -R152, R100 ;  /* 0x0000006498977221 */ /* 0x000fe40000010100 */
[----:B------:R-:W-:Y:S02]  /*0ce0*/  FFMA.FTZ R94, R103, R108, RZ ;  /* 0x0000006c675e7223 */ /* 0x000fe400000100ff */
[----:B------:R-:W-:Y:S02]  /*0cf0*/  FMUL.FTZ R100, R144, R154 ;  /* 0x0000009a90647220 */ /* 0x000fe40000410000 */
[----:B------:R-:W-:Y:S02]  /*0d00*/  FADD.FTZ R153, -R152, R96 ;  /* 0x0000006098997221 */ /* 0x000fe40000010100 */
[----:B------:R-:W-:Y:S02]  /*0d10*/  FFMA.FTZ R18, R110, R101, R18 ;  /* 0x000000656e127223 */ /* 0x000fe40000010012 */
[----:B------:R-:W-:-:S02]  /*0d20*/  FADD.FTZ R54, R54, R110 ;  /* 0x0000006e36367221 */ /* 0x000fc40000010000 */
[----:B------:R-:W-:Y:S02]  /*0d30*/  FMUL.FTZ R154, R144, R99 ;  /* 0x00000063909a7220 */ /* 0x000fe40000410000 */
[----:B------:R-:W-:Y:S02]  /*0d40*/  FMUL.FTZ R110, R3, R110 ;  /* 0x0000006e036e7220 */ /* 0x000fe40000410000 */
[----:B------:R-:W-:Y:S02]  /*0d50*/  FADD.FTZ R99, R92, R109 ;  /* 0x0000006d5c637221 */ /* 0x000fe40000010000 */
[----:B------:R-:W-:Y:S02]  /*0d60*/  FADD.FTZ R161, -R152, R97 ;  /* 0x0000006198a17221 */ /* 0x000fe40000010100 */
[----:B------:R-:W-:Y:S02]  /*0d70*/  FFMA.FTZ R94, R102, R109, R94 ;  /* 0x0000006d665e7223 */ /* 0x000fe4000001005e */
[----:B------:R-:W-:-:S02]  /*0d80*/  FADD.FTZ R97, -R152, R107 ;  /* 0x0000006b98617221 */ /* 0x000fc40000010100 */
[----:B------:R-:W-:Y:S02]  /*0d90*/  FFMA.FTZ R19, R111, R100, R19 ;  /* 0x000000646f137223 */ /* 0x000fe40000010013 */
[----:B------:R-:W-:Y:S02]  /*0da0*/  FADD.FTZ R55, R55, R111 ;  /* 0x0000006f37377221 */ /* 0x000fe40000010000 */
[----:B------:R-:W-:Y:S02]  /*0db0*/  FMUL.FTZ R107, R144, R153 ;  /* 0x00000099906b7220 */ /* 0x000fe40000410000 */
[----:B------:R-:W-:Y:S02]  /*0dc0*/  FMUL.FTZ R111, R130, R111 ;  /* 0x0000006f826f7220 */ /* 0x000fe40000410000 */
[----:B------:R-:W-:Y:S02]  /*0dd0*/  FADD.FTZ R92, R99, R110 ;  /* 0x0000006e635c7221 */ /* 0x000fe40000010000 */
[----:B------:R-:W-:-:S02]  /*0de0*/  FFMA.FTZ R94, R101, R110, R94 ;  /* 0x0000006e655e7223 */ /* 0x000fc4000001005e */
[C---:B------:R-:W-:Y:S02]  /*0df0*/  FADD.FTZ R95, -R152.reuse, R106 ;  /* 0x0000006a985f7221 */ /* 0x040fe40000010100 */
[----:B0-----:R-:W-:Y:S02]  /*0e00*/  FADD.FTZ R163, -R152, R98 ;  /* 0x0000006298a37221 */ /* 0x001fe40000010100 */
        /* <DEDUP_REMOVED lines=19> */
[----:B------:R-:W-:Y:S02]  /*0f40*/  FADD.FTZ R155, -R152, R104 ;  /* 0x00000068989b7221 */ /* 0x000fe40000010100 */
[----:B------:R-:W-:Y:S02]  /*0f50*/  FMUL.FTZ R153, R134, R115 ;  /* 0x0000007386997220 */ /* 0x000fe40000410000 */
[----:B------:R-:W-:-:S02]  /*0f60*/  FADD.FTZ R92, R99, R114 ;  /* 0x00000072635c7221 */ /* 0x000fc40000010000 */
[----:B------:R-:W-:Y:S02]  /*0f70*/  FMUL.FTZ R104, R144, R165 ;  /* 0x000000a590687220 */ /* 0x000fe40000410000 */
        /* <DEDUP_REMOVED lines=9> */
[C---:B------:R-:W-:Y:S02]  /*1010*/  FMUL.FTZ R152, R144.reuse, R159 ;  /* 0x0000009f90987220 */ /* 0x040fe40000410000 */
[----:B------:R-:W-:-:S02]  /*1020*/  FMUL.FTZ R115, R144, R157 ;  /* 0x0000009d90737220 */ /* 0x000fc40000410000 */
[----:B------:R-:W-:Y:S02]  /*1030*/  FFMA.FTZ R61, R117, R154, R61 ;  /* 0x0000009a753d7223 */ /* 0x000fe4000001003d */
[----:B------:R-:W-:Y:S02]  /*1040*/  FADD.FTZ R45, R45, R117 ;  /* 0x000000752d2d7221 */ /* 0x000fe40000010000 */
[----:B------:R-:W-:Y:S02]  /*1050*/  FADD.FTZ R92, R93, R116 ;  /* 0x000000745d5c7221 */ /* 0x000fe40000010000 */
[----:B------:R-:W-:Y:S02]  /*1060*/  FMUL.FTZ R117, R136, R117 ;  /* 0x0000007588757220 */ /* 0x000fe40000410000 */
[----:B------:R-:W-:Y:S02]  /*1070*/  FFMA.FTZ R93, R151, R116, R94 ;  /* 0x00000074975d7223 */ /* 0x000fe4000001005e */
[----:B------:R-:W-:-:S02]  /*1080*/  FFMA.FTZ R63, R119, R152, R63 ;  /* 0x00000098773f7223 */ /* 0x000fc4000001003f */
[----:B------:R-:W-:Y:S02]  /*1090*/  FADD.FTZ R47, R47, R119 ;  /* 0x000000772f2f7221 */ /* 0x000fe40000010000 */
[----:B------:R-:W-:Y:S02]  /*10a0*/  FMUL.FTZ R157, R138, R119 ;  /* 0x000000778a9d7220 */ /* 0x000fe40000410000 */
[----:B------:R-:W-:Y:S02]  /*10b0*/  FFMA.FTZ R62, R118, R115, R62 ;  /* 0x00000073763e7223 */ /* 0x000fe4000001003e */
[----:B------:R-:W-:Y:S02]  /*10c0*/  FADD.FTZ R46, R46, R118 ;  /* 0x000000762e2e7221 */ /* 0x000fe40000010000 */
        /* <DEDUP_REMOVED lines=15> */
[----:B------:R-:W-:Y:S02]  /*11c0*/  FMUL.FTZ R156, R144, R97 ;  /* 0x00000061909c7220 */ /* 0x000fe40000410000 */
[----:B------:R-:W-:Y:S02]  /*11d0*/  FFMA.FTZ R58, R122, R119, R58 ;  /* 0x000000777a3a7223 */ /* 0x000fe4000001003a */
[----:B------:R-:W-:Y:S02]  /*11e0*/  FADD.FTZ R42, R42, R122 ;  /* 0x0000007a2a2a7221 */ /* 0x000fe40000010000 */
[----:B------:R-:W-:Y:S02]  /*11f0*/  FMUL.FTZ R122, R9, R122 ;  /* 0x0000007a097a7220 */ /* 0x000fe40000410000 */
[----:B------:R-:W-:-:S02]  /*1200*/  FADD.FTZ R95, R92, R121 ;  /* 0x000000795c5f7221 */ /* 0x000fc40000010000 */
[----:B------:R-:W-:Y:S02]  /*1210*/  FFMA.FTZ R93, R158, R121, R93 ;  /* 0x000000799e5d7223 */ /* 0x000fe4000001005d */
[----:B------:R-:W-:Y:S02]  /*1220*/  FFMA.FTZ R59, R123, R156, R59 ;  /* 0x0000009c7b3b7223 */ /* 0x000fe4000001003b */
[----:B------:R-:W-:Y:S02]  /*1230*/  FADD.FTZ R43, R43, R123 ;  /* 0x0000007b2b2b7221 */ /* 0x000fe40000010000 */
[----:B------:R-:W-:Y:S02]  /*1240*/  FMUL.FTZ R123, R142, R123 ;  /* 0x0000007b8e7b7220 */ /* 0x000fe40000410000 */
[----:B------:R-:W-:Y:S02]  /*1250*/  FADD.FTZ R94, R95, R122 ;  /* 0x0000007a5f5e7221 */ /* 0x000fe40000010000 */
[----:B------:R-:W-:-:S02]  /*1260*/  FFMA.FTZ R93, R119, R122, R93 ;  /* 0x0000007a775d7223 */ /* 0x000fc4000001005d */
[----:B------:R-:W-:Y:S02]  /*1270*/  FFMA.FTZ R56, R120, R155, R56 ;  /* 0x0000009b78387223 */ /* 0x000fe40000010038 */
[----:B------:R-:W-:Y:S02]  /*1280*/  FADD.FTZ R40, R40, R120 ;  /* 0x0000007828287221 */ /* 0x000fe40000010000 */
[----:B------:R-:W-:Y:S02]  /*1290*/  FADD.FTZ R94, R94, R123 ;  /* 0x0000007b5e5e7221 */ /* 0x000fe40000010000 */
[----:B------:R-:W-:Y:S02]  /*12a0*/  FFMA.FTZ R95, R156, R123, R93 ;  /* 0x0000007b9c5f7223 */ /* 0x000fe4000001005d */
.L_x_5713:
[----:B------:R-:W-:Y:S05]  /*12b0*/  BSYNC B0 ;  /* 0x0000000000007941 */ /* 0x000fea0003800000 */
.L_x_5711:
[----:B------:R-:W-:Y:S02]  /*12c0*/  LOP3.LUT P1, RZ, R127, 0xff, RZ, 0xc0, !PT ;  /* 0x000000ff7fff7812 */ /* 0x000fe4000782c0ff */
[----:B------:R-:W-:Y:S02]  /*12d0*/  SHF.R.U32.HI R96, RZ, 0x5, R0 ;  /* 0x00000005ff607819 */ /* 0x000fe40000011600 */
[----:B------:R-:W-:-:S02]  /*12e0*/  LOP3.LUT P0, RZ, R0, 0x1f, RZ, 0xc0, !PT ;  /* 0x0000001f00ff7812 */ /* 0x000fc4000780c0ff */
[----:B------:R-:W-:-:S07]  /*12f0*/  LOP3.LUT R159, R96, 0x7fffffc, RZ, 0xc0, !PT ;  /* 0x07fffffc609f7812 */ /* 0x000fce00078ec0ff */
[----:B------:R-:W-:Y:S01]  /*1300*/  @!P1 IADD3 R159, R159, 0x4, RZ ;  /* 0x000000049f9f9810 */ /* 0x000fe20007ffe0ff */
[----:B------:R-:W-:Y:S05]  /*1310*/  BRA.DIV ~URZ, `(.L_x_5714) ;  /* 0x000017727f007947 */ /* 0x000fea000b800000 */
[----:B------:R1:W2:Y:S02]  /*1320*/  SHFL.DOWN PT, R161, R94, 0x10, 0x1f ;  /* 0x0a001f005ea17f89 */ /* 0x0002a400000e0000 */
.L_x_5749:
        /* <DEDUP_REMOVED lines=18> */
.L_x_5750:
[----:B-----5:R-:W-:Y:S01]  /*1450*/  ISETP.GE.AND P6, PT, R150, 0x1, PT ;  /* 0x000000019600780c */ /* 0x020fe20003fc6270 */
[----:B-1----:R-:W-:Y:S01]  /*1460*/  FADD.FTZ R92, R162, R95 ;  /* 0x0000005fa25c7221 */ /* 0x002fe20000010000 */
[----:B------:R-:W-:Y:S01]  /*1470*/  @!P0 LOP3.LUT R96, R96, 0x3, RZ, 0xc0, !PT ;  /* 0x0000000360608812 */ /* 0x000fe200078ec0ff */
[----:B--2---:R-:W-:Y:S01]  /*1480*/  FADD.FTZ R93, R161, R94 ;  /* 0x0000005ea15d7221 */ /* 0x004fe20000010000 */
[----:B------:R-:W-:Y:S01]  /*1490*/  WARPSYNC 0xffffffff ;  /* 0xffffffff00007948 */ /* 0x000fe20003800000 */
[----:B------:R-:W-:Y:S01]  /*14a0*/  HFMA2.MMA R120, -RZ, RZ, 0, 0 ;  /* 0x00000000ff787435 */ /* 0x000fe200000001ff */
[----:B------:R-:W-:-:S05]  /*14b0*/  @!P0 IADD3 R96, R159, R96, RZ ;  /* 0x000000609f608210 */ /* 0x000fca0007ffe0ff */
[----:B------:R-:W-:Y:S02]  /*14c0*/  @!P0 STS.64 [R96.X8+0x2000], R92 ;  /* 0x0020005c60008388 */ /* 0x000fe40000008a00 */
[----:B------:R-:W-:Y:S02]  /*14d0*/  @P6 IADD3 R150, R150, -0x1, RZ ;  /* 0xffffffff96966810 */ /* 0x000fe40007ffe0ff */
[----:B------:R-:W-:Y:S01]  /*14e0*/  BAR.SYNC.DEFER_BLOCKING 0x0 ;  /* 0x0000000000007b1d */ /* 0x000fe20000010000 */
[----:B0-----:R-:W-:Y:S02]  /*14f0*/  @P6 LOP3.LUT R94, R0, 0x7f, RZ, 0xc0, !PT ;  /* 0x0000007f005e6812 */ /* 0x001fe400078ec0ff */
[----:B------:R-:W-:Y:S01]  /*1500*/  @P6 IMAD R150, R150, c[0x0][0x168], RZ ;  /* 0x00005a0096966a24 */ /* 0x000fe200078e02ff */
[----:B------:R-:W-:-:S04]  /*1510*/  @P6 MOV R163, 0x10 ;  /* 0x0000001000a36802 */ /* 0x000fc80000000f00 */
[----:B------:R-:W-:-:S04]  /*1520*/  @P6 SHF.R.S32.HI R95, RZ, 0x1f, R150 ;  /* 0x0000001fff5f6819 */ /* 0x000fc80000011496 */
[----:B------:R-:W-:-:S04]  /*1530*/  @P6 LEA.HI R95, R95, R150, RZ, 0x2 ;  /* 0x000000965f5f6211 */ /* 0x000fc800078f10ff */
[----:B------:R-:W-:-:S05]  /*1540*/  @P6 LEA.HI.SX32 R120, R95, R94, 0x1e ;  /* 0x0000005e5f786211 */ /* 0x000fca00078ff2ff */
[----:B------:R-:W-:Y:S01]  /*1550*/  @P6 IMAD.WIDE.U32 R162, R120, R163, c[0x0][0x170] ;  /* 0x00005c0078a26625 */ /* 0x000fe200078e00a3 */
[----:B------:R-:W0:Y:S04]  /*1560*/  LDS.128 R92, [R159.X8+0x2000] ;  /* 0x002000009f5c7984 */ /* 0x000e280000008c00 */
[----:B------:R1:W5:Y:S01]  /*1570*/  @P6 LDG.E.128 R80, [R162.64] ;  /* 0x00000004a2506981 */ /* 0x000362000c1e1d00 */
[----:B------:R-:W-:Y:S01]  /*1580*/  @!P5 ISETP.NE.U32.AND P0, PT, RZ, c[0x0][0x218], PT ;  /* 0x00008600ff00da0c */ /* 0x000fe20003f05070 */
[----:B------:R-:W-:Y:S01]  /*1590*/  BSSY B0, `(.L_x_5716) ;  /* 0x0000019000007945 */ /* 0x000fe20003800000 */
[----:B------:R-:W-:Y:S01]  /*15a0*/  ISETP.NE.U32.AND P2, PT, RZ, c[0x0][0x258], PT ;  /* 0x00009600ff007a0c */ /* 0x000fe20003f45070 */
[----:B------:R-:W2:Y:S01]  /*15b0*/  LDS.128 R96, [R159.X8+0x2010] ;  /* 0x002010009f607984 */ /* 0x000ea20000008c00 */
[----:B------:R-:W-:-:S02]  /*15c0*/  ISETP.NE.AND P1, PT, R126, RZ, PT ;  /* 0x000000ff7e00720c */ /* 0x000fc40003f25270 */
[----:B------:R-:W-:Y:S02]  /*15d0*/  @!P5 ISETP.NE.AND.EX P0, PT, RZ, c[0x0][0x21c], PT, P0 ;  /* 0x00008700ff00da0c */ /* 0x000fe40003f05300 */
[----:B------:R-:W-:Y:S01]  /*15e0*/  ISETP.NE.AND.EX P2, PT, RZ, c[0x0][0x25c], PT, P2 ;  /* 0x00009700ff007a0c */ /* 0x000fe20003f45320 */
[----:B0-----:R-:W-:Y:S02]  /*15f0*/  FADD.FTZ R161, RZ, R92 ;  /* 0x0000005cffa17221 */ /* 0x001fe40000010000 */
[----:B------:R-:W-:Y:S01]  /*1600*/  FADD.FTZ R92, RZ, R93 ;  /* 0x0000005dff5c7221 */ /* 0x000fe20000010000 */
[----:B------:R-:W-:Y:S01]  /*1610*/  @!P5 FSEL R93, R64, RZ, P0 ;  /* 0x000000ff405dd208 */ /* 0x000fe20000000000 */
[----:B------:R-:W-:Y:S02]  /*1620*/  FADD.FTZ R161, R94, R161 ;  /* 0x000000a15ea17221 */ /* 0x000fe40000010000 */
[----:B------:R-:W-:Y:S02]  /*1630*/  FADD.FTZ R92, R95, R92 ;  /* 0x0000005c5f5c7221 */ /* 0x000fe40000010000 */
[----:B--2---:R-:W-:-:S02]  /*1640*/  FADD.FTZ R161, R161, R96 ;  /* 0x00000060a1a17221 */ /* 0x004fc40000010000 */
[----:B------:R-:W-:Y:S02]  /*1650*/  FADD.FTZ R92, R92, R97 ;  /* 0x000000615c5c7221 */ /* 0x000fe40000010000 */
[----:B------:R-:W-:Y:S02]  /*1660*/  FADD.FTZ R98, R98, R161 ;  /* 0x000000a162627221 */ /* 0x000fe40000010000 */
[----:B------:R-:W-:Y:S02]  /*1670*/  FADD.FTZ R92, R99, R92 ;  /* 0x0000005c635c7221 */ /* 0x000fe40000010000 */
[----:B------:R-:W-:Y:S02]  /*1680*/  FMUL.FTZ R96, R98, c[0x0][0x1e0] ;  /* 0x0000780062607a20 */ /* 0x000fe40000410000 */
[----:B------:R-:W-:-:S03]  /*1690*/  FMUL.FTZ R97, R92, c[0x0][0x1e0] ;  /* 0x000078005c617a20 */ /* 0x000fc60000410000 */
[----:B------:R-:W-:Y:S01]  /*16a0*/  FSEL R96, R96, RZ, !P1 ;  /* 0x000000ff60607208 */ /* 0x000fe20004800000 */
[----:B------:R-:W-:Y:S05]  /*16b0*/  @!P5 BRA `(.L_x_5717) ;  /* 0x000000600000d947 */ /* 0x000fea0003800000 */
[----:B-1----:R-:W-:Y:S01]  /*16c0*/  ISETP.NE.U32.AND P0, PT, RZ, c[0x0][0x218], PT ;  /* 0x00008600ff007a0c */ /* 0x002fe20003f05070 */
[----:B------:R-:W-:-:S03]  /*16d0*/  FFMA.FTZ R93, R103, R97, R96 ;  /* 0x00000061675d7223 */ /* 0x000fc60000010060 */
[----:B------:R-:W-:Y:S01]  /*16e0*/  ISETP.NE.AND.EX P0, PT, RZ, c[0x0][0x21c], PT, P0 ;  /* 0x00008700ff007a0c */ /* 0x000fe20003f05300 */
[----:B------:R-:W-:-:S04]  /*16f0*/  FADD.FTZ R93, R108, -R93 ;  /* 0x8000005d6c5d7221 */ /* 0x000fc80000010000 */
[----:B------:R-:W-:-:S08]  /*1700*/  FMUL.FTZ R93, R144, R93 ;  /* 0x0000005d905d7220 */ /* 0x000fd00000410000 */
[----:B------:R-:W-:Y:S02]  /*1710*/  @P0 FADD.FTZ R93, R64, R93 ;  /* 0x0000005d405d0221 */ /* 0x000fe40000010000 */
.L_x_5717:
[----:B-1----:R-:W-:Y:S05]  /*1720*/  BSYNC B0 ;  /* 0x0000000000007941 */ /* 0x002fea0003800000 */
.L_x_5716:
[----:B------:R-:W-:Y:S01]  /*1730*/  ISETP.NE.U32.AND P4, PT, RZ, c[0x0][0x258], PT ;  /* 0x00009600ff007a0c */ /* 0x000fe20003f85070 */
[----:B------:R-:W-:Y:S01]  /*1740*/  @P6 FMUL.FTZ R95, R93, c[0x0][0x1ec] ;  /* 0x00007b005d5f6a20 */ /* 0x000fe20000410000 */
[----:B------:R-:W-:Y:S01]  /*1750*/  @!P5 ISETP.NE.U32.AND P3, PT, RZ, c[0x0][0x218], PT ;  /* 0x00008600ff00da0c */ /* 0x000fe20003f65070 */
[----:B------:R-:W-:Y:S01]  /*1760*/  BSSY B0, `(.L_x_5718) ;  /* 0x0000014000007945 */ /* 0x000fe20003800000 */
[----:B------:R-:W-:Y:S01]  /*1770*/  @P2 MOV R98, 0x10 ;  /* 0x0000001000622802 */ /* 0x000fe20000000f00 */
[-C--:B------:R-:W-:Y:S01]  /*1780*/  @P6 FMUL.FTZ R88, R10, R95.reuse ;  /* 0x0000005f0a586220 */ /* 0x080fe20000410000 */
[----:B------:R-:W-:Y:S01]  /*1790*/  @!P5 ISETP.NE.U32.AND P1, PT, RZ, c[0x0][0x218], PT ;  /* 0x00008600ff00da0c */ /* 0x000fe20003f25070 */
[----:B-----5:R-:W-:Y:S01]  /*17a0*/  @P6 FFMA.FTZ R36, R80, R95, R36 ;  /* 0x0000005f50246223 */ /* 0x020fe20000010024 */
[----:B------:R-:W-:Y:S01]  /*17b0*/  @!P5 ISETP.NE.U32.AND P0, PT, RZ, c[0x0][0x218], PT ;  /* 0x00008600ff00da0c */ /* 0x000fe20003f05070 */
[----:B------:R-:W-:Y:S01]  /*17c0*/  @P2 IMAD.WIDE.U32 R98, R149, R98, c[0x0][0x258] ;  /* 0x0000960095622625 */ /* 0x000fe200078e0062 */
[----:B------:R-:W-:-:S02]  /*17d0*/  ISETP.NE.AND.EX P4, PT, RZ, c[0x0][0x25c], PT, P4 ;  /* 0x00009700ff007a0c */ /* 0x000fc40003f85340 */
[----:B------:R-:W-:Y:S02]  /*17e0*/  @!P5 ISETP.NE.AND.EX P3, PT, RZ, c[0x0][0x21c], PT, P3 ;  /* 0x00008700ff00da0c */ /* 0x000fe40003f65330 */
[----:B------:R-:W-:Y:S02]  /*17f0*/  @!P5 ISETP.NE.AND.EX P1, PT, RZ, c[0x0][0x21c], PT, P1 ;  /* 0x00008700ff00da0c */ /* 0x000fe40003f25310 */
[----:B------:R-:W-:Y:S02]  /*1800*/  @!P5 ISETP.NE.AND.EX P0, PT, RZ, c[0x0][0x21c], PT, P0 ;  /* 0x00008700ff00da0c */ /* 0x000fe40003f05300 */
        /* <DEDUP_REMOVED lines=9> */
.L_x_5719:
[----:B------:R-:W-:Y:S05]  /*18a0*/  BSYNC B0 ;  /* 0x0000000000007941 */ /* 0x000fea0003800000 */
.L_x_5718:
        /* <DEDUP_REMOVED lines=9> */
.L_x_5721:
[----:B------:R-:W-:Y:S05]  /*1940*/  BSYNC B0 ;  /* 0x0000000000007941 */ /* 0x000fea0003800000 */
.L_x_5720:
        /* <DEDUP_REMOVED lines=9> */
.L_x_5723:
[----:B------:R-:W-:Y:S05]  /*19e0*/  BSYNC B0 ;  /* 0x0000000000007941 */ /* 0x000fea0003800000 */
.L_x_5722:
[C---:B------:R-:W-:Y:S01]  /*19f0*/  SEL R93, R150.reuse, R85, P4 ;  /* 0x00000055965d7207 */ /* 0x040fe20002000000 */
[----:B------:R-:W-:Y:S01]  /*1a00*/  @P6 FMUL.FTZ R150, R150, c[0x0][0x1ec] ;  /* 0x00007b0096966a20 */ /* 0x000fe20000410000 */
[C---:B------:R-:W-:Y:S01]  /*1a10*/  SEL R94, R149.reuse, R86, P4 ;  /* 0x00000056955e7207 */ /* 0x040fe20002000000 */
[----:B------:R-:W-:Y:S01]  /*1a20*/  @P6 FMUL.FTZ R149, R149, c[0x0][0x1ec] ;  /* 0x00007b0095956a20 */ /* 0x000fe20000410000 */
[C---:B------:R-:W-:Y:S01]  /*1a30*/  SEL R95, R162.reuse, R87, P4 ;  /* 0x00000057a25f7207 */ /* 0x040fe20002000000 */
[----:B------:R-:W-:Y:S01]  /*1a40*/  @P6 FMUL.FTZ R164, R162, c[0x0][0x1ec] ;  /* 0x00007b00a2a46a20 */ /* 0x000fe20000410000 */
[----:B------:R-:W-:Y:S01]  /*1a50*/  @P6 MOV R163, 0x10 ;  /* 0x0000001000a36802 */ /* 0x000fe20000000f00 */
[----:B------:R-:W-:Y:S02]  /*1a60*/  @P6 FMUL.FTZ R89, R129, R150 ;  /* 0x0000009681596220 */ /* 0x000fe40000410000 */
[----:B------:R0:W-:Y:S01]  /*1a70*/  @P2 STG.E.128 [R98.64], R92 ;  /* 0x0000005c62002986 */ /* 0x0001e2000c101d04 */
[----:B------:R-:W-:-:S02]  /*1a80*/  @P6 FMUL.FTZ R90, R11, R149 ;  /* 0x000000950b5a6220 */ /* 0x000fc40000410000 */
[----:B------:R-:W-:Y:S02]  /*1a90*/  @P6 FMUL.FTZ R91, R131, R164 ;  /* 0x000000a4835b6220 */ /* 0x000fe40000410000 */
[----:B------:R-:W-:-:S04]  /*1aa0*/  @P6 IMAD.WIDE.U32 R162, R120, R163, c[0x0][0x248] ;  /* 0x0000920078a26625 */ /* 0x000fc800078e00a3 */
[----:B------:R-:W-:Y:S01]  /*1ab0*/  @P6 FFMA.FTZ R37, R81, R150, R37 ;  /* 0x0000009651256223 */ /* 0x000fe20000010025 */
[----:B------:R1:W-:Y:S01]  /*1ac0*/  @P6 STG.E.128 [R162.64], R88 ;  /* 0x00000058a2006986 */ /* 0x0003e2000c101d04 */
[----:B------:R-:W-:Y:S02]  /*1ad0*/  @P6 FFMA.FTZ R38, R82, R149, R38 ;  /* 0x0000009552266223 */ /* 0x000fe40000010026 */
[----:B------:R-:W-:Y:S01]  /*1ae0*/  @P6 FFMA.FTZ R39, R83, R164, R39 ;  /* 0x000000a453276223 */ /* 0x000fe20000010027 */
[----:B0-----:R-:W-:Y:S02]  /*1af0*/  @P6 MOV R93, 0x10 ;  /* 0x00000010005d6802 */ /* 0x001fe40000000f00 */
[----:B------:R-:W-:-:S05]  /*1b00*/  IADD3 R98, R120, 0x80, RZ ;  /* 0x0000008078627810 */ /* 0x000fca0007ffe0ff */
[----:B------:R-:W-:-:S05]  /*1b10*/  @P6 IMAD.WIDE.U32 R92, R98, R93, c[0x0][0x170] ;  /* 0x00005c00625c6625 */ /* 0x000fca00078e005d */
[----:B------:R1:W5:Y:S01]  /*1b20*/  @P6 LDG.E.128 R80, [R92.64] ;  /* 0x000000045c506981 */ /* 0x000362000c1e1d00 */
[----:B------:R-:W-:Y:S01]  /*1b30*/  @!P5 ISETP.NE.U32.AND P0, PT, RZ, c[0x0][0x218], PT ;  /* 0x00008600ff00da0c */ /* 0x000fe20003f05070 */
[----:B------:R-:W-:Y:S03]  /*1b40*/  BSSY B0, `(.L_x_5724) ;  /* 0x000000a000007945 */ /* 0x000fe60003800000 */
[----:B------:R-:W-:-:S04]  /*1b50*/  @!P5 ISETP.NE.AND.EX P0, PT, RZ, c[0x0][0x21c], PT, P0 ;  /* 0x00008700ff00da0c */ /* 0x000fc80003f05300 */
        /* <DEDUP_REMOVED lines=8> */
.L_x_5725:
[----:B-1----:R-:W-:Y:S05]  /*1be0*/  BSYNC B0 ;  /* 0x0000000000007941 */ /* 0x002fea0003800000 */
.L_x_5724:
[----:B------:R-:W-:Y:S01]  /*1bf0*/  @!P5 ISETP.NE.U32.AND P1, PT, RZ, c[0x0][0x218], PT ;  /* 0x00008600ff00da0c */ /* 0x000fe20003f25070 */
[----:B------:R-:W-:Y:S01]  /*1c00*/  @P6 FMUL.FTZ R93, R95, c[0x0][0x1ec] ;  /* 0x00007b005f5d6a20 */ /* 0x000fe20000410000 */
[----:B------:R-:W-:Y:S01]  /*1c10*/  @P2 MOV R149, 0x10 ;  /* 0x0000001000952802 */ /* 0x000fe20000000f00 */
[----:B------:R-:W-:Y:S01]  /*1c20*/  BSSY B0, `(.L_x_5726) ;  /* 0x0000012000007945 */ /* 0x000fe20003800000 */
[----:B------:R-:W-:Y:S01]  /*1c30*/  @!P5 ISETP.NE.U32.AND P0, PT, RZ, c[0x0][0x218], PT ;  /* 0x00008600ff00da0c */ /* 0x000fe20003f05070 */
[-C--:B------:R-:W-:Y:S01]  /*1c40*/  @P6 FMUL.FTZ R88, R12, R93.reuse ;  /* 0x0000005d0c586220 */ /* 0x080fe20000410000 */
[----:B------:R-:W-:Y:S01]  /*1c50*/  @!P5 ISETP.NE.U32.AND P3, PT, RZ, c[0x0][0x218], PT ;  /* 0x00008600ff00da0c */ /* 0x000fe20003f65070 */
[----:B-----5:R-:W-:Y:S01]  /*1c60*/  @P6 FFMA.FTZ R32, R80, R93, R32 ;  /* 0x0000005d50206223 */ /* 0x020fe20000010020 */
[----:B------:R-:W-:Y:S01]  /*1c70*/  @!P5 ISETP.NE.AND.EX P1, PT, RZ, c[0x0][0x21c], PT, P1 ;  /* 0x00008700ff00da0c */ /* 0x000fe20003f25310 */
[----:B------:R-:W-:Y:S01]  /*1c80*/  @P2 IMAD.WIDE.U32 R148, R148, R149, c[0x0][0x258] ;  /* 0x0000960094942625 */ /* 0x000fe200078e0095 */
[----:B------:R-:W-:-:S02]  /*1c90*/  @!P5 ISETP.NE.AND.EX P0, PT, RZ, c[0x0][0x21c], PT, P0 ;  /* 0x00008700ff00da0c */ /* 0x000fc40003f05300 */
        /* <DEDUP_REMOVED lines=10> */
.L_x_5727:
[----:B------:R-:W-:Y:S05]  /*1d40*/  BSYNC B0 ;  /* 0x0000000000007941 */ /* 0x000fea0003800000 */
.L_x_5726:
        /* <DEDUP_REMOVED lines=9> */
.L_x_5729:
[----:B------:R-:W-:Y:S05]  /*1de0*/  BSYNC B0 ;  /* 0x0000000000007941 */ /* 0x000fea0003800000 */
.L_x_5728:
        /* <DEDUP_REMOVED lines=9> */
.L_x_5731:
[----:B------:R-:W-:Y:S05]  /*1e80*/  BSYNC B0 ;  /* 0x0000000000007941 */ /* 0x000fea0003800000 */
.L_x_5730:
        /* <DEDUP_REMOVED lines=10> */
[----:B------:R-:W-:-:S04]  /*1f30*/  @P6 IMAD.WIDE.U32 R98, R98, R161, c[0x0][0x248] ;  /* 0x0000920062626625 */ /* 0x000fc800078e00a1 */
[----:B------:R-:W-:Y:S02]  /*1f40*/  @P6 FMUL.FTZ R91, R135, R162 ;  /* 0x000000a2875b6220 */ /* 0x000fe40000410000 */
[----:B------:R-:W-:Y:S02]  /*1f50*/  @P6 FFMA.FTZ R33, R81, R150, R33 ;  /* 0x0000009651216223 */ /* 0x000fe40000010021 */
[----:B------:R-:W-:Y:S01]  /*1f60*/  @P6 FFMA.FTZ R34, R82, R159, R34 ;  /* 0x0000009f52226223 */ /* 0x000fe20000010022 */
[----:B------:R1:W-:Y:S01]  /*1f70*/  @P6 STG.E.128 [R98.64], R88 ;  /* 0x0000005862006986 */ /* 0x0003e2000c101d04 */
[----:B------:R-:W-:Y:S01]  /*1f80*/  @P6 FFMA.FTZ R35, R83, R162, R35 ;  /* 0x000000a253236223 */ /* 0x000fe20000010023 */
[----:B0-----:R-:W-:Y:S02]  /*1f90*/  @P6 MOV R93, 0x10 ;  /* 0x00000010005d6802 */ /* 0x001fe40000000f00 */
[----:B------:R-:W-:-:S05]  /*1fa0*/  IADD3 R148, R120, 0x100, RZ ;  /* 0x0000010078947810 */ /* 0x000fca0007ffe0ff */
[----:B------:R-:W-:-:S05]  /*1fb0*/  @P6 IMAD.WIDE.U32 R92, R148, R93, c[0x0][0x170] ;  /* 0x00005c00945c6625 */ /* 0x000fca00078e005d */
[----:B------:R1:W5:Y:S01]  /*1fc0*/  @P6 LDG.E.128 R80, [R92.64] ;  /* 0x000000045c506981 */ /* 0x000362000c1e1d00 */
[----:B------:R-:W-:Y:S01]  /*1fd0*/  @!P5 ISETP.NE.U32.AND P1, PT, RZ, c[0x0][0x218], PT ;  /* 0x00008600ff00da0c */ /* 0x000fe20003f25070 */
[----:B------:R-:W-:Y:S01]  /*1fe0*/  BSSY B0, `(.L_x_5732) ;  /* 0x000000c000007945 */ /* 0x000fe20003800000 */
[----:B------:R-:W-:Y:S02]  /*1ff0*/  @!P5 ISETP.NE.U32.AND P3, PT, RZ, c[0x0][0x218], PT ;  /* 0x00008600ff00da0c */ /* 0x000fe40003f65070 */
[----:B------:R-:W-:Y:S02]  /*2000*/  @!P5 ISETP.NE.AND.EX P1, PT, RZ, c[0x0][0x21c], PT, P1 ;  /* 0x00008700ff00da0c */ /* 0x000fe40003f25310 */
[----:B------:R-:W-:Y:S02]  /*2010*/  @!P5 ISETP.NE.U32.AND P0, PT, RZ, c[0x0][0x218], PT ;  /* 0x00008600ff00da0c */ /* 0x000fe40003f05070 */
        /* <DEDUP_REMOVED lines=8> */
.L_x_5733:
[----:B-1----:R-:W-:Y:S05]  /*20a0*/  BSYNC B0 ;  /* 0x0000000000007941 */ /* 0x002fea0003800000 */
.L_x_5732:
[----:B------:R-:W-:Y:S01]  /*20b0*/  @!P5 ISETP.NE.U32.AND P1, PT, RZ, c[0x0][0x218], PT ;  /* 0x00008600ff00da0c */ /* 0x000fe20003f25070 */
[----:B------:R-:W-:Y:S01]  /*20c0*/  BSSY B0, `(.L_x_5734) ;  /* 0x000000e000007945 */ /* 0x000fe20003800000 */
[----:B------:R-:W-:Y:S02]  /*20d0*/  @P2 MOV R98, 0x10 ;  /* 0x0000001000622802 */ /* 0x000fe40000000f00 */
[----:B------:R-:W-:Y:S02]  /*20e0*/  @!P5 ISETP.NE.AND.EX P1, PT, RZ, c[0x0][0x21c], PT, P1 ;  /* 0x00008700ff00da0c */ /* 0x000fe40003f25310 */
[----:B------:R-:W-:Y:S01]  /*20f0*/  @!P5 ISETP.NE.AND.EX P3, PT, RZ, c[0x0][0x21c], PT, P3 ;  /* 0x00008700ff00da0c */ /* 0x000fe20003f65330 */
[----:B------:R-:W-:Y:S01]  /*2100*/  @P2 IMAD.WIDE.U32 R98, R147, R98, c[0x0][0x258] ;  /* 0x0000960093622625 */ /* 0x000fe200078e0062 */
        /* <DEDUP_REMOVED lines=9> */
.L_x_5735:
[----:B------:R-:W-:Y:S05]  /*21a0*/  BSYNC B0 ;  /* 0x0000000000007941 */ /* 0x000fea0003800000 */
.L_x_5734:
        /* <DEDUP_REMOVED lines=9> */
.L_x_5737:
[----:B------:R-:W-:Y:S05]  /*2240*/  BSYNC B0 ;  /* 0x0000000000007941 */ /* 0x000fea0003800000 */
.L_x_5736:
        /* <DEDUP_REMOVED lines=9> */
.L_x_5739:
[----:B------:R-:W-:Y:S05]  /*22e0*/  BSYNC B0 ;  /* 0x0000000000007941 */ /* 0x000fea0003800000 */
.L_x_5738:
[C---:B------:R-:W-:Y:S01]  /*22f0*/  SEL R92, R159.reuse, R84, P4 ;  /* 0x000000549f5c7207 */ /* 0x040fe20002000000 */
[----:B------:R-:W-:Y:S01]  /*2300*/  @P6 FMUL.FTZ R159, R159, c[0x0][0x1ec] ;  /* 0x00007b009f9f6a20 */ /* 0x000fe20000410000 */
[C---:B------:R-:W-:Y:S01]  /*2310*/  SEL R93, R150.reuse, R85, P4 ;  /* 0x00000055965d7207 */ /* 0x040fe20002000000 */
[----:B------:R-:W-:Y:S01]  /*2320*/  @P6 FMUL.FTZ R150, R150, c[0x0][0x1ec] ;  /* 0x00007b0096966a20 */ /* 0x000fe20000410000 */
[C---:B------:R-:W-:Y:S01]  /*2330*/  SEL R94, R147.reuse, R86, P4 ;  /* 0x00000056935e7207 */ /* 0x040fe20002000000 */
[----:B------:R-:W-:Y:S01]  /*2340*/  @P6 FMUL.FTZ R147, R147, c[0x0][0x1ec] ;  /* 0x00007b0093936a20 */ /* 0x000fe20000410000 */
[C---:B------:R-:W-:Y:S01]  /*2350*/  SEL R95, R162.reuse, R87, P4 ;  /* 0x00000057a25f7207 */ /* 0x040fe20002000000 */
[----:B------:R-:W-:Y:S01]  /*2360*/  @P6 FMUL.FTZ R162, R162, c[0x0][0x1ec] ;  /* 0x00007b00a2a26a20 */ /* 0x000fe20000410000 */
[----:B------:R-:W-:Y:S01]  /*2370*/  @P6 MOV R149, 0x10 ;  /* 0x0000001000956802 */ /* 0x000fe20000000f00 */
[----:B------:R-:W-:Y:S01]  /*2380*/  @P6 FMUL.FTZ R88, R14, R159 ;  /* 0x0000009f0e586220 */ /* 0x000fe20000410000 */
[----:B------:R-:W-:Y:S01]  /*2390*/  IADD3 R120, R120, 0x180, RZ ;  /* 0x0000018078787810 */ /* 0x000fe20007ffe0ff */
[----:B------:R0:W-:Y:S01]  /*23a0*/  @P2 STG.E.128 [R98.64], R92 ;  /* 0x0000005c62002986 */ /* 0x0001e2000c101d04 */
[----:B------:R-:W-:-:S02]  /*23b0*/  @P6 FMUL.FTZ R89, R137, R150 ;  /* 0x0000009689596220 */ /* 0x000fc40000410000 */
[----:B------:R-:W-:-:S04]  /*23c0*/  @P6 IMAD.WIDE.U32 R148, R148, R149, c[0x0][0x248] ;  /* 0x0000920094946625 */ /* 0x000fc800078e0095 */
[----:B------:R-:W-:Y:S02]  /*23d0*/  @P6 FMUL.FTZ R90, R15, R147 ;  /* 0x000000930f5a6220 */ /* 0x000fe40000410000 */
[----:B------:R-:W-:Y:S02]  /*23e0*/  @P6 FMUL.FTZ R91, R139, R162 ;  /* 0x000000a28b5b6220 */ /* 0x000fe40000410000 */
[----:B-----5:R-:W-:Y:S02]  /*23f0*/  @P6 FFMA.FTZ R28, R80, R159, R28 ;  /* 0x0000009f501c6223 */ /* 0x020fe4000001001c */
[----:B------:R-:W-:Y:S01]  /*2400*/  @P6 FFMA.FTZ R29, R81, R150, R29 ;  /* 0x00000096511d6223 */ /* 0x000fe2000001001d */
[----:B------:R1:W-:Y:S01]  /*2410*/  @P6 STG.E.128 [R148.64], R88 ;  /* 0x0000005894006986 */ /* 0x0003e2000c101d04 */
[----:B------:R-:W-:Y:S02]  /*2420*/  @P6 FFMA.FTZ R30, R82, R147, R30 ;  /* 0x00000093521e6223 */ /* 0x000fe4000001001e */
[----:B------:R-:W-:Y:S01]  /*2430*/  @P6 FFMA.FTZ R31, R83, R162, R31 ;  /* 0x000000a2531f6223 */ /* 0x000fe2000001001f */
[----:B0-----:R-:W-:-:S05]  /*2440*/  @P6 MOV R93, 0x10 ;  /* 0x00000010005d6802 */ /* 0x001fca0000000f00 */
        /* <DEDUP_REMOVED lines=15> */
.L_x_5741:
[----:B-1----:R-:W-:Y:S05]  /*2540*/  BSYNC B0 ;  /* 0x0000000000007941 */ /* 0x002fea0003800000 */
.L_x_5740:
[----:B------:R-:W-:Y:S01]  /*2550*/  @!P5 ISETP.NE.U32.AND P1, PT, RZ, c[0x0][0x218], PT ;  /* 0x00008600ff00da0c */ /* 0x000fe20003f25070 */
[----:B------:R-:W-:Y:S01]  /*2560*/  BSSY B0, `(.L_x_5742) ;  /* 0x0000010000007945 */ /* 0x000fe20003800000 */
[C---:B------:R-:W-:Y:S01]  /*2570*/  SEL R84, R95.reuse, R84, P4 ;  /* 0x000000545f547207 */ /* 0x040fe20002000000 */
[----:B------:R-:W-:Y:S01]  /*2580*/  @P6 FMUL.FTZ R95, R95, c[0x0][0x1ec] ;  /* 0x00007b005f5f6a20 */ /* 0x000fe20000410000 */
[----:B------:R-:W-:Y:S02]  /*2590*/  @!P5 ISETP.NE.AND.EX P1, PT, RZ, c[0x0][0x21c], PT, P1 ;  /* 0x00008700ff00da0c */ /* 0x000fe40003f25310 */
[----:B------:R-:W-:Y:S01]  /*25a0*/  @!P5 ISETP.NE.AND.EX P3, PT, RZ, c[0x0][0x21c], PT, P3 ;  /* 0x00008700ff00da0c */ /* 0x000fe20003f65330 */
[-C--:B------:R-:W-:Y:S01]  /*25b0*/  @P6 FMUL.FTZ R88, R124, R95.reuse ;  /* 0x0000005f7c586220 */ /* 0x080fe20000410000 */
[----:B------:R-:W-:Y:S01]  /*25c0*/  @!P5 ISETP.NE.AND.EX P0, PT, RZ, c[0x0][0x21c], PT, P0 ;  /* 0x00008700ff00da0c */ /* 0x000fe20003f05300 */
[----:B-----5:R-:W-:Y:S01]  /*25d0*/  @P6 FFMA.FTZ R24, R80, R95, R24 ;  /* 0x0000005f50186223 */ /* 0x020fe20000010018 */
        /* <DEDUP_REMOVED lines=8> */
.L_x_5743:
[----:B------:R-:W-:Y:S05]  /*2660*/  BSYNC B0 ;  /* 0x0000000000007941 */ /* 0x000fea0003800000 */
.L_x_5742:
[----:B------:R-:W-:Y:S01]  /*2670*/  BSSY B0, `(.L_x_5744) ;  /* 0x000000b000007945 */ /* 0x000fe20003800000 */
[C---:B------:R-:W-:Y:S01]  /*2680*/  SEL R85, R92.reuse, R85, P4 ;  /* 0x000000555c557207 */ /* 0x040fe20002000000 */
        /* <DEDUP_REMOVED lines=9> */
.L_x_5745:
[----:B------:R-:W-:Y:S05]  /*2720*/  BSYNC B0 ;  /* 0x0000000000007941 */ /* 0x000fea0003800000 */
.L_x_5744:
[C---:B------:R-:W-:Y:S01]  /*2730*/  SEL R86, R93.reuse, R86, P4 ;  /* 0x000000565d567207 */ /* 0x040fe20002000000 */
[----:B------:R-:W-:Y:S01]  /*2740*/  @P6 FMUL.FTZ R93, R93, c[0x0][0x1ec] ;  /* 0x00007b005d5d6a20 */ /* 0x000fe20000410000 */
[----:B------:R-:W-:Y:S01]  /*2750*/  BSSY B0, `(.L_x_5746) ;  /* 0x000000d000007945 */ /* 0x000fe20003800000 */
[-C--:B------:R-:W-:Y:S02]  /*2760*/  @P6 FMUL.FTZ R89, R141, R92.reuse ;  /* 0x0000005c8d596220 */ /* 0x080fe40000410000 */
[----:B------:R-:W-:Y:S01]  /*2770*/  @P6 FFMA.FTZ R25, R81, R92, R25 ;  /* 0x0000005c51196223 */ /* 0x000fe20000010019 */
[----:B------:R-:W-:Y:S01]  /*2780*/  @!P5 FSEL R92, R79, RZ, P0 ;  /* 0x000000ff4f5cd208 */ /* 0x000fe20000000000 */
[-C--:B------:R-:W-:Y:S02]  /*2790*/  @P6 FMUL.FTZ R90, R125, R93.reuse ;  /* 0x0000005d7d5a6220 */ /* 0x080fe40000410000 */
[----:B------:R-:W-:Y:S01]  /*27a0*/  @P6 FFMA.FTZ R26, R82, R93, R26 ;  /* 0x0000005d521a6223 */ /* 0x000fe2000001001a */
[----:B------:R-:W-:Y:S05]  /*27b0*/  @!P5 BRA `(.L_x_5747) ;  /* 0x000000600000d947 */ /* 0x000fea0003800000 */
[----:B------:R-:W-:Y:S01]  /*27c0*/  ISETP.NE.U32.AND P0, PT, RZ, c[0x0][0x218], PT ;  /* 0x00008600ff007a0c */ /* 0x000fe20003f05070 */
[----:B------:R-:W-:-:S03]  /*27d0*/  FFMA.FTZ R96, R156, R97, R96 ;  /* 0x000000619c607223 */ /* 0x000fc60000010060 */
[----:B------:R-:W-:Y:S01]  /*27e0*/  ISETP.NE.AND.EX P0, PT, RZ, c[0x0][0x21c], PT, P0 ;  /* 0x00008700ff007a0c */ /* 0x000fe20003f05300 */
[----:B------:R-:W-:-:S04]  /*27f0*/  FADD.FTZ R93, R123, -R96 ;  /* 0x800000607b5d7221 */ /* 0x000fc80000010000 */
[----:B------:R-:W-:-:S08]  /*2800*/  FMUL.FTZ R92, R144, R93 ;  /* 0x0000005d905c7220 */ /* 0x000fd00000410000 */
[----:B------:R-:W-:Y:S02]  /*2810*/  @P0 FADD.FTZ R92, R79, R92 ;  /* 0x0000005c4f5c0221 */ /* 0x000fe40000010000 */
.L_x_5747:
[----:B------:R-:W-:Y:S05]  /*2820*/  BSYNC B0 ;  /* 0x0000000000007941 */ /* 0x000fea0003800000 */
.L_x_5746:
[----:B------:R-:W-:Y:S01]  /*2830*/  @P2 MOV R94, 0x10 ;  /* 0x00000010005e2802 */ /* 0x000fe20000000f00 */
[C---:B------:R-:W-:Y:S01]  /*2840*/  @P6 FMUL.FTZ R96, R92.reuse, c[0x0][0x1ec] ;  /* 0x00007b005c606a20 */ /* 0x040fe20000410000 */
[----:B------:R-:W-:Y:S02]  /*2850*/  @P6 MOV R93, 0x10 ;  /* 0x00000010005d6802 */ /* 0x000fe40000000f00 */
[----:B------:R-:W-:Y:S01]  /*2860*/  SEL R87, R92, R87, P4 ;  /* 0x000000575c577207 */ /* 0x000fe20002000000 */
[----:B------:R-:W-:Y:S01]  /*2870*/  @P2 IMAD.WIDE.U32 R94, R145, R94, c[0x0][0x258] ;  /* 0x00009600915e2625 */ /* 0x000fe200078e005e */
[----:B------:R-:W-:Y:S02]  /*2880*/  IADD3 R146, R146, c[0x0][0x160], RZ ;  /* 0x0000580092927a10 */ /* 0x000fe40007ffe0ff */
[----:B------:R-:W-:Y:S01]  /*2890*/  LOP3.LUT P1, RZ, R127, 0xff, RZ, 0xc0, !PT ;  /* 0x000000ff7fff7812 */ /* 0x000fe2000782c0ff */
[----:B------:R-:W-:Y:S01]  /*28a0*/  @P6 IMAD.WIDE.U32 R92, R120, R93, c[0x0][0x248] ;  /* 0x00009200785c6625 */ /* 0x000fe200078e005d */
[----:B------:R0:W-:Y:S01]  /*28b0*/  @P2 STG.E.128 [R94.64], R84 ;  /* 0x000000545e002986 */ /* 0x0001e2000c101d04 */
[----:B------:R-:W-:-:S02]  /*28c0*/  ISETP.GE.AND P0, PT, R146, c[0x0][0x164], PT ;  /* 0x0000590092007a0c */ /* 0x000fc40003f06270 */
[-C--:B------:R-:W-:Y:S01]  /*28d0*/  @P6 FMUL.FTZ R91, R143, R96.reuse ;  /* 0x000000608f5b6220 */ /* 0x080fe20000410000 */
[----:B------:R-:W-:Y:S01]  /*28e0*/  SEL R127, RZ, 0x1, P1 ;  /* 0x00000001ff7f7807 */ /* 0x000fe20000800000 */
[----:B------:R-:W-:-:S03]  /*28f0*/  @P6 FFMA.FTZ R27, R83, R96, R27 ;  /* 0x00000060531b6223 */ /* 0x000fc6000001001b */
[----:B------:R0:W-:Y:S06]  /*2900*/  @P6 STG.E.128 [R92.64], R88 ;  /* 0x000000585c006986 */ /* 0x0001ec000c101d04 */
[----:B0-----:R-:W-:Y:S01]  /*2910*/  @P0 CALL.REL.NOINC `(.L_x_5710) ;  /* 0x0000001000000944 */ /* 0x001fe20003c00000 */
[----:B------:R-:W-:Y:S05]  /*2920*/  BRA `(.L_x_5748) ;  /* 0xffffde5000007947 */ /* 0x000fea000383ffff */
.L_x_5710:
[----:B------:R-:W0:Y:S01]  /*2930*/  S2UR UR6, SR_CTAID.X ;  /* 0x00000000000679c3 */ /* 0x000e220000002500 */
[----:B------:R-:W-:Y:S01]  /*2940*/  HFMA2.MMA R7, -RZ, RZ, 0, 9.5367431640625e-07 ;  /* 0x00000010ff077435 */ /* 0x000fe200000001ff */
        /* <DEDUP_REMOVED lines=20> */
.L_x_5714:
[----:B------:R-:W-:Y:S01]  /*2a90*/  HFMA2.MMA R99, -RZ, RZ, 0, 9.5367431640625e-07 ;  /* 0x00000010ff637435 */ /* 0x000fe200000001ff */
[----:B------:R-:W-:-:S02]  /*2aa0*/  MOV R120, R94 ;  /* 0x0000005e00787202 */ /* 0x000fc40000000f00 */
[----:B------:R-:W-:Y:S02]  /*2ab0*/  MOV R97, 0x1f ;  /* 0x0000001f00617802 */ /* 0x000fe40000000f00 */
[----:B------:R-:W-:Y:S02]  /*2ac0*/  MOV R98, 0xffffffff ;  /* 0xffffffff00627802 */ /* 0x000fe40000000f00 */
[----:B------:R-:W-:Y:S02]  /*2ad0*/  MOV R92, 0x2af0 ;  /* 0x00002af0005c7802 */ /* 0x000fe40000000f00 */
[----:B0----5:R-:W-:Y:S05]  /*2ae0*/  CALL.REL.NOINC `($__internal_167_$__cuda_sm70_shflsync_down_p) ;  /* 0x0000046000007944 */ /* 0x021fea0003c00000 */
[----:B-1----:R-:W-:Y:S01]  /*2af0*/  MOV R161, R98 ;  /* 0x0000006200a17202 */ /* 0x002fe20000000f00 */
[----:B0-----:R-:W-:Y:S05]  /*2b00*/  BRA `(.L_x_5749) ;  /* 0xffffe82000007947 */ /* 0x001fea000383ffff */
.L_x_5715:
[----:B------:R-:W-:Y:S01]  /*2b10*/  HFMA2.MMA R99, -RZ, RZ, 0, 9.5367431640625e-07 ;  /* 0x00000010ff637435 */ /* 0x000fe200000001ff */
[----:B------:R-:W-:Y:S02]  /*2b20*/  MOV R120, R95 ;  /* 0x0000005f00787202 */ /* 0x000fe40000000f00 */
[----:B------:R-:W-:Y:S02]  /*2b30*/  MOV R97, 0x1f ;  /* 0x0000001f00617802 */ /* 0x000fe40000000f00 */
[----:B------:R-:W-:-:S02]  /*2b40*/  MOV R98, 0xffffffff ;  /* 0xffffffff00627802 */ /* 0x000fc40000000f00 */
[----:B------:R-:W-:Y:S02]  /*2b50*/  MOV R92, 0x2b70 ;  /* 0x00002b70005c7802 */ /* 0x000fe40000000f00 */
[----:B012--5:R-:W-:Y:S05]  /*2b60*/  CALL.REL.NOINC `($__internal_167_$__cuda_sm70_shflsync_down_p) ;  /* 0x000003e000007944 */ /* 0x027fea0003c00000 */
[----:B------:R-:W-:Y:S01]  /*2b70*/  FADD.FTZ R94, R161, R94 ;  /* 0x0000005ea15e7221 */ /* 0x000fe20000010000 */
[----:B0-----:R-:W-:Y:S01]  /*2b80*/  HFMA2.MMA R99, -RZ, RZ, 0, 4.76837158203125e-07 ;  /* 0x00000008ff637435 */ /* 0x001fe200000001ff */
[----:B-1----:R-:W-:Y:S01]  /*2b90*/  FADD.FTZ R95, R95, R98 ;  /* 0x000000625f5f7221 */ /* 0x002fe20000010000 */
[----:B------:R-:W-:Y:S02]  /*2ba0*/  MOV R97, 0x1f ;  /* 0x0000001f00617802 */ /* 0x000fe40000000f00 */
[----:B------:R-:W-:Y:S02]  /*2bb0*/  MOV R98, 0xffffffff ;  /* 0xffffffff00627802 */ /* 0x000fe40000000f00 */
[----:B------:R-:W-:Y:S02]  /*2bc0*/  MOV R120, R94 ;  /* 0x0000005e00787202 */ /* 0x000fe40000000f00 */
[----:B------:R-:W-:Y:S02]  /*2bd0*/  MOV R92, 0x2bf0 ;  /* 0x00002bf0005c7802 */ /* 0x000fe40000000f00 */
[----:B------:R-:W-:Y:S05]  /*2be0*/  CALL.REL.NOINC `($__internal_167_$__cuda_sm70_shflsync_down_p) ;  /* 0x0000036000007944 */ /* 0x000fea0003c00000 */
[----:B0-----:R-:W-:Y:S01]  /*2bf0*/  HFMA2.MMA R99, -RZ, RZ, 0, 4.76837158203125e-07 ;  /* 0x00000008ff637435 */ /* 0x001fe200000001ff */
[----:B-1----:R-:W-:-:S02]  /*2c00*/  MOV R161, R98 ;  /* 0x0000006200a17202 */ /* 0x002fc40000000f00 */
[----:B------:R-:W-:Y:S02]  /*2c10*/  MOV R120, R95 ;  /* 0x0000005f00787202 */ /* 0x000fe40000000f00 */
[----:B------:R-:W-:Y:S02]  /*2c20*/  MOV R97, 0x1f ;  /* 0x0000001f00617802 */ /* 0x000fe40000000f00 */
[----:B------:R-:W-:Y:S02]  /*2c30*/  MOV R98, 0xffffffff ;  /* 0xffffffff00627802 */ /* 0x000fe40000000f00 */
[----:B------:R-:W-:Y:S02]  /*2c40*/  MOV R92, 0x2c60 ;  /* 0x00002c60005c7802 */ /* 0x000fe40000000f00 */
[----:B------:R-:W-:Y:S05]  /*2c50*/  CALL.REL.NOINC `($__internal_167_$__cuda_sm70_shflsync_down_p) ;  /* 0x000002f000007944 */ /* 0x000fea0003c00000 */
[----:B------:R-:W-:Y:S01]  /*2c60*/  FADD.FTZ R94, R161, R94 ;  /* 0x0000005ea15e7221 */ /* 0x000fe20000010000 */
[----:B0-----:R-:W-:Y:S01]  /*2c70*/  HFMA2.MMA R99, -RZ, RZ, 0, 2.384185791015625e-07 ;  /* 0x00000004ff637435 */ /* 0x001fe200000001ff */
[----:B-1----:R-:W-:Y:S01]  /*2c80*/  FADD.FTZ R95, R95, R98 ;  /* 0x000000625f5f7221 */ /* 0x002fe20000010000 */
[----:B------:R-:W-:Y:S02]  /*2c90*/  MOV R97, 0x1f ;  /* 0x0000001f00617802 */ /* 0x000fe40000000f00 */
[----:B------:R-:W-:-:S02]  /*2ca0*/  MOV R98, 0xffffffff ;  /* 0xffffffff00627802 */ /* 0x000fc40000000f00 */
[----:B------:R-:W-:Y:S02]  /*2cb0*/  MOV R120, R94 ;  /* 0x0000005e00787202 */ /* 0x000fe40000000f00 */
[----:B------:R-:W-:Y:S02]  /*2cc0*/  MOV R92, 0x2ce0 ;  /* 0x00002ce0005c7802 */ /* 0x000fe40000000f00 */
[----:B------:R-:W-:Y:S05]  /*2cd0*/  CALL.REL.NOINC `($__internal_167_$__cuda_sm70_shflsync_down_p) ;  /* 0x0000027000007944 */ /* 0x000fea0003c00000 */
[----:B0-----:R-:W-:Y:S01]  /*2ce0*/  HFMA2.MMA R99, -RZ, RZ, 0, 2.384185791015625e-07 ;  /* 0x00000004ff637435 */ /* 0x001fe200000001ff */
[----:B-1----:R-:W-:Y:S02]  /*2cf0*/  MOV R161, R98 ;  /* 0x0000006200a17202 */ /* 0x002fe40000000f00 */
[----:B------:R-:W-:Y:S02]  /*2d00*/  MOV R120, R95 ;  /* 0x0000005f00787202 */ /* 0x000fe40000000f00 */
[----:B------:R-:W-:Y:S02]  /*2d10*/  MOV R97, 0x1f ;  /* 0x0000001f00617802 */ /* 0x000fe40000000f00 */
[----:B------:R-:W-:Y:S02]  /*2d20*/  MOV R98, 0xffffffff ;  /* 0xffffffff00627802 */ /* 0x000fe40000000f00 */
[----:B------:R-:W-:-:S02]  /*2d30*/  MOV R92, 0x2d50 ;  /* 0x00002d50005c7802 */ /* 0x000fc40000000f00 */
[----:B------:R-:W-:Y:S05]  /*2d40*/  CALL.REL.NOINC `($__internal_167_$__cuda_sm70_shflsync_down_p) ;  /* 0x0000020000007944 */ /* 0x000fea0003c00000 */
[----:B------:R-:W-:Y:S01]  /*2d50*/  FADD.FTZ R94, R161, R94 ;  /* 0x0000005ea15e7221 */ /* 0x000fe20000010000 */
[----:B0-----:R-:W-:Y:S01]  /*2d60*/  HFMA2.MMA R99, -RZ, RZ, 0, 1.1920928955078125e-07 ;  /* 0x00000002ff637435 */ /* 0x001fe200000001ff */
[----:B-1----:R-:W-:Y:S01]  /*2d70*/  FADD.FTZ R161, R95, R98 ;  /* 0x000000625fa17221 */ /* 0x002fe20000010000 */
[----:B------:R-:W-:-:S02]  /*2d80*/  MOV R97, 0x1f ;  /* 0x0000001f00617802 */ /* 0x000fc40000000f00 */
[----:B------:R-:W-:Y:S02]  /*2d90*/  MOV R98, 0xffffffff ;  /* 0xffffffff00627802 */ /* 0x000fe40000000f00 */
[----:B------:R-:W-:Y:S02]  /*2da0*/  MOV R120, R94 ;  /* 0x0000005e00787202 */ /* 0x000fe40000000f00 */
[----:B------:R-:W-:Y:S02]  /*2db0*/  MOV R92, 0x2dd0 ;  /* 0x00002dd0005c7802 */ /* 0x000fe40000000f00 */
[----:B------:R-:W-:Y:S05]  /*2dc0*/  CALL.REL.NOINC `($__internal_167_$__cuda_sm70_shflsync_down_p) ;  /* 0x0000018000007944 */ /* 0x000fea0003c00000 */
[----:B0-----:R-:W-:Y:S01]  /*2dd0*/  HFMA2.MMA R99, -RZ, RZ, 0, 1.1920928955078125e-07 ;  /* 0x00000002ff637435 */ /* 0x001fe200000001ff */
[----:B-1----:R-:W-:Y:S02]  /*2de0*/  MOV R95, R98 ;  /* 0x00000062005f7202 */ /* 0x002fe40000000f00 */
[----:B------:R-:W-:Y:S02]  /*2df0*/  MOV R120, R161 ;  /* 0x000000a100787202 */ /* 0x000fe40000000f00 */
[----:B------:R-:W-:Y:S02]  /*2e00*/  MOV R97, 0x1f ;  /* 0x0000001f00617802 */ /* 0x000fe40000000f00 */
[----:B------:R-:W-:-:S02]  /*2e10*/  MOV R98, 0xffffffff ;  /* 0xffffffff00627802 */ /* 0x000fc40000000f00 */
[----:B------:R-:W-:Y:S02]  /*2e20*/  MOV R92, 0x2e40 ;  /* 0x00002e40005c7802 */ /* 0x000fe40000000f00 */
[----:B------:R-:W-:Y:S05]  /*2e30*/  CALL.REL.NOINC `($__internal_167_$__cuda_sm70_shflsync_down_p) ;  /* 0x0000011000007944 */ /* 0x000fea0003c00000 */
[----:B------:R-:W-:Y:S01]  /*2e40*/  FADD.FTZ R95, R95, R94 ;  /* 0x0000005e5f5f7221 */ /* 0x000fe20000010000 */
[----:B0-----:R-:W-:Y:S01]  /*2e50*/  HFMA2.MMA R99, -RZ, RZ, 0, 5.9604644775390625e-08 ;  /* 0x00000001ff637435 */ /* 0x001fe200000001ff */
[----:B-1----:R-:W-:Y:S01]  /*2e60*/  FADD.FTZ R94, R161, R98 ;  /* 0x00000062a15e7221 */ /* 0x002fe20000010000 */
[----:B------:R-:W-:Y:S02]  /*2e70*/  MOV R97, 0x1f ;  /* 0x0000001f00617802 */ /* 0x000fe40000000f00 */
[----:B------:R-:W-:Y:S02]  /*2e80*/  MOV R98, 0xffffffff ;  /* 0xffffffff00627802 */ /* 0x000fe40000000f00 */
[----:B------:R-:W-:Y:S02]  /*2e90*/  MOV R120, R95 ;  /* 0x0000005f00787202 */ /* 0x000fe40000000f00 */
[----:B------:R-:W-:Y:S02]  /*2ea0*/  MOV R92, 0x2ec0 ;  /* 0x00002ec0005c7802 */ /* 0x000fe40000000f00 */
[----:B------:R-:W-:Y:S05]  /*2eb0*/  CALL.REL.NOINC `($__internal_167_$__cuda_sm70_shflsync_down_p) ;  /* 0x0000009000007944 */ /* 0x000fea0003c00000 */
[----:B0-----:R-:W-:Y:S01]  /*2ec0*/  HFMA2.MMA R99, -RZ, RZ, 0, 5.9604644775390625e-08 ;  /* 0x00000001ff637435 */ /* 0x001fe200000001ff */
[----:B-1----:R-:W-:-:S02]  /*2ed0*/  MOV R162, R98 ;  /* 0x0000006200a27202 */ /* 0x002fc40000000f00 */
[----:B------:R-:W-:Y:S02]  /*2ee0*/  MOV R120, R94 ;  /* 0x0000005e00787202 */ /* 0x000fe40000000f00 */
[----:B------:R-:W-:Y:S02]  /*2ef0*/  MOV R97, 0x1f ;  /* 0x0000001f00617802 */ /* 0x000fe40000000f00 */
[----:B------:R-:W-:Y:S02]  /*2f00*/  MOV R98, 0xffffffff ;  /* 0xffffffff00627802 */ /* 0x000fe40000000f00 */
[----:B------:R-:W-:Y:S02]  /*2f10*/  MOV R92, 0x2f30 ;  /* 0x00002f30005c7802 */ /* 0x000fe40000000f00 */
[----:B------:R-:W-:Y:S05]  /*2f20*/  CALL.REL.NOINC `($__internal_167_$__cuda_sm70_shflsync_down_p) ;  /* 0x0000002000007944 */ /* 0x000fea0003c00000 */
[----:B-1----:R-:W-:Y:S01]  /*2f30*/  MOV R161, R98 ;  /* 0x0000006200a17202 */ /* 0x002fe20000000f00 */
[----:B0-----:R-:W-:Y:S05]  /*2f40*/  BRA `(.L_x_5750) ;  /* 0xffffe50000007947 */ /* 0x001fea000383ffff */
        .weak           $__internal_167_$__cuda_sm70_shflsync_down_p
        .type           $__internal_167_$__cuda_sm70_shflsync_down_p,@function
        .size           $__internal_167_$__cuda_sm70_shflsync_down_p,(.L_x_6969 - $__internal_167_$__cuda_sm70_shflsync_down_p)
$__internal_167_$__cuda_sm70_shflsync_down_p:
[----:B------:R-:W-:Y:S01]  /*2f50*/  HFMA2.MMA R93, -RZ, RZ, 0, 0 ;  /* 0x00000000ff5d7435 */ /* 0x000fe200000001ff */
[----:B------:R-:W-:Y:S04]  /*2f60*/  WARPSYNC R98 ;  /* 0x0000006200007348 */ /* 0x000fe80003800000 */
[----:B------:R0:W1:Y:S01]  /*2f70*/  SHFL.DOWN PT, R98, R120, R99, R97 ;  /* 0x0800006378627389 */ /* 0x00006200000e0061 */
[----:B------:R-:W-:Y:S05]  /*2f80*/  RET.REL.NODEC R92 `(_ZN10layer_norm13ln_bwd_kernelINS_13Kernel_traitsI6__halfffffjLj2048ELj1ELj1ELj4ELj16ENS_18Kernel_traits_baseILj2048ES2_ffffjLj128EEEEELb0ELb1ELb1ELb1EEEvNS_9BwdParamsE) ;  /* 0xffffd0705c007950 */ /* 0x000fea0003c3ffff */
.L_x_5751:
        /* <DEDUP_REMOVED lines=15> */
.L_x_6969:


//--------------------- .text._ZN10layer_norm13ln_bwd_kernelINS_13Kernel_traitsI6__halfffffjLj2048ELj1ELj1ELj4ELj16ENS_18Kernel_traits_baseILj2048ES2_ffffjLj128EEEEELb1ELb0ELb0ELb0EEEvNS_9BwdParamsE --------------------------
	.section	.text._ZN10layer_norm13ln_bwd_kernelINS_13Kernel_traitsI6__halfffffjLj2048ELj1ELj1ELj4ELj16ENS_18Kernel_traits_baseILj2048ES2_ffffjLj128EEEEELb1ELb0ELb0ELb0EEEvNS_9BwdParamsE,"ax",@progbits
	.sectioninfo	@"SHI_REGISTERS=128"
	.align	128
        .global         _ZN10layer_norm13ln_bwd_kernelINS_13Kernel_traitsI6__halfffffjLj2048ELj1ELj1ELj4ELj16ENS_18Kernel_traits_baseILj2048ES2_ffffjLj128EEEEELb1ELb0ELb0ELb0EEEvNS_9BwdParamsE
        .type           _ZN10layer_norm13ln_bwd_kernelINS_13Kernel_traitsI6__halfffffjLj2048ELj1ELj1ELj4ELj16ENS_18Kernel_traits_baseILj2048ES2_ffffjLj128EEEEELb1ELb0ELb0ELb0EEEvNS_9BwdParamsE,@function
        .size           _ZN10layer_norm13ln_bwd_kernelINS_13Kernel_traitsI6__halfffffjLj2048ELj1ELj1ELj4ELj16ENS_18Kernel_traits_baseILj2048ES2_ffffjLj128EEEEELb1ELb0ELb0ELb0EEEvNS_9BwdParamsE,(.L_x_6970 - _ZN10layer_norm13ln_bwd_kernelINS_13Kernel_traitsI6__halfffffjLj2048ELj1ELj1ELj4ELj16ENS_18Kernel_traits_baseILj2048ES2_ffffjLj128EEEEELb1ELb0ELb0ELb0EEEvNS_9BwdParamsE)
        .other          _ZN10layer_norm13ln_bwd_kernelINS_13Kernel_traitsI6__halfffffjLj2048ELj1ELj1ELj4ELj16ENS_18Kernel_traits_baseILj2048ES2_ffffjLj128EEEEELb1ELb0ELb0ELb0EEEvNS_9BwdParamsE,@"STO_CUDA_ENTRY STV_DEFAULT"
_ZN10layer_norm13ln_bwd_kernelINS_13Kernel_traitsI6__halfffffjLj2048ELj1ELj1ELj4ELj16ENS_18Kernel_traits_baseILj2048ES2_ffffjLj128EEEEELb1ELb0ELb0ELb0EEEvNS_9BwdParamsE:
.text._ZN10layer_norm13ln_bwd_kernelINS_13Kernel_traitsI6__halfffffjLj2048ELj1ELj1ELj4ELj16ENS_18Kernel_traits_baseILj2048ES2_ffffjLj128EEEEELb1ELb0ELb0ELb0EEEvNS_9BwdParamsE:
        /* <DEDUP_REMOVED lines=53> */
[----:B------:R-:W-:Y:S01]  /*0350*/  MOV R79, R5 ;  /* 0x00000005004f7202 */ /* 0x000fe20000000f00 */
[----:B------:R-:W-:Y:S01]  /*0360*/  HADD2.F32 R81, -RZ, R81.H0_H0 ;  /* 0x20000051ff517230 */ /* 0x000fe20000004100 */
[----:B------:R-:W-:Y:S01]  /*0370*/  SHF.R.U32.HI R0, RZ, 0x10, R5 ;  /* 0x00000010ff007819 */ /* 0x000fe20000011605 */
[----:B------:R-:W-:Y:S01]  /*0380*/  HADD2.F32 R78, -RZ, R78.H0_H0 ;  /* 0x2000004eff4e7230 */ /* 0x000fe20000004100 */
[----:B------:R-:W-:Y:S01]  /*0390*/  MOV R10, R9 ;  /* 0x00000009000a7202 */ /* 0x000fe20000000f00 */
[----:B------:R-:W-:Y:S01]  /*03a0*/  HADD2.F32 R79, -RZ, R79.H0_H0 ;  /* 0x2000004fff4f7230 */ /* 0x000fe20000004100 */
[----:B------:R-:W-:Y:S01]  /*03b0*/  SHF.R.U64 R3, R6, 0x10, R7 ;  /* 0x0000001006037819 */ /* 0x000fe20000001207 */
[----:B------:R-:W-:Y:S01]  /*03c0*/  HADD2.F32 R0, -RZ, R0.H0_H0 ;  /* 0x20000000ff007230 */ /* 0x000fe20000004100 */
[----:B------:R-:W-:-:S02]  /*03d0*/  MOV R4, R7 ;  /* 0x0000000700047202 */ /* 0x000fc40000000f00 */
[----:B------:R-:W-:Y:S01]  /*03e0*/  SHF.R.U32.HI R5, RZ, 0x10, R7 ;  /* 0x00000010ff057819 */ /* 0x000fe20000011607 */
[----:B------:R-:W-:Y:S01]  /*03f0*/  HADD2.F32 R3, -RZ, R3.H0_H0 ;  /* 0x20000003ff037230 */ /* 0x000fe20000004100 */
[----:B------:R-:W-:Y:S01]  /*0400*/  MOV R11, R12 ;  /* 0x0000000c000b7202 */ /* 0x000fe20000000f00 */
[----:B------:R-:W-:Y:S01]  /*0410*/  HADD2.F32 R4, -RZ, R4.H0_H0 ;  /* 0x20000004ff047230 */ /* 0x000fe20000004100 */
[----:B------:R-:W-:Y:S01]  /*0420*/  MOV R2, R6 ;  /* 0x0000000600027202 */ /* 0x000fe20000000f00 */
[----:B------:R-:W-:Y:S01]  /*0430*/  HADD2.F32 R5, -RZ, R5.H0_H0 ;  /* 0x20000005ff057230 */ /* 0x000fe20000004100 */
[----:B------:R-:W-:Y:S02]  /*0440*/  SHF.R.U64 R7, R8, 0x10, R9 ;  /* 0x0000001008077819 */ /* 0x000fe40000001209 */
[----:B------:R-:W-:Y:S01]  /*0450*/  SHF.R.U64 R12, R12, 0x10, R13 ;  /* 0x000000100c0c7819 */ /* 0x000fe2000000120d */
[----:B------:R-:W-:Y:S01]  /*0460*/  HADD2.F32 R2, -RZ, R2.H0_H0 ;  /* 0x20000002ff027230 */ /* 0x000fe20000004100 */
[----:B------:R-:W-:Y:S01]  /*0470*/  MOV R14, R13 ;  /* 0x0000000d000e7202 */ /* 0x000fe20000000f00 */
[----:B------:R-:W-:Y:S01]  /*0480*/  HADD2.F32 R7, -RZ, R7.H0_H0 ;  /* 0x20000007ff077230 */ /* 0x000fe20000004100 */
[----:B------:R-:W-:Y:S01]  /*0490*/  MOV R6, R8 ;  /* 0x0000000800067202 */ /* 0x000fe20000000f00 */
[----:B------:R-:W-:Y:S01]  /*04a0*/  HADD2.F32 R8, -RZ, R10.H0_H0 ;  /* 0x2000000aff087230 */ /* 0x000fe20000004100 */
[----:B------:R-:W-:Y:S01]  /*04b0*/  SHF.R.U32.HI R9, RZ, 0x10, R9 ;  /* 0x00000010ff097819 */ /* 0x000fe20000011609 */
[----:B------:R-:W-:Y:S01]  /*04c0*/  HADD2.F32 R10, -RZ, R11.H0_H0 ;  /* 0x2000000bff0a7230 */ /* 0x000fe20000004100 */
[----:B------:R-:W-:Y:S01]  /*04d0*/  SHF.R.U32.HI R13, RZ, 0x10, R13 ;  /* 0x00000010ff0d7819 */ /* 0x000fe2000001160d */
[----:B------:R-:W-:-:S02]  /*04e0*/  HADD2.F32 R11, -RZ, R12.H0_H0 ;  /* 0x2000000cff0b7230 */ /* 0x000fc40000004100 */
[----:B------:R-:W-:Y:S02]  /*04f0*/  HADD2.F32 R6, -RZ, R6.H0_H0 ;  /* 0x20000006ff067230 */ /* 0x000fe40000004100 */
[----:B------:R-:W-:Y:S02]  /*0500*/  HADD2.F32 R9, -RZ, R9.H0_H0 ;  /* 0x20000009ff097230 */ /* 0x000fe40000004100 */
[----:B------:R-:W-:Y:S02]  /*0510*/  HADD2.F32 R12, -RZ, R14.H0_H0 ;  /* 0x2000000eff0c7230 */ /* 0x000fe40000004100 */
[----:B0-----:R-:W-:Y:S02]  /*0520*/  HADD2.F32 R13, -RZ, R13.H0_H0 ;  /* 0x2000000dff0d7230 */ /* 0x001fe40000004100 */
.L_x_5771:
[----:B------:R-:W-:Y:S02]  /*0530*/  MOV R71, 0x4 ;  /* 0x0000000400477802 */ /* 0x000fe40000000f00 */
[----:B------:R-:W-:Y:S02]  /*0540*/  ISETP.NE.U32.AND P0, PT, RZ, c[0x0][0x1c0], PT ;  /* 0x00007000ff007a0c */ /* 0x000fe40003f05070 */
        /* <DEDUP_REMOVED lines=27> */
[----:B------:R-:W2:Y:S01]  /*0700*/  LDG.E.128 R68, [R68.64] ;  /* 0x0000000444447981 */ /* 0x000ea2000c1e1d00 */
[----:B------:R-:W-:-:S03]  /*0710*/  ISETP.NE.U32.AND P0, PT, RZ, c[0x0][0x218], PT ;  /* 0x00008600ff007a0c */ /* 0x000fc60003f05070 */
[----:B------:R-:W3:Y:S01]  /*0720*/  LDG.E.128 R72, [R72.64] ;  /* 0x0000000448487981 */ /* 0x000ee2000c1e1d00 */
[----:B------:R-:W-:-:S13]  /*0730*/  ISETP.NE.AND.EX P0, PT, RZ, c[0x0][0x21c], PT, P0 ;  /* 0x00008700ff007a0c */ /* 0x000fda0003f05300 */
[----:B------:R-:W-:-:S04]  /*0740*/  @P0 LEA R122, P6, R86, c[0x0][0x218], 0x4 ;  /* 0x00008600567a0a11 */ /* 0x000fc800078c20ff */
[C---:B------:R-:W-:Y:S02]  /*0750*/  @P0 LEA.HI.X R123, R86.reuse, c[0x0][0x21c], RZ, 0x4, P6 ;  /* 0x00008700567b0a11 */ /* 0x040fe400030f24ff */
[----:B------:R-:W-:-:S03]  /*0760*/  LEA R120, P6, R86, c[0x0][0x190], 0x2 ;  /* 0x0000640056787a11 */ /* 0x000fc600078c10ff */
[----:B------:R0:W5:Y:S01]  /*0770*/  @P0 LDG.E.128 R48, [R122.64] ;  /* 0x000000047a300981 */ /* 0x000162000c1e1d00 */
[----:B------:R-:W-:-:S05]  /*0780*/  LEA.HI.X R121, R86, c[0x0][0x194], RZ, 0x2, P6 ;  /* 0x0000650056797a11 */ /* 0x000fca00030f14ff */
[----:B------:R1:W5:Y:S01]  /*0790*/  LDG.E R14, [R120.64] ;  /* 0x00000004780e7981 */ /* 0x000362000c1e1900 */
[----:B------:R-:W-:Y:S01]  /*07a0*/  IADD3 R97, R86, 0x80, RZ ;  /* 0x0000008056617810 */ /* 0x000fe20007ffe0ff */
[C---:B--2---:R-:W-:Y:S02]  /*07b0*/  FADD.FTZ R68, -R96.reuse, R68 ;  /* 0x0000004460447221 */ /* 0x044fe40000010100 */
[C---:B------:R-:W-:Y:S02]  /*07c0*/  FADD.FTZ R94, -R96.reuse, R69 ;  /* 0x00000045605e7221 */ /* 0x040fe40000010100 */
[----:B-----5:R-:W-:Y:S02]  /*07d0*/  FMUL.FTZ R89, R93, R68 ;  /* 0x000000445d597220 */ /* 0x020fe40000410000 */
[----:B---3--:R-:W-:Y:S02]  /*07e0*/  FMUL.FTZ R104, R81, R72 ;  /* 0x0000004851687220 */ /* 0x008fe40000410000 */
[----:B------:R-:W-:-:S02]  /*07f0*/  FADD.FTZ R70, -R96, R70 ;  /* 0x0000004660467221 */ /* 0x000fc40000010100 */
[----:B------:R-:W-:Y:S02]  /*0800*/  FMUL.FTZ R94, R93, R94 ;  /* 0x0000005e5d5e7220 */ /* 0x000fe40000410000 */
[----:B------:R-:W-:Y:S02]  /*0810*/  FMUL.FTZ R113, R78, R73 ;  /* 0x000000494e717220 */ /* 0x000fe40000410000 */
[----:B------:R-:W-:Y:S02]  /*0820*/  FADD.FTZ R68, RZ, R104 ;  /* 0x00000068ff447221 */ /* 0x000fe40000010000 */
[----:B------:R-:W-:Y:S02]  /*0830*/  FFMA.FTZ R69, R89, R104, RZ ;  /* 0x0000006859457223 */ /* 0x000fe400000100ff */
[----:B------:R-:W-:Y:S02]  /*0840*/  FADD.FTZ R124, -R96, R71 ;  /* 0x00000047607c7221 */ /* 0x000fe40000010100 */
[----:B------:R-:W-:-:S02]  /*0850*/  FMUL.FTZ R103, R93, R70 ;  /* 0x000000465d677220 */ /* 0x000fc40000410000 */
[----:B0-----:R-:W-:Y:S02]  /*0860*/  FMUL.FTZ R122, R79, R74 ;  /* 0x0000004a4f7a7220 */ /* 0x001fe40000410000 */
[----:B------:R-:W-:Y:S02]  /*0870*/  FADD.FTZ R71, R68, R113 ;  /* 0x0000007144477221 */ /* 0x000fe40000010000 */
[----:B------:R-:W-:Y:S02]  /*0880*/  FFMA.FTZ R69, R94, R113, R69 ;  /* 0x000000715e457223 */ /* 0x000fe40000010045 */
[----:B-1----:R-:W-:Y:S02]  /*0890*/  FMUL.FTZ R120, R93, R124 ;  /* 0x0000007c5d787220 */ /* 0x002fe40000410000 */
        /* <DEDUP_REMOVED lines=13> */
.L_x_5754:
[----:B0-----:R-:W-:Y:S05]  /*0970*/  BSYNC B0 ;  /* 0x0000000000007941 */ /* 0x001fea0003800000 */
.L_x_5753:
[----:B------:R-:W-:Y:S01]  /*0980*/  BSSY B0, `(.L_x_5755) ;  /* 0x000002d000007945 */ /* 0x000fe20003800000 */
[----:B------:R-:W-:Y:S05]  /*0990*/  @!P3 BRA `(.L_x_5756) ;  /* 0x000002b00000b947 */ /* 0x000fea0003800000 */
[----:B------:R-:W-:Y:S01]  /*09a0*/  HFMA2.MMA R72, -RZ, RZ, 0, 9.5367431640625e-07 ;  /* 0x00000010ff487435 */ /* 0x000fe200000001ff */
[----:B------:R-:W-:-:S04]  /*09b0*/  LEA R68, P0, R97, c[0x0][0x188], 0x4 ;  /* 0x0000620061447a11 */ /* 0x000fc800078020ff */
[----:B------:R-:W-:Y:S02]  /*09c0*/  LEA.HI.X R69, R97, c[0x0][0x18c], RZ, 0x4, P0 ;  /* 0x0000630061457a11 */ /* 0x000fe400000f24ff */
[----:B------:R-:W-:-:S03]  /*09d0*/  ISETP.NE.U32.AND P0, PT, RZ, c[0x0][0x218], PT ;  /* 0x00008600ff007a0c */ /* 0x000fc60003f05070 */
[----:B------:R-:W-:Y:S01]  /*09e0*/  IMAD.WIDE.U32 R72, R97, R72, c[0x0][0x208] ;  /* 0x0000820061487625 */ /* 0x000fe200078e0048 */
[----:B------:R-:W2:Y:S01]  /*09f0*/  LDG.E.128 R68, [R68.64] ;  /* 0x0000000444447981 */ /* 0x000ea2000c1e1d00 */
[----:B------:R-:W-:-:S04]  /*0a00*/  ISETP.NE.AND.EX P0, PT, RZ, c[0x0][0x21c], PT, P0 ;  /* 0x00008700ff007a0c */ /* 0x000fc80003f05300 */
[----:B------:R-:W3:Y:S09]  /*0a10*/  LDG.E.128 R72, [R72.64] ;  /* 0x0000000448487981 */ /* 0x000ef2000c1e1d00 */
[----:B------:R-:W-:-:S04]  /*0a20*/  @P0 LEA R124, P6, R97, c[0x0][0x218], 0x4 ;  /* 0x00008600617c0a11 */ /* 0x000fc800078c20ff */
[----:B------:R-:W-:-:S05]  /*0a30*/  @P0 LEA.HI.X R125, R97, c[0x0][0x21c], RZ, 0x4, P6 ;  /* 0x00008700617d0a11 */ /* 0x000fca00030f24ff */
[----:B------:R0:W5:Y:S01]  /*0a40*/  @P0 LDG.E.128 R16, [R124.64] ;  /* 0x000000047c100981 */ /* 0x000162000c1e1d00 */
[----:B------:R-:W-:-:S04]  /*0a50*/  LEA R116, P0, R97, c[0x0][0x190], 0x2 ;  /* 0x0000640061747a11 */ /* 0x000fc800078010ff */
[----:B------:R-:W-:-:S05]  /*0a60*/  LEA.HI.X R117, R97, c[0x0][0x194], RZ, 0x2, P0 ;  /* 0x0000650061757a11 */ /* 0x000fca00000f14ff */
[----:B------:R1:W5:Y:S01]  /*0a70*/  LDG.E R15, [R116.64] ;  /* 0x00000004740f7981 */ /* 0x000362000c1e1900 */
[----:B------:R-:W-:Y:S01]  /*0a80*/  IADD3 R97, R97, 0x80, RZ ;  /* 0x0000008061617810 */ /* 0x000fe20007ffe0ff */
[C---:B--2---:R-:W-:Y:S02]  /*0a90*/  FADD.FTZ R92, -R96.reuse, R68 ;  /* 0x00000044605c7221 */ /* 0x044fe40000010100 */
[----:B------:R-:W-:Y:S02]  /*0aa0*/  FADD.FTZ R68, -R96, R69 ;  /* 0x0000004560447221 */ /* 0x000fe40000010100 */
[C---:B-----5:R-:W-:Y:S02]  /*0ab0*/  FMUL.FTZ R87, R93.reuse, R92 ;  /* 0x0000005c5d577220 */ /* 0x060fe40000410000 */
[----:B---3--:R-:W-:Y:S02]  /*0ac0*/  FMUL.FTZ R102, R2, R72 ;  /* 0x0000004802667220 */ /* 0x008fe40000410000 */
[----:B------:R-:W-:-:S02]  /*0ad0*/  FMUL.FTZ R92, R93, R68 ;  /* 0x000000445d5c7220 */ /* 0x000fc40000410000 */
        /* <DEDUP_REMOVED lines=23> */
.L_x_5756:
[----:B0-----:R-:W-:Y:S05]  /*0c50*/  BSYNC B0 ;  /* 0x0000000000007941 */ /* 0x001fea0003800000 */
.L_x_5755:
        /* <DEDUP_REMOVED lines=28> */
[----:B-1----:R-:W-:Y:S02]  /*0e20*/  FMUL.FTZ R114, R8, R74 ;  /* 0x0000004a08727220 */ /* 0x002fe40000410000 */
        /* <DEDUP_REMOVED lines=16> */
.L_x_5758:
[----:B0-----:R-:W-:Y:S05]  /*0f30*/  BSYNC B0 ;  /* 0x0000000000007941 */ /* 0x001fea0003800000 */
.L_x_5757:
        /* <DEDUP_REMOVED lines=16> */
[C---:B--2---:R-:W-:Y:S02]  /*1040*/  FADD.FTZ R88, -R96.reuse, R68 ;  /* 0x0000004460587221 */ /* 0x044fe40000010100 */
[----:B------:R-:W-:Y:S02]  /*1050*/  FADD.FTZ R68, -R96, R69 ;  /* 0x0000004560447221 */ /* 0x000fe40000010100 */
[C---:B-----5:R-:W-:Y:S02]  /*1060*/  FMUL.FTZ R91, R93.reuse, R88 ;  /* 0x000000585d5b7220 */ /* 0x060fe40000410000 */
[----:B---3--:R-:W-:Y:S02]  /*1070*/  FMUL.FTZ R98, R10, R72 ;  /* 0x000000480a627220 */ /* 0x008fe40000410000 */
[----:B------:R-:W-:Y:S02]  /*1080*/  FMUL.FTZ R88, R93, R68 ;  /* 0x000000445d587220 */ /* 0x000fe40000410000 */
[----:B------:R-:W-:-:S02]  /*1090*/  FADD.FTZ R70, -R96, R70 ;  /* 0x0000004660467221 */ /* 0x000fc40000010100 */
[----:B-1----:R-:W-:Y:S02]  /*10a0*/  FMUL.FTZ R107, R11, R73 ;  /* 0x000000490b6b7220 */ /* 0x002fe40000410000 */
        /* <DEDUP_REMOVED lines=21> */
.L_x_5760:
[----:B0-----:R-:W-:Y:S05]  /*1200*/  BSYNC B0 ;  /* 0x0000000000007941 */ /* 0x001fea0003800000 */
.L_x_5759:
[----:B------:R-:W-:Y:S02]  /*1210*/  SHF.R.U32.HI R70, RZ, 0x5, R82 ;  /* 0x00000005ff467819 */ /* 0x000fe40000011652 */
[----:B------:R-:W-:Y:S02]  /*1220*/  LOP3.LUT P0, RZ, R82, 0x1f, RZ, 0xc0, !PT ;  /* 0x0000001f52ff7812 */ /* 0x000fe4000780c0ff */
[----:B------:R-:W-:-:S04]  /*1230*/  LOP3.LUT R124, R70, 0x7fffffc, RZ, 0xc0, !PT ;  /* 0x07fffffc467c7812 */ /* 0x000fc800078ec0ff */
[----:B------:R-:W-:Y:S01]  /*1240*/  @!P1 IADD3 R124, R124, 0x4, RZ ;  /* 0x000000047c7c9810 */ /* 0x000fe20007ffe0ff */
[----:B------:R-:W-:Y:S05]  /*1250*/  BRA.DIV ~URZ, `(.L_x_5761) ;  /* 0x000011027f007947 */ /* 0x000fea000b800000 */
[----:B------:R0:W1:Y:S02]  /*1260*/  SHFL.DOWN PT, R72, R123, 0x10, 0x1f ;  /* 0x0a001f007b487f89 */ /* 0x00006400000e0000 */
.L_x_5772:
        /* <DEDUP_REMOVED lines=18> */
.L_x_5773:
        /* <DEDUP_REMOVED lines=30> */
[-CC-:B------:R-:W-:Y:S01]  /*1570*/  FFMA.FTZ R69, R103, R72.reuse, R73.reuse ;  /* 0x0000004867457223 */ /* 0x180fe20000010049 */
[----:B------:R-:W-:Y:S01]  /*1580*/  MOV R75, 0x10 ;  /* 0x00000010004b7802 */ /* 0x000fe20000000f00 */
[----:B------:R-:W-:Y:S01]  /*1590*/  FFMA.FTZ R96, R120, R72, R73 ;  /* 0x0000004878607223 */ /* 0x000fe20000010049 */
[----:B------:R-:W-:Y:S01]  /*15a0*/  LOP3.LUT P6, RZ, R14, 0xff, RZ, 0xc0, !PT ;  /* 0x000000ff0eff7812 */ /* 0x000fe200078cc0ff */
[----:B------:R-:W-:-:S02]  /*15b0*/  FADD.FTZ R70, R113, -R70 ;  /* 0x8000004671467221 */ /* 0x000fc40000010000 */
[----:B------:R-:W-:Y:S02]  /*15c0*/  FADD.FTZ R74, R122, -R69 ;  /* 0x800000457a4a7221 */ /* 0x000fe40000010000 */
[----:B------:R-:W-:Y:S02]  /*15d0*/  FADD.FTZ R96, R119, -R96 ;  /* 0x8000006077607221 */ /* 0x000fe40000010000 */
[C---:B-----5:R-:W-:Y:S02]  /*15e0*/  FMUL.FTZ R71, R93.reuse, R68 ;  /* 0x000000445d477220 */ /* 0x060fe40000410000 */
[C---:B------:R-:W-:Y:S02]  /*15f0*/  FMUL.FTZ R70, R93.reuse, R70 ;  /* 0x000000465d467220 */ /* 0x040fe40000410000 */
[C---:B------:R-:W-:Y:S02]  /*1600*/  FMUL.FTZ R97, R93.reuse, R74 ;  /* 0x0000004a5d617220 */ /* 0x040fe40000410000 */
[----:B------:R-:W-:-:S02]  /*1610*/  FMUL.FTZ R96, R93, R96 ;  /* 0x000000605d607220 */ /* 0x000fc40000410000 */
        /* <DEDUP_REMOVED lines=9> */
[----:B------:R-:W-:-:S02]  /*16b0*/  SEL R27, R96, R27, P1 ;  /* 0x0000001b601b7207 */ /* 0x000fc40000800000 */
[----:B------:R-:W-:Y:S01]  /*16c0*/  LOP3.LUT P0, RZ, R14, 0xff0000, RZ, 0xc0, !PT ;  /* 0x00ff00000eff7812 */ /* 0x000fe2000780c0ff */
[-C--:B------:R-:W-:Y:S02]  /*16d0*/  FMUL.FTZ R70, R70, R95.reuse ;  /* 0x0000005f46467220 */ /* 0x080fe40000410000 */
[----:B------:R-:W-:Y:S01]  /*16e0*/  FMUL.FTZ R71, R71, c[0x0][0x1e8] ;  /* 0x00007a0047477a20 */ /* 0x000fe20000410000 */
[----:B------:R0:W-:Y:S01]  /*16f0*/  @P1 STG.E.128 [R68.64], R24 ;  /* 0x0000001844001986 */ /* 0x0001e2000c101d04 */
[-C--:B------:R-:W-:Y:S01]  /*1700*/  FMUL.FTZ R97, R97, R95.reuse ;  /* 0x0000005f61617220 */ /* 0x080fe20000410000 */
[----:B------:R-:W-:Y:S01]  /*1710*/  LOP3.LUT P1, RZ, R14, 0xff00, RZ, 0xc0, !PT ;  /* 0x0000ff000eff7812 */ /* 0x000fe2000782c0ff */
[----:B------:R-:W-:Y:S02]  /*1720*/  FMUL.FTZ R96, R96, R95 ;  /* 0x0000005f60607220 */ /* 0x000fe40000410000 */
[----:B------:R-:W-:Y:S02]  /*1730*/  FMUL.FTZ R70, R70, c[0x0][0x1e8] ;  /* 0x00007a0046467a20 */ /* 0x000fe40000410000 */
[----:B------:R-:W-:-:S02]  /*1740*/  FMUL.FTZ R97, R97, c[0x0][0x1e8] ;  /* 0x00007a0061617a20 */ /* 0x000fc40000410000 */
[----:B------:R-:W-:Y:S02]  /*1750*/  FMUL.FTZ R96, R96, c[0x0][0x1e8] ;  /* 0x00007a0060607a20 */ /* 0x000fe40000410000 */
[C---:B------:R-:W-:Y:S01]  /*1760*/  IMAD.WIDE.U32 R74, R86.reuse, R75, c[0x0][0x248] ;  /* 0x00009200564a7625 */ /* 0x040fe200078e004b */
[----:B------:R-:W-:Y:S02]  /*1770*/  IADD3 R86, R86, 0x80, RZ ;  /* 0x0000008056567810 */ /* 0x000fe40007ffe0ff */
[----:B0-----:R-:W-:Y:S02]  /*1780*/  SEL R68, R71, RZ, P6 ;  /* 0x000000ff47447207 */ /* 0x001fe40003000000 */
[----:B------:R-:W-:Y:S02]  /*1790*/  LOP3.LUT P6, RZ, R14, 0xff000000, RZ, 0xc0, !PT ;  /* 0xff0000000eff7812 */ /* 0x000fe400078cc0ff */
[----:B------:R-:W-:Y:S02]  /*17a0*/  SEL R69, R70, RZ, P1 ;  /* 0x000000ff46457207 */ /* 0x000fe40000800000 */
[----:B------:R-:W-:-:S02]  /*17b0*/  SEL R70, R97, RZ, P0 ;  /* 0x000000ff61467207 */ /* 0x000fc40000000000 */
[----:B------:R-:W-:-:S05]  /*17c0*/  SEL R71, R96, RZ, P6 ;  /* 0x000000ff60477207 */ /* 0x000fca0003000000 */
[----:B------:R0:W-:Y:S02]  /*17d0*/  STG.E.128 [R74.64], R68 ;  /* 0x000000444a007986 */ /* 0x0001e4000c101d04 */
.L_x_5764:
[----:B------:R-:W-:Y:S05]  /*17e0*/  BSYNC B0 ;  /* 0x0000000000007941 */ /* 0x000fea0003800000 */
.L_x_5763:
[----:B------:R-:W-:Y:S01]  /*17f0*/  BSSY B0, `(.L_x_5765) ;  /* 0x0000030000007945 */ /* 0x000fe20003800000 */
[----:B------:R-:W-:Y:S05]  /*1800*/  @!P3 BRA `(.L_x_5766) ;  /* 0x000002e00000b947 */ /* 0x000fea0003800000 */
[----:B------:R-:W-:Y:S01]  /*1810*/  ISETP.NE.U32.AND P0, PT, RZ, c[0x0][0x218], PT ;  /* 0x00008600ff007a0c */ /* 0x000fe20003f05070 */
[-CC-:B0-----:R-:W-:Y:S01]  /*1820*/  FFMA.FTZ R69, R87, R72.reuse, R73.reuse ;  /* 0x0000004857457223 */ /* 0x181fe20000010049 */
[----:B------:R-:W-:Y:S01]  /*1830*/  ISETP.NE.U32.AND P1, PT, RZ, c[0x0][0x258], PT ;  /* 0x00009600ff007a0c */ /* 0x000fe20003f25070 */
[-C--:B------:R-:W-:Y:S01]  /*1840*/  FFMA.FTZ R70, R92, R72.reuse, R73 ;  /* 0x000000485c467223 */ /* 0x080fe20000010049 */
[----:B------:R-:W-:Y:S01]  /*1850*/  ISETP.NE.AND.EX P0, PT, RZ, c[0x0][0x21c], PT, P0 ;  /* 0x00008700ff007a0c */ /* 0x000fe20003f05300 */
[----:B------:R-:W-:Y:S01]  /*1860*/  FADD.FTZ R68, R102, -R69 ;  /* 0x8000004566447221 */ /* 0x000fe20000010000 */
[----:B------:R-:W-:Y:S01]  /*1870*/  ISETP.NE.AND.EX P1, PT, RZ, c[0x0][0x25c], PT, P1 ;  /* 0x00009700ff007a0c */ /* 0x000fe20003f25310 */
[-CC-:B------:R-:W-:Y:S01]  /*1880*/  FFMA.FTZ R69, R101, R72.reuse, R73.reuse ;  /* 0x0000004865457223 */ /* 0x180fe20000010049 */
[----:B------:R-:W-:Y:S01]  /*1890*/  HFMA2.MMA R75, -RZ, RZ, 0, 9.5367431640625e-07 ;  /* 0x00000010ff4b7435 */ /* 0x000fe200000001ff */
        /* <DEDUP_REMOVED lines=37> */
.L_x_5766:
[----:B------:R-:W-:Y:S05]  /*1af0*/  BSYNC B0 ;  /* 0x0000000000007941 */ /* 0x000fea0003800000 */
.L_x_5765:
        /* <DEDUP_REMOVED lines=48> */
.L_x_5768:
[----:B------:R-:W-:Y:S05]  /*1e00*/  BSYNC B0 ;  /* 0x0000000000007941 */ /* 0x000fea0003800000 */
.L_x_5767:
        /* <DEDUP_REMOVED lines=10> */
[----:B------:R-:W-:Y:S01]  /*1eb0*/  LOP3.LUT P6, RZ, R77, 0xff, RZ, 0xc0, !PT ;  /* 0x000000ff4dff7812 */ /* 0x000fe200078cc0ff */
[----:B------:R-:W-:-:S02]  /*1ec0*/  FADD.FTZ R68, R98, -R69 ;  /* 0x8000004562447221 */ /* 0x000fc40000010000 */
[----:B------:R-:W-:Y:S02]  /*1ed0*/  FADD.FTZ R72, R110, -R71 ;  /* 0x800000476e487221 */ /* 0x000fe40000010000 */
[----:B------:R-:W-:Y:S02]  /*1ee0*/  FADD.FTZ R70, R107, -R70 ;  /* 0x800000466b467221 */ /* 0x000fe40000010000 */
[----:B------:R-:W-:Y:S01]  /*1ef0*/  FADD.FTZ R74, R106, -R73 ;  /* 0x800000496a4a7221 */ /* 0x000fe20000010000 */
[----:B------:R-:W-:Y:S01]  /*1f00*/  HFMA2.MMA R73, -RZ, RZ, 0, 9.5367431640625e-07 ;  /* 0x00000010ff497435 */ /* 0x000fe200000001ff */
        /* <DEDUP_REMOVED lines=24> */
[----:B------:R-:W-:Y:S01]  /*2090*/  IMAD.WIDE.U32 R72, R86, R73, c[0x0][0x248] ;  /* 0x0000920056487625 */ /* 0x000fe200078e0049 */
[----:B0-----:R-:W-:Y:S02]  /*20a0*/  SEL R68, R71, RZ, P6 ;  /* 0x000000ff47447207 */ /* 0x001fe40003000000 */
[----:B------:R-:W-:Y:S02]  /*20b0*/  LOP3.LUT P6, RZ, R77, 0xff000000, RZ, 0xc0, !PT ;  /* 0xff0000004dff7812 */ /* 0x000fe400078cc0ff */
[----:B------:R-:W-:Y:S02]  /*20c0*/  SEL R69, R70, RZ, P1 ;  /* 0x000000ff46457207 */ /* 0x000fe40000800000 */
[----:B------:R-:W-:Y:S02]  /*20d0*/  SEL R70, R75, RZ, P0 ;  /* 0x000000ff4b467207 */ /* 0x000fe40000000000 */
[----:B------:R-:W-:-:S05]  /*20e0*/  SEL R71, R74, RZ, P6 ;  /* 0x000000ff4a477207 */ /* 0x000fca0003000000 */
[----:B------:R0:W-:Y:S02]  /*20f0*/  STG.E.128 [R72.64], R68 ;  /* 0x0000004448007986 */ /* 0x0001e4000c101d04 */
.L_x_5770:
[----:B------:R-:W-:Y:S05]  /*2100*/  BSYNC B0 ;  /* 0x0000000000007941 */ /* 0x000fea0003800000 */
.L_x_5769:
[----:B------:R-:W-:Y:S02]  /*2110*/  IADD3 R84, R84, c[0x0][0x160], RZ ;  /* 0x0000580054547a10 */ /* 0x000fe40007ffe0ff */
[----:B------:R-:W-:Y:S02]  /*2120*/  LOP3.LUT P1, RZ, R83, 0xff, RZ, 0xc0, !PT ;  /* 0x000000ff53ff7812 */ /* 0x000fe4000782c0ff */
[----:B------:R-:W-:Y:S02]  /*2130*/  ISETP.GE.AND P0, PT, R84, c[0x0][0x164], PT ;  /* 0x0000590054007a0c */ /* 0x000fe40003f06270 */
[----:B------:R-:W-:-:S11]  /*2140*/  SEL R83, RZ, 0x1, P1 ;  /* 0x00000001ff537807 */ /* 0x000fd60000800000 */
[----:B0----5:R-:W-:Y:S01]  /*2150*/  @P0 CALL.REL.NOINC `(.L_x_5752) ;  /* 0x0000001000000944 */ /* 0x021fe20003c00000 */
[----:B------:R-:W-:Y:S05]  /*2160*/  BRA `(.L_x_5771) ;  /* 0xffffe3c000007947 */ /* 0x000fea000383ffff */
.L_x_5752:
        /* <DEDUP_REMOVED lines=31> */
.L_x_5761:
[----:B------:R-:W-:Y:S01]  /*2360*/  HFMA2.MMA R73, -RZ, RZ, 0, 9.5367431640625e-07 ;  /* 0x00000010ff497435 */ /* 0x000fe200000001ff */
[----:B------:R-:W-:Y:S02]  /*2370*/  MOV R96, R123 ;  /* 0x0000007b00607202 */ /* 0x000fe40000000f00 */
[----:B------:R-:W-:Y:S02]  /*2380*/  MOV R74, 0x1f ;  /* 0x0000001f004a7802 */ /* 0x000fe40000000f00 */
[----:B------:R-:W-:-:S02]  /*2390*/  MOV R71, 0xffffffff ;  /* 0xffffffff00477802 */ /* 0x000fc40000000f00 */
[----:B------:R-:W-:Y:S02]  /*23a0*/  MOV R68, 0x23c0 ;  /* 0x000023c000447802 */ /* 0x000fe40000000f00 */
[----:B-----5:R-:W-:Y:S05]  /*23b0*/  CALL.REL.NOINC `($__internal_168_$__cuda_sm70_shflsync_down_p) ;  /* 0x0000046000007944 */ /* 0x020fea0003c00000 */
[----:B-1----:R-:W-:Y:S01]  /*23c0*/  MOV R72, R74 ;  /* 0x0000004a00487202 */ /* 0x002fe20000000f00 */
[----:B0-----:R-:W-:Y:S05]  /*23d0*/  BRA `(.L_x_5772) ;  /* 0xffffee9000007947 */ /* 0x001fea000383ffff */
.L_x_5762:
[----:B------:R-:W-:Y:S01]  /*23e0*/  HFMA2.MMA R73, -RZ, RZ, 0, 9.5367431640625e-07 ;  /* 0x00000010ff497435 */ /* 0x000fe200000001ff */
[----:B------:R-:W-:Y:S02]  /*23f0*/  MOV R96, R121 ;  /* 0x0000007900607202 */ /* 0x000fe40000000f00 */
[----:B------:R-:W-:Y:S02]  /*2400*/  MOV R74, 0x1f ;  /* 0x0000001f004a7802 */ /* 0x000fe40000000f00 */
[----:B------:R-:W-:Y:S02]  /*2410*/  MOV R71, 0xffffffff ;  /* 0xffffffff00477802 */ /* 0x000fe40000000f00 */
[----:B------:R-:W-:Y:S02]  /*2420*/  MOV R68, 0x2440 ;  /* 0x0000244000447802 */ /* 0x000fe40000000f00 */
[----:B01---5:R-:W-:Y:S05]  /*2430*/  CALL.REL.NOINC `($__internal_168_$__cuda_sm70_shflsync_down_p) ;  /* 0x000003e000007944 */ /* 0x023fea0003c00000 */
[----:B------:R-:W-:Y:S01]  /*2440*/  FADD.FTZ R123, R72, R123 ;  /* 0x0000007b487b7221 */ /* 0x000fe20000010000 */
[----:B0-----:R-:W-:Y:S01]  /*2450*/  HFMA2.MMA R73, -RZ, RZ, 0, 4.76837158203125e-07 ;  /* 0x00000008ff497435 */ /* 0x001fe200000001ff */
[----:B-1----:R-:W-:Y:S01]  /*2460*/  FADD.FTZ R121, R121, R74 ;  /* 0x0000004a79797221 */ /* 0x002fe20000010000 */
[----:B------:R-:W-:-:S02]  /*2470*/  MOV R74, 0x1f ;  /* 0x0000001f004a7802 */ /* 0x000fc40000000f00 */
[----:B------:R-:W-:Y:S02]  /*2480*/  MOV R71, 0xffffffff ;  /* 0xffffffff00477802 */ /* 0x000fe40000000f00 */
[----:B------:R-:W-:Y:S02]  /*2490*/  MOV R96, R123 ;  /* 0x0000007b00607202 */ /* 0x000fe40000000f00 */
[----:B------:R-:W-:Y:S02]  /*24a0*/  MOV R68, 0x24c0 ;  /* 0x000024c000447802 */ /* 0x000fe40000000f00 */
[----:B------:R-:W-:Y:S05]  /*24b0*/  CALL.REL.NOINC `($__internal_168_$__cuda_sm70_shflsync_down_p) ;  /* 0x0000036000007944 */ /* 0x000fea0003c00000 */
[----:B0-----:R-:W-:Y:S01]  /*24c0*/  HFMA2.MMA R73, -RZ, RZ, 0, 4.76837158203125e-07 ;  /* 0x00000008ff497435 */ /* 0x001fe200000001ff */
[----:B-1----:R-:W-:Y:S02]  /*24d0*/  MOV R72, R74 ;  /* 0x0000004a00487202 */ /* 0x002fe40000000f00 */
[----:B------:R-:W-:Y:S02]  /*24e0*/  MOV R96, R121 ;  /* 0x0000007900607202 */ /* 0x000fe40000000f00 */
[----:B------:R-:W-:Y:S02]  /*24f0*/  MOV R74, 0x1f ;  /* 0x0000001f004a7802 */ /* 0x000fe40000000f00 */
[----:B------:R-:W-:-:S02]  /*2500*/  MOV R71, 0xffffffff ;  /* 0xffffffff00477802 */ /* 0x000fc40000000f00 */
[----:B------:R-:W-:Y:S02]  /*2510*/  MOV R68, 0x2530 ;  /* 0x0000253000447802 */ /* 0x000fe40000000f00 */
[----:B------:R-:W-:Y:S05]  /*2520*/  CALL.REL.NOINC `($__internal_168_$__cuda_sm70_shflsync_down_p) ;  /* 0x000002f000007944 */ /* 0x000fea0003c00000 */
[----:B------:R-:W-:Y:S01]  /*2530*/  FADD.FTZ R123, R72, R123 ;  /* 0x0000007b487b7221 */ /* 0x000fe20000010000 */
[----:B0-----:R-:W-:Y:S01]  /*2540*/  HFMA2.MMA R73, -RZ, RZ, 0, 2.384185791015625e-07 ;  /* 0x00000004ff497435 */ /* 0x001fe200000001ff */
[----:B-1----:R-:W-:Y:S01]  /*2550*/  FADD.FTZ R121, R121, R74 ;  /* 0x0000004a79797221 */ /* 0x002fe20000010000 */
[----:B------:R-:W-:Y:S02]  /*2560*/  MOV R74, 0x1f ;  /* 0x0000001f004a7802 */ /* 0x000fe40000000f00 */
[----:B------:R-:W-:Y:S02]  /*2570*/  MOV R71, 0xffffffff ;  /* 0xffffffff00477802 */ /* 0x000fe40000000f00 */
[----:B------:R-:W-:Y:S02]  /*2580*/  MOV R96, R123 ;  /* 0x0000007b00607202 */ /* 0x000fe40000000f00 */
[----:B------:R-:W-:Y:S02]  /*2590*/  MOV R68, 0x25b0 ;  /* 0x000025b000447802 */ /* 0x000fe40000000f00 */
[----:B------:R-:W-:Y:S05]  /*25a0*/  CALL.REL.NOINC `($__internal_168_$__cuda_sm70_shflsync_down_p) ;  /* 0x0000027000007944 */ /* 0x000fea0003c00000 */
[----:B0-----:R-:W-:Y:S01]  /*25b0*/  HFMA2.MMA R73, -RZ, RZ, 0, 2.384185791015625e-07 ;  /* 0x00000004ff497435 */ /* 0x001fe200000001ff */
[----:B-1----:R-:W-:-:S02]  /*25c0*/  MOV R72, R74 ;  /* 0x0000004a00487202 */ /* 0x002fc40000000f00 */
[----:B------:R-:W-:Y:S02]  /*25d0*/  MOV R96, R121 ;  /* 0x0000007900607202 */ /* 0x000fe40000000f00 */
[----:B------:R-:W-:Y:S02]  /*25e0*/  MOV R74, 0x1f ;  /* 0x0000001f004a7802 */ /* 0x000fe40000000f00 */
[----:B------:R-:W-:Y:S02]  /*25f0*/  MOV R71, 0xffffffff ;  /* 0xffffffff00477802 */ /* 0x000fe40000000f00 */
[----:B------:R-:W-:Y:S02]  /*2600*/  MOV R68, 0x2620 ;  /* 0x0000262000447802 */ /* 0x000fe40000000f00 */
[----:B------:R-:W-:Y:S05]  /*2610*/  CALL.REL.NOINC `($__internal_168_$__cuda_sm70_shflsync_down_p) ;  /* 0x0000020000007944 */ /* 0x000fea0003c00000 */
[----:B------:R-:W-:Y:S01]  /*2620*/  FADD.FTZ R123, R72, R123 ;  /* 0x0000007b487b7221 */ /* 0x000fe20000010000 */
[----:B0-----:R-:W-:Y:S01]  /*2630*/  HFMA2.MMA R73, -RZ, RZ, 0, 1.1920928955078125e-07 ;  /* 0x00000002ff497435 */ /* 0x001fe200000001ff */
[----:B-1----:R-:W-:Y:S01]  /*2640*/  FADD.FTZ R121, R121, R74 ;  /* 0x0000004a79797221 */ /* 0x002fe20000010000 */
[----:B------:R-:W-:Y:S02]  /*2650*/  MOV R74, 0x1f ;  /* 0x0000001f004a7802 */ /* 0x000fe40000000f00 */
[----:B------:R-:W-:-:S02]  /*2660*/  MOV R71, 0xffffffff ;  /* 0xffffffff00477802 */ /* 0x000fc40000000f00 */
[----:B------:R-:W-:Y:S02]  /*2670*/  MOV R96, R123 ;  /* 0x0000007b00607202 */ /* 0x000fe40000000f00 */
[----:B------:R-:W-:Y:S02]  /*2680*/  MOV R68, 0x26a0 ;  /* 0x000026a000447802 */ /* 0x000fe40000000f00 */
[----:B------:R-:W-:Y:S05]  /*2690*/  CALL.REL.NOINC `($__internal_168_$__cuda_sm70_shflsync_down_p) ;  /* 0x0000018000007944 */ /* 0x000fea0003c00000 */
[----:B0-----:R-:W-:Y:S01]  /*26a0*/  HFMA2.MMA R73, -RZ, RZ, 0, 1.1920928955078125e-07 ;  /* 0x00000002ff497435 */ /* 0x001fe200000001ff */
[----:B-1----:R-:W-:Y:S02]  /*26b0*/  MOV R72, R74 ;  /* 0x0000004a00487202 */ /* 0x002fe40000000f00 */
[----:B------:R-:W-:Y:S02]  /*26c0*/  MOV R96, R121 ;  /* 0x0000007900607202 */ /* 0x000fe40000000f00 */
[----:B------:R-:W-:Y:S02]  /*26d0*/  MOV R74, 0x1f ;  /* 0x0000001f004a7802 */ /* 0x000fe40000000f00 */
[----:B------:R-:W-:Y:S02]  /*26e0*/  MOV R71, 0xffffffff ;  /* 0xffffffff00477802 */ /* 0x000fe40000000f00 */
[----:B------:R-:W-:-:S02]  /*26f0*/  MOV R68, 0x2710 ;  /* 0x0000271000447802 */ /* 0x000fc40000000f00 */
[----:B------:R-:W-:Y:S05]  /*2700*/  CALL.REL.NOINC `($__internal_168_$__cuda_sm70_shflsync_down_p) ;  /* 0x0000011000007944 */ /* 0x000fea0003c00000 */
[----:B------:R-:W-:Y:S01]  /*2710*/  FADD.FTZ R123, R72, R123 ;  /* 0x0000007b487b7221 */ /* 0x000fe20000010000 */
[----:B0-----:R-:W-:Y:S01]  /*2720*/  HFMA2.MMA R73, -RZ, RZ, 0, 5.9604644775390625e-08 ;  /* 0x00000001ff497435 */ /* 0x001fe200000001ff */
[----:B-1----:R-:W-:Y:S01]  /*2730*/  FADD.FTZ R97, R121, R74 ;  /* 0x0000004a79617221 */ /* 0x002fe20000010000 */
[----:B------:R-:W-:-:S02]  /*2740*/  MOV R74, 0x1f ;  /* 0x0000001f004a7802 */ /* 0x000fc40000000f00 */
[----:B------:R-:W-:Y:S02]  /*2750*/  MOV R71, 0xffffffff ;  /* 0xffffffff00477802 */ /* 0x000fe40000000f00 */
[----:B------:R-:W-:Y:S02]  /*2760*/  MOV R96, R123 ;  /* 0x0000007b00607202 */ /* 0x000fe40000000f00 */
[----:B------:R-:W-:Y:S02]  /*2770*/  MOV R68, 0x2790 ;  /* 0x0000279000447802 */ /* 0x000fe40000000f00 */
[----:B------:R-:W-:Y:S05]  /*2780*/  CALL.REL.NOINC `($__internal_168_$__cuda_sm70_shflsync_down_p) ;  /* 0x0000009000007944 */ /* 0x000fea0003c00000 */
[----:B0-----:R-:W-:Y:S01]  /*2790*/  HFMA2.MMA R73, -RZ, RZ, 0, 5.9604644775390625e-08 ;  /* 0x00000001ff497435 */ /* 0x001fe200000001ff */
[----:B-1----:R-:W-:Y:S02]  /*27a0*/  MOV R72, R74 ;  /* 0x0000004a00487202 */ /* 0x002fe40000000f00 */
[----:B------:R-:W-:Y:S02]  /*27b0*/  MOV R96, R97 ;  /* 0x0000006100607202 */ /* 0x000fe40000000f00 */
[----:B------:R-:W-:Y:S02]  /*27c0*/  MOV R74, 0x1f ;  /* 0x0000001f004a7802 */ /* 0x000fe40000000f00 */
[----:B------:R-:W-:-:S02]  /*27d0*/  MOV R71, 0xffffffff ;  /* 0xffffffff00477802 */ /* 0x000fc40000000f00 */
[----:B------:R-:W-:Y:S02]  /*27e0*/  MOV R68, 0x2800 ;  /* 0x0000280000447802 */ /* 0x000fe40000000f00 */
[----:B------:R-:W-:Y:S05]  /*27f0*/  CALL.REL.NOINC `($__internal_168_$__cuda_sm70_shflsync_down_p) ;  /* 0x0000002000007944 */ /* 0x000fea0003c00000 */
[----:B-1----:R-:W-:Y:S01]  /*2800*/  MOV R68, R74 ;  /* 0x0000004a00447202 */ /* 0x002fe20000000f00 */
[----:B0-----:R-:W-:Y:S05]  /*2810*/  BRA `(.L_x_5773) ;  /* 0xffffeb7000007947 */ /* 0x001fea000383ffff */
        .weak           $__internal_168_$__cuda_sm70_shflsync_down_p
        .type           $__internal_168_$__cuda_sm70_shflsync_down_p,@function
        .size           $__internal_168_$__cuda_sm70_shflsync_down_p,(.L_x_6970 - $__internal_168_$__cuda_sm70_shflsync_down_p)
$__internal_168_$__cuda_sm70_shflsync_down_p:
[----:B------:R-:W-:Y:S01]  /*2820*/  HFMA2.MMA R69, -RZ, RZ, 0, 0 ;  /* 0x00000000ff457435 */ /* 0x000fe200000001ff */
[----:B------:R-:W-:Y:S04]  /*2830*/  WARPSYNC R71 ;  /* 0x0000004700007348 */ /* 0x000fe80003800000 */
[----:B------:R0:W1:Y:S01]  /*2840*/  SHFL.DOWN PT, R74, R96, R73, R74 ;  /* 0x08000049604a7389 */ /* 0x00006200000e004a */
[----:B------:R-:W-:Y:S05]  /*2850*/  RET.REL.NODEC R68 `(_ZN10layer_norm13ln_bwd_kernelINS_13Kernel_traitsI6__halfffffjLj2048ELj1ELj1ELj4ELj16ENS_18Kernel_traits_baseILj2048ES2_ffffjLj128EEEEELb1ELb0ELb0ELb0EEEvNS_9BwdParamsE) ;  /* 0xffffd7a044007950 */ /* 0x000fea0003c3ffff */
.L_x_5774:
        /* <DEDUP_REMOVED lines=10> */
.L_x_6970:


//--------------------- .text._ZN10layer_norm13ln_bwd_kernelINS_13Kernel_traitsI6__halfffffjLj2048ELj1ELj1ELj4ELj16ENS_18Kernel_traits_baseILj2048ES2_ffffjLj128EEEEELb1ELb0ELb0ELb1EEEvNS_9BwdParamsE --------------------------
	.section	.text._ZN10layer_norm13ln_bwd_kernelINS_13Kernel_traitsI6__halfffffjLj2048ELj1ELj1ELj4ELj16ENS_18Kernel_traits_baseILj2048ES2_ffffjLj128EEEEELb1ELb0ELb0ELb1EEEvNS_9BwdParamsE,"ax",@progbits
	.sectioninfo	@"SHI_REGISTERS=128"
	.align	128
        .global         _ZN10layer_norm13ln_bwd_kernelINS_13Kernel_traitsI6__halfffffjLj2048ELj1ELj1ELj4ELj16ENS_18Kernel_traits_baseILj2048ES2_ffffjLj128EEEEELb1ELb0ELb0ELb1EEEvNS_9BwdParamsE
        .type           _ZN10layer_norm13ln_bwd_kernelINS_13Kernel_traitsI6__halfffffjLj2048ELj1ELj1ELj4ELj16ENS_18Kernel_traits_baseILj2048ES2_ffffjLj128EEEEELb1ELb0ELb0ELb1EEEvNS_9BwdParamsE,@function
        .size           _ZN10layer_norm13ln_bwd_kernelINS_13Kernel_traitsI6__halfffffjLj2048ELj1ELj1ELj4ELj16ENS_18Kernel_traits_baseILj2048ES2_ffffjLj128EEEEELb1ELb0ELb0ELb1EEEvNS_9BwdParamsE,(.L_x_6971 - _ZN10layer_norm13ln_bwd_kernelINS_13Kernel_traitsI6__halfffffjLj2048ELj1ELj1ELj4ELj16ENS_18Kernel_traits_baseILj2048ES2_ffffjLj128EEEEELb1ELb0ELb0ELb1EEEvNS_9BwdParamsE)
        .other          _ZN10layer_norm13ln_bwd_kernelINS_13Kernel_traitsI6__halfffffjLj2048ELj1ELj1ELj4ELj16ENS_18Kernel_traits_baseILj2048ES2_ffffjLj128EEEEELb1ELb0ELb0ELb1EEEvNS_9BwdParamsE,@"STO_CUDA_ENTRY STV_DEFAULT"
_ZN10layer_norm13ln_bwd_kernelINS_13Kernel_traitsI6__halfffffjLj2048ELj1ELj1ELj4ELj16ENS_18Kernel_traits_baseILj2048ES2_ffffjLj128EEEEELb1ELb0ELb0ELb1EEEvNS_9BwdParamsE:
.text._ZN10layer_norm13ln_bwd_kernelINS_13Kernel_traitsI6__halfffffjLj2048ELj1ELj1ELj4ELj16ENS_18Kernel_traits_baseILj2048ES2_ffffjLj128EEEEELb1ELb0ELb0ELb1EEEvNS_9BwdParamsE:
        /* <DEDUP_REMOVED lines=24> */
.L_x_5775:
        /* <DEDUP_REMOVED lines=50> */
.L_x_5781:
[C---:B------:R-:W-:Y:S01]  /*04a0*/  IMAD R40, R102.reuse, c[0x0][0x168], RZ ;  /* 0x00005a0066287a24 */ /* 0x040fe200078e02ff */
[----:B------:R-:W-:Y:S02]  /*04b0*/  LOP3.LUT R42, R13, 0x7f, RZ, 0xc0, !PT ;  /* 0x0000007f0d2a7812 */ /* 0x000fe400078ec0ff */
[----:B------:R-:W-:Y:S02]  /*04c0*/  MOV R107, 0x4 ;  /* 0x00000004006b7802 */ /* 0x000fe40000000f00 */
[----:B------:R-:W-:Y:S02]  /*04d0*/  SHF.R.S32.HI R41, RZ, 0x1f, R40 ;  /* 0x0000001fff297819 */ /* 0x000fe40000011428 */
[----:B------:R-:W-:Y:S01]  /*04e0*/  MOV R109, 0x10 ;  /* 0x00000010006d7802 */ /* 0x000fe20000000f00 */
[----:B------:R-:W-:Y:S01]  /*04f0*/  IMAD.WIDE R118, R102, R107, c[0x0][0x1a0] ;  /* 0x0000680066767625 */ /* 0x000fe200078e026b */
[----:B------:R-:W-:-:S04]  /*0500*/  LEA.HI R41, R41, R40, RZ, 0x2 ;  /* 0x0000002829297211 */ /* 0x000fc800078f10ff */
[----:B------:R-:W-:Y:S01]  /*0510*/  LEA.HI.SX32 R105, R41, R42, 0x1e ;  /* 0x0000002a29697211 */ /* 0x000fe200078ff2ff */
[----:B------:R-:W2:Y:S03]  /*0520*/  LDG.E R118, [R118.64] ;  /* 0x0000000476767981 */ /* 0x000ea6000c1e1900 */
[C---:B------:R-:W-:Y:S01]  /*0530*/  IADD3 R108, R105.reuse, 0x80, RZ ;  /* 0x00000080696c7810 */ /* 0x040fe20007ffe0ff */
[CC--:B------:R-:W-:Y:S01]  /*0540*/  IMAD.WIDE.U32 R40, R105.reuse, R109.reuse, c[0x0][0x188] ;  /* 0x0000620069287625 */ /* 0x0c0fe200078e006d */
[C---:B------:R-:W-:Y:S02]  /*0550*/  IADD3 R104, R105.reuse, 0x100, RZ ;  /* 0x0000010069687810 */ /* 0x040fe40007ffe0ff */
[----:B------:R-:W-:Y:S01]  /*0560*/  IADD3 R103, R105, 0x180, RZ ;  /* 0x0000018069677810 */ /* 0x000fe20007ffe0ff */
[-C--:B------:R-:W-:Y:S02]  /*0570*/  IMAD.WIDE.U32 R44, R108, R109.reuse, c[0x0][0x188] ;  /* 0x000062006c2c7625 */ /* 0x080fe400078e006d */
[----:B------:R-:W3:Y:S02]  /*0580*/  LDG.E.128 R40, [R40.64] ;  /* 0x0000000428287981 */ /* 0x000ee4000c1e1d00 */
[----:B------:R-:W-:-:S02]  /*0590*/  IMAD.WIDE.U32 R48, R104, R109, c[0x0][0x188] ;  /* 0x0000620068307625 */ /* 0x000fc400078e006d */
[----:B------:R-:W4:Y:S02]  /*05a0*/  LDG.E.128 R44, [R44.64] ;  /* 0x000000042c2c7981 */ /* 0x000f24000c1e1d00 */
[----:B------:R-:W-:Y:S02]  /*05b0*/  IMAD.WIDE R110, R102, R107, c[0x0][0x1a8] ;  /* 0x00006a00666e7625 */ /* 0x000fe400078e026b */
[----:B------:R-:W4:Y:S02]  /*05c0*/  LDG.E.128 R48, [R48.64] ;  /* 0x0000000430307981 */ /* 0x000f24000c1e1d00 */
[-C--:B------:R-:W-:Y:S02]  /*05d0*/  IMAD.WIDE.U32 R52, R103, R109.reuse, c[0x0][0x188] ;  /* 0x0000620067347625 */ /* 0x080fe400078e006d */
[----:B------:R0:W4:Y:S02]  /*05e0*/  LDG.E R110, [R110.64] ;  /* 0x000000046e6e7981 */ /* 0x000124000c1e1900 */
[----:B------:R-:W-:-:S02]  /*05f0*/  IMAD.WIDE.U32 R56, R105, R109, c[0x0][0x208] ;  /* 0x0000820069387625 */ /* 0x000fc400078e006d */
[----:B------:R-:W4:Y:S02]  /*0600*/  LDG.E.128 R52, [R52.64] ;  /* 0x0000000434347981 */ /* 0x000f24000c1e1d00 */
[-C--:B------:R-:W-:Y:S02]  /*0610*/  IMAD.WIDE.U32 R60, R108, R109.reuse, c[0x0][0x208] ;  /* 0x000082006c3c7625 */ /* 0x080fe400078e006d */
[----:B------:R-:W4:Y:S04]  /*0620*/  LDG.E.128 R56, [R56.64] ;  /* 0x0000000438387981 */ /* 0x000f28000c1e1d00 */
[----:B------:R-:W4:Y:S01]  /*0630*/  LDG.E.128 R60, [R60.64] ;  /* 0x000000043c3c7981 */ /* 0x000f22000c1e1d00 */
[----:B------:R-:W-:-:S06]  /*0640*/  IMAD.WIDE.U32 R64, R104, R109, c[0x0][0x208] ;  /* 0x0000820068407625 */ /* 0x000fcc00078e006d */
[----:B------:R-:W4:Y:S01]  /*0650*/  LDG.E.128 R64, [R64.64] ;  /* 0x0000000440407981 */ /* 0x000f22000c1e1d00 */
[----:B------:R-:W-:-:S06]  /*0660*/  IMAD.WIDE.U32 R68, R103, R109, c[0x0][0x208] ;  /* 0x0000820067447625 */ /* 0x000fcc00078e006d */
[----:B------:R-:W4:Y:S01]  /*0670*/  LDG.E.128 R68, [R68.64] ;  /* 0x0000000444447981 */ /* 0x000f22000c1e1d00 */
[----:B------:R-:W-:Y:S02]  /*0680*/  ISETP.NE.U32.AND P0, PT, RZ, c[0x0][0x1c0], PT ;  /* 0x00007000ff007a0c */ /* 0x000fe40003f05070 */
[----:B------:R-:W-:Y:S02]  /*0690*/  ISETP.NE.U32.AND P1, PT, RZ, c[0x0][0x218], PT ;  /* 0x00008600ff007a0c */ /* 0x000fe40003f25070 */
[----:B------:R-:W-:Y:S02]  /*06a0*/  ISETP.NE.AND.EX P0, PT, RZ, c[0x0][0x1c4], PT, P0 ;  /* 0x00007100ff007a0c */ /* 0x000fe40003f05300 */
[----:B------:R-:W-:Y:S02]  /*06b0*/  ISETP.NE.AND.EX P1, PT, RZ, c[0x0][0x21c], PT, P1 ;  /* 0x00008700ff007a0c */ /* 0x000fe40003f25310 */
[----:B0-----:R-:W-:Y:S02]  /*06c0*/  SHF.R.S32.HI R111, RZ, 0x1f, R102 ;  /* 0x0000001fff6f7819 */ /* 0x001fe40000011466 */
[----:B------:R-:W-:-:S07]  /*06d0*/  MOV R106, 0x3f800000 ;  /* 0x3f800000006a7802 */ /* 0x000fce0000000f00 */
[----:B------:R-:W-:Y:S02]  /*06e0*/  @P0 LEA R122, P2, R102, c[0x0][0x1c0], 0x2 ;  /* 0x00007000667a0a11 */ /* 0x000fe400078410ff */
[-C--:B------:R-:W-:Y:S02]  /*06f0*/  @P1 IMAD.WIDE.U32 R114, R108, R109.reuse, c[0x0][0x218] ;  /* 0x000086006c721625 */ /* 0x080fe400078e006d */
[----:B------:R-:W-:Y:S01]  /*0700*/  @P0 LEA.HI.X R123, R102, c[0x0][0x1c4], R111, 0x2, P2 ;  /* 0x00007100667b0a11 */ /* 0x000fe200010f146f */
[----:B------:R-:W-:Y:S02]  /*0710*/  ULDC.U8 UR6, c[0x0][0x1f0] ;  /* 0x00007c0000067ab9 */ /* 0x000fe40000000000 */
[----:B------:R0:W5:Y:S01]  /*0720*/  @P1 LDG.E.128 R24, [R114.64] ;  /* 0x0000000472181981 */ /* 0x000162000c1e1d00 */
[----:B------:R-:W-:-:S03]  /*0730*/  @P1 IMAD.WIDE.U32 R116, R105, R109, c[0x0][0x218] ;  /* 0x0000860069741625 */ /* 0x000fc600078e006d */
[----:B------:R1:W5:Y:S01]  /*0740*/  @P0 LDG.E R106, [R122.64] ;  /* 0x000000047a6a0981 */ /* 0x000362000c1e1900 */
[----:B------:R-:W-:Y:S01]  /*0750*/  ISETP.NE.AND P0, PT, RZ, UR6, PT ;  /* 0x00000006ff007c0c */ /* 0x000fe2000bf05270 */
[----:B------:R-:W-:Y:S02]  /*0760*/  IMAD.WIDE.U32 R120, R105, R107, c[0x0][0x190] ;  /* 0x0000640069787625 */ /* 0x000fe400078e006b */
[----:B------:R1:W5:Y:S02]  /*0770*/  @P1 LDG.E.128 R20, [R116.64] ;  /* 0x0000000474141981 */ /* 0x000364000c1e1d00 */
[-C--:B0-----:R-:W-:Y:S02]  /*0780*/  @P1 IMAD.WIDE.U32 R114, R103, R109.reuse, c[0x0][0x218] ;  /* 0x0000860067721625 */ /* 0x081fe400078e006d */
[----:B------:R0:W5:Y:S04]  /*0790*/  LDG.E R112, [R120.64] ;  /* 0x0000000478707981 */ /* 0x000168000c1e1900 */
[----:B------:R2:W5:Y:S01]  /*07a0*/  @P1 LDG.E.128 R32, [R114.64] ;  /* 0x0000000472201981 */ /* 0x000562000c1e1d00 */
[----:B-1----:R-:W-:-:S04]  /*07b0*/  @P1 IMAD.WIDE.U32 R116, R104, R109, c[0x0][0x218] ;  /* 0x0000860068741625 */ /* 0x002fc800078e006d */
[-C--:B------:R-:W-:Y:S01]  /*07c0*/  IMAD.WIDE.U32 R124, R108, R107.reuse, c[0x0][0x190] ;  /* 0x000064006c7c7625 */ /* 0x080fe200078e006b */
[----:B------:R1:W5:Y:S03]  /*07d0*/  @P1 LDG.E.128 R28, [R116.64] ;  /* 0x00000004741c1981 */ /* 0x000366000c1e1d00 */
[-C--:B------:R-:W-:Y:S01]  /*07e0*/  IMAD.WIDE.U32 R122, R104, R107.reuse, c[0x0][0x190] ;  /* 0x00006400687a7625 */ /* 0x080fe200078e006b */
[----:B------:R1:W5:Y:S03]  /*07f0*/  LDG.E R111, [R124.64] ;  /* 0x000000047c6f7981 */ /* 0x000366000c1e1900 */
[----:B0-----:R-:W-:Y:S01]  /*0800*/  IMAD.WIDE.U32 R120, R103, R107, c[0x0][0x190] ;  /* 0x0000640067787625 */ /* 0x001fe200078e006b */
[----:B------:R0:W5:Y:S04]  /*0810*/  LDG.E R109, [R122.64] ;  /* 0x000000047a6d7981 */ /* 0x000168000c1e1900 */
[----:B------:R0:W5:Y:S01]  /*0820*/  LDG.E R107, [R120.64] ;  /* 0x00000004786b7981 */ /* 0x000162000c1e1900 */
[----:B------:R-:W-:-:S02]  /*0830*/  LOP3.LUT P1, RZ, R13, 0x1f, RZ, 0xc0, !PT ;  /* 0x0000001f0dff7812 */ /* 0x000fc4000782c0ff */
[----:B--2---:R-:W-:-:S05]  /*0840*/  FSEL R115, R118, RZ, !P0 ;  /* 0x000000ff76737208 */ /* 0x004fca0004000000 */
[C---:B---3--:R-:W-:Y:S02]  /*0850*/  FADD.FTZ R118, -R115.reuse, R40 ;  /* 0x0000002873767221 */ /* 0x048fe40000010100 */
[C---:B------:R-:W-:Y:S02]  /*0860*/  FADD.FTZ R114, -R115.reuse, R42 ;  /* 0x0000002a73727221 */ /* 0x040fe40000010100 */
[C---:B----4-:R-:W-:Y:S02]  /*0870*/  FADD.FTZ R119, -R115.reuse, R44 ;  /* 0x0000002c73777221 */ /* 0x050fe40000010100 */
[C---:B------:R-:W-:Y:S02]  /*0880*/  FADD.FTZ R40, -R115.reuse, R47 ;  /* 0x0000002f73287221 */ /* 0x040fe40000010100 */
[C---:B-1----:R-:W-:Y:S02]  /*0890*/  FADD.FTZ R116, -R115.reuse, R41 ;  /* 0x0000002973747221 */ /* 0x042fe40000010100 */
[----:B------:R-:W-:-:S02]  /*08a0*/  FADD.FTZ R47, -R115, R50 ;  /* 0x00000032732f7221 */ /* 0x000fc40000010100 */
[C---:B------:R-:W-:Y:S02]  /*08b0*/  FADD.FTZ R117, -R115.reuse, R43 ;  /* 0x0000002b73757221 */ /* 0x040fe40000010100 */
[C---:B------:R-:W-:Y:S02]  /*08c0*/  FADD.FTZ R42, -R115.reuse, R45 ;  /* 0x0000002d732a7221 */ /* 0x040fe40000010100 */
[----:B------:R-:W-:Y:S02]  /*08d0*/  FMUL.FTZ R50, R110, R119 ;  /* 0x000000776e327220 */ /* 0x000fe40000410000 */
[C---:B------:R-:W-:Y:S02]  /*08e0*/  FADD.FTZ R46, -R115.reuse, R46 ;  /* 0x0000002e732e7221 */ /* 0x040fe40000010100 */
[C---:B------:R-:W-:Y:S02]  /*08f0*/  FADD.FTZ R125, -R115.reuse, R48 ;  /* 0x00000030737d7221 */ /* 0x040fe40000010100 */
[----:B------:R-:W-:-:S02]  /*0900*/  FADD.FTZ R49, -R115, R49 ;  /* 0x0000003173317221 */ /* 0x000fc40000010100 */
[C---:B------:R-:W-:Y:S02]  /*0910*/  FADD.FTZ R45, -R115.reuse, R51 ;  /* 0x00000033732d7221 */ /* 0x040fe40000010100 */
[C---:B0-----:R-:W-:Y:S02]  /*0920*/  FADD.FTZ R121, -R115.reuse, R52 ;  /* 0x0000003473797221 */ /* 0x041fe40000010100 */
[C---:B------:R-:W-:Y:S02]  /*0930*/  FADD.FTZ R43, -R115.reuse, R53 ;  /* 0x00000035732b7221 */ /* 0x040fe40000010100 */
[C---:B------:R-:W-:Y:S02]  /*0940*/  FADD.FTZ R123, -R115.reuse, R54 ;  /* 0x00000036737b7221 */ /* 0x040fe40000010100 */
[----:B------:R-:W-:Y:S02]  /*0950*/  FADD.FTZ R41, -R115, R55 ;  /* 0x0000003773297221 */ /* 0x000fe40000010100 */
[----:B------:R-:W-:-:S02]  /*0960*/  FMUL.FTZ R114, R110, R114 ;  /* 0x000000726e727220 */ /* 0x000fc40000410000 */
[----:B------:R-:W-:Y:S02]  /*0970*/  FMUL.FTZ R115, R101, R56 ;  /* 0x0000003865737220 */ /* 0x000fe40000410000 */
[C---:B------:R-:W-:Y:S02]  /*0980*/  FMUL.FTZ R52, R110.reuse, R118 ;  /* 0x000000766e347220 */ /* 0x040fe40000410000 */
[C---:B------:R-:W-:Y:S02]  /*0990*/  FMUL.FTZ R51, R110.reuse, R116 ;  /* 0x000000746e337220 */ /* 0x040fe40000410000 */
[----:B------:R-:W-:Y:S02]  /*09a0*/  FMUL.FTZ R116, R110, R117 ;  /* 0x000000756e747220 */ /* 0x000fe40000410000 */
[C---:B------:R-:W-:Y:S02]  /*09b0*/  FADD.FTZ R2, R60.reuse, R2 ;  /* 0x000000023c027221 */ /* 0x040fe40000010000 */
[----:B------:R-:W-:-:S02]  /*09c0*/  FFMA.FTZ R77, R60, R50, R77 ;  /* 0x000000323c4d7223 */ /* 0x000fc4000001004d */
[----:B------:R-:W-:Y:S02]  /*09d0*/  FMUL.FTZ R55, R97, R60 ;  /* 0x0000003c61377220 */ /* 0x000fe40000410000 */
[C---:B------:R-:W-:Y:S02]  /*09e0*/  FADD.FTZ R79, R58.reuse, R79 ;  /* 0x0000004f3a4f7221 */ /* 0x040fe40000010000 */
[----:B------:R-:W-:Y:S02]  /*09f0*/  FFMA.FTZ R81, R58, R114, R81 ;  /* 0x000000723a517223 */ /* 0x000fe40000010051 */
[----:B------:R-:W-:Y:S02]  /*0a00*/  FMUL.FTZ R117, R99, R58 ;  /* 0x0000003a63757220 */ /* 0x000fe40000410000 */
[----:B------:R-:W-:Y:S02]  /*0a10*/  FMUL.FTZ R60, R110, R49 ;  /* 0x000000316e3c7220 */ /* 0x000fe40000410000 */
[----:B------:R-:W-:-:S02]  /*0a20*/  FMUL.FTZ R118, R100, R57 ;  /* 0x0000003964767220 */ /* 0x000fc40000410000 */
[----:B------:R-:W-:Y:S02]  /*0a30*/  FMUL.FTZ R58, R110, R40 ;  /* 0x000000286e3a7220 */ /* 0x000fe40000410000 */
[----:B------:R-:W-:Y:S02]  /*0a40*/  FADD.FTZ R49, RZ, R115 ;  /* 0x00000073ff317221 */ /* 0x000fe40000010000 */
[----:B------:R-:W-:Y:S02]  /*0a50*/  FFMA.FTZ R40, R52, R115, RZ ;  /* 0x0000007334287223 */ /* 0x000fe400000100ff */
[----:B------:R-:W-:Y:S02]  /*0a60*/  FMUL.FTZ R53, R110, R42 ;  /* 0x0000002a6e357220 */ /* 0x000fe40000410000 */
[----:B------:R-:W-:Y:S02]  /*0a70*/  FADD.FTZ R42, R49, R118 ;  /* 0x00000076312a7221 */ /* 0x000fe40000010000 */
[----:B------:R-:W-:-:S02]  /*0a80*/  FFMA.FTZ R40, R51, R118, R40 ;  /* 0x0000007633287223 */ /* 0x000fc40000010028 */
[----:B------:R-:W-:Y:S02]  /*0a90*/  FMUL.FTZ R119, R98, R59 ;  /* 0x0000003b62777220 */ /* 0x000fe40000410000 */
[----:B------:R-:W-:Y:S02]  /*0aa0*/  FADD.FTZ R42, R42, R117 ;  /* 0x000000752a2a7221 */ /* 0x000fe40000010000 */
[C---:B------:R-:W-:Y:S02]  /*0ab0*/  FADD.FTZ R83, R56.reuse, R83 ;  /* 0x0000005338537221 */ /* 0x040fe40000010000 */
[----:B------:R-:W-:Y:S02]  /*0ac0*/  FFMA.FTZ R85, R56, R52, R85 ;  /* 0x0000003438557223 */ /* 0x000fe40000010055 */
[----:B------:R-:W-:Y:S02]  /*0ad0*/  FFMA.FTZ R40, R114, R117, R40 ;  /* 0x0000007572287223 */ /* 0x000fe40000010028 */
[----:B------:R-:W-:-:S02]  /*0ae0*/  FMUL.FTZ R56, R110, R46 ;  /* 0x0000002e6e387220 */ /* 0x000fc40000410000 */
[----:B------:R-:W-:Y:S02]  /*0af0*/  FADD.FTZ R42, R42, R119 ;  /* 0x000000772a2a7221 */ /* 0x000fe40000010000 */
[C---:B------:R-:W-:Y:S02]  /*0b00*/  FADD.FTZ R82, R57.reuse, R82 ;  /* 0x0000005239527221 */ /* 0x040fe40000010000 */
[----:B------:R-:W-:Y:S02]  /*0b10*/  FFMA.FTZ R84, R57, R51, R84 ;  /* 0x0000003339547223 */ /* 0x000fe40000010054 */
[----:B------:R-:W-:Y:S02]  /*0b20*/  FFMA.FTZ R40, R116, R119, R40 ;  /* 0x0000007774287223 */ /* 0x000fe40000010028 */
[C---:B------:R-:W-:Y:S02]  /*0b30*/  FADD.FTZ R4, R62.reuse, R4 ;  /* 0x000000043e047221 */ /* 0x040fe40000010000 */
        /* <DEDUP_REMOVED lines=12> */
[----:B------:R-:W-:-:S02]  /*0c00*/  FMUL.FTZ R59, R110, R125 ;  /* 0x0000007d6e3b7220 */ /* 0x000fc40000410000 */
[----:B------:R-:W-:Y:S02]  /*0c10*/  FMUL.FTZ R63, R94, R63 ;  /* 0x0000003f5e3f7220 */ /* 0x000fe40000410000 */
[----:B------:R-:W-:Y:S02]  /*0c20*/  FADD.FTZ R42, R42, R57 ;  /* 0x000000392a2a7221 */ /* 0x000fe40000010000 */
[----:B------:R-:W-:Y:S02]  /*0c30*/  FFMA.FTZ R40, R56, R57, R40 ;  /* 0x0000003938287223 */ /* 0x000fe40000010028 */
[C---:B------:R-:W-:Y:S02]  /*0c40*/  FADD.FTZ R6, R64.reuse, R6 ;  /* 0x0000000640067221 */ /* 0x040fe40000010000 */
[----:B------:R-:W-:Y:S02]  /*0c50*/  FFMA.FTZ R73, R64, R59, R73 ;  /* 0x0000003b40497223 */ /* 0x000fe40000010049 */
[----:B------:R-:W-:-:S02]  /*0c60*/  FADD.FTZ R45, R42, R63 ;  /* 0x0000003f2a2d7221 */ /* 0x000fc40000010000 */
[----:B------:R-:W-:Y:S02]  /*0c70*/  FMUL.FTZ R64, R93, R64 ;  /* 0x000000405d407220 */ /* 0x000fe40000410000 */
[----:B------:R-:W-:Y:S02]  /*0c80*/  FFMA.FTZ R42, R58, R63, R40 ;  /* 0x0000003f3a2a7223 */ /* 0x000fe40000010028 */
[C---:B------:R-:W-:Y:S02]  /*0c90*/  FADD.FTZ R0, R61.reuse, R0 ;  /* 0x000000003d007221 */ /* 0x040fe40000010000 */
[----:B------:R-:W-:Y:S02]  /*0ca0*/  FFMA.FTZ R76, R61, R53, R76 ;  /* 0x000000353d4c7223 */ /* 0x000fe4000001004c */
[C---:B------:R-:W-:Y:S02]  /*0cb0*/  FADD.FTZ R5, R65.reuse, R5 ;  /* 0x0000000541057221 */ /* 0x040fe40000010000 */
[----:B------:R-:W-:-:S02]  /*0cc0*/  FFMA.FTZ R72, R65, R60, R72 ;  /* 0x0000003c41487223 */ /* 0x000fc40000010048 */
[----:B------:R-:W-:Y:S02]  /*0cd0*/  FMUL.FTZ R61, R110, R47 ;  /* 0x0000002f6e3d7220 */ /* 0x000fe40000410000 */
[----:B------:R-:W-:Y:S02]  /*0ce0*/  FMUL.FTZ R65, R92, R65 ;  /* 0x000000415c417220 */ /* 0x000fe40000410000 */
[----:B------:R-:W-:Y:S02]  /*0cf0*/  FADD.FTZ R40, R45, R64 ;  /* 0x000000402d287221 */ /* 0x000fe40000010000 */
        /* <DEDUP_REMOVED lines=16> */
[----:B------:R-:W-:Y:S02]  /*0e00*/  FADD.FTZ R43, R40, R67 ;  /* 0x00000043282b7221 */ /* 0x000fe40000010000 */
[----:B------:R-:W-:Y:S02]  /*0e10*/  FFMA.FTZ R42, R62, R67, R42 ;  /* 0x000000433e2a7223 */ /* 0x000fe4000001002a */
[C---:B------:R-:W-:Y:S02]  /*0e20*/  FADD.FTZ R9, R69.reuse, R9 ;  /* 0x0000000945097221 */ /* 0x040fe40000010000 */
[----:B------:R-:W-:Y:S02]  /*0e30*/  FFMA.FTZ R17, R69, R120, R17 ;  /* 0x0000007845117223 */ /* 0x000fe40000010011 */
[----:B------:R-:W-:-:S02]  /*0e40*/  FMUL.FTZ R123, R110, R123 ;  /* 0x0000007b6e7b7220 */ /* 0x000fc40000410000 */
        /* <DEDUP_REMOVED lines=12> */
[----:B------:R-:W-:Y:S02]  /*0f10*/  FADD.FTZ R42, R43, R70 ;  /* 0x000000462b2a7221 */ /* 0x000fe40000010000 */
[----:B------:R-:W-:Y:S02]  /*0f20*/  FFMA.FTZ R41, R123, R70, R41 ;  /* 0x000000467b297223 */ /* 0x000fe40000010029 */
[----:B------:R-:W-:Y:S02]  /*0f30*/  FADD.FTZ R42, R42, R71 ;  /* 0x000000472a2a7221 */ /* 0x000fe40000010000 */
[----:B------:R-:W-:Y:S01]  /*0f40*/  FFMA.FTZ R43, R122, R71, R41 ;  /* 0x000000477a2b7223 */ /* 0x000fe20000010029 */
[----:B------:R-:W-:Y:S05]  /*0f50*/  BRA.DIV ~URZ, `(.L_x_5777) ;  /* 0x000010f27f007947 */ /* 0x000fea000b800000 */
[----:B------:R0:W1:Y:S02]  /*0f60*/  SHFL.DOWN PT, R45, R42, 0x10, 0x1f ;  /* 0x0a001f002a2d7f89 */ /* 0x00006400000e0000 */
.L_x_5782:
        /* <DEDUP_REMOVED lines=18> */
.L_x_5783:
[----:B------:R-:W-:Y:S01]  /*1090*/  LOP3.LUT P3, RZ, R113, 0xff, RZ, 0xc0, !PT ;  /* 0x000000ff71ff7812 */ /* 0x000fe2000786c0ff */
[----:B--2---:R-:W-:Y:S01]  /*10a0*/  FADD.FTZ R48, R45, R42 ;  /* 0x0000002a2d307221 */ /* 0x004fe20000010000 */
[----:B------:R-:W-:Y:S01]  /*10b0*/  PLOP3.LUT P0, PT, PT, PT, PT, 0x80, 0x0 ;  /* 0x000000000000781c */ /* 0x000fe20003f0f070 */
[----:B-1----:R-:W-:Y:S01]  /*10c0*/  FADD.FTZ R49, R40, R43 ;  /* 0x0000002b28317221 */ /* 0x002fe20000010000 */
[----:B------:R-:W-:Y:S01]  /*10d0*/  @!P1 PLOP3.LUT P0, PT, P3, PT, PT, 0x80, 0x0 ;  /* 0x000000000000981c */ /* 0x000fe20001f0f070 */
[----:B------:R-:W-:Y:S01]  /*10e0*/  ULDC.U8 UR6, c[0x0][0x1f0] ;  /* 0x00007c0000067ab9 */ /* 0x000fe20000000000 */
[----:B------:R-:W-:Y:S02]  /*10f0*/  SHF.R.U32.HI R41, RZ, 0x5, R13 ;  /* 0x00000005ff297819 */ /* 0x000fe4000001160d */
[----:B------:R-:W-:Y:S02]  /*1100*/  ISETP.NE.U32.AND P2, PT, RZ, c[0x0][0x258], PT ;  /* 0x00009600ff007a0c */ /* 0x000fe40003f45070 */
[----:B0-----:R-:W-:-:S02]  /*1110*/  @!P1 LOP3.LUT R42, R41, 0x7fffffc, RZ, 0xc0, !PT ;  /* 0x07fffffc292a9812 */ /* 0x001fc400078ec0ff */
[----:B------:R-:W-:-:S05]  /*1120*/  ISETP.NE.AND.EX P2, PT, RZ, c[0x0][0x25c], PT, P2 ;  /* 0x00009700ff007a0c */ /* 0x000fca0003f45320 */
        /* <DEDUP_REMOVED lines=21> */
[----:B------:R-:W-:-:S05]  /*1280*/  FMUL.FTZ R46, R46, c[0x0][0x1e0] ;  /* 0x000078002e2e7a20 */ /* 0x000fca0000410000 */
[----:B------:R-:W-:Y:S01]  /*1290*/  FSEL R47, R46, RZ, !P0 ;  /* 0x000000ff2e2f7208 */ /* 0x000fe20004000000 */
[----:B------:R-:W-:Y:S01]  /*12a0*/  FMUL.FTZ R46, R40, c[0x0][0x1e0] ;  /* 0x00007800282e7a20 */ /* 0x000fe20000410000 */
        /* <DEDUP_REMOVED lines=26> */
.L_x_5779:
[-CC-:B------:R-:W-:Y:S01]  /*1450*/  FFMA.FTZ R53, R53, R46.reuse, R47.reuse ;  /* 0x0000002e35357223 */ /* 0x180fe2000001002f */
[----:B------:R-:W-:Y:S01]  /*1460*/  LOP3.LUT P4, RZ, R112, 0xff00, RZ, 0xc0, !PT ;  /* 0x0000ff0070ff7812 */ /* 0x000fe2000788c0ff */
[----:B------:R-:W-:Y:S01]  /*1470*/  FFMA.FTZ R56, R56, R46, R47 ;  /* 0x0000002e38387223 */ /* 0x000fe2000001002f */
[----:B------:R-:W-:Y:S01]  /*1480*/  LOP3.LUT P6, RZ, R112, 0xff0000, RZ, 0xc0, !PT ;  /* 0x00ff000070ff7812 */ /* 0x000fe200078cc0ff */
[----:B------:R-:W-:Y:S01]  /*1490*/  FMUL.FTZ R52, R52, R106 ;  /* 0x0000006a34347220 */ /* 0x000fe20000410000 */
[----:B------:R-:W-:Y:S01]  /*14a0*/  LOP3.LUT P5, RZ, R112, 0xff, RZ, 0xc0, !PT ;  /* 0x000000ff70ff7812 */ /* 0x000fe200078ac0ff */
[----:B------:R-:W-:Y:S01]  /*14b0*/  FADD.FTZ R53, R54, -R53 ;  /* 0x8000003536357221 */ /* 0x000fe20000010000 */
[----:B------:R-:W-:Y:S01]  /*14c0*/  IADD3 R102, R102, c[0x0][0x160], RZ ;  /* 0x0000580066667a10 */ /* 0x000fe20007ffe0ff */
[----:B0-----:R-:W-:Y:S02]  /*14d0*/  FADD.FTZ R41, R57, -R56 ;  /* 0x8000003839297221 */ /* 0x001fe40000010000 */
[----:B------:R-:W-:-:S02]  /*14e0*/  FFMA.FTZ R60, R60, R46, R47 ;  /* 0x0000002e3c3c7223 */ /* 0x000fc4000001002f */
[----:B------:R-:W-:Y:S02]  /*14f0*/  FMUL.FTZ R49, R52, c[0x0][0x1e8] ;  /* 0x00007a0034317a20 */ /* 0x000fe40000410000 */
[C---:B------:R-:W-:Y:S02]  /*1500*/  FMUL.FTZ R52, R110.reuse, R53 ;  /* 0x000000356e347220 */ /* 0x040fe40000410000 */
[----:B------:R-:W-:Y:S01]  /*1510*/  FMUL.FTZ R53, R110, R41 ;  /* 0x000000296e357220 */ /* 0x000fe20000410000 */
[----:B------:R-:W-:Y:S01]  /*1520*/  SEL R49, R49, RZ, P4 ;  /* 0x000000ff31317207 */ /* 0x000fe20002000000 */
[----:B------:R-:W-:Y:S01]  /*1530*/  FFMA.FTZ R58, R58, R46, R47 ;  /* 0x0000002e3a3a7223 */ /* 0x000fe2000001002f */
[----:B------:R-:W-:Y:S01]  /*1540*/  LOP3.LUT P4, RZ, R112, 0xff000000, RZ, 0xc0, !PT ;  /* 0xff00000070ff7812 */ /* 0x000fe2000788c0ff */
[----:B------:R-:W-:Y:S02]  /*1550*/  FADD.FTZ R65, R65, -R60 ;  /* 0x8000003c41417221 */ /* 0x000fe40000010000 */
[----:B------:R-:W-:-:S02]  /*1560*/  FMUL.FTZ R48, R48, R106 ;  /* 0x0000006a30307220 */ /* 0x000fc40000410000 */
[----:B------:R-:W-:Y:S02]  /*1570*/  @P0 FADD.FTZ R53, R26, R53 ;  /* 0x000000351a350221 */ /* 0x000fe40000010000 */
[----:B------:R-:W-:Y:S02]  /*1580*/  FFMA.FTZ R50, R50, R46, R47 ;  /* 0x0000002e32327223 */ /* 0x000fe4000001002f */
[----:B------:R-:W-:Y:S02]  /*1590*/  FADD.FTZ R63, R63, -R58 ;  /* 0x8000003a3f3f7221 */ /* 0x000fe40000010000 */
[----:B------:R-:W-:Y:S01]  /*15a0*/  FMUL.FTZ R58, R110, R65 ;  /* 0x000000416e3a7220 */ /* 0x000fe20000410000 */
[----:B------:R-:W-:Y:S01]  /*15b0*/  IADD3 R65, R105, 0x80, RZ ;  /* 0x0000008069417810 */ /* 0x000fe20007ffe0ff */
[----:B------:R-:W-:Y:S02]  /*15c0*/  FMUL.FTZ R51, R51, R106 ;  /* 0x0000006a33337220 */ /* 0x000fe40000410000 */
[----:B------:R-:W-:-:S02]  /*15d0*/  FMUL.FTZ R40, R48, c[0x0][0x1e8] ;  /* 0x00007a0030287a20 */ /* 0x000fc40000410000 */
[-C--:B------:R-:W-:Y:S02]  /*15e0*/  FMUL.FTZ R41, R53, R106.reuse ;  /* 0x0000006a35297220 */ /* 0x080fe40000410000 */
[----:B------:R-:W-:Y:S02]  /*15f0*/  FADD.FTZ R55, R55, -R50 ;  /* 0x8000003237377221 */ /* 0x000fe40000010000 */
[----:B------:R-:W-:Y:S02]  /*1600*/  @P0 FADD.FTZ R58, R29, R58 ;  /* 0x0000003a1d3a0221 */ /* 0x000fe40000010000 */
[----:B------:R-:W-:Y:S02]  /*1610*/  FMUL.FTZ R113, R113, R106 ;  /* 0x0000006a71717220 */ /* 0x000fe40000410000 */
[----:B------:R-:W-:Y:S01]  /*1620*/  FMUL.FTZ R48, R51, c[0x0][0x1e8] ;  /* 0x00007a0033307a20 */ /* 0x000fe20000410000 */
[----:B------:R-:W-:Y:S01]  /*1630*/  SEL R51, R40, RZ, P4 ;  /* 0x000000ff28337207 */ /* 0x000fe20002000000 */
[----:B------:R-:W-:Y:S01]  /*1640*/  @P0 FADD.FTZ R52, R25, R52 ;  /* 0x0000003419340221 */ /* 0x000fe20000010000 */
[----:B------:R-:W-:Y:S01]  /*1650*/  LOP3.LUT P4, RZ, R111, 0xff0000, RZ, 0xc0, !PT ;  /* 0x00ff00006fff7812 */ /* 0x000fe2000788c0ff */
[----:B------:R-:W-:Y:S01]  /*1660*/  FMUL.FTZ R41, R41, c[0x0][0x1e8] ;  /* 0x00007a0029297a20 */ /* 0x000fe20000410000 */
[----:B------:R-:W-:Y:S01]  /*1670*/  SEL R48, R48, RZ, P5 ;  /* 0x000000ff30307207 */ /* 0x000fe20002800000 */
[C---:B------:R-:W-:Y:S01]  /*1680*/  FMUL.FTZ R57, R110.reuse, R55 ;  /* 0x000000376e397220 */ /* 0x040fe20000410000 */
[----:B------:R-:W-:Y:S01]  /*1690*/  LOP3.LUT P5, RZ, R111, 0xff, RZ, 0xc0, !PT ;  /* 0x000000ff6fff7812 */ /* 0x000fe200078ac0ff */
[----:B------:R-:W-:-:S02]  /*16a0*/  FMUL.FTZ R54, R110, R63 ;  /* 0x0000003f6e367220 */ /* 0x000fc40000410000 */
[----:B------:R-:W-:Y:S02]  /*16b0*/  FMUL.FTZ R43, R58, R106 ;  /* 0x0000006a3a2b7220 */ /* 0x000fe40000410000 */
[-CC-:B------:R-:W-:Y:S02]  /*16c0*/  FFMA.FTZ R59, R59, R46.reuse, R47.reuse ;  /* 0x0000002e3b3b7223 */ /* 0x180fe4000001002f */
[-CC-:B------:R-:W-:Y:S02]  /*16d0*/  FFMA.FTZ R61, R61, R46.reuse, R47.reuse ;  /* 0x0000002e3d3d7223 */ /* 0x180fe4000001002f */
[-CC-:B------:R-:W-:Y:S02]  /*16e0*/  FFMA.FTZ R62, R62, R46.reuse, R47.reuse ;  /* 0x0000002e3e3e7223 */ /* 0x180fe4000001002f */
[----:B------:R-:W-:Y:S01]  /*16f0*/  FMUL.FTZ R50, R113, c[0x0][0x1e8] ;  /* 0x00007a0071327a20 */ /* 0x000fe20000410000 */
[----:B------:R-:W-:Y:S01]  /*1700*/  SEL R113, RZ, 0x1, P3 ;  /* 0x00000001ff717807 */ /* 0x000fe20001800000 */
[----:B------:R-:W-:-:S02]  /*1710*/  FFMA.FTZ R121, R121, R46, R47 ;  /* 0x0000002e79797223 */ /* 0x000fc4000001002f */
[-CC-:B------:R-:W-:Y:S01]  /*1720*/  FFMA.FTZ R120, R120, R46.reuse, R47.reuse ;  /* 0x0000002e78787223 */ /* 0x180fe2000001002f */
[----:B------:R-:W-:Y:S01]  /*1730*/  SEL R50, R50, RZ, P6 ;  /* 0x000000ff32327207 */ /* 0x000fe20003000000 */
[-CC-:B------:R-:W-:Y:S01]  /*1740*/  FFMA.FTZ R123, R123, R46.reuse, R47.reuse ;  /* 0x0000002e7b7b7223 */ /* 0x180fe2000001002f */
[----:B------:R-:W-:Y:S01]  /*1750*/  LOP3.LUT P6, RZ, R111, 0xff00, RZ, 0xc0, !PT ;  /* 0x0000ff006fff7812 */ /* 0x000fe200078cc0ff */
[----:B------:R-:W-:Y:S01]  /*1760*/  FFMA.FTZ R122, R122, R46, R47 ;  /* 0x0000002e7a7a7223 */ /* 0x000fe2000001002f */
[----:B------:R-:W-:Y:S01]  /*1770*/  SEL R46, R41, RZ, P4 ;  /* 0x000000ff292e7207 */ /* 0x000fe20002000000 */
[----:B------:R-:W-:Y:S01]  /*1780*/  FMUL.FTZ R40, R52, R106 ;  /* 0x0000006a34287220 */ /* 0x000fe20000410000 */
[----:B------:R-:W-:Y:S01]  /*1790*/  LOP3.LUT P4, RZ, R109, 0xff00, RZ, 0xc0, !PT ;  /* 0x0000ff006dff7812 */ /* 0x000fe2000788c0ff */
[----:B------:R-:W-:Y:S02]  /*17a0*/  @P0 FADD.FTZ R57, R24, R57 ;  /* 0x0000003918390221 */ /* 0x000fe40000010000 */
[----:B------:R-:W-:-:S02]  /*17b0*/  @P0 FADD.FTZ R54, R27, R54 ;  /* 0x000000361b360221 */ /* 0x000fc40000010000 */
[----:B------:R-:W-:Y:S02]  /*17c0*/  FMUL.FTZ R41, R43, c[0x0][0x1e8] ;  /* 0x00007a002b297a20 */ /* 0x000fe40000410000 */
[----:B------:R-:W-:Y:S01]  /*17d0*/  FADD.FTZ R43, R64, -R59 ;  /* 0x8000003b402b7221 */ /* 0x000fe20000010000 */
[----:B------:R-:W-:Y:S01]  /*17e0*/  @P2 SEL R55, R54, R39, P1 ;  /* 0x0000002736372207 */ /* 0x000fe20000800000 */
[----:B------:R-:W-:Y:S01]  /*17f0*/  FADD.FTZ R61, R66, -R61 ;  /* 0x8000003d423d7221 */ /* 0x000fe20000010000 */
[----:B------:R-:W-:Y:S01]  /*1800*/  MOV R64, 0x10 ;  /* 0x0000001000407802 */ /* 0x000fe20000000f00 */
[----:B------:R-:W-:Y:S01]  /*1810*/  FADD.FTZ R67, R67, -R62 ;  /* 0x8000003e43437221 */ /* 0x000fe20000010000 */
[----:B------:R-:W-:Y:S01]  /*1820*/  SEL R41, R41, RZ, P4 ;  /* 0x000000ff29297207 */ /* 0x000fe20002000000 */
[----:B------:R-:W-:Y:S01]  /*1830*/  FMUL.FTZ R45, R40, c[0x0][0x1e8] ;  /* 0x00007a00282d7a20 */ /* 0x000fe20000410000 */
[----:B------:R-:W-:Y:S01]  /*1840*/  LOP3.LUT P4, RZ, R109, 0xff000000, RZ, 0xc0, !PT ;  /* 0xff0000006dff7812 */ /* 0x000fe2000788c0ff */
[----:B------:R-:W-:-:S02]  /*1850*/  FMUL.FTZ R40, R57, R106 ;  /* 0x0000006a39287220 */ /* 0x000fc40000410000 */
[----:B------:R-:W-:Y:S01]  /*1860*/  FMUL.FTZ R42, R54, R106 ;  /* 0x0000006a362a7220 */ /* 0x000fe20000410000 */
[----:B------:R-:W-:Y:S01]  /*1870*/  SEL R45, R45, RZ, P6 ;  /* 0x000000ff2d2d7207 */ /* 0x000fe20003000000 */
[----:B------:R-:W-:Y:S01]  /*1880*/  FADD.FTZ R121, R68, -R121 ;  /* 0x8000007944797221 */ /* 0x000fe20000010000 */
[----:B------:R-:W-:Y:S01]  /*1890*/  LOP3.LUT P6, RZ, R111, 0xff000000, RZ, 0xc0, !PT ;  /* 0xff0000006fff7812 */ /* 0x000fe200078cc0ff */
[----:B------:R-:W-:Y:S01]  /*18a0*/  FADD.FTZ R69, R69, -R120 ;  /* 0x8000007845457221 */ /* 0x000fe20000010000 */
[----:B------:R-:W-:Y:S01]  /*18b0*/  @P2 SEL R54, R53, R38, P1 ;  /* 0x0000002635362207 */ /* 0x000fe20000800000 */
[----:B------:R-:W-:Y:S01]  /*18c0*/  FADD.FTZ R123, R70, -R123 ;  /* 0x8000007b467b7221 */ /* 0x000fe20000010000 */
[----:B------:R-:W-:Y:S01]  /*18d0*/  @P2 SEL R53, R52, R37, P1 ;  /* 0x0000002534352207 */ /* 0x000fe20000800000 */
[C---:B------:R-:W-:Y:S01]  /*18e0*/  FMUL.FTZ R59, R110.reuse, R61 ;  /* 0x0000003d6e3b7220 */ /* 0x040fe20000410000 */
[----:B------:R-:W-:Y:S01]  /*18f0*/  @P2 SEL R52, R57, R36, P1 ;  /* 0x0000002439342207 */ /* 0x000fe20000800000 */
[----:B------:R-:W-:Y:S01]  /*1900*/  FMUL.FTZ R63, R110, R43 ;  /* 0x0000002b6e3f7220 */ /* 0x000fe20000410000 */
[----:B------:R-:W-:Y:S01]  /*1910*/  @P2 SEL R57, R58, R37, P1 ;  /* 0x000000253a392207 */ /* 0x000fe20000800000 */
[----:B------:R-:W-:Y:S01]  /*1920*/  FMUL.FTZ R62, R110, R67 ;  /* 0x000000436e3e7220 */ /* 0x000fe20000410000 */
[----:B------:R-:W-:Y:S01]  /*1930*/  IADD3 R67, R105, 0x100, RZ ;  /* 0x0000010069437810 */ /* 0x000fe20007ffe0ff */
[----:B------:R-:W-:-:S02]  /*1940*/  FADD.FTZ R71, R71, -R122 ;  /* 0x8000007a47477221 */ /* 0x000fc40000010000 */
[----:B------:R-:W-:Y:S02]  /*1950*/  FMUL.FTZ R42, R42, c[0x0][0x1e8] ;  /* 0x00007a002a2a7a20 */ /* 0x000fe40000410000 */
[----:B------:R-:W-:Y:S02]  /*1960*/  FMUL.FTZ R40, R40, c[0x0][0x1e8] ;  /* 0x00007a0028287a20 */ /* 0x000fe40000410000 */
[----:B------:R-:W-:Y:S01]  /*1970*/  FMUL.FTZ R121, R110, R121 ;  /* 0x000000796e797220 */ /* 0x000fe20000410000 */
[----:B------:R-:W-:Y:S01]  /*1980*/  SEL R47, R42, RZ, P6 ;  /* 0x000000ff2a2f7207 */ /* 0x000fe20003000000 */
[----:B------:R-:W-:Y:S01]  /*1990*/  FMUL.FTZ R66, R110, R69 ;  /* 0x000000456e427220 */ /* 0x000fe20000410000 */
[----:B------:R-:W-:Y:S01]  /*19a0*/  SEL R44, R40, RZ, P5 ;  /* 0x000000ff282c7207 */ /* 0x000fe20002800000 */
[----:B------:R-:W-:Y:S01]  /*19b0*/  FMUL.FTZ R123, R110, R123 ;  /* 0x0000007b6e7b7220 */ /* 0x000fe20000410000 */
[C---:B------:R-:W-:Y:S01]  /*19c0*/  LOP3.LUT P6, RZ, R109.reuse, 0xff0000, RZ, 0xc0, !PT ;  /* 0x00ff00006dff7812 */ /* 0x040fe200078cc0ff */
[----:B------:R-:W-:Y:S01]  /*19d0*/  @P0 FADD.FTZ R59, R30, R59 ;  /* 0x0000003b1e3b0221 */ /* 0x000fe20000010000 */
[----:B------:R-:W-:Y:S01]  /*19e0*/  LOP3.LUT P5, RZ, R109, 0xff, RZ, 0xc0, !PT ;  /* 0x000000ff6dff7812 */ /* 0x000fe200078ac0ff */
[----:B------:R-:W-:-:S02]  /*19f0*/  @P0 FADD.FTZ R63, R28, R63 ;  /* 0x0000003f1c3f0221 */ /* 0x000fc40000010000 */
[----:B------:R-:W-:Y:S01]  /*1a00*/  @P0 FADD.FTZ R62, R31, R62 ;  /* 0x0000003e1f3e0221 */ /* 0x000fe20000010000 */
[----:B------:R-:W-:Y:S01]  /*1a10*/  @P2 SEL R58, R59, R38, P1 ;  /* 0x000000263b3a2207 */ /* 0x000fe20000800000 */
[----:B------:R-:W-:Y:S01]  /*1a20*/  FMUL.FTZ R110, R110, R71 ;  /* 0x000000476e6e7220 */ /* 0x000fe20000410000 */
[-C--:B------:R-:W-:Y:S01]  /*1a30*/  @P2 SEL R56, R63, R36.reuse, P1 ;  /* 0x000000243f382207 */ /* 0x080fe20000800000 */
[----:B------:R-:W-:Y:S02]  /*1a40*/  @P0 FADD.FTZ R121, R32, R121 ;  /* 0x0000007920790221 */ /* 0x000fe40000010000 */
[----:B------:R-:W-:Y:S02]  /*1a50*/  @P0 FADD.FTZ R66, R33, R66 ;  /* 0x0000004221420221 */ /* 0x000fe40000010000 */
[----:B------:R-:W-:Y:S01]  /*1a60*/  @P0 FADD.FTZ R123, R34, R123 ;  /* 0x0000007b227b0221 */ /* 0x000fe20000010000 */
[----:B------:R-:W-:Y:S01]  /*1a70*/  SEL R36, R121, R36, P1 ;  /* 0x0000002479247207 */ /* 0x000fe20000800000 */
[-C--:B------:R-:W-:Y:S01]  /*1a80*/  FMUL.FTZ R42, R59, R106.reuse ;  /* 0x0000006a3b2a7220 */ /* 0x080fe20000410000 */
[----:B------:R-:W-:Y:S01]  /*1a90*/  SEL R37, R66, R37, P1 ;  /* 0x0000002542257207 */ /* 0x000fe20000800000 */
[----:B------:R-:W-:Y:S01]  /*1aa0*/  FMUL.FTZ R40, R63, R106 ;  /* 0x0000006a3f287220 */ /* 0x000fe20000410000 */
[----:B------:R-:W-:Y:S01]  /*1ab0*/  SEL R38, R123, R38, P1 ;  /* 0x000000267b267207 */ /* 0x000fe20000800000 */
[C---:B------:R-:W-:Y:S01]  /*1ac0*/  FMUL.FTZ R43, R62.reuse, R106 ;  /* 0x0000006a3e2b7220 */ /* 0x040fe20000410000 */
[----:B------:R-:W-:Y:S01]  /*1ad0*/  @P2 SEL R59, R62, R39, P1 ;  /* 0x000000273e3b2207 */ /* 0x000fe20000800000 */
[----:B------:R-:W-:Y:S01]  /*1ae0*/  @P0 FADD.FTZ R110, R35, R110 ;  /* 0x0000006e236e0221 */ /* 0x000fe20000010000 */
[----:B------:R-:W-:Y:S01]  /*1af0*/  LOP3.LUT P0, RZ, R107, 0xff000000, RZ, 0xc0, !PT ;  /* 0xff0000006bff7812 */ /* 0x000fe2000780c0ff */
[----:B------:R-:W-:-:S03]  /*1b00*/  IMAD.WIDE.U32 R60, R105, R64, c[0x0][0x248] ;  /* 0x00009200693c7625 */ /* 0x000fc600078e0040 */
[----:B------:R-:W-:Y:S01]  /*1b10*/  SEL R39, R110, R39, P1 ;  /* 0x000000276e277207 */ /* 0x000fe20000800000 */
[----:B------:R-:W-:Y:S01]  /*1b20*/  FMUL.FTZ R42, R42, c[0x0][0x1e8] ;  /* 0x00007a002a2a7a20 */ /* 0x000fe20000410000 */
[----:B------:R0:W-:Y:S01]  /*1b30*/  STG.E.128 [R60.64], R48 ;  /* 0x000000303c007986 */ /* 0x0001e2000c101d04 */
[----:B------:R-:W-:Y:S02]  /*1b40*/  FMUL.FTZ R43, R43, c[0x0][0x1e8] ;  /* 0x00007a002b2b7a20 */ /* 0x000fe40000410000 */
[----:B------:R-:W-:Y:S01]  /*1b50*/  FMUL.FTZ R40, R40, c[0x0][0x1e8] ;  /* 0x00007a0028287a20 */ /* 0x000fe20000410000 */
[----:B------:R-:W-:Y:S01]  /*1b60*/  SEL R42, R42, RZ, P6 ;  /* 0x000000ff2a2a7207 */ /* 0x000fe20003000000 */
[----:B------:R-:W-:Y:S01]  /*1b70*/  @P2 IMAD.WIDE.U32 R108, R108, R64, c[0x0][0x258] ;  /* 0x000096006c6c2625 */ /* 0x000fe200078e0040 */
[----:B------:R-:W-:Y:S02]  /*1b80*/  SEL R43, R43, RZ, P4 ;  /* 0x000000ff2b2b7207 */ /* 0x000fe40002000000 */
[----:B------:R-:W-:Y:S01]  /*1b90*/  SEL R40, R40, RZ, P5 ;  /* 0x000000ff28287207 */ /* 0x000fe20002800000 */
[-C--:B------:R-:W-:Y:S01]  /*1ba0*/  FMUL.FTZ R121, R121, R106.reuse ;  /* 0x0000006a79797220 */ /* 0x080fe20000410000 */
[----:B------:R1:W-:Y:S01]  /*1bb0*/  @P2 STG.E.128 [R108.64], R52 ;  /* 0x000000346c002986 */ /* 0x0003e2000c101d04 */
[-C--:B------:R-:W-:Y:S01]  /*1bc0*/  FMUL.FTZ R66, R66, R106.reuse ;  /* 0x0000006a42427220 */ /* 0x080fe20000410000 */
[----:B------:R-:W-:Y:S01]  /*1bd0*/  LOP3.LUT P6, RZ, R107, 0xff, RZ, 0xc0, !PT ;  /* 0x000000ff6bff7812 */ /* 0x000fe200078cc0ff */
[-C--:B------:R-:W-:Y:S01]  /*1be0*/  FMUL.FTZ R123, R123, R106.reuse ;  /* 0x0000006a7b7b7220 */ /* 0x080fe20000410000 */
[C---:B------:R-:W-:Y:S01]  /*1bf0*/  LOP3.LUT P4, RZ, R107.reuse, 0xff00, RZ, 0xc0, !PT ;  /* 0x0000ff006bff7812 */ /* 0x040fe2000788c0ff */
[----:B------:R-:W-:Y:S01]  /*1c00*/  FMUL.FTZ R106, R110, R106 ;  /* 0x0000006a6e6a7220 */ /* 0x000fe20000410000 */
[----:B------:R-:W-:Y:S01]  /*1c10*/  LOP3.LUT P5, RZ, R107, 0xff0000, RZ, 0xc0, !PT ;  /* 0x00ff00006bff7812 */ /* 0x000fe200078ac0ff */
[----:B------:R-:W-:Y:S01]  /*1c20*/  @P2 IMAD.WIDE.U32 R62, R103, R64, c[0x0][0x258] ;  /* 0x00009600673e2625 */ /* 0x000fe200078e0040 */
[----:B0-----:R-:W-:-:S03]  /*1c30*/  IADD3 R61, R105, 0x180, RZ ;  /* 0x00000180693d7810 */ /* 0x001fc60007ffe0ff */
[----:B------:R-:W-:Y:S02]  /*1c40*/  FMUL.FTZ R48, R121, c[0x0][0x1e8] ;  /* 0x00007a0079307a20 */ /* 0x000fe40000410000 */
[----:B------:R-:W-:Y:S02]  /*1c50*/  FMUL.FTZ R49, R66, c[0x0][0x1e8] ;  /* 0x00007a0042317a20 */ /* 0x000fe40000410000 */
[----:B------:R-:W-:Y:S01]  /*1c60*/  FMUL.FTZ R50, R123, c[0x0][0x1e8] ;  /* 0x00007a007b327a20 */ /* 0x000fe20000410000 */
[----:B------:R-:W-:Y:S01]  /*1c70*/  SEL R48, R48, RZ, P6 ;  /* 0x000000ff30307207 */ /* 0x000fe20003000000 */
[----:B------:R-:W-:Y:S01]  /*1c80*/  FMUL.FTZ R51, R106, c[0x0][0x1e8] ;  /* 0x00007a006a337a20 */ /* 0x000fe20000410000 */
[----:B------:R-:W-:Y:S01]  /*1c90*/  SEL R49, R49, RZ, P4 ;  /* 0x000000ff31317207 */ /* 0x000fe20002000000 */
[----:B-1----:R-:W-:Y:S01]  /*1ca0*/  IMAD.WIDE.U32 R52, R64, R65, c[0x0][0x248] ;  /* 0x0000920040347625 */ /* 0x002fe200078e0041 */
[----:B------:R-:W-:Y:S02]  /*1cb0*/  SEL R50, R50, RZ, P5 ;  /* 0x000000ff32327207 */ /* 0x000fe40002800000 */
[----:B------:R-:W-:Y:S01]  /*1cc0*/  SEL R51, R51, RZ, P0 ;  /* 0x000000ff33337207 */ /* 0x000fe20000000000 */
[----:B------:R-:W-:Y:S01]  /*1cd0*/  @P2 IMAD.WIDE.U32 R104, R104, R64, c[0x0][0x258] ;  /* 0x0000960068682625 */ /* 0x000fe200078e0040 */
[----:B------:R0:W-:Y:S01]  /*1ce0*/  STG.E.128 [R52.64], R44 ;  /* 0x0000002c34007986 */ /* 0x0001e2000c101d04 */
[----:B------:R-:W-:-:S02]  /*1cf0*/  ISETP.GE.AND P0, PT, R102, c[0x0][0x164], PT ;  /* 0x0000590066007a0c */ /* 0x000fc40003f06270 */
[C---:B------:R-:W-:Y:S01]  /*1d00*/  IMAD.WIDE.U32 R54, R64.reuse, R67, c[0x0][0x248] ;  /* 0x0000920040367625 */ /* 0x040fe200078e0043 */
[----:B------:R0:W-:Y:S03]  /*1d10*/  @P2 STG.E.128 [R104.64], R56 ;  /* 0x0000003868002986 */ /* 0x0001e6000c101d04 */
[----:B------:R-:W-:Y:S01]  /*1d20*/  IMAD.WIDE.U32 R60, R64, R61, c[0x0][0x248] ;  /* 0x00009200403c7625 */ /* 0x000fe200078e003d */
[----:B------:R0:W-:Y:S04]  /*1d30*/  STG.E.128 [R54.64], R40 ;  /* 0x0000002836007986 */ /* 0x0001e8000c101d04 */
[----:B------:R0:W-:Y:S04]  /*1d40*/  @P2 STG.E.128 [R62.64], R36 ;  /* 0x000000243e002986 */ /* 0x0001e8000c101d04 */
[----:B------:R0:W-:Y:S02]  /*1d50*/  STG.E.128 [R60.64], R48 ;  /* 0x000000303c007986 */ /* 0x0001e4000c101d04 */
[----:B0-----:R-:W-:Y:S01]  /*1d60*/  @P0 CALL.REL.NOINC `(.L_x_5780) ;  /* 0x0000001000000944 */ /* 0x001fe20003c00000 */
[----:B------:R-:W-:Y:S05]  /*1d70*/  BRA `(.L_x_5781) ;  /* 0xffffe72000007947 */ /* 0x000fea000383ffff */
.L_x_5780:
        /* <DEDUP_REMOVED lines=28> */
.L_x_5776:
[----:B------:R-:W0:Y:S01]  /*1f40*/  S2UR UR6, SR_CTAID.X ;  /* 0x00000000000679c3 */ /* 0x000e220000002500 */
[----:B------:R-:W-:Y:S01]  /*1f50*/  HFMA2.MMA R5, -RZ, RZ, 0, 9.5367431640625e-07 ;  /* 0x00000010ff057435 */ /* 0x000fe200000001ff */
[C---:B0-----:R-:W-:Y:S02]  /*1f60*/  LEA.HI R0, R13.reuse, UR6, RZ, 0x19 ;  /* 0x000000060d007c11 */ /* 0x041fe4000f8fc8ff */
        /* <DEDUP_REMOVED lines=14> */
.L_x_5777:
[----:B------:R-:W-:Y:S01]  /*2050*/  HFMA2.MMA R46, -RZ, RZ, 0, 9.5367431640625e-07 ;  /* 0x00000010ff2e7435 */ /* 0x000fe200000001ff */
[----:B------:R-:W-:-:S02]  /*2060*/  MOV R49, R42 ;  /* 0x0000002a00317202 */ /* 0x000fc40000000f00 */
[----:B------:R-:W-:Y:S02]  /*2070*/  MOV R47, 0x1f ;  /* 0x0000001f002f7802 */ /* 0x000fe40000000f00 */
[----:B------:R-:W-:Y:S02]  /*2080*/  MOV R44, 0xffffffff ;  /* 0xffffffff002c7802 */ /* 0x000fe40000000f00 */
[----:B------:R-:W-:Y:S02]  /*2090*/  MOV R40, 0x20b0 ;  /* 0x000020b000287802 */ /* 0x000fe40000000f00 */
[----:B-----5:R-:W-:Y:S05]  /*20a0*/  CALL.REL.NOINC `($__internal_169_$__cuda_sm70_shflsync_down_p) ;  /* 0x0000046000007944 */ /* 0x020fea0003c00000 */
[----:B-1----:R-:W-:Y:S01]  /*20b0*/  MOV R45, R46 ;  /* 0x0000002e002d7202 */ /* 0x002fe20000000f00 */
[----:B0-----:R-:W-:Y:S05]  /*20c0*/  BRA `(.L_x_5782) ;  /* 0xffffeea000007947 */ /* 0x001fea000383ffff */
.L_x_5778:
[----:B------:R-:W-:Y:S01]  /*20d0*/  HFMA2.MMA R46, -RZ, RZ, 0, 9.5367431640625e-07 ;  /* 0x00000010ff2e7435 */ /* 0x000fe200000001ff */
[----:B------:R-:W-:Y:S02]  /*20e0*/  MOV R49, R43 ;  /* 0x0000002b00317202 */ /* 0x000fe40000000f00 */
[----:B------:R-:W-:Y:S02]  /*20f0*/  MOV R47, 0x1f ;  /* 0x0000001f002f7802 */ /* 0x000fe40000000f00 */
[----:B------:R-:W-:-:S02]  /*2100*/  MOV R44, 0xffffffff ;  /* 0xffffffff002c7802 */ /* 0x000fc40000000f00 */
[----:B------:R-:W-:Y:S02]  /*2110*/  MOV R40, 0x2130 ;  /* 0x0000213000287802 */ /* 0x000fe40000000f00 */
[----:B01---5:R-:W-:Y:S05]  /*2120*/  CALL.REL.NOINC `($__internal_169_$__cuda_sm70_shflsync_down_p) ;  /* 0x000003e000007944 */ /* 0x023fea0003c00000 */
[----:B------:R-:W-:Y:S01]  /*2130*/  FADD.FTZ R42, R42, R45 ;  /* 0x0000002d2a2a7221 */ /* 0x000fe20000010000 */
[----:B0-----:R-:W-:Y:S01]  /*2140*/  MOV R47, 0x1f ;  /* 0x0000001f002f7802 */ /* 0x001fe20000000f00 */
[----:B-1----:R-:W-:Y:S01]  /*2150*/  FADD.FTZ R43, R43, R46 ;  /* 0x0000002e2b2b7221 */ /* 0x002fe20000010000 */
[----:B------:R-:W-:Y:S01]  /*2160*/  HFMA2.MMA R46, -RZ, RZ, 0, 4.76837158203125e-07 ;  /* 0x00000008ff2e7435 */ /* 0x000fe200000001ff */
[----:B------:R-:W-:Y:S02]  /*2170*/  MOV R44, 0xffffffff ;  /* 0xffffffff002c7802 */ /* 0x000fe40000000f00 */
[----:B------:R-:W-:Y:S02]  /*2180*/  MOV R49, R42 ;  /* 0x0000002a00317202 */ /* 0x000fe40000000f00 */
[----:B------:R-:W-:Y:S02]  /*2190*/  MOV R40, 0x21b0 ;  /* 0x000021b000287802 */ /* 0x000fe40000000f00 */
[----:B------:R-:W-:Y:S05]  /*21a0*/  CALL.REL.NOINC `($__internal_169_$__cuda_sm70_shflsync_down_p) ;  /* 0x0000036000007944 */ /* 0x000fea0003c00000 */
[----:B-1----:R-:W-:Y:S01]  /*21b0*/  MOV R45, R46 ;  /* 0x0000002e002d7202 */ /* 0x002fe20000000f00 */
[----:B------:R-:W-:Y:S01]  /*21c0*/  HFMA2.MMA R46, -RZ, RZ, 0, 4.76837158203125e-07 ;  /* 0x00000008ff2e7435 */ /* 0x000fe200000001ff */
[----:B0-----:R-:W-:-:S02]  /*21d0*/  MOV R49, R43 ;  /* 0x0000002b00317202 */ /* 0x001fc40000000f00 */
[----:B------:R-:W-:Y:S02]  /*21e0*/  MOV R47, 0x1f ;  /* 0x0000001f002f7802 */ /* 0x000fe40000000f00 */
[----:B------:R-:W-:Y:S02]  /*21f0*/  MOV R44, 0xffffffff ;  /* 0xffffffff002c7802 */ /* 0x000fe40000000f00 */
[----:B------:R-:W-:Y:S02]  /*2200*/  MOV R40, 0x2220 ;  /* 0x0000222000287802 */ /* 0x000fe40000000f00 */
[----:B------:R-:W-:Y:S05]  /*2210*/  CALL.REL.NOINC `($__internal_169_$__cuda_sm70_shflsync_down_p) ;  /* 0x000002f000007944 */ /* 0x000fea0003c00000 */
[----:B------:R-:W-:Y:S01]  /*2220*/  FADD.FTZ R42, R45, R42 ;  /* 0x0000002a2d2a7221 */ /* 0x000fe20000010000 */
[----:B0-----:R-:W-:Y:S01]  /*2230*/  MOV R47, 0x1f ;  /* 0x0000001f002f7802 */ /* 0x001fe20000000f00 */
[----:B-1----:R-:W-:Y:S01]  /*2240*/  FADD.FTZ R43, R43, R46 ;  /* 0x0000002e2b2b7221 */ /* 0x002fe20000010000 */
[----:B------:R-:W-:Y:S01]  /*2250*/  HFMA2.MMA R46, -RZ, RZ, 0, 2.384185791015625e-07 ;  /* 0x00000004ff2e7435 */ /* 0x000fe200000001ff */
[----:B------:R-:W-:Y:S02]  /*2260*/  MOV R44, 0xffffffff ;  /* 0xffffffff002c7802 */ /* 0x000fe40000000f00 */
[----:B------:R-:W-:-:S02]  /*2270*/  MOV R49, R42 ;  /* 0x0000002a00317202 */ /* 0x000fc40000000f00 */
[----:B------:R-:W-:Y:S02]  /*2280*/  MOV R40, 0x22a0 ;  /* 0x000022a000287802 */ /* 0x000fe40000000f00 */
[----:B------:R-:W-:Y:S05]  /*2290*/  CALL.REL.NOINC `($__internal_169_$__cuda_sm70_shflsync_down_p) ;  /* 0x0000027000007944 */ /* 0x000fea0003c00000 */
[----:B-1----:R-:W-:Y:S01]  /*22a0*/  MOV R45, R46 ;  /* 0x0000002e002d7202 */ /* 0x002fe20000000f00 */
[----:B------:R-:W-:Y:S01]  /*22b0*/  HFMA2.MMA R46, -RZ, RZ, 0, 2.384185791015625e-07 ;  /* 0x00000004ff2e7435 */ /* 0x000fe200000001ff */
[----:B0-----:R-:W-:Y:S02]  /*22c0*/  MOV R49, R43 ;  /* 0x0000002b00317202 */ /* 0x001fe40000000f00 */
[----:B------:R-:W-:Y:S02]  /*22d0*/  MOV R47, 0x1f ;  /* 0x0000001f002f7802 */ /* 0x000fe40000000f00 */
[----:B------:R-:W-:Y:S02]  /*22e0*/  MOV R44, 0xffffffff ;  /* 0xffffffff002c7802 */ /* 0x000fe40000000f00 */
[----:B------:R-:W-:Y:S02]  /*22f0*/  MOV R40, 0x2310 ;  /* 0x0000231000287802 */ /* 0x000fe40000000f00 */
[----:B------:R-:W-:Y:S05]  /*2300*/  CALL.REL.NOINC `($__internal_169_$__cuda_sm70_shflsync_down_p) ;  /* 0x0000020000007944 */ /* 0x000fea0003c00000 */
[----:B------:R-:W-:Y:S01]  /*2310*/  FADD.FTZ R42, R45, R42 ;  /* 0x0000002a2d2a7221 */ /* 0x000fe20000010000 */
[----:B0-----:R-:W-:Y:S01]  /*2320*/  MOV R47, 0x1f ;  /* 0x0000001f002f7802 */ /* 0x001fe20000000f00 */
[----:B-1----:R-:W-:Y:S01]  /*2330*/  FADD.FTZ R43, R43, R46 ;  /* 0x0000002e2b2b7221 */ /* 0x002fe20000010000 */
[----:B------:R-:W-:Y:S01]  /*2340*/  HFMA2.MMA R46, -RZ, RZ, 0, 1.1920928955078125e-07 ;  /* 0x00000002ff2e7435 */ /* 0x000fe200000001ff */
[----:B------:R-:W-:-:S02]  /*2350*/  MOV R44, 0xffffffff ;  /* 0xffffffff002c7802 */ /* 0x000fc40000000f00 */
[----:B------:R-:W-:Y:S02]  /*2360*/  MOV R49, R42 ;  /* 0x0000002a00317202 */ /* 0x000fe40000000f00 */
[----:B------:R-:W-:Y:S02]  /*2370*/  MOV R40, 0x2390 ;  /* 0x0000239000287802 */ /* 0x000fe40000000f00 */
[----:B------:R-:W-:Y:S05]  /*2380*/  CALL.REL.NOINC `($__internal_169_$__cuda_sm70_shflsync_down_p) ;  /* 0x0000018000007944 */ /* 0x000fea0003c00000 */
[----:B-1----:R-:W-:Y:S01]  /*2390*/  MOV R45, R46 ;  /* 0x0000002e002d7202 */ /* 0x002fe20000000f00 */
[----:B------:R-:W-:Y:S01]  /*23a0*/  HFMA2.MMA R46, -RZ, RZ, 0, 1.1920928955078125e-07 ;  /* 0x00000002ff2e7435 */ /* 0x000fe200000001ff */
[----:B0-----:R-:W-:Y:S02]  /*23b0*/  MOV R49, R43 ;  /* 0x0000002b00317202 */ /* 0x001fe40000000f00 */
[----:B------:R-:W-:Y:S02]  /*23c0*/  MOV R47, 0x1f ;  /* 0x0000001f002f7802 */ /* 0x000fe40000000f00 */
[----:B------:R-:W-:Y:S02]  /*23d0*/  MOV R44, 0xffffffff ;  /* 0xffffffff002c7802 */ /* 0x000fe40000000f00 */
[----:B------:R-:W-:-:S02]  /*23e0*/  MOV R40, 0x2400 ;  /* 0x0000240000287802 */ /* 0x000fc40000000f00 */
[----:B------:R-:W-:Y:S05]  /*23f0*/  CALL.REL.NOINC `($__internal_169_$__cuda_sm70_shflsync_down_p) ;  /* 0x0000011000007944 */ /* 0x000fea0003c00000 */
[----:B------:R-:W-:Y:S01]  /*2400*/  FADD.FTZ R42, R45, R42 ;  /* 0x0000002a2d2a7221 */ /* 0x000fe20000010000 */
[----:B0-----:R-:W-:Y:S01]  /*2410*/  MOV R47, 0x1f ;  /* 0x0000001f002f7802 */ /* 0x001fe20000000f00 */
[----:B-1----:R-:W-:Y:S01]  /*2420*/  FADD.FTZ R43, R43, R46 ;  /* 0x0000002e2b2b7221 */ /* 0x002fe20000010000 */
[----:B------:R-:W-:Y:S01]  /*2430*/  HFMA2.MMA R46, -RZ, RZ, 0, 5.9604644775390625e-08 ;  /* 0x00000001ff2e7435 */ /* 0x000fe200000001ff */
[----:B------:R-:W-:-:S02]  /*2440*/  MOV R44, 0xffffffff ;  /* 0xffffffff002c7802 */ /* 0x000fc40000000f00 */
[----:B------:R-:W-:Y:S02]  /*2450*/  MOV R49, R42 ;  /* 0x0000002a00317202 */ /* 0x000fe40000000f00 */
[----:B------:R-:W-:Y:S02]  /*2460*/  MOV R40, 0x2480 ;  /* 0x0000248000287802 */ /* 0x000fe40000000f00 */
[----:B------:R-:W-:Y:S05]  /*2470*/  CALL.REL.NOINC `($__internal_169_$__cuda_sm70_shflsync_down_p) ;  /* 0x0000009000007944 */ /* 0x000fea0003c00000 */
[----:B-1----:R-:W-:Y:S01]  /*2480*/  MOV R45, R46 ;  /* 0x0000002e002d7202 */ /* 0x002fe20000000f00 */
[----:B------:R-:W-:Y:S01]  /*2490*/  HFMA2.MMA R46, -RZ, RZ, 0, 5.9604644775390625e-08 ;  /* 0x00000001ff2e7435 */ /* 0x000fe200000001ff */
[----:B0-----:R-:W-:Y:S02]  /*24a0*/  MOV R49, R43 ;  /* 0x0000002b00317202 */ /* 0x001fe40000000f00 */
[----:B------:R-:W-:Y:S02]  /*24b0*/  MOV R47, 0x1f ;  /* 0x0000001f002f7802 */ /* 0x000fe40000000f00 */
[----:B------:R-:W-:Y:S02]  /*24c0*/  MOV R44, 0xffffffff ;  /* 0xffffffff002c7802 */ /* 0x000fe40000000f00 */
[----:B------:R-:W-:-:S02]  /*24d0*/  MOV R40, 0x24f0 ;  /* 0x000024f000287802 */ /* 0x000fc40000000f00 */
[----:B------:R-:W-:Y:S05]  /*24e0*/  CALL.REL.NOINC `($__internal_169_$__cuda_sm70_shflsync_down_p) ;  /* 0x0000002000007944 */ /* 0x000fea0003c00000 */
[----:B-1----:R-:W-:Y:S01]  /*24f0*/  MOV R40, R46 ;  /* 0x0000002e00287202 */ /* 0x002fe20000000f00 */
[----:B0-----:R-:W-:Y:S05]  /*2500*/  BRA `(.L_x_5783) ;  /* 0xffffeb8000007947 */ /* 0x001fea000383ffff */
        .weak           $__internal_169_$__cuda_sm70_shflsync_down_p
        .type           $__internal_169_$__cuda_sm70_shflsync_down_p,@function
        .size           $__internal_169_$__cuda_sm70_shflsync_down_p,(.L_x_6971 - $__internal_169_$__cuda_sm70_shflsync_down_p)
$__internal_169_$__cuda_sm70_shflsync_down_p:
[----:B------:R-:W-:Y:S01]  /*2510*/  HFMA2.MMA R41, -RZ, RZ, 0, 0 ;  /* 0x00000000ff297435 */ /* 0x000fe200000001ff */
[----:B------:R-:W-:Y:S04]  /*2520*/  WARPSYNC R44 ;  /* 0x0000002c00007348 */ /* 0x000fe80003800000 */
[----:B------:R0:W1:Y:S01]  /*2530*/  SHFL.DOWN PT, R46, R49, R46, R47 ;  /* 0x0800002e312e7389 */ /* 0x00006200000e002f */
[----:B------:R-:W-:Y:S05]  /*2540*/  RET.REL.NODEC R40 `(_ZN10layer_norm13ln_bwd_kernelINS_13Kernel_traitsI6__halfffffjLj2048ELj1ELj1ELj4ELj16ENS_18Kernel_traits_baseILj2048ES2_ffffjLj128EEEEELb1ELb0ELb0ELb1EEEvNS_9BwdParamsE) ;  /* 0xffffdab028007950 */ /* 0x000fea0003c3ffff */
.L_x_5784:
        /* <DEDUP_REMOVED lines=11> */
.L_x_6971:


//--------------------- .text._ZN10layer_norm22ln_bwd_finalize_kernelINS_22Kernel_traits_finalizeILj2048E6__halfffffjLb0ELj1024ELj4ENS_18Kernel_traits_baseILj2048ES2_ffffjLj1024EEEEELb0ELb0EEEvNS_9BwdParamsE --------------------------
	.section	.text._ZN10layer_norm22ln_bwd_finalize_kernelINS_22Kernel_traits_finalizeILj2048E6__halfffffjLb0ELj1024ELj4ENS_18Kernel_traits_baseILj2048ES2_ffffjLj1024EEEEELb0ELb0EEEvNS_9BwdParamsE,"ax",@progbits
	.sectioninfo	@"SHI_REGISTERS=30"
	.align	128
        .global         _ZN10layer_norm22ln_bwd_finalize_kernelINS_22Kernel_traits_finalizeILj2048E6__halfffffjLb0ELj1024ELj4ENS_18Kernel_traits_baseILj2048ES2_ffffjLj1024EEEEELb0ELb0EEEvNS_9BwdParamsE
        .type           _ZN10layer_norm22ln_bwd_finalize_kernelINS_22Kernel_traits_finalizeILj2048E6__halfffffjLb0ELj1024ELj4ENS_18Kernel_traits_baseILj2048ES2_ffffjLj1024EEEEELb0ELb0EEEvNS_9BwdParamsE,@function
        .size           _ZN10layer_norm22ln_bwd_finalize_kernelINS_22Kernel_traits_finalizeILj2048E6__halfffffjLb0ELj1024ELj4ENS_18Kernel_traits_baseILj2048ES2_ffffjLj1024EEEEELb0ELb0EEEvNS_9BwdParamsE,(.L_x_6972 - _ZN10layer_norm22ln_bwd_finalize_kernelINS_22Kernel_traits_finalizeILj2048E6__halfffffjLb0ELj1024ELj4ENS_18Kernel_traits_baseILj2048ES2_ffffjLj1024EEEEELb0ELb0EEEvNS_9BwdParamsE)
        .other          _ZN10layer_norm22ln_bwd_finalize_kernelINS_22Kernel_traits_finalizeILj2048E6__halfffffjLb0ELj1024ELj4ENS_18Kernel_traits_baseILj2048ES2_ffffjLj1024EEEEELb0ELb0EEEvNS_9BwdParamsE,@"STO_CUDA_ENTRY STV_DEFAULT"
_ZN10layer_norm22ln_bwd_finalize_kernelINS_22Kernel_traits_finalizeILj2048E6__halfffffjLb0ELj1024ELj4ENS_18Kernel_traits_baseILj2048ES2_ffffjLj1024EEEEELb0ELb0EEEvNS_9BwdParamsE:
.text._ZN10layer_norm22ln_bwd_finalize_kernelINS_22Kernel_traits_finalizeILj2048E6__halfffffjLb0ELj1024ELj4ENS_18Kernel_traits_baseILj2048ES2_ffffjLj1024EEEEELb0ELb0EEEvNS_9BwdParamsE:
        /* <DEDUP_REMOVED lines=19> */
.L_x_5798:
        /* <DEDUP_REMOVED lines=28> */
.L_x_5789:
        /* <DEDUP_REMOVED lines=35> */
.L_x_5788:
[----:B------:R-:W-:Y:S05]  /*0520*/  BSYNC B1 ;  /* 0x0000000000017941 */ /* 0x000fea0003800000 */
.L_x_5787:
        /* <DEDUP_REMOVED lines=23> */
.L_x_5791:
[----:B------:R-:W-:Y:S05]  /*06a0*/  BSYNC B1 ;  /* 0x0000000000017941 */ /* 0x000fea0003800000 */
.L_x_5790:
        /* <DEDUP_REMOVED lines=11> */
.L_x_5792:
[----:B------:R-:W-:Y:S05]  /*0760*/  BSYNC B1 ;  /* 0x0000000000017941 */ /* 0x000fea0003800000 */
.L_x_5786:
[----:B------:R-:W-:Y:S05]  /*0770*/  BSYNC B0 ;  /* 0x0000000000007941 */ /* 0x000fea0003800000 */
.L_x_5785:
        /* <DEDUP_REMOVED lines=11> */
.L_x_5799:
        /* <DEDUP_REMOVED lines=18> */
.L_x_5800:
[----:B---3--:R-:W-:Y:S02]  /*0950*/  FADD.FTZ R4, R4, R9 ;  /* 0x0000000904047221 */ /* 0x008fe40000010000 */
[----:B-12---:R-:W-:-:S03]  /*0960*/  FADD.FTZ R6, R5, R6 ;  /* 0x0000000605067221 */ /* 0x006fc60000010000 */
[----:B------:R1:W-:Y:S04]  /*0970*/  @!P1 STS [R17.X4+0x2000], R4 ;  /* 0x0020000411009388 */ /* 0x0003e80000004800 */
[----:B------:R1:W-:Y:S02]  /*0980*/  @!P1 STS [R17.X4+0x2080], R6 ;  /* 0x0020800611009388 */ /* 0x0003e40000004800 */
.L_x_5793:
        /* <DEDUP_REMOVED lines=17> */
.L_x_5797:
[----:B------:R-:W-:Y:S05]  /*0aa0*/  BSYNC B0 ;  /* 0x0000000000007941 */ /* 0x000fea0003800000 */
.L_x_5796:
[C---:B------:R-:W-:Y:S02]  /*0ab0*/  ISETP.GT.U32.AND P1, PT, R18.reuse, -0x801, PT ;  /* 0xfffff7ff1200780c */ /* 0x040fe40003f24070 */
[----:B------:R-:W-:Y:S02]  /*0ac0*/  IADD3 R18, R18, 0x800, RZ ;  /* 0x0000080012127810 */ /* 0x000fe40007ffe0ff */
[----:B------:R-:W-:-:S09]  /*0ad0*/  IADD3 R19, R19, 0x400, RZ ;  /* 0x0000040013137810 */ /* 0x000fd20007ffe0ff */
[----:B01----:R-:W-:Y:S05]  /*0ae0*/  @P1 BRA `(.L_x_5798) ;  /* 0xfffff64000001947 */ /* 0x003fea000383ffff */
[----:B------:R-:W-:Y:S05]  /*0af0*/  EXIT ;  /* 0x000000000000794d */ /* 0x000fea0003800000 */
.L_x_5794:
[----:B--2---:R-:W-:Y:S01]  /*0b00*/  IMAD.MOV.U32 R9, RZ, RZ, R5 ;  /* 0x000000ffff097224 */ /* 0x004fe200078e0005 */
[----:B------:R-:W-:Y:S01]  /*0b10*/  MOV R8, 0x1 ;  /* 0x0000000100087802 */ /* 0x000fe20000000f00 */
[----:B------:R-:W-:Y:S01]  /*0b20*/  IMAD.MOV.U32 R7, RZ, RZ, 0x1f ;  /* 0x0000001fff077424 */ /* 0x000fe200078e00ff */
[----:B------:R-:W-:Y:S02]  /*0b30*/  MOV R10, 0xffffffff ;  /* 0xffffffff000a7802 */ /* 0x000fe40000000f00 */
[----:B------:R-:W-:Y:S02]  /*0b40*/  MOV R2, 0xb60 ;  /* 0x00000b6000027802 */ /* 0x000fe40000000f00 */
[----:B01----:R-:W-:Y:S05]  /*0b50*/  CALL.REL.NOINC `($__internal_170_$__cuda_sm70_shflsync_bfly_p) ;  /* 0x000003b000007944 */ /* 0x003fea0003c00000 */
[----:B-1----:R-:W-:Y:S01]  /*0b60*/  IMAD.MOV.U32 R2, RZ, RZ, R7 ;  /* 0x000000ffff027224 */ /* 0x002fe200078e0007 */
[----:B0-----:R-:W-:Y:S05]  /*0b70*/  BRA `(.L_x_5799) ;  /* 0xfffffcb000007947 */ /* 0x001fea000383ffff */
.L_x_5795:
[----:B------:R-:W-:Y:S01]  /*0b80*/  HFMA2.MMA R8, -RZ, RZ, 0, 1.1920928955078125e-07 ;  /* 0x00000002ff087435 */ /* 0x000fe200000001ff */
[----:B------:R-:W-:Y:S01]  /*0b90*/  IMAD.MOV.U32 R7, RZ, RZ, 0x1f ;  /* 0x0000001fff077424 */ /* 0x000fe200078e00ff */
[----:B------:R-:W-:Y:S02]  /*0ba0*/  MOV R10, 0xffffffff ;  /* 0xffffffff000a7802 */ /* 0x000fe40000000f00 */
[----:B------:R-:W-:-:S02]  /*0bb0*/  MOV R2, 0xbd0 ;  /* 0x00000bd000027802 */ /* 0x000fc40000000f00 */
[----:B012---:R-:W-:Y:S05]  /*0bc0*/  CALL.REL.NOINC `($__internal_170_$__cuda_sm70_shflsync_bfly_p) ;  /* 0x0000034000007944 */ /* 0x007fea0003c00000 */
[----:B01----:R-:W-:Y:S01]  /*0bd0*/  FADD.FTZ R9, R9, R7 ;  /* 0x0000000709097221 */ /* 0x003fe20000010000 */
[----:B------:R-:W-:Y:S01]  /*0be0*/  HFMA2.MMA R7, -RZ, RZ, 0, 1.847743988037109375e-06 ;  /* 0x0000001fff077435 */ /* 0x000fe200000001ff */
[----:B------:R-:W-:Y:S01]  /*0bf0*/  IMAD.MOV.U32 R8, RZ, RZ, 0x4 ;  /* 0x00000004ff087424 */ /* 0x000fe200078e00ff */
[----:B------:R-:W-:Y:S01]  /*0c00*/  MOV R2, 0xc30 ;  /* 0x00000c3000027802 */ /* 0x000fe20000000f00 */
[----:B------:R-:W-:-:S03]  /*0c10*/  IMAD.MOV.U32 R10, RZ, RZ, -0x1 ;  /* 0xffffffffff0a7424 */ /* 0x000fc600078e00ff */
[----:B------:R-:W-:Y:S05]  /*0c20*/  CALL.REL.NOINC `($__internal_170_$__cuda_sm70_shflsync_bfly_p) ;  /* 0x000002e000007944 */ /* 0x000fea0003c00000 */
[----:B01----:R-:W-:Y:S01]  /*0c30*/  FADD.FTZ R9, R9, R7 ;  /* 0x0000000709097221 */ /* 0x003fe20000010000 */
[----:B------:R-:W-:Y:S01]  /*0c40*/  HFMA2.MMA R7, -RZ, RZ, 0, 1.847743988037109375e-06 ;  /* 0x0000001fff077435 */ /* 0x000fe200000001ff */
[----:B------:R-:W-:Y:S01]  /*0c50*/  MOV R8, 0x8 ;  /* 0x0000000800087802 */ /* 0x000fe20000000f00 */
[----:B------:R-:W-:Y:S01]  /*0c60*/  IMAD.MOV.U32 R10, RZ, RZ, -0x1 ;  /* 0xffffffffff0a7424 */ /* 0x000fe200078e00ff */
[----:B------:R-:W-:-:S03]  /*0c70*/  MOV R2, 0xc90 ;  /* 0x00000c9000027802 */ /* 0x000fc60000000f00 */
[----:B------:R-:W-:Y:S05]  /*0c80*/  CALL.REL.NOINC `($__internal_170_$__cuda_sm70_shflsync_bfly_p) ;  /* 0x0000028000007944 */ /* 0x000fea0003c00000 */
[----:B-1----:R-:W-:Y:S01]  /*0c90*/  FADD.FTZ R6, R9, R7 ;  /* 0x0000000709067221 */ /* 0x002fe20000010000 */
[----:B------:R-:W-:Y:S01]  /*0ca0*/  HFMA2.MMA R7, -RZ, RZ, 0, 1.847743988037109375e-06 ;  /* 0x0000001fff077435 */ /* 0x000fe200000001ff */
[----:B0-----:R-:W-:Y:S01]  /*0cb0*/  MOV R8, 0x10 ;  /* 0x0000001000087802 */ /* 0x001fe20000000f00 */
[----:B------:R-:W-:Y:S01]  /*0cc0*/  IMAD.MOV.U32 R10, RZ, RZ, -0x1 ;  /* 0xffffffffff0a7424 */ /* 0x000fe200078e00ff */
[----:B------:R-:W-:-:S02]  /*0cd0*/  MOV R2, 0xd00 ;  /* 0x00000d0000027802 */ /* 0x000fc40000000f00 */
[----:B------:R-:W-:Y:S02]  /*0ce0*/  MOV R9, R6 ;  /* 0x0000000600097202 */ /* 0x000fe40000000f00 */
[----:B------:R-:W-:Y:S05]  /*0cf0*/  CALL.REL.NOINC `($__internal_170_$__cuda_sm70_shflsync_bfly_p) ;  /* 0x0000021000007944 */ /* 0x000fea0003c00000 */
[----:B0-----:R-:W-:Y:S01]  /*0d00*/  HFMA2.MMA R8, -RZ, RZ, 0, 5.9604644775390625e-08 ;  /* 0x00000001ff087435 */ /* 0x001fe200000001ff */
[----:B-1----:R-:W-:Y:S01]  /*0d10*/  MOV R5, R7 ;  /* 0x0000000700057202 */ /* 0x002fe20000000f00 */
[----:B------:R-:W-:Y:S01]  /*0d20*/  IMAD.MOV.U32 R9, RZ, RZ, R4 ;  /* 0x000000ffff097224 */ /* 0x000fe200078e0004 */
[----:B------:R-:W-:Y:S01]  /*0d30*/  MOV R7, 0x1f ;  /* 0x0000001f00077802 */ /* 0x000fe20000000f00 */
[----:B------:R-:W-:Y:S01]  /*0d40*/  IMAD.MOV.U32 R10, RZ, RZ, -0x1 ;  /* 0xffffffffff0a7424 */ /* 0x000fe200078e00ff */
[----:B------:R-:W-:Y:S02]  /*0d50*/  MOV R2, 0xd70 ;  /* 0x00000d7000027802 */ /* 0x000fe40000000f00 */
[----:B------:R-:W-:Y:S05]  /*0d60*/  CALL.REL.NOINC `($__internal_170_$__cuda_sm70_shflsync_bfly_p) ;  /* 0x000001a000007944 */ /* 0x000fea0003c00000 */
[----:B0-----:R-:W-:Y:S01]  /*0d70*/  HFMA2.MMA R8, -RZ, RZ, 0, 1.1920928955078125e-07 ;  /* 0x00000002ff087435 */ /* 0x001fe200000001ff */
[----:B-1----:R-:W-:Y:S01]  /*0d80*/  FADD.FTZ R9, R4, R7 ;  /* 0x0000000704097221 */ /* 0x002fe20000010000 */
[----:B------:R-:W-:Y:S01]  /*0d90*/  MOV R7, 0x1f ;  /* 0x0000001f00077802 */ /* 0x000fe20000000f00 */
[----:B------:R-:W-:Y:S01]  /*0da0*/  IMAD.MOV.U32 R10, RZ, RZ, -0x1 ;  /* 0xffffffffff0a7424 */ /* 0x000fe200078e00ff */
[----:B------:R-:W-:Y:S02]  /*0db0*/  MOV R2, 0xdd0 ;  /* 0x00000dd000027802 */ /* 0x000fe40000000f00 */
[----:B------:R-:W-:Y:S05]  /*0dc0*/  CALL.REL.NOINC `($__internal_170_$__cuda_sm70_shflsync_bfly_p) ;  /* 0x0000014000007944 */ /* 0x000fea0003c00000 */
[----:B0-----:R-:W-:Y:S01]  /*0dd0*/  HFMA2.MMA R8, -RZ, RZ, 0, 2.384185791015625e-07 ;  /* 0x00000004ff087435 */ /* 0x001fe200000001ff */
[----:B-1----:R-:W-:Y:S01]  /*0de0*/  FADD.FTZ R9, R9, R7 ;  /* 0x0000000709097221 */ /* 0x002fe20000010000 */
[----:B------:R-:W-:Y:S01]  /*0df0*/  MOV R7, 0x1f ;  /* 0x0000001f00077802 */ /* 0x000fe20000000f00 */
[----:B------:R-:W-:Y:S01]  /*0e00*/  IMAD.MOV.U32 R10, RZ, RZ, -0x1 ;  /* 0xffffffffff0a7424 */ /* 0x000fe200078e00ff */
[----:B------:R-:W-:-:S02]  /*0e10*/  MOV R2, 0xe30 ;  /* 0x00000e3000027802 */ /* 0x000fc40000000f00 */
[----:B------:R-:W-:Y:S05]  /*0e20*/  CALL.REL.NOINC `($__internal_170_$__cuda_sm70_shflsync_bfly_p) ;  /* 0x000000e000007944 */ /* 0x000fea0003c00000 */
[----:B0-----:R-:W-:Y:S01]  /*0e30*/  HFMA2.MMA R8, -RZ, RZ, 0, 4.76837158203125e-07 ;  /* 0x00000008ff087435 */ /* 0x001fe200000001ff */
[----:B-1----:R-:W-:Y:S01]  /*0e40*/  FADD.FTZ R9, R9, R7 ;  /* 0x0000000709097221 */ /* 0x002fe20000010000 */
[----:B------:R-:W-:Y:S01]  /*0e50*/  MOV R7, 0x1f ;  /* 0x0000001f00077802 */ /* 0x000fe20000000f00 */
[----:B------:R-:W-:Y:S01]  /*0e60*/  IMAD.MOV.U32 R10, RZ, RZ, -0x1 ;  /* 0xffffffffff0a7424 */ /* 0x000fe200078e00ff */
[----:B------:R-:W-:-:S02]  /*0e70*/  MOV R2, 0xe90 ;  /* 0x00000e9000027802 */ /* 0x000fc40000000f00 */
[----:B------:R-:W-:Y:S05]  /*0e80*/  CALL.REL.NOINC `($__internal_170_$__cuda_sm70_shflsync_bfly_p) ;  /* 0x0000008000007944 */ /* 0x000fea0003c00000 */
[----:B0-----:R-:W-:Y:S01]  /*0e90*/  HFMA2.MMA R8, -RZ, RZ, 0, 9.5367431640625e-07 ;  /* 0x00000010ff087435 */ /* 0x001fe200000001ff */
[----:B-1----:R-:W-:Y:S01]  /*0ea0*/  FADD.FTZ R9, R9, R7 ;  /* 0x0000000709097221 */ /* 0x002fe20000010000 */
[----:B------:R-:W-:Y:S01]  /*0eb0*/  MOV R7, 0x1f ;  /* 0x0000001f00077802 */ /* 0x000fe20000000f00 */
[----:B------:R-:W-:Y:S01]  /*0ec0*/  IMAD.MOV.U32 R10, RZ, RZ, -0x1 ;  /* 0xffffffffff0a7424 */ /* 0x000fe200078e00ff */
[----:B------:R-:W-:-:S02]  /*0ed0*/  MOV R2, 0xef0 ;  /* 0x00000ef000027802 */ /* 0x000fc40000000f00 */
[----:B------:R-:W-:Y:S05]  /*0ee0*/  CALL.REL.NOINC `($__internal_170_$__cuda_sm70_shflsync_bfly_p) ;  /* 0x0000002000007944 */ /* 0x000fea0003c00000 */
[----:B-1----:R-:W-:Y:S01]  /*0ef0*/  MOV R4, R7 ;  /* 0x0000000700047202 */ /* 0x002fe20000000f00 */
[----:B0-----:R-:W-:Y:S05]  /*0f00*/  BRA `(.L_x_5800) ;  /* 0xfffffa4000007947 */ /* 0x001fea000383ffff */
        .weak           $__internal_170_$__cuda_sm70_shflsync_bfly_p
        .type           $__internal_170_$__cuda_sm70_shflsync_bfly_p,@function
        .size           $__internal_170_$__cuda_sm70_shflsync_bfly_p,(.L_x_6972 - $__internal_170_$__cuda_sm70_shflsync_bfly_p)
$__internal_170_$__cuda_sm70_shflsync_bfly_p:
[----:B------:R-:W-:Y:S01]  /*0f10*/  HFMA2.MMA R3, -RZ, RZ, 0, 0 ;  /* 0x00000000ff037435 */ /* 0x000fe200000001ff */
[----:B------:R-:W-:Y:S04]  /*0f20*/  WARPSYNC R10 ;  /* 0x0000000a00007348 */ /* 0x000fe80003800000 */
[----:B------:R0:W1:Y:S01]  /*0f30*/  SHFL.BFLY PT, R7, R9, R8, R7 ;  /* 0x0c00000809077389 */ /* 0x00006200000e0007 */
[----:B------:R-:W-:Y:S05]  /*0f40*/  RET.REL.NODEC R2 `(_ZN10layer_norm22ln_bwd_finalize_kernelINS_22Kernel_traits_finalizeILj2048E6__halfffffjLb0ELj1024ELj4ENS_18Kernel_traits_baseILj2048ES2_ffffjLj1024EEEEELb0ELb0EEEvNS_9BwdParamsE) ;  /* 0xfffff0b002007950 */ /* 0x000fea0003c3ffff */
.L_x_5801:
        /* <DEDUP_REMOVED lines=11> */
.L_x_6972:


//--------------------- .text._ZN10layer_norm13ln_bwd_kernelINS_13Kernel_traitsI6__halfffffjLj2048ELj1ELj1ELj4ELj16ENS_18Kernel_traits_baseILj2048ES2_ffffjLj128EEEEELb1ELb0ELb1ELb0EEEvNS_9BwdParamsE --------------------------
	.section	.text._ZN10layer_norm13ln_bwd_kernelINS_13Kernel_traitsI6__halfffffjLj2048ELj1ELj1ELj4ELj16ENS_18Kernel_traits_baseILj2048ES2_ffffjLj128EEEEELb1ELb0ELb1ELb0EEEvNS_9BwdParamsE,"ax",@progbits
	.sectioninfo	@"SHI_REGISTERS=140"
	.align	128
        .global         _ZN10layer_norm13ln_bwd_kernelINS_13Kernel_traitsI6__halfffffjLj2048ELj1ELj1ELj4ELj16ENS_18Kernel_traits_baseILj2048ES2_ffffjLj128EEEEELb1ELb0ELb1ELb0EEEvNS_9BwdParamsE
        .type           _ZN10layer_norm13ln_bwd_kernelINS_13Kernel_traitsI6__halfffffjLj2048ELj1ELj1ELj4ELj16ENS_18Kernel_traits_baseILj2048ES2_ffffjLj128EEEEELb1ELb0ELb1ELb0EEEvNS_9BwdParamsE,@function
        .size           _ZN10layer_norm13ln_bwd_kernelINS_13Kernel_traitsI6__halfffffjLj2048ELj1ELj1ELj4ELj16ENS_18Kernel_traits_baseILj2048ES2_ffffjLj128EEEEELb1ELb0ELb1ELb0EEEvNS_9BwdParamsE,(.L_x_6973 - _ZN10layer_norm13ln_bwd_kernelINS_13Kernel_traitsI6__halfffffjLj2048ELj1ELj1ELj4ELj16ENS_18Kernel_traits_baseILj2048ES2_ffffjLj128EEEEELb1ELb0ELb1ELb0EEEvNS_9BwdParamsE)
        .other          _ZN10layer_norm13ln_bwd_kernelINS_13Kernel_traitsI6__halfffffjLj2048ELj1ELj1ELj4ELj16ENS_18Kernel_traits_baseILj2048ES2_ffffjLj128EEEEELb1ELb0ELb1ELb0EEEvNS_9BwdParamsE,@"STO_CUDA_ENTRY STV_DEFAULT"
_ZN10layer_norm13ln_bwd_kernelINS_13Kernel_traitsI6__halfffffjLj2048ELj1ELj1ELj4ELj16ENS_18Kernel_traits_baseILj2048ES2_ffffjLj128EEEEELb1ELb0ELb1ELb0EEEvNS_9BwdParamsE:
.text._ZN10layer_norm13ln_bwd_kernelINS_13Kernel_traitsI6__halfffffjLj2048ELj1ELj1ELj4ELj16ENS_18Kernel_traits_baseILj2048ES2_ffffjLj128EEEEELb1ELb0ELb1ELb0EEEvNS_9BwdParamsE:
        /* <DEDUP_REMOVED lines=14> */
[----:B------:R-:W-:Y:S02]  /*00e0*/  @P1 IMAD.MOV.U32 R15, RZ, RZ, 0x8 ;  /* 0x00000008ff0f1424 */ /* 0x000fe400078e00ff */
[----:B------:R-:W-:Y:S01]  /*00f0*/  @P2 MOV R17, 0x8 ;  /* 0x0000000800112802 */ /* 0x000fe20000000f00 */
[C---:B------:R-:W-:Y:S01]  /*0100*/  @P0 IMAD.WIDE.U32 R2, R10.reuse, R3, c[0x0][0x1b0] ;  /* 0x00006c000a020625 */ /* 0x040fe200078e0003 */
[----:B------:R-:W-:-:S03]  /*0110*/  @P0 LOP3.LUT R10, R10, 0x80, RZ, 0xfc, !PT ;  /* 0x000000800a0a0812 */ /* 0x000fc600078efcff */
[----:B------:R-:W-:Y:S01]  /*0120*/  @P3 IMAD.MOV.U32 R11, RZ, RZ, 0x8 ;  /* 0x00000008ff0b3424 */ /* 0x000fe200078e00ff */
        /* <DEDUP_REMOVED lines=31> */
[--C-:B------:R-:W-:Y:S01]  /*0320*/  IMAD.MOV.U32 R15, RZ, RZ, R7.reuse ;  /* 0x000000ffff0f7224 */ /* 0x100fe200078e0007 */
[----:B------:R-:W-:Y:S01]  /*0330*/  SHF.R.U64 R16, R6, 0x10, R7 ;  /* 0x0000001006107819 */ /* 0x000fe20000001207 */
[----:B------:R-:W-:Y:S01]  /*0340*/  IMAD.MOV.U32 R11, RZ, RZ, R9 ;  /* 0x000000ffff0b7224 */ /* 0x000fe200078e0009 */
[----:B------:R-:W-:Y:S01]  /*0350*/  SHF.R.U32.HI R14, RZ, 0x10, R7 ;  /* 0x00000010ff0e7819 */ /* 0x000fe20000011607 */
[----:B------:R-:W-:Y:S01]  /*0360*/  IMAD.MOV.U32 R19, RZ, RZ, R5 ;  /* 0x000000ffff137224 */ /* 0x000fe200078e0005 */
[----:B------:R-:W-:Y:S01]  /*0370*/  MOV R0, R8 ;  /* 0x0000000800007202 */ /* 0x000fe20000000f00 */
[----:B------:R-:W-:Y:S01]  /*0380*/  HFMA2.MMA R33, -RZ, RZ, 0, 0 ;  /* 0x00000000ff217435 */ /* 0x000fe200000001ff */
[--C-:B------:R-:W-:Y:S01]  /*0390*/  SHF.R.U64 R2, R8, 0x10, R9.reuse ;  /* 0x0000001008027819 */ /* 0x100fe20000001209 */
        /* <DEDUP_REMOVED lines=8> */
[----:B------:R-:W-:Y:S01]  /*0420*/  IMAD.MOV.U32 R5, RZ, RZ, 0x1 ;  /* 0x00000001ff057424 */ /* 0x000fe200078e00ff */
        /* <DEDUP_REMOVED lines=15> */
[----:B0-----:R-:W-:Y:S02]  /*0520*/  HADD2.F32 R6, -RZ, R6.H0_H0 ;  /* 0x20000006ff067230 */ /* 0x001fe40000004100 */
.L_x_5860:
        /* <DEDUP_REMOVED lines=19> */
[----:B------:R-:W-:Y:S02]  /*0660*/  MOV R89, RZ ;  /* 0x000000ff00597202 */ /* 0x000fe40000000f00 */
[----:B------:R-:W-:-:S09]  /*0670*/  MOV R91, R25 ;  /* 0x00000019005b7202 */ /* 0x000fd20000000f00 */
[----:B------:R-:W-:-:S05]  /*0680*/  @P5 IADD3 R84, R3, -0x1, RZ ;  /* 0xffffffff03545810 */ /* 0x000fca0007ffe0ff */
[----:B------:R-:W-:-:S05]  /*0690*/  @P5 IMAD R84, R84, c[0x0][0x168], RZ ;  /* 0x00005a0054545a24 */ /* 0x000fca00078e02ff */
[----:B------:R-:W-:-:S04]  /*06a0*/  @P5 SHF.R.S32.HI R85, RZ, 0x1f, R84 ;  /* 0x0000001fff555819 */ /* 0x000fc80000011454 */
[----:B------:R-:W-:-:S04]  /*06b0*/  @P5 LEA.HI R85, R85, R84, RZ, 0x2 ;  /* 0x0000005455555211 */ /* 0x000fc800078f10ff */
[----:B------:R-:W-:Y:S01]  /*06c0*/  @P5 LEA.HI.SX32 R89, R85, R90, 0x1e ;  /* 0x0000005a55595211 */ /* 0x000fe200078ff2ff */
[----:B------:R-:W-:Y:S05]  /*06d0*/  @!P0 BRA `(.L_x_5806) ;  /* 0x0000007000008947 */ /* 0x000fea0003800000 */
[----:B------:R-:W-:Y:S01]  /*06e0*/  ISETP.NE.U32.AND P5, PT, RZ, c[0x0][0x218], PT ;  /* 0x00008600ff007a0c */ /* 0x000fe20003fa5070 */
[----:B------:R-:W-:-:S03]  /*06f0*/  IMAD.WIDE.U32 R84, R89, R128, c[0x0][0x190] ;  /* 0x0000640059547625 */ /* 0x000fc600078e0080 */
[----:B------:R-:W-:Y:S02]  /*0700*/  ISETP.NE.AND.EX P5, PT, RZ, c[0x0][0x21c], PT, P5 ;  /* 0x00008700ff007a0c */ /* 0x000fe40003fa5350 */
[----:B------:R0:W5:Y:S11]  /*0710*/  LDG.E R2, [R84.64] ;  /* 0x0000000454027981 */ /* 0x000176000c1e1900 */
[----:B------:R0:W5:Y:S01]  /*0720*/  @P5 LDG.E.128 R60, [R116.64] ;  /* 0x00000004743c5981 */ /* 0x000162000c1e1d00 */
[----:B------:R-:W-:-:S02]  /*0730*/  IADD3 R91, R25, 0x80, RZ ;  /* 0x00000080195b7810 */ /* 0x000fc40007ffe0ff */
[----:B------:R-:W-:Y:S02]  /*0740*/  IADD3 R89, R89, 0x80, RZ ;  /* 0x0000008059597810 */ /* 0x000fe40007ffe0ff */
.L_x_5806:
[----:B------:R-:W-:Y:S05]  /*0750*/  BSYNC B1 ;  /* 0x0000000000017941 */ /* 0x000fea0003800000 */
.L_x_5805:
[----:B------:R-:W-:Y:S01]  /*0760*/  BSSY B1, `(.L_x_5807) ;  /* 0x000000a000017945 */ /* 0x000fe20003800000 */
[----:B------:R-:W-:Y:S05]  /*0770*/  @!P1 BRA `(.L_x_5808) ;  /* 0x0000008000009947 */ /* 0x000fea0003800000 */
[----:B------:R-:W-:Y:S01]  /*0780*/  ISETP.NE.U32.AND P5, PT, RZ, c[0x0][0x218], PT ;  /* 0x00008600ff007a0c */ /* 0x000fe20003fa5070 */
[----:B------:R-:W-:-:S03]  /*0790*/  IMAD.WIDE.U32 R86, R89, R128, c[0x0][0x190] ;  /* 0x0000640059567625 */ /* 0x000fc600078e0080 */
[----:B------:R-:W-:Y:S02]  /*07a0*/  ISETP.NE.AND.EX P5, PT, RZ, c[0x0][0x21c], PT, P5 ;  /* 0x00008700ff007a0c */ /* 0x000fe40003fa5350 */
[----:B------:R1:W5:Y:S11]  /*07b0*/  LDG.E R27, [R86.64] ;  /* 0x00000004561b7981 */ /* 0x000376000c1e1900 */
[----:B0-----:R-:W-:-:S05]  /*07c0*/  @P5 IMAD.WIDE.U32 R84, R91, R126, c[0x0][0x218] ;  /* 0x000086005b545625 */ /* 0x001fca00078e007e */
[----:B------:R1:W5:Y:S01]  /*07d0*/  @P5 LDG.E.128 R28, [R84.64] ;  /* 0x00000004541c5981 */ /* 0x000362000c1e1d00 */
[----:B------:R-:W-:Y:S02]  /*07e0*/  IADD3 R89, R89, 0x80, RZ ;  /* 0x0000008059597810 */ /* 0x000fe40007ffe0ff */
[----:B------:R-:W-:Y:S02]  /*07f0*/  IADD3 R91, R91, 0x80, RZ ;  /* 0x000000805b5b7810 */ /* 0x000fe40007ffe0ff */
.L_x_5808:
[----:B------:R-:W-:Y:S05]  /*0800*/  BSYNC B1 ;  /* 0x0000000000017941 */ /* 0x000fea0003800000 */
.L_x_5807:
[----:B------:R-:W-:Y:S01]  /*0810*/  BSSY B1, `(.L_x_5809) ;  /* 0x000000a000017945 */ /* 0x000fe20003800000 */
[----:B------:R-:W-:Y:S05]  /*0820*/  @!P2 BRA `(.L_x_5810) ;  /* 0x000000800000a947 */ /* 0x000fea0003800000 */
[----:B------:R-:W-:Y:S01]  /*0830*/  ISETP.NE.U32.AND P5, PT, RZ, c[0x0][0x218], PT ;  /* 0x00008600ff007a0c */ /* 0x000fe20003fa5070 */
[----:B-1----:R-:W-:-:S03]  /*0840*/  IMAD.WIDE.U32 R86, R89, R128, c[0x0][0x190] ;  /* 0x0000640059567625 */ /* 0x002fc600078e0080 */
[----:B------:R-:W-:Y:S02]  /*0850*/  ISETP.NE.AND.EX P5, PT, RZ, c[0x0][0x21c], PT, P5 ;  /* 0x00008700ff007a0c */ /* 0x000fe40003fa5350 */
[----:B------:R1:W5:Y:S11]  /*0860*/  LDG.E R26, [R86.64] ;  /* 0x00000004561a7981 */ /* 0x000376000c1e1900 */
[----:B0-----:R-:W-:-:S05]  /*0870*/  @P5 IMAD.WIDE.U32 R84, R91, R126, c[0x0][0x218] ;  /* 0x000086005b545625 */ /* 0x001fca00078e007e */
[----:B------:R1:W5:Y:S01]  /*0880*/  @P5 LDG.E.128 R64, [R84.64] ;  /* 0x0000000454405981 */ /* 0x000362000c1e1d00 */
[----:B------:R-:W-:Y:S02]  /*0890*/  IADD3 R89, R89, 0x80, RZ ;  /* 0x0000008059597810 */ /* 0x000fe40007ffe0ff */
[----:B------:R-:W-:Y:S02]  /*08a0*/  IADD3 R91, R91, 0x80, RZ ;  /* 0x000000805b5b7810 */ /* 0x000fe40007ffe0ff */
.L_x_5810:
[----:B------:R-:W-:Y:S05]  /*08b0*/  BSYNC B1 ;  /* 0x0000000000017941 */ /* 0x000fea0003800000 */
.L_x_5809:
[----:B------:R-:W-:Y:S01]  /*08c0*/  CS2R R132, SRZ ;  /* 0x0000000000847805 */ /* 0x000fe2000001ff00 */
[----:B------:R-:W-:Y:S05]  /*08d0*/  @!P3 BRA `(.L_x_5811) ;  /* 0x00000c400000b947 */ /* 0x000fea0003800000 */
[----:B------:R-:W-:Y:S01]  /*08e0*/  ISETP.NE.U32.AND P5, PT, RZ, c[0x0][0x218], PT ;  /* 0x00008600ff007a0c */ /* 0x000fe20003fa5070 */
[----:B-1----:R-:W-:-:S03]  /*08f0*/  IMAD.WIDE.U32 R86, R89, R128, c[0x0][0x190] ;  /* 0x0000640059567625 */ /* 0x002fc600078e0080 */
[----:B------:R-:W-:Y:S02]  /*0900*/  ISETP.NE.AND.EX P5, PT, RZ, c[0x0][0x21c], PT, P5 ;  /* 0x00008700ff007a0c */ /* 0x000fe40003fa5350 */
[----:B------:R1:W5:Y:S11]  /*0910*/  LDG.E R0, [R86.64] ;  /* 0x0000000456007981 */ /* 0x000376000c1e1900 */
[----:B0-----:R-:W-:-:S05]  /*0920*/  @P5 IMAD.WIDE.U32 R84, R91, R126, c[0x0][0x218] ;  /* 0x000086005b545625 */ /* 0x001fca00078e007e */
[----:B------:R1:W5:Y:S01]  /*0930*/  @P5 LDG.E.128 R68, [R84.64] ;  /* 0x0000000454445981 */ /* 0x000362000c1e1d00 */
[----:B------:R-:W-:Y:S01]  /*0940*/  IMAD.MOV.U32 R132, RZ, RZ, RZ ;  /* 0x000000ffff847224 */ /* 0x000fe200078e00ff */
[----:B------:R-:W-:Y:S05]  /*0950*/  BRA `(.L_x_5811) ;  /* 0x00000bc000007947 */ /* 0x000fea0003800000 */
.L_x_5804:
[----:B0-----:R-:W-:-:S06]  /*0960*/  IMAD.WIDE R84, R23, R128, c[0x0][0x1a0] ;  /* 0x0000680017547625 */ /* 0x001fcc00078e0280 */
[----:B------:R-:W2:Y:S01]  /*0970*/  LDG.E R84, [R84.64] ;  /* 0x0000000454547981 */ /* 0x000ea2000c1e1900 */
[----:B-----5:R-:W-:Y:S01]  /*0980*/  ISETP.GE.AND P5, PT, R3, 0x1, PT ;  /* 0x000000010300780c */ /* 0x020fe20003fa6270 */
[----:B------:R-:W-:Y:S01]  /*0990*/  HFMA2.MMA R129, -RZ, RZ, 0, 0 ;  /* 0x00000000ff817435 */ /* 0x000fe200000001ff */
[----:B------:R-:W-:Y:S01]  /*09a0*/  IADD3 R86, R88, -0x1, RZ ;  /* 0xffffffff58567810 */ /* 0x000fe20007ffe0ff */
[----:B------:R-:W-:Y:S01]  /*09b0*/  BSSY B1, `(.L_x_5812) ;  /* 0x0000037000017945 */ /* 0x000fe20003800000 */
[----:B------:R-:W-:Y:S01]  /*09c0*/  CS2R R132, SRZ ;  /* 0x0000000000847805 */ /* 0x000fe2000001ff00 */
[----:B------:R-:W-:Y:S02]  /*09d0*/  MOV R137, R25 ;  /* 0x0000001900897202 */ /* 0x000fe40000000f00 */
        /* <DEDUP_REMOVED lines=12> */
[----:B------:R-:W-:-:S04]  /*0aa0*/  IMAD.WIDE.U32 R84, R25, R126, c[0x0][0x188] ;  /* 0x0000620019547625 */ /* 0x000fc800078e007e */
[----:B------:R-:W-:Y:S02]  /*0ab0*/  IMAD.WIDE.U32 R88, R135, R126, c[0x0][0x208] ;  /* 0x0000820087587625 */ /* 0x000fe400078e007e */
[----:B------:R-:W2:Y:S01]  /*0ac0*/  LDG.E.128 R84, [R84.64] ;  /* 0x0000000454547981 */ /* 0x000ea2000c1e1d00 */
[----:B------:R-:W-:-:S03]  /*0ad0*/  ISETP.NE.U32.AND P5, PT, RZ, c[0x0][0x218], PT ;  /* 0x00008600ff007a0c */ /* 0x000fc60003fa5070 */
[----:B------:R-:W3:Y:S01]  /*0ae0*/  LDG.E.128 R88, [R88.64] ;  /* 0x0000000458587981 */ /* 0x000ee2000c1e1d00 */
[----:B------:R-:W-:Y:S01]  /*0af0*/  ISETP.NE.AND.EX P5, PT, RZ, c[0x0][0x21c], PT, P5 ;  /* 0x00008700ff007a0c */ /* 0x000fe20003fa5350 */
[----:B------:R-:W-:-:S05]  /*0b00*/  IMAD.WIDE.U32 R110, R129, R128, c[0x0][0x190] ;  /* 0x00006400816e7625 */ /* 0x000fca00078e0080 */
[----:B------:R0:W5:Y:S07]  /*0b10*/  LDG.E R2, [R110.64] ;  /* 0x000000046e027981 */ /* 0x00016e000c1e1900 */
[----:B------:R1:W5:Y:S01]  /*0b20*/  @P5 LDG.E.128 R60, [R116.64] ;  /* 0x00000004743c5981 */ /* 0x000362000c1e1d00 */
[----:B------:R-:W-:Y:S02]  /*0b30*/  IADD3 R137, R25, 0x80, RZ ;  /* 0x0000008019897810 */ /* 0x000fe40007ffe0ff */
[----:B------:R-:W-:-:S02]  /*0b40*/  IADD3 R129, R129, 0x80, RZ ;  /* 0x0000008081817810 */ /* 0x000fc40007ffe0ff */
[----:B------:R-:W-:Y:S01]  /*0b50*/  IADD3 R135, R135, 0x80, RZ ;  /* 0x0000008087877810 */ /* 0x000fe20007ffe0ff */
[C---:B--2---:R-:W-:Y:S02]  /*0b60*/  FADD.FTZ R99, -R127.reuse, R84 ;  /* 0x000000547f637221 */ /* 0x044fe40000010100 */
[----:B------:R-:W-:Y:S02]  /*0b70*/  FADD.FTZ R103, -R127, R85 ;  /* 0x000000557f677221 */ /* 0x000fe40000010100 */
[----:B------:R-:W-:Y:S02]  /*0b80*/  FMUL.FTZ R99, R4, R99 ;  /* 0x0000006304637220 */ /* 0x000fe40000410000 */
[----:B---3--:R-:W-:Y:S02]  /*0b90*/  FMUL.FTZ R102, R21, R88 ;  /* 0x0000005815667220 */ /* 0x008fe40000410000 */
[C---:B------:R-:W-:Y:S02]  /*0ba0*/  FADD.FTZ R87, -R127.reuse, R87 ;  /* 0x000000577f577221 */ /* 0x040fe40000010100 */
[----:B------:R-:W-:-:S02]  /*0bb0*/  FADD.FTZ R121, -R127, R86 ;  /* 0x000000567f797221 */ /* 0x000fc40000010100 */
[----:B------:R-:W-:Y:S02]  /*0bc0*/  FMUL.FTZ R92, R4, R103 ;  /* 0x00000067045c7220 */ /* 0x000fe40000410000 */
[----:B0-----:R-:W-:Y:S02]  /*0bd0*/  FMUL.FTZ R111, R20, R89 ;  /* 0x00000059146f7220 */ /* 0x001fe40000410000 */
[----:B------:R-:W-:Y:S02]  /*0be0*/  FADD.FTZ R84, RZ, R102 ;  /* 0x00000066ff547221 */ /* 0x000fe40000010000 */
[----:B------:R-:W-:Y:S02]  /*0bf0*/  FFMA.FTZ R85, R99, R102, RZ ;  /* 0x0000006663557223 */ /* 0x000fe400000100ff */
[C---:B------:R-:W-:Y:S02]  /*0c00*/  FMUL.FTZ R110, R4.reuse, R87 ;  /* 0x00000057046e7220 */ /* 0x040fe40000410000 */
        /* <DEDUP_REMOVED lines=17> */
.L_x_5813:
[----:B-1----:R-:W-:Y:S05]  /*0d20*/  BSYNC B1 ;  /* 0x0000000000017941 */ /* 0x002fea0003800000 */
.L_x_5812:
[----:B------:R-:W-:Y:S01]  /*0d30*/  BSSY B1, `(.L_x_5814) ;  /* 0x000002b000017945 */ /* 0x000fe20003800000 */
        /* <DEDUP_REMOVED lines=9> */
[----:B------:R-:W-:-:S05]  /*0dd0*/  @P5 IMAD.WIDE.U32 R116, R137, R126, c[0x0][0x218] ;  /* 0x0000860089745625 */ /* 0x000fca00078e007e */
[----:B------:R0:W5:Y:S01]  /*0de0*/  @P5 LDG.E.128 R28, [R116.64] ;  /* 0x00000004741c5981 */ /* 0x000162000c1e1d00 */
[----:B------:R-:W-:Y:S02]  /*0df0*/  IADD3 R129, R129, 0x80, RZ ;  /* 0x0000008081817810 */ /* 0x000fe40007ffe0ff */
[----:B------:R-:W-:Y:S02]  /*0e00*/  IADD3 R135, R135, 0x80, RZ ;  /* 0x0000008087877810 */ /* 0x000fe40007ffe0ff */
[----:B------:R-:W-:Y:S01]  /*0e10*/  IADD3 R137, R137, 0x80, RZ ;  /* 0x0000008089897810 */ /* 0x000fe20007ffe0ff */
[C---:B--2---:R-:W-:Y:S02]  /*0e20*/  FADD.FTZ R97, -R127.reuse, R84 ;  /* 0x000000547f617221 */ /* 0x044fe40000010100 */
[----:B------:R-:W-:Y:S02]  /*0e30*/  FADD.FTZ R101, -R127, R85 ;  /* 0x000000557f657221 */ /* 0x000fe40000010100 */
[----:B------:R-:W-:-:S02]  /*0e40*/  FMUL.FTZ R97, R4, R97 ;  /* 0x0000006104617220 */ /* 0x000fc40000410000 */
[----:B---3--:R-:W-:Y:S02]  /*0e50*/  FMUL.FTZ R100, R17, R88 ;  /* 0x0000005811647220 */ /* 0x008fe40000410000 */
[----:B------:R-:W-:Y:S02]  /*0e60*/  FADD.FTZ R85, -R127, R86 ;  /* 0x000000567f557221 */ /* 0x000fe40000010100 */
[----:B------:R-:W-:Y:S02]  /*0e70*/  FMUL.FTZ R94, R4, R101 ;  /* 0x00000065045e7220 */ /* 0x000fe40000410000 */
[----:B------:R-:W-:Y:S02]  /*0e80*/  FMUL.FTZ R109, R16, R89 ;  /* 0x00000059106d7220 */ /* 0x000fe40000410000 */
        /* <DEDUP_REMOVED lines=21> */
.L_x_5815:
[----:B0-----:R-:W-:Y:S05]  /*0fe0*/  BSYNC B1 ;  /* 0x0000000000017941 */ /* 0x001fea0003800000 */
.L_x_5814:
        /* <DEDUP_REMOVED lines=43> */
.L_x_5817:
[----:B0-----:R-:W-:Y:S05]  /*12a0*/  BSYNC B1 ;  /* 0x0000000000017941 */ /* 0x001fea0003800000 */
.L_x_5816:
        /* <DEDUP_REMOVED lines=11> */
[C---:B--2---:R-:W-:Y:S02]  /*1360*/  FADD.FTZ R93, -R127.reuse, R84 ;  /* 0x000000547f5d7221 */ /* 0x044fe40000010100 */
[----:B------:R-:W-:Y:S02]  /*1370*/  FADD.FTZ R113, -R127, R85 ;  /* 0x000000557f717221 */ /* 0x000fe40000010100 */
[C---:B------:R-:W-:Y:S02]  /*1380*/  FMUL.FTZ R93, R4.reuse, R93 ;  /* 0x0000005d045d7220 */ /* 0x040fe40000410000 */
[----:B---3--:R-:W-:Y:S02]  /*1390*/  FMUL.FTZ R106, R9, R88 ;  /* 0x00000058096a7220 */ /* 0x008fe40000410000 */
[----:B------:R-:W-:Y:S02]  /*13a0*/  FMUL.FTZ R98, R4, R113 ;  /* 0x0000007104627220 */ /* 0x000fe40000410000 */
        /* <DEDUP_REMOVED lines=23> */
.L_x_5811:
[----:B0-----:R-:W-:Y:S05]  /*1520*/  BSYNC B0 ;  /* 0x0000000000007941 */ /* 0x001fea0003800000 */
.L_x_5803:
[----:B------:R-:W-:Y:S02]  /*1530*/  LOP3.LUT P6, RZ, R5, 0xff, RZ, 0xc0, !PT ;  /* 0x000000ff05ff7812 */ /* 0x000fe400078cc0ff */
[----:B-1----:R-:W-:Y:S02]  /*1540*/  SHF.R.U32.HI R86, RZ, 0x5, R24 ;  /* 0x00000005ff567819 */ /* 0x002fe40000011618 */
[----:B------:R-:W-:-:S02]  /*1550*/  LOP3.LUT P5, RZ, R24, 0x1f, RZ, 0xc0, !PT ;  /* 0x0000001f18ff7812 */ /* 0x000fc400078ac0ff */
[----:B------:R-:W-:-:S07]  /*1560*/  LOP3.LUT R126, R86, 0x7fffffc, RZ, 0xc0, !PT ;  /* 0x07fffffc567e7812 */ /* 0x000fce00078ec0ff */
[----:B------:R-:W-:Y:S01]  /*1570*/  @!P6 IADD3 R126, R126, 0x4, RZ ;  /* 0x000000047e7ee810 */ /* 0x000fe20007ffe0ff */
[----:B------:R-:W-:Y:S05]  /*1580*/  BRA.DIV ~URZ, `(.L_x_5818) ;  /* 0x00001a527f007947 */ /* 0x000fea000b800000 */
[----:B------:R0:W1:Y:S02]  /*1590*/  SHFL.DOWN PT, R88, R133, 0x10, 0x1f ;  /* 0x0a001f0085587f89 */ /* 0x00006400000e0000 */
.L_x_5861:
        /* <DEDUP_REMOVED lines=18> */
.L_x_5862:
[----:B------:R-:W-:Y:S01]  /*16c0*/  @!P5 LOP3.LUT R85, R86, 0x3, RZ, 0xc0, !PT ;  /* 0x000000035655d812 */ /* 0x000fe200078ec0ff */
[----:B--2---:R-:W-:Y:S01]  /*16d0*/  FADD.FTZ R116, R91, R90 ;  /* 0x0000005a5b747221 */ /* 0x004fe20000010000 */
[----:B------:R-:W-:Y:S01]  /*16e0*/  WARPSYNC 0xffffffff ;  /* 0xffffffff00007948 */ /* 0x000fe20003800000 */
[----:B01----:R-:W-:Y:S01]  /*16f0*/  FADD.FTZ R117, R128, R117 ;  /* 0x0000007580757221 */ /* 0x003fe20000010000 */
        /* <DEDUP_REMOVED lines=19> */
[----:B------:R-:W-:Y:S01]  /*1830*/  FADD.FTZ R90, R90, R3 ;  /* 0x000000035a5a7221 */ /* 0x000fe20000010000 */
[----:B------:R-:W-:Y:S01]  /*1840*/  HFMA2.MMA R3, -RZ, RZ, 0, 0 ;  /* 0x00000000ff037435 */ /* 0x000fe200000001ff */
[----:B------:R-:W-:Y:S02]  /*1850*/  FADD.FTZ R84, R91, R84 ;  /* 0x000000545b547221 */ /* 0x000fe40000010000 */
[----:B------:R-:W-:-:S02]  /*1860*/  FMUL.FTZ R89, R90, c[0x0][0x1e0] ;  /* 0x000078005a597a20 */ /* 0x000fc40000410000 */
[----:B------:R-:W-:Y:S01]  /*1870*/  FMUL.FTZ R88, R84, c[0x0][0x1e0] ;  /* 0x0000780054587a20 */ /* 0x000fe20000410000 */
[----:B------:R-:W-:Y:S02]  /*1880*/  @P5 LEA.HI.SX32 R3, R128, R85, 0x1e ;  /* 0x0000005580035211 */ /* 0x000fe400078ff2ff */
[----:B------:R-:W-:Y:S01]  /*1890*/  FSEL R89, R89, RZ, !P6 ;  /* 0x000000ff59597208 */ /* 0x000fe20007000000 */
[----:B------:R-:W-:Y:S05]  /*18a0*/  @!P0 BRA `(.L_x_5821) ;  /* 0x0000052000008947 */ /* 0x000fea0003800000 */
[----:B------:R-:W-:Y:S01]  /*18b0*/  @!P4 ISETP.NE.U32.AND P6, PT, RZ, c[0x0][0x218], PT ;  /* 0x00008600ff00ca0c */ /* 0x000fe20003fc5070 */
[----:B------:R-:W-:Y:S03]  /*18c0*/  BSSY B1, `(.L_x_5822) ;  /* 0x000000a000017945 */ /* 0x000fe60003800000 */
[----:B------:R-:W-:-:S04]  /*18d0*/  @!P4 ISETP.NE.AND.EX P6, PT, RZ, c[0x0][0x21c], PT, P6 ;  /* 0x00008700ff00ca0c */ /* 0x000fc80003fc5360 */
        /* <DEDUP_REMOVED lines=8> */
.L_x_5823:
[----:B------:R-:W-:Y:S05]  /*1960*/  BSYNC B1 ;  /* 0x0000000000017941 */ /* 0x000fea0003800000 */
.L_x_5822:
[----:B------:R-:W-:Y:S01]  /*1970*/  @P5 FMUL.FTZ R84, R85, c[0x0][0x1ec] ;  /* 0x00007b0055545a20 */ /* 0x000fe20000410000 */
[----:B------:R-:W-:Y:S01]  /*1980*/  @P5 LOP3.LUT P6, RZ, R2, 0xff, RZ, 0xc0, !PT ;  /* 0x000000ff02ff5812 */ /* 0x000fe200078cc0ff */
[----:B------:R-:W-:Y:S02]  /*1990*/  BSSY B1, `(.L_x_5824) ;  /* 0x000000d000017945 */ /* 0x000fe40003800000 */
[----:B------:R-:W-:-:S05]  /*19a0*/  @P5 FMUL.FTZ R84, R84, c[0x0][0x1e8] ;  /* 0x00007a0054545a20 */ /* 0x000fca0000410000 */
[----:B------:R-:W-:Y:S02]  /*19b0*/  @P5 SEL R80, R84, RZ, P6 ;  /* 0x000000ff54505207 */ /* 0x000fe40003000000 */
[----:B------:R-:W-:-:S04]  /*19c0*/  @!P4 ISETP.NE.U32.AND P6, PT, RZ, c[0x0][0x218], PT ;  /* 0x00008600ff00ca0c */ /* 0x000fc80003fc5070 */
        /* <DEDUP_REMOVED lines=9> */
.L_x_5825:
[----:B------:R-:W-:Y:S05]  /*1a60*/  BSYNC B1 ;  /* 0x0000000000017941 */ /* 0x000fea0003800000 */
.L_x_5824:
        /* <DEDUP_REMOVED lines=15> */
.L_x_5827:
[----:B------:R-:W-:Y:S05]  /*1b60*/  BSYNC B1 ;  /* 0x0000000000017941 */ /* 0x000fea0003800000 */
.L_x_5826:
[----:B------:R-:W-:Y:S01]  /*1b70*/  @P5 FMUL.FTZ R86, R87, c[0x0][0x1ec] ;  /* 0x00007b0057565a20 */ /* 0x000fe20000410000 */
[----:B------:R-:W-:Y:S01]  /*1b80*/  @P5 LOP3.LUT P6, RZ, R2, 0xff0000, RZ, 0xc0, !PT ;  /* 0x00ff000002ff5812 */ /* 0x000fe200078cc0ff */
[----:B------:R-:W-:Y:S02]  /*1b90*/  BSSY B1, `(.L_x_5828) ;  /* 0x0000012000017945 */ /* 0x000fe40003800000 */
[----:B------:R-:W-:-:S05]  /*1ba0*/  @P5 FMUL.FTZ R86, R86, c[0x0][0x1e8] ;  /* 0x00007a0056565a20 */ /* 0x000fca0000410000 */
[----:B------:R-:W-:Y:S02]  /*1bb0*/  @P5 SEL R82, R86, RZ, P6 ;  /* 0x000000ff56525207 */ /* 0x000fe40003000000 */
[----:B------:R-:W-:-:S04]  /*1bc0*/  @!P4 ISETP.NE.U32.AND P6, PT, RZ, c[0x0][0x218], PT ;  /* 0x00008600ff00ca0c */ /* 0x000fc80003fc5070 */
[----:B------:R-:W-:-:S04]  /*1bd0*/  @!P4 ISETP.NE.AND.EX P6, PT, RZ, c[0x0][0x21c], PT, P6 ;  /* 0x00008700ff00ca0c */ /* 0x000fc80003fc5360 */
[----:B------:R-:W-:Y:S02]  /*1be0*/  @!P4 FSEL R86, R63, RZ, P6 ;  /* 0x000000ff3f56c208 */ /* 0x000fe40003000000 */
[----:B------:R-:W-:-:S04]  /*1bf0*/  ISETP.NE.U32.AND P6, PT, RZ, c[0x0][0x258], PT ;  /* 0x00009600ff007a0c */ /* 0x000fc80003fc5070 */
[----:B------:R-:W-:-:S04]  /*1c00*/  ISETP.NE.AND.EX P6, PT, RZ, c[0x0][0x25c], PT, P6 ;  /* 0x00009700ff007a0c */ /* 0x000fc80003fc5360 */
[----:B------:R-:W-:Y:S01]  /*1c10*/  SEL R72, R85, R72, P6 ;  /* 0x0000004855487207 */ /* 0x000fe20003000000 */
        /* <DEDUP_REMOVED lines=9> */
.L_x_5829:
[----:B------:R-:W-:Y:S05]  /*1cb0*/  BSYNC B1 ;  /* 0x0000000000017941 */ /* 0x000fea0003800000 */
.L_x_5828:
[----:B------:R-:W-:Y:S01]  /*1cc0*/  @P5 FMUL.FTZ R85, R86, c[0x0][0x1ec] ;  /* 0x00007b0056555a20 */ /* 0x000fe20000410000 */
[----:B------:R-:W-:Y:S01]  /*1cd0*/  SEL R73, R84, R73, P6 ;  /* 0x0000004954497207 */ /* 0x000fe20003000000 */
[----:B------:R-:W-:Y:S01]  /*1ce0*/  @P5 IMAD.MOV.U32 R84, RZ, RZ, 0x10 ;  /* 0x00000010ff545424 */ /* 0x000fe200078e00ff */
[----:B------:R-:W-:Y:S01]  /*1cf0*/  SEL R74, R87, R74, P6 ;  /* 0x0000004a574a7207 */ /* 0x000fe20003000000 */
[----:B------:R-:W-:Y:S01]  /*1d00*/  @P5 FMUL.FTZ R85, R85, c[0x0][0x1e8] ;  /* 0x00007a0055555a20 */ /* 0x000fe20000410000 */
[----:B------:R-:W-:Y:S02]  /*1d10*/  SEL R75, R86, R75, P6 ;  /* 0x0000004b564b7207 */ /* 0x000fe40003000000 */
[----:B------:R-:W-:-:S04]  /*1d20*/  @P5 LOP3.LUT P6, RZ, R2, 0xff000000, RZ, 0xc0, !PT ;  /* 0xff00000002ff5812 */ /* 0x000fc800078cc0ff */
[----:B------:R-:W-:Y:S01]  /*1d30*/  @P5 SEL R83, R85, RZ, P6 ;  /* 0x000000ff55535207 */ /* 0x000fe20003000000 */
[C---:B------:R-:W-:Y:S01]  /*1d40*/  @P5 IMAD.WIDE.U32 R84, R3.reuse, R84, c[0x0][0x248] ;  /* 0x0000920003545625 */ /* 0x040fe200078e0054 */
[----:B------:R-:W-:Y:S02]  /*1d50*/  ISETP.NE.U32.AND P6, PT, RZ, c[0x0][0x258], PT ;  /* 0x00009600ff007a0c */ /* 0x000fe40003fc5070 */
[----:B------:R-:W-:Y:S02]  /*1d60*/  IADD3 R3, R3, 0x80, RZ ;  /* 0x0000008003037810 */ /* 0x000fe40007ffe0ff */
[----:B------:R-:W-:-:S13]  /*1d70*/  ISETP.NE.AND.EX P6, PT, RZ, c[0x0][0x25c], PT, P6 ;  /* 0x00009700ff007a0c */ /* 0x000fda0003fc5360 */
[----:B------:R-:W-:-:S05]  /*1d80*/  @P6 MOV R86, 0x10 ;  /* 0x0000001000566802 */ /* 0x000fca0000000f00 */
[C---:B------:R-:W-:Y:S01]  /*1d90*/  @P6 IMAD.WIDE.U32 R86, R25.reuse, R86, c[0x0][0x258] ;  /* 0x0000960019566625 */ /* 0x040fe200078e0056 */
[----:B------:R-:W-:-:S04]  /*1da0*/  IADD3 R25, R25, 0x80, RZ ;  /* 0x0000008019197810 */ /* 0x000fc80007ffe0ff */
[----:B------:R0:W-:Y:S04]  /*1db0*/  @P6 STG.E.128 [R86.64], R72 ;  /* 0x0000004856006986 */ /* 0x0001e8000c101d04 */
[----:B------:R0:W-:Y:S02]  /*1dc0*/  @P5 STG.E.128 [R84.64], R80 ;  /* 0x0000005054005986 */ /* 0x0001e4000c101d04 */
.L_x_5821:
[----:B------:R-:W-:Y:S05]  /*1dd0*/  BSYNC B0 ;  /* 0x0000000000007941 */ /* 0x000fea0003800000 */
.L_x_5820:
[----:B------:R-:W-:Y:S01]  /*1de0*/  BSSY B0, `(.L_x_5830) ;  /* 0x0000054000007945 */ /* 0x000fe20003800000 */
[----:B------:R-:W-:Y:S05]  /*1df0*/  @!P1 BRA `(.L_x_5831) ;  /* 0x0000052000009947 */ /* 0x000fea0003800000 */
[----:B------:R-:W-:Y:S01]  /*1e00*/  @!P4 ISETP.NE.U32.AND P6, PT, RZ, c[0x0][0x218], PT ;  /* 0x00008600ff00ca0c */ /* 0x000fe20003fc5070 */
[----:B------:R-:W-:Y:S03]  /*1e10*/  BSSY B1, `(.L_x_5832) ;  /* 0x000000a000017945 */ /* 0x000fe60003800000 */
[----:B------:R-:W-:-:S04]  /*1e20*/  @!P4 ISETP.NE.AND.EX P6, PT, RZ, c[0x0][0x21c], PT, P6 ;  /* 0x00008700ff00ca0c */ /* 0x000fc80003fc5360 */
[----:B0----5:R-:W-:Y:S01]  /*1e30*/  @!P4 FSEL R85, R28, RZ, P6 ;  /* 0x000000ff1c55c208 */ /* 0x021fe20003000000 */
[----:B------:R-:W-:Y:S05]  /*1e40*/  @!P4 BRA `(.L_x_5833) ;  /* 0x000000600000c947 */ /* 0x000fea0003800000 */
[----:B------:R-:W-:Y:S01]  /*1e50*/  ISETP.NE.U32.AND P6, PT, RZ, c[0x0][0x218], PT ;  /* 0x00008600ff007a0c */ /* 0x000fe20003fc5070 */
[----:B------:R-:W-:-:S03]  /*1e60*/  FFMA.FTZ R85, R97, R88, R89 ;  /* 0x0000005861557223 */ /* 0x000fc60000010059 */
[----:B------:R-:W-:Y:S01]  /*1e70*/  ISETP.NE.AND.EX P6, PT, RZ, c[0x0][0x21c], PT, P6 ;  /* 0x00008700ff007a0c */ /* 0x000fe20003fc5360 */
[----:B------:R-:W-:-:S04]  /*1e80*/  FADD.FTZ R85, R100, -R85 ;  /* 0x8000005564557221 */ /* 0x000fc80000010000 */
[----:B------:R-:W-:-:S08]  /*1e90*/  FMUL.FTZ R85, R4, R85 ;  /* 0x0000005504557220 */ /* 0x000fd00000410000 */
[----:B------:R-:W-:Y:S02]  /*1ea0*/  @P6 FADD.FTZ R85, R28, R85 ;  /* 0x000000551c556221 */ /* 0x000fe40000010000 */
.L_x_5833:
[----:B------:R-:W-:Y:S05]  /*1eb0*/  BSYNC B1 ;  /* 0x0000000000017941 */ /* 0x000fea0003800000 */
.L_x_5832:
        /* <DEDUP_REMOVED lines=15> */
.L_x_5835:
[----:B------:R-:W-:Y:S05]  /*1fb0*/  BSYNC B1 ;  /* 0x0000000000017941 */ /* 0x000fea0003800000 */
.L_x_5834:
        /* <DEDUP_REMOVED lines=15> */
.L_x_5837:
[----:B------:R-:W-:Y:S05]  /*20b0*/  BSYNC B1 ;  /* 0x0000000000017941 */ /* 0x000fea0003800000 */
.L_x_5836:
        /* <DEDUP_REMOVED lines=20> */
.L_x_5839:
[----:B------:R-:W-:Y:S05]  /*2200*/  BSYNC B1 ;  /* 0x0000000000017941 */ /* 0x000fea0003800000 */
.L_x_5838:
[----:B------:R-:W-:Y:S01]  /*2210*/  @P5 FMUL.FTZ R85, R86, c[0x0][0x1ec] ;  /* 0x00007b0056555a20 */ /* 0x000fe20000410000 */
[----:B------:R-:W-:Y:S02]  /*2220*/  SEL R73, R84, R73, P6 ;  /* 0x0000004954497207 */ /* 0x000fe40003000000 */
[----:B------:R-:W-:Y:S01]  /*2230*/  SEL R74, R87, R74, P6 ;  /* 0x0000004a574a7207 */ /* 0x000fe20003000000 */
[----:B------:R-:W-:Y:S01]  /*2240*/  @P5 FMUL.FTZ R85, R85, c[0x0][0x1e8] ;  /* 0x00007a0055555a20 */ /* 0x000fe20000410000 */
[----:B------:R-:W-:Y:S02]  /*2250*/  SEL R75, R86, R75, P6 ;  /* 0x0000004b564b7207 */ /* 0x000fe40003000000 */
[----:B------:R-:W-:Y:S02]  /*2260*/  @P5 LOP3.LUT P6, RZ, R27, 0xff000000, RZ, 0xc0, !PT ;  /* 0xff0000001bff5812 */ /* 0x000fe400078cc0ff */
[----:B------:R-:W-:-:S02]  /*2270*/  @P5 MOV R84, 0x10 ;  /* 0x0000001000545802 */ /* 0x000fc40000000f00 */
[----:B------:R-:W-:Y:S02]  /*2280*/  @P5 SEL R83, R85, RZ, P6 ;  /* 0x000000ff55535207 */ /* 0x000fe40003000000 */
[----:B------:R-:W-:Y:S01]  /*2290*/  ISETP.NE.U32.AND P6, PT, RZ, c[0x0][0x258], PT ;  /* 0x00009600ff007a0c */ /* 0x000fe20003fc5070 */
[C---:B------:R-:W-:Y:S01]  /*22a0*/  @P5 IMAD.WIDE.U32 R84, R3.reuse, R84, c[0x0][0x248] ;  /* 0x0000920003545625 */ /* 0x040fe200078e0054 */
[----:B------:R-:W-:Y:S02]  /*22b0*/  IADD3 R3, R3, 0x80, RZ ;  /* 0x0000008003037810 */ /* 0x000fe40007ffe0ff */
[----:B------:R-:W-:-:S13]  /*22c0*/  ISETP.NE.AND.EX P6, PT, RZ, c[0x0][0x25c], PT, P6 ;  /* 0x00009700ff007a0c */ /* 0x000fda0003fc5360 */
[----:B------:R-:W-:-:S05]  /*22d0*/  @P6 MOV R86, 0x10 ;  /* 0x0000001000566802 */ /* 0x000fca0000000f00 */
[C---:B------:R-:W-:Y:S01]  /*22e0*/  @P6 IMAD.WIDE.U32 R86, R25.reuse, R86, c[0x0][0x258] ;  /* 0x0000960019566625 */ /* 0x040fe200078e0056 */
[----:B------:R-:W-:-:S04]  /*22f0*/  IADD3 R25, R25, 0x80, RZ ;  /* 0x0000008019197810 */ /* 0x000fc80007ffe0ff */
[----:B------:R0:W-:Y:S04]  /*2300*/  @P6 STG.E.128 [R86.64], R72 ;  /* 0x0000004856006986 */ /* 0x0001e8000c101d04 */
[----:B------:R0:W-:Y:S02]  /*2310*/  @P5 STG.E.128 [R84.64], R80 ;  /* 0x0000005054005986 */ /* 0x0001e4000c101d04 */
.L_x_5831:
[----:B------:R-:W-:Y:S05]  /*2320*/  BSYNC B0 ;  /* 0x0000000000007941 */ /* 0x000fea0003800000 */
.L_x_5830:
        /* <DEDUP_REMOVED lines=13> */
.L_x_5843:
[----:B------:R-:W-:Y:S05]  /*2400*/  BSYNC B1 ;  /* 0x0000000000017941 */ /* 0x000fea0003800000 */
.L_x_5842:
        /* <DEDUP_REMOVED lines=15> */
.L_x_5845:
[----:B------:R-:W-:Y:S05]  /*2500*/  BSYNC B1 ;  /* 0x0000000000017941 */ /* 0x000fea0003800000 */
.L_x_5844:
        /* <DEDUP_REMOVED lines=15> */
.L_x_5847:
[----:B------:R-:W-:Y:S05]  /*2600*/  BSYNC B1 ;  /* 0x0000000000017941 */ /* 0x000fea0003800000 */
.L_x_5846:
        /* <DEDUP_REMOVED lines=20> */
.L_x_5849:
[----:B------:R-:W-:Y:S05]  /*2750*/  BSYNC B1 ;  /* 0x0000000000017941 */ /* 0x000fea0003800000 */
.L_x_5848:
        /* <DEDUP_REMOVED lines=12> */
[----:B------:R-:W-:-:S04]  /*2820*/  @P6 IMAD.MOV.U32 R86, RZ, RZ, 0x10 ;  /* 0x00000010ff566424 */ /* 0x000fc800078e00ff */
[C---:B------:R-:W-:Y:S01]  /*2830*/  @P6 IMAD.WIDE.U32 R86, R25.reuse, R86, c[0x0][0x258] ;  /* 0x0000960019566625 */ /* 0x040fe200078e0056 */
[----:B------:R-:W-:-:S04]  /*2840*/  IADD3 R25, R25, 0x80, RZ ;  /* 0x0000008019197810 */ /* 0x000fc80007ffe0ff */
[----:B------:R0:W-:Y:S04]  /*2850*/  @P6 STG.E.128 [R86.64], R72 ;  /* 0x0000004856006986 */ /* 0x0001e8000c101d04 */
[----:B------:R0:W-:Y:S02]  /*2860*/  @P5 STG.E.128 [R84.64], R80 ;  /* 0x0000005054005986 */ /* 0x0001e4000c101d04 */
.L_x_5841:
[----:B------:R-:W-:Y:S05]  /*2870*/  BSYNC B0 ;  /* 0x0000000000007941 */ /* 0x000fea0003800000 */
.L_x_5840:
        /* <DEDUP_REMOVED lines=13> */
.L_x_5853:
[----:B------:R-:W-:Y:S05]  /*2950*/  BSYNC B1 ;  /* 0x0000000000017941 */ /* 0x000fea0003800000 */
.L_x_5852:
        /* <DEDUP_REMOVED lines=15> */
.L_x_5855:
[----:B------:R-:W-:Y:S05]  /*2a50*/  BSYNC B1 ;  /* 0x0000000000017941 */ /* 0x000fea0003800000 */
.L_x_5854:
        /* <DEDUP_REMOVED lines=15> */
.L_x_5857:
[----:B------:R-:W-:Y:S05]  /*2b50*/  BSYNC B1 ;  /* 0x0000000000017941 */ /* 0x000fea0003800000 */
.L_x_5856:
        /* <DEDUP_REMOVED lines=8> */
[----:B------:R-:W-:Y:S01]  /*2be0*/  ISETP.NE.U32.AND P6, PT, RZ, c[0x0][0x258], PT ;  /* 0x00009600ff007a0c */ /* 0x000fe20003fc5070 */
[----:B------:R-:W-:Y:S07]  /*2bf0*/  @!P4 BRA `(.L_x_5859) ;  /* 0x000000600000c947 */ /* 0x000fee0003800000 */
[----:B------:R-:W-:Y:S01]  /*2c00*/  ISETP.NE.U32.AND P4, PT, RZ, c[0x0][0x218], PT ;  /* 0x00008600ff007a0c */ /* 0x000fe20003f85070 */
[----:B------:R-:W-:-:S03]  /*2c10*/  FFMA.FTZ R88, R124, R88, R89 ;  /* 0x000000587c587223 */ /* 0x000fc60000010059 */
[----:B------:R-:W-:Y:S01]  /*2c20*/  ISETP.NE.AND.EX P4, PT, RZ, c[0x0][0x21c], PT, P4 ;  /* 0x00008700ff007a0c */ /* 0x000fe20003f85340 */
[----:B------:R-:W-:-:S04]  /*2c30*/  FADD.FTZ R89, R119, -R88 ;  /* 0x8000005877597221 */ /* 0x000fc80000010000 */
[----:B------:R-:W-:-:S08]  /*2c40*/  FMUL.FTZ R86, R4, R89 ;  /* 0x0000005904567220 */ /* 0x000fd00000410000 */
[----:B------:R-:W-:Y:S02]  /*2c50*/  @P4 FADD.FTZ R86, R71, R86 ;  /* 0x0000005647564221 */ /* 0x000fe40000010000 */
.L_x_5859:
[----:B------:R-:W-:Y:S05]  /*2c60*/  BSYNC B1 ;  /* 0x0000000000017941 */ /* 0x000fea0003800000 */
.L_x_5858:
[----:B------:R-:W-:Y:S01]  /*2c70*/  ISETP.NE.AND.EX P6, PT, RZ, c[0x0][0x25c], PT, P6 ;  /* 0x00009700ff007a0c */ /* 0x000fe20003fc5360 */
[----:B------:R-:W-:Y:S01]  /*2c80*/  @P5 FMUL.FTZ R4, R86, c[0x0][0x1ec] ;  /* 0x00007b0056045a20 */ /* 0x000fe20000410000 */
[----:B------:R-:W-:-:S03]  /*2c90*/  ISETP.NE.U32.AND P4, PT, RZ, c[0x0][0x258], PT ;  /* 0x00009600ff007a0c */ /* 0x000fc60003f85070 */
[----:B------:R-:W-:Y:S01]  /*2ca0*/  @P5 FMUL.FTZ R4, R4, c[0x0][0x1e8] ;  /* 0x00007a0004045a20 */ /* 0x000fe20000410000 */
[----:B------:R-:W-:-:S04]  /*2cb0*/  ISETP.NE.AND.EX P4, PT, RZ, c[0x0][0x25c], PT, P4 ;  /* 0x00009700ff007a0c */ /* 0x000fc80003f85340 */
[----:B------:R-:W-:Y:S02]  /*2cc0*/  SEL R75, R86, R75, P4 ;  /* 0x0000004b564b7207 */ /* 0x000fe40002000000 */
[----:B------:R-:W-:Y:S02]  /*2cd0*/  SEL R72, R85, R72, P4 ;  /* 0x0000004855487207 */ /* 0x000fe40002000000 */
[----:B------:R-:W-:Y:S02]  /*2ce0*/  @P6 MOV R86, 0x10 ;  /* 0x0000001000566802 */ /* 0x000fe40000000f00 */
[----:B------:R-:W-:Y:S01]  /*2cf0*/  SEL R73, R84, R73, P4 ;  /* 0x0000004954497207 */ /* 0x000fe20002000000 */
[----:B------:R-:W-:Y:S01]  /*2d00*/  @P5 IMAD.MOV.U32 R84, RZ, RZ, 0x10 ;  /* 0x00000010ff545424 */ /* 0x000fe200078e00ff */
[----:B------:R-:W-:Y:S01]  /*2d10*/  SEL R74, R87, R74, P4 ;  /* 0x0000004a574a7207 */ /* 0x000fe20002000000 */
[----:B------:R-:W-:Y:S01]  /*2d20*/  @P6 IMAD.WIDE.U32 R86, R25, R86, c[0x0][0x258] ;  /* 0x0000960019566625 */ /* 0x000fe200078e0056 */
[----:B------:R-:W-:-:S03]  /*2d30*/  @P5 LOP3.LUT P4, RZ, R0, 0xff000000, RZ, 0xc0, !PT ;  /* 0xff00000000ff5812 */ /* 0x000fc6000788c0ff */
[----:B------:R-:W-:Y:S01]  /*2d40*/  @P5 IMAD.WIDE.U32 R84, R3, R84, c[0x0][0x248] ;  /* 0x0000920003545625 */ /* 0x000fe200078e0054 */
[----:B------:R-:W-:Y:S01]  /*2d50*/  @P5 SEL R83, R4, RZ, P4 ;  /* 0x000000ff04535207 */ /* 0x000fe20002000000 */
[----:B------:R0:W-:Y:S04]  /*2d60*/  @P6 STG.E.128 [R86.64], R72 ;  /* 0x0000004856006986 */ /* 0x0001e8000c101d04 */
[----:B------:R0:W-:Y:S04]  /*2d70*/  @P5 STG.E.128 [R84.64], R80 ;  /* 0x0000005054005986 */ /* 0x0001e8000c101d04 */
.L_x_5851:
[----:B------:R-:W-:Y:S05]  /*2d80*/  BSYNC B0 ;  /* 0x0000000000007941 */ /* 0x000fea0003800000 */
.L_x_5850:
[----:B------:R-:W-:Y:S02]  /*2d90*/  IADD3 R23, R23, c[0x0][0x160], RZ ;  /* 0x0000580017177a10 */ /* 0x000fe40007ffe0ff */
[----:B------:R-:W-:Y:S02]  /*2da0*/  LOP3.LUT P5, RZ, R5, 0xff, RZ, 0xc0, !PT ;  /* 0x000000ff05ff7812 */ /* 0x000fe400078ac0ff */
[----:B------:R-:W-:-:S02]  /*2db0*/  ISETP.GE.AND P4, PT, R23, c[0x0][0x164], PT ;  /* 0x0000590017007a0c */ /* 0x000fc40003f86270 */
[----:B------:R-:W-:-:S11]  /*2dc0*/  SEL R5, RZ, 0x1, P5 ;  /* 0x00000001ff057807 */ /* 0x000fd60002800000 */
[----:B0----5:R-:W-:Y:S01]  /*2dd0*/  @P4 CALL.REL.NOINC `(.L_x_5802) ;  /* 0x0000001000004944 */ /* 0x021fe20003c00000 */
[----:B------:R-:W-:Y:S05]  /*2de0*/  BRA `(.L_x_5860) ;  /* 0xffffd74000007947 */ /* 0x000fea000383ffff */
.L_x_5802:
[----:B0-----:R-:W0:Y:S01]  /*2df0*/  S2UR UR6, SR_CTAID.X ;  /* 0x00000000000679c3 */ /* 0x001e220000002500 */
[----:B------:R-:W0:Y:S01]  /*2e00*/  S2R R2, SR_TID.X ;  /* 0x0000000000027919 */ /* 0x000e220000002100 */
[----:B-----5:R-:W-:Y:S01]  /*2e10*/  @P0 MOV R5, 0x10 ;  /* 0x0000001000050802 */ /* 0x020fe20000000f00 */
[----:B------:R-:W-:Y:S01]  /*2e20*/  @P2 IMAD.MOV.U32 R13, RZ, RZ, 0x10 ;  /* 0x00000010ff0d2424 */ /* 0x000fe200078e00ff */
        /* <DEDUP_REMOVED lines=27> */
.L_x_5818:
[----:B------:R-:W-:Y:S01]  /*2fe0*/  HFMA2.MMA R116, -RZ, RZ, 0, 1.847743988037109375e-06 ;  /* 0x0000001fff747435 */ /* 0x000fe200000001ff */
[----:B------:R-:W-:Y:S01]  /*2ff0*/  MOV R89, R133 ;  /* 0x0000008500597202 */ /* 0x000fe20000000f00 */
[----:B------:R-:W-:Y:S01]  /*3000*/  IMAD.MOV.U32 R128, RZ, RZ, 0x10 ;  /* 0x00000010ff807424 */ /* 0x000fe200078e00ff */
[----:B------:R-:W-:Y:S02]  /*3010*/  MOV R127, 0xffffffff ;  /* 0xffffffff007f7802 */ /* 0x000fe40000000f00 */
[----:B------:R-:W-:-:S02]  /*3020*/  MOV R84, 0x3040 ;  /* 0x0000304000547802 */ /* 0x000fc40000000f00 */
[----:B-----5:R-:W-:Y:S05]  /*3030*/  CALL.REL.NOINC `($__internal_171_$__cuda_sm70_shflsync_down_p) ;  /* 0x0000045000007944 */ /* 0x020fea0003c00000 */
[----:B-1----:R-:W-:Y:S01]  /*3040*/  IMAD.MOV.U32 R88, RZ, RZ, R128 ;  /* 0x000000ffff587224 */ /* 0x002fe200078e0080 */
[----:B0-----:R-:W-:Y:S05]  /*3050*/  BRA `(.L_x_5861) ;  /* 0xffffe54000007947 */ /* 0x001fea000383ffff */
.L_x_5819:
[----:B------:R-:W-:Y:S01]  /*3060*/  HFMA2.MMA R128, -RZ, RZ, 0, 9.5367431640625e-07 ;  /* 0x00000010ff807435 */ /* 0x000fe200000001ff */
[----:B------:R-:W-:Y:S01]  /*3070*/  MOV R89, R132 ;  /* 0x0000008400597202 */ /* 0x000fe20000000f00 */
[----:B------:R-:W-:Y:S01]  /*3080*/  IMAD.MOV.U32 R116, RZ, RZ, 0x1f ;  /* 0x0000001fff747424 */ /* 0x000fe200078e00ff */
[----:B------:R-:W-:-:S02]  /*3090*/  MOV R127, 0xffffffff ;  /* 0xffffffff007f7802 */ /* 0x000fc40000000f00 */
[----:B------:R-:W-:Y:S02]  /*30a0*/  MOV R84, 0x30c0 ;  /* 0x000030c000547802 */ /* 0x000fe40000000f00 */
[----:B01---5:R-:W-:Y:S05]  /*30b0*/  CALL.REL.NOINC `($__internal_171_$__cuda_sm70_shflsync_down_p) ;  /* 0x000003d000007944 */ /* 0x023fea0003c00000 */
[----:B------:R-:W-:Y:S01]  /*30c0*/  FADD.FTZ R88, R88, R133 ;  /* 0x0000008558587221 */ /* 0x000fe20000010000 */
[----:B0-----:R-:W-:Y:S01]  /*30d0*/  MOV R127, 0xffffffff ;  /* 0xffffffff007f7802 */ /* 0x001fe20000000f00 */
[----:B-1----:R-:W-:Y:S01]  /*30e0*/  FADD.FTZ R91, R132, R128 ;  /* 0x00000080845b7221 */ /* 0x002fe20000010000 */
[----:B------:R-:W-:Y:S01]  /*30f0*/  HFMA2.MMA R128, -RZ, RZ, 0, 4.76837158203125e-07 ;  /* 0x00000008ff807435 */ /* 0x000fe200000001ff */
[----:B------:R-:W-:Y:S01]  /*3100*/  IMAD.MOV.U32 R116, RZ, RZ, 0x1f ;  /* 0x0000001fff747424 */ /* 0x000fe200078e00ff */
[----:B------:R-:W-:Y:S02]  /*3110*/  MOV R89, R88 ;  /* 0x0000005800597202 */ /* 0x000fe40000000f00 */
[----:B------:R-:W-:Y:S02]  /*3120*/  MOV R84, 0x3140 ;  /* 0x0000314000547802 */ /* 0x000fe40000000f00 */
[----:B------:R-:W-:Y:S05]  /*3130*/  CALL.REL.NOINC `($__internal_171_$__cuda_sm70_shflsync_down_p) ;  /* 0x0000035000007944 */ /* 0x000fea0003c00000 */
[----:B-1----:R-:W-:Y:S01]  /*3140*/  IMAD.MOV.U32 R87, RZ, RZ, R128 ;  /* 0x000000ffff577224 */ /* 0x002fe200078e0080 */
[----:B------:R-:W-:Y:S01]  /*3150*/  HFMA2.MMA R128, -RZ, RZ, 0, 4.76837158203125e-07 ;  /* 0x00000008ff807435 */ /* 0x000fe200000001ff */
[----:B0-----:R-:W-:Y:S01]  /*3160*/  MOV R89, R91 ;  /* 0x0000005b00597202 */ /* 0x001fe20000000f00 */
[----:B------:R-:W-:Y:S01]  /*3170*/  IMAD.MOV.U32 R116, RZ, RZ, 0x1f ;  /* 0x0000001fff747424 */ /* 0x000fe200078e00ff */
[----:B------:R-:W-:-:S02]  /*3180*/  MOV R127, 0xffffffff ;  /* 0xffffffff007f7802 */ /* 0x000fc40000000f00 */
[----:B------:R-:W-:Y:S02]  /*3190*/  MOV R84, 0x31b0 ;  /* 0x000031b000547802 */ /* 0x000fe40000000f00 */
[----:B------:R-:W-:Y:S05]  /*31a0*/  CALL.REL.NOINC `($__internal_171_$__cuda_sm70_shflsync_down_p) ;  /* 0x000002e000007944 */ /* 0x000fea0003c00000 */
[----:B------:R-:W-:Y:S01]  /*31b0*/  FADD.FTZ R88, R87, R88 ;  /* 0x0000005857587221 */ /* 0x000fe20000010000 */
[----:B0-----:R-:W-:Y:S01]  /*31c0*/  MOV R127, 0xffffffff ;  /* 0xffffffff007f7802 */ /* 0x001fe20000000f00 */
[----:B-1----:R-:W-:Y:S01]  /*31d0*/  FADD.FTZ R91, R91, R128 ;  /* 0x000000805b5b7221 */ /* 0x002fe20000010000 */
[----:B------:R-:W-:Y:S01]  /*31e0*/  HFMA2.MMA R128, -RZ, RZ, 0, 2.384185791015625e-07 ;  /* 0x00000004ff807435 */ /* 0x000fe200000001ff */
[----:B------:R-:W-:Y:S01]  /*31f0*/  IMAD.MOV.U32 R116, RZ, RZ, 0x1f ;  /* 0x0000001fff747424 */ /* 0x000fe200078e00ff */
[----:B------:R-:W-:Y:S02]  /*3200*/  MOV R89, R88 ;  /* 0x0000005800597202 */ /* 0x000fe40000000f00 */
[----:B------:R-:W-:Y:S02]  /*3210*/  MOV R84, 0x3230 ;  /* 0x0000323000547802 */ /* 0x000fe40000000f00 */
[----:B------:R-:W-:Y:S05]  /*3220*/  CALL.REL.NOINC `($__internal_171_$__cuda_sm70_shflsync_down_p) ;  /* 0x0000026000007944 */ /* 0x000fea0003c00000 */
[----:B-1----:R-:W-:Y:S01]  /*3230*/  IMAD.MOV.U32 R87, RZ, RZ, R128 ;  /* 0x000000ffff577224 */ /* 0x002fe200078e0080 */
[----:B------:R-:W-:Y:S01]  /*3240*/  HFMA2.MMA R128, -RZ, RZ, 0, 2.384185791015625e-07 ;  /* 0x00000004ff807435 */ /* 0x000fe200000001ff */
        /* <DEDUP_REMOVED lines=8> */
[----:B------:R-:W-:Y:S01]  /*32d0*/  HFMA2.MMA R128, -RZ, RZ, 0, 1.1920928955078125e-07 ;  /* 0x00000002ff807435 */ /* 0x000fe200000001ff */
[----:B------:R-:W-:Y:S01]  /*32e0*/  IMAD.MOV.U32 R116, RZ, RZ, 0x1f ;  /* 0x0000001fff747424 */ /* 0x000fe200078e00ff */
[----:B------:R-:W-:Y:S02]  /*32f0*/  MOV R89, R88 ;  /* 0x0000005800597202 */ /* 0x000fe40000000f00 */
[----:B------:R-:W-:Y:S02]  /*3300*/  MOV R84, 0x3320 ;  /* 0x0000332000547802 */ /* 0x000fe40000000f00 */
[----:B------:R-:W-:Y:S05]  /*3310*/  CALL.REL.NOINC `($__internal_171_$__cuda_sm70_shflsync_down_p) ;  /* 0x0000017000007944 */ /* 0x000fea0003c00000 */
[----:B-1----:R-:W-:Y:S01]  /*3320*/  IMAD.MOV.U32 R87, RZ, RZ, R128 ;  /* 0x000000ffff577224 */ /* 0x002fe200078e0080 */
[----:B------:R-:W-:Y:S01]  /*3330*/  HFMA2.MMA R128, -RZ, RZ, 0, 1.1920928955078125e-07 ;  /* 0x00000002ff807435 */ /* 0x000fe200000001ff */
        /* <DEDUP_REMOVED lines=8> */
[----:B------:R-:W-:Y:S01]  /*33c0*/  HFMA2.MMA R128, -RZ, RZ, 0, 5.9604644775390625e-08 ;  /* 0x00000001ff807435 */ /* 0x000fe200000001ff */
[----:B------:R-:W-:Y:S01]  /*33d0*/  IMAD.MOV.U32 R116, RZ, RZ, 0x1f ;  /* 0x0000001fff747424 */ /* 0x000fe200078e00ff */
[----:B------:R-:W-:Y:S02]  /*33e0*/  MOV R89, R90 ;  /* 0x0000005a00597202 */ /* 0x000fe40000000f00 */
[----:B------:R-:W-:Y:S02]  /*33f0*/  MOV R84, 0x3410 ;  /* 0x0000341000547802 */ /* 0x000fe40000000f00 */
[----:B------:R-:W-:Y:S05]  /*3400*/  CALL.REL.NOINC `($__internal_171_$__cuda_sm70_shflsync_down_p) ;  /* 0x0000008000007944 */ /* 0x000fea0003c00000 */
[----:B-1----:R-:W-:Y:S01]  /*3410*/  IMAD.MOV.U32 R91, RZ, RZ, R128 ;  /* 0x000000ffff5b7224 */ /* 0x002fe200078e0080 */
[----:B------:R-:W-:Y:S01]  /*3420*/  HFMA2.MMA R128, -RZ, RZ, 0, 5.9604644775390625e-08 ;  /* 0x00000001ff807435 */ /* 0x000fe200000001ff */
[----:B0-----:R-:W-:Y:S01]  /*3430*/  MOV R89, R117 ;  /* 0x0000007500597202 */ /* 0x001fe20000000f00 */
[----:B------:R-:W-:Y:S01]  /*3440*/  IMAD.MOV.U32 R116, RZ, RZ, 0x1f ;  /* 0x0000001fff747424 */ /* 0x000fe200078e00ff */
[----:B------:R-:W-:-:S02]  /*3450*/  MOV R127, 0xffffffff ;  /* 0xffffffff007f7802 */ /* 0x000fc40000000f00 */
[----:B------:R-:W-:Y:S02]  /*3460*/  MOV R84, 0x3480 ;  /* 0x0000348000547802 */ /* 0x000fe40000000f00 */
[----:B------:R-:W-:Y:S05]  /*3470*/  CALL.REL.NOINC `($__internal_171_$__cuda_sm70_shflsync_down_p) ;  /* 0x0000001000007944 */ /* 0x000fea0003c00000 */
[----:B01----:R-:W-:Y:S05]  /*3480*/  BRA `(.L_x_5862) ;  /* 0xffffe23000007947 */ /* 0x003fea000383ffff */
        .weak           $__internal_171_$__cuda_sm70_shflsync_down_p
        .type           $__internal_171_$__cuda_sm70_shflsync_down_p,@function
        .size           $__internal_171_$__cuda_sm70_shflsync_down_p,(.L_x_6973 - $__internal_171_$__cuda_sm70_shflsync_down_p)
$__internal_171_$__cuda_sm70_shflsync_down_p:
[----:B------:R-:W-:Y:S01]  /*3490*/  HFMA2.MMA R85, -RZ, RZ, 0, 0 ;  /* 0x00000000ff557435 */ /* 0x000fe200000001ff */
[----:B------:R-:W-:Y:S04]  /*34a0*/  WARPSYNC R127 ;  /* 0x0000007f00007348 */ /* 0x000fe80003800000 */
[----:B------:R0:W1:Y:S01]  /*34b0*/  SHFL.DOWN PT, R128, R89, R128, R116 ;  /* 0x0800008059807389 */ /* 0x00006200000e0074 */
[----:B------:R-:W-:Y:S05]  /*34c0*/  RET.REL.NODEC R84 `(_ZN10layer_norm13ln_bwd_kernelINS_13Kernel_traitsI6__halfffffjLj2048ELj1ELj1ELj4ELj16ENS_18Kernel_traits_baseILj2048ES2_ffffjLj128EEEEELb1ELb0ELb1ELb0EEEvNS_9BwdParamsE) ;  /* 0xffffcb3054007950 */ /* 0x000fea0003c3ffff */
.L_x_5863:
        /* <DEDUP_REMOVED lines=11> */
.L_x_6973:


//--------------------- .text._ZN10layer_norm22ln_bwd_finalize_kernelINS_22Kernel_traits_finalizeILj2048E6__halfffffjLb0ELj1024ELj4ENS_18Kernel_traits_baseILj2048ES2_ffffjLj1024EEEEELb0ELb1EEEvNS_9BwdParamsE --------------------------
	.section	.text._ZN10layer_norm22ln_bwd_finalize_kernelINS_22Kernel_traits_finalizeILj2048E6__halfffffjLb0ELj1024ELj4ENS_18Kernel_traits_baseILj2048ES2_ffffjLj1024EEEEELb0ELb1EEEvNS_9BwdParamsE,"ax",@progbits
	.sectioninfo	@"SHI_REGISTERS=32"
	.align	128
        .global         _ZN10layer_norm22ln_bwd_finalize_kernelINS_22Kernel_traits_finalizeILj2048E6__halfffffjLb0ELj1024ELj4ENS_18Kernel_traits_baseILj2048ES2_ffffjLj1024EEEEELb0ELb1EEEvNS_9BwdParamsE
        .type           _ZN10layer_norm22ln_bwd_finalize_kernelINS_22Kernel_traits_finalizeILj2048E6__halfffffjLb0ELj1024ELj4ENS_18Kernel_traits_baseILj2048ES2_ffffjLj1024EEEEELb0ELb1EEEvNS_9BwdParamsE,@function
        .size           _ZN10layer_norm22ln_bwd_finalize_kernelINS_22Kernel_traits_finalizeILj2048E6__halfffffjLb0ELj1024ELj4ENS_18Kernel_traits_baseILj2048ES2_ffffjLj1024EEEEELb0ELb1EEEvNS_9BwdParamsE,(.L_x_6974 - _ZN10layer_norm22ln_bwd_finalize_kernelINS_22Kernel_traits_finalizeILj2048E6__halfffffjLb0ELj1024ELj4ENS_18Kernel_traits_baseILj2048ES2_ffffjLj1024EEEEELb0ELb1EEEvNS_9BwdParamsE)
        .other          _ZN10layer_norm22ln_bwd_finalize_kernelINS_22Kernel_traits_finalizeILj2048E6__halfffffjLb0ELj1024ELj4ENS_18Kernel_traits_baseILj2048ES2_ffffjLj1024EEEEELb0ELb1EEEvNS_9BwdParamsE,@"STO_CUDA_ENTRY STV_DEFAULT"
_ZN10layer_norm22ln_bwd_finalize_kernelINS_22Kernel_traits_finalizeILj2048E6__halfffffjLb0ELj1024ELj4ENS_18Kernel_traits_baseILj2048ES2_ffffjLj1024EEEEELb0ELb1EEEvNS_9BwdParamsE:
.text._ZN10layer_norm22ln_bwd_finalize_kernelINS_22Kernel_traits_finalizeILj2048E6__halfffffjLb0ELj1024ELj4ENS_18Kernel_traits_baseILj2048ES2_ffffjLj1024EEEEELb0ELb1EEEvNS_9BwdParamsE:
        /* <DEDUP_REMOVED lines=19> */
.L_x_5876:
        /* <DEDUP_REMOVED lines=27> */
.L_x_5868:
        /* <DEDUP_REMOVED lines=35> */
.L_x_5867:
[----:B------:R-:W-:Y:S05]  /*0510*/  BSYNC B1 ;  /* 0x0000000000017941 */ /* 0x000fea0003800000 */
.L_x_5866:
        /* <DEDUP_REMOVED lines=23> */
.L_x_5870:
[----:B------:R-:W-:Y:S05]  /*0690*/  BSYNC B1 ;  /* 0x0000000000017941 */ /* 0x000fea0003800000 */
.L_x_5869:
        /* <DEDUP_REMOVED lines=10> */
.L_x_5865:
[----:B------:R-:W-:Y:S05]  /*0740*/  BSYNC B0 ;  /* 0x0000000000007941 */ /* 0x000fea0003800000 */
.L_x_5864:
        /* <DEDUP_REMOVED lines=11> */
.L_x_5877:
        /* <DEDUP_REMOVED lines=18> */
.L_x_5878:
[----:B------:R-:W-:Y:S01]  /*0920*/  @!P1 SHF.R.U32.HI R2, RZ, 0x3, R0 ;  /* 0x00000003ff029819 */ /* 0x000fe20000011600 */
[----:B---3--:R-:W-:Y:S02]  /*0930*/  FADD.FTZ R5, R5, R10 ;  /* 0x0000000a05057221 */ /* 0x008fe40000010000 */
[----:B--2---:R-:W-:Y:S01]  /*0940*/  FADD.FTZ R7, R7, R4 ;  /* 0x0000000407077221 */ /* 0x004fe20000010000 */
[----:B------:R-:W-:-:S05]  /*0950*/  @!P1 LOP3.LUT R2, R2, 0x1ffffffc, RZ, 0xc0, !PT ;  /* 0x1ffffffc02029812 */ /* 0x000fca00078ec0ff */
[----:B------:R2:W-:Y:S04]  /*0960*/  @!P1 STS [R2+0x2000], R5 ;  /* 0x0020000502009388 */ /* 0x0005e80000000800 */
[----:B------:R2:W-:Y:S02]  /*0970*/  @!P1 STS [R2+0x2080], R7 ;  /* 0x0020800702009388 */ /* 0x0005e40000000800 */
.L_x_5871:
        /* <DEDUP_REMOVED lines=13> */
.L_x_5875:
[----:B------:R-:W-:Y:S05]  /*0a50*/  BSYNC B0 ;  /* 0x0000000000007941 */ /* 0x000fea0003800000 */
.L_x_5874:
[C---:B------:R-:W-:Y:S02]  /*0a60*/  ISETP.GT.U32.AND P1, PT, R18.reuse, -0x801, PT ;  /* 0xfffff7ff1200780c */ /* 0x040fe40003f24070 */
[----:B------:R-:W-:Y:S02]  /*0a70*/  IADD3 R18, R18, 0x800, RZ ;  /* 0x0000080012127810 */ /* 0x000fe40007ffe0ff */
[----:B------:R-:W-:-:S09]  /*0a80*/  IADD3 R19, R19, 0x400, RZ ;  /* 0x0000040013137810 */ /* 0x000fd20007ffe0ff */
[----:B012---:R-:W-:Y:S05]  /*0a90*/  @P1 BRA `(.L_x_5876) ;  /* 0xfffff69000001947 */ /* 0x007fea000383ffff */
[----:B------:R-:W-:Y:S05]  /*0aa0*/  EXIT ;  /* 0x000000000000794d */ /* 0x000fea0003800000 */
.L_x_5872:
[----:B--2---:R-:W-:Y:S01]  /*0ab0*/  IMAD.MOV.U32 R10, RZ, RZ, R4 ;  /* 0x000000ffff0a7224 */ /* 0x004fe200078e0004 */
[----:B------:R-:W-:Y:S01]  /*0ac0*/  MOV R9, 0x1 ;  /* 0x0000000100097802 */ /* 0x000fe20000000f00 */
[----:B------:R-:W-:Y:S01]  /*0ad0*/  IMAD.MOV.U32 R6, RZ, RZ, 0x1f ;  /* 0x0000001fff067424 */ /* 0x000fe200078e00ff */
[----:B------:R-:W-:Y:S02]  /*0ae0*/  MOV R11, 0xffffffff ;  /* 0xffffffff000b7802 */ /* 0x000fe40000000f00 */
[----:B------:R-:W-:Y:S02]  /*0af0*/  MOV R2, 0xb10 ;  /* 0x00000b1000027802 */ /* 0x000fe40000000f00 */
[----:B01----:R-:W-:Y:S05]  /*0b00*/  CALL.REL.NOINC `($__internal_172_$__cuda_sm70_shflsync_bfly_p) ;  /* 0x000003c000007944 */ /* 0x003fea0003c00000 */
[----:B-1----:R-:W-:Y:S01]  /*0b10*/  IMAD.MOV.U32 R3, RZ, RZ, R6 ;  /* 0x000000ffff037224 */ /* 0x002fe200078e0006 */
[----:B0-----:R-:W-:Y:S05]  /*0b20*/  BRA `(.L_x_5877) ;  /* 0xfffffcd000007947 */ /* 0x001fea000383ffff */
.L_x_5873:
[----:B------:R-:W-:Y:S01]  /*0b30*/  HFMA2.MMA R6, -RZ, RZ, 0, 1.847743988037109375e-06 ;  /* 0x0000001fff067435 */ /* 0x000fe200000001ff */
[----:B------:R-:W-:Y:S01]  /*0b40*/  MOV R10, R13 ;  /* 0x0000000d000a7202 */ /* 0x000fe20000000f00 */
[----:B------:R-:W-:Y:S01]  /*0b50*/  IMAD.MOV.U32 R9, RZ, RZ, 0x2 ;  /* 0x00000002ff097424 */ /* 0x000fe200078e00ff */
[----:B------:R-:W-:Y:S01]  /*0b60*/  MOV R2, 0xb90 ;  /* 0x00000b9000027802 */ /* 0x000fe20000000f00 */
[----:B------:R-:W-:-:S02]  /*0b70*/  IMAD.MOV.U32 R11, RZ, RZ, -0x1 ;  /* 0xffffffffff0b7424 */ /* 0x000fc400078e00ff */
[----:B012---:R-:W-:Y:S05]  /*0b80*/  CALL.REL.NOINC `($__internal_172_$__cuda_sm70_shflsync_bfly_p) ;  /* 0x0000034000007944 */ /* 0x007fea0003c00000 */
[----:B01----:R-:W-:Y:S01]  /*0b90*/  FADD.FTZ R10, R13, R6 ;  /* 0x000000060d0a7221 */ /* 0x003fe20000010000 */
[----:B------:R-:W-:Y:S01]  /*0ba0*/  HFMA2.MMA R6, -RZ, RZ, 0, 1.847743988037109375e-06 ;  /* 0x0000001fff067435 */ /* 0x000fe200000001ff */
[----:B------:R-:W-:Y:S01]  /*0bb0*/  MOV R9, 0x4 ;  /* 0x0000000400097802 */ /* 0x000fe20000000f00 */
[----:B------:R-:W-:Y:S01]  /*0bc0*/  IMAD.MOV.U32 R11, RZ, RZ, -0x1 ;  /* 0xffffffffff0b7424 */ /* 0x000fe200078e00ff */
[----:B------:R-:W-:-:S03]  /*0bd0*/  MOV R2, 0xbf0 ;  /* 0x00000bf000027802 */ /* 0x000fc60000000f00 */
[----:B------:R-:W-:Y:S05]  /*0be0*/  CALL.REL.NOINC `($__internal_172_$__cuda_sm70_shflsync_bfly_p) ;  /* 0x000002e000007944 */ /* 0x000fea0003c00000 */
[----:B01----:R-:W-:Y:S01]  /*0bf0*/  FADD.FTZ R10, R10, R6 ;  /* 0x000000060a0a7221 */ /* 0x003fe20000010000 */
[----:B------:R-:W-:Y:S01]  /*0c00*/  HFMA2.MMA R6, -RZ, RZ, 0, 1.847743988037109375e-06 ;  /* 0x0000001fff067435 */ /* 0x000fe200000001ff */
[----:B------:R-:W-:Y:S01]  /*0c10*/  MOV R9, 0x8 ;  /* 0x0000000800097802 */ /* 0x000fe20000000f00 */
[----:B------:R-:W-:Y:S01]  /*0c20*/  IMAD.MOV.U32 R11, RZ, RZ, -0x1 ;  /* 0xffffffffff0b7424 */ /* 0x000fe200078e00ff */
[----:B------:R-:W-:-:S03]  /*0c30*/  MOV R2, 0xc50 ;  /* 0x00000c5000027802 */ /* 0x000fc60000000f00 */
[----:B------:R-:W-:Y:S05]  /*0c40*/  CALL.REL.NOINC `($__internal_172_$__cuda_sm70_shflsync_bfly_p) ;  /* 0x0000028000007944 */ /* 0x000fea0003c00000 */
[----:B-1----:R-:W-:Y:S01]  /*0c50*/  FADD.FTZ R4, R10, R6 ;  /* 0x000000060a047221 */ /* 0x002fe20000010000 */
[----:B------:R-:W-:Y:S01]  /*0c60*/  HFMA2.MMA R6, -RZ, RZ, 0, 1.847743988037109375e-06 ;  /* 0x0000001fff067435 */ /* 0x000fe200000001ff */
[----:B0-----:R-:W-:Y:S01]  /*0c70*/  MOV R9, 0x10 ;  /* 0x0000001000097802 */ /* 0x001fe20000000f00 */
[----:B------:R-:W-:Y:S01]  /*0c80*/  IMAD.MOV.U32 R11, RZ, RZ, -0x1 ;  /* 0xffffffffff0b7424 */ /* 0x000fe200078e00ff */
[----:B------:R-:W-:-:S02]  /*0c90*/  MOV R2, 0xcc0 ;  /* 0x00000cc000027802 */ /* 0x000fc40000000f00 */
[----:B------:R-:W-:Y:S02]  /*0ca0*/  MOV R10, R4 ;  /* 0x00000004000a7202 */ /* 0x000fe40000000f00 */
[----:B------:R-:W-:Y:S05]  /*0cb0*/  CALL.REL.NOINC `($__internal_172_$__cuda_sm70_shflsync_bfly_p) ;  /* 0x0000021000007944 */ /* 0x000fea0003c00000 */
[----:B0-----:R-:W-:Y:S01]  /*0cc0*/  HFMA2.MMA R9, -RZ, RZ, 0, 5.9604644775390625e-08 ;  /* 0x00000001ff097435 */ /* 0x001fe200000001ff */
[----:B-1----:R-:W-:Y:S01]  /*0cd0*/  MOV R7, R6 ;  /* 0x0000000600077202 */ /* 0x002fe20000000f00 */
[----:B------:R-:W-:Y:S01]  /*0ce0*/  IMAD.MOV.U32 R10, RZ, RZ, R5 ;  /* 0x000000ffff0a7224 */ /* 0x000fe200078e0005 */
[----:B------:R-:W-:Y:S01]  /*0cf0*/  MOV R6, 0x1f ;  /* 0x0000001f00067802 */ /* 0x000fe20000000f00 */
[----:B------:R-:W-:Y:S01]  /*0d00*/  IMAD.MOV.U32 R11, RZ, RZ, -0x1 ;  /* 0xffffffffff0b7424 */ /* 0x000fe200078e00ff */
[----:B------:R-:W-:Y:S02]  /*0d10*/  MOV R2, 0xd30 ;  /* 0x00000d3000027802 */ /* 0x000fe40000000f00 */
[----:B------:R-:W-:Y:S05]  /*0d20*/  CALL.REL.NOINC `($__internal_172_$__cuda_sm70_shflsync_bfly_p) ;  /* 0x000001a000007944 */ /* 0x000fea0003c00000 */
[----:B0-----:R-:W-:Y:S01]  /*0d30*/  HFMA2.MMA R9, -RZ, RZ, 0, 1.1920928955078125e-07 ;  /* 0x00000002ff097435 */ /* 0x001fe200000001ff */
[----:B-1----:R-:W-:Y:S01]  /*0d40*/  FADD.FTZ R10, R5, R6 ;  /* 0x00000006050a7221 */ /* 0x002fe20000010000 */
[----:B------:R-:W-:Y:S01]  /*0d50*/  MOV R6, 0x1f ;  /* 0x0000001f00067802 */ /* 0x000fe20000000f00 */
[----:B------:R-:W-:Y:S01]  /*0d60*/  IMAD.MOV.U32 R11, RZ, RZ, -0x1 ;  /* 0xffffffffff0b7424 */ /* 0x000fe200078e00ff */
[----:B------:R-:W-:Y:S02]  /*0d70*/  MOV R2, 0xd90 ;  /* 0x00000d9000027802 */ /* 0x000fe40000000f00 */
[----:B------:R-:W-:Y:S05]  /*0d80*/  CALL.REL.NOINC `($__internal_172_$__cuda_sm70_shflsync_bfly_p) ;  /* 0x0000014000007944 */ /* 0x000fea0003c00000 */
[----:B0-----:R-:W-:Y:S01]  /*0d90*/  HFMA2.MMA R9, -RZ, RZ, 0, 2.384185791015625e-07 ;  /* 0x00000004ff097435 */ /* 0x001fe200000001ff */
[----:B-1----:R-:W-:Y:S01]  /*0da0*/  FADD.FTZ R10, R10, R6 ;  /* 0x000000060a0a7221 */ /* 0x002fe20000010000 */
[----:B------:R-:W-:Y:S01]  /*0db0*/  MOV R6, 0x1f ;  /* 0x0000001f00067802 */ /* 0x000fe20000000f00 */
[----:B------:R-:W-:Y:S01]  /*0dc0*/  IMAD.MOV.U32 R11, RZ, RZ, -0x1 ;  /* 0xffffffffff0b7424 */ /* 0x000fe200078e00ff */
[----:B------:R-:W-:-:S02]  /*0dd0*/  MOV R2, 0xdf0 ;  /* 0x00000df000027802 */ /* 0x000fc40000000f00 */
[----:B------:R-:W-:Y:S05]  /*0de0*/  CALL.REL.NOINC `($__internal_172_$__cuda_sm70_shflsync_bfly_p) ;  /* 0x000000e000007944 */ /* 0x000fea0003c00000 */
[----:B0-----:R-:W-:Y:S01]  /*0df0*/  HFMA2.MMA R9, -RZ, RZ, 0, 4.76837158203125e-07 ;  /* 0x00000008ff097435 */ /* 0x001fe200000001ff */
[----:B-1----:R-:W-:Y:S01]  /*0e00*/  FADD.FTZ R10, R10, R6 ;  /* 0x000000060a0a7221 */ /* 0x002fe20000010000 */
[----:B------:R-:W-:Y:S01]  /*0e10*/  MOV R6, 0x1f ;  /* 0x0000001f00067802 */ /* 0x000fe20000000f00 */
[----:B------:R-:W-:Y:S01]  /*0e20*/  IMAD.MOV.U32 R11, RZ, RZ, -0x1 ;  /* 0xffffffffff0b7424 */ /* 0x000fe200078e00ff */
[----:B------:R-:W-:-:S02]  /*0e30*/  MOV R2, 0xe50 ;  /* 0x00000e5000027802 */ /* 0x000fc40000000f00 */
[----:B------:R-:W-:Y:S05]  /*0e40*/  CALL.REL.NOINC `($__internal_172_$__cuda_sm70_shflsync_bfly_p) ;  /* 0x0000008000007944 */ /* 0x000fea0003c00000 */
[----:B0-----:R-:W-:Y:S01]  /*0e50*/  HFMA2.MMA R9, -RZ, RZ, 0, 9.5367431640625e-07 ;  /* 0x00000010ff097435 */ /* 0x001fe200000001ff */
[----:B-1----:R-:W-:Y:S01]  /*0e60*/  FADD.FTZ R10, R10, R6 ;  /* 0x000000060a0a7221 */ /* 0x002fe20000010000 */
[----:B------:R-:W-:Y:S01]  /*0e70*/  MOV R6, 0x1f ;  /* 0x0000001f00067802 */ /* 0x000fe20000000f00 */
[----:B------:R-:W-:Y:S01]  /*0e80*/  IMAD.MOV.U32 R11, RZ, RZ, -0x1 ;  /* 0xffffffffff0b7424 */ /* 0x000fe200078e00ff */
[----:B------:R-:W-:-:S02]  /*0e90*/  MOV R2, 0xeb0 ;  /* 0x00000eb000027802 */ /* 0x000fc40000000f00 */
[----:B------:R-:W-:Y:S05]  /*0ea0*/  CALL.REL.NOINC `($__internal_172_$__cuda_sm70_shflsync_bfly_p) ;  /* 0x0000002000007944 */ /* 0x000fea0003c00000 */
[----:B-1----:R-:W-:Y:S01]  /*0eb0*/  MOV R5, R6 ;  /* 0x0000000600057202 */ /* 0x002fe20000000f00 */
[----:B0-----:R-:W-:Y:S05]  /*0ec0*/  BRA `(.L_x_5878) ;  /* 0xfffffa5000007947 */ /* 0x001fea000383ffff */
        .weak           $__internal_172_$__cuda_sm70_shflsync_bfly_p
        .type           $__internal_172_$__cuda_sm70_shflsync_bfly_p,@function
        .size           $__internal_172_$__cuda_sm70_shflsync_bfly_p,(.L_x_6974 - $__internal_172_$__cuda_sm70_shflsync_bfly_p)
$__internal_172_$__cuda_sm70_shflsync_bfly_p:
[----:B------:R-:W-:Y:S01]  /*0ed0*/  HFMA2.MMA R3, -RZ, RZ, 0, 0 ;  /* 0x00000000ff037435 */ /* 0x000fe200000001ff */
[----:B------:R-:W-:Y:S04]  /*0ee0*/  WARPSYNC R11 ;  /* 0x0000000b00007348 */ /* 0x000fe80003800000 */
[----:B------:R0:W1:Y:S01]  /*0ef0*/  SHFL.BFLY PT, R6, R10, R9, R6 ;  /* 0x0c0000090a067389 */ /* 0x00006200000e0006 */
[----:B------:R-:W-:Y:S05]  /*0f00*/  RET.REL.NODEC R2 `(_ZN10layer_norm22ln_bwd_finalize_kernelINS_22Kernel_traits_finalizeILj2048E6__halfffffjLb0ELj1024ELj4ENS_18Kernel_traits_baseILj2048ES2_ffffjLj1024EEEEELb0ELb1EEEvNS_9BwdParamsE) ;  /* 0xfffff0f002007950 */ /* 0x000fea0003c3ffff */
.L_x_5879:
        /* <DEDUP_REMOVED lines=15> */
.L_x_6974:


//--------------------- .text._ZN10layer_norm13ln_bwd_kernelINS_13Kernel_traitsI6__halfffffjLj2048ELj1ELj1ELj4ELj16ENS_18Kernel_traits_baseILj2048ES2_ffffjLj128EEEEELb1ELb0ELb1ELb1EEEvNS_9BwdParamsE --------------------------
	.section	.text._ZN10layer_norm13ln_bwd_kernelINS_13Kernel_traitsI6__halfffffjLj2048ELj1ELj1ELj4ELj16ENS_18Kernel_traits_baseILj2048ES2_ffffjLj128EEEEELb1ELb0ELb1ELb1EEEvNS_9BwdParamsE,"ax",@progbits
	.sectioninfo	@"SHI_REGISTERS=142"
	.align	128
        .global         _ZN10layer_norm13ln_bwd_kernelINS_13Kernel_traitsI6__halfffffjLj2048ELj1ELj1ELj4ELj16ENS_18Kernel_traits_baseILj2048ES2_ffffjLj128EEEEELb1ELb0ELb1ELb1EEEvNS_9BwdParamsE
        .type           _ZN10layer_norm13ln_bwd_kernelINS_13Kernel_traitsI6__halfffffjLj2048ELj1ELj1ELj4ELj16ENS_18Kernel_traits_baseILj2048ES2_ffffjLj128EEEEELb1ELb0ELb1ELb1EEEvNS_9BwdParamsE,@function
        .size           _ZN10layer_norm13ln_bwd_kernelINS_13Kernel_traitsI6__halfffffjLj2048ELj1ELj1ELj4ELj16ENS_18Kernel_traits_baseILj2048ES2_ffffjLj128EEEEELb1ELb0ELb1ELb1EEEvNS_9BwdParamsE,(.L_x_6975 - _ZN10layer_norm13ln_bwd_kernelINS_13Kernel_traitsI6__halfffffjLj2048ELj1ELj1ELj4ELj16ENS_18Kernel_traits_baseILj2048ES2_ffffjLj128EEEEELb1ELb0ELb1ELb1EEEvNS_9BwdParamsE)
        .other          _ZN10layer_norm13ln_bwd_kernelINS_13Kernel_traitsI6__halfffffjLj2048ELj1ELj1ELj4ELj16ENS_18Kernel_traits_baseILj2048ES2_ffffjLj128EEEEELb1ELb0ELb1ELb1EEEvNS_9BwdParamsE,@"STO_CUDA_ENTRY STV_DEFAULT"
_ZN10layer_norm13ln_bwd_kernelINS_13Kernel_traitsI6__halfffffjLj2048ELj1ELj1ELj4ELj16ENS_18Kernel_traits_baseILj2048ES2_ffffjLj128EEEEELb1ELb0ELb1ELb1EEEvNS_9BwdParamsE:
.text._ZN10layer_norm13ln_bwd_kernelINS_13Kernel_traitsI6__halfffffjLj2048ELj1ELj1ELj4ELj16ENS_18Kernel_traits_baseILj2048ES2_ffffjLj128EEEEELb1ELb0ELb1ELb1EEEvNS_9BwdParamsE:
        /* <DEDUP_REMOVED lines=24> */
.L_x_5880:
[----:B------:R-:W-:-:S04]  /*0180*/  SHF.L.U32 R0, R110, 0x3, RZ ;  /* 0x000000036e007819 */ /* 0x000fc800000006ff */
[----:B------:R-:W-:-:S04]  /*0190*/  LOP3.LUT R0, R0, 0x3f8, RZ, 0xc0, !PT ;  /* 0x000003f800007812 */ /* 0x000fc800078ec0ff */
[----:B------:R-:W-:-:S04]  /*01a0*/  IADD3 R2, P0, R0, c[0x0][0x1b0], RZ ;  /* 0x00006c0000027a10 */ /* 0x000fc80007f1e0ff */
[----:B------:R-:W-:-:S05]  /*01b0*/  IADD3.X R3, RZ, c[0x0][0x1b4], RZ, P0, !PT ;  /* 0x00006d00ff037a10 */ /* 0x000fca00007fe4ff */
[----:B------:R-:W2:Y:S04]  /*01c0*/  LDG.E.64 R6, [R2.64+0x400] ;  /* 0x0004000402067981 */ /* 0x000ea8000c1e1b00 */
[----:B------:R-:W3:Y:S04]  /*01d0*/  LDG.E.64 R12, [R2.64+0x800] ;  /* 0x00080004020c7981 */ /* 0x000ee8000c1e1b00 */
[----:B------:R-:W4:Y:S04]  /*01e0*/  LDG.E.64 R4, [R2.64] ;  /* 0x0000000402047981 */ /* 0x000f28000c1e1b00 */
[----:B------:R-:W5:Y:S01]  /*01f0*/  LDG.E.64 R20, [R2.64+0xc00] ;  /* 0x000c000402147981 */ /* 0x000f62000c1e1b00 */
        /* <DEDUP_REMOVED lines=21> */
[----:B------:R-:W-:-:S02]  /*0350*/  SHF.R.U32.HI R6, RZ, 0x10, R13 ;  /* 0x00000010ff067819 */ /* 0x000fc4000001160d */
[----:B------:R-:W0:Y:S01]  /*0360*/  LDC.U8 R13, c[0x0][0x1f0] ;  /* 0x00007c00ff0d7b82 */ /* 0x000e220000000000 */
[--C-:B----4-:R-:W-:Y:S01]  /*0370*/  SHF.R.U64 R11, R4, 0x10, R5.reuse ;  /* 0x00000010040b7819 */ /* 0x110fe20000001205 */
[----:B------:R-:W-:Y:S01]  /*0380*/  HADD2.F32 R111, -RZ, R4.H0_H0 ;  /* 0x20000004ff6f7230 */ /* 0x000fe20000004100 */
[----:B------:R-:W-:Y:S01]  /*0390*/  SHF.R.U32.HI R10, RZ, 0x10, R5 ;  /* 0x00000010ff0a7819 */ /* 0x000fe20000011605 */
[----:B------:R-:W-:Y:S01]  /*03a0*/  HADD2.F32 R109, -RZ, R5.H0_H0 ;  /* 0x20000005ff6d7230 */ /* 0x000fe20000004100 */
[--C-:B-----5:R-:W-:Y:S02]  /*03b0*/  SHF.R.U64 R5, R20, 0x10, R21.reuse ;  /* 0x0000001014057819 */ /* 0x120fe40000001215 */
[----:B------:R-:W-:Y:S01]  /*03c0*/  SHF.R.U32.HI R4, RZ, 0x10, R21 ;  /* 0x00000010ff047819 */ /* 0x000fe20000011615 */
[----:B------:R-:W-:Y:S01]  /*03d0*/  HADD2.F32 R17, -RZ, R12.H0_H0 ;  /* 0x2000000cff117230 */ /* 0x000fe20000004100 */
[----:B------:R-:W-:Y:S01]  /*03e0*/  HFMA2.MMA R12, -RZ, RZ, 0, 5.9604644775390625e-08 ;  /* 0x00000001ff0c7435 */ /* 0x000fe200000001ff */
[----:B------:R-:W-:-:S02]  /*03f0*/  HADD2.F32 R15, -RZ, R20.H0_H0 ;  /* 0x20000014ff0f7230 */ /* 0x000fc40000004100 */
[----:B------:R-:W-:Y:S01]  /*0400*/  HADD2.F32 R14, -RZ, R21.H0_H0 ;  /* 0x20000015ff0e7230 */ /* 0x000fe20000004100 */
[----:B------:R-:W-:Y:S01]  /*0410*/  CS2R R20, SRZ ;  /* 0x0000000000147805 */ /* 0x000fe2000001ff00 */
[----:B------:R-:W-:Y:S02]  /*0420*/  HADD2.F32 R11, -RZ, R11.H0_H0 ;  /* 0x2000000bff0b7230 */ /* 0x000fe40000004100 */
[----:B------:R-:W-:Y:S02]  /*0430*/  HADD2.F32 R10, -RZ, R10.H0_H0 ;  /* 0x2000000aff0a7230 */ /* 0x000fe40000004100 */
[----:B------:R-:W-:Y:S02]  /*0440*/  HADD2.F32 R9, -RZ, R9.H0_H0 ;  /* 0x20000009ff097230 */ /* 0x000fe40000004100 */
[----:B------:R-:W-:Y:S02]  /*0450*/  HADD2.F32 R8, -RZ, R8.H0_H0 ;  /* 0x20000008ff087230 */ /* 0x000fe40000004100 */
[----:B------:R-:W-:-:S02]  /*0460*/  HADD2.F32 R7, -RZ, R7.H0_H0 ;  /* 0x20000007ff077230 */ /* 0x000fc40000004100 */
[----:B------:R-:W-:Y:S02]  /*0470*/  HADD2.F32 R6, -RZ, R6.H0_H0 ;  /* 0x20000006ff067230 */ /* 0x000fe40000004100 */
[----:B------:R-:W-:Y:S02]  /*0480*/  HADD2.F32 R5, -RZ, R5.H0_H0 ;  /* 0x20000005ff057230 */ /* 0x000fe40000004100 */
[----:B0-----:R-:W-:Y:S02]  /*0490*/  HADD2.F32 R4, -RZ, R4.H0_H0 ;  /* 0x20000004ff047230 */ /* 0x001fe40000004100 */
.L_x_5919:
        /* <DEDUP_REMOVED lines=9> */
[----:B------:R1:W5:Y:S01]  /*0530*/  LDG.E R3, [R2.64] ;  /* 0x0000000402037981 */ /* 0x000362000c1e1900 */
[----:B------:R-:W-:Y:S02]  /*0540*/  LEA.HI R81, R81, R0, RZ, 0x2 ;  /* 0x0000000051517211 */ /* 0x000fe400078f10ff */
[----:B------:R-:W-:-:S04]  /*0550*/  LOP3.LUT R0, R110, 0x7f, RZ, 0xc0, !PT ;  /* 0x0000007f6e007812 */ /* 0x000fc800078ec0ff */
[----:B------:R-:W-:Y:S01]  /*0560*/  LEA.HI.SX32 R132, R81, R0, 0x1e ;  /* 0x0000000051847211 */ /* 0x000fe200078ff2ff */
[----:B------:R-:W-:Y:S03]  /*0570*/  BSSY B0, `(.L_x_5882) ;  /* 0x00000c8000007945 */ /* 0x000fe60003800000 */
[C---:B------:R-:W-:Y:S02]  /*0580*/  IADD3 R121, R132.reuse, 0x80, RZ ;  /* 0x0000008084797810 */ /* 0x040fe40007ffe0ff */
[C---:B------:R-:W-:Y:S02]  /*0590*/  IADD3 R112, R132.reuse, 0x100, RZ ;  /* 0x0000010084707810 */ /* 0x040fe40007ffe0ff */
[C---:B-1----:R-:W-:Y:S01]  /*05a0*/  IADD3 R2, R132.reuse, 0x180, RZ ;  /* 0x0000018084027810 */ /* 0x042fe20007ffe0ff */
[----:B------:R-:W-:-:S04]  /*05b0*/  IMAD.WIDE.U32 R130, R132, R107, c[0x0][0x218] ;  /* 0x0000860084827625 */ /* 0x000fc800078e006b */
[----:B------:R-:W-:-:S04]  /*05c0*/  IMAD.WIDE.U32 R128, R121, R107, c[0x0][0x218] ;  /* 0x0000860079807625 */ /* 0x000fc800078e006b */
[----:B------:R-:W-:-:S04]  /*05d0*/  IMAD.WIDE.U32 R126, R112, R107, c[0x0][0x218] ;  /* 0x00008600707e7625 */ /* 0x000fc800078e006b */
[----:B------:R-:W-:Y:S01]  /*05e0*/  IMAD.WIDE.U32 R124, R2, R107, c[0x0][0x218] ;  /* 0x00008600027c7625 */ /* 0x000fe200078e006b */
[----:B--2---:R-:W-:-:S13]  /*05f0*/  ISETP.GT.AND P6, PT, R78, RZ, PT ;  /* 0x000000ff4e00720c */ /* 0x004fda0003fc4270 */
[----:B------:R-:W-:Y:S05]  /*0600*/  @P6 BRA `(.L_x_5883) ;  /* 0x000001a000006947 */ /* 0x000fea0003800000 */
[----:B0----5:R-:W-:Y:S01]  /*0610*/  ISETP.GE.AND P1, PT, R133, 0x1, PT ;  /* 0x000000018500780c */ /* 0x021fe20003f26270 */
[----:B------:R-:W-:Y:S01]  /*0620*/  HFMA2.MMA R134, -RZ, RZ, 0, 0 ;  /* 0x00000000ff867435 */ /* 0x000fe200000001ff */
[----:B------:R-:W-:-:S04]  /*0630*/  ISETP.NE.U32.AND P0, PT, RZ, c[0x0][0x218], PT ;  /* 0x00008600ff007a0c */ /* 0x000fc80003f05070 */
[----:B------:R-:W-:-:S07]  /*0640*/  ISETP.NE.AND.EX P0, PT, RZ, c[0x0][0x21c], PT, P0 ;  /* 0x00008700ff007a0c */ /* 0x000fce0003f05300 */
[----:B------:R-:W-:-:S05]  /*0650*/  @P1 IADD3 R76, R133, -0x1, RZ ;  /* 0xffffffff854c1810 */ /* 0x000fca0007ffe0ff */
[----:B------:R-:W-:Y:S01]  /*0660*/  @P1 IMAD R76, R76, c[0x0][0x168], RZ ;  /* 0x00005a004c4c1a24 */ /* 0x000fe200078e02ff */
[----:B------:R0:W5:Y:S04]  /*0670*/  @P0 LDG.E.128 R52, [R130.64] ;  /* 0x0000000482340981 */ /* 0x000168000c1e1d00 */
[----:B------:R-:W-:Y:S01]  /*0680*/  @P1 SHF.R.S32.HI R77, RZ, 0x1f, R76 ;  /* 0x0000001fff4d1819 */ /* 0x000fe2000001144c */
[----:B------:R0:W5:Y:S03]  /*0690*/  @P0 LDG.E.128 R56, [R128.64] ;  /* 0x0000000480380981 */ /* 0x000166000c1e1d00 */
[----:B------:R-:W-:Y:S01]  /*06a0*/  @P1 LEA.HI R77, R77, R76, RZ, 0x2 ;  /* 0x0000004c4d4d1211 */ /* 0x000fe200078f10ff */
[----:B------:R0:W5:Y:S03]  /*06b0*/  @P0 LDG.E.128 R60, [R126.64] ;  /* 0x000000047e3c0981 */ /* 0x000166000c1e1d00 */
[----:B------:R-:W-:Y:S01]  /*06c0*/  @P1 LEA.HI.SX32 R134, R77, R0, 0x1e ;  /* 0x000000004d861211 */ /* 0x000fe200078ff2ff */
[----:B------:R0:W5:Y:S03]  /*06d0*/  @P0 LDG.E.128 R64, [R124.64] ;  /* 0x000000047c400981 */ /* 0x000166000c1e1d00 */
[----:B------:R-:W-:-:S02]  /*06e0*/  IADD3 R80, R134, 0x80, RZ ;  /* 0x0000008086507810 */ /* 0x000fc40007ffe0ff */
[C---:B------:R-:W-:Y:S02]  /*06f0*/  IADD3 R78, R134.reuse, 0x100, RZ ;  /* 0x00000100864e7810 */ /* 0x040fe40007ffe0ff */
[C---:B------:R-:W-:Y:S01]  /*0700*/  IADD3 R76, R134.reuse, 0x180, RZ ;  /* 0x00000180864c7810 */ /* 0x040fe20007ffe0ff */
[----:B------:R-:W-:-:S04]  /*0710*/  IMAD.WIDE.U32 R134, R134, R117, c[0x0][0x190] ;  /* 0x0000640086867625 */ /* 0x000fc800078e0075 */
[-C--:B------:R-:W-:Y:S02]  /*0720*/  IMAD.WIDE.U32 R80, R80, R117.reuse, c[0x0][0x190] ;  /* 0x0000640050507625 */ /* 0x080fe400078e0075 */
[----:B------:R0:W5:Y:S02]  /*0730*/  LDG.E R134, [R134.64] ;  /* 0x0000000486867981 */ /* 0x000164000c1e1900 */
[-C--:B------:R-:W-:Y:S02]  /*0740*/  IMAD.WIDE.U32 R78, R78, R117.reuse, c[0x0][0x190] ;  /* 0x000064004e4e7625 */ /* 0x080fe400078e0075 */
[----:B------:R0:W5:Y:S02]  /*0750*/  LDG.E R122, [R80.64] ;  /* 0x00000004507a7981 */ /* 0x000164000c1e1900 */
[----:B------:R-:W-:Y:S02]  /*0760*/  IMAD.WIDE.U32 R76, R76, R117, c[0x0][0x190] ;  /* 0x000064004c4c7625 */ /* 0x000fe400078e0075 */
[----:B------:R0:W5:Y:S04]  /*0770*/  LDG.E R117, [R78.64] ;  /* 0x000000044e757981 */ /* 0x000168000c1e1900 */
[----:B------:R0:W5:Y:S01]  /*0780*/  LDG.E R0, [R76.64] ;  /* 0x000000044c007981 */ /* 0x000162000c1e1900 */
[----:B------:R-:W-:Y:S01]  /*0790*/  CS2R R82, SRZ ;  /* 0x0000000000527805 */ /* 0x000fe2000001ff00 */
[----:B------:R-:W-:Y:S05]  /*07a0*/  BRA `(.L_x_5884) ;  /* 0x00000a4000007947 */ /* 0x000fea0003800000 */
.L_x_5883:
[----:B0-----:R-:W-:Y:S01]  /*07b0*/  IADD3 R76, R78, -0x1, RZ ;  /* 0xffffffff4e4c7810 */ /* 0x001fe20007ffe0ff */
[----:B------:R-:W-:-:S04]  /*07c0*/  IMAD.WIDE R92, R108, R117, c[0x0][0x1a0] ;  /* 0x000068006c5c7625 */ /* 0x000fc800078e0275 */
[----:B------:R-:W-:Y:S01]  /*07d0*/  IMAD R78, R76, c[0x0][0x168], RZ ;  /* 0x00005a004c4e7a24 */ /* 0x000fe200078e02ff */
[----:B------:R0:W2:Y:S01]  /*07e0*/  LDG.E R135, [R92.64] ;  /* 0x000000045c877981 */ /* 0x0000a2000c1e1900 */
[----:B------:R-:W-:-:S03]  /*07f0*/  IMAD.WIDE.U32 R76, R132, R107, c[0x0][0x188] ;  /* 0x00006200844c7625 */ /* 0x000fc600078e006b */
[----:B------:R-:W-:-:S04]  /*0800*/  SHF.R.S32.HI R79, RZ, 0x1f, R78 ;  /* 0x0000001fff4f7819 */ /* 0x000fc8000001144e */
[----:B------:R-:W-:Y:S01]  /*0810*/  LEA.HI R79, R79, R78, RZ, 0x2 ;  /* 0x0000004e4f4f7211 */ /* 0x000fe200078f10ff */
[----:B------:R-:W-:-:S03]  /*0820*/  IMAD.WIDE.U32 R84, R121, R107, c[0x0][0x188] ;  /* 0x0000620079547625 */ /* 0x000fc600078e006b */
[----:B------:R-:W-:Y:S02]  /*0830*/  LEA.HI.SX32 R104, R79, R0, 0x1e ;  /* 0x000000004f687211 */ /* 0x000fe400078ff2ff */
[----:B------:R-:W3:Y:S01]  /*0840*/  LDG.E.128 R76, [R76.64] ;  /* 0x000000044c4c7981 */ /* 0x000ee2000c1e1d00 */
[----:B------:R-:W-:-:S03]  /*0850*/  IMAD.WIDE.U32 R94, R112, R107, c[0x0][0x188] ;  /* 0x00006200705e7625 */ /* 0x000fc600078e006b */
[----:B------:R-:W4:Y:S01]  /*0860*/  LDG.E.128 R84, [R84.64] ;  /* 0x0000000454547981 */ /* 0x000f22000c1e1d00 */
[----:B------:R-:W-:-:S03]  /*0870*/  IMAD.WIDE.U32 R80, R104, R107, c[0x0][0x208] ;  /* 0x0000820068507625 */ /* 0x000fc600078e006b */
[----:B0-----:R-:W4:Y:S04]  /*0880*/  LDG.E.128 R92, [R94.64] ;  /* 0x000000045e5c7981 */ /* 0x001f28000c1e1d00 */
[----:B------:R-:W4:Y:S01]  /*0890*/  LDG.E.128 R80, [R80.64] ;  /* 0x0000000450507981 */ /* 0x000f22000c1e1d00 */
[----:B------:R-:W-:-:S05]  /*08a0*/  IADD3 R88, R104, 0x80, RZ ;  /* 0x0000008068587810 */ /* 0x000fca0007ffe0ff */
[----:B------:R-:W-:Y:S01]  /*08b0*/  IMAD.WIDE.U32 R88, R88, R107, c[0x0][0x208] ;  /* 0x0000820058587625 */ /* 0x000fe200078e006b */
[----:B------:R-:W-:-:S05]  /*08c0*/  IADD3 R96, R104, 0x100, RZ ;  /* 0x0000010068607810 */ /* 0x000fca0007ffe0ff */
[----:B------:R-:W4:Y:S01]  /*08d0*/  LDG.E.128 R88, [R88.64] ;  /* 0x0000000458587981 */ /* 0x000f22000c1e1d00 */
[----:B------:R-:W-:Y:S01]  /*08e0*/  IMAD.WIDE.U32 R96, R96, R107, c[0x0][0x208] ;  /* 0x0000820060607625 */ /* 0x000fe200078e006b */
[----:B-----5:R-:W-:-:S03]  /*08f0*/  ISETP.GE.AND P1, PT, R133, 0x1, PT ;  /* 0x000000018500780c */ /* 0x020fc60003f26270 */
[----:B------:R-:W-:Y:S02]  /*0900*/  IMAD.WIDE.U32 R100, R2, R107, c[0x0][0x188] ;  /* 0x0000620002647625 */ /* 0x000fe400078e006b */
[----:B------:R-:W4:Y:S01]  /*0910*/  LDG.E.128 R96, [R96.64] ;  /* 0x0000000460607981 */ /* 0x000f22000c1e1d00 */
[----:B------:R-:W-:-:S03]  /*0920*/  IADD3 R104, R104, 0x180, RZ ;  /* 0x0000018068687810 */ /* 0x000fc60007ffe0ff */
[----:B------:R-:W4:Y:S02]  /*0930*/  LDG.E.128 R100, [R100.64] ;  /* 0x0000000464647981 */ /* 0x000f24000c1e1d00 */
[----:B------:R-:W-:Y:S02]  /*0940*/  IMAD.WIDE.U32 R104, R104, R107, c[0x0][0x208] ;  /* 0x0000820068687625 */ /* 0x000fe400078e006b */
[----:B------:R-:W-:-:S05]  /*0950*/  @P1 IADD3 R106, R133, -0x1, RZ ;  /* 0xffffffff856a1810 */ /* 0x000fca0007ffe0ff */
[----:B------:R-:W-:Y:S02]  /*0960*/  @P1 IMAD R113, R106, c[0x0][0x168], RZ ;  /* 0x00005a006a711a24 */ /* 0x000fe400078e02ff */
[----:B------:R-:W4:Y:S01]  /*0970*/  LDG.E.128 R104, [R104.64] ;  /* 0x0000000468687981 */ /* 0x000f22000c1e1d00 */
[----:B------:R-:W-:-:S04]  /*0980*/  ISETP.NE.U32.AND P0, PT, RZ, c[0x0][0x218], PT ;  /* 0x00008600ff007a0c */ /* 0x000fc80003f05070 */
[----:B------:R-:W-:Y:S02]  /*0990*/  ISETP.NE.AND.EX P0, PT, RZ, c[0x0][0x21c], PT, P0 ;  /* 0x00008700ff007a0c */ /* 0x000fe40003f05300 */
[----:B------:R-:W-:-:S04]  /*09a0*/  @P1 SHF.R.S32.HI R114, RZ, 0x1f, R113 ;  /* 0x0000001fff721819 */ /* 0x000fc80000011471 */
[----:B------:R-:W-:Y:S02]  /*09b0*/  @P1 LEA.HI R113, R114, R113, RZ, 0x2 ;  /* 0x0000007172711211 */ /* 0x000fe400078f10ff */
[----:B------:R-:W-:-:S05]  /*09c0*/  MOV R114, RZ ;  /* 0x000000ff00727202 */ /* 0x000fca0000000f00 */
[----:B------:R0:W5:Y:S04]  /*09d0*/  @P0 LDG.E.128 R52, [R130.64] ;  /* 0x0000000482340981 */ /* 0x000168000c1e1d00 */
[----:B------:R0:W5:Y:S04]  /*09e0*/  @P0 LDG.E.128 R56, [R128.64] ;  /* 0x0000000480380981 */ /* 0x000168000c1e1d00 */
[----:B------:R0:W5:Y:S04]  /*09f0*/  @P0 LDG.E.128 R60, [R126.64] ;  /* 0x000000047e3c0981 */ /* 0x000168000c1e1d00 */
[----:B------:R0:W5:Y:S01]  /*0a00*/  @P0 LDG.E.128 R64, [R124.64] ;  /* 0x000000047c400981 */ /* 0x000162000c1e1d00 */
[----:B------:R-:W-:-:S02]  /*0a10*/  ISETP.NE.AND P0, PT, R13, RZ, PT ;  /* 0x000000ff0d00720c */ /* 0x000fc40003f05270 */
[----:B------:R-:W-:-:S04]  /*0a20*/  @P1 LEA.HI.SX32 R114, R113, R0, 0x1e ;  /* 0x0000000071721211 */ /* 0x000fc800078ff2ff */
[C---:B------:R-:W-:Y:S02]  /*0a30*/  IADD3 R118, R114.reuse, 0x100, RZ ;  /* 0x0000010072767810 */ /* 0x040fe40007ffe0ff */
[C---:B------:R-:W-:Y:S02]  /*0a40*/  IADD3 R122, R114.reuse, 0x80, RZ ;  /* 0x00000080727a7810 */ /* 0x040fe40007ffe0ff */
[C---:B------:R-:W-:Y:S01]  /*0a50*/  IADD3 R136, R114.reuse, 0x180, RZ ;  /* 0x0000018072887810 */ /* 0x040fe20007ffe0ff */
[----:B------:R-:W-:-:S04]  /*0a60*/  IMAD.WIDE.U32 R114, R114, R117, c[0x0][0x190] ;  /* 0x0000640072727625 */ /* 0x000fc800078e0075 */
[-C--:B------:R-:W-:Y:S01]  /*0a70*/  IMAD.WIDE.U32 R118, R118, R117.reuse, c[0x0][0x190] ;  /* 0x0000640076767625 */ /* 0x080fe200078e0075 */
[----:B------:R1:W5:Y:S03]  /*0a80*/  LDG.E R134, [R114.64] ;  /* 0x0000000472867981 */ /* 0x000366000c1e1900 */
[----:B------:R-:W-:-:S04]  /*0a90*/  IMAD.WIDE.U32 R122, R122, R117, c[0x0][0x190] ;  /* 0x000064007a7a7625 */ /* 0x000fc800078e0075 */
[----:B------:R-:W-:Y:S02]  /*0aa0*/  IMAD.WIDE.U32 R136, R136, R117, c[0x0][0x190] ;  /* 0x0000640088887625 */ /* 0x000fe400078e0075 */
[----:B------:R0:W5:Y:S04]  /*0ab0*/  LDG.E R117, [R118.64] ;  /* 0x0000000476757981 */ /* 0x000168000c1e1900 */
[----:B------:R0:W5:Y:S04]  /*0ac0*/  LDG.E R122, [R122.64] ;  /* 0x000000047a7a7981 */ /* 0x000168000c1e1900 */
[----:B------:R0:W5:Y:S01]  /*0ad0*/  LDG.E R0, [R136.64] ;  /* 0x0000000488007981 */ /* 0x000162000c1e1900 */
[----:B--2---:R-:W-:-:S05]  /*0ae0*/  FSEL R135, R135, RZ, !P0 ;  /* 0x000000ff87877208 */ /* 0x004fca0004000000 */
[----:B---3--:R-:W-:-:S04]  /*0af0*/  FADD.FTZ R76, -R135, R76 ;  /* 0x0000004c874c7221 */ /* 0x008fc80000010100 */
[----:B------:R-:W-:Y:S02]  /*0b00*/  FMUL.FTZ R113, R3, R76 ;  /* 0x0000004c03717220 */ /* 0x000fe40000410000 */
[C---:B----4-:R-:W-:Y:S02]  /*0b10*/  FADD.FTZ R84, -R135.reuse, R84 ;  /* 0x0000005487547221 */ /* 0x050fe40000010100 */
[----:B------:R-:W-:Y:S02]  /*0b20*/  FADD.FTZ R76, -R135, R85 ;  /* 0x00000055874c7221 */ /* 0x000fe40000010100 */
[C---:B------:R-:W-:Y:S02]  /*0b30*/  FMUL.FTZ R85, R3.reuse, R84 ;  /* 0x0000005403557220 */ /* 0x040fe40000410000 */
[----:B------:R-:W-:Y:S02]  /*0b40*/  FMUL.FTZ R84, R3, R76 ;  /* 0x0000004c03547220 */ /* 0x000fe40000410000 */
[----:B------:R-:W-:-:S02]  /*0b50*/  FADD.FTZ R92, -R135, R92 ;  /* 0x0000005c875c7221 */ /* 0x000fc40000010100 */
[C---:B------:R-:W-:Y:S02]  /*0b60*/  FADD.FTZ R76, -R135.reuse, R93 ;  /* 0x0000005d874c7221 */ /* 0x040fe40000010100 */
[----:B-1----:R-:W-:Y:S02]  /*0b70*/  FADD.FTZ R114, -R135, R77 ;  /* 0x0000004d87727221 */ /* 0x002fe40000010100 */
[----:B0-----:R-:W-:Y:S02]  /*0b80*/  FMUL.FTZ R118, R111, R80 ;  /* 0x000000506f767220 */ /* 0x001fe40000410000 */
[C---:B------:R-:W-:Y:S02]  /*0b90*/  FMUL.FTZ R93, R3.reuse, R92 ;  /* 0x0000005c035d7220 */ /* 0x040fe40000410000 */
[----:B------:R-:W-:Y:S02]  /*0ba0*/  FMUL.FTZ R92, R3, R76 ;  /* 0x0000004c035c7220 */ /* 0x000fe40000410000 */
[----:B------:R-:W-:-:S02]  /*0bb0*/  FADD.FTZ R78, -R135, R78 ;  /* 0x0000004e874e7221 */ /* 0x000fc40000010100 */
[----:B------:R-:W-:Y:S02]  /*0bc0*/  FMUL.FTZ R114, R3, R114 ;  /* 0x0000007203727220 */ /* 0x000fe40000410000 */
        /* <DEDUP_REMOVED lines=12> */
[----:B------:R-:W-:Y:S02]  /*0c90*/  FADD.FTZ R86, -R135, R86 ;  /* 0x0000005687567221 */ /* 0x000fe40000010100 */
[----:B------:R-:W-:Y:S02]  /*0ca0*/  FFMA.FTZ R48, R88, R85, R48 ;  /* 0x0000005558307223 */ /* 0x000fe40000010030 */
[----:B------:R-:W-:Y:S02]  /*0cb0*/  FADD.FTZ R32, R32, R88 ;  /* 0x0000005820207221 */ /* 0x000fe40000010000 */
        /* <DEDUP_REMOVED lines=10> */
[----:B------:R-:W-:Y:S02]  /*0d60*/  FMUL.FTZ R86, R3, R78 ;  /* 0x0000004e03567220 */ /* 0x000fe40000410000 */
        /* <DEDUP_REMOVED lines=26> */
[----:B------:R-:W-:-:S02]  /*0f10*/  FADD.FTZ R100, -R135, R100 ;  /* 0x0000006487647221 */ /* 0x000fc40000010100 */
[----:B------:R-:W-:Y:S02]  /*0f20*/  FMUL.FTZ R98, R16, R98 ;  /* 0x0000006210627220 */ /* 0x000fe40000410000 */
[----:B------:R-:W-:Y:S02]  /*0f30*/  FADD.FTZ R79, R76, R97 ;  /* 0x000000614c4f7221 */ /* 0x000fe40000010000 */
[----:B------:R-:W-:Y:S02]  /*0f40*/  FFMA.FTZ R77, R92, R97, R77 ;  /* 0x000000615c4d7223 */ /* 0x000fe4000001004d */
[----:B------:R-:W-:Y:S02]  /*0f50*/  FFMA.FTZ R47, R99, R94, R47 ;  /* 0x0000005e632f7223 */ /* 0x000fe4000001002f */
[----:B------:R-:W-:Y:S02]  /*0f60*/  FADD.FTZ R31, R31, R99 ;  /* 0x000000631f1f7221 */ /* 0x000fe40000010000 */
[----:B------:R-:W-:-:S02]  /*0f70*/  FADD.FTZ R78, -R135, R101 ;  /* 0x00000065874e7221 */ /* 0x000fc40000010100 */
[----:B------:R-:W-:Y:S02]  /*0f80*/  FMUL.FTZ R137, R3, R100 ;  /* 0x0000006403897220 */ /* 0x000fe40000410000 */
[----:B------:R-:W-:Y:S02]  /*0f90*/  FMUL.FTZ R99, R6, R99 ;  /* 0x0000006306637220 */ /* 0x000fe40000410000 */
[----:B------:R-:W-:Y:S02]  /*0fa0*/  FADD.FTZ R76, R79, R98 ;  /* 0x000000624f4c7221 */ /* 0x000fe40000010000 */
[----:B------:R-:W-:Y:S02]  /*0fb0*/  FFMA.FTZ R77, R95, R98, R77 ;  /* 0x000000625f4d7223 */ /* 0x000fe4000001004d */
[----:B------:R-:W-:Y:S02]  /*0fc0*/  FFMA.FTZ R20, R80, R113, R20 ;  /* 0x0000007150147223 */ /* 0x000fe40000010014 */
[----:B------:R-:W-:-:S02]  /*0fd0*/  FADD.FTZ R36, R36, R80 ;  /* 0x0000005024247221 */ /* 0x000fc40000010000 */
[----:B------:R-:W-:Y:S02]  /*0fe0*/  FADD.FTZ R80, -R135, R102 ;  /* 0x0000006687507221 */ /* 0x000fe40000010100 */
[----:B------:R-:W-:Y:S02]  /*0ff0*/  FMUL.FTZ R102, R3, R78 ;  /* 0x0000004e03667220 */ /* 0x000fe40000410000 */
        /* <DEDUP_REMOVED lines=31> */
.L_x_5884:
[----:B------:R-:W-:Y:S05]  /*11f0*/  BSYNC B0 ;  /* 0x0000000000007941 */ /* 0x000fea0003800000 */
.L_x_5882:
[----:B------:R-:W-:Y:S02]  /*1200*/  LOP3.LUT P1, RZ, R12, 0xff, RZ, 0xc0, !PT ;  /* 0x000000ff0cff7812 */ /* 0x000fe4000782c0ff */
[----:B0-----:R-:W-:Y:S02]  /*1210*/  SHF.R.U32.HI R78, RZ, 0x5, R110 ;  /* 0x00000005ff4e7819 */ /* 0x001fe4000001166e */
[----:B------:R-:W-:Y:S02]  /*1220*/  LOP3.LUT P0, RZ, R110, 0x1f, RZ, 0xc0, !PT ;  /* 0x0000001f6eff7812 */ /* 0x000fe4000780c0ff */
[----:B------:R-:W-:-:S07]  /*1230*/  LOP3.LUT R107, R78, 0x7fffffc, RZ, 0xc0, !PT ;  /* 0x07fffffc4e6b7812 */ /* 0x000fce00078ec0ff */
[----:B------:R-:W-:Y:S01]  /*1240*/  @!P1 IADD3 R107, R107, 0x4, RZ ;  /* 0x000000046b6b9810 */ /* 0x000fe20007ffe0ff */
[----:B------:R-:W-:Y:S05]  /*1250*/  BRA.DIV ~URZ, `(.L_x_5885) ;  /* 0x000017627f007947 */ /* 0x000fea000b800000 */
[----:B------:R0:W1:Y:S02]  /*1260*/  SHFL.DOWN PT, R79, R82, 0x10, 0x1f ;  /* 0x0a001f00524f7f89 */ /* 0x00006400000e0000 */
.L_x_5920:
        /* <DEDUP_REMOVED lines=18> */
.L_x_5921:
[----:B------:R-:W-:Y:S01]  /*1390*/  @!P0 LOP3.LUT R78, R78, 0x3, RZ, 0xc0, !PT ;  /* 0x000000034e4e8812 */ /* 0x000fe200078ec0ff */
[----:B--2---:R-:W-:Y:S01]  /*13a0*/  FADD.FTZ R100, R100, R81 ;  /* 0x0000005164647221 */ /* 0x004fe20000010000 */
[----:B------:R-:W-:Y:S01]  /*13b0*/  WARPSYNC 0xffffffff ;  /* 0xffffffff00007948 */ /* 0x000fe20003800000 */
[----:B0-----:R-:W-:Y:S01]  /*13c0*/  FADD.FTZ R101, R76, R83 ;  /* 0x000000534c657221 */ /* 0x001fe20000010000 */
[----:B------:R-:W-:Y:S01]  /*13d0*/  @!P0 IADD3 R124, R107, R78, RZ ;  /* 0x0000004e6b7c8210 */ /* 0x000fe20007ffe0ff */
[----:B------:R-:W-:Y:S01]  /*13e0*/  BSSY B0, `(.L_x_5887) ;  /* 0x000002c000007945 */ /* 0x000fe20003800000 */
[----:B------:R-:W-:Y:S02]  /*13f0*/  ISETP.GE.AND P5, PT, R133, 0x1, PT ;  /* 0x000000018500780c */ /* 0x000fe40003fa6270 */
[----:B------:R-:W-:Y:S01]  /*1400*/  @!P6 ISETP.NE.U32.AND P4, PT, RZ, c[0x0][0x218], PT ;  /* 0x00008600ff00ea0c */ /* 0x000fe20003f85070 */
[----:B------:R-:W-:Y:S04]  /*1410*/  @!P0 STS.64 [R124.X8+0x2000], R100 ;  /* 0x002000647c008388 */ /* 0x000fe80000008a00 */
[----:B------:R-:W-:Y:S01]  /*1420*/  BAR.SYNC.DEFER_BLOCKING 0x0 ;  /* 0x0000000000007b1d */ /* 0x000fe20000010000 */
[----:B------:R-:W-:-:S02]  /*1430*/  @!P6 ISETP.NE.U32.AND P3, PT, RZ, c[0x0][0x218], PT ;  /* 0x00008600ff00ea0c */ /* 0x000fc40003f65070 */
[----:B------:R-:W-:Y:S02]  /*1440*/  @!P6 ISETP.NE.U32.AND P2, PT, RZ, c[0x0][0x218], PT ;  /* 0x00008600ff00ea0c */ /* 0x000fe40003f45070 */
[----:B------:R-:W-:Y:S02]  /*1450*/  @!P6 ISETP.NE.U32.AND P1, PT, RZ, c[0x0][0x218], PT ;  /* 0x00008600ff00ea0c */ /* 0x000fe40003f25070 */
[----:B------:R-:W-:Y:S02]  /*1460*/  @P5 IADD3 R133, R133, -0x1, RZ ;  /* 0xffffffff85855810 */ /* 0x000fe40007ffe0ff */
[----:B------:R-:W-:Y:S02]  /*1470*/  ISETP.NE.AND P0, PT, R13, RZ, PT ;  /* 0x000000ff0d00720c */ /* 0x000fe40003f05270 */
[----:B------:R-:W-:Y:S01]  /*1480*/  @!P6 ISETP.NE.AND.EX P4, PT, RZ, c[0x0][0x21c], PT, P4 ;  /* 0x00008700ff00ea0c */ /* 0x000fe20003f85340 */
[----:B------:R-:W-:Y:S01]  /*1490*/  @P5 IMAD R133, R133, c[0x0][0x168], RZ ;  /* 0x00005a0085855a24 */ /* 0x000fe200078e02ff */
[----:B------:R-:W-:-:S02]  /*14a0*/  @!P6 ISETP.NE.AND.EX P3, PT, RZ, c[0x0][0x21c], PT, P3 ;  /* 0x00008700ff00ea0c */ /* 0x000fc40003f65330 */
[----:B------:R-:W-:Y:S02]  /*14b0*/  @!P6 ISETP.NE.AND.EX P2, PT, RZ, c[0x0][0x21c], PT, P2 ;  /* 0x00008700ff00ea0c */ /* 0x000fe40003f45320 */
[----:B------:R-:W-:Y:S01]  /*14c0*/  @!P6 ISETP.NE.AND.EX P1, PT, RZ, c[0x0][0x21c], PT, P1 ;  /* 0x00008700ff00ea0c */ /* 0x000fe20003f25310 */
[----:B------:R-:W0:Y:S04]  /*14d0*/  LDS.128 R76, [R107.X8+0x2000] ;  /* 0x002000006b4c7984 */ /* 0x000e280000008c00 */
[----:B-1----:R-:W1:Y:S01]  /*14e0*/  LDS.128 R80, [R107.X8+0x2010] ;  /* 0x002010006b507984 */ /* 0x002e620000008c00 */
[----:B0-----:R-:W-:Y:S02]  /*14f0*/  FADD.FTZ R125, RZ, R76 ;  /* 0x0000004cff7d7221 */ /* 0x001fe40000010000 */
[----:B------:R-:W-:Y:S01]  /*1500*/  FADD.FTZ R76, RZ, R77 ;  /* 0x0000004dff4c7221 */ /* 0x000fe20000010000 */
[----:B-----5:R-:W-:Y:S01]  /*1510*/  @!P6 FSEL R77, R52, RZ, P4 ;  /* 0x000000ff344de208 */ /* 0x020fe20002000000 */
[----:B------:R-:W-:Y:S01]  /*1520*/  FADD.FTZ R125, R78, R125 ;  /* 0x0000007d4e7d7221 */ /* 0x000fe20000010000 */
[----:B------:R-:W-:Y:S01]  /*1530*/  @!P6 FSEL R78, R53, RZ, P3 ;  /* 0x000000ff354ee208 */ /* 0x000fe20001800000 */
[----:B------:R-:W-:Y:S01]  /*1540*/  FADD.FTZ R76, R79, R76 ;  /* 0x0000004c4f4c7221 */ /* 0x000fe20000010000 */
[C---:B------:R-:W-:Y:S01]  /*1550*/  @P5 LOP3.LUT P4, RZ, R134.reuse, 0xff, RZ, 0xc0, !PT ;  /* 0x000000ff86ff5812 */ /* 0x040fe2000788c0ff */
[----:B-1----:R-:W-:Y:S01]  /*1560*/  FADD.FTZ R125, R125, R80 ;  /* 0x000000507d7d7221 */ /* 0x002fe20000010000 */
[----:B------:R-:W-:Y:S01]  /*1570*/  @P5 LOP3.LUT P3, RZ, R134, 0xff00, RZ, 0xc0, !PT ;  /* 0x0000ff0086ff5812 */ /* 0x000fe2000786c0ff */
[----:B------:R-:W-:Y:S01]  /*1580*/  FADD.FTZ R76, R76, R81 ;  /* 0x000000514c4c7221 */ /* 0x000fe20000010000 */
[----:B------:R-:W-:Y:S01]  /*1590*/  @!P6 FSEL R81, R54, RZ, P2 ;  /* 0x000000ff3651e208 */ /* 0x000fe20001000000 */
[----:B------:R-:W-:Y:S01]  /*15a0*/  FADD.FTZ R82, R82, R125 ;  /* 0x0000007d52527221 */ /* 0x000fe20000010000 */
[----:B------:R-:W-:Y:S01]  /*15b0*/  @P5 LOP3.LUT P2, RZ, R134, 0xff0000, RZ, 0xc0, !PT ;  /* 0x00ff000086ff5812 */ /* 0x000fe2000784c0ff */
[----:B------:R-:W-:Y:S01]  /*15c0*/  FADD.FTZ R76, R83, R76 ;  /* 0x0000004c534c7221 */ /* 0x000fe20000010000 */
[----:B------:R-:W-:Y:S01]  /*15d0*/  @P5 SHF.R.S32.HI R80, RZ, 0x1f, R133 ;  /* 0x0000001fff505819 */ /* 0x000fe20000011485 */
[----:B------:R-:W-:-:S02]  /*15e0*/  FMUL.FTZ R82, R82, c[0x0][0x1e0] ;  /* 0x0000780052527a20 */ /* 0x000fc40000410000 */
[----:B------:R-:W-:-:S03]  /*15f0*/  FMUL.FTZ R101, R76, c[0x0][0x1e0] ;  /* 0x000078004c657a20 */ /* 0x000fc60000410000 */
[----:B------:R-:W-:Y:S02]  /*1600*/  FSEL R100, R82, RZ, !P0 ;  /* 0x000000ff52647208 */ /* 0x000fe40004000000 */
[----:B------:R-:W-:Y:S02]  /*1610*/  ISETP.NE.U32.AND P0, PT, RZ, c[0x0][0x258], PT ;  /* 0x00009600ff007a0c */ /* 0x000fe40003f05070 */
        /* <DEDUP_REMOVED lines=8> */
.L_x_5888:
[----:B------:R-:W-:Y:S05]  /*16a0*/  BSYNC B0 ;  /* 0x0000000000007941 */ /* 0x000fea0003800000 */
.L_x_5887:
        /* <DEDUP_REMOVED lines=8> */
.L_x_5890:
[----:B------:R-:W-:Y:S05]  /*1730*/  BSYNC B0 ;  /* 0x0000000000007941 */ /* 0x000fea0003800000 */
.L_x_5889:
        /* <DEDUP_REMOVED lines=8> */
.L_x_5892:
[----:B------:R-:W-:Y:S05]  /*17c0*/  BSYNC B0 ;  /* 0x0000000000007941 */ /* 0x000fea0003800000 */
.L_x_5891:
        /* <DEDUP_REMOVED lines=8> */
.L_x_5894:
[----:B------:R-:W-:Y:S05]  /*1850*/  BSYNC B0 ;  /* 0x0000000000007941 */ /* 0x000fea0003800000 */
.L_x_5893:
[----:B------:R-:W-:Y:S01]  /*1860*/  @P5 LEA.HI R133, R80, R133, RZ, 0x2 ;  /* 0x0000008550855211 */ /* 0x000fe200078f10ff */
[----:B------:R-:W-:Y:S01]  /*1870*/  @P5 FMUL.FTZ R80, R81, c[0x0][0x1ec] ;  /* 0x00007b0051505a20 */ /* 0x000fe20000410000 */
[----:B------:R-:W-:Y:S01]  /*1880*/  ISETP.NE.AND.EX P0, PT, RZ, c[0x0][0x25c], PT, P0 ;  /* 0x00009700ff007a0c */ /* 0x000fe20003f05300 */
[----:B------:R-:W-:Y:S01]  /*1890*/  @P5 FMUL.FTZ R79, R78, c[0x0][0x1ec] ;  /* 0x00007b004e4f5a20 */ /* 0x000fe20000410000 */
[----:B------:R-:W-:Y:S01]  /*18a0*/  HFMA2.MMA R107, -RZ, RZ, 0, 0 ;  /* 0x00000000ff6b7435 */ /* 0x000fe200000001ff */
[----:B------:R-:W-:Y:S01]  /*18b0*/  @P5 FMUL.FTZ R80, R80, c[0x0][0x1e8] ;  /* 0x00007a0050505a20 */ /* 0x000fe20000410000 */
[----:B------:R-:W-:Y:S01]  /*18c0*/  @P5 LOP3.LUT P1, RZ, R134, 0xff000000, RZ, 0xc0, !PT ;  /* 0xff00000086ff5812 */ /* 0x000fe2000782c0ff */
[----:B------:R-:W-:Y:S01]  /*18d0*/  @P5 FMUL.FTZ R83, R82, c[0x0][0x1ec] ;  /* 0x00007b0052535a20 */ /* 0x000fe20000410000 */
[----:B------:R-:W-:Y:S01]  /*18e0*/  @P5 LOP3.LUT R124, R110, 0x7f, RZ, 0xc0, !PT ;  /* 0x0000007f6e7c5812 */ /* 0x000fe200078ec0ff */
[----:B------:R-:W-:Y:S01]  /*18f0*/  @P5 FMUL.FTZ R79, R79, c[0x0][0x1e8] ;  /* 0x00007a004f4f5a20 */ /* 0x000fe20000410000 */
[----:B------:R-:W-:Y:S01]  /*1900*/  @P5 SEL R70, R80, RZ, P2 ;  /* 0x000000ff50465207 */ /* 0x000fe20001000000 */
[----:B------:R-:W-:Y:S01]  /*1910*/  @P5 FMUL.FTZ R76, R77, c[0x0][0x1ec] ;  /* 0x00007b004d4c5a20 */ /* 0x000fe20000410000 */
[----:B------:R-:W-:Y:S01]  /*1920*/  ISETP.NE.U32.AND P2, PT, RZ, c[0x0][0x258], PT ;  /* 0x00009600ff007a0c */ /* 0x000fe20003f45070 */
[----:B------:R-:W-:Y:S01]  /*1930*/  @P5 FMUL.FTZ R83, R83, c[0x0][0x1e8] ;  /* 0x00007a0053535a20 */ /* 0x000fe20000410000 */
[----:B------:R-:W-:Y:S01]  /*1940*/  @P5 SEL R69, R79, RZ, P3 ;  /* 0x000000ff4f455207 */ /* 0x000fe20001800000 */
[----:B------:R-:W-:Y:S01]  /*1950*/  @P5 FMUL.FTZ R76, R76, c[0x0][0x1e8] ;  /* 0x00007a004c4c5a20 */ /* 0x000fe20000410000 */
[----:B------:R-:W-:Y:S01]  /*1960*/  @!P6 ISETP.NE.U32.AND P3, PT, RZ, c[0x0][0x218], PT ;  /* 0x00008600ff00ea0c */ /* 0x000fe20003f65070 */
[----:B------:R-:W-:Y:S01]  /*1970*/  BSSY B0, `(.L_x_5895) ;  /* 0x0000015000007945 */ /* 0x000fe20003800000 */
[----:B------:R-:W-:-:S02]  /*1980*/  @P5 SEL R71, R83, RZ, P1 ;  /* 0x000000ff53475207 */ /* 0x000fc40000800000 */
[----:B------:R-:W-:Y:S02]  /*1990*/  @P5 LEA.HI.SX32 R107, R133, R124, 0x1e ;  /* 0x0000007c856b5211 */ /* 0x000fe400078ff2ff */
[----:B------:R-:W-:Y:S02]  /*19a0*/  ISETP.NE.AND.EX P1, PT, RZ, c[0x0][0x25c], PT, P2 ;  /* 0x00009700ff007a0c */ /* 0x000fe40003f25320 */
[----:B------:R-:W-:Y:S02]  /*19b0*/  @P0 MOV R133, 0x10 ;  /* 0x0000001000850802 */ /* 0x000fe40000000f00 */
[----:B------:R-:W-:Y:S02]  /*19c0*/  @!P6 ISETP.NE.AND.EX P3, PT, RZ, c[0x0][0x21c], PT, P3 ;  /* 0x00008700ff00ea0c */ /* 0x000fe40003f65330 */
[----:B------:R-:W-:Y:S01]  /*19d0*/  @P5 SEL R68, R76, RZ, P4 ;  /* 0x000000ff4c445207 */ /* 0x000fe20002000000 */
[----:B------:R-:W-:Y:S01]  /*19e0*/  @P0 IMAD.WIDE.U32 R132, R132, R133, c[0x0][0x258] ;  /* 0x0000960084840625 */ /* 0x000fe200078e0085 */
[----:B------:R-:W-:-:S02]  /*19f0*/  SEL R76, R77, R72, P1 ;  /* 0x000000484d4c7207 */ /* 0x000fc40000800000 */
[----:B------:R-:W-:Y:S02]  /*1a00*/  SEL R77, R78, R73, P1 ;  /* 0x000000494e4d7207 */ /* 0x000fe40000800000 */
[----:B------:R-:W-:Y:S02]  /*1a10*/  @P5 MOV R124, 0x10 ;  /* 0x00000010007c5802 */ /* 0x000fe40000000f00 */
[----:B------:R-:W-:Y:S02]  /*1a20*/  SEL R78, R81, R74, P1 ;  /* 0x0000004a514e7207 */ /* 0x000fe40000800000 */
        /* <DEDUP_REMOVED lines=9> */
.L_x_5896:
[----:B------:R-:W-:Y:S05]  /*1ac0*/  BSYNC B0 ;  /* 0x0000000000007941 */ /* 0x000fea0003800000 */
.L_x_5895:
[----:B------:R-:W-:Y:S01]  /*1ad0*/  @P5 FMUL.FTZ R82, R125, c[0x0][0x1ec] ;  /* 0x00007b007d525a20 */ /* 0x000fe20000410000 */
[----:B------:R-:W-:Y:S01]  /*1ae0*/  @!P6 ISETP.NE.U32.AND P4, PT, RZ, c[0x0][0x218], PT ;  /* 0x00008600ff00ea0c */ /* 0x000fe20003f85070 */
[----:B------:R-:W-:Y:S01]  /*1af0*/  @P5 IMAD.WIDE.U32 R80, R107, R124, c[0x0][0x248] ;  /* 0x000092006b505625 */ /* 0x000fe200078e007c */
[----:B------:R-:W-:Y:S01]  /*1b00*/  @P5 LOP3.LUT P3, RZ, R122, 0xff, RZ, 0xc0, !PT ;  /* 0x000000ff7aff5812 */ /* 0x000fe2000786c0ff */
[----:B------:R-:W-:Y:S01]  /*1b10*/  @P0 STG.E.128 [R132.64], R76 ;  /* 0x0000004c84000986 */ /* 0x000fe2000c101d04 */
[----:B------:R-:W-:Y:S01]  /*1b20*/  @!P6 ISETP.NE.AND.EX P4, PT, RZ, c[0x0][0x21c], PT, P4 ;  /* 0x00008700ff00ea0c */ /* 0x000fe20003f85340 */
[----:B------:R-:W-:Y:S01]  /*1b30*/  @P5 FMUL.FTZ R82, R82, c[0x0][0x1e8] ;  /* 0x00007a0052525a20 */ /* 0x000fe20000410000 */
[----:B------:R-:W-:Y:S01]  /*1b40*/  BSSY B0, `(.L_x_5897) ;  /* 0x000000d000007945 */ /* 0x000fe20003800000 */
[----:B------:R0:W-:Y:S01]  /*1b50*/  @P5 STG.E.128 [R80.64], R68 ;  /* 0x0000004450005986 */ /* 0x0001e2000c101d04 */
[----:B------:R-:W-:Y:S02]  /*1b60*/  @!P6 ISETP.NE.U32.AND P2, PT, RZ, c[0x0][0x218], PT ;  /* 0x00008600ff00ea0c */ /* 0x000fe40003f45070 */
[----:B------:R-:W-:-:S02]  /*1b70*/  @!P6 FSEL R124, R57, RZ, P4 ;  /* 0x000000ff397ce208 */ /* 0x000fc40002000000 */
[----:B0-----:R-:W-:Y:S02]  /*1b80*/  @P5 SEL R68, R82, RZ, P3 ;  /* 0x000000ff52445207 */ /* 0x001fe40001800000 */
        /* <DEDUP_REMOVED lines=8> */
.L_x_5898:
[----:B------:R-:W-:Y:S05]  /*1c10*/  BSYNC B0 ;  /* 0x0000000000007941 */ /* 0x000fea0003800000 */
.L_x_5897:
[----:B------:R-:W-:Y:S01]  /*1c20*/  @P5 FMUL.FTZ R76, R124, c[0x0][0x1ec] ;  /* 0x00007b007c4c5a20 */ /* 0x000fe20000410000 */
[----:B------:R-:W-:Y:S01]  /*1c30*/  @!P6 ISETP.NE.AND.EX P2, PT, RZ, c[0x0][0x21c], PT, P2 ;  /* 0x00008700ff00ea0c */ /* 0x000fe20003f45320 */
[----:B------:R-:W-:Y:S01]  /*1c40*/  BSSY B0, `(.L_x_5899) ;  /* 0x000000c000007945 */ /* 0x000fe20003800000 */
[----:B------:R-:W-:Y:S01]  /*1c50*/  @P5 LOP3.LUT P4, RZ, R122, 0xff00, RZ, 0xc0, !PT ;  /* 0x0000ff007aff5812 */ /* 0x000fe2000788c0ff */
[----:B------:R-:W-:Y:S01]  /*1c60*/  @P5 FMUL.FTZ R76, R76, c[0x0][0x1e8] ;  /* 0x00007a004c4c5a20 */ /* 0x000fe20000410000 */
        /* <DEDUP_REMOVED lines=9> */
.L_x_5900:
[----:B------:R-:W-:Y:S05]  /*1d00*/  BSYNC B0 ;  /* 0x0000000000007941 */ /* 0x000fea0003800000 */
.L_x_5899:
        /* <DEDUP_REMOVED lines=10> */
.L_x_5902:
[----:B------:R-:W-:Y:S05]  /*1db0*/  BSYNC B0 ;  /* 0x0000000000007941 */ /* 0x000fea0003800000 */
.L_x_5901:
[----:B------:R-:W-:Y:S01]  /*1dc0*/  @P5 FMUL.FTZ R78, R80, c[0x0][0x1ec] ;  /* 0x00007b00504e5a20 */ /* 0x000fe20000410000 */
[----:B------:R-:W-:Y:S01]  /*1dd0*/  @P5 SEL R69, R76, RZ, P4 ;  /* 0x000000ff4c455207 */ /* 0x000fe20002000000 */
[----:B------:R-:W-:Y:S01]  /*1de0*/  @P5 FMUL.FTZ R77, R77, c[0x0][0x1e8] ;  /* 0x00007a004d4d5a20 */ /* 0x000fe20000410000 */
[----:B------:R-:W-:Y:S01]  /*1df0*/  @!P6 ISETP.NE.U32.AND P4, PT, RZ, c[0x0][0x218], PT ;  /* 0x00008600ff00ea0c */ /* 0x000fe20003f85070 */
[----:B------:R-:W-:Y:S01]  /*1e00*/  @P5 FMUL.FTZ R78, R78, c[0x0][0x1e8] ;  /* 0x00007a004e4e5a20 */ /* 0x000fe20000410000 */
[C---:B------:R-:W-:Y:S01]  /*1e10*/  @P5 LOP3.LUT P2, RZ, R122.reuse, 0xff000000, RZ, 0xc0, !PT ;  /* 0xff0000007aff5812 */ /* 0x040fe2000784c0ff */
[----:B------:R-:W-:Y:S01]  /*1e20*/  BSSY B0, `(.L_x_5903) ;  /* 0x0000015000007945 */ /* 0x000fe20003800000 */
[----:B------:R-:W-:Y:S02]  /*1e30*/  @P0 MOV R82, 0x10 ;  /* 0x0000001000520802 */ /* 0x000fe40000000f00 */
[----:B------:R-:W-:Y:S02]  /*1e40*/  @P5 LOP3.LUT P3, RZ, R122, 0xff0000, RZ, 0xc0, !PT ;  /* 0x00ff00007aff5812 */ /* 0x000fe4000786c0ff */
[----:B------:R-:W-:Y:S01]  /*1e50*/  @!P6 ISETP.NE.AND.EX P4, PT, RZ, c[0x0][0x21c], PT, P4 ;  /* 0x00008700ff00ea0c */ /* 0x000fe20003f85340 */
[----:B------:R-:W-:Y:S01]  /*1e60*/  @P0 IMAD.WIDE.U32 R82, R121, R82, c[0x0][0x258] ;  /* 0x0000960079520625 */ /* 0x000fe200078e0052 */
[----:B------:R-:W-:-:S02]  /*1e70*/  @P5 SEL R71, R78, RZ, P2 ;  /* 0x000000ff4e475207 */ /* 0x000fc40001000000 */
[----:B------:R-:W-:Y:S02]  /*1e80*/  @P5 SEL R70, R77, RZ, P3 ;  /* 0x000000ff4d465207 */ /* 0x000fe40001800000 */
[----:B------:R-:W-:Y:S02]  /*1e90*/  SEL R78, R79, R74, P1 ;  /* 0x0000004a4f4e7207 */ /* 0x000fe40000800000 */
[----:B------:R-:W-:Y:S02]  /*1ea0*/  @P5 MOV R126, 0x10 ;  /* 0x00000010007e5802 */ /* 0x000fe40000000f00 */
[----:B------:R-:W-:Y:S02]  /*1eb0*/  @P5 IADD3 R81, R107, 0x80, RZ ;  /* 0x000000806b515810 */ /* 0x000fe40007ffe0ff */
[----:B------:R-:W-:Y:S02]  /*1ec0*/  SEL R76, R125, R72, P1 ;  /* 0x000000487d4c7207 */ /* 0x000fe40000800000 */
[----:B------:R-:W-:-:S02]  /*1ed0*/  SEL R77, R124, R73, P1 ;  /* 0x000000497c4d7207 */ /* 0x000fc40000800000 */
        /* <DEDUP_REMOVED lines=9> */
.L_x_5904:
[----:B------:R-:W-:Y:S05]  /*1f70*/  BSYNC B0 ;  /* 0x0000000000007941 */ /* 0x000fea0003800000 */
.L_x_5903:
        /* <DEDUP_REMOVED lines=10> */
[----:B0-----:R-:W-:-:S02]  /*2020*/  @P5 SEL R68, R122, RZ, P3 ;  /* 0x000000ff7a445207 */ /* 0x001fc40001800000 */
        /* <DEDUP_REMOVED lines=9> */
.L_x_5906:
[----:B------:R-:W-:Y:S05]  /*20c0*/  BSYNC B0 ;  /* 0x0000000000007941 */ /* 0x000fea0003800000 */
.L_x_5905:
        /* <DEDUP_REMOVED lines=14> */
.L_x_5908:
[----:B------:R-:W-:Y:S05]  /*21b0*/  BSYNC B0 ;  /* 0x0000000000007941 */ /* 0x000fea0003800000 */
.L_x_5907:
        /* <DEDUP_REMOVED lines=10> */
.L_x_5910:
[----:B------:R-:W-:Y:S05]  /*2260*/  BSYNC B0 ;  /* 0x0000000000007941 */ /* 0x000fea0003800000 */
.L_x_5909:
[----:B------:R-:W-:Y:S01]  /*2270*/  @P5 FMUL.FTZ R78, R80, c[0x0][0x1ec] ;  /* 0x00007b00504e5a20 */ /* 0x000fe20000410000 */
[----:B------:R-:W-:Y:S01]  /*2280*/  @P5 SEL R69, R76, RZ, P4 ;  /* 0x000000ff4c455207 */ /* 0x000fe20002000000 */
[----:B------:R-:W-:Y:S01]  /*2290*/  @P5 FMUL.FTZ R77, R77, c[0x0][0x1e8] ;  /* 0x00007a004d4d5a20 */ /* 0x000fe20000410000 */
[----:B------:R-:W-:Y:S01]  /*22a0*/  @!P6 ISETP.NE.U32.AND P4, PT, RZ, c[0x0][0x218], PT ;  /* 0x00008600ff00ea0c */ /* 0x000fe20003f85070 */
[----:B------:R-:W-:Y:S01]  /*22b0*/  @P5 FMUL.FTZ R78, R78, c[0x0][0x1e8] ;  /* 0x00007a004e4e5a20 */ /* 0x000fe20000410000 */
[C---:B------:R-:W-:Y:S01]  /*22c0*/  @P5 LOP3.LUT P2, RZ, R117.reuse, 0xff000000, RZ, 0xc0, !PT ;  /* 0xff00000075ff5812 */ /* 0x040fe2000784c0ff */
[----:B------:R-:W-:Y:S01]  /*22d0*/  BSSY B0, `(.L_x_5911) ;  /* 0x0000015000007945 */ /* 0x000fe20003800000 */
[----:B------:R-:W-:Y:S02]  /*22e0*/  @P5 LOP3.LUT P3, RZ, R117, 0xff0000, RZ, 0xc0, !PT ;  /* 0x00ff000075ff5812 */ /* 0x000fe4000786c0ff */
[----:B------:R-:W-:Y:S02]  /*22f0*/  @P0 MOV R83, 0x10 ;  /* 0x0000001000530802 */ /* 0x000fe40000000f00 */
[----:B------:R-:W-:-:S02]  /*2300*/  @!P6 ISETP.NE.AND.EX P4, PT, RZ, c[0x0][0x21c], PT, P4 ;  /* 0x00008700ff00ea0c */ /* 0x000fc40003f85340 */
[----:B------:R-:W-:Y:S01]  /*2310*/  @P5 SEL R71, R78, RZ, P2 ;  /* 0x000000ff4e475207 */ /* 0x000fe20001000000 */
[----:B------:R-:W-:Y:S01]  /*2320*/  @P0 IMAD.WIDE.U32 R82, R112, R83, c[0x0][0x258] ;  /* 0x0000960070520625 */ /* 0x000fe200078e0053 */
[----:B------:R-:W-:Y:S02]  /*2330*/  @P5 SEL R70, R77, RZ, P3 ;  /* 0x000000ff4d465207 */ /* 0x000fe40001800000 */
[----:B------:R-:W-:Y:S02]  /*2340*/  SEL R78, R79, R74, P1 ;  /* 0x0000004a4f4e7207 */ /* 0x000fe40000800000 */
[----:B------:R-:W-:Y:S02]  /*2350*/  @P5 MOV R124, 0x10 ;  /* 0x00000010007c5802 */ /* 0x000fe40000000f00 */
[----:B------:R-:W-:Y:S02]  /*2360*/  @P5 IADD3 R81, R107, 0x100, RZ ;  /* 0x000001006b515810 */ /* 0x000fe40007ffe0ff */
[----:B------:R-:W-:-:S02]  /*2370*/  SEL R76, R121, R72, P1 ;  /* 0x00000048794c7207 */ /* 0x000fc40000800000 */
        /* <DEDUP_REMOVED lines=10> */
.L_x_5912:
[----:B------:R-:W-:Y:S05]  /*2420*/  BSYNC B0 ;  /* 0x0000000000007941 */ /* 0x000fea0003800000 */
.L_x_5911:
        /* <DEDUP_REMOVED lines=20> */
.L_x_5914:
[----:B------:R-:W-:Y:S05]  /*2570*/  BSYNC B0 ;  /* 0x0000000000007941 */ /* 0x000fea0003800000 */
.L_x_5913:
[----:B------:R-:W-:Y:S01]  /*2580*/  @!P6 ISETP.NE.AND.EX P2, PT, RZ, c[0x0][0x21c], PT, P2 ;  /* 0x00008700ff00ea0c */ /* 0x000fe20003f45320 */
[----:B------:R-:W-:Y:S01]  /*2590*/  BSSY B0, `(.L_x_5915) ;  /* 0x000000b000007945 */ /* 0x000fe20003800000 */
        /* <DEDUP_REMOVED lines=10> */
.L_x_5916:
[----:B------:R-:W-:Y:S05]  /*2640*/  BSYNC B0 ;  /* 0x0000000000007941 */ /* 0x000fea0003800000 */
.L_x_5915:
[----:B------:R-:W-:Y:S01]  /*2650*/  @P5 FMUL.FTZ R78, R77, c[0x0][0x1ec] ;  /* 0x00007b004d4e5a20 */ /* 0x000fe20000410000 */
[----:B------:R-:W-:Y:S01]  /*2660*/  @P5 LOP3.LUT P2, RZ, R0, 0xff0000, RZ, 0xc0, !PT ;  /* 0x00ff000000ff5812 */ /* 0x000fe2000784c0ff */
[----:B------:R-:W-:Y:S01]  /*2670*/  @P5 FMUL.FTZ R76, R76, c[0x0][0x1e8] ;  /* 0x00007a004c4c5a20 */ /* 0x000fe20000410000 */
[----:B------:R-:W-:Y:S01]  /*2680*/  @!P6 ISETP.NE.AND.EX P3, PT, RZ, c[0x0][0x21c], PT, P3 ;  /* 0x00008700ff00ea0c */ /* 0x000fe20003f65330 */
[----:B------:R-:W-:Y:S01]  /*2690*/  @P5 FMUL.FTZ R78, R78, c[0x0][0x1e8] ;  /* 0x00007a004e4e5a20 */ /* 0x000fe20000410000 */
[----:B------:R-:W-:Y:S01]  /*26a0*/  BSSY B0, `(.L_x_5917) ;  /* 0x000000e000007945 */ /* 0x000fe20003800000 */
[----:B------:R-:W-:Y:S02]  /*26b0*/  SEL R72, R117, R72, P1 ;  /* 0x0000004875487207 */ /* 0x000fe40000800000 */
[----:B------:R-:W-:Y:S02]  /*26c0*/  @P5 SEL R69, R76, RZ, P4 ;  /* 0x000000ff4c455207 */ /* 0x000fe40002000000 */
[----:B------:R-:W-:-:S02]  /*26d0*/  SEL R73, R112, R73, P1 ;  /* 0x0000004970497207 */ /* 0x000fc40000800000 */
[----:B------:R-:W-:Y:S02]  /*26e0*/  SEL R74, R77, R74, P1 ;  /* 0x0000004a4d4a7207 */ /* 0x000fe40000800000 */
[----:B------:R-:W-:Y:S02]  /*26f0*/  @P5 SEL R70, R78, RZ, P2 ;  /* 0x000000ff4e465207 */ /* 0x000fe40001000000 */
        /* <DEDUP_REMOVED lines=8> */
.L_x_5918:
[----:B------:R-:W-:Y:S05]  /*2780*/  BSYNC B0 ;  /* 0x0000000000007941 */ /* 0x000fea0003800000 */
.L_x_5917:
[----:B------:R-:W-:Y:S01]  /*2790*/  @P5 FMUL.FTZ R3, R76, c[0x0][0x1ec] ;  /* 0x00007b004c035a20 */ /* 0x000fe20000410000 */
[----:B------:R-:W-:Y:S02]  /*27a0*/  @P5 LOP3.LUT P2, RZ, R0, 0xff000000, RZ, 0xc0, !PT ;  /* 0xff00000000ff5812 */ /* 0x000fe4000784c0ff */
[----:B------:R-:W-:Y:S01]  /*27b0*/  @P0 MOV R79, 0x10 ;  /* 0x00000010004f0802 */ /* 0x000fe20000000f00 */
[----:B------:R-:W-:Y:S01]  /*27c0*/  @P5 FMUL.FTZ R3, R3, c[0x0][0x1e8] ;  /* 0x00007a0003035a20 */ /* 0x000fe20000410000 */
[----:B------:R-:W-:Y:S02]  /*27d0*/  @P5 IADD3 R77, R107, 0x180, RZ ;  /* 0x000001806b4d5810 */ /* 0x000fe40007ffe0ff */
[----:B------:R-:W-:Y:S02]  /*27e0*/  @P5 MOV R0, 0x10 ;  /* 0x0000001000005802 */ /* 0x000fe40000000f00 */
[----:B------:R-:W-:Y:S01]  /*27f0*/  @P5 SEL R71, R3, RZ, P2 ;  /* 0x000000ff03475207 */ /* 0x000fe20001000000 */
[----:B------:R-:W-:Y:S01]  /*2800*/  @P0 IMAD.WIDE.U32 R2, R2, R79, c[0x0][0x258] ;  /* 0x0000960002020625 */ /* 0x000fe200078e004f */
[----:B------:R-:W-:-:S02]  /*2810*/  SEL R75, R76, R75, P1 ;  /* 0x0000004b4c4b7207 */ /* 0x000fc40000800000 */
[----:B------:R-:W-:Y:S01]  /*2820*/  IADD3 R108, R108, c[0x0][0x160], RZ ;  /* 0x000058006c6c7a10 */ /* 0x000fe20007ffe0ff */
[----:B------:R-:W-:Y:S01]  /*2830*/  @P5 IMAD.WIDE.U32 R76, R77, R0, c[0x0][0x248] ;  /* 0x000092004d4c5625 */ /* 0x000fe200078e0000 */
[----:B------:R-:W-:Y:S01]  /*2840*/  LOP3.LUT P1, RZ, R12, 0xff, RZ, 0xc0, !PT ;  /* 0x000000ff0cff7812 */ /* 0x000fe2000782c0ff */
[----:B------:R0:W-:Y:S01]  /*2850*/  @P0 STG.E.128 [R2.64], R72 ;  /* 0x0000004802000986 */ /* 0x0001e2000c101d04 */
[----:B------:R-:W-:Y:S02]  /*2860*/  ISETP.GE.AND P0, PT, R108, c[0x0][0x164], PT ;  /* 0x000059006c007a0c */ /* 0x000fe40003f06270 */
[----:B------:R-:W-:Y:S01]  /*2870*/  SEL R12, RZ, 0x1, P1 ;  /* 0x00000001ff0c7807 */ /* 0x000fe20000800000 */
[----:B------:R0:W-:Y:S10]  /*2880*/  @P5 STG.E.128 [R76.64], R68 ;  /* 0x000000444c005986 */ /* 0x0001f4000c101d04 */
[----:B0-----:R-:W-:Y:S01]  /*2890*/  @P0 CALL.REL.NOINC `(.L_x_5881) ;  /* 0x0000001000000944 */ /* 0x001fe20003c00000 */
[----:B------:R-:W-:Y:S05]  /*28a0*/  BRA `(.L_x_5919) ;  /* 0xffffdbf000007947 */ /* 0x000fea000383ffff */
.L_x_5881:
[----:B------:R-:W0:Y:S01]  /*28b0*/  S2UR UR6, SR_CTAID.X ;  /* 0x00000000000679c3 */ /* 0x000e220000002500 */
[----:B------:R-:W-:Y:S01]  /*28c0*/  HFMA2.MMA R5, -RZ, RZ, 0, 9.5367431640625e-07 ;  /* 0x00000010ff057435 */ /* 0x000fe200000001ff */
[----:B------:R-:W-:-:S02]  /*28d0*/  LOP3.LUT R3, R110, 0x7f, RZ, 0xc0, !PT ;  /* 0x0000007f6e037812 */ /* 0x000fc400078ec0ff */
        /* <DEDUP_REMOVED lines=14> */
.L_x_5885:
[----:B------:R-:W-:Y:S01]  /*29c0*/  HFMA2.MMA R101, -RZ, RZ, 0, 9.5367431640625e-07 ;  /* 0x00000010ff657435 */ /* 0x000fe200000001ff */
[----:B------:R-:W-:-:S02]  /*29d0*/  MOV R80, R82 ;  /* 0x0000005200507202 */ /* 0x000fc40000000f00 */
[----:B------:R-:W-:Y:S02]  /*29e0*/  MOV R124, 0x1f ;  /* 0x0000001f007c7802 */ /* 0x000fe40000000f00 */
[----:B------:R-:W-:Y:S02]  /*29f0*/  MOV R125, 0xffffffff ;  /* 0xffffffff007d7802 */ /* 0x000fe40000000f00 */
[----:B------:R-:W-:Y:S02]  /*2a00*/  MOV R76, 0x2a20 ;  /* 0x00002a20004c7802 */ /* 0x000fe40000000f00 */
[----:B-----5:R-:W-:Y:S05]  /*2a10*/  CALL.REL.NOINC `($__internal_173_$__cuda_sm70_shflsync_down_p) ;  /* 0x0000046000007944 */ /* 0x020fea0003c00000 */
[----:B-1----:R-:W-:Y:S01]  /*2a20*/  MOV R79, R80 ;  /* 0x00000050004f7202 */ /* 0x002fe20000000f00 */
[----:B0-----:R-:W-:Y:S05]  /*2a30*/  BRA `(.L_x_5920) ;  /* 0xffffe83000007947 */ /* 0x001fea000383ffff */
.L_x_5886:
[----:B------:R-:W-:Y:S01]  /*2a40*/  HFMA2.MMA R101, -RZ, RZ, 0, 9.5367431640625e-07 ;  /* 0x00000010ff657435 */ /* 0x000fe200000001ff */
[----:B------:R-:W-:Y:S02]  /*2a50*/  MOV R80, R83 ;  /* 0x0000005300507202 */ /* 0x000fe40000000f00 */
[----:B------:R-:W-:Y:S02]  /*2a60*/  MOV R124, 0x1f ;  /* 0x0000001f007c7802 */ /* 0x000fe40000000f00 */
[----:B------:R-:W-:-:S02]  /*2a70*/  MOV R125, 0xffffffff ;  /* 0xffffffff007d7802 */ /* 0x000fc40000000f00 */
[----:B------:R-:W-:Y:S02]  /*2a80*/  MOV R76, 0x2aa0 ;  /* 0x00002aa0004c7802 */ /* 0x000fe40000000f00 */
[----:B01---5:R-:W-:Y:S05]  /*2a90*/  CALL.REL.NOINC `($__internal_173_$__cuda_sm70_shflsync_down_p) ;  /* 0x000003e000007944 */ /* 0x023fea0003c00000 */
[----:B------:R-:W-:Y:S01]  /*2aa0*/  FADD.FTZ R82, R79, R82 ;  /* 0x000000524f527221 */ /* 0x000fe20000010000 */
[----:B0-----:R-:W-:Y:S01]  /*2ab0*/  HFMA2.MMA R101, -RZ, RZ, 0, 4.76837158203125e-07 ;  /* 0x00000008ff657435 */ /* 0x001fe200000001ff */
[----:B-1----:R-:W-:Y:S01]  /*2ac0*/  FADD.FTZ R83, R83, R80 ;  /* 0x0000005053537221 */ /* 0x002fe20000010000 */
[----:B------:R-:W-:Y:S02]  /*2ad0*/  MOV R124, 0x1f ;  /* 0x0000001f007c7802 */ /* 0x000fe40000000f00 */
[----:B------:R-:W-:Y:S02]  /*2ae0*/  MOV R125, 0xffffffff ;  /* 0xffffffff007d7802 */ /* 0x000fe40000000f00 */
[----:B------:R-:W-:Y:S02]  /*2af0*/  MOV R80, R82 ;  /* 0x0000005200507202 */ /* 0x000fe40000000f00 */
[----:B------:R-:W-:Y:S02]  /*2b00*/  MOV R76, 0x2b20 ;  /* 0x00002b20004c7802 */ /* 0x000fe40000000f00 */
[----:B------:R-:W-:Y:S05]  /*2b10*/  CALL.REL.NOINC `($__internal_173_$__cuda_sm70_shflsync_down_p) ;  /* 0x0000036000007944 */ /* 0x000fea0003c00000 */
[----:B0-----:R-:W-:Y:S01]  /*2b20*/  HFMA2.MMA R101, -RZ, RZ, 0, 4.76837158203125e-07 ;  /* 0x00000008ff657435 */ /* 0x001fe200000001ff */
[----:B-1----:R-:W-:Y:S01]  /*2b30*/  IMAD.MOV.U32 R79, RZ, RZ, R80 ;  /* 0x000000ffff4f7224 */ /* 0x002fe200078e0050 */
[----:B------:R-:W-:-:S02]  /*2b40*/  MOV R80, R83 ;  /* 0x0000005300507202 */ /* 0x000fc40000000f00 */
[----:B------:R-:W-:Y:S02]  /*2b50*/  MOV R124, 0x1f ;  /* 0x0000001f007c7802 */ /* 0x000fe40000000f00 */
[----:B------:R-:W-:Y:S02]  /*2b60*/  MOV R125, 0xffffffff ;  /* 0xffffffff007d7802 */ /* 0x000fe40000000f00 */
[----:B------:R-:W-:Y:S02]  /*2b70*/  MOV R76, 0x2b90 ;  /* 0x00002b90004c7802 */ /* 0x000fe40000000f00 */
[----:B------:R-:W-:Y:S05]  /*2b80*/  CALL.REL.NOINC `($__internal_173_$__cuda_sm70_shflsync_down_p) ;  /* 0x000002f000007944 */ /* 0x000fea0003c00000 */
[----:B------:R-:W-:Y:S01]  /*2b90*/  FADD.FTZ R82, R79, R82 ;  /* 0x000000524f527221 */ /* 0x000fe20000010000 */
[----:B0-----:R-:W-:Y:S01]  /*2ba0*/  HFMA2.MMA R101, -RZ, RZ, 0, 2.384185791015625e-07 ;  /* 0x00000004ff657435 */ /* 0x001fe200000001ff */
[----:B-1----:R-:W-:Y:S01]  /*2bb0*/  FADD.FTZ R83, R83, R80 ;  /* 0x0000005053537221 */ /* 0x002fe20000010000 */
[----:B------:R-:W-:Y:S02]  /*2bc0*/  MOV R124, 0x1f ;  /* 0x0000001f007c7802 */ /* 0x000fe40000000f00 */
[----:B------:R-:W-:Y:S02]  /*2bd0*/  MOV R125, 0xffffffff ;  /* 0xffffffff007d7802 */ /* 0x000fe40000000f00 */
[----:B------:R-:W-:-:S02]  /*2be0*/  MOV R80, R82 ;  /* 0x0000005200507202 */ /* 0x000fc40000000f00 */
[----:B------:R-:W-:Y:S02]  /*2bf0*/  MOV R76, 0x2c10 ;  /* 0x00002c10004c7802 */ /* 0x000fe40000000f00 */
[----:B------:R-:W-:Y:S05]  /*2c00*/  CALL.REL.NOINC `($__internal_173_$__cuda_sm70_shflsync_down_p) ;  /* 0x0000027000007944 */ /* 0x000fea0003c00000 */
[----:B0-----:R-:W-:Y:S01]  /*2c10*/  HFMA2.MMA R101, -RZ, RZ, 0, 2.384185791015625e-07 ;  /* 0x00000004ff657435 */ /* 0x001fe200000001ff */
[----:B-1----:R-:W-:Y:S02]  /*2c20*/  MOV R79, R80 ;  /* 0x00000050004f7202 */ /* 0x002fe40000000f00 */
[----:B------:R-:W-:Y:S02]  /*2c30*/  MOV R80, R83 ;  /* 0x0000005300507202 */ /* 0x000fe40000000f00 */
[----:B------:R-:W-:Y:S02]  /*2c40*/  MOV R124, 0x1f ;  /* 0x0000001f007c7802 */ /* 0x000fe40000000f00 */
[----:B------:R-:W-:Y:S02]  /*2c50*/  MOV R125, 0xffffffff ;  /* 0xffffffff007d7802 */ /* 0x000fe40000000f00 */
[----:B------:R-:W-:Y:S02]  /*2c60*/  MOV R76, 0x2c80 ;  /* 0x00002c80004c7802 */ /* 0x000fe40000000f00 */
[----:B------:R-:W-:Y:S05]  /*2c70*/  CALL.REL.NOINC `($__internal_173_$__cuda_sm70_shflsync_down_p) ;  /* 0x0000020000007944 */ /* 0x000fea0003c00000 */
[----:B------:R-:W-:Y:S01]  /*2c80*/  FADD.FTZ R82, R79, R82 ;  /* 0x000000524f527221 */ /* 0x000fe20000010000 */
[----:B0-----:R-:W-:Y:S01]  /*2c90*/  HFMA2.MMA R101, -RZ, RZ, 0, 1.1920928955078125e-07 ;  /* 0x00000002ff657435 */ /* 0x001fe200000001ff */
[----:B-1----:R-:W-:Y:S01]  /*2ca0*/  FADD.FTZ R83, R83, R80 ;  /* 0x0000005053537221 */ /* 0x002fe20000010000 */
[----:B------:R-:W-:Y:S01]  /*2cb0*/  MOV R124, 0x1f ;  /* 0x0000001f007c7802 */ /* 0x000fe20000000f00 */
[----:B------:R-:W-:Y:S01]  /*2cc0*/  IMAD.MOV.U32 R80, RZ, RZ, R82 ;  /* 0x000000ffff507224 */ /* 0x000fe200078e0052 */
[----:B------:R-:W-:-:S02]  /*2cd0*/  MOV R125, 0xffffffff ;  /* 0xffffffff007d7802 */ /* 0x000fc40000000f00 */
[----:B------:R-:W-:Y:S02]  /*2ce0*/  MOV R76, 0x2d00 ;  /* 0x00002d00004c7802 */ /* 0x000fe40000000f00 */
[----:B------:R-:W-:Y:S05]  /*2cf0*/  CALL.REL.NOINC `($__internal_173_$__cuda_sm70_shflsync_down_p) ;  /* 0x0000018000007944 */ /* 0x000fea0003c00000 */
[----:B0-----:R-:W-:Y:S01]  /*2d00*/  HFMA2.MMA R101, -RZ, RZ, 0, 1.1920928955078125e-07 ;  /* 0x00000002ff657435 */ /* 0x001fe200000001ff */
[----:B-1----:R-:W-:Y:S02]  /*2d10*/  MOV R79, R80 ;  /* 0x00000050004f7202 */ /* 0x002fe40000000f00 */
[----:B------:R-:W-:Y:S02]  /*2d20*/  MOV R80, R83 ;  /* 0x0000005300507202 */ /* 0x000fe40000000f00 */
[----:B------:R-:W-:Y:S02]  /*2d30*/  MOV R124, 0x1f ;  /* 0x0000001f007c7802 */ /* 0x000fe40000000f00 */
[----:B------:R-:W-:Y:S02]  /*2d40*/  MOV R125, 0xffffffff ;  /* 0xffffffff007d7802 */ /* 0x000fe40000000f00 */
[----:B------:R-:W-:Y:S02]  /*2d50*/  MOV R76, 0x2d70 ;  /* 0x00002d70004c7802 */ /* 0x000fe40000000f00 */
[----:B------:R-:W-:Y:S05]  /*2d60*/  CALL.REL.NOINC `($__internal_173_$__cuda_sm70_shflsync_down_p) ;  /* 0x0000011000007944 */ /* 0x000fea0003c00000 */
[----:B------:R-:W-:Y:S01]  /*2d70*/  FADD.FTZ R81, R79, R82 ;  /* 0x000000524f517221 */ /* 0x000fe20000010000 */
[----:B0-----:R-:W-:Y:S01]  /*2d80*/  HFMA2.MMA R101, -RZ, RZ, 0, 5.9604644775390625e-08 ;  /* 0x00000001ff657435 */ /* 0x001fe200000001ff */
[----:B-1----:R-:W-:Y:S01]  /*2d90*/  FADD.FTZ R83, R83, R80 ;  /* 0x0000005053537221 */ /* 0x002fe20000010000 */
[----:B------:R-:W-:-:S02]  /*2da0*/  MOV R124, 0x1f ;  /* 0x0000001f007c7802 */ /* 0x000fc40000000f00 */
[----:B------:R-:W-:Y:S02]  /*2db0*/  MOV R125, 0xffffffff ;  /* 0xffffffff007d7802 */ /* 0x000fe40000000f00 */
[----:B------:R-:W-:Y:S02]  /*2dc0*/  MOV R80, R81 ;  /* 0x0000005100507202 */ /* 0x000fe40000000f00 */
[----:B------:R-:W-:Y:S02]  /*2dd0*/  MOV R76, 0x2df0 ;  /* 0x00002df0004c7802 */ /* 0x000fe40000000f00 */
[----:B------:R-:W-:Y:S05]  /*2de0*/  CALL.REL.NOINC `($__internal_173_$__cuda_sm70_shflsync_down_p) ;  /* 0x0000009000007944 */ /* 0x000fea0003c00000 */
[----:B0-----:R-:W-:Y:S01]  /*2df0*/  HFMA2.MMA R101, -RZ, RZ, 0, 5.9604644775390625e-08 ;  /* 0x00000001ff657435 */ /* 0x001fe200000001ff */
[----:B-1----:R-:W-:Y:S02]  /*2e00*/  MOV R100, R80 ;  /* 0x0000005000647202 */ /* 0x002fe40000000f00 */
[----:B------:R-:W-:Y:S02]  /*2e10*/  MOV R80, R83 ;  /* 0x0000005300507202 */ /* 0x000fe40000000f00 */
[----:B------:R-:W-:Y:S02]  /*2e20*/  MOV R124, 0x1f ;  /* 0x0000001f007c7802 */ /* 0x000fe40000000f00 */
[----:B------:R-:W-:-:S02]  /*2e30*/  MOV R125, 0xffffffff ;  /* 0xffffffff007d7802 */ /* 0x000fc40000000f00 */
[----:B------:R-:W-:Y:S02]  /*2e40*/  MOV R76, 0x2e60 ;  /* 0x00002e60004c7802 */ /* 0x000fe40000000f00 */
[----:B------:R-:W-:Y:S05]  /*2e50*/  CALL.REL.NOINC `($__internal_173_$__cuda_sm70_shflsync_down_p) ;  /* 0x0000002000007944 */ /* 0x000fea0003c00000 */
[----:B-1----:R-:W-:Y:S01]  /*2e60*/  MOV R76, R80 ;  /* 0x00000050004c7202 */ /* 0x002fe20000000f00 */
[----:B0-----:R-:W-:Y:S05]  /*2e70*/  BRA `(.L_x_5921) ;  /* 0xffffe51000007947 */ /* 0x001fea000383ffff */
        .weak           $__internal_173_$__cuda_sm70_shflsync_down_p
        .type           $__internal_173_$__cuda_sm70_shflsync_down_p,@function
        .size           $__internal_173_$__cuda_sm70_shflsync_down_p,(.L_x_6975 - $__internal_173_$__cuda_sm70_shflsync_down_p)
$__internal_173_$__cuda_sm70_shflsync_down_p:
[----:B------:R-:W-:Y:S01]  /*2e80*/  HFMA2.MMA R77, -RZ, RZ, 0, 0 ;  /* 0x00000000ff4d7435 */ /* 0x000fe200000001ff */
[----:B------:R-:W-:Y:S04]  /*2e90*/  WARPSYNC R125 ;  /* 0x0000007d00007348 */ /* 0x000fe80003800000 */
[----:B------:R0:W1:Y:S01]  /*2ea0*/  SHFL.DOWN PT, R80, R80, R101, R124 ;  /* 0x0800006550507389 */ /* 0x00006200000e007c */
[----:B------:R-:W-:Y:S05]  /*2eb0*/  RET.REL.NODEC R76 `(_ZN10layer_norm13ln_bwd_kernelINS_13Kernel_traitsI6__halfffffjLj2048ELj1ELj1ELj4ELj16ENS_18Kernel_traits_baseILj2048ES2_ffffjLj128EEEEELb1ELb0ELb1ELb1EEEvNS_9BwdParamsE) ;  /* 0xffffd1404c007950 */ /* 0x000fea0003c3ffff */
.L_x_5922:
        /* <DEDUP_REMOVED lines=12> */
.L_x_6975:


//--------------------- .text._ZN10layer_norm13ln_bwd_kernelINS_13Kernel_traitsI6__halfffffjLj2048ELj1ELj1ELj4ELj16ENS_18Kernel_traits_baseILj2048ES2_ffffjLj128EEEEELb1ELb1ELb0ELb0EEEvNS_9BwdParamsE --------------------------
	.section	.text._ZN10layer_norm13ln_bwd_kernelINS_13Kernel_traitsI6__halfffffjLj2048ELj1ELj1ELj4ELj16ENS_18Kernel_traits_baseILj2048ES2_ffffjLj128EEEEELb1ELb1ELb0ELb0EEEvNS_9BwdParamsE,"ax",@progbits
	.sectioninfo	@"SHI_REGISTERS=165"
	.align	128
        .global         _ZN10layer_norm13ln_bwd_kernelINS_13Kernel_traitsI6__halfffffjLj2048ELj1ELj1ELj4ELj16ENS_18Kernel_traits_baseILj2048ES2_ffffjLj128EEEEELb1ELb1ELb0ELb0EEEvNS_9BwdParamsE
        .type           _ZN10layer_norm13ln_bwd_kernelINS_13Kernel_traitsI6__halfffffjLj2048ELj1ELj1ELj4ELj16ENS_18Kernel_traits_baseILj2048ES2_ffffjLj128EEEEELb1ELb1ELb0ELb0EEEvNS_9BwdParamsE,@function
        .size           _ZN10layer_norm13ln_bwd_kernelINS_13Kernel_traitsI6__halfffffjLj2048ELj1ELj1ELj4ELj16ENS_18Kernel_traits_baseILj2048ES2_ffffjLj128EEEEELb1ELb1ELb0ELb0EEEvNS_9BwdParamsE,(.L_x_6976 - _ZN10layer_norm13ln_bwd_kernelINS_13Kernel_traitsI6__halfffffjLj2048ELj1ELj1ELj4ELj16ENS_18Kernel_traits_baseILj2048ES2_ffffjLj128EEEEELb1ELb1ELb0ELb0EEEvNS_9BwdParamsE)
        .other          _ZN10layer_norm13ln_bwd_kernelINS_13Kernel_traitsI6__halfffffjLj2048ELj1ELj1ELj4ELj16ENS_18Kernel_traits_baseILj2048ES2_ffffjLj128EEEEELb1ELb1ELb0ELb0EEEvNS_9BwdParamsE,@"STO_CUDA_ENTRY STV_DEFAULT"
_ZN10layer_norm13ln_bwd_kernelINS_13Kernel_traitsI6__halfffffjLj2048ELj1ELj1ELj4ELj16ENS_18Kernel_traits_baseILj2048ES2_ffffjLj128EEEEELb1ELb1ELb0ELb0EEEvNS_9BwdParamsE:
.text._ZN10layer_norm13ln_bwd_kernelINS_13Kernel_traitsI6__halfffffjLj2048ELj1ELj1ELj4ELj16ENS_18Kernel_traits_baseILj2048ES2_ffffjLj128EEEEELb1ELb1ELb0ELb0EEEvNS_9BwdParamsE:
        /* <DEDUP_REMOVED lines=34> */
[----:B------:R-:W-:-:S02]  /*0220*/  @P5 IMAD.WIDE.U32 R24, R24, R25, c[0x0][0x1c8] ;  /* 0x0000720018185625 */ /* 0x000fc400078e0019 */
        /* <DEDUP_REMOVED lines=29> */
[----:B0----5:R-:W-:Y:S01]  /*0400*/  MOV R113, R6 ;  /* 0x0000000600717202 */ /* 0x021fe20000000f00 */
[----:B------:R-:W-:Y:S01]  /*0410*/  HFMA2.MMA R114, -RZ, RZ, 0, 5.9604644775390625e-08 ;  /* 0x00000001ff727435 */ /* 0x000fe200000001ff */
        /* <DEDUP_REMOVED lines=36> */
[----:B------:R-:W-:Y:S01]  /*0660*/  SHF.R.U32.HI R13, RZ, 0x10, R15 ;  /* 0x00000010ff0d7819 */ /* 0x000fe2000001160f */
[----:B------:R-:W-:Y:S01]  /*0670*/  HADD2.F32 R11, -RZ, R11.H0_H0 ;  /* 0x2000000bff0b7230 */ /* 0x000fe20000004100 */
[----:B------:R-:W-:Y:S01]  /*0680*/  SHF.R.U64 R24, R22, 0x10, R23 ;  /* 0x0000001016187819 */ /* 0x000fe20000001217 */
[----:B------:R-:W-:Y:S01]  /*0690*/  HADD2.F32 R12, -RZ, R12.H0_H0 ;  /* 0x2000000cff0c7230 */ /* 0x000fe20000004100 */
[----:B------:R-:W-:Y:S01]  /*06a0*/  MOV R5, R23 ;  /* 0x0000001700057202 */ /* 0x000fe20000000f00 */
[----:B------:R-:W-:Y:S01]  /*06b0*/  HADD2.F32 R13, -RZ, R13.H0_H0 ;  /* 0x2000000dff0d7230 */ /* 0x000fe20000004100 */
[----:B------:R-:W-:Y:S02]  /*06c0*/  MOV R14, R18 ;  /* 0x00000012000e7202 */ /* 0x000fe40000000f00 */
[----:B------:R-:W-:-:S02]  /*06d0*/  SHF.R.U64 R15, R18, 0x10, R19 ;  /* 0x00000010120f7819 */ /* 0x000fc40000001213 */
[----:B------:R-:W-:Y:S01]  /*06e0*/  MOV R16, R19 ;  /* 0x0000001300107202 */ /* 0x000fe20000000f00 */
[----:B------:R-:W-:Y:S01]  /*06f0*/  HADD2.F32 R14, -RZ, R14.H0_H0 ;  /* 0x2000000eff0e7230 */ /* 0x000fe20000004100 */
[----:B------:R-:W-:Y:S01]  /*0700*/  SHF.R.U32.HI R17, RZ, 0x10, R19 ;  /* 0x00000010ff117819 */ /* 0x000fe20000011613 */
        /* <DEDUP_REMOVED lines=17> */
.L_x_5942:
        /* <DEDUP_REMOVED lines=13> */
[----:B------:R-:W-:Y:S01]  /*08f0*/  LOP3.LUT R116, R112, 0x7f, RZ, 0xc0, !PT ;  /* 0x0000007f70747812 */ /* 0x000fe200078ec0ff */
[----:B------:R-:W-:Y:S01]  /*0900*/  ULDC.U8 UR6, c[0x0][0x1f0] ;  /* 0x00007c0000067ab9 */ /* 0x000fe20000000000 */
[----:B------:R-:W-:Y:S01]  /*0910*/  LEA.HI R99, R99, R98, RZ, 0x2 ;  /* 0x0000006263637211 */ /* 0x000fe200078f10ff */
[----:B------:R0:W5:Y:S01]  /*0920*/  @P0 LDG.E R118, [R92.64] ;  /* 0x000000045c760981 */ /* 0x000162000c1e1900 */
[----:B------:R-:W-:Y:S01]  /*0930*/  ISETP.NE.AND P0, PT, RZ, UR6, PT ;  /* 0x00000006ff007c0c */ /* 0x000fe2000bf05270 */
[----:B------:R-:W-:Y:S01]  /*0940*/  BSSY B0, `(.L_x_5924) ;  /* 0x0000033000007945 */ /* 0x000fe20003800000 */
[----:B------:R-:W-:Y:S02]  /*0950*/  LEA.HI.SX32 R116, R99, R116, 0x1e ;  /* 0x0000007463747211 */ /* 0x000fe400078ff2ff */
[----:B------:R-:W-:-:S02]  /*0960*/  LOP3.LUT P1, RZ, R114, 0xff, RZ, 0xc0, !PT ;  /* 0x000000ff72ff7812 */ /* 0x000fc4000782c0ff */
[----:B------:R-:W-:Y:S02]  /*0970*/  MOV R151, RZ ;  /* 0x000000ff00977202 */ /* 0x000fe40000000f00 */
[----:B------:R-:W-:Y:S02]  /*0980*/  MOV R149, RZ ;  /* 0x000000ff00957202 */ /* 0x000fe40000000f00 */
[----:B------:R-:W-:Y:S02]  /*0990*/  MOV R125, R116 ;  /* 0x00000074007d7202 */ /* 0x000fe40000000f00 */
[----:B--2---:R-:W-:Y:S01]  /*09a0*/  FSEL R124, R96, RZ, !P0 ;  /* 0x000000ff607c7208 */ /* 0x004fe20004000000 */
[----:B------:R-:W-:Y:S05]  /*09b0*/  @!P2 BRA `(.L_x_5925) ;  /* 0x000002b00000a947 */ /* 0x000fea0003800000 */
[----:B0-----:R-:W-:Y:S01]  /*09c0*/  HFMA2.MMA R97, -RZ, RZ, 0, 9.5367431640625e-07 ;  /* 0x00000010ff617435 */ /* 0x001fe200000001ff */
        /* <DEDUP_REMOVED lines=15> */
[----:B------:R-:W-:Y:S02]  /*0ac0*/  FADD.FTZ R92, -R124, R93 ;  /* 0x0000005d7c5c7221 */ /* 0x000fe40000010100 */
[----:B-----5:R-:W-:Y:S02]  /*0ad0*/  FMUL.FTZ R123, R127, R128 ;  /* 0x000000807f7b7220 */ /* 0x020fe40000410000 */
[----:B---3--:R-:W-:Y:S02]  /*0ae0*/  FMUL.FTZ R136, R113, R96 ;  /* 0x0000006071887220 */ /* 0x008fe40000410000 */
[----:B------:R-:W-:-:S02]  /*0af0*/  FMUL.FTZ R128, R127, R92 ;  /* 0x0000005c7f807220 */ /* 0x000fc40000410000 */
[----:B------:R-:W-:Y:S02]  /*0b00*/  FADD.FTZ R94, -R124, R94 ;  /* 0x0000005e7c5e7221 */ /* 0x000fe40000010100 */
[----:B------:R-:W-:Y:S02]  /*0b10*/  FMUL.FTZ R143, R110, R97 ;  /* 0x000000616e8f7220 */ /* 0x000fe40000410000 */
[----:B------:R-:W-:Y:S02]  /*0b20*/  FADD.FTZ R92, RZ, R136 ;  /* 0x00000088ff5c7221 */ /* 0x000fe40000010000 */
[----:B------:R-:W-:Y:S02]  /*0b30*/  FFMA.FTZ R93, R123, R136, RZ ;  /* 0x000000887b5d7223 */ /* 0x000fe400000100ff */
[----:B------:R-:W-:Y:S02]  /*0b40*/  FADD.FTZ R158, -R124, R95 ;  /* 0x0000005f7c9e7221 */ /* 0x000fe40000010100 */
[----:B------:R-:W-:-:S02]  /*0b50*/  FMUL.FTZ R141, R127, R94 ;  /* 0x0000005e7f8d7220 */ /* 0x000fc40000410000 */
[----:B-1----:R-:W-:Y:S02]  /*0b60*/  FMUL.FTZ R156, R111, R98 ;  /* 0x000000626f9c7220 */ /* 0x002fe40000410000 */
        /* <DEDUP_REMOVED lines=16> */
.L_x_5925:
[----:B0-----:R-:W-:Y:S05]  /*0c70*/  BSYNC B0 ;  /* 0x0000000000007941 */ /* 0x001fea0003800000 */
.L_x_5924:
[----:B------:R-:W-:Y:S01]  /*0c80*/  BSSY B0, `(.L_x_5926) ;  /* 0x000002d000007945 */ /* 0x000fe20003800000 */
[----:B------:R-:W-:Y:S05]  /*0c90*/  @!P3 BRA `(.L_x_5927) ;  /* 0x000002b00000b947 */ /* 0x000fea0003800000 */
[----:B------:R-:W-:Y:S02]  /*0ca0*/  LEA R92, P0, R125, c[0x0][0x188], 0x4 ;  /* 0x000062007d5c7a11 */ /* 0x000fe400078020ff */
[----:B------:R-:W-:-:S02]  /*0cb0*/  MOV R96, 0x10 ;  /* 0x0000001000607802 */ /* 0x000fc40000000f00 */
[C---:B------:R-:W-:Y:S02]  /*0cc0*/  LEA.HI.X R93, R125.reuse, c[0x0][0x18c], RZ, 0x4, P0 ;  /* 0x000063007d5d7a11 */ /* 0x040fe400000f24ff */
[----:B------:R-:W-:Y:S01]  /*0cd0*/  ISETP.NE.U32.AND P0, PT, RZ, c[0x0][0x218], PT ;  /* 0x00008600ff007a0c */ /* 0x000fe20003f05070 */
[----:B------:R-:W-:-:S03]  /*0ce0*/  IMAD.WIDE.U32 R96, R125, R96, c[0x0][0x208] ;  /* 0x000082007d607625 */ /* 0x000fc600078e0060 */
[----:B------:R-:W-:Y:S01]  /*0cf0*/  ISETP.NE.AND.EX P0, PT, RZ, c[0x0][0x21c], PT, P0 ;  /* 0x00008700ff007a0c */ /* 0x000fe20003f05300 */
[----:B------:R-:W2:Y:S04]  /*0d00*/  LDG.E.128 R92, [R92.64] ;  /* 0x000000045c5c7981 */ /* 0x000ea8000c1e1d00 */
[----:B------:R-:W3:Y:S08]  /*0d10*/  LDG.E.128 R96, [R96.64] ;  /* 0x0000000460607981 */ /* 0x000ef0000c1e1d00 */
        /* <DEDUP_REMOVED lines=14> */
[----:B------:R-:W-:Y:S02]  /*0e00*/  FADD.FTZ R92, R151, R134 ;  /* 0x00000086975c7221 */ /* 0x000fe40000010000 */
[----:B------:R-:W-:Y:S02]  /*0e10*/  FFMA.FTZ R149, R121, R134, R149 ;  /* 0x0000008679957223 */ /* 0x000fe40000010095 */
[----:B------:R-:W-:Y:S02]  /*0e20*/  FADD.FTZ R150, -R124, R95 ;  /* 0x0000005f7c967221 */ /* 0x000fe40000010100 */
[----:B------:R-:W-:-:S02]  /*0e30*/  FMUL.FTZ R137, R127, R94 ;  /* 0x0000005e7f897220 */ /* 0x000fc40000410000 */
[----:B0-----:R-:W-:Y:S02]  /*0e40*/  FMUL.FTZ R152, R107, R98 ;  /* 0x000000626b987220 */ /* 0x001fe40000410000 */
        /* <DEDUP_REMOVED lines=16> */
.L_x_5927:
[----:B-1----:R-:W-:Y:S05]  /*0f50*/  BSYNC B0 ;  /* 0x0000000000007941 */ /* 0x002fea0003800000 */
.L_x_5926:
[----:B------:R-:W-:Y:S01]  /*0f60*/  BSSY B0, `(.L_x_5928) ;  /* 0x000002d000007945 */ /* 0x000fe20003800000 */
[----:B------:R-:W-:Y:S05]  /*0f70*/  @!P4 BRA `(.L_x_5929) ;  /* 0x000002b00000c947 */ /* 0x000fea0003800000 */
[----:B------:R-:W-:Y:S01]  /*0f80*/  LEA R92, P0, R125, c[0x0][0x188], 0x4 ;  /* 0x000062007d5c7a11 */ /* 0x000fe200078020ff */
[----:B------:R-:W-:-:S03]  /*0f90*/  HFMA2.MMA R96, -RZ, RZ, 0, 9.5367431640625e-07 ;  /* 0x00000010ff607435 */ /* 0x000fc600000001ff */
[----:B------:R-:W-:Y:S02]  /*0fa0*/  LEA.HI.X R93, R125, c[0x0][0x18c], RZ, 0x4, P0 ;  /* 0x000063007d5d7a11 */ /* 0x000fe400000f24ff */
[----:B------:R-:W-:-:S04]  /*0fb0*/  ISETP.NE.U32.AND P0, PT, RZ, c[0x0][0x218], PT ;  /* 0x00008600ff007a0c */ /* 0x000fc80003f05070 */
[----:B------:R-:W-:Y:S01]  /*0fc0*/  ISETP.NE.AND.EX P0, PT, RZ, c[0x0][0x21c], PT, P0 ;  /* 0x00008700ff007a0c */ /* 0x000fe20003f05300 */
[C---:B------:R-:W-:Y:S01]  /*0fd0*/  IMAD.WIDE.U32 R96, R125.reuse, R96, c[0x0][0x208] ;  /* 0x000082007d607625 */ /* 0x040fe200078e0060 */
[----:B------:R-:W2:Y:S05]  /*0fe0*/  LDG.E.128 R92, [R92.64] ;  /* 0x000000045c5c7981 */ /* 0x000eaa000c1e1d00 */
[----:B------:R-:W3:Y:S06]  /*0ff0*/  LDG.E.128 R96, [R96.64] ;  /* 0x0000000460607981 */ /* 0x000eec000c1e1d00 */
        /* <DEDUP_REMOVED lines=35> */
.L_x_5929:
[----:B0-----:R-:W-:Y:S05]  /*1230*/  BSYNC B0 ;  /* 0x0000000000007941 */ /* 0x001fea0003800000 */
.L_x_5928:
[----:B------:R-:W-:Y:S01]  /*1240*/  BSSY B0, `(.L_x_5930) ;  /* 0x000002d000007945 */ /* 0x000fe20003800000 */
[----:B------:R-:W-:Y:S01]  /*1250*/  SHF.R.U32.HI R153, RZ, 0x5, R112 ;  /* 0x00000005ff997819 */ /* 0x000fe20000011670 */
        /* <DEDUP_REMOVED lines=43> */
.L_x_5931:
[----:B0-----:R-:W-:Y:S05]  /*1510*/  BSYNC B0 ;  /* 0x0000000000007941 */ /* 0x001fea0003800000 */
.L_x_5930:
[----:B------:R-:W-:Y:S02]  /*1520*/  LOP3.LUT R155, R153, 0x7fffffc, RZ, 0xc0, !PT ;  /* 0x07fffffc999b7812 */ /* 0x000fe400078ec0ff */
[----:B------:R-:W-:Y:S02]  /*1530*/  LOP3.LUT P0, RZ, R112, 0x1f, RZ, 0xc0, !PT ;  /* 0x0000001f70ff7812 */ /* 0x000fe4000780c0ff */
[----:B------:R-:W-:Y:S01]  /*1540*/  @!P1 IADD3 R155, R155, 0x4, RZ ;  /* 0x000000049b9b9810 */ /* 0x000fe20007ffe0ff */
[----:B------:R-:W-:Y:S08]  /*1550*/  BRA.DIV ~URZ, `(.L_x_5932) ;  /* 0x000016b27f007947 */ /* 0x000ff0000b800000 */
[----:B------:R0:W1:Y:S02]  /*1560*/  SHFL.DOWN PT, R94, R151, 0x10, 0x1f ;  /* 0x0a001f00975e7f89 */ /* 0x00006400000e0000 */
.L_x_5943:
        /* <DEDUP_REMOVED lines=18> */
.L_x_5944:
        /* <DEDUP_REMOVED lines=12> */
[----:B0-2---:R-:W-:-:S02]  /*1750*/  FADD.FTZ R151, RZ, R92 ;  /* 0x0000005cff977221 */ /* 0x005fc40000010000 */
        /* <DEDUP_REMOVED lines=26> */
[----:B-----5:R-:W-:Y:S01]  /*1900*/  FMUL.FTZ R97, R127, R96 ;  /* 0x000000607f617220 */ /* 0x020fe20000410000 */
[----:B------:R-:W-:Y:S01]  /*1910*/  MOV R96, RZ ;  /* 0x000000ff00607202 */ /* 0x000fe20000000f00 */
[----:B------:R-:W-:Y:S02]  /*1920*/  FADD.FTZ R98, R143, -R98 ;  /* 0x800000628f627221 */ /* 0x000fe40000010000 */
[----:B------:R-:W-:Y:S02]  /*1930*/  FADD.FTZ R162, R147, -R158 ;  /* 0x8000009e93a27221 */ /* 0x000fe40000010000 */
[----:B------:R-:W-:Y:S02]  /*1940*/  @P1 FADD.FTZ R97, R76, R97 ;  /* 0x000000614c611221 */ /* 0x000fe40000010000 */
[C---:B------:R-:W-:Y:S02]  /*1950*/  FMUL.FTZ R158, R127.reuse, R98 ;  /* 0x000000627f9e7220 */ /* 0x040fe40000410000 */
[----:B------:R-:W-:Y:S01]  /*1960*/  FMUL.FTZ R151, R127, R160 ;  /* 0x000000a07f977220 */ /* 0x000fe20000410000 */
[----:B------:R-:W-:Y:S01]  /*1970*/  SEL R32, R97, R32, P6 ;  /* 0x0000002061207207 */ /* 0x000fe20003000000 */
[----:B------:R-:W-:-:S02]  /*1980*/  FMUL.FTZ R162, R127, R162 ;  /* 0x000000a27fa27220 */ /* 0x000fc40000410000 */
[----:B------:R-:W-:Y:S02]  /*1990*/  @P1 FADD.FTZ R158, R77, R158 ;  /* 0x0000009e4d9e1221 */ /* 0x000fe40000010000 */
[----:B------:R-:W-:Y:S02]  /*19a0*/  @P1 FADD.FTZ R151, R78, R151 ;  /* 0x000000974e971221 */ /* 0x000fe40000010000 */
[----:B------:R-:W-:Y:S01]  /*19b0*/  @P1 FADD.FTZ R162, R79, R162 ;  /* 0x000000a24fa21221 */ /* 0x000fe20000010000 */
[----:B------:R-:W-:Y:S01]  /*19c0*/  LOP3.LUT P1, RZ, R22, 0xff, RZ, 0xc0, !PT ;  /* 0x000000ff16ff7812 */ /* 0x000fe2000782c0ff */
[----:B------:R-:W-:Y:S01]  /*19d0*/  FMUL.FTZ R97, R97, R118 ;  /* 0x0000007661617220 */ /* 0x000fe20000410000 */
[----:B------:R-:W-:Y:S01]  /*19e0*/  SEL R33, R158, R33, P6 ;  /* 0x000000219e217207 */ /* 0x000fe20003000000 */
[----:B------:R-:W-:Y:S01]  /*19f0*/  @P0 IMAD.WIDE.U32 R98, R116, R159, c[0x0][0x258] ;  /* 0x0000960074620625 */ /* 0x000fe200078e009f */
[----:B------:R-:W-:Y:S02]  /*1a00*/  SEL R34, R151, R34, P6 ;  /* 0x0000002297227207 */ /* 0x000fe40003000000 */
[----:B------:R-:W-:Y:S01]  /*1a10*/  SEL R35, R162, R35, P6 ;  /* 0x00000023a2237207 */ /* 0x000fe20003000000 */
[----:B------:R-:W-:Y:S01]  /*1a20*/  FMUL.FTZ R97, R97, c[0x0][0x1e8] ;  /* 0x00007a0061617a20 */ /* 0x000fe20000410000 */
[----:B------:R-:W-:Y:S01]  /*1a30*/  LOP3.LUT P6, RZ, R22, 0xff000000, RZ, 0xc0, !PT ;  /* 0xff00000016ff7812 */ /* 0x000fe200078cc0ff */
[----:B------:R-:W-:-:S02]  /*1a40*/  FMUL.FTZ R158, R158, R118 ;  /* 0x000000769e9e7220 */ /* 0x000fc40000410000 */
[----:B------:R0:W-:Y:S01]  /*1a50*/  @P0 STG.E.128 [R98.64], R32 ;  /* 0x0000002062000986 */ /* 0x0001e2000c101d04 */
[----:B------:R-:W-:Y:S01]  /*1a60*/  LOP3.LUT P0, RZ, R22, 0xff00, RZ, 0xc0, !PT ;  /* 0x0000ff0016ff7812 */ /* 0x000fe2000780c0ff */
[----:B------:R-:W-:Y:S02]  /*1a70*/  @P1 FMUL.FTZ R96, R6, R97 ;  /* 0x0000006106601220 */ /* 0x000fe40000410000 */
[-C--:B------:R-:W-:Y:S02]  /*1a80*/  FMUL.FTZ R151, R151, R118.reuse ;  /* 0x0000007697977220 */ /* 0x080fe40000410000 */
[----:B------:R-:W-:Y:S02]  /*1a90*/  FMUL.FTZ R162, R162, R118 ;  /* 0x00000076a2a27220 */ /* 0x000fe40000410000 */
[----:B------:R-:W-:Y:S02]  /*1aa0*/  FMUL.FTZ R151, R151, c[0x0][0x1e8] ;  /* 0x00007a0097977a20 */ /* 0x000fe40000410000 */
[----:B------:R-:W-:Y:S01]  /*1ab0*/  FMUL.FTZ R162, R162, c[0x0][0x1e8] ;  /* 0x00007a00a2a27a20 */ /* 0x000fe20000410000 */
[----:B0-----:R-:W-:-:S03]  /*1ac0*/  CS2R R98, SRZ ;  /* 0x0000000000627805 */ /* 0x001fc6000001ff00 */
[----:B------:R-:W-:Y:S02]  /*1ad0*/  @P6 FMUL.FTZ R99, R9, R162 ;  /* 0x000000a209636220 */ /* 0x000fe40000410000 */
[----:B--2---:R-:W-:Y:S01]  /*1ae0*/  FMUL.FTZ R92, R97, R92 ;  /* 0x0000005c615c7220 */ /* 0x004fe20000410000 */
[----:B------:R-:W-:Y:S01]  /*1af0*/  HFMA2.MMA R97, -RZ, RZ, 0, 0 ;  /* 0x00000000ff617435 */ /* 0x000fe200000001ff */
[----:B------:R-:W-:Y:S02]  /*1b00*/  FMUL.FTZ R94, R94, R151 ;  /* 0x000000975e5e7220 */ /* 0x000fe40000410000 */
[----:B------:R-:W-:Y:S01]  /*1b10*/  FMUL.FTZ R95, R95, R162 ;  /* 0x000000a25f5f7220 */ /* 0x000fe20000410000 */
[----:B------:R-:W-:Y:S01]  /*1b20*/  FSEL R149, R92, RZ, P1 ;  /* 0x000000ff5c957208 */ /* 0x000fe20000800000 */
[----:B------:R-:W-:Y:S01]  /*1b30*/  FMUL.FTZ R92, R158, c[0x0][0x1e8] ;  /* 0x00007a009e5c7a20 */ /* 0x000fe20000410000 */
[----:B------:R-:W-:Y:S01]  /*1b40*/  LOP3.LUT P1, RZ, R22, 0xff0000, RZ, 0xc0, !PT ;  /* 0x00ff000016ff7812 */ /* 0x000fe2000782c0ff */
[C---:B------:R-:W-:Y:S01]  /*1b50*/  IMAD.WIDE.U32 R158, R116.reuse, R159, c[0x0][0x248] ;  /* 0x00009200749e7625 */ /* 0x040fe200078e009f */
[----:B------:R-:W-:-:S03]  /*1b60*/  IADD3 R116, R116, 0x80, RZ ;  /* 0x0000008074747810 */ /* 0x000fc60007ffe0ff */
[-C--:B------:R-:W-:Y:S02]  /*1b70*/  @P0 FMUL.FTZ R97, R7, R92.reuse ;  /* 0x0000005c07610220 */ /* 0x080fe40000410000 */
[----:B------:R-:W-:Y:S02]  /*1b80*/  FMUL.FTZ R93, R93, R92 ;  /* 0x0000005c5d5d7220 */ /* 0x000fe40000410000 */
[----:B------:R-:W-:-:S03]  /*1b90*/  FADD.FTZ R56, R56, R149 ;  /* 0x0000009538387221 */ /* 0x000fc60000010000 */
[----:B------:R-:W-:Y:S01]  /*1ba0*/  FSEL R92, R93, RZ, P0 ;  /* 0x000000ff5d5c7208 */ /* 0x000fe20000000000 */
[----:B------:R-:W-:Y:S01]  /*1bb0*/  @P1 FMUL.FTZ R98, R8, R151 ;  /* 0x0000009708621220 */ /* 0x000fe20000410000 */
[----:B------:R-:W-:Y:S02]  /*1bc0*/  FSEL R93, R94, RZ, P1 ;  /* 0x000000ff5e5d7208 */ /* 0x000fe40000800000 */
[----:B------:R-:W-:Y:S01]  /*1bd0*/  FSEL R94, R95, RZ, P6 ;  /* 0x000000ff5f5e7208 */ /* 0x000fe20003000000 */
[----:B------:R-:W-:Y:S01]  /*1be0*/  FADD.FTZ R57, R57, R92 ;  /* 0x0000005c39397221 */ /* 0x000fe20000010000 */
[----:B------:R0:W-:Y:S01]  /*1bf0*/  STG.E.128 [R158.64], R96 ;  /* 0x000000609e007986 */ /* 0x0001e2000c101d04 */
[----:B------:R-:W-:Y:S02]  /*1c00*/  FADD.FTZ R58, R58, R93 ;  /* 0x0000005d3a3a7221 */ /* 0x000fe40000010000 */
[----:B------:R-:W-:Y:S02]  /*1c10*/  FADD.FTZ R59, R59, R94 ;  /* 0x0000005e3b3b7221 */ /* 0x000fe40000010000 */
.L_x_5935:
[----:B------:R-:W-:Y:S05]  /*1c20*/  BSYNC B0 ;  /* 0x0000000000007941 */ /* 0x000fea0003800000 */
.L_x_5934:
[----:B------:R-:W-:Y:S01]  /*1c30*/  BSSY B0, `(.L_x_5936) ;  /* 0x0000045000007945 */ /* 0x000fe20003800000 */
[----:B------:R-:W-:Y:S05]  /*1c40*/  @!P3 BRA `(.L_x_5937) ;  /* 0x000004300000b947 */ /* 0x000fea0003800000 */
[----:B------:R-:W-:-:S05]  /*1c50*/  MOV R93, 0x10 ;  /* 0x00000010005d7802 */ /* 0x000fca0000000f00 */
[----:B------:R-:W-:-:S06]  /*1c60*/  IMAD.WIDE.U32 R92, R116, R93, c[0x0][0x170] ;  /* 0x00005c00745c7625 */ /* 0x000fcc00078e005d */
[----:B------:R-:W2:Y:S01]  /*1c70*/  LDG.E.128 R92, [R92.64] ;  /* 0x000000045c5c7981 */ /* 0x000ea2000c1e1d00 */
[----:B------:R-:W-:Y:S01]  /*1c80*/  ISETP.NE.U32.AND P1, PT, RZ, c[0x0][0x218], PT ;  /* 0x00008600ff007a0c */ /* 0x000fe20003f25070 */
[-CC-:B0-----:R-:W-:Y:S01]  /*1c90*/  FFMA.FTZ R97, R121, R125.reuse, R124.reuse ;  /* 0x0000007d79617223 */ /* 0x181fe2000001007c */
[----:B------:R-:W-:Y:S01]  /*1ca0*/  ISETP.NE.U32.AND P0, PT, RZ, c[0x0][0x258], PT ;  /* 0x00009600ff007a0c */ /* 0x000fe20003f05070 */
[-CC-:B------:R-:W-:Y:S01]  /*1cb0*/  FFMA.FTZ R98, R126, R125.reuse, R124.reuse ;  /* 0x0000007d7e627223 */ /* 0x180fe2000001007c */
[----:B------:R-:W-:Y:S01]  /*1cc0*/  ISETP.NE.AND.EX P1, PT, RZ, c[0x0][0x21c], PT, P1 ;  /* 0x00008700ff007a0c */ /* 0x000fe20003f25310 */
[----:B------:R-:W-:Y:S01]  /*1cd0*/  FADD.FTZ R96, R134, -R97 ;  /* 0x8000006186607221 */ /* 0x000fe20000010000 */
[----:B------:R-:W-:Y:S01]  /*1ce0*/  ISETP.NE.AND.EX P0, PT, RZ, c[0x0][0x25c], PT, P0 ;  /* 0x00009700ff007a0c */ /* 0x000fe20003f05300 */
[-CC-:B------:R-:W-:Y:S01]  /*1cf0*/  FFMA.FTZ R97, R137, R125.reuse, R124.reuse ;  /* 0x0000007d89617223 */ /* 0x180fe2000001007c */
[----:B------:R-:W-:Y:S01]  /*1d00*/  ISETP.NE.U32.AND P6, PT, RZ, c[0x0][0x258], PT ;  /* 0x00009600ff007a0c */ /* 0x000fe20003fc5070 */
[----:B------:R-:W-:-:S02]  /*1d10*/  FFMA.FTZ R160, R150, R125, R124 ;  /* 0x0000007d96a07223 */ /* 0x000fc4000001007c */
[----:B------:R-:W-:Y:S01]  /*1d20*/  FADD.FTZ R98, R139, -R98 ;  /* 0x800000628b627221 */ /* 0x000fe20000010000 */
[----:B------:R-:W-:Y:S01]  /*1d30*/  ISETP.NE.AND.EX P6, PT, RZ, c[0x0][0x25c], PT, P6 ;  /* 0x00009700ff007a0c */ /* 0x000fe20003fc5360 */
[----:B------:R-:W-:Y:S02]  /*1d40*/  FADD.FTZ R158, R152, -R97 ;  /* 0x80000061989e7221 */ /* 0x000fe40000010000 */
[----:B------:R-:W-:Y:S02]  /*1d50*/  FADD.FTZ R162, R145, -R160 ;  /* 0x800000a091a27221 */ /* 0x000fe40000010000 */
[C---:B-----5:R-:W-:Y:S01]  /*1d60*/  FMUL.FTZ R97, R127.reuse, R96 ;  /* 0x000000607f617220 */ /* 0x060fe20000410000 */
[----:B------:R-:W-:Y:S01]  /*1d70*/  HFMA2.MMA R96, -RZ, RZ, 0, 0 ;  /* 0x00000000ff607435 */ /* 0x000fe200000001ff */
        /* <DEDUP_REMOVED lines=9> */
[-C--:B------:R-:W-:Y:S01]  /*1e10*/  FMUL.FTZ R97, R97, R118.reuse ;  /* 0x0000007661617220 */ /* 0x080fe20000410000 */
[C---:B------:R-:W-:Y:S01]  /*1e20*/  SEL R33, R160.reuse, R33, P6 ;  /* 0x00000021a0217207 */ /* 0x040fe20003000000 */
[----:B------:R-:W-:Y:S01]  /*1e30*/  FMUL.FTZ R160, R160, R118 ;  /* 0x00000076a0a07220 */ /* 0x000fe20000410000 */
[----:B------:R-:W-:Y:S01]  /*1e40*/  SEL R34, R151, R34, P6 ;  /* 0x0000002297227207 */ /* 0x000fe20003000000 */
[----:B------:R-:W-:Y:S01]  /*1e50*/  FMUL.FTZ R97, R97, c[0x0][0x1e8] ;  /* 0x00007a0061617a20 */ /* 0x000fe20000410000 */
[----:B------:R-:W-:Y:S01]  /*1e60*/  SEL R35, R162, R35, P6 ;  /* 0x00000023a2237207 */ /* 0x000fe20003000000 */
[-C--:B------:R-:W-:Y:S01]  /*1e70*/  FMUL.FTZ R151, R151, R118.reuse ;  /* 0x0000007697977220 */ /* 0x080fe20000410000 */
[----:B------:R-:W-:Y:S01]  /*1e80*/  @P0 LEA.HI.X R99, R116, c[0x0][0x25c], RZ, 0x4, P1 ;  /* 0x0000970074630a11 */ /* 0x000fe200008f24ff */
[----:B------:R-:W-:Y:S01]  /*1e90*/  FMUL.FTZ R162, R162, R118 ;  /* 0x00000076a2a27220 */ /* 0x000fe20000410000 */
[----:B------:R-:W-:Y:S01]  /*1ea0*/  LEA R158, P6, R116, c[0x0][0x248], 0x4 ;  /* 0x00009200749e7a11 */ /* 0x000fe200078c20ff */
[----:B------:R-:W-:Y:S01]  /*1eb0*/  FMUL.FTZ R160, R160, c[0x0][0x1e8] ;  /* 0x00007a00a0a07a20 */ /* 0x000fe20000410000 */
[C---:B------:R-:W-:Y:S01]  /*1ec0*/  LOP3.LUT P1, RZ, R23.reuse, 0xff0000, RZ, 0xc0, !PT ;  /* 0x00ff000017ff7812 */ /* 0x040fe2000782c0ff */
[----:B------:R0:W-:Y:S01]  /*1ed0*/  @P0 STG.E.128 [R98.64], R32 ;  /* 0x0000002062000986 */ /* 0x0001e2000c101d04 */
[----:B------:R-:W-:Y:S01]  /*1ee0*/  LOP3.LUT P0, RZ, R23, 0xff, RZ, 0xc0, !PT ;  /* 0x000000ff17ff7812 */ /* 0x000fe2000780c0ff */
[----:B------:R-:W-:Y:S01]  /*1ef0*/  FMUL.FTZ R151, R151, c[0x0][0x1e8] ;  /* 0x00007a0097977a20 */ /* 0x000fe20000410000 */
[----:B------:R-:W-:Y:S01]  /*1f00*/  LEA.HI.X R159, R116, c[0x0][0x24c], RZ, 0x4, P6 ;  /* 0x00009300749f7a11 */ /* 0x000fe200030f24ff */
[----:B------:R-:W-:Y:S01]  /*1f10*/  FMUL.FTZ R162, R162, c[0x0][0x1e8] ;  /* 0x00007a00a2a27a20 */ /* 0x000fe20000410000 */
[----:B------:R-:W-:-:S02]  /*1f20*/  LOP3.LUT P6, RZ, R23, 0xff000000, RZ, 0xc0, !PT ;  /* 0xff00000017ff7812 */ /* 0x000fc400078cc0ff */
[----:B------:R-:W-:-:S07]  /*1f30*/  IADD3 R116, R116, 0x80, RZ ;  /* 0x0000008074747810 */ /* 0x000fce0007ffe0ff */
[----:B------:R-:W-:Y:S01]  /*1f40*/  @P0 FMUL.FTZ R96, R10, R97 ;  /* 0x000000610a600220 */ /* 0x000fe20000410000 */
[----:B0-----:R-:W-:Y:S02]  /*1f50*/  CS2R R98, SRZ ;  /* 0x0000000000627805 */ /* 0x001fe4000001ff00 */
[-C--:B------:R-:W-:Y:S02]  /*1f60*/  @P1 FMUL.FTZ R98, R12, R151.reuse ;  /* 0x000000970c621220 */ /* 0x080fe40000410000 */
[----:B------:R-:W-:Y:S02]  /*1f70*/  @P6 FMUL.FTZ R99, R13, R162 ;  /* 0x000000a20d636220 */ /* 0x000fe40000410000 */
[----:B--2---:R-:W-:Y:S01]  /*1f80*/  FMUL.FTZ R92, R97, R92 ;  /* 0x0000005c615c7220 */ /* 0x004fe20000410000 */
[----:B------:R-:W-:Y:S01]  /*1f90*/  MOV R97, RZ ;  /* 0x000000ff00617202 */ /* 0x000fe20000000f00 */
[----:B------:R-:W-:Y:S02]  /*1fa0*/  FMUL.FTZ R93, R93, R160 ;  /* 0x000000a05d5d7220 */ /* 0x000fe40000410000 */
[----:B------:R-:W-:Y:S01]  /*1fb0*/  FMUL.FTZ R94, R94, R151 ;  /* 0x000000975e5e7220 */ /* 0x000fe20000410000 */
[----:B------:R-:W-:Y:S01]  /*1fc0*/  FSEL R149, R92, RZ, P0 ;  /* 0x000000ff5c957208 */ /* 0x000fe20000000000 */
[----:B------:R-:W-:Y:S01]  /*1fd0*/  FMUL.FTZ R95, R95, R162 ;  /* 0x000000a25f5f7220 */ /* 0x000fe20000410000 */
[----:B------:R-:W-:-:S03]  /*1fe0*/  LOP3.LUT P0, RZ, R23, 0xff00, RZ, 0xc0, !PT ;  /* 0x0000ff0017ff7812 */ /* 0x000fc6000780c0ff */
[----:B------:R-:W-:Y:S01]  /*1ff0*/  FADD.FTZ R60, R60, R149 ;  /* 0x000000953c3c7221 */ /* 0x000fe20000010000 */
[----:B------:R-:W-:Y:S02]  /*2000*/  FSEL R92, R93, RZ, P0 ;  /* 0x000000ff5d5c7208 */ /* 0x000fe40000000000 */
[----:B------:R-:W-:Y:S02]  /*2010*/  FSEL R93, R94, RZ, P1 ;  /* 0x000000ff5e5d7208 */ /* 0x000fe40000800000 */
[----:B------:R-:W-:Y:S01]  /*2020*/  FSEL R94, R95, RZ, P6 ;  /* 0x000000ff5f5e7208 */ /* 0x000fe20003000000 */
[----:B------:R-:W-:Y:S02]  /*2030*/  FADD.FTZ R61, R61, R92 ;  /* 0x0000005c3d3d7221 */ /* 0x000fe40000010000 */
[----:B------:R-:W-:Y:S02]  /*2040*/  FADD.FTZ R62, R62, R93 ;  /* 0x0000005d3e3e7221 */ /* 0x000fe40000010000 */
[----:B------:R-:W-:-:S02]  /*2050*/  @P0 FMUL.FTZ R97, R11, R160 ;  /* 0x000000a00b610220 */ /* 0x000fc40000410000 */
[----:B------:R-:W-:-:S03]  /*2060*/  FADD.FTZ R63, R63, R94 ;  /* 0x0000005e3f3f7221 */ /* 0x000fc60000010000 */
[----:B------:R0:W-:Y:S04]  /*2070*/  STG.E.128 [R158.64], R96 ;  /* 0x000000609e007986 */ /* 0x0001e8000c101d04 */
.L_x_5937:
[----:B------:R-:W-:Y:S05]  /*2080*/  BSYNC B0 ;  /* 0x0000000000007941 */ /* 0x000fea0003800000 */
.L_x_5936:
        /* <DEDUP_REMOVED lines=20> */
[----:B------:R-:W-:Y:S01]  /*21d0*/  MOV R96, RZ ;  /* 0x000000ff00607202 */ /* 0x000fe20000000f00 */
        /* <DEDUP_REMOVED lines=33> */
[----:B------:R-:W-:Y:S01]  /*23f0*/  HFMA2.MMA R97, -RZ, RZ, 0, 0 ;  /* 0x00000000ff617435 */ /* 0x000fe200000001ff */
        /* <DEDUP_REMOVED lines=14> */
.L_x_5939:
[----:B------:R-:W-:Y:S05]  /*24e0*/  BSYNC B0 ;  /* 0x0000000000007941 */ /* 0x000fea0003800000 */
.L_x_5938:
        /* <DEDUP_REMOVED lines=31> */
[----:B------:R-:W-:Y:S01]  /*26e0*/  SEL R33, R124, R33, P6 ;  /* 0x000000217c217207 */ /* 0x000fe20003000000 */
[-C--:B------:R-:W-:Y:S01]  /*26f0*/  FMUL.FTZ R149, R125, R118.reuse ;  /* 0x000000767d957220 */ /* 0x080fe20000410000 */
[----:B------:R-:W-:Y:S01]  /*2700*/  @P0 LEA.HI.X R99, R116, c[0x0][0x25c], RZ, 0x4, P1 ;  /* 0x0000970074630a11 */ /* 0x000fe200008f24ff */
[----:B------:R-:W-:Y:S01]  /*2710*/  FMUL.FTZ R127, R97, c[0x0][0x1e8] ;  /* 0x00007a00617f7a20 */ /* 0x000fe20000410000 */
[----:B------:R-:W-:Y:S01]  /*2720*/  LOP3.LUT P1, RZ, R101, 0xff, RZ, 0xc0, !PT ;  /* 0x000000ff65ff7812 */ /* 0x000fe2000782c0ff */
[----:B------:R-:W-:Y:S01]  /*2730*/  FMUL.FTZ R97, R124, R118 ;  /* 0x000000767c617220 */ /* 0x000fe20000410000 */
[----:B------:R-:W-:Y:S01]  /*2740*/  SEL R34, R125, R34, P6 ;  /* 0x000000227d227207 */ /* 0x000fe20003000000 */
[C---:B------:R-:W-:Y:S01]  /*2750*/  FMUL.FTZ R118, R160.reuse, R118 ;  /* 0x00000076a0767220 */ /* 0x040fe20000410000 */
[----:B------:R-:W-:Y:S01]  /*2760*/  SEL R35, R160, R35, P6 ;  /* 0x00000023a0237207 */ /* 0x000fe20003000000 */
[----:B------:R-:W-:Y:S01]  /*2770*/  FMUL.FTZ R149, R149, c[0x0][0x1e8] ;  /* 0x00007a0095957a20 */ /* 0x000fe20000410000 */
[----:B------:R-:W-:Y:S01]  /*2780*/  LOP3.LUT P6, RZ, R101, 0xff00, RZ, 0xc0, !PT ;  /* 0x0000ff0065ff7812 */ /* 0x000fe200078cc0ff */
[----:B------:R-:W-:-:S02]  /*2790*/  FMUL.FTZ R118, R118, c[0x0][0x1e8] ;  /* 0x00007a0076767a20 */ /* 0x000fc40000410000 */
[----:B------:R0:W-:Y:S01]  /*27a0*/  @P0 STG.E.128 [R98.64], R32 ;  /* 0x0000002062000986 */ /* 0x0001e2000c101d04 */
[----:B------:R-:W-:-:S03]  /*27b0*/  LEA R124, P0, R116, c[0x0][0x248], 0x4 ;  /* 0x00009200747c7a11 */ /* 0x000fc600078020ff */
[----:B------:R-:W-:Y:S01]  /*27c0*/  @P1 FMUL.FTZ R96, R18, R127 ;  /* 0x0000007f12601220 */ /* 0x000fe20000410000 */
[----:B------:R-:W-:Y:S02]  /*27d0*/  LEA.HI.X R125, R116, c[0x0][0x24c], RZ, 0x4, P0 ;  /* 0x00009300747d7a11 */ /* 0x000fe400000f24ff */
[----:B------:R-:W-:Y:S01]  /*27e0*/  LOP3.LUT P0, RZ, R101, 0xff000000, RZ, 0xc0, !PT ;  /* 0xff00000065ff7812 */ /* 0x000fe2000780c0ff */
[----:B0-----:R-:W-:-:S12]  /*27f0*/  CS2R R98, SRZ ;  /* 0x0000000000627805 */ /* 0x001fd8000001ff00 */
[----:B------:R-:W-:Y:S02]  /*2800*/  @P0 FMUL.FTZ R99, R21, R118 ;  /* 0x0000007615630220 */ /* 0x000fe40000410000 */
[----:B--2---:R-:W-:Y:S02]  /*2810*/  FMUL.FTZ R92, R127, R92 ;  /* 0x0000005c7f5c7220 */ /* 0x004fe40000410000 */
[----:B------:R-:W-:Y:S02]  /*2820*/  FMUL.FTZ R94, R94, R149 ;  /* 0x000000955e5e7220 */ /* 0x000fe40000410000 */
[----:B------:R-:W-:Y:S01]  /*2830*/  FMUL.FTZ R95, R95, R118 ;  /* 0x000000765f5f7220 */ /* 0x000fe20000410000 */
[----:B------:R-:W-:Y:S01]  /*2840*/  FSEL R127, R92, RZ, P1 ;  /* 0x000000ff5c7f7208 */ /* 0x000fe20000800000 */
[----:B------:R-:W-:Y:S01]  /*2850*/  FMUL.FTZ R92, R97, c[0x0][0x1e8] ;  /* 0x00007a00615c7a20 */ /* 0x000fe20000410000 */
[----:B------:R-:W-:Y:S02]  /*2860*/  LOP3.LUT P1, RZ, R101, 0xff0000, RZ, 0xc0, !PT ;  /* 0x00ff000065ff7812 */ /* 0x000fe4000782c0ff */
[----:B------:R-:W-:Y:S01]  /*2870*/  MOV R97, RZ ;  /* 0x000000ff00617202 */ /* 0x000fe20000000f00 */
[----:B------:R-:W-:-:S02]  /*2880*/  @P6 FMUL.FTZ R97, R19, R92 ;  /* 0x0000005c13616220 */ /* 0x000fc40000410000 */
[----:B------:R-:W-:Y:S02]  /*2890*/  FMUL.FTZ R93, R93, R92 ;  /* 0x0000005c5d5d7220 */ /* 0x000fe40000410000 */
[----:B------:R-:W-:-:S03]  /*28a0*/  FADD.FTZ R68, R68, R127 ;  /* 0x0000007f44447221 */ /* 0x000fc60000010000 */
[----:B------:R-:W-:Y:S02]  /*28b0*/  FSEL R92, R93, RZ, P6 ;  /* 0x000000ff5d5c7208 */ /* 0x000fe40003000000 */
[----:B------:R-:W-:Y:S01]  /*28c0*/  FSEL R93, R94, RZ, P1 ;  /* 0x000000ff5e5d7208 */ /* 0x000fe20000800000 */
[----:B------:R-:W-:Y:S01]  /*28d0*/  @P1 FMUL.FTZ R98, R20, R149 ;  /* 0x0000009514621220 */ /* 0x000fe20000410000 */
[----:B------:R-:W-:Y:S01]  /*28e0*/  FSEL R94, R95, RZ, P0 ;  /* 0x000000ff5f5e7208 */ /* 0x000fe20000000000 */
[----:B------:R-:W-:Y:S02]  /*28f0*/  FADD.FTZ R69, R69, R92 ;  /* 0x0000005c45457221 */ /* 0x000fe40000010000 */
[----:B------:R-:W-:Y:S01]  /*2900*/  FADD.FTZ R70, R70, R93 ;  /* 0x0000005d46467221 */ /* 0x000fe20000010000 */
[----:B------:R0:W-:Y:S01]  /*2910*/  STG.E.128 [R124.64], R96 ;  /* 0x000000607c007986 */ /* 0x0001e2000c101d04 */
[----:B------:R-:W-:-:S03]  /*2920*/  FADD.FTZ R71, R71, R94 ;  /* 0x0000005e47477221 */ /* 0x000fc60000010000 */
.L_x_5941:
[----:B------:R-:W-:Y:S05]  /*2930*/  BSYNC B0 ;  /* 0x0000000000007941 */ /* 0x000fea0003800000 */
.L_x_5940:
[----:B------:R-:W-:Y:S02]  /*2940*/  IADD3 R115, R115, c[0x0][0x160], RZ ;  /* 0x0000580073737a10 */ /* 0x000fe40007ffe0ff */
[----:B------:R-:W-:-:S02]  /*2950*/  LOP3.LUT P1, RZ, R114, 0xff, RZ, 0xc0, !PT ;  /* 0x000000ff72ff7812 */ /* 0x000fc4000782c0ff */
[----:B------:R-:W-:Y:S02]  /*2960*/  ISETP.GE.AND P0, PT, R115, c[0x0][0x164], PT ;  /* 0x0000590073007a0c */ /* 0x000fe40003f06270 */
[----:B------:R-:W-:-:S11]  /*2970*/  SEL R114, RZ, 0x1, P1 ;  /* 0x00000001ff727807 */ /* 0x000fd60000800000 */
[----:B0----5:R-:W-:Y:S01]  /*2980*/  @P0 CALL.REL.NOINC `(.L_x_5923) ;  /* 0x0000001000000944 */ /* 0x021fe20003c00000 */
[----:B------:R-:W-:Y:S05]  /*2990*/  BRA `(.L_x_5942) ;  /* 0xffffde8000007947 */ /* 0x000fea000383ffff */
.L_x_5923:
        /* <DEDUP_REMOVED lines=39> */
.L_x_5932:
[----:B------:R-:W-:Y:S01]  /*2c10*/  HFMA2.MMA R96, -RZ, RZ, 0, 9.5367431640625e-07 ;  /* 0x00000010ff607435 */ /* 0x000fe200000001ff */
[----:B------:R-:W-:-:S02]  /*2c20*/  MOV R95, R151 ;  /* 0x00000097005f7202 */ /* 0x000fc40000000f00 */
[----:B------:R-:W-:Y:S02]  /*2c30*/  MOV R98, 0x1f ;  /* 0x0000001f00627802 */ /* 0x000fe40000000f00 */
[----:B------:R-:W-:Y:S02]  /*2c40*/  MOV R125, 0xffffffff ;  /* 0xffffffff007d7802 */ /* 0x000fe40000000f00 */
[----:B------:R-:W-:Y:S02]  /*2c50*/  MOV R92, 0x2c70 ;  /* 0x00002c70005c7802 */ /* 0x000fe40000000f00 */
[----:B-----5:R-:W-:Y:S05]  /*2c60*/  CALL.REL.NOINC `($__internal_174_$__cuda_sm70_shflsync_down_p) ;  /* 0x0000046000007944 */ /* 0x020fea0003c00000 */
[----:B-1----:R-:W-:Y:S01]  /*2c70*/  MOV R94, R96 ;  /* 0x00000060005e7202 */ /* 0x002fe20000000f00 */
[----:B0-----:R-:W-:Y:S05]  /*2c80*/  BRA `(.L_x_5943) ;  /* 0xffffe8e000007947 */ /* 0x001fea000383ffff */
.L_x_5933:
[----:B------:R-:W-:Y:S01]  /*2c90*/  HFMA2.MMA R96, -RZ, RZ, 0, 9.5367431640625e-07 ;  /* 0x00000010ff607435 */ /* 0x000fe200000001ff */
[----:B------:R-:W-:Y:S02]  /*2ca0*/  MOV R95, R149 ;  /* 0x00000095005f7202 */ /* 0x000fe40000000f00 */
[----:B------:R-:W-:Y:S02]  /*2cb0*/  MOV R98, 0x1f ;  /* 0x0000001f00627802 */ /* 0x000fe40000000f00 */
[----:B------:R-:W-:-:S02]  /*2cc0*/  MOV R125, 0xffffffff ;  /* 0xffffffff007d7802 */ /* 0x000fc40000000f00 */
[----:B------:R-:W-:Y:S02]  /*2cd0*/  MOV R92, 0x2cf0 ;  /* 0x00002cf0005c7802 */ /* 0x000fe40000000f00 */
[----:B01---5:R-:W-:Y:S05]  /*2ce0*/  CALL.REL.NOINC `($__internal_174_$__cuda_sm70_shflsync_down_p) ;  /* 0x000003e000007944 */ /* 0x023fea0003c00000 */
[----:B------:R-:W-:Y:S01]  /*2cf0*/  FADD.FTZ R151, R94, R151 ;  /* 0x000000975e977221 */ /* 0x000fe20000010000 */
[----:B0-----:R-:W-:Y:S01]  /*2d00*/  MOV R98, 0x1f ;  /* 0x0000001f00627802 */ /* 0x001fe20000000f00 */
[----:B-1----:R-:W-:Y:S01]  /*2d10*/  FADD.FTZ R149, R149, R96 ;  /* 0x0000006095957221 */ /* 0x002fe20000010000 */
[----:B------:R-:W-:Y:S01]  /*2d20*/  HFMA2.MMA R96, -RZ, RZ, 0, 4.76837158203125e-07 ;  /* 0x00000008ff607435 */ /* 0x000fe200000001ff */
[----:B------:R-:W-:Y:S02]  /*2d30*/  MOV R125, 0xffffffff ;  /* 0xffffffff007d7802 */ /* 0x000fe40000000f00 */
[----:B------:R-:W-:Y:S02]  /*2d40*/  MOV R95, R151 ;  /* 0x00000097005f7202 */ /* 0x000fe40000000f00 */
[----:B------:R-:W-:Y:S02]  /*2d50*/  MOV R92, 0x2d70 ;  /* 0x00002d70005c7802 */ /* 0x000fe40000000f00 */
[----:B------:R-:W-:Y:S05]  /*2d60*/  CALL.REL.NOINC `($__internal_174_$__cuda_sm70_shflsync_down_p) ;  /* 0x0000036000007944 */ /* 0x000fea0003c00000 */
[----:B-1----:R-:W-:Y:S01]  /*2d70*/  MOV R94, R96 ;  /* 0x00000060005e7202 */ /* 0x002fe20000000f00 */
[----:B------:R-:W-:Y:S01]  /*2d80*/  HFMA2.MMA R96, -RZ, RZ, 0, 4.76837158203125e-07 ;  /* 0x00000008ff607435 */ /* 0x000fe200000001ff */
[----:B0-----:R-:W-:-:S02]  /*2d90*/  MOV R95, R149 ;  /* 0x00000095005f7202 */ /* 0x001fc40000000f00 */
[----:B------:R-:W-:Y:S02]  /*2da0*/  MOV R98, 0x1f ;  /* 0x0000001f00627802 */ /* 0x000fe40000000f00 */
[----:B------:R-:W-:Y:S02]  /*2db0*/  MOV R125, 0xffffffff ;  /* 0xffffffff007d7802 */ /* 0x000fe40000000f00 */
[----:B------:R-:W-:Y:S02]  /*2dc0*/  MOV R92, 0x2de0 ;  /* 0x00002de0005c7802 */ /* 0x000fe40000000f00 */
[----:B------:R-:W-:Y:S05]  /*2dd0*/  CALL.REL.NOINC `($__internal_174_$__cuda_sm70_shflsync_down_p) ;  /* 0x000002f000007944 */ /* 0x000fea0003c00000 */
[----:B------:R-:W-:Y:S01]  /*2de0*/  FADD.FTZ R151, R94, R151 ;  /* 0x000000975e977221 */ /* 0x000fe20000010000 */
[----:B0-----:R-:W-:Y:S01]  /*2df0*/  MOV R98, 0x1f ;  /* 0x0000001f00627802 */ /* 0x001fe20000000f00 */
[----:B-1----:R-:W-:Y:S01]  /*2e00*/  FADD.FTZ R149, R149, R96 ;  /* 0x0000006095957221 */ /* 0x002fe20000010000 */
[----:B------:R-:W-:Y:S01]  /*2e10*/  HFMA2.MMA R96, -RZ, RZ, 0, 2.384185791015625e-07 ;  /* 0x00000004ff607435 */ /* 0x000fe200000001ff */
[----:B------:R-:W-:Y:S02]  /*2e20*/  MOV R125, 0xffffffff ;  /* 0xffffffff007d7802 */ /* 0x000fe40000000f00 */
[----:B------:R-:W-:-:S02]  /*2e30*/  MOV R95, R151 ;  /* 0x00000097005f7202 */ /* 0x000fc40000000f00 */
[----:B------:R-:W-:Y:S02]  /*2e40*/  MOV R92, 0x2e60 ;  /* 0x00002e60005c7802 */ /* 0x000fe40000000f00 */
[----:B------:R-:W-:Y:S05]  /*2e50*/  CALL.REL.NOINC `($__internal_174_$__cuda_sm70_shflsync_down_p) ;  /* 0x0000027000007944 */ /* 0x000fea0003c00000 */
[----:B-1----:R-:W-:Y:S01]  /*2e60*/  MOV R94, R96 ;  /* 0x00000060005e7202 */ /* 0x002fe20000000f00 */
[----:B------:R-:W-:Y:S01]  /*2e70*/  HFMA2.MMA R96, -RZ, RZ, 0, 2.384185791015625e-07 ;  /* 0x00000004ff607435 */ /* 0x000fe200000001ff */
[----:B0-----:R-:W-:Y:S02]  /*2e80*/  MOV R95, R149 ;  /* 0x00000095005f7202 */ /* 0x001fe40000000f00 */
[----:B------:R-:W-:Y:S02]  /*2e90*/  MOV R98, 0x1f ;  /* 0x0000001f00627802 */ /* 0x000fe40000000f00 */
[----:B------:R-:W-:Y:S02]  /*2ea0*/  MOV R125, 0xffffffff ;  /* 0xffffffff007d7802 */ /* 0x000fe40000000f00 */
[----:B------:R-:W-:Y:S02]  /*2eb0*/  MOV R92, 0x2ed0 ;  /* 0x00002ed0005c7802 */ /* 0x000fe40000000f00 */
[----:B------:R-:W-:Y:S05]  /*2ec0*/  CALL.REL.NOINC `($__internal_174_$__cuda_sm70_shflsync_down_p) ;  /* 0x0000020000007944 */ /* 0x000fea0003c00000 */
[----:B------:R-:W-:Y:S01]  /*2ed0*/  FADD.FTZ R97, R94, R151 ;  /* 0x000000975e617221 */ /* 0x000fe20000010000 */
[----:B0-----:R-:W-:Y:S01]  /*2ee0*/  MOV R98, 0x1f ;  /* 0x0000001f00627802 */ /* 0x001fe20000000f00 */
[----:B-1----:R-:W-:Y:S01]  /*2ef0*/  FADD.FTZ R99, R149, R96 ;  /* 0x0000006095637221 */ /* 0x002fe20000010000 */
[----:B------:R-:W-:Y:S01]  /*2f00*/  HFMA2.MMA R96, -RZ, RZ, 0, 1.1920928955078125e-07 ;  /* 0x00000002ff607435 */ /* 0x000fe200000001ff */
[----:B------:R-:W-:-:S02]  /*2f10*/  MOV R125, 0xffffffff ;  /* 0xffffffff007d7802 */ /* 0x000fc40000000f00 */
[----:B------:R-:W-:Y:S02]  /*2f20*/  MOV R95, R97 ;  /* 0x00000061005f7202 */ /* 0x000fe40000000f00 */
[----:B------:R-:W-:Y:S02]  /*2f30*/  MOV R92, 0x2f50 ;  /* 0x00002f50005c7802 */ /* 0x000fe40000000f00 */
[----:B------:R-:W-:Y:S05]  /*2f40*/  CALL.REL.NOINC `($__internal_174_$__cuda_sm70_shflsync_down_p) ;  /* 0x0000018000007944 */ /* 0x000fea0003c00000 */
[----:B-1----:R-:W-:Y:S01]  /*2f50*/  MOV R94, R96 ;  /* 0x00000060005e7202 */ /* 0x002fe20000000f00 */
[----:B------:R-:W-:Y:S01]  /*2f60*/  HFMA2.MMA R96, -RZ, RZ, 0, 1.1920928955078125e-07 ;  /* 0x00000002ff607435 */ /* 0x000fe200000001ff */
[----:B0-----:R-:W-:Y:S02]  /*2f70*/  MOV R95, R99 ;  /* 0x00000063005f7202 */ /* 0x001fe40000000f00 */
[----:B------:R-:W-:Y:S02]  /*2f80*/  MOV R98, 0x1f ;  /* 0x0000001f00627802 */ /* 0x000fe40000000f00 */
[----:B------:R-:W-:Y:S02]  /*2f90*/  MOV R125, 0xffffffff ;  /* 0xffffffff007d7802 */ /* 0x000fe40000000f00 */
[----:B------:R-:W-:-:S02]  /*2fa0*/  MOV R92, 0x2fc0 ;  /* 0x00002fc0005c7802 */ /* 0x000fc40000000f00 */
[----:B------:R-:W-:Y:S05]  /*2fb0*/  CALL.REL.NOINC `($__internal_174_$__cuda_sm70_shflsync_down_p) ;  /* 0x0000011000007944 */ /* 0x000fea0003c00000 */
[----:B------:R-:W-:Y:S01]  /*2fc0*/  FADD.FTZ R97, R94, R97 ;  /* 0x000000615e617221 */ /* 0x000fe20000010000 */
[----:B0-----:R-:W-:Y:S01]  /*2fd0*/  MOV R98, 0x1f ;  /* 0x0000001f00627802 */ /* 0x001fe20000000f00 */
[----:B-1----:R-:W-:Y:S01]  /*2fe0*/  FADD.FTZ R99, R99, R96 ;  /* 0x0000006063637221 */ /* 0x002fe20000010000 */
[----:B------:R-:W-:Y:S01]  /*2ff0*/  HFMA2.MMA R96, -RZ, RZ, 0, 5.9604644775390625e-08 ;  /* 0x00000001ff607435 */ /* 0x000fe200000001ff */
[----:B------:R-:W-:-:S02]  /*3000*/  MOV R125, 0xffffffff ;  /* 0xffffffff007d7802 */ /* 0x000fc40000000f00 */
[----:B------:R-:W-:Y:S02]  /*3010*/  MOV R95, R97 ;  /* 0x00000061005f7202 */ /* 0x000fe40000000f00 */
[----:B------:R-:W-:Y:S02]  /*3020*/  MOV R92, 0x3040 ;  /* 0x00003040005c7802 */ /* 0x000fe40000000f00 */
[----:B------:R-:W-:Y:S05]  /*3030*/  CALL.REL.NOINC `($__internal_174_$__cuda_sm70_shflsync_down_p) ;  /* 0x0000009000007944 */ /* 0x000fea0003c00000 */
[----:B-1----:R-:W-:Y:S01]  /*3040*/  MOV R124, R96 ;  /* 0x00000060007c7202 */ /* 0x002fe20000000f00 */
[----:B------:R-:W-:Y:S01]  /*3050*/  HFMA2.MMA R96, -RZ, RZ, 0, 5.9604644775390625e-08 ;  /* 0x00000001ff607435 */ /* 0x000fe200000001ff */
[----:B0-----:R-:W-:Y:S02]  /*3060*/  MOV R95, R99 ;  /* 0x00000063005f7202 */ /* 0x001fe40000000f00 */
[----:B------:R-:W-:Y:S02]  /*3070*/  MOV R98, 0x1f ;  /* 0x0000001f00627802 */ /* 0x000fe40000000f00 */
[----:B------:R-:W-:Y:S02]  /*3080*/  MOV R125, 0xffffffff ;  /* 0xffffffff007d7802 */ /* 0x000fe40000000f00 */
[----:B------:R-:W-:-:S02]  /*3090*/  MOV R92, 0x30b0 ;  /* 0x000030b0005c7802 */ /* 0x000fc40000000f00 */
[----:B------:R-:W-:Y:S05]  /*30a0*/  CALL.REL.NOINC `($__internal_174_$__cuda_sm70_shflsync_down_p) ;  /* 0x0000002000007944 */ /* 0x000fea0003c00000 */
[----:B-1----:R-:W-:Y:S01]  /*30b0*/  MOV R92, R96 ;  /* 0x00000060005c7202 */ /* 0x002fe20000000f00 */
[----:B0-----:R-:W-:Y:S05]  /*30c0*/  BRA `(.L_x_5944) ;  /* 0xffffe5c000007947 */ /* 0x001fea000383ffff */
        .weak           $__internal_174_$__cuda_sm70_shflsync_down_p
        .type           $__internal_174_$__cuda_sm70_shflsync_down_p,@function
        .size           $__internal_174_$__cuda_sm70_shflsync_down_p,(.L_x_6976 - $__internal_174_$__cuda_sm70_shflsync_down_p)
$__internal_174_$__cuda_sm70_shflsync_down_p:
[----:B------:R-:W-:Y:S01]  /*30d0*/  HFMA2.MMA R93, -RZ, RZ, 0, 0 ;  /* 0x00000000ff5d7435 */ /* 0x000fe200000001ff */
[----:B------:R-:W-:Y:S04]  /*30e0*/  WARPSYNC R125 ;  /* 0x0000007d00007348 */ /* 0x000fe80003800000 */
[----:B------:R0:W1:Y:S01]  /*30f0*/  SHFL.DOWN PT, R96, R95, R96, R98 ;  /* 0x080000605f607389 */ /* 0x00006200000e0062 */
[----:B------:R-:W-:Y:S05]  /*3100*/  RET.REL.NODEC R92 `(_ZN10layer_norm13ln_bwd_kernelINS_13Kernel_traitsI6__halfffffjLj2048ELj1ELj1ELj4ELj16ENS_18Kernel_traits_baseILj2048ES2_ffffjLj128EEEEELb1ELb1ELb0ELb0EEEvNS_9BwdParamsE) ;  /* 0xffffcef05c007950 */ /* 0x000fea0003c3ffff */
.L_x_5945:
        /* <DEDUP_REMOVED lines=15> */
.L_x_6976:


//--------------------- .text._ZN10layer_norm13ln_bwd_kernelINS_13Kernel_traitsI6__halfffffjLj2048ELj1ELj1ELj4ELj16ENS_18Kernel_traits_baseILj2048ES2_ffffjLj128EEEEELb1ELb1ELb0ELb1EEEvNS_9BwdParamsE --------------------------
	.section	.text._ZN10layer_norm13ln_bwd_kernelINS_13Kernel_traitsI6__halfffffjLj2048ELj1ELj1ELj4ELj16ENS_18Kernel_traits_baseILj2048ES2_ffffjLj128EEEEELb1ELb1ELb0ELb1EEEvNS_9BwdParamsE,"ax",@progbits
	.sectioninfo	@"SHI_REGISTERS=168"
	.align	128
        .global         _ZN10layer_norm13ln_bwd_kernelINS_13Kernel_traitsI6__halfffffjLj2048ELj1ELj1ELj4ELj16ENS_18Kernel_traits_baseILj2048ES2_ffffjLj128EEEEELb1ELb1ELb0ELb1EEEvNS_9BwdParamsE
        .type           _ZN10layer_norm13ln_bwd_kernelINS_13Kernel_traitsI6__halfffffjLj2048ELj1ELj1ELj4ELj16ENS_18Kernel_traits_baseILj2048ES2_ffffjLj128EEEEELb1ELb1ELb0ELb1EEEvNS_9BwdParamsE,@function
        .size           _ZN10layer_norm13ln_bwd_kernelINS_13Kernel_traitsI6__halfffffjLj2048ELj1ELj1ELj4ELj16ENS_18Kernel_traits_baseILj2048ES2_ffffjLj128EEEEELb1ELb1ELb0ELb1EEEvNS_9BwdParamsE,(.L_x_6977 - _ZN10layer_norm13ln_bwd_kernelINS_13Kernel_traitsI6__halfffffjLj2048ELj1ELj1ELj4ELj16ENS_18Kernel_traits_baseILj2048ES2_ffffjLj128EEEEELb1ELb1ELb0ELb1EEEvNS_9BwdParamsE)
        .other          _ZN10layer_norm13ln_bwd_kernelINS_13Kernel_traitsI6__halfffffjLj2048ELj1ELj1ELj4ELj16ENS_18Kernel_traits_baseILj2048ES2_ffffjLj128EEEEELb1ELb1ELb0ELb1EEEvNS_9BwdParamsE,@"STO_CUDA_ENTRY STV_DEFAULT"
_ZN10layer_norm13ln_bwd_kernelINS_13Kernel_traitsI6__halfffffjLj2048ELj1ELj1ELj4ELj16ENS_18Kernel_traits_baseILj2048ES2_ffffjLj128EEEEELb1ELb1ELb0ELb1EEEvNS_9BwdParamsE:
.text._ZN10layer_norm13ln_bwd_kernelINS_13Kernel_traitsI6__halfffffjLj2048ELj1ELj1ELj4ELj16ENS_18Kernel_traits_baseILj2048ES2_ffffjLj128EEEEELb1ELb1ELb0ELb1EEEvNS_9BwdParamsE:
        /* <DEDUP_REMOVED lines=32> */
.L_x_5946:
        /* <DEDUP_REMOVED lines=62> */
[----:B------:R-:W-:Y:S01]  /*05e0*/  HFMA2.MMA R100, -RZ, RZ, 0, 0 ;  /* 0x00000000ff647435 */ /* 0x000fe200000001ff */
        /* <DEDUP_REMOVED lines=26> */
.L_x_5951:
[----:B------:R-:W-:Y:S01]  /*0790*/  IMAD R48, R135, c[0x0][0x168], RZ ;  /* 0x00005a0087307a24 */ /* 0x000fe200078e02ff */
[----:B------:R-:W-:Y:S02]  /*07a0*/  MOV R148, 0x4 ;  /* 0x0000000400947802 */ /* 0x000fe40000000f00 */
[----:B------:R-:W-:Y:S02]  /*07b0*/  LOP3.LUT R142, R25, 0x7f, RZ, 0xc0, !PT ;  /* 0x0000007f198e7812 */ /* 0x000fe400078ec0ff */
[----:B------:R-:W-:Y:S01]  /*07c0*/  SHF.R.S32.HI R49, RZ, 0x1f, R48 ;  /* 0x0000001fff317819 */ /* 0x000fe20000011430 */
[----:B------:R-:W-:Y:S01]  /*07d0*/  IMAD.WIDE R164, R135, R148, c[0x0][0x1a0] ;  /* 0x0000680087a47625 */ /* 0x000fe200078e0294 */
[----:B------:R-:W-:-:S02]  /*07e0*/  MOV R141, 0x10 ;  /* 0x00000010008d7802 */ /* 0x000fc40000000f00 */
[----:B------:R-:W-:-:S03]  /*07f0*/  LEA.HI R49, R49, R48, RZ, 0x2 ;  /* 0x0000003031317211 */ /* 0x000fc600078f10ff */
[----:B------:R-:W2:Y:S01]  /*0800*/  LDG.E R164, [R164.64] ;  /* 0x00000004a4a47981 */ /* 0x000ea2000c1e1900 */
[----:B------:R-:W-:-:S04]  /*0810*/  LEA.HI.SX32 R142, R49, R142, 0x1e ;  /* 0x0000008e318e7211 */ /* 0x000fc800078ff2ff */
[C---:B------:R-:W-:Y:S01]  /*0820*/  IADD3 R144, R142.reuse, 0x80, RZ ;  /* 0x000000808e907810 */ /* 0x040fe20007ffe0ff */
[C---:B------:R-:W-:Y:S01]  /*0830*/  IMAD.WIDE.U32 R48, R142.reuse, R141, c[0x0][0x188] ;  /* 0x000062008e307625 */ /* 0x040fe200078e008d */
[----:B------:R-:W-:-:S03]  /*0840*/  IADD3 R140, R142, 0x100, RZ ;  /* 0x000001008e8c7810 */ /* 0x000fc60007ffe0ff */
[----:B------:R-:W-:Y:S02]  /*0850*/  IMAD.WIDE R70, R135, R148, c[0x0][0x1a8] ;  /* 0x00006a0087467625 */ /* 0x000fe400078e0294 */
[----:B------:R-:W3:Y:S02]  /*0860*/  LDG.E.128 R48, [R48.64] ;  /* 0x0000000430307981 */ /* 0x000ee4000c1e1d00 */
[-C--:B------:R-:W-:Y:S02]  /*0870*/  IMAD.WIDE.U32 R56, R144, R141.reuse, c[0x0][0x188] ;  /* 0x0000620090387625 */ /* 0x080fe400078e008d */
[----:B------:R0:W4:Y:S02]  /*0880*/  LDG.E R137, [R70.64] ;  /* 0x0000000446897981 */ /* 0x000124000c1e1900 */
[-C--:B------:R-:W-:Y:S02]  /*0890*/  IMAD.WIDE.U32 R64, R140, R141.reuse, c[0x0][0x188] ;  /* 0x000062008c407625 */ /* 0x080fe400078e008d */
[----:B------:R-:W4:Y:S02]  /*08a0*/  LDG.E.128 R56, [R56.64] ;  /* 0x0000000438387981 */ /* 0x000f24000c1e1d00 */
[----:B------:R-:W-:-:S02]  /*08b0*/  IMAD.WIDE.U32 R52, R142, R141, c[0x0][0x208] ;  /* 0x000082008e347625 */ /* 0x000fc400078e008d */
[----:B------:R-:W4:Y:S02]  /*08c0*/  LDG.E.128 R64, [R64.64] ;  /* 0x0000000440407981 */ /* 0x000f24000c1e1d00 */
[-C--:B------:R-:W-:Y:S02]  /*08d0*/  IMAD.WIDE.U32 R60, R144, R141.reuse, c[0x0][0x208] ;  /* 0x00008200903c7625 */ /* 0x080fe400078e008d */
[----:B------:R-:W4:Y:S04]  /*08e0*/  LDG.E.128 R52, [R52.64] ;  /* 0x0000000434347981 */ /* 0x000f28000c1e1d00 */
[----:B------:R-:W4:Y:S01]  /*08f0*/  LDG.E.128 R60, [R60.64] ;  /* 0x000000043c3c7981 */ /* 0x000f22000c1e1d00 */
[----:B------:R-:W-:-:S06]  /*0900*/  IMAD.WIDE.U32 R68, R140, R141, c[0x0][0x208] ;  /* 0x000082008c447625 */ /* 0x000fcc00078e008d */
[----:B0-----:R-:W4:Y:S01]  /*0910*/  LDG.E.128 R68, [R68.64] ;  /* 0x0000000444447981 */ /* 0x001f22000c1e1d00 */
[----:B------:R-:W-:-:S05]  /*0920*/  IADD3 R113, R142, 0x180, RZ ;  /* 0x000001808e717810 */ /* 0x000fca0007ffe0ff */
[----:B------:R-:W-:-:S04]  /*0930*/  IMAD.WIDE.U32 R72, R113, R141, c[0x0][0x188] ;  /* 0x0000620071487625 */ /* 0x000fc800078e008d */
[----:B------:R-:W-:Y:S02]  /*0940*/  IMAD.WIDE.U32 R76, R113, R141, c[0x0][0x208] ;  /* 0x00008200714c7625 */ /* 0x000fe400078e008d */
[----:B------:R-:W4:Y:S04]  /*0950*/  LDG.E.128 R72, [R72.64] ;  /* 0x0000000448487981 */ /* 0x000f28000c1e1d00 */
[----:B------:R-:W4:Y:S01]  /*0960*/  LDG.E.128 R76, [R76.64] ;  /* 0x000000044c4c7981 */ /* 0x000f22000c1e1d00 */
[----:B------:R-:W-:-:S04]  /*0970*/  ISETP.NE.U32.AND P0, PT, RZ, c[0x0][0x1c0], PT ;  /* 0x00007000ff007a0c */ /* 0x000fc80003f05070 */
[----:B------:R-:W-:Y:S02]  /*0980*/  ISETP.NE.AND.EX P0, PT, RZ, c[0x0][0x1c4], PT, P0 ;  /* 0x00007100ff007a0c */ /* 0x000fe40003f05300 */
[----:B------:R-:W-:Y:S02]  /*0990*/  SHF.R.S32.HI R136, RZ, 0x1f, R135 ;  /* 0x0000001fff887819 */ /* 0x000fe40000011487 */
[----:B------:R-:W-:Y:S01]  /*09a0*/  MOV R138, 0x3f800000 ;  /* 0x3f800000008a7802 */ /* 0x000fe20000000f00 */
[----:B------:R-:W-:-:S08]  /*09b0*/  ULDC.U8 UR6, c[0x0][0x1f0] ;  /* 0x00007c0000067ab9 */ /* 0x000fd00000000000 */
[----:B------:R-:W-:-:S04]  /*09c0*/  @P0 LEA R146, P2, R135, c[0x0][0x1c0], 0x2 ;  /* 0x0000700087920a11 */ /* 0x000fc800078410ff */
[----:B------:R-:W-:Y:S02]  /*09d0*/  @P0 LEA.HI.X R147, R135, c[0x0][0x1c4], R136, 0x2, P2 ;  /* 0x0000710087930a11 */ /* 0x000fe400010f1488 */
[----:B------:R-:W-:-:S03]  /*09e0*/  ISETP.NE.U32.AND P1, PT, RZ, c[0x0][0x218], PT ;  /* 0x00008600ff007a0c */ /* 0x000fc60003f25070 */
[----:B------:R0:W5:Y:S01]  /*09f0*/  @P0 LDG.E R138, [R146.64] ;  /* 0x00000004928a0981 */ /* 0x000162000c1e1900 */
[----:B------:R-:W-:Y:S02]  /*0a00*/  ISETP.NE.AND P0, PT, RZ, UR6, PT ;  /* 0x00000006ff007c0c */ /* 0x000fe4000bf05270 */
[----:B------:R-:W-:Y:S01]  /*0a10*/  ISETP.NE.AND.EX P1, PT, RZ, c[0x0][0x21c], PT, P1 ;  /* 0x00008700ff007a0c */ /* 0x000fe20003f25310 */
[----:B------:R-:W-:-:S04]  /*0a20*/  IMAD.WIDE.U32 R156, R142, R148, c[0x0][0x190] ;  /* 0x000064008e9c7625 */ /* 0x000fc800078e0094 */
[----:B------:R-:W-:Y:S01]  /*0a30*/  IMAD.WIDE.U32 R154, R148, R144, c[0x0][0x190] ;  /* 0x00006400949a7625 */ /* 0x000fe200078e0090 */
[----:B------:R4:W5:Y:S03]  /*0a40*/  LDG.E R145, [R156.64] ;  /* 0x000000049c917981 */ /* 0x000966000c1e1900 */
[-C--:B------:R-:W-:Y:S01]  /*0a50*/  IMAD.WIDE.U32 R150, R140, R148.reuse, c[0x0][0x190] ;  /* 0x000064008c967625 */ /* 0x080fe200078e0094 */
[----:B------:R1:W5:Y:S03]  /*0a60*/  LDG.E R143, [R154.64] ;  /* 0x000000049a8f7981 */ /* 0x000366000c1e1900 */
[----:B------:R-:W-:-:S04]  /*0a70*/  IMAD.WIDE.U32 R148, R113, R148, c[0x0][0x190] ;  /* 0x0000640071947625 */ /* 0x000fc800078e0094 */
[-C--:B------:R-:W-:Y:S01]  /*0a80*/  @P1 IMAD.WIDE.U32 R158, R144, R141.reuse, c[0x0][0x218] ;  /* 0x00008600909e1625 */ /* 0x080fe200078e008d */
[----:B------:R0:W5:Y:S03]  /*0a90*/  LDG.E R136, [R148.64] ;  /* 0x0000000494887981 */ /* 0x000166000c1e1900 */
[-C--:B------:R-:W-:Y:S01]  /*0aa0*/  @P1 IMAD.WIDE.U32 R160, R142, R141.reuse, c[0x0][0x218] ;  /* 0x000086008ea01625 */ /* 0x080fe200078e008d */
[----:B------:R1:W5:Y:S03]  /*0ab0*/  @P1 LDG.E.128 R32, [R158.64] ;  /* 0x000000049e201981 */ /* 0x000366000c1e1d00 */
[-C--:B------:R-:W-:Y:S01]  /*0ac0*/  @P1 IMAD.WIDE.U32 R152, R140, R141.reuse, c[0x0][0x218] ;  /* 0x000086008c981625 */ /* 0x080fe200078e008d */
[----:B------:R1:W5:Y:S03]  /*0ad0*/  @P1 LDG.E.128 R28, [R160.64] ;  /* 0x00000004a01c1981 */ /* 0x000366000c1e1d00 */
[----:B0-----:R-:W-:Y:S01]  /*0ae0*/  @P1 IMAD.WIDE.U32 R146, R113, R141, c[0x0][0x218] ;  /* 0x0000860071921625 */ /* 0x001fe200078e008d */
[----:B------:R0:W5:Y:S04]  /*0af0*/  @P1 LDG.E.128 R36, [R152.64] ;  /* 0x0000000498241981 */ /* 0x000168000c1e1d00 */
[----:B------:R0:W5:Y:S04]  /*0b00*/  LDG.E R141, [R150.64] ;  /* 0x00000004968d7981 */ /* 0x000168000c1e1900 */
[----:B------:R0:W5:Y:S01]  /*0b10*/  @P1 LDG.E.128 R40, [R146.64] ;  /* 0x0000000492281981 */ /* 0x000162000c1e1d00 */
[----:B------:R-:W-:-:S02]  /*0b20*/  LOP3.LUT P1, RZ, R139, 0xff, RZ, 0xc0, !PT ;  /* 0x000000ff8bff7812 */ /* 0x000fc4000782c0ff */
[----:B--2---:R-:W-:-:S05]  /*0b30*/  FSEL R164, R164, RZ, !P0 ;  /* 0x000000ffa4a47208 */ /* 0x004fca0004000000 */
[----:B---3--:R-:W-:-:S04]  /*0b40*/  FADD.FTZ R48, -R164, R48 ;  /* 0x00000030a4307221 */ /* 0x008fc80000010100 */
[C---:B----4-:R-:W-:Y:S02]  /*0b50*/  FMUL.FTZ R157, R137.reuse, R48 ;  /* 0x00000030899d7220 */ /* 0x050fe40000410000 */
[C---:B------:R-:W-:Y:S02]  /*0b60*/  FADD.FTZ R48, -R164.reuse, R57 ;  /* 0x00000039a4307221 */ /* 0x040fe40000010100 */
[C---:B------:R-:W-:Y:S02]  /*0b70*/  FADD.FTZ R58, -R164.reuse, R58 ;  /* 0x0000003aa43a7221 */ /* 0x040fe40000010100 */
[----:B------:R-:W-:Y:S02]  /*0b80*/  FMUL.FTZ R149, R137, R48 ;  /* 0x0000003089957220 */ /* 0x000fe40000410000 */
[----:B------:R-:W-:Y:S02]  /*0b90*/  FADD.FTZ R48, -R164, R65 ;  /* 0x00000041a4307221 */ /* 0x000fe40000010100 */
[----:B------:R-:W-:-:S02]  /*0ba0*/  FMUL.FTZ R162, R133, R52 ;  /* 0x0000003485a27220 */ /* 0x000fc40000410000 */
[----:B-1----:R-:W-:Y:S02]  /*0bb0*/  FADD.FTZ R158, -R164, R49 ;  /* 0x00000031a49e7221 */ /* 0x002fe40000010100 */
[----:B------:R-:W-:Y:S02]  /*0bc0*/  FADD.FTZ R90, R61, R90 ;  /* 0x0000005a3d5a7221 */ /* 0x000fe40000010000 */
[----:B0-----:R-:W-:Y:S02]  /*0bd0*/  FMUL.FTZ R150, R137, R58 ;  /* 0x0000003a89967220 */ /* 0x001fe40000410000 */
[----:B------:R-:W-:Y:S02]  /*0be0*/  FFMA.FTZ R92, R61, R149, R92 ;  /* 0x000000953d5c7223 */ /* 0x000fe4000001005c */
[----:B------:R-:W-:Y:S02]  /*0bf0*/  FMUL.FTZ R154, R130, R61 ;  /* 0x0000003d829a7220 */ /* 0x000fe40000410000 */
[----:B------:R-:W-:-:S02]  /*0c00*/  FMUL.FTZ R61, R137, R48 ;  /* 0x00000030893d7220 */ /* 0x000fc40000410000 */
[----:B------:R-:W-:Y:S02]  /*0c10*/  FMUL.FTZ R161, R134, R53 ;  /* 0x0000003586a17220 */ /* 0x000fe40000410000 */
[----:B------:R-:W-:Y:S02]  /*0c20*/  FADD.FTZ R48, RZ, R162 ;  /* 0x000000a2ff307221 */ /* 0x000fe40000010000 */
[----:B------:R-:W-:Y:S02]  /*0c30*/  FADD.FTZ R50, -R164, R50 ;  /* 0x00000032a4327221 */ /* 0x000fe40000010100 */
[----:B------:R-:W-:Y:S02]  /*0c40*/  FMUL.FTZ R158, R137, R158 ;  /* 0x0000009e899e7220 */ /* 0x000fe40000410000 */
[----:B------:R-:W-:Y:S02]  /*0c50*/  FFMA.FTZ R49, R157, R162, RZ ;  /* 0x000000a29d317223 */ /* 0x000fe400000100ff */
[----:B------:R-:W-:-:S02]  /*0c60*/  FADD.FTZ R87, R62, R87 ;  /* 0x000000573e577221 */ /* 0x000fc40000010000 */
[----:B------:R-:W-:Y:S02]  /*0c70*/  FFMA.FTZ R89, R62, R150, R89 ;  /* 0x000000963e597223 */ /* 0x000fe40000010059 */
[----:B------:R-:W-:Y:S02]  /*0c80*/  FMUL.FTZ R153, R127, R62 ;  /* 0x0000003e7f997220 */ /* 0x000fe40000410000 */
[----:B------:R-:W-:Y:S02]  /*0c90*/  FADD.FTZ R62, -R164, R66 ;  /* 0x00000042a43e7221 */ /* 0x000fe40000010100 */
[----:B------:R-:W-:Y:S02]  /*0ca0*/  FMUL.FTZ R163, R131, R54 ;  /* 0x0000003683a37220 */ /* 0x000fe40000410000 */
[----:B------:R-:W-:Y:S02]  /*0cb0*/  FADD.FTZ R48, R48, R161 ;  /* 0x000000a130307221 */ /* 0x000fe40000010000 */
[----:B------:R-:W-:-:S02]  /*0cc0*/  FADD.FTZ R156, -R164, R51 ;  /* 0x00000033a49c7221 */ /* 0x000fc40000010100 */
[C---:B------:R-:W-:Y:S02]  /*0cd0*/  FMUL.FTZ R160, R137.reuse, R50 ;  /* 0x0000003289a07220 */ /* 0x040fe40000410000 */
[----:B------:R-:W-:Y:S02]  /*0ce0*/  FFMA.FTZ R49, R158, R161, R49 ;  /* 0x000000a19e317223 */ /* 0x000fe40000010031 */
[----:B------:R-:W-:Y:S02]  /*0cf0*/  FMUL.FTZ R62, R137, R62 ;  /* 0x0000003e893e7220 */ /* 0x000fe40000410000 */
[----:B------:R-:W-:Y:S02]  /*0d00*/  FMUL.FTZ R159, R132, R55 ;  /* 0x00000037849f7220 */ /* 0x000fe40000410000 */
[----:B------:R-:W-:Y:S02]  /*0d10*/  FADD.FTZ R50, -R164, R67 ;  /* 0x00000043a4327221 */ /* 0x000fe40000010100 */
[----:B------:R-:W-:-:S02]  /*0d20*/  FADD.FTZ R48, R48, R163 ;  /* 0x000000a330307221 */ /* 0x000fc40000010000 */
[----:B------:R-:W-:Y:S02]  /*0d30*/  FMUL.FTZ R156, R137, R156 ;  /* 0x0000009c899c7220 */ /* 0x000fe40000410000 */
[----:B------:R-:W-:Y:S02]  /*0d40*/  FADD.FTZ R56, -R164, R56 ;  /* 0x00000038a4387221 */ /* 0x000fe40000010100 */
[----:B------:R-:W-:Y:S02]  /*0d50*/  FFMA.FTZ R49, R160, R163, R49 ;  /* 0x000000a3a0317223 */ /* 0x000fe40000010031 */
[C---:B------:R-:W-:Y:S02]  /*0d60*/  FADD.FTZ R4, R70.reuse, R4 ;  /* 0x0000000446047221 */ /* 0x040fe40000010000 */
[----:B------:R-:W-:Y:S02]  /*0d70*/  FFMA.FTZ R83, R70, R62, R83 ;  /* 0x0000003e46537223 */ /* 0x000fe40000010053 */
[----:B------:R-:W-:-:S02]  /*0d80*/  FMUL.FTZ R147, R123, R70 ;  /* 0x000000467b937220 */ /* 0x000fc40000410000 */
[----:B------:R-:W-:Y:S02]  /*0d90*/  FMUL.FTZ R151, R129, R60 ;  /* 0x0000003c81977220 */ /* 0x000fe40000410000 */
[C---:B------:R-:W-:Y:S02]  /*0da0*/  FMUL.FTZ R70, R137.reuse, R50 ;  /* 0x0000003289467220 */ /* 0x040fe40000410000 */
[----:B------:R-:W-:Y:S02]  /*0db0*/  FADD.FTZ R48, R48, R159 ;  /* 0x0000009f30307221 */ /* 0x000fe40000010000 */
[----:B------:R-:W-:Y:S02]  /*0dc0*/  FMUL.FTZ R148, R137, R56 ;  /* 0x0000003889947220 */ /* 0x000fe40000410000 */
[----:B------:R-:W-:Y:S02]  /*0dd0*/  FFMA.FTZ R50, R156, R159, R49 ;  /* 0x0000009f9c327223 */ /* 0x000fe40000010031 */
[----:B------:R-:W-:-:S02]  /*0de0*/  FADD.FTZ R49, R48, R151 ;  /* 0x0000009730317221 */ /* 0x000fc40000010000 */
[----:B------:R-:W-:Y:S02]  /*0df0*/  FFMA.FTZ R48, R148, R151, R50 ;  /* 0x0000009794307223 */ /* 0x000fe40000010032 */
[----:B------:R-:W-:Y:S02]  /*0e00*/  FADD.FTZ R152, -R164, R59 ;  /* 0x0000003ba4987221 */ /* 0x000fe40000010100 */
[----:B------:R-:W-:Y:S02]  /*0e10*/  FADD.FTZ R50, R49, R154 ;  /* 0x0000009a31327221 */ /* 0x000fe40000010000 */
[----:B------:R-:W-:Y:S02]  /*0e20*/  FFMA.FTZ R48, R149, R154, R48 ;  /* 0x0000009a95307223 */ /* 0x000fe40000010030 */
[C---:B------:R-:W-:Y:S02]  /*0e30*/  FADD.FTZ R91, R60.reuse, R91 ;  /* 0x0000005b3c5b7221 */ /* 0x040fe40000010000 */
[----:B------:R-:W-:-:S02]  /*0e40*/  FFMA.FTZ R93, R60, R148, R93 ;  /* 0x000000943c5d7223 */ /* 0x000fc4000001005d */
[----:B------:R-:W-:Y:S02]  /*0e50*/  FMUL.FTZ R152, R137, R152 ;  /* 0x0000009889987220 */ /* 0x000fe40000410000 */
[----:B------:R-:W-:Y:S02]  /*0e60*/  FADD.FTZ R60, -R164, R64 ;  /* 0x00000040a43c7221 */ /* 0x000fe40000010100 */
        /* <DEDUP_REMOVED lines=14> */
[C---:B------:R-:W-:Y:S02]  /*0f50*/  FADD.FTZ R3, R71.reuse, R3 ;  /* 0x0000000347037221 */ /* 0x040fe40000010000 */
[----:B------:R-:W-:-:S02]  /*0f60*/  FFMA.FTZ R82, R71, R70, R82 ;  /* 0x0000004647527223 */ /* 0x000fc40000010052 */
[----:B------:R-:W-:Y:S02]  /*0f70*/  FMUL.FTZ R71, R124, R71 ;  /* 0x000000477c477220 */ /* 0x000fe40000410000 */
[----:B------:R-:W-:Y:S02]  /*0f80*/  FADD.FTZ R64, -R164, R72 ;  /* 0x00000048a4407221 */ /* 0x000fe40000010100 */
[----:B------:R-:W-:Y:S02]  /*0f90*/  FADD.FTZ R50, R50, R147 ;  /* 0x0000009332327221 */ /* 0x000fe40000010000 */
[----:B------:R-:W-:Y:S02]  /*0fa0*/  FFMA.FTZ R48, R62, R147, R48 ;  /* 0x000000933e307223 */ /* 0x000fe40000010030 */
[C---:B------:R-:W-:Y:S02]  /*0fb0*/  FADD.FTZ R99, R52.reuse, R99 ;  /* 0x0000006334637221 */ /* 0x040fe40000010000 */
[----:B------:R-:W-:-:S02]  /*0fc0*/  FFMA.FTZ R107, R52, R157, R107 ;  /* 0x0000009d346b7223 */ /* 0x000fc4000001006b */
[C---:B------:R-:W-:Y:S02]  /*0fd0*/  FADD.FTZ R74, -R164.reuse, R74 ;  /* 0x0000004aa44a7221 */ /* 0x040fe40000010100 */
[----:B------:R-:W-:Y:S02]  /*0fe0*/  FADD.FTZ R52, -R164, R73 ;  /* 0x00000049a4347221 */ /* 0x000fe40000010100 */
[----:B------:R-:W-:Y:S02]  /*0ff0*/  FMUL.FTZ R64, R137, R64 ;  /* 0x0000004089407220 */ /* 0x000fe40000410000 */
[----:B------:R-:W-:Y:S02]  /*1000*/  FMUL.FTZ R67, R121, R76 ;  /* 0x0000004c79437220 */ /* 0x000fe40000410000 */
[----:B------:R-:W-:Y:S02]  /*1010*/  FADD.FTZ R50, R50, R71 ;  /* 0x0000004732327221 */ /* 0x000fe40000010000 */
[----:B------:R-:W-:-:S02]  /*1020*/  FFMA.FTZ R48, R70, R71, R48 ;  /* 0x0000004746307223 */ /* 0x000fc40000010030 */
[C---:B------:R-:W-:Y:S02]  /*1030*/  FADD.FTZ R2, R68.reuse, R2 ;  /* 0x0000000244027221 */ /* 0x040fe40000010000 */
[----:B------:R-:W-:Y:S02]  /*1040*/  FFMA.FTZ R85, R68, R60, R85 ;  /* 0x0000003c44557223 */ /* 0x000fe40000010055 */
[C---:B------:R-:W-:Y:S02]  /*1050*/  FADD.FTZ R0, R69.reuse, R0 ;  /* 0x0000000045007221 */ /* 0x040fe40000010000 */
[----:B------:R-:W-:Y:S02]  /*1060*/  FFMA.FTZ R84, R69, R61, R84 ;  /* 0x0000003d45547223 */ /* 0x000fe40000010054 */
[----:B------:R-:W-:Y:S02]  /*1070*/  FADD.FTZ R68, -R164, R75 ;  /* 0x0000004ba4447221 */ /* 0x000fe40000010100 */
[----:B------:R-:W-:-:S02]  /*1080*/  FMUL.FTZ R69, R137, R74 ;  /* 0x0000004a89457220 */ /* 0x000fc40000410000 */
[----:B------:R-:W-:Y:S02]  /*1090*/  FMUL.FTZ R65, R137, R52 ;  /* 0x0000003489417220 */ /* 0x000fe40000410000 */
[----:B------:R-:W-:Y:S02]  /*10a0*/  FMUL.FTZ R66, R122, R77 ;  /* 0x0000004d7a427220 */ /* 0x000fe40000410000 */
[----:B------:R-:W-:Y:S02]  /*10b0*/  FADD.FTZ R49, R50, R67 ;  /* 0x0000004332317221 */ /* 0x000fe40000010000 */
[----:B------:R-:W-:Y:S01]  /*10c0*/  FFMA.FTZ R48, R64, R67, R48 ;  /* 0x0000004340307223 */ /* 0x000fe20000010030 */
[----:B------:R-:W-:Y:S01]  /*10d0*/  SHF.R.U32.HI R50, RZ, 0x5, R25 ;  /* 0x00000005ff327819 */ /* 0x000fe20000011619 */
[C---:B------:R-:W-:Y:S02]  /*10e0*/  FADD.FTZ R8, R78.reuse, R8 ;  /* 0x000000084e087221 */ /* 0x040fe40000010000 */
[----:B------:R-:W-:-:S02]  /*10f0*/  FFMA.FTZ R26, R78, R69, R26 ;  /* 0x000000454e1a7223 */ /* 0x000fc4000001001a */
[----:B------:R-:W-:Y:S02]  /*1100*/  FMUL.FTZ R68, R137, R68 ;  /* 0x0000004489447220 */ /* 0x000fe40000410000 */
[----:B------:R-:W-:Y:S02]  /*1110*/  FMUL.FTZ R78, R119, R78 ;  /* 0x0000004e774e7220 */ /* 0x000fe40000410000 */
[----:B------:R-:W-:Y:S02]  /*1120*/  FADD.FTZ R49, R49, R66 ;  /* 0x0000004231317221 */ /* 0x000fe40000010000 */
[----:B------:R-:W-:Y:S01]  /*1130*/  FFMA.FTZ R48, R65, R66, R48 ;  /* 0x0000004241307223 */ /* 0x000fe20000010030 */
[----:B------:R-:W-:Y:S01]  /*1140*/  LOP3.LUT R58, R50, 0x7fffffc, RZ, 0xc0, !PT ;  /* 0x07fffffc323a7812 */ /* 0x000fe200078ec0ff */
[C---:B------:R-:W-:Y:S02]  /*1150*/  FADD.FTZ R7, R79.reuse, R7 ;  /* 0x000000074f077221 */ /* 0x040fe40000010000 */
[----:B------:R-:W-:-:S02]  /*1160*/  FFMA.FTZ R27, R79, R68, R27 ;  /* 0x000000444f1b7223 */ /* 0x000fc4000001001b */
[----:B------:R-:W-:Y:S02]  /*1170*/  FMUL.FTZ R79, R120, R79 ;  /* 0x0000004f784f7220 */ /* 0x000fe40000410000 */
[----:B------:R-:W-:Y:S02]  /*1180*/  FADD.FTZ R52, R49, R78 ;  /* 0x0000004e31347221 */ /* 0x000fe40000010000 */
[----:B------:R-:W-:Y:S01]  /*1190*/  FFMA.FTZ R48, R69, R78, R48 ;  /* 0x0000004e45307223 */ /* 0x000fe20000010030 */
[----:B------:R-:W-:Y:S01]  /*11a0*/  LOP3.LUT P0, RZ, R25, 0x1f, RZ, 0xc0, !PT ;  /* 0x0000001f19ff7812 */ /* 0x000fe2000780c0ff */
[C---:B------:R-:W-:Y:S01]  /*11b0*/  FADD.FTZ R98, R53.reuse, R98 ;  /* 0x0000006235627221 */ /* 0x040fe20000010000 */
[----:B------:R-:W-:Y:S01]  /*11c0*/  @!P1 IADD3 R58, R58, 0x4, RZ ;  /* 0x000000043a3a9810 */ /* 0x000fe20007ffe0ff */
        /* <DEDUP_REMOVED lines=13> */
.L_x_5952:
        /* <DEDUP_REMOVED lines=18> */
.L_x_5953:
[----:B------:R-:W-:Y:S01]  /*13c0*/  @!P0 LOP3.LUT R49, R50, 0x3, RZ, 0xc0, !PT ;  /* 0x0000000332318812 */ /* 0x000fe200078ec0ff */
[----:B01----:R-:W-:Y:S01]  /*13d0*/  FADD.FTZ R56, R57, R56 ;  /* 0x0000003839387221 */ /* 0x003fe20000010000 */
[----:B------:R-:W-:Y:S01]  /*13e0*/  ULDC.U8 UR6, c[0x0][0x1f0] ;  /* 0x00007c0000067ab9 */ /* 0x000fe20000000000 */
[----:B--2---:R-:W-:Y:S01]  /*13f0*/  FADD.FTZ R57, R48, R55 ;  /* 0x0000003730397221 */ /* 0x004fe20000010000 */
[----:B------:R-:W-:Y:S02]  /*1400*/  @!P0 IADD3 R59, R58, R49, RZ ;  /* 0x000000313a3b8210 */ /* 0x000fe40007ffe0ff */
[----:B------:R-:W-:Y:S01]  /*1410*/  ISETP.NE.AND P1, PT, RZ, UR6, PT ;  /* 0x00000006ff007c0c */ /* 0x000fe2000bf25270 */
[----:B------:R-:W-:Y:S02]  /*1420*/  WARPSYNC 0xffffffff ;  /* 0xffffffff00007948 */ /* 0x000fe40003800000 */
[----:B------:R-:W-:Y:S01]  /*1430*/  @!P0 STS.64 [R59.X8+0x2000], R56 ;  /* 0x002000383b008388 */ /* 0x000fe20000008a00 */
[----:B------:R-:W-:-:S03]  /*1440*/  ISETP.NE.U32.AND P0, PT, RZ, c[0x0][0x218], PT ;  /* 0x00008600ff007a0c */ /* 0x000fc60003f05070 */
[----:B------:R-:W-:Y:S06]  /*1450*/  BAR.SYNC.DEFER_BLOCKING 0x0 ;  /* 0x0000000000007b1d */ /* 0x000fec0000010000 */
[----:B------:R-:W0:Y:S04]  /*1460*/  LDS.128 R48, [R58.X8+0x2000] ;  /* 0x002000003a307984 */ /* 0x000e280000008c00 */
[----:B------:R-:W1:Y:S01]  /*1470*/  LDS.128 R52, [R58.X8+0x2010] ;  /* 0x002010003a347984 */ /* 0x000e620000008c00 */
[----:B------:R-:W-:Y:S01]  /*1480*/  ISETP.NE.AND.EX P0, PT, RZ, c[0x0][0x21c], PT, P0 ;  /* 0x00008700ff007a0c */ /* 0x000fe20003f05300 */
[----:B0-----:R-:W-:-:S02]  /*1490*/  FADD.FTZ R73, RZ, R48 ;  /* 0x00000030ff497221 */ /* 0x001fc40000010000 */
[----:B------:R-:W-:Y:S02]  /*14a0*/  FADD.FTZ R48, RZ, R49 ;  /* 0x00000031ff307221 */ /* 0x000fe40000010000 */
[----:B------:R-:W-:Y:S02]  /*14b0*/  FADD.FTZ R73, R50, R73 ;  /* 0x0000004932497221 */ /* 0x000fe40000010000 */
[----:B------:R-:W-:Y:S02]  /*14c0*/  FADD.FTZ R48, R51, R48 ;  /* 0x0000003033307221 */ /* 0x000fe40000010000 */
[----:B-1----:R-:W-:Y:S02]  /*14d0*/  FADD.FTZ R73, R73, R52 ;  /* 0x0000003449497221 */ /* 0x002fe40000010000 */
[----:B------:R-:W-:Y:S02]  /*14e0*/  FADD.FTZ R48, R48, R53 ;  /* 0x0000003530307221 */ /* 0x000fe40000010000 */
[----:B------:R-:W-:Y:S01]  /*14f0*/  FADD.FTZ R54, R54, R73 ;  /* 0x0000004936367221 */ /* 0x000fe20000010000 */
[----:B------:R-:W-:Y:S01]  /*1500*/  HFMA2.MMA R73, -RZ, RZ, 0, 9.5367431640625e-07 ;  /* 0x00000010ff497435 */ /* 0x000fe200000001ff */
[----:B------:R-:W-:-:S02]  /*1510*/  FADD.FTZ R48, R55, R48 ;  /* 0x0000003037307221 */ /* 0x000fc40000010000 */
[----:B------:R-:W-:Y:S02]  /*1520*/  FMUL.FTZ R54, R54, c[0x0][0x1e0] ;  /* 0x0000780036367a20 */ /* 0x000fe40000410000 */
[----:B------:R-:W-:-:S03]  /*1530*/  FMUL.FTZ R72, R48, c[0x0][0x1e0] ;  /* 0x0000780030487a20 */ /* 0x000fc60000410000 */
[----:B------:R-:W-:Y:S02]  /*1540*/  FSEL R75, R54, RZ, !P1 ;  /* 0x000000ff364b7208 */ /* 0x000fe40004800000 */
[----:B------:R-:W-:Y:S01]  /*1550*/  IMAD.WIDE.U32 R48, R142, R73, c[0x0][0x170] ;  /* 0x00005c008e307625 */ /* 0x000fe200078e0049 */
[----:B------:R-:W-:-:S03]  /*1560*/  ISETP.NE.U32.AND P2, PT, RZ, c[0x0][0x258], PT ;  /* 0x00009600ff007a0c */ /* 0x000fc60003f45070 */
[-CC-:B------:R-:W-:Y:S02]  /*1570*/  FFMA.FTZ R156, R156, R72.reuse, R75.reuse ;  /* 0x000000489c9c7223 */ /* 0x180fe4000001004b */
[----:B------:R-:W2:Y:S01]  /*1580*/  LDG.E.128 R48, [R48.64] ;  /* 0x0000000430307981 */ /* 0x000ea2000c1e1d00 */
[-CC-:B------:R-:W-:Y:S02]  /*1590*/  FFMA.FTZ R157, R157, R72.reuse, R75.reuse ;  /* 0x000000489d9d7223 */ /* 0x180fe4000001004b */
[-CC-:B------:R-:W-:Y:S02]  /*15a0*/  FFMA.FTZ R158, R158, R72.reuse, R75.reuse ;  /* 0x000000489e9e7223 */ /* 0x180fe4000001004b */
[----:B------:R-:W-:Y:S01]  /*15b0*/  FFMA.FTZ R160, R160, R72, R75 ;  /* 0x00000048a0a07223 */ /* 0x000fe2000001004b */
[----:B------:R-:W-:Y:S01]  /*15c0*/  ISETP.NE.AND.EX P2, PT, RZ, c[0x0][0x25c], PT, P2 ;  /* 0x00009700ff007a0c */ /* 0x000fe20003f45320 */
[----:B------:R-:W-:Y:S02]  /*15d0*/  FADD.FTZ R156, R159, -R156 ;  /* 0x8000009c9f9c7221 */ /* 0x000fe40000010000 */
[----:B------:R-:W-:-:S02]  /*15e0*/  FADD.FTZ R162, R162, -R157 ;  /* 0x8000009da2a27221 */ /* 0x000fc40000010000 */
[----:B------:R-:W-:Y:S02]  /*15f0*/  FADD.FTZ R158, R161, -R158 ;  /* 0x8000009ea19e7221 */ /* 0x000fe40000010000 */
[----:B------:R-:W-:Y:S01]  /*1600*/  FADD.FTZ R160, R163, -R160 ;  /* 0x800000a0a3a07221 */ /* 0x000fe20000010000 */
[----:B------:R-:W-:Y:S01]  /*1610*/  ISETP.NE.U32.AND P1, PT, RZ, c[0x0][0x258], PT ;  /* 0x00009600ff007a0c */ /* 0x000fe20003f25070 */
[C---:B------:R-:W-:Y:S02]  /*1620*/  FMUL.FTZ R156, R137.reuse, R156 ;  /* 0x0000009c899c7220 */ /* 0x040fe40000410000 */
[C---:B------:R-:W-:Y:S02]  /*1630*/  FMUL.FTZ R77, R137.reuse, R162 ;  /* 0x000000a2894d7220 */ /* 0x040fe40000410000 */
[C---:B------:R-:W-:Y:S02]  /*1640*/  FMUL.FTZ R158, R137.reuse, R158 ;  /* 0x0000009e899e7220 */ /* 0x040fe40000410000 */
[----:B------:R-:W-:Y:S01]  /*1650*/  FMUL.FTZ R159, R137, R160 ;  /* 0x000000a0899f7220 */ /* 0x000fe20000410000 */
[----:B------:R-:W-:Y:S01]  /*1660*/  ISETP.NE.AND.EX P1, PT, RZ, c[0x0][0x25c], PT, P1 ;  /* 0x00009700ff007a0c */ /* 0x000fe20003f25310 */
[----:B-----5:R-:W-:Y:S01]  /*1670*/  @P0 FADD.FTZ R156, R31, R156 ;  /* 0x0000009c1f9c0221 */ /* 0x020fe20000010000 */
[C---:B------:R-:W-:Y:S01]  /*1680*/  LOP3.LUT P4, RZ, R145.reuse, 0xff, RZ, 0xc0, !PT ;  /* 0x000000ff91ff7812 */ /* 0x040fe2000788c0ff */
[----:B------:R-:W-:Y:S01]  /*1690*/  @P0 FADD.FTZ R77, R28, R77 ;  /* 0x0000004d1c4d0221 */ /* 0x000fe20000010000 */
[----:B------:R-:W-:Y:S01]  /*16a0*/  LOP3.LUT P5, RZ, R145, 0xff00, RZ, 0xc0, !PT ;  /* 0x0000ff0091ff7812 */ /* 0x000fe200078ac0ff */
[----:B------:R-:W-:Y:S01]  /*16b0*/  @P0 FADD.FTZ R158, R29, R158 ;  /* 0x0000009e1d9e0221 */ /* 0x000fe20000010000 */
[C---:B------:R-:W-:Y:S01]  /*16c0*/  LOP3.LUT P3, RZ, R145.reuse, 0xff0000, RZ, 0xc0, !PT ;  /* 0x00ff000091ff7812 */ /* 0x040fe2000786c0ff */
[----:B------:R-:W-:Y:S01]  /*16d0*/  @P0 FADD.FTZ R159, R30, R159 ;  /* 0x0000009f1e9f0221 */ /* 0x000fe20000010000 */
[----:B------:R-:W-:Y:S01]  /*16e0*/  LOP3.LUT P6, RZ, R145, 0xff000000, RZ, 0xc0, !PT ;  /* 0xff00000091ff7812 */ /* 0x000fe200078cc0ff */
[----:B------:R-:W-:Y:S01]  /*16f0*/  @P2 IMAD.WIDE.U32 R58, R142, R73, c[0x0][0x258] ;  /* 0x000096008e3a2625 */ /* 0x000fe200078e0049 */
[----:B------:R-:W-:-:S02]  /*1700*/  SEL R55, R156, R47, P1 ;  /* 0x0000002f9c377207 */ /* 0x000fc40000800000 */
[C---:B------:R-:W-:Y:S01]  /*1710*/  SEL R52, R77.reuse, R44, P1 ;  /* 0x0000002c4d347207 */ /* 0x040fe20000800000 */
[-C--:B------:R-:W-:Y:S01]  /*1720*/  FMUL.FTZ R157, R77, R138.reuse ;  /* 0x0000008a4d9d7220 */ /* 0x080fe20000410000 */
[C---:B------:R-:W-:Y:S01]  /*1730*/  SEL R53, R158.reuse, R45, P1 ;  /* 0x0000002d9e357207 */ /* 0x040fe20000800000 */
[----:B------:R-:W-:Y:S01]  /*1740*/  FMUL.FTZ R74, R158, R138 ;  /* 0x0000008a9e4a7220 */ /* 0x000fe20000410000 */
[C---:B------:R-:W-:Y:S01]  /*1750*/  SEL R54, R159.reuse, R46, P1 ;  /* 0x0000002e9f367207 */ /* 0x040fe20000800000 */
[-C--:B------:R-:W-:Y:S02]  /*1760*/  FMUL.FTZ R145, R159, R138.reuse ;  /* 0x0000008a9f917220 */ /* 0x080fe40000410000 */
[----:B------:R-:W-:Y:S02]  /*1770*/  FMUL.FTZ R156, R156, R138 ;  /* 0x0000008a9c9c7220 */ /* 0x000fe40000410000 */
[----:B------:R-:W-:Y:S01]  /*1780*/  FMUL.FTZ R157, R157, c[0x0][0x1e8] ;  /* 0x00007a009d9d7a20 */ /* 0x000fe20000410000 */
[----:B------:R0:W-:Y:S01]  /*1790*/  @P2 STG.E.128 [R58.64], R52 ;  /* 0x000000343a002986 */ /* 0x0001e2000c101d04 */
[----:B------:R-:W-:-:S02]  /*17a0*/  FMUL.FTZ R74, R74, c[0x0][0x1e8] ;  /* 0x00007a004a4a7a20 */ /* 0x000fc40000410000 */
[----:B------:R-:W-:Y:S02]  /*17b0*/  FMUL.FTZ R145, R145, c[0x0][0x1e8] ;  /* 0x00007a0091917a20 */ /* 0x000fe40000410000 */
[----:B------:R-:W-:Y:S01]  /*17c0*/  FMUL.FTZ R156, R156, c[0x0][0x1e8] ;  /* 0x00007a009c9c7a20 */ /* 0x000fe20000410000 */
[----:B------:R-:W-:Y:S01]  /*17d0*/  CS2R R56, SRZ ;  /* 0x0000000000387805 */ /* 0x000fe2000001ff00 */
[----:B------:R-:W-:-:S04]  /*17e0*/  IMAD.WIDE.U32 R76, R142, R73, c[0x0][0x248] ;  /* 0x000092008e4c7625 */ /* 0x000fc800078e0049 */
[----:B------:R-:W-:Y:S02]  /*17f0*/  @P4 FMUL.FTZ R56, R118, R157 ;  /* 0x0000009d76384220 */ /* 0x000fe40000410000 */
[----:B------:R-:W-:Y:S01]  /*1800*/  @P5 FMUL.FTZ R57, R117, R74 ;  /* 0x0000004a75395220 */ /* 0x000fe20000410000 */
[----:B0-----:R-:W-:Y:S01]  /*1810*/  CS2R R58, SRZ ;  /* 0x00000000003a7805 */ /* 0x001fe2000001ff00 */
[----:B------:R-:W-:-:S04]  /*1820*/  IMAD.WIDE.U32 R52, R144, R73, c[0x0][0x170] ;  /* 0x00005c0090347625 */ /* 0x000fc800078e0049 */
[----:B------:R-:W-:Y:S02]  /*1830*/  @P3 FMUL.FTZ R58, R116, R145 ;  /* 0x00000091743a3220 */ /* 0x000fe40000410000 */
[----:B------:R-:W-:-:S05]  /*1840*/  @P6 FMUL.FTZ R59, R115, R156 ;  /* 0x0000009c733b6220 */ /* 0x000fca0000410000 */
[----:B------:R0:W-:Y:S04]  /*1850*/  STG.E.128 [R76.64], R56 ;  /* 0x000000384c007986 */ /* 0x0001e8000c101d04 */
[----:B------:R-:W3:Y:S01]  /*1860*/  LDG.E.128 R52, [R52.64] ;  /* 0x0000000434347981 */ /* 0x000ee2000c1e1d00 */
[-CC-:B------:R-:W-:Y:S02]  /*1870*/  FFMA.FTZ R148, R148, R72.reuse, R75.reuse ;  /* 0x0000004894947223 */ /* 0x180fe4000001004b */
[-CC-:B------:R-:W-:Y:S02]  /*1880*/  FFMA.FTZ R149, R149, R72.reuse, R75.reuse ;  /* 0x0000004895957223 */ /* 0x180fe4000001004b */
[-CC-:B------:R-:W-:Y:S02]  /*1890*/  FFMA.FTZ R150, R150, R72.reuse, R75.reuse ;  /* 0x0000004896967223 */ /* 0x180fe4000001004b */
[----:B------:R-:W-:-:S02]  /*18a0*/  FFMA.FTZ R152, R152, R72, R75 ;  /* 0x0000004898987223 */ /* 0x000fc4000001004b */
[----:B------:R-:W-:Y:S02]  /*18b0*/  FADD.FTZ R148, R151, -R148 ;  /* 0x8000009497947221 */ /* 0x000fe40000010000 */
[----:B------:R-:W-:Y:S02]  /*18c0*/  FADD.FTZ R154, R154, -R149 ;  /* 0x800000959a9a7221 */ /* 0x000fe40000010000 */
[----:B------:R-:W-:Y:S01]  /*18d0*/  FADD.FTZ R150, R153, -R150 ;  /* 0x8000009699967221 */ /* 0x000fe20000010000 */
[----:B0-----:R-:W-:Y:S01]  /*18e0*/  IADD3 R56, R142, 0x80, RZ ;  /* 0x000000808e387810 */ /* 0x001fe20007ffe0ff */
[----:B------:R-:W-:Y:S02]  /*18f0*/  FADD.FTZ R152, R155, -R152 ;  /* 0x800000989b987221 */ /* 0x000fe40000010000 */
[C---:B------:R-:W-:Y:S02]  /*1900*/  FMUL.FTZ R153, R137.reuse, R148 ;  /* 0x0000009489997220 */ /* 0x040fe40000410000 */
[----:B------:R-:W-:-:S02]  /*1910*/  FMUL.FTZ R154, R137, R154 ;  /* 0x0000009a899a7220 */ /* 0x000fc40000410000 */
[C---:B------:R-:W-:Y:S02]  /*1920*/  FMUL.FTZ R155, R137.reuse, R150 ;  /* 0x00000096899b7220 */ /* 0x040fe40000410000 */
[----:B------:R-:W-:Y:S02]  /*1930*/  FMUL.FTZ R152, R137, R152 ;  /* 0x0000009889987220 */ /* 0x000fe40000410000 */
[----:B------:R-:W-:-:S04]  /*1940*/  @P2 IMAD.WIDE.U32 R150, R144, R73, c[0x0][0x258] ;  /* 0x0000960090962625 */ /* 0x000fc800078e0049 */
[----:B------:R-:W-:Y:S02]  /*1950*/  @P0 FADD.FTZ R153, R32, R153 ;  /* 0x0000009920990221 */ /* 0x000fe40000010000 */
[----:B------:R-:W-:Y:S02]  /*1960*/  @P0 FADD.FTZ R154, R33, R154 ;  /* 0x0000009a219a0221 */ /* 0x000fe40000010000 */
[----:B------:R-:W-:Y:S02]  /*1970*/  @P0 FADD.FTZ R155, R34, R155 ;  /* 0x0000009b229b0221 */ /* 0x000fe40000010000 */
[----:B------:R-:W-:Y:S01]  /*1980*/  @P0 FADD.FTZ R152, R35, R152 ;  /* 0x0000009823980221 */ /* 0x000fe20000010000 */
[----:B------:R-:W-:Y:S01]  /*1990*/  IADD3 R148, R142, 0x100, RZ ;  /* 0x000001008e947810 */ /* 0x000fe20007ffe0ff */
[----:B------:R-:W-:Y:S01]  /*19a0*/  CS2R R58, SRZ ;  /* 0x00000000003a7805 */ /* 0x000fe2000001ff00 */
[-CC-:B------:R-:W-:Y:S02]  /*19b0*/  FFMA.FTZ R60, R60, R72.reuse, R75.reuse ;  /* 0x000000483c3c7223 */ /* 0x180fe4000001004b */
[----:B------:R-:W-:-:S02]  /*19c0*/  FFMA.FTZ R61, R61, R72, R75 ;  /* 0x000000483d3d7223 */ /* 0x000fc4000001004b */
[-CC-:B------:R-:W-:Y:S02]  /*19d0*/  FFMA.FTZ R62, R62, R72.reuse, R75.reuse ;  /* 0x000000483e3e7223 */ /* 0x180fe4000001004b */
[----:B------:R-:W-:Y:S02]  /*19e0*/  FFMA.FTZ R70, R70, R72, R75 ;  /* 0x0000004846467223 */ /* 0x000fe4000001004b */
[----:B------:R-:W-:Y:S02]  /*19f0*/  FADD.FTZ R60, R63, -R60 ;  /* 0x8000003c3f3c7221 */ /* 0x000fe40000010000 */
[----:B------:R-:W-:Y:S02]  /*1a00*/  FADD.FTZ R146, R146, -R61 ;  /* 0x8000003d92927221 */ /* 0x000fe40000010000 */
[----:B------:R-:W-:Y:S02]  /*1a10*/  FADD.FTZ R62, R147, -R62 ;  /* 0x8000003e933e7221 */ /* 0x000fe40000010000 */
[----:B------:R-:W-:-:S02]  /*1a20*/  FADD.FTZ R70, R71, -R70 ;  /* 0x8000004647467221 */ /* 0x000fc40000010000 */
[C---:B------:R-:W-:Y:S02]  /*1a30*/  FMUL.FTZ R146, R137.reuse, R146 ;  /* 0x0000009289927220 */ /* 0x040fe40000410000 */
[----:B------:R-:W-:Y:S02]  /*1a40*/  FMUL.FTZ R70, R137, R70 ;  /* 0x0000004689467220 */ /* 0x000fe40000410000 */
[----:B------:R-:W-:Y:S02]  /*1a50*/  @P0 FADD.FTZ R146, R37, R146 ;  /* 0x0000009225920221 */ /* 0x000fe40000010000 */
[----:B------:R-:W-:Y:S02]  /*1a60*/  @P0 FADD.FTZ R70, R39, R70 ;  /* 0x0000004627460221 */ /* 0x000fe40000010000 */
[-C--:B------:R-:W-:Y:S02]  /*1a70*/  FMUL.FTZ R61, R146, R138.reuse ;  /* 0x0000008a923d7220 */ /* 0x080fe40000410000 */
[----:B------:R-:W-:Y:S01]  /*1a80*/  FMUL.FTZ R63, R70, R138 ;  /* 0x0000008a463f7220 */ /* 0x000fe20000410000 */
[----:B------:R-:W-:Y:S01]  /*1a90*/  IADD3 R142, R142, 0x180, RZ ;  /* 0x000001808e8e7810 */ /* 0x000fe20007ffe0ff */
[----:B--2---:R-:W-:-:S02]  /*1aa0*/  FMUL.FTZ R145, R50, R145 ;  /* 0x0000009132917220 */ /* 0x004fc40000410000 */
[----:B------:R-:W-:Y:S02]  /*1ab0*/  FMUL.FTZ R48, R157, R48 ;  /* 0x000000309d307220 */ /* 0x000fe40000410000 */
[----:B------:R-:W-:Y:S01]  /*1ac0*/  FMUL.FTZ R74, R49, R74 ;  /* 0x0000004a314a7220 */ /* 0x000fe20000410000 */
[----:B------:R-:W-:Y:S01]  /*1ad0*/  FSEL R145, R145, RZ, P3 ;  /* 0x000000ff91917208 */ /* 0x000fe20001800000 */
[----:B------:R-:W-:Y:S01]  /*1ae0*/  FMUL.FTZ R156, R51, R156 ;  /* 0x0000009c339c7220 */ /* 0x000fe20000410000 */
[----:B------:R-:W-:Y:S02]  /*1af0*/  LEA R76, P3, R56, c[0x0][0x248], 0x4 ;  /* 0x00009200384c7a11 */ /* 0x000fe400078620ff */
[----:B------:R-:W-:Y:S02]  /*1b00*/  FSEL R149, R48, RZ, P4 ;  /* 0x000000ff30957208 */ /* 0x000fe40002000000 */
[----:B------:R-:W-:Y:S02]  /*1b10*/  FSEL R74, R74, RZ, P5 ;  /* 0x000000ff4a4a7208 */ /* 0x000fe40002800000 */
[----:B------:R-:W-:-:S02]  /*1b20*/  FSEL R144, R156, RZ, P6 ;  /* 0x000000ff9c907208 */ /* 0x000fc40003000000 */
[----:B------:R-:W-:Y:S02]  /*1b30*/  LEA.HI.X R77, R56, c[0x0][0x24c], RZ, 0x4, P3 ;  /* 0x00009300384d7a11 */ /* 0x000fe400018f24ff */
[C---:B------:R-:W-:Y:S02]  /*1b40*/  LOP3.LUT P4, RZ, R143.reuse, 0xff, RZ, 0xc0, !PT ;  /* 0x000000ff8fff7812 */ /* 0x040fe4000788c0ff */
[C---:B------:R-:W-:Y:S02]  /*1b50*/  LOP3.LUT P5, RZ, R143.reuse, 0xff00, RZ, 0xc0, !PT ;  /* 0x0000ff008fff7812 */ /* 0x040fe400078ac0ff */
[C---:B------:R-:W-:Y:S02]  /*1b60*/  LOP3.LUT P6, RZ, R143.reuse, 0xff0000, RZ, 0xc0, !PT ;  /* 0x00ff00008fff7812 */ /* 0x040fe400078cc0ff */
[----:B------:R-:W-:Y:S02]  /*1b70*/  LOP3.LUT P3, RZ, R143, 0xff000000, RZ, 0xc0, !PT ;  /* 0xff0000008fff7812 */ /* 0x000fe4000786c0ff */
[C---:B------:R-:W-:Y:S01]  /*1b80*/  SEL R48, R153.reuse, R44, P1 ;  /* 0x0000002c99307207 */ /* 0x040fe20000800000 */
[-C--:B------:R-:W-:Y:S01]  /*1b90*/  FMUL.FTZ R153, R153, R138.reuse ;  /* 0x0000008a99997220 */ /* 0x080fe20000410000 */
[C---:B------:R-:W-:Y:S01]  /*1ba0*/  SEL R49, R154.reuse, R45, P1 ;  /* 0x0000002d9a317207 */ /* 0x040fe20000800000 */
[----:B------:R-:W-:Y:S01]  /*1bb0*/  FMUL.FTZ R154, R154, R138 ;  /* 0x0000008a9a9a7220 */ /* 0x000fe20000410000 */
[C---:B------:R-:W-:Y:S01]  /*1bc0*/  SEL R50, R155.reuse, R46, P1 ;  /* 0x0000002e9b327207 */ /* 0x040fe20000800000 */
[-C--:B------:R-:W-:Y:S01]  /*1bd0*/  FMUL.FTZ R155, R155, R138.reuse ;  /* 0x0000008a9b9b7220 */ /* 0x080fe20000410000 */
[C---:B------:R-:W-:Y:S01]  /*1be0*/  SEL R51, R152.reuse, R47, P1 ;  /* 0x0000002f98337207 */ /* 0x040fe20000800000 */
[----:B------:R-:W-:-:S02]  /*1bf0*/  FMUL.FTZ R152, R152, R138 ;  /* 0x0000008a98987220 */ /* 0x000fc40000410000 */
[----:B------:R-:W-:Y:S02]  /*1c00*/  FMUL.FTZ R153, R153, c[0x0][0x1e8] ;  /* 0x00007a0099997a20 */ /* 0x000fe40000410000 */
[----:B------:R-:W-:Y:S02]  /*1c10*/  FMUL.FTZ R154, R154, c[0x0][0x1e8] ;  /* 0x00007a009a9a7a20 */ /* 0x000fe40000410000 */
[----:B------:R-:W-:Y:S02]  /*1c20*/  FMUL.FTZ R155, R155, c[0x0][0x1e8] ;  /* 0x00007a009b9b7a20 */ /* 0x000fe40000410000 */
[----:B------:R-:W-:Y:S01]  /*1c30*/  FMUL.FTZ R152, R152, c[0x0][0x1e8] ;  /* 0x00007a0098987a20 */ /* 0x000fe20000410000 */
[----:B------:R-:W-:Y:S01]  /*1c40*/  CS2R R56, SRZ ;  /* 0x0000000000387805 */ /* 0x000fe2000001ff00 */
[----:B------:R0:W-:Y:S01]  /*1c50*/  @P2 STG.E.128 [R150.64], R48 ;  /* 0x0000003096002986 */ /* 0x0001e2000c101d04 */
[----:B------:R-:W-:Y:S02]  /*1c60*/  @P4 FMUL.FTZ R56, R114, R153 ;  /* 0x0000009972384220 */ /* 0x000fe40000410000 */
[----:B------:R-:W-:-:S02]  /*1c70*/  @P5 FMUL.FTZ R57, R106, R154 ;  /* 0x0000009a6a395220 */ /* 0x000fc40000410000 */
[----:B------:R-:W-:Y:S02]  /*1c80*/  @P6 FMUL.FTZ R58, R101, R155 ;  /* 0x0000009b653a6220 */ /* 0x000fe40000410000 */
[----:B------:R-:W-:-:S05]  /*1c90*/  @P3 FMUL.FTZ R59, R108, R152 ;  /* 0x000000986c3b3220 */ /* 0x000fca0000410000 */
[----:B------:R1:W-:Y:S01]  /*1ca0*/  STG.E.128 [R76.64], R56 ;  /* 0x000000384c007986 */ /* 0x0003e2000c101d04 */
[----:B0-----:R-:W-:-:S06]  /*1cb0*/  IMAD.WIDE.U32 R48, R148, R73, c[0x0][0x170] ;  /* 0x00005c0094307625 */ /* 0x001fcc00078e0049 */
[----:B------:R-:W2:Y:S01]  /*1cc0*/  LDG.E.128 R48, [R48.64] ;  /* 0x0000000430307981 */ /* 0x000ea2000c1e1d00 */
[----:B---3--:R-:W-:Y:S02]  /*1cd0*/  FMUL.FTZ R53, R53, R154 ;  /* 0x0000009a35357220 */ /* 0x008fe40000410000 */
[----:B------:R-:W-:Y:S02]  /*1ce0*/  FMUL.FTZ R55, R55, R152 ;  /* 0x0000009837377220 */ /* 0x000fe40000410000 */
[----:B------:R-:W-:Y:S01]  /*1cf0*/  FMUL.FTZ R52, R153, R52 ;  /* 0x0000003499347220 */ /* 0x000fe20000410000 */
[----:B------:R-:W-:Y:S01]  /*1d00*/  FSEL R152, R53, RZ, P5 ;  /* 0x000000ff35987208 */ /* 0x000fe20002800000 */
[----:B------:R-:W-:Y:S01]  /*1d10*/  FMUL.FTZ R54, R54, R155 ;  /* 0x0000009b36367220 */ /* 0x000fe20000410000 */
[----:B------:R-:W-:Y:S01]  /*1d20*/  LEA R150, P5, R148, c[0x0][0x248], 0x4 ;  /* 0x0000920094967a11 */ /* 0x000fe200078a20ff */
[C---:B-1----:R-:W-:Y:S02]  /*1d30*/  FMUL.FTZ R57, R137.reuse, R60 ;  /* 0x0000003c89397220 */ /* 0x042fe40000410000 */
[----:B------:R-:W-:Y:S01]  /*1d40*/  FMUL.FTZ R59, R137, R62 ;  /* 0x0000003e893b7220 */ /* 0x000fe20000410000 */
[----:B------:R-:W-:-:S02]  /*1d50*/  FSEL R143, R52, RZ, P4 ;  /* 0x000000ff348f7208 */ /* 0x000fc40002000000 */
[----:B------:R-:W-:Y:S02]  /*1d60*/  FSEL R153, R54, RZ, P6 ;  /* 0x000000ff36997208 */ /* 0x000fe40003000000 */
[----:B------:R-:W-:Y:S02]  /*1d70*/  FSEL R76, R55, RZ, P3 ;  /* 0x000000ff374c7208 */ /* 0x000fe40001800000 */
[----:B------:R-:W-:Y:S01]  /*1d80*/  LEA.HI.X R151, R148, c[0x0][0x24c], RZ, 0x4, P5 ;  /* 0x0000930094977a11 */ /* 0x000fe200028f24ff */
[----:B------:R-:W-:Y:S01]  /*1d90*/  @P0 FADD.FTZ R57, R36, R57 ;  /* 0x0000003924390221 */ /* 0x000fe20000010000 */
[C---:B------:R-:W-:Y:S01]  /*1da0*/  LOP3.LUT P4, RZ, R141.reuse, 0xff, RZ, 0xc0, !PT ;  /* 0x000000ff8dff7812 */ /* 0x040fe2000788c0ff */
[----:B------:R-:W-:Y:S01]  /*1db0*/  @P0 FADD.FTZ R59, R38, R59 ;  /* 0x0000003b263b0221 */ /* 0x000fe20000010000 */
[C---:B------:R-:W-:Y:S02]  /*1dc0*/  LOP3.LUT P6, RZ, R141.reuse, 0xff00, RZ, 0xc0, !PT ;  /* 0x0000ff008dff7812 */ /* 0x040fe400078cc0ff */
[----:B------:R-:W-:-:S02]  /*1dd0*/  LOP3.LUT P3, RZ, R141, 0xff0000, RZ, 0xc0, !PT ;  /* 0x00ff00008dff7812 */ /* 0x000fc4000786c0ff */
[----:B------:R-:W-:Y:S01]  /*1de0*/  LOP3.LUT P5, RZ, R141, 0xff000000, RZ, 0xc0, !PT ;  /* 0xff0000008dff7812 */ /* 0x000fe200078ac0ff */
[-C--:B------:R-:W-:Y:S02]  /*1df0*/  FMUL.FTZ R60, R57, R138.reuse ;  /* 0x0000008a393c7220 */ /* 0x080fe40000410000 */
[----:B------:R-:W-:Y:S01]  /*1e00*/  FMUL.FTZ R62, R59, R138 ;  /* 0x0000008a3b3e7220 */ /* 0x000fe20000410000 */
[----:B------:R-:W-:Y:S02]  /*1e10*/  SEL R56, R57, R44, P1 ;  /* 0x0000002c39387207 */ /* 0x000fe40000800000 */
[----:B------:R-:W-:Y:S01]  /*1e20*/  SEL R58, R59, R46, P1 ;  /* 0x0000002e3b3a7207 */ /* 0x000fe20000800000 */
[----:B------:R-:W-:Y:S01]  /*1e30*/  FMUL.FTZ R71, R60, c[0x0][0x1e8] ;  /* 0x00007a003c477a20 */ /* 0x000fe20000410000 */
[----:B------:R-:W-:Y:S01]  /*1e40*/  SEL R57, R146, R45, P1 ;  /* 0x0000002d92397207 */ /* 0x000fe20000800000 */
[----:B------:R-:W-:Y:S01]  /*1e50*/  FMUL.FTZ R77, R62, c[0x0][0x1e8] ;  /* 0x00007a003e4d7a20 */ /* 0x000fe20000410000 */
[----:B------:R-:W-:Y:S01]  /*1e60*/  SEL R59, R70, R47, P1 ;  /* 0x0000002f463b7207 */ /* 0x000fe20000800000 */
[----:B------:R-:W-:-:S02]  /*1e70*/  FMUL.FTZ R70, R61, c[0x0][0x1e8] ;  /* 0x00007a003d467a20 */ /* 0x000fc40000410000 */
[----:B------:R-:W-:Y:S01]  /*1e80*/  FMUL.FTZ R146, R63, c[0x0][0x1e8] ;  /* 0x00007a003f927a20 */ /* 0x000fe20000410000 */
[----:B------:R-:W-:Y:S01]  /*1e90*/  CS2R R52, SRZ ;  /* 0x0000000000347805 */ /* 0x000fe2000001ff00 */
[----:B------:R-:W-:Y:S01]  /*1ea0*/  CS2R R54, SRZ ;  /* 0x0000000000367805 */ /* 0x000fe2000001ff00 */
[----:B------:R-:W-:-:S04]  /*1eb0*/  @P2 IMAD.WIDE.U32 R140, R140, R73, c[0x0][0x258] ;  /* 0x000096008c8c2625 */ /* 0x000fc800078e0049 */
[----:B------:R-:W-:Y:S02]  /*1ec0*/  @P4 FMUL.FTZ R52, R102, R71 ;  /* 0x0000004766344220 */ /* 0x000fe40000410000 */
[----:B------:R-:W-:Y:S02]  /*1ed0*/  @P6 FMUL.FTZ R53, R109, R70 ;  /* 0x000000466d356220 */ /* 0x000fe40000410000 */
[----:B------:R-:W-:Y:S02]  /*1ee0*/  @P3 FMUL.FTZ R54, R103, R77 ;  /* 0x0000004d67363220 */ /* 0x000fe40000410000 */
[----:B------:R-:W-:Y:S02]  /*1ef0*/  @P5 FMUL.FTZ R55, R110, R146 ;  /* 0x000000926e375220 */ /* 0x000fe40000410000 */
[----:B------:R-:W-:Y:S01]  /*1f00*/  IMAD.WIDE.U32 R60, R142, R73, c[0x0][0x170] ;  /* 0x00005c008e3c7625 */ /* 0x000fe200078e0049 */
[----:B------:R-:W-:Y:S04]  /*1f10*/  @P2 STG.E.128 [R140.64], R56 ;  /* 0x000000388c002986 */ /* 0x000fe8000c101d04 */
[----:B------:R0:W-:Y:S04]  /*1f20*/  STG.E.128 [R150.64], R52 ;  /* 0x0000003496007986 */ /* 0x0001e8000c101d04 */
[----:B------:R-:W3:Y:S01]  /*1f30*/  LDG.E.128 R60, [R60.64] ;  /* 0x000000043c3c7981 */ /* 0x000ee2000c1e1d00 */
        /* <DEDUP_REMOVED lines=8> */
[C---:B------:R-:W-:Y:S02]  /*1fc0*/  FMUL.FTZ R66, R137.reuse, R66 ;  /* 0x0000004289427220 */ /* 0x040fe40000410000 */
[C---:B0-----:R-:W-:Y:S02]  /*1fd0*/  FMUL.FTZ R53, R137.reuse, R78 ;  /* 0x0000004e89357220 */ /* 0x041fe40000410000 */
[----:B------:R-:W-:Y:S02]  /*1fe0*/  FMUL.FTZ R68, R137, R68 ;  /* 0x0000004489447220 */ /* 0x000fe40000410000 */
[----:B------:R-:W-:Y:S02]  /*1ff0*/  @P0 FADD.FTZ R66, R41, R66 ;  /* 0x0000004229420221 */ /* 0x000fe40000010000 */
[----:B------:R-:W-:-:S02]  /*2000*/  @P0 FADD.FTZ R53, R42, R53 ;  /* 0x000000352a350221 */ /* 0x000fc40000010000 */
[----:B------:R-:W-:Y:S01]  /*2010*/  @P0 FADD.FTZ R68, R43, R68 ;  /* 0x000000442b440221 */ /* 0x000fe20000010000 */
[C---:B------:R-:W-:Y:S01]  /*2020*/  SEL R45, R66.reuse, R45, P1 ;  /* 0x0000002d422d7207 */ /* 0x040fe20000800000 */
[-C--:B------:R-:W-:Y:S02]  /*2030*/  FMUL.FTZ R66, R66, R138.reuse ;  /* 0x0000008a42427220 */ /* 0x080fe40000410000 */
[C---:B------:R-:W-:Y:S01]  /*2040*/  FMUL.FTZ R59, R53.reuse, R138 ;  /* 0x0000008a353b7220 */ /* 0x040fe20000410000 */
[----:B------:R-:W-:Y:S01]  /*2050*/  SEL R46, R53, R46, P1 ;  /* 0x0000002e352e7207 */ /* 0x000fe20000800000 */
[----:B------:R-:W-:Y:S01]  /*2060*/  FMUL.FTZ R66, R66, c[0x0][0x1e8] ;  /* 0x00007a0042427a20 */ /* 0x000fe20000410000 */
[----:B------:R-:W-:Y:S01]  /*2070*/  SEL R47, R68, R47, P1 ;  /* 0x0000002f442f7207 */ /* 0x000fe20000800000 */
[----:B------:R-:W-:Y:S02]  /*2080*/  FMUL.FTZ R59, R59, c[0x0][0x1e8] ;  /* 0x00007a003b3b7a20 */ /* 0x000fe40000410000 */
[----:B------:R-:W-:Y:S01]  /*2090*/  @P2 IMAD.WIDE.U32 R54, R113, R73, c[0x0][0x258] ;  /* 0x0000960071362625 */ /* 0x000fe200078e0049 */
[----:B------:R-:W-:-:S03]  /*20a0*/  IADD3 R135, R135, c[0x0][0x160], RZ ;  /* 0x0000580087877a10 */ /* 0x000fc60007ffe0ff */
[----:B------:R-:W-:Y:S02]  /*20b0*/  FADD.FTZ R10, R149, R10 ;  /* 0x0000000a950a7221 */ /* 0x000fe40000010000 */
[----:B------:R-:W-:Y:S02]  /*20c0*/  FADD.FTZ R9, R74, R9 ;  /* 0x000000094a097221 */ /* 0x000fe40000010000 */
[----:B------:R-:W-:Y:S02]  /*20d0*/  FADD.FTZ R12, R145, R12 ;  /* 0x0000000c910c7221 */ /* 0x000fe40000010000 */
[----:B------:R-:W-:Y:S02]  /*20e0*/  FADD.FTZ R11, R144, R11 ;  /* 0x0000000b900b7221 */ /* 0x000fe40000010000 */
[----:B------:R-:W-:Y:S02]  /*20f0*/  FADD.FTZ R14, R143, R14 ;  /* 0x0000000e8f0e7221 */ /* 0x000fe40000010000 */
[----:B------:R-:W-:-:S02]  /*2100*/  FADD.FTZ R13, R152, R13 ;  /* 0x0000000d980d7221 */ /* 0x000fc40000010000 */
[----:B------:R-:W-:Y:S02]  /*2110*/  FADD.FTZ R16, R153, R16 ;  /* 0x0000001099107221 */ /* 0x000fe40000010000 */
[----:B------:R-:W-:Y:S02]  /*2120*/  FADD.FTZ R15, R76, R15 ;  /* 0x0000000f4c0f7221 */ /* 0x000fe40000010000 */
[----:B--2---:R-:W-:Y:S02]  /*2130*/  FMUL.FTZ R51, R51, R146 ;  /* 0x0000009233337220 */ /* 0x004fe40000410000 */
[----:B------:R-:W-:Y:S02]  /*2140*/  FMUL.FTZ R48, R71, R48 ;  /* 0x0000003047307220 */ /* 0x000fe40000410000 */
[----:B------:R-:W-:Y:S01]  /*2150*/  FMUL.FTZ R70, R49, R70 ;  /* 0x0000004631467220 */ /* 0x000fe20000410000 */
[----:B------:R-:W-:Y:S01]  /*2160*/  FSEL R56, R51, RZ, P5 ;  /* 0x000000ff33387208 */ /* 0x000fe20002800000 */
[----:B------:R-:W-:-:S02]  /*2170*/  FMUL.FTZ R50, R50, R77 ;  /* 0x0000004d32327220 */ /* 0x000fc40000410000 */
[----:B------:R-:W-:Y:S01]  /*2180*/  FMUL.FTZ R51, R137, R64 ;  /* 0x0000004089337220 */ /* 0x000fe20000410000 */
[----:B------:R-:W-:Y:S02]  /*2190*/  FSEL R49, R48, RZ, P4 ;  /* 0x000000ff30317208 */ /* 0x000fe40002000000 */
[----:B------:R-:W-:Y:S01]  /*21a0*/  FSEL R70, R70, RZ, P6 ;  /* 0x000000ff46467208 */ /* 0x000fe20003000000 */
[----:B------:R-:W-:Y:S01]  /*21b0*/  @P0 FADD.FTZ R51, R40, R51 ;  /* 0x0000003328330221 */ /* 0x000fe20000010000 */
[----:B------:R-:W-:Y:S02]  /*21c0*/  FSEL R57, R50, RZ, P3 ;  /* 0x000000ff32397208 */ /* 0x000fe40001800000 */
[C---:B------:R-:W-:Y:S02]  /*21d0*/  LOP3.LUT P4, RZ, R136.reuse, 0xff, RZ, 0xc0, !PT ;  /* 0x000000ff88ff7812 */ /* 0x040fe4000788c0ff */
[C---:B------:R-:W-:Y:S02]  /*21e0*/  LOP3.LUT P6, RZ, R136.reuse, 0xff00, RZ, 0xc0, !PT ;  /* 0x0000ff0088ff7812 */ /* 0x040fe400078cc0ff */
[----:B------:R-:W-:-:S02]  /*21f0*/  LOP3.LUT P3, RZ, R136, 0xff0000, RZ, 0xc0, !PT ;  /* 0x00ff000088ff7812 */ /* 0x000fc4000786c0ff */
[----:B------:R-:W-:Y:S01]  /*2200*/  LOP3.LUT P5, RZ, R136, 0xff000000, RZ, 0xc0, !PT ;  /* 0xff00000088ff7812 */ /* 0x000fe200078ac0ff */
[CC--:B------:R-:W-:Y:S02]  /*2210*/  FMUL.FTZ R58, R51.reuse, R138.reuse ;  /* 0x0000008a333a7220 */ /* 0x0c0fe40000410000 */
[----:B------:R-:W-:Y:S01]  /*2220*/  FMUL.FTZ R138, R68, R138 ;  /* 0x0000008a448a7220 */ /* 0x000fe20000410000 */
[----:B------:R-:W-:Y:S01]  /*2230*/  SEL R44, R51, R44, P1 ;  /* 0x0000002c332c7207 */ /* 0x000fe20000800000 */
[----:B------:R-:W-:Y:S01]  /*2240*/  FMUL.FTZ R65, R58, c[0x0][0x1e8] ;  /* 0x00007a003a417a20 */ /* 0x000fe20000410000 */
[----:B------:R-:W-:Y:S01]  /*2250*/  LEA R52, P1, R142, c[0x0][0x248], 0x4 ;  /* 0x000092008e347a11 */ /* 0x000fe200078220ff */
[----:B------:R-:W-:Y:S01]  /*2260*/  FMUL.FTZ R138, R138, c[0x0][0x1e8] ;  /* 0x00007a008a8a7a20 */ /* 0x000fe20000410000 */
[----:B------:R-:W-:Y:S01]  /*2270*/  CS2R R50, SRZ ;  /* 0x0000000000327805 */ /* 0x000fe2000001ff00 */
[----:B------:R-:W-:Y:S02]  /*2280*/  FADD.FTZ R18, R49, R18 ;  /* 0x0000001231127221 */ /* 0x000fe40000010000 */
[----:B------:R-:W-:Y:S01]  /*2290*/  CS2R R48, SRZ ;  /* 0x0000000000307805 */ /* 0x000fe2000001ff00 */
[----:B------:R-:W-:Y:S01]  /*22a0*/  LEA.HI.X R53, R142, c[0x0][0x24c], RZ, 0x4, P1 ;  /* 0x000093008e357a11 */ /* 0x000fe200008f24ff */
[----:B------:R-:W-:-:S02]  /*22b0*/  @P4 FMUL.FTZ R48, R104, R65 ;  /* 0x0000004168304220 */ /* 0x000fc40000410000 */
[----:B------:R-:W-:Y:S02]  /*22c0*/  @P6 FMUL.FTZ R49, R111, R66 ;  /* 0x000000426f316220 */ /* 0x000fe40000410000 */
[----:B------:R-:W-:Y:S02]  /*22d0*/  @P3 FMUL.FTZ R50, R105, R59 ;  /* 0x0000003b69323220 */ /* 0x000fe40000410000 */
[----:B------:R-:W-:Y:S01]  /*22e0*/  @P5 FMUL.FTZ R51, R112, R138 ;  /* 0x0000008a70335220 */ /* 0x000fe20000410000 */
[----:B------:R0:W-:Y:S04]  /*22f0*/  @P2 STG.E.128 [R54.64], R44 ;  /* 0x0000002c36002986 */ /* 0x0001e8000c101d04 */
[----:B------:R0:W-:Y:S01]  /*2300*/  STG.E.128 [R52.64], R48 ;  /* 0x0000003034007986 */ /* 0x0001e2000c101d04 */
[----:B------:R-:W-:-:S02]  /*2310*/  ISETP.GE.AND P1, PT, R135, c[0x0][0x164], PT ;  /* 0x0000590087007a0c */ /* 0x000fc40003f26270 */
[----:B------:R-:W-:Y:S01]  /*2320*/  LOP3.LUT P0, RZ, R139, 0xff, RZ, 0xc0, !PT ;  /* 0x000000ff8bff7812 */ /* 0x000fe2000780c0ff */
[----:B------:R-:W-:Y:S02]  /*2330*/  FADD.FTZ R17, R70, R17 ;  /* 0x0000001146117221 */ /* 0x000fe40000010000 */
[----:B------:R-:W-:Y:S01]  /*2340*/  FADD.FTZ R20, R57, R20 ;  /* 0x0000001439147221 */ /* 0x000fe20000010000 */
[----:B------:R-:W-:Y:S01]  /*2350*/  SEL R139, RZ, 0x1, P0 ;  /* 0x00000001ff8b7807 */ /* 0x000fe20000000000 */
[----:B------:R-:W-:Y:S02]  /*2360*/  FADD.FTZ R19, R56, R19 ;  /* 0x0000001338137221 */ /* 0x000fe40000010000 */
[----:B---3--:R-:W-:Y:S02]  /*2370*/  FMUL.FTZ R60, R65, R60 ;  /* 0x0000003c413c7220 */ /* 0x008fe40000410000 */
[----:B------:R-:W-:Y:S02]  /*2380*/  FMUL.FTZ R61, R61, R66 ;  /* 0x000000423d3d7220 */ /* 0x000fe40000410000 */
[----:B------:R-:W-:-:S02]  /*2390*/  FMUL.FTZ R62, R62, R59 ;  /* 0x0000003b3e3e7220 */ /* 0x000fc40000410000 */
[----:B------:R-:W-:Y:S01]  /*23a0*/  FMUL.FTZ R63, R63, R138 ;  /* 0x0000008a3f3f7220 */ /* 0x000fe20000410000 */
[----:B------:R-:W-:Y:S02]  /*23b0*/  FSEL R60, R60, RZ, P4 ;  /* 0x000000ff3c3c7208 */ /* 0x000fe40002000000 */
[----:B------:R-:W-:Y:S02]  /*23c0*/  FSEL R61, R61, RZ, P6 ;  /* 0x000000ff3d3d7208 */ /* 0x000fe40003000000 */
[----:B------:R-:W-:Y:S02]  /*23d0*/  FSEL R62, R62, RZ, P3 ;  /* 0x000000ff3e3e7208 */ /* 0x000fe40001800000 */
[----:B------:R-:W-:Y:S01]  /*23e0*/  FSEL R63, R63, RZ, P5 ;  /* 0x000000ff3f3f7208 */ /* 0x000fe20002800000 */
[----:B------:R-:W-:Y:S02]  /*23f0*/  FADD.FTZ R23, R60, R23 ;  /* 0x000000173c177221 */ /* 0x000fe40000010000 */
[----:B------:R-:W-:-:S02]  /*2400*/  FADD.FTZ R24, R61, R24 ;  /* 0x000000183d187221 */ /* 0x000fc40000010000 */
[----:B------:R-:W-:Y:S02]  /*2410*/  FADD.FTZ R21, R62, R21 ;  /* 0x000000153e157221 */ /* 0x000fe40000010000 */
[----:B------:R-:W-:Y:S01]  /*2420*/  FADD.FTZ R22, R63, R22 ;  /* 0x000000163f167221 */ /* 0x000fe20000010000 */
[----:B0-----:R-:W-:Y:S01]  /*2430*/  @P1 CALL.REL.NOINC `(.L_x_5950) ;  /* 0x0000001000001944 */ /* 0x001fe20003c00000 */
[----:B------:R-:W-:Y:S05]  /*2440*/  BRA `(.L_x_5951) ;  /* 0xffffe34000007947 */ /* 0x000fea000383ffff */
.L_x_5950:
        /* <DEDUP_REMOVED lines=42> */
.L_x_5947:
[----:B------:R-:W0:Y:S01]  /*26f0*/  S2UR UR6, SR_CTAID.X ;  /* 0x00000000000679c3 */ /* 0x000e220000002500 */
[----:B------:R-:W-:Y:S02]  /*2700*/  MOV R11, 0x10 ;  /* 0x00000010000b7802 */ /* 0x000fe40000000f00 */
[C---:B0-----:R-:W-:Y:S02]  /*2710*/  LEA.HI R0, R25.reuse, UR6, RZ, 0x19 ;  /* 0x0000000619007c11 */ /* 0x041fe4000f8fc8ff */
        /* <DEDUP_REMOVED lines=19> */
.L_x_5948:
[----:B------:R-:W-:Y:S01]  /*2850*/  HFMA2.MMA R53, -RZ, RZ, 0, 9.5367431640625e-07 ;  /* 0x00000010ff357435 */ /* 0x000fe200000001ff */
[----:B------:R-:W-:-:S02]  /*2860*/  MOV R54, R56 ;  /* 0x0000003800367202 */ /* 0x000fc40000000f00 */
[----:B------:R-:W-:Y:S02]  /*2870*/  MOV R52, 0x1f ;  /* 0x0000001f00347802 */ /* 0x000fe40000000f00 */
[----:B------:R-:W-:Y:S02]  /*2880*/  MOV R51, 0xffffffff ;  /* 0xffffffff00337802 */ /* 0x000fe40000000f00 */
[----:B------:R-:W-:Y:S02]  /*2890*/  MOV R48, 0x28b0 ;  /* 0x000028b000307802 */ /* 0x000fe40000000f00 */
[----:B-----5:R-:W-:Y:S05]  /*28a0*/  CALL.REL.NOINC `($__internal_175_$__cuda_sm70_shflsync_down_p) ;  /* 0x0000046000007944 */ /* 0x020fea0003c00000 */
[----:B-1----:R-:W-:Y:S01]  /*28b0*/  MOV R55, R51 ;  /* 0x0000003300377202 */ /* 0x002fe20000000f00 */
[----:B0-----:R-:W-:Y:S05]  /*28c0*/  BRA `(.L_x_5952) ;  /* 0xffffe9d000007947 */ /* 0x001fea000383ffff */
.L_x_5949:
[----:B------:R-:W-:Y:S01]  /*28d0*/  HFMA2.MMA R53, -RZ, RZ, 0, 9.5367431640625e-07 ;  /* 0x00000010ff357435 */ /* 0x000fe200000001ff */
[----:B------:R-:W-:Y:S02]  /*28e0*/  MOV R54, R57 ;  /* 0x0000003900367202 */ /* 0x000fe40000000f00 */
[----:B------:R-:W-:Y:S02]  /*28f0*/  MOV R52, 0x1f ;  /* 0x0000001f00347802 */ /* 0x000fe40000000f00 */
[----:B------:R-:W-:-:S02]  /*2900*/  MOV R51, 0xffffffff ;  /* 0xffffffff00337802 */ /* 0x000fc40000000f00 */
[----:B------:R-:W-:Y:S02]  /*2910*/  MOV R48, 0x2930 ;  /* 0x0000293000307802 */ /* 0x000fe40000000f00 */
[----:B01---5:R-:W-:Y:S05]  /*2920*/  CALL.REL.NOINC `($__internal_175_$__cuda_sm70_shflsync_down_p) ;  /* 0x000003e000007944 */ /* 0x023fea0003c00000 */
[----:B------:R-:W-:Y:S01]  /*2930*/  FADD.FTZ R56, R56, R55 ;  /* 0x0000003738387221 */ /* 0x000fe20000010000 */
[----:B0-----:R-:W-:Y:S01]  /*2940*/  HFMA2.MMA R53, -RZ, RZ, 0, 4.76837158203125e-07 ;  /* 0x00000008ff357435 */ /* 0x001fe200000001ff */
[----:B-1----:R-:W-:Y:S01]  /*2950*/  FADD.FTZ R72, R57, R51 ;  /* 0x0000003339487221 */ /* 0x002fe20000010000 */
[----:B------:R-:W-:Y:S02]  /*2960*/  MOV R52, 0x1f ;  /* 0x0000001f00347802 */ /* 0x000fe40000000f00 */
[----:B------:R-:W-:Y:S02]  /*2970*/  MOV R51, 0xffffffff ;  /* 0xffffffff00337802 */ /* 0x000fe40000000f00 */
[----:B------:R-:W-:Y:S02]  /*2980*/  MOV R54, R56 ;  /* 0x0000003800367202 */ /* 0x000fe40000000f00 */
[----:B------:R-:W-:Y:S02]  /*2990*/  MOV R48, 0x29b0 ;  /* 0x000029b000307802 */ /* 0x000fe40000000f00 */
[----:B------:R-:W-:Y:S05]  /*29a0*/  CALL.REL.NOINC `($__internal_175_$__cuda_sm70_shflsync_down_p) ;  /* 0x0000036000007944 */ /* 0x000fea0003c00000 */
[----:B0-----:R-:W-:Y:S01]  /*29b0*/  HFMA2.MMA R53, -RZ, RZ, 0, 4.76837158203125e-07 ;  /* 0x00000008ff357435 */ /* 0x001fe200000001ff */
[----:B-1----:R-:W-:-:S02]  /*29c0*/  MOV R55, R51 ;  /* 0x0000003300377202 */ /* 0x002fc40000000f00 */
[----:B------:R-:W-:Y:S02]  /*29d0*/  MOV R54, R72 ;  /* 0x0000004800367202 */ /* 0x000fe40000000f00 */
[----:B------:R-:W-:Y:S02]  /*29e0*/  MOV R52, 0x1f ;  /* 0x0000001f00347802 */ /* 0x000fe40000000f00 */
[----:B------:R-:W-:Y:S02]  /*29f0*/  MOV R51, 0xffffffff ;  /* 0xffffffff00337802 */ /* 0x000fe40000000f00 */
[----:B------:R-:W-:Y:S02]  /*2a00*/  MOV R48, 0x2a20 ;  /* 0x00002a2000307802 */ /* 0x000fe40000000f00 */
[----:B------:R-:W-:Y:S05]  /*2a10*/  CALL.REL.NOINC `($__internal_175_$__cuda_sm70_shflsync_down_p) ;  /* 0x000002f000007944 */ /* 0x000fea0003c00000 */
[----:B------:R-:W-:Y:S01]  /*2a20*/  FADD.FTZ R56, R55, R56 ;  /* 0x0000003837387221 */ /* 0x000fe20000010000 */
[----:B0-----:R-:W-:Y:S01]  /*2a30*/  HFMA2.MMA R53, -RZ, RZ, 0, 2.384185791015625e-07 ;  /* 0x00000004ff357435 */ /* 0x001fe200000001ff */
[----:B-1----:R-:W-:Y:S01]  /*2a40*/  FADD.FTZ R72, R72, R51 ;  /* 0x0000003348487221 */ /* 0x002fe20000010000 */
[----:B------:R-:W-:Y:S02]  /*2a50*/  MOV R52, 0x1f ;  /* 0x0000001f00347802 */ /* 0x000fe40000000f00 */
[----:B------:R-:W-:-:S02]  /*2a60*/  MOV R51, 0xffffffff ;  /* 0xffffffff00337802 */ /* 0x000fc40000000f00 */
[----:B------:R-:W-:Y:S02]  /*2a70*/  MOV R54, R56 ;  /* 0x0000003800367202 */ /* 0x000fe40000000f00 */
[----:B------:R-:W-:Y:S02]  /*2a80*/  MOV R48, 0x2aa0 ;  /* 0x00002aa000307802 */ /* 0x000fe40000000f00 */
[----:B------:R-:W-:Y:S05]  /*2a90*/  CALL.REL.NOINC `($__internal_175_$__cuda_sm70_shflsync_down_p) ;  /* 0x0000027000007944 */ /* 0x000fea0003c00000 */
[----:B0-----:R-:W-:Y:S01]  /*2aa0*/  HFMA2.MMA R53, -RZ, RZ, 0, 2.384185791015625e-07 ;  /* 0x00000004ff357435 */ /* 0x001fe200000001ff */
[----:B-1----:R-:W-:Y:S02]  /*2ab0*/  MOV R55, R51 ;  /* 0x0000003300377202 */ /* 0x002fe40000000f00 */
[----:B------:R-:W-:Y:S02]  /*2ac0*/  MOV R54, R72 ;  /* 0x0000004800367202 */ /* 0x000fe40000000f00 */
[----:B------:R-:W-:Y:S02]  /*2ad0*/  MOV R52, 0x1f ;  /* 0x0000001f00347802 */ /* 0x000fe40000000f00 */
[----:B------:R-:W-:Y:S02]  /*2ae0*/  MOV R51, 0xffffffff ;  /* 0xffffffff00337802 */ /* 0x000fe40000000f00 */
[----:B------:R-:W-:-:S02]  /*2af0*/  MOV R48, 0x2b10 ;  /* 0x00002b1000307802 */ /* 0x000fc40000000f00 */
[----:B------:R-:W-:Y:S05]  /*2b00*/  CALL.REL.NOINC `($__internal_175_$__cuda_sm70_shflsync_down_p) ;  /* 0x0000020000007944 */ /* 0x000fea0003c00000 */
[----:B------:R-:W-:Y:S01]  /*2b10*/  FADD.FTZ R56, R55, R56 ;  /* 0x0000003837387221 */ /* 0x000fe20000010000 */
[----:B0-----:R-:W-:Y:S01]  /*2b20*/  HFMA2.MMA R53, -RZ, RZ, 0, 1.1920928955078125e-07 ;  /* 0x00000002ff357435 */ /* 0x001fe200000001ff */
[----:B-1----:R-:W-:Y:S01]  /*2b30*/  FADD.FTZ R72, R72, R51 ;  /* 0x0000003348487221 */ /* 0x002fe20000010000 */
[----:B------:R-:W-:-:S02]  /*2b40*/  MOV R52, 0x1f ;  /* 0x0000001f00347802 */ /* 0x000fc40000000f00 */
[----:B------:R-:W-:Y:S02]  /*2b50*/  MOV R51, 0xffffffff ;  /* 0xffffffff00337802 */ /* 0x000fe40000000f00 */
[----:B------:R-:W-:Y:S02]  /*2b60*/  MOV R54, R56 ;  /* 0x0000003800367202 */ /* 0x000fe40000000f00 */
[----:B------:R-:W-:Y:S02]  /*2b70*/  MOV R48, 0x2b90 ;  /* 0x00002b9000307802 */ /* 0x000fe40000000f00 */
[----:B------:R-:W-:Y:S05]  /*2b80*/  CALL.REL.NOINC `($__internal_175_$__cuda_sm70_shflsync_down_p) ;  /* 0x0000018000007944 */ /* 0x000fea0003c00000 */
[----:B0-----:R-:W-:Y:S01]  /*2b90*/  HFMA2.MMA R53, -RZ, RZ, 0, 1.1920928955078125e-07 ;  /* 0x00000002ff357435 */ /* 0x001fe200000001ff */
[----:B-1----:R-:W-:Y:S02]  /*2ba0*/  MOV R55, R51 ;  /* 0x0000003300377202 */ /* 0x002fe40000000f00 */
[----:B------:R-:W-:Y:S02]  /*2bb0*/  MOV R54, R72 ;  /* 0x0000004800367202 */ /* 0x000fe40000000f00 */
[----:B------:R-:W-:Y:S02]  /*2bc0*/  MOV R52, 0x1f ;  /* 0x0000001f00347802 */ /* 0x000fe40000000f00 */
[----:B------:R-:W-:-:S02]  /*2bd0*/  MOV R51, 0xffffffff ;  /* 0xffffffff00337802 */ /* 0x000fc40000000f00 */
[----:B------:R-:W-:Y:S02]  /*2be0*/  MOV R48, 0x2c00 ;  /* 0x00002c0000307802 */ /* 0x000fe40000000f00 */
[----:B------:R-:W-:Y:S05]  /*2bf0*/  CALL.REL.NOINC `($__internal_175_$__cuda_sm70_shflsync_down_p) ;  /* 0x0000011000007944 */ /* 0x000fea0003c00000 */
[----:B------:R-:W-:Y:S01]  /*2c00*/  FADD.FTZ R56, R55, R56 ;  /* 0x0000003837387221 */ /* 0x000fe20000010000 */
[----:B0-----:R-:W-:Y:S01]  /*2c10*/  HFMA2.MMA R53, -RZ, RZ, 0, 5.9604644775390625e-08 ;  /* 0x00000001ff357435 */ /* 0x001fe200000001ff */
[----:B-1----:R-:W-:Y:S01]  /*2c20*/  FADD.FTZ R55, R72, R51 ;  /* 0x0000003348377221 */ /* 0x002fe20000010000 */
[----:B------:R-:W-:Y:S02]  /*2c30*/  MOV R52, 0x1f ;  /* 0x0000001f00347802 */ /* 0x000fe40000000f00 */
[----:B------:R-:W-:Y:S02]  /*2c40*/  MOV R51, 0xffffffff ;  /* 0xffffffff00337802 */ /* 0x000fe40000000f00 */
[----:B------:R-:W-:Y:S02]  /*2c50*/  MOV R54, R56 ;  /* 0x0000003800367202 */ /* 0x000fe40000000f00 */
[----:B------:R-:W-:Y:S02]  /*2c60*/  MOV R48, 0x2c80 ;  /* 0x00002c8000307802 */ /* 0x000fe40000000f00 */
[----:B------:R-:W-:Y:S05]  /*2c70*/  CALL.REL.NOINC `($__internal_175_$__cuda_sm70_shflsync_down_p) ;  /* 0x0000009000007944 */ /* 0x000fea0003c00000 */
[----:B0-----:R-:W-:Y:S01]  /*2c80*/  HFMA2.MMA R53, -RZ, RZ, 0, 5.9604644775390625e-08 ;  /* 0x00000001ff357435 */ /* 0x001fe200000001ff */
[----:B-1----:R-:W-:-:S02]  /*2c90*/  MOV R57, R51 ;  /* 0x0000003300397202 */ /* 0x002fc40000000f00 */
[----:B------:R-:W-:Y:S02]  /*2ca0*/  MOV R54, R55 ;  /* 0x0000003700367202 */ /* 0x000fe40000000f00 */
[----:B------:R-:W-:Y:S02]  /*2cb0*/  MOV R52, 0x1f ;  /* 0x0000001f00347802 */ /* 0x000fe40000000f00 */
[----:B------:R-:W-:Y:S02]  /*2cc0*/  MOV R51, 0xffffffff ;  /* 0xffffffff00337802 */ /* 0x000fe40000000f00 */
[----:B------:R-:W-:Y:S02]  /*2cd0*/  MOV R48, 0x2cf0 ;  /* 0x00002cf000307802 */ /* 0x000fe40000000f00 */
[----:B------:R-:W-:Y:S05]  /*2ce0*/  CALL.REL.NOINC `($__internal_175_$__cuda_sm70_shflsync_down_p) ;  /* 0x0000002000007944 */ /* 0x000fea0003c00000 */
[----:B-1----:R-:W-:Y:S01]  /*2cf0*/  MOV R48, R51 ;  /* 0x0000003300307202 */ /* 0x002fe20000000f00 */
[----:B0-----:R-:W-:Y:S05]  /*2d00*/  BRA `(.L_x_5953) ;  /* 0xffffe6b000007947 */ /* 0x001fea000383ffff */
        .weak           $__internal_175_$__cuda_sm70_shflsync_down_p
        .type           $__internal_175_$__cuda_sm70_shflsync_down_p,@function
        .size           $__internal_175_$__cuda_sm70_shflsync_down_p,(.L_x_6977 - $__internal_175_$__cuda_sm70_shflsync_down_p)
$__internal_175_$__cuda_sm70_shflsync_down_p:
[----:B------:R-:W-:Y:S01]  /*2d10*/  HFMA2.MMA R49, -RZ, RZ, 0, 0 ;  /* 0x00000000ff317435 */ /* 0x000fe200000001ff */
[----:B------:R-:W-:Y:S04]  /*2d20*/  WARPSYNC R51 ;  /* 0x0000003300007348 */ /* 0x000fe80003800000 */
[----:B------:R0:W1:Y:S01]  /*2d30*/  SHFL.DOWN PT, R51, R54, R53, R52 ;  /* 0x0800003536337389 */ /* 0x00006200000e0034 */
[----:B------:R-:W-:Y:S05]  /*2d40*/  RET.REL.NODEC R48 `(_ZN10layer_norm13ln_bwd_kernelINS_13Kernel_traitsI6__halfffffjLj2048ELj1ELj1ELj4ELj16ENS_18Kernel_traits_baseILj2048ES2_ffffjLj128EEEEELb1ELb1ELb0ELb1EEEvNS_9BwdParamsE) ;  /* 0xffffd2b030007950 */ /* 0x000fea0003c3ffff */
.L_x_5954:
        /* <DEDUP_REMOVED lines=11> */
.L_x_6977:


//--------------------- .text._ZN10layer_norm22ln_bwd_finalize_kernelINS_22Kernel_traits_finalizeILj2048E6__halfffffjLb1ELj1024ELj4ENS_18Kernel_traits_baseILj2048ES2_ffffjLj1024EEEEELb1ELb0EEEvNS_9BwdParamsE --------------------------
	.section	.text._ZN10layer_norm22ln_bwd_finalize_kernelINS_22Kernel_traits_finalizeILj2048E6__halfffffjLb1ELj1024ELj4ENS_18Kernel_traits_baseILj2048ES2_ffffjLj1024EEEEELb1ELb0EEEvNS_9BwdParamsE,"ax",@progbits
	.sectioninfo	@"SHI_REGISTERS=32"
	.align	128
        .global         _ZN10layer_norm22ln_bwd_finalize_kernelINS_22Kernel_traits_finalizeILj2048E6__halfffffjLb1ELj1024ELj4ENS_18Kernel_traits_baseILj2048ES2_ffffjLj1024EEEEELb1ELb0EEEvNS_9BwdParamsE
        .type           _ZN10layer_norm22ln_bwd_finalize_kernelINS_22Kernel_traits_finalizeILj2048E6__halfffffjLb1ELj1024ELj4ENS_18Kernel_traits_baseILj2048ES2_ffffjLj1024EEEEELb1ELb0EEEvNS_9BwdParamsE,@function
        .size           _ZN10layer_norm22ln_bwd_finalize_kernelINS_22Kernel_traits_finalizeILj2048E6__halfffffjLb1ELj1024ELj4ENS_18Kernel_traits_baseILj2048ES2_ffffjLj1024EEEEELb1ELb0EEEvNS_9BwdParamsE,(.L_x_6978 - _ZN10layer_norm22ln_bwd_finalize_kernelINS_22Kernel_traits_finalizeILj2048E6__halfffffjLb1ELj1024ELj4ENS_18Kernel_traits_baseILj2048ES2_ffffjLj1024EEEEELb1ELb0EEEvNS_9BwdParamsE)
        .other          _ZN10layer_norm22ln_bwd_finalize_kernelINS_22Kernel_traits_finalizeILj2048E6__halfffffjLb1ELj1024ELj4ENS_18Kernel_traits_baseILj2048ES2_ffffjLj1024EEEEELb1ELb0EEEvNS_9BwdParamsE,@"STO_CUDA_ENTRY STV_DEFAULT"
_ZN10layer_norm22ln_bwd_finalize_kernelINS_22Kernel_traits_finalizeILj2048E6__halfffffjLb1ELj1024ELj4ENS_18Kernel_traits_baseILj2048ES2_ffffjLj1024EEEEELb1ELb0EEEvNS_9BwdParamsE:
.text._ZN10layer_norm22ln_bwd_finalize_kernelINS_22Kernel_traits_finalizeILj2048E6__halfffffjLb1ELj1024ELj4ENS_18Kernel_traits_baseILj2048ES2_ffffjLj1024EEEEELb1ELb0EEEvNS_9BwdParamsE:
        /* <DEDUP_REMOVED lines=19> */
.L_x_5968:
        /* <DEDUP_REMOVED lines=33> */
.L_x_5959:
        /* <DEDUP_REMOVED lines=47> */
.L_x_5958:
[----:B------:R-:W-:Y:S05]  /*0630*/  BSYNC B1 ;  /* 0x0000000000017941 */ /* 0x000fea0003800000 */
.L_x_5957:
        /* <DEDUP_REMOVED lines=29> */
.L_x_5961:
[----:B------:R-:W-:Y:S05]  /*0810*/  BSYNC B1 ;  /* 0x0000000000017941 */ /* 0x000fea0003800000 */
.L_x_5960:
        /* <DEDUP_REMOVED lines=14> */
.L_x_5962:
[----:B------:R-:W-:Y:S05]  /*0900*/  BSYNC B1 ;  /* 0x0000000000017941 */ /* 0x000fea0003800000 */
.L_x_5956:
[----:B------:R-:W-:Y:S05]  /*0910*/  BSYNC B0 ;  /* 0x0000000000007941 */ /* 0x000fea0003800000 */
.L_x_5955:
        /* <DEDUP_REMOVED lines=12> */
.L_x_5969:
        /* <DEDUP_REMOVED lines=27> */
.L_x_5970:
        /* <DEDUP_REMOVED lines=9> */
.L_x_5963:
        /* <DEDUP_REMOVED lines=21> */
.L_x_5967:
[----:B------:R-:W-:Y:S05]  /*0d70*/  BSYNC B0 ;  /* 0x0000000000007941 */ /* 0x000fea0003800000 */
.L_x_5966:
[C---:B------:R-:W-:Y:S02]  /*0d80*/  ISETP.GT.U32.AND P1, PT, R4.reuse, -0x801, PT ;  /* 0xfffff7ff0400780c */ /* 0x040fe40003f24070 */
[----:B------:R-:W-:-:S02]  /*0d90*/  IADD3 R4, R4, 0x800, RZ ;  /* 0x0000080004047810 */ /* 0x000fc40007ffe0ff */
[----:B------:R-:W-:-:S09]  /*0da0*/  IADD3 R5, R5, 0x400, RZ ;  /* 0x0000040005057810 */ /* 0x000fd20007ffe0ff */
[----:B01----:R-:W-:Y:S05]  /*0db0*/  @P1 BRA `(.L_x_5968) ;  /* 0xfffff37000001947 */ /* 0x003fea000383ffff */
[----:B------:R-:W-:Y:S05]  /*0dc0*/  EXIT ;  /* 0x000000000000794d */ /* 0x000fea0003800000 */
.L_x_5964:
[----:B------:R-:W-:Y:S01]  /*0dd0*/  HFMA2.MMA R17, -RZ, RZ, 0, 5.9604644775390625e-08 ;  /* 0x00000001ff117435 */ /* 0x000fe200000001ff */
[----:B---3--:R-:W-:Y:S01]  /*0de0*/  MOV R18, R10 ;  /* 0x0000000a00127202 */ /* 0x008fe20000000f00 */
[----:B------:R-:W-:Y:S01]  /*0df0*/  IMAD.MOV.U32 R14, RZ, RZ, 0x1f ;  /* 0x0000001fff0e7424 */ /* 0x000fe200078e00ff */
[----:B------:R-:W-:Y:S02]  /*0e00*/  MOV R19, 0xffffffff ;  /* 0xffffffff00137802 */ /* 0x000fe40000000f00 */
[----:B------:R-:W-:Y:S02]  /*0e10*/  MOV R8, 0xe30 ;  /* 0x00000e3000087802 */ /* 0x000fe40000000f00 */
[----:B012---:R-:W-:Y:S05]  /*0e20*/  CALL.REL.NOINC `($__internal_176_$__cuda_sm70_shflsync_bfly_p) ;  /* 0x0000059000007944 */ /* 0x007fea0003c00000 */
[----:B01----:R-:W-:Y:S05]  /*0e30*/  BRA `(.L_x_5969) ;  /* 0xfffffba000007947 */ /* 0x003fea000383ffff */
.L_x_5965:
[----:B------:R-:W-:Y:S01]  /*0e40*/  HFMA2.MMA R17, -RZ, RZ, 0, 1.1920928955078125e-07 ;  /* 0x00000002ff117435 */ /* 0x000fe200000001ff */
[----:B------:R-:W-:Y:S01]  /*0e50*/  IMAD.MOV.U32 R14, RZ, RZ, 0x1f ;  /* 0x0000001fff0e7424 */ /* 0x000fe200078e00ff */
[----:B------:R-:W-:Y:S02]  /*0e60*/  MOV R19, 0xffffffff ;  /* 0xffffffff00137802 */ /* 0x000fe40000000f00 */
[----:B------:R-:W-:Y:S02]  /*0e70*/  MOV R8, 0xe90 ;  /* 0x00000e9000087802 */ /* 0x000fe40000000f00 */
[----:B0123--:R-:W-:Y:S05]  /*0e80*/  CALL.REL.NOINC `($__internal_176_$__cuda_sm70_shflsync_bfly_p) ;  /* 0x0000053000007944 */ /* 0x00ffea0003c00000 */
[----:B0-----:R-:W-:Y:S01]  /*0e90*/  HFMA2.MMA R17, -RZ, RZ, 0, 2.384185791015625e-07 ;  /* 0x00000004ff117435 */ /* 0x001fe200000001ff */
[----:B-1----:R-:W-:Y:S01]  /*0ea0*/  FADD.FTZ R18, R18, R14 ;  /* 0x0000000e12127221 */ /* 0x002fe20000010000 */
[----:B------:R-:W-:Y:S01]  /*0eb0*/  MOV R19, 0xffffffff ;  /* 0xffffffff00137802 */ /* 0x000fe20000000f00 */
[----:B------:R-:W-:Y:S01]  /*0ec0*/  IMAD.MOV.U32 R14, RZ, RZ, 0x1f ;  /* 0x0000001fff0e7424 */ /* 0x000fe200078e00ff */
[----:B------:R-:W-:-:S02]  /*0ed0*/  MOV R8, 0xef0 ;  /* 0x00000ef000087802 */ /* 0x000fc40000000f00 */
[----:B------:R-:W-:Y:S05]  /*0ee0*/  CALL.REL.NOINC `($__internal_176_$__cuda_sm70_shflsync_bfly_p) ;  /* 0x000004d000007944 */ /* 0x000fea0003c00000 */
[----:B0-----:R-:W-:Y:S01]  /*0ef0*/  HFMA2.MMA R17, -RZ, RZ, 0, 4.76837158203125e-07 ;  /* 0x00000008ff117435 */ /* 0x001fe200000001ff */
[----:B-1----:R-:W-:Y:S01]  /*0f00*/  FADD.FTZ R18, R18, R14 ;  /* 0x0000000e12127221 */ /* 0x002fe20000010000 */
[----:B------:R-:W-:Y:S01]  /*0f10*/  MOV R19, 0xffffffff ;  /* 0xffffffff00137802 */ /* 0x000fe20000000f00 */
[----:B------:R-:W-:Y:S01]  /*0f20*/  IMAD.MOV.U32 R14, RZ, RZ, 0x1f ;  /* 0x0000001fff0e7424 */ /* 0x000fe200078e00ff */
[----:B------:R-:W-:-:S02]  /*0f30*/  MOV R8, 0xf50 ;  /* 0x00000f5000087802 */ /* 0x000fc40000000f00 */
[----:B------:R-:W-:Y:S05]  /*0f40*/  CALL.REL.NOINC `($__internal_176_$__cuda_sm70_shflsync_bfly_p) ;  /* 0x0000047000007944 */ /* 0x000fea0003c00000 */
[----:B-1----:R-:W-:Y:S01]  /*0f50*/  FADD.FTZ R10, R18, R14 ;  /* 0x0000000e120a7221 */ /* 0x002fe20000010000 */
[----:B0-----:R-:W-:Y:S01]  /*0f60*/  HFMA2.MMA R17, -RZ, RZ, 0, 9.5367431640625e-07 ;  /* 0x00000010ff117435 */ /* 0x001fe200000001ff */
[----:B------:R-:W-:Y:S01]  /*0f70*/  IMAD.MOV.U32 R14, RZ, RZ, 0x1f ;  /* 0x0000001fff0e7424 */ /* 0x000fe200078e00ff */
[----:B------:R-:W-:-:S02]  /*0f80*/  MOV R19, 0xffffffff ;  /* 0xffffffff00137802 */ /* 0x000fc40000000f00 */
[----:B------:R-:W-:Y:S02]  /*0f90*/  MOV R18, R10 ;  /* 0x0000000a00127202 */ /* 0x000fe40000000f00 */
[----:B------:R-:W-:Y:S02]  /*0fa0*/  MOV R8, 0xfc0 ;  /* 0x00000fc000087802 */ /* 0x000fe40000000f00 */
[----:B------:R-:W-:Y:S05]  /*0fb0*/  CALL.REL.NOINC `($__internal_176_$__cuda_sm70_shflsync_bfly_p) ;  /* 0x0000040000007944 */ /* 0x000fea0003c00000 */
[----:B0-----:R-:W-:Y:S01]  /*0fc0*/  HFMA2.MMA R17, -RZ, RZ, 0, 5.9604644775390625e-08 ;  /* 0x00000001ff117435 */ /* 0x001fe200000001ff */
[----:B-1----:R-:W-:Y:S01]  /*0fd0*/  IMAD.MOV.U32 R13, RZ, RZ, R14 ;  /* 0x000000ffff0d7224 */ /* 0x002fe200078e000e */
[----:B------:R-:W-:Y:S01]  /*0fe0*/  MOV R18, R15 ;  /* 0x0000000f00127202 */ /* 0x000fe20000000f00 */
[----:B------:R-:W-:Y:S01]  /*0ff0*/  IMAD.MOV.U32 R14, RZ, RZ, 0x1f ;  /* 0x0000001fff0e7424 */ /* 0x000fe200078e00ff */
[----:B------:R-:W-:Y:S02]  /*1000*/  MOV R19, 0xffffffff ;  /* 0xffffffff00137802 */ /* 0x000fe40000000f00 */
[----:B------:R-:W-:Y:S02]  /*1010*/  MOV R8, 0x1030 ;  /* 0x0000103000087802 */ /* 0x000fe40000000f00 */
[----:B------:R-:W-:Y:S05]  /*1020*/  CALL.REL.NOINC `($__internal_176_$__cuda_sm70_shflsync_bfly_p) ;  /* 0x0000039000007944 */ /* 0x000fea0003c00000 */
[----:B0-----:R-:W-:Y:S01]  /*1030*/  HFMA2.MMA R17, -RZ, RZ, 0, 1.1920928955078125e-07 ;  /* 0x00000002ff117435 */ /* 0x001fe200000001ff */
[----:B-1----:R-:W-:Y:S01]  /*1040*/  FADD.FTZ R18, R15, R14 ;  /* 0x0000000e0f127221 */ /* 0x002fe20000010000 */
[----:B------:R-:W-:Y:S01]  /*1050*/  MOV R19, 0xffffffff ;  /* 0xffffffff00137802 */ /* 0x000fe20000000f00 */
[----:B------:R-:W-:Y:S01]  /*1060*/  IMAD.MOV.U32 R14, RZ, RZ, 0x1f ;  /* 0x0000001fff0e7424 */ /* 0x000fe200078e00ff */
[----:B------:R-:W-:-:S02]  /*1070*/  MOV R8, 0x1090 ;  /* 0x0000109000087802 */ /* 0x000fc40000000f00 */
[----:B------:R-:W-:Y:S05]  /*1080*/  CALL.REL.NOINC `($__internal_176_$__cuda_sm70_shflsync_bfly_p) ;  /* 0x0000033000007944 */ /* 0x000fea0003c00000 */
        /* <DEDUP_REMOVED lines=35> */
[----:B------:R-:W-:Y:S01]  /*12c0*/  IMAD.MOV.U32 R19, RZ, RZ, -0x1 ;  /* 0xffffffffff137424 */ /* 0x000fe200078e00ff */
[----:B------:R-:W-:-:S02]  /*12d0*/  MOV R8, 0x12f0 ;  /* 0x000012f000087802 */ /* 0x000fc40000000f00 */
[----:B------:R-:W-:Y:S05]  /*12e0*/  CALL.REL.NOINC `($__internal_176_$__cuda_sm70_shflsync_bfly_p) ;  /* 0x000000d000007944 */ /* 0x000fea0003c00000 */
[----:B0-----:R-:W-:Y:S01]  /*12f0*/  HFMA2.MMA R17, -RZ, RZ, 0, 4.76837158203125e-07 ;  /* 0x00000008ff117435 */ /* 0x001fe200000001ff */
[----:B-1----:R-:W-:Y:S01]  /*1300*/  FADD.FTZ R18, R18, R14 ;  /* 0x0000000e12127221 */ /* 0x002fe20000010000 */
[----:B------:R-:W-:-:S02]  /*1310*/  MOV R14, 0x1f ;  /* 0x0000001f000e7802 */ /* 0x000fc40000000f00 */
[----:B------:R-:W-:Y:S02]  /*1320*/  MOV R19, 0xffffffff ;  /* 0xffffffff00137802 */ /* 0x000fe40000000f00 */
[----:B------:R-:W-:Y:S02]  /*1330*/  MOV R8, 0x1350 ;  /* 0x0000135000087802 */ /* 0x000fe40000000f00 */
[----:B------:R-:W-:Y:S05]  /*1340*/  CALL.REL.NOINC `($__internal_176_$__cuda_sm70_shflsync_bfly_p) ;  /* 0x0000007000007944 */ /* 0x000fea0003c00000 */
[----:B01----:R-:W-:Y:S01]  /*1350*/  FADD.FTZ R18, R18, R14 ;  /* 0x0000000e12127221 */ /* 0x003fe20000010000 */
[----:B------:R-:W-:Y:S01]  /*1360*/  HFMA2.MMA R14, -RZ, RZ, 0, 1.847743988037109375e-06 ;  /* 0x0000001fff0e7435 */ /* 0x000fe200000001ff */
[----:B------:R-:W-:Y:S01]  /*1370*/  IMAD.MOV.U32 R17, RZ, RZ, 0x10 ;  /* 0x00000010ff117424 */ /* 0x000fe200078e00ff */
[----:B------:R-:W-:Y:S02]  /*1380*/  MOV R19, 0xffffffff ;  /* 0xffffffff00137802 */ /* 0x000fe40000000f00 */
[----:B------:R-:W-:Y:S02]  /*1390*/  MOV R8, 0x13b0 ;  /* 0x000013b000087802 */ /* 0x000fe40000000f00 */
[----:B------:R-:W-:Y:S05]  /*13a0*/  CALL.REL.NOINC `($__internal_176_$__cuda_sm70_shflsync_bfly_p) ;  /* 0x0000001000007944 */ /* 0x000fea0003c00000 */
[----:B01----:R-:W-:Y:S05]  /*13b0*/  BRA `(.L_x_5970) ;  /* 0xfffff7d000007947 */ /* 0x003fea000383ffff */
        .weak           $__internal_176_$__cuda_sm70_shflsync_bfly_p
        .type           $__internal_176_$__cuda_sm70_shflsync_bfly_p,@function
        .size           $__internal_176_$__cuda_sm70_shflsync_bfly_p,(.L_x_6978 - $__internal_176_$__cuda_sm70_shflsync_bfly_p)
$__internal_176_$__cuda_sm70_shflsync_bfly_p:
[----:B------:R-:W-:Y:S01]  /*13c0*/  HFMA2.MMA R9, -RZ, RZ, 0, 0 ;  /* 0x00000000ff097435 */ /* 0x000fe200000001ff */
[----:B------:R-:W-:Y:S04]  /*13d0*/  WARPSYNC R19 ;  /* 0x0000001300007348 */ /* 0x000fe80003800000 */
[----:B------:R0:W1:Y:S01]  /*13e0*/  SHFL.BFLY PT, R14, R18, R17, R14 ;  /* 0x0c000011120e7389 */ /* 0x00006200000e000e */
[----:B------:R-:W-:Y:S05]  /*13f0*/  RET.REL.NODEC R8 `(_ZN10layer_norm22ln_bwd_finalize_kernelINS_22Kernel_traits_finalizeILj2048E6__halfffffjLb1ELj1024ELj4ENS_18Kernel_traits_baseILj2048ES2_ffffjLj1024EEEEELb1ELb0EEEvNS_9BwdParamsE) ;  /* 0xffffec0008007950 */ /* 0x000fea0003c3ffff */
.L_x_5971:
        /* <DEDUP_REMOVED lines=16> */
.L_x_6978:


//--------------------- .text._ZN10layer_norm13ln_bwd_kernelINS_13Kernel_traitsI6__halfffffjLj2048ELj1ELj1ELj4ELj16ENS_18Kernel_traits_baseILj2048ES2_ffffjLj128EEEEELb1ELb1ELb1ELb0EEEvNS_9BwdParamsE --------------------------
	.section	.text._ZN10layer_norm13ln_bwd_kernelINS_13Kernel_traitsI6__halfffffjLj2048ELj1ELj1ELj4ELj16ENS_18Kernel_traits_baseILj2048ES2_ffffjLj128EEEEELb1ELb1ELb1ELb0EEEvNS_9BwdParamsE,"ax",@progbits
	.sectioninfo	@"SHI_REGISTERS=174"
	.align	128
        .global         _ZN10layer_norm13ln_bwd_kernelINS_13Kernel_traitsI6__halfffffjLj2048ELj1ELj1ELj4ELj16ENS_18Kernel_traits_baseILj2048ES2_ffffjLj128EEEEELb1ELb1ELb1ELb0EEEvNS_9BwdParamsE
        .type           _ZN10layer_norm13ln_bwd_kernelINS_13Kernel_traitsI6__halfffffjLj2048ELj1ELj1ELj4ELj16ENS_18Kernel_traits_baseILj2048ES2_ffffjLj128EEEEELb1ELb1ELb1ELb0EEEvNS_9BwdParamsE,@function
        .size           _ZN10layer_norm13ln_bwd_kernelINS_13Kernel_traitsI6__halfffffjLj2048ELj1ELj1ELj4ELj16ENS_18Kernel_traits_baseILj2048ES2_ffffjLj128EEEEELb1ELb1ELb1ELb0EEEvNS_9BwdParamsE,(.L_x_6979 - _ZN10layer_norm13ln_bwd_kernelINS_13Kernel_traitsI6__halfffffjLj2048ELj1ELj1ELj4ELj16ENS_18Kernel_traits_baseILj2048ES2_ffffjLj128EEEEELb1ELb1ELb1ELb0EEEvNS_9BwdParamsE)
        .other          _ZN10layer_norm13ln_bwd_kernelINS_13Kernel_traitsI6__halfffffjLj2048ELj1ELj1ELj4ELj16ENS_18Kernel_traits_baseILj2048ES2_ffffjLj128EEEEELb1ELb1ELb1ELb0EEEvNS_9BwdParamsE,@"STO_CUDA_ENTRY STV_DEFAULT"
_ZN10layer_norm13ln_bwd_kernelINS_13Kernel_traitsI6__halfffffjLj2048ELj1ELj1ELj4ELj16ENS_18Kernel_traits_baseILj2048ES2_ffffjLj128EEEEELb1ELb1ELb1ELb0EEEvNS_9BwdParamsE:
.text._ZN10layer_norm13ln_bwd_kernelINS_13Kernel_traitsI6__halfffffjLj2048ELj1ELj1ELj4ELj16ENS_18Kernel_traits_baseILj2048ES2_ffffjLj128EEEEELb1ELb1ELb1ELb0EEEvNS_9BwdParamsE:
        /* <DEDUP_REMOVED lines=16> */
[----:B------:R-:W-:Y:S02]  /*0100*/  @P1 IMAD.MOV.U32 R29, RZ, RZ, 0x8 ;  /* 0x00000008ff1d1424 */ /* 0x000fe400078e00ff */
[----:B------:R-:W-:Y:S01]  /*0110*/  @P2 MOV R33, 0x8 ;  /* 0x0000000800212802 */ /* 0x000fe20000000f00 */
[----:B------:R-:W-:Y:S01]  /*0120*/  @P0 IMAD.WIDE.U32 R6, R26, R11, c[0x0][0x1b0] ;  /* 0x00006c001a060625 */ /* 0x000fe200078e000b */
[----:B------:R-:W-:-:S03]  /*0130*/  @P3 MOV R27, 0x8 ;  /* 0x00000008001b3802 */ /* 0x000fc60000000f00 */
[C---:B------:R-:W-:Y:S01]  /*0140*/  @P0 IMAD.WIDE.U32 R10, R26.reuse, R11, c[0x0][0x1c8] ;  /* 0x000072001a0a0625 */ /* 0x040fe200078e000b */
[----:B------:R1:W5:Y:S01]  /*0150*/  @P0 LDG.E.64 R8, [R6.64] ;  /* 0x0000000406080981 */ /* 0x000362000c1e1b00 */
[----:B------:R-:W-:-:S03]  /*0160*/  @P0 LOP3.LUT R26, R26, 0x80, RZ, 0xfc, !PT ;  /* 0x000000801a1a0812 */ /* 0x000fc600078efcff */
[----:B------:R1:W5:Y:S02]  /*0170*/  @P0 LDG.E.64 R12, [R10.64] ;  /* 0x000000040a0c0981 */ /* 0x000364000c1e1b00 */
[----:B------:R-:W-:-:S04]  /*0180*/  @P1 IMAD.WIDE.U32 R22, R26, R29, c[0x0][0x1b0] ;  /* 0x00006c001a161625 */ /* 0x000fc800078e001d */
[C---:B------:R-:W-:Y:S01]  /*0190*/  @P1 IMAD.WIDE.U32 R28, R26.reuse, R29, c[0x0][0x1c8] ;  /* 0x000072001a1c1625 */ /* 0x040fe200078e001d */
[----:B------:R-:W-:Y:S01]  /*01a0*/  @P1 IADD3 R26, R26, 0x80, RZ ;  /* 0x000000801a1a1810 */ /* 0x000fe20007ffe0ff */
[----:B------:R2:W5:Y:S04]  /*01b0*/  @P1 LDG.E.64 R14, [R22.64] ;  /* 0x00000004160e1981 */ /* 0x000568000c1e1b00 */
[CC--:B------:R-:W-:Y:S01]  /*01c0*/  @P2 IMAD.WIDE.U32 R30, R26.reuse, R33.reuse, c[0x0][0x1b0] ;  /* 0x00006c001a1e2625 */ /* 0x0c0fe200078e0021 */
[----:B0-----:R-:W-:Y:S01]  /*01d0*/  LEA.HI R126, R127, UR6, RZ, 0x19 ;  /* 0x000000067f7e7c11 */ /* 0x001fe2000f8fc8ff */
        /* <DEDUP_REMOVED lines=14> */
[----:B0-----:R-:W-:Y:S01]  /*02c0*/  CS2R R24, SRZ ;  /* 0x0000000000187805 */ /* 0x001fe2000001ff00 */
[----:B------:R-:W-:Y:S01]  /*02d0*/  CS2R R28, SRZ ;  /* 0x00000000001c7805 */ /* 0x000fe2000001ff00 */
[----:B---3--:R-:W-:Y:S01]  /*02e0*/  CS2R R30, SRZ ;  /* 0x00000000001e7805 */ /* 0x008fe2000001ff00 */
[----:B----4-:R-:W-:Y:S01]  /*02f0*/  CS2R R32, SRZ ;  /* 0x0000000000207805 */ /* 0x010fe2000001ff00 */
        /* <DEDUP_REMOVED lines=17> */
[----:B------:R-:W0:Y:S01]  /*0410*/  LDC.U8 R125, c[0x0][0x1f0] ;  /* 0x00007c00ff7d7b82 */ /* 0x000e220000000000 */
[----:B-----5:R-:W-:Y:S01]  /*0420*/  MOV R115, R18 ;  /* 0x0000001200737202 */ /* 0x020fe20000000f00 */
[--C-:B------:R-:W-:Y:S01]  /*0430*/  IMAD.MOV.U32 R113, RZ, RZ, R19.reuse ;  /* 0x000000ffff717224 */ /* 0x100fe200078e0013 */
[----:B------:R-:W-:Y:S01]  /*0440*/  SHF.R.U64 R116, R18, 0x10, R19 ;  /* 0x0000001012747819 */ /* 0x000fe20000001213 */
[----:B------:R-:W-:Y:S01]  /*0450*/  IMAD.MOV.U32 R121, RZ, RZ, R9 ;  /* 0x000000ffff797224 */ /* 0x000fe200078e0009 */
[----:B------:R-:W-:Y:S01]  /*0460*/  SHF.R.U32.HI R114, RZ, 0x10, R19 ;  /* 0x00000010ff727819 */ /* 0x000fe20000011613 */
[----:B------:R-:W-:Y:S01]  /*0470*/  IMAD.MOV.U32 R106, RZ, RZ, R13 ;  /* 0x000000ffff6a7224 */ /* 0x000fe200078e000d */
[--C-:B------:R-:W-:Y:S01]  /*0480*/  SHF.R.U64 R124, R8, 0x10, R9.reuse ;  /* 0x00000010087c7819 */ /* 0x100fe20000001209 */
[----:B------:R-:W-:Y:S01]  /*0490*/  IMAD.MOV.U32 R21, RZ, RZ, RZ ;  /* 0x000000ffff157224 */ /* 0x000fe200078e00ff */
[----:B------:R-:W-:Y:S01]  /*04a0*/  SHF.R.U32.HI R122, RZ, 0x10, R9 ;  /* 0x00000010ff7a7819 */ /* 0x000fe20000011609 */
[----:B------:R-:W-:Y:S01]  /*04b0*/  HADD2.F32 R121, -RZ, R121.H0_H0 ;  /* 0x20000079ff797230 */ /* 0x000fe20000004100 */
[----:B------:R-:W-:Y:S01]  /*04c0*/  MOV R119, R14 ;  /* 0x0000000e00777202 */ /* 0x000fe20000000f00 */
[----:B------:R-:W-:Y:S01]  /*04d0*/  HADD2.F32 R124, -RZ, R124.H0_H0 ;  /* 0x2000007cff7c7230 */ /* 0x000fe20000004100 */
[----:B------:R-:W-:Y:S01]  /*04e0*/  SHF.R.U64 R120, R14, 0x10, R15 ;  /* 0x000000100e787819 */ /* 0x000fe2000000120f */
[----:B------:R-:W-:Y:S01]  /*04f0*/  IMAD.MOV.U32 R14, RZ, RZ, R65 ;  /* 0x000000ffff0e7224 */ /* 0x000fe200078e0041 */
        /* <DEDUP_REMOVED lines=16> */
[----:B------:R-:W-:Y:S01]  /*0600*/  MOV R123, R8 ;  /* 0x00000008007b7202 */ /* 0x000fe20000000f00 */
[----:B------:R-:W-:Y:S01]  /*0610*/  HFMA2.MMA R8, -RZ, RZ, 0, 5.9604644775390625e-08 ;  /* 0x00000001ff087435 */ /* 0x000fe200000001ff */
        /* <DEDUP_REMOVED lines=33> */
[----:B0-----:R-:W-:Y:S02]  /*0830*/  HADD2.F32 R9, -RZ, R9.H0_H0 ;  /* 0x20000009ff097230 */ /* 0x001fe40000004100 */
.L_x_6064:
        /* <DEDUP_REMOVED lines=18> */
[----:B------:R-:W-:Y:S01]  /*0960*/  HFMA2.MMA R102, -RZ, RZ, 0, 0 ;  /* 0x00000000ff667435 */ /* 0x000fe200000001ff */
[----:B------:R-:W-:Y:S01]  /*0970*/  BSSY B1, `(.L_x_5975) ;  /* 0x000000f000017945 */ /* 0x000fe20003800000 */
[----:B------:R-:W-:-:S10]  /*0980*/  IMAD.MOV.U32 R100, RZ, RZ, R130 ;  /* 0x000000ffff647224 */ /* 0x000fd400078e0082 */
[----:B------:R-:W-:-:S05]  /*0990*/  @P4 IADD3 R96, R6, -0x1, RZ ;  /* 0xffffffff06604810 */ /* 0x000fca0007ffe0ff */
[----:B------:R-:W-:-:S05]  /*09a0*/  @P4 IMAD R96, R96, c[0x0][0x168], RZ ;  /* 0x00005a0060604a24 */ /* 0x000fca00078e02ff */
[----:B------:R-:W-:-:S04]  /*09b0*/  @P4 SHF.R.S32.HI R97, RZ, 0x1f, R96 ;  /* 0x0000001fff614819 */ /* 0x000fc80000011460 */
[----:B------:R-:W-:-:S04]  /*09c0*/  @P4 LEA.HI R97, R97, R96, RZ, 0x2 ;  /* 0x0000006061614211 */ /* 0x000fc800078f10ff */
[----:B------:R-:W-:Y:S01]  /*09d0*/  @P4 LEA.HI.SX32 R102, R97, R168, 0x1e ;  /* 0x000000a861664211 */ /* 0x000fe200078ff2ff */
[----:B------:R-:W-:Y:S05]  /*09e0*/  @!P0 BRA `(.L_x_5976) ;  /* 0x0000007000008947 */ /* 0x000fea0003800000 */
[----:B------:R-:W-:-:S04]  /*09f0*/  ISETP.NE.U32.AND P4, PT, RZ, c[0x0][0x218], PT ;  /* 0x00008600ff007a0c */ /* 0x000fc80003f85070 */
[----:B------:R-:W-:Y:S01]  /*0a00*/  ISETP.NE.AND.EX P4, PT, RZ, c[0x0][0x21c], PT, P4 ;  /* 0x00008700ff007a0c */ /* 0x000fe20003f85340 */
[----:B------:R-:W-:-:S05]  /*0a10*/  IMAD.WIDE.U32 R96, R102, R163, c[0x0][0x190] ;  /* 0x0000640066607625 */ /* 0x000fca00078e00a3 */
[----:B------:R0:W5:Y:S07]  /*0a20*/  LDG.E R5, [R96.64] ;  /* 0x0000000460057981 */ /* 0x00016e000c1e1900 */
[----:B------:R0:W5:Y:S01]  /*0a30*/  @P4 LDG.E.128 R64, [R170.64] ;  /* 0x00000004aa404981 */ /* 0x000162000c1e1d00 */
[----:B------:R-:W-:Y:S02]  /*0a40*/  IADD3 R102, R102, 0x80, RZ ;  /* 0x0000008066667810 */ /* 0x000fe40007ffe0ff */
[----:B------:R-:W-:-:S02]  /*0a50*/  IADD3 R100, R130, 0x80, RZ ;  /* 0x0000008082647810 */ /* 0x000fc40007ffe0ff */
.L_x_5976:
[----:B------:R-:W-:Y:S05]  /*0a60*/  BSYNC B1 ;  /* 0x0000000000017941 */ /* 0x000fea0003800000 */
.L_x_5975:
[----:B------:R-:W-:Y:S01]  /*0a70*/  BSSY B1, `(.L_x_5977) ;  /* 0x000000a000017945 */ /* 0x000fe20003800000 */
[----:B------:R-:W-:Y:S05]  /*0a80*/  @!P1 BRA `(.L_x_5978) ;  /* 0x0000008000009947 */ /* 0x000fea0003800000 */
[----:B------:R-:W-:-:S04]  /*0a90*/  ISETP.NE.U32.AND P4, PT, RZ, c[0x0][0x218], PT ;  /* 0x00008600ff007a0c */ /* 0x000fc80003f85070 */
[----:B------:R-:W-:Y:S01]  /*0aa0*/  ISETP.NE.AND.EX P4, PT, RZ, c[0x0][0x21c], PT, P4 ;  /* 0x00008700ff007a0c */ /* 0x000fe20003f85340 */
[----:B0-----:R-:W-:-:S05]  /*0ab0*/  IMAD.WIDE.U32 R96, R102, R163, c[0x0][0x190] ;  /* 0x0000640066607625 */ /* 0x001fca00078e00a3 */
[----:B------:R0:W5:Y:S07]  /*0ac0*/  LDG.E R4, [R96.64] ;  /* 0x0000000460047981 */ /* 0x00016e000c1e1900 */
[----:B------:R-:W-:-:S05]  /*0ad0*/  @P4 IMAD.WIDE.U32 R98, R100, R129, c[0x0][0x218] ;  /* 0x0000860064624625 */ /* 0x000fca00078e0081 */
[----:B------:R0:W5:Y:S01]  /*0ae0*/  @P4 LDG.E.128 R68, [R98.64] ;  /* 0x0000000462444981 */ /* 0x000162000c1e1d00 */
[----:B------:R-:W-:Y:S02]  /*0af0*/  IADD3 R102, R102, 0x80, RZ ;  /* 0x0000008066667810 */ /* 0x000fe40007ffe0ff */
[----:B------:R-:W-:Y:S02]  /*0b00*/  IADD3 R100, R100, 0x80, RZ ;  /* 0x0000008064647810 */ /* 0x000fe40007ffe0ff */
.L_x_5978:
[----:B------:R-:W-:Y:S05]  /*0b10*/  BSYNC B1 ;  /* 0x0000000000017941 */ /* 0x000fea0003800000 */
.L_x_5977:
        /* <DEDUP_REMOVED lines=10> */
.L_x_5980:
[----:B------:R-:W-:Y:S05]  /*0bc0*/  BSYNC B1 ;  /* 0x0000000000017941 */ /* 0x000fea0003800000 */
.L_x_5979:
[----:B------:R-:W-:Y:S01]  /*0bd0*/  ISETP.GE.U32.AND P4, PT, R2, 0x200, PT ;  /* 0x000002000200780c */ /* 0x000fe20003f86070 */
[----:B------:R-:W-:-:S12]  /*0be0*/  CS2R R166, SRZ ;  /* 0x0000000000a67805 */ /* 0x000fd8000001ff00 */
[----:B------:R-:W-:Y:S05]  /*0bf0*/  @!P4 BRA `(.L_x_5981) ;  /* 0x00000c500000c947 */ /* 0x000fea0003800000 */
[----:B------:R-:W-:-:S04]  /*0c00*/  ISETP.NE.U32.AND P4, PT, RZ, c[0x0][0x218], PT ;  /* 0x00008600ff007a0c */ /* 0x000fc80003f85070 */
[----:B------:R-:W-:Y:S01]  /*0c10*/  ISETP.NE.AND.EX P4, PT, RZ, c[0x0][0x21c], PT, P4 ;  /* 0x00008700ff007a0c */ /* 0x000fe20003f85340 */
[----:B------:R-:W-:-:S05]  /*0c20*/  IMAD.WIDE.U32 R102, R102, R163, c[0x0][0x190] ;  /* 0x0000640066667625 */ /* 0x000fca00078e00a3 */
[----:B------:R1:W5:Y:S07]  /*0c30*/  LDG.E R0, [R102.64] ;  /* 0x0000000466007981 */ /* 0x00036e000c1e1900 */
[----:B0-----:R-:W-:-:S05]  /*0c40*/  @P4 IMAD.WIDE.U32 R96, R100, R129, c[0x0][0x218] ;  /* 0x0000860064604625 */ /* 0x001fca00078e0081 */
[----:B------:R1:W5:Y:S01]  /*0c50*/  @P4 LDG.E.128 R76, [R96.64] ;  /* 0x00000004604c4981 */ /* 0x000362000c1e1d00 */
[----:B------:R-:W-:Y:S01]  /*0c60*/  MOV R166, RZ ;  /* 0x000000ff00a67202 */ /* 0x000fe20000000f00 */
[----:B------:R-:W-:Y:S05]  /*0c70*/  BRA `(.L_x_5981) ;  /* 0x00000bd000007947 */ /* 0x000fea0003800000 */
.L_x_5974:
[----:B0----5:R-:W-:Y:S01]  /*0c80*/  ISETP.GE.AND P4, PT, R6, 0x1, PT ;  /* 0x000000010600780c */ /* 0x021fe20003f86270 */
[----:B------:R-:W-:Y:S01]  /*0c90*/  HFMA2.MMA R164, -RZ, RZ, 0, 0 ;  /* 0x00000000ffa47435 */ /* 0x000fe200000001ff */
[----:B------:R-:W-:-:S05]  /*0ca0*/  IADD3 R98, R98, -0x1, RZ ;  /* 0xffffffff62627810 */ /* 0x000fca0007ffe0ff */
[----:B------:R-:W-:-:S05]  /*0cb0*/  IMAD R98, R98, c[0x0][0x168], RZ ;  /* 0x00005a0062627a24 */ /* 0x000fca00078e02ff */
[----:B------:R-:W-:Y:S02]  /*0cc0*/  SHF.R.S32.HI R97, RZ, 0x1f, R98 ;  /* 0x0000001fff617819 */ /* 0x000fe40000011462 */
[----:B------:R-:W-:Y:S02]  /*0cd0*/  @P4 IADD3 R96, R6, -0x1, RZ ;  /* 0xffffffff06604810 */ /* 0x000fe40007ffe0ff */
[----:B------:R-:W-:-:S03]  /*0ce0*/  LEA.HI R97, R97, R98, RZ, 0x2 ;  /* 0x0000006261617211 */ /* 0x000fc600078f10ff */
[----:B------:R-:W-:-:S05]  /*0cf0*/  @P4 IMAD R96, R96, c[0x0][0x168], RZ ;  /* 0x00005a0060604a24 */ /* 0x000fca00078e02ff */
[----:B------:R-:W-:-:S04]  /*0d00*/  @P4 SHF.R.S32.HI R99, RZ, 0x1f, R96 ;  /* 0x0000001fff634819 */ /* 0x000fc80000011460 */
[----:B------:R-:W-:-:S04]  /*0d10*/  @P4 LEA.HI R99, R99, R96, RZ, 0x2 ;  /* 0x0000006063634211 */ /* 0x000fc800078f10ff */
[-C--:B------:R-:W-:Y:S02]  /*0d20*/  @P4 LEA.HI.SX32 R164, R99, R168.reuse, 0x1e ;  /* 0x000000a863a44211 */ /* 0x080fe400078ff2ff */
[----:B------:R-:W-:Y:S01]  /*0d30*/  LEA.HI.SX32 R168, R97, R168, 0x1e ;  /* 0x000000a861a87211 */ /* 0x000fe200078ff2ff */
[----:B------:R-:W-:-:S06]  /*0d40*/  IMAD.WIDE R96, R126, R163, c[0x0][0x1a0] ;  /* 0x000068007e607625 */ /* 0x000fcc00078e02a3 */
[----:B------:R-:W2:Y:S01]  /*0d50*/  LDG.E R96, [R96.64] ;  /* 0x0000000460607981 */ /* 0x000ea2000c1e1900 */
[----:B------:R-:W-:Y:S01]  /*0d60*/  ISETP.NE.AND P4, PT, R125, RZ, PT ;  /* 0x000000ff7d00720c */ /* 0x000fe20003f85270 */
[----:B------:R-:W-:Y:S01]  /*0d70*/  BSSY B1, `(.L_x_5982) ;  /* 0x000002d000017945 */ /* 0x000fe20003800000 */
[----:B------:R-:W-:Y:S01]  /*0d80*/  CS2R R166, SRZ ;  /* 0x0000000000a67805 */ /* 0x000fe2000001ff00 */
[----:B------:R-:W-:Y:S02]  /*0d90*/  MOV R165, R130 ;  /* 0x0000008200a57202 */ /* 0x000fe40000000f00 */
        /* <DEDUP_REMOVED lines=9> */
[----:B------:R-:W-:-:S05]  /*0e30*/  IMAD.WIDE.U32 R160, R164, R163, c[0x0][0x190] ;  /* 0x00006400a4a07625 */ /* 0x000fca00078e00a3 */
[----:B------:R1:W5:Y:S01]  /*0e40*/  LDG.E R5, [R160.64] ;  /* 0x00000004a0057981 */ /* 0x000362000c1e1900 */
[----:B------:R-:W-:Y:S02]  /*0e50*/  IADD3 R164, R164, 0x80, RZ ;  /* 0x00000080a4a47810 */ /* 0x000fe40007ffe0ff */
[----:B------:R-:W-:Y:S02]  /*0e60*/  IADD3 R168, R168, 0x80, RZ ;  /* 0x00000080a8a87810 */ /* 0x000fe40007ffe0ff */
[----:B------:R-:W-:Y:S01]  /*0e70*/  IADD3 R165, R130, 0x80, RZ ;  /* 0x0000008082a57810 */ /* 0x000fe20007ffe0ff */
[C---:B--2---:R-:W-:Y:S02]  /*0e80*/  FADD.FTZ R138, -R128.reuse, R96 ;  /* 0x00000060808a7221 */ /* 0x044fe40000010100 */
[----:B------:R-:W-:Y:S02]  /*0e90*/  FADD.FTZ R146, -R128, R97 ;  /* 0x0000006180927221 */ /* 0x000fe40000010100 */
[----:B------:R-:W-:-:S02]  /*0ea0*/  FMUL.FTZ R135, R7, R138 ;  /* 0x0000008a07877220 */ /* 0x000fc40000410000 */
[C---:B------:R-:W-:Y:S02]  /*0eb0*/  FADD.FTZ R96, -R128.reuse, R99 ;  /* 0x0000006380607221 */ /* 0x040fe40000010100 */
[----:B------:R-:W-:Y:S02]  /*0ec0*/  FMUL.FTZ R138, R7, R146 ;  /* 0x00000092078a7220 */ /* 0x000fe40000410000 */
[----:B---3--:R-:W-:Y:S02]  /*0ed0*/  FMUL.FTZ R146, R123, R100 ;  /* 0x000000647b927220 */ /* 0x008fe40000410000 */
[----:B-1----:R-:W-:Y:S02]  /*0ee0*/  FMUL.FTZ R160, R7, R96 ;  /* 0x0000006007a07220 */ /* 0x002fe40000410000 */
[----:B------:R-:W-:Y:S02]  /*0ef0*/  FADD.FTZ R98, -R128, R98 ;  /* 0x0000006280627221 */ /* 0x000fe40000010100 */
[----:B------:R-:W-:-:S02]  /*0f00*/  FMUL.FTZ R153, R124, R101 ;  /* 0x000000657c997220 */ /* 0x000fc40000410000 */
[----:B------:R-:W-:Y:S02]  /*0f10*/  FADD.FTZ R96, RZ, R146 ;  /* 0x00000092ff607221 */ /* 0x000fe40000010000 */
[----:B------:R-:W-:Y:S02]  /*0f20*/  FFMA.FTZ R97, R135, R146, RZ ;  /* 0x0000009287617223 */ /* 0x000fe400000100ff */
        /* <DEDUP_REMOVED lines=17> */
.L_x_5983:
[----:B0-----:R-:W-:Y:S05]  /*1040*/  BSYNC B1 ;  /* 0x0000000000017941 */ /* 0x001fea0003800000 */
.L_x_5982:
[----:B------:R-:W-:Y:S01]  /*1050*/  BSSY B1, `(.L_x_5984) ;  /* 0x000002b000017945 */ /* 0x000fe20003800000 */
[----:B------:R-:W-:Y:S05]  /*1060*/  @!P1 BRA `(.L_x_5985) ;  /* 0x0000029000009947 */ /* 0x000fea0003800000 */
[----:B------:R-:W-:Y:S01]  /*1070*/  IMAD.WIDE.U32 R96, R165, R129, c[0x0][0x188] ;  /* 0x00006200a5607625 */ /* 0x000fe200078e0081 */
[----:B------:R-:W-:-:S03]  /*1080*/  ISETP.NE.U32.AND P4, PT, RZ, c[0x0][0x218], PT ;  /* 0x00008600ff007a0c */ /* 0x000fc60003f85070 */
[-C--:B------:R-:W-:Y:S01]  /*1090*/  IMAD.WIDE.U32 R100, R168, R129.reuse, c[0x0][0x208] ;  /* 0x00008200a8647625 */ /* 0x080fe200078e0081 */
[----:B------:R-:W-:Y:S01]  /*10a0*/  ISETP.NE.AND.EX P4, PT, RZ, c[0x0][0x21c], PT, P4 ;  /* 0x00008700ff007a0c */ /* 0x000fe20003f85340 */
[----:B------:R-:W2:Y:S04]  /*10b0*/  LDG.E.128 R96, [R96.64] ;  /* 0x0000000460607981 */ /* 0x000ea8000c1e1d00 */
[----:B------:R-:W3:Y:S08]  /*10c0*/  LDG.E.128 R100, [R100.64] ;  /* 0x0000000464647981 */ /* 0x000ef0000c1e1d00 */
[----:B------:R-:W-:-:S05]  /*10d0*/  @P4 IMAD.WIDE.U32 R170, R165, R129, c[0x0][0x218] ;  /* 0x00008600a5aa4625 */ /* 0x000fca00078e0081 */
        /* <DEDUP_REMOVED lines=9> */
[----:B------:R-:W-:Y:S02]  /*1170*/  FMUL.FTZ R136, R7, R144 ;  /* 0x0000009007887220 */ /* 0x000fe40000410000 */
[----:B---3--:R-:W-:Y:S02]  /*1180*/  FMUL.FTZ R144, R119, R100 ;  /* 0x0000006477907220 */ /* 0x008fe40000410000 */
[----:B------:R-:W-:Y:S02]  /*1190*/  FADD.FTZ R98, -R128, R98 ;  /* 0x0000006280627221 */ /* 0x000fe40000010100 */
[----:B------:R-:W-:Y:S02]  /*11a0*/  FMUL.FTZ R151, R120, R101 ;  /* 0x0000006578977220 */ /* 0x000fe40000410000 */
[----:B------:R-:W-:Y:S02]  /*11b0*/  FADD.FTZ R96, R167, R144 ;  /* 0x00000090a7607221 */ /* 0x000fe40000010000 */
[----:B------:R-:W-:-:S02]  /*11c0*/  FFMA.FTZ R166, R133, R144, R166 ;  /* 0x0000009085a67223 */ /* 0x000fc400000100a6 */
[----:B------:R-:W-:Y:S02]  /*11d0*/  FADD.FTZ R156, -R128, R99 ;  /* 0x00000063809c7221 */ /* 0x000fe40000010100 */
[----:B------:R-:W-:Y:S02]  /*11e0*/  FMUL.FTZ R143, R7, R98 ;  /* 0x00000062078f7220 */ /* 0x000fe40000410000 */
[----:B-1----:R-:W-:Y:S02]  /*11f0*/  FMUL.FTZ R158, R117, R102 ;  /* 0x00000066759e7220 */ /* 0x002fe40000410000 */
        /* <DEDUP_REMOVED lines=16> */
.L_x_5985:
[----:B0-----:R-:W-:Y:S05]  /*1300*/  BSYNC B1 ;  /* 0x0000000000017941 */ /* 0x001fea0003800000 */
.L_x_5984:
        /* <DEDUP_REMOVED lines=21> */
[----:B-1----:R-:W-:Y:S02]  /*1460*/  FMUL.FTZ R149, R116, R101 ;  /* 0x0000006574957220 */ /* 0x002fe40000410000 */
        /* <DEDUP_REMOVED lines=21> */
.L_x_5987:
[----:B0-----:R-:W-:Y:S05]  /*15c0*/  BSYNC B1 ;  /* 0x0000000000017941 */ /* 0x001fea0003800000 */
.L_x_5986:
[----:B------:R-:W-:-:S13]  /*15d0*/  ISETP.GE.U32.AND P4, PT, R2, 0x200, PT ;  /* 0x000002000200780c */ /* 0x000fda0003f86070 */
[----:B------:R-:W-:Y:S05]  /*15e0*/  @!P4 BRA `(.L_x_5981) ;  /* 0x000002600000c947 */ /* 0x000fea0003800000 */
[----:B------:R-:W-:Y:S01]  /*15f0*/  IMAD.WIDE.U32 R96, R165, R129, c[0x0][0x188] ;  /* 0x00006200a5607625 */ /* 0x000fe200078e0081 */
[----:B------:R-:W-:-:S03]  /*1600*/  ISETP.NE.U32.AND P4, PT, RZ, c[0x0][0x218], PT ;  /* 0x00008600ff007a0c */ /* 0x000fc60003f85070 */
[----:B------:R-:W-:Y:S02]  /*1610*/  IMAD.WIDE.U32 R100, R168, R129, c[0x0][0x208] ;  /* 0x00008200a8647625 */ /* 0x000fe400078e0081 */
[----:B------:R-:W2:Y:S01]  /*1620*/  LDG.E.128 R96, [R96.64] ;  /* 0x0000000460607981 */ /* 0x000ea2000c1e1d00 */
[----:B------:R-:W-:-:S03]  /*1630*/  ISETP.NE.AND.EX P4, PT, RZ, c[0x0][0x21c], PT, P4 ;  /* 0x00008700ff007a0c */ /* 0x000fc60003f85340 */
[----:B------:R-:W3:Y:S10]  /*1640*/  LDG.E.128 R100, [R100.64] ;  /* 0x0000000464647981 */ /* 0x000ef4000c1e1d00 */
[----:B------:R-:W-:-:S04]  /*1650*/  @P4 IMAD.WIDE.U32 R140, R165, R129, c[0x0][0x218] ;  /* 0x00008600a58c4625 */ /* 0x000fc800078e0081 */
[----:B------:R-:W-:Y:S01]  /*1660*/  IMAD.WIDE.U32 R164, R164, R163, c[0x0][0x190] ;  /* 0x00006400a4a47625 */ /* 0x000fe200078e00a3 */
[----:B------:R3:W5:Y:S04]  /*1670*/  @P4 LDG.E.128 R76, [R140.64] ;  /* 0x000000048c4c4981 */ /* 0x000768000c1e1d00 */
[----:B------:R0:W5:Y:S01]  /*1680*/  LDG.E R0, [R164.64] ;  /* 0x00000004a4007981 */ /* 0x000162000c1e1900 */
        /* <DEDUP_REMOVED lines=28> */
.L_x_5981:
[----:B0-----:R-:W-:Y:S05]  /*1850*/  BSYNC B0 ;  /* 0x0000000000007941 */ /* 0x001fea0003800000 */
.L_x_5973:
[----:B------:R-:W-:Y:S02]  /*1860*/  LOP3.LUT P5, RZ, R8, 0xff, RZ, 0xc0, !PT ;  /* 0x000000ff08ff7812 */ /* 0x000fe400078ac0ff */
[----:B-1----:R-:W-:Y:S02]  /*1870*/  SHF.R.U32.HI R96, RZ, 0x5, R127 ;  /* 0x00000005ff607819 */ /* 0x002fe4000001167f */
[----:B------:R-:W-:Y:S02]  /*1880*/  LOP3.LUT P4, RZ, R127, 0x1f, RZ, 0xc0, !PT ;  /* 0x0000001f7fff7812 */ /* 0x000fe4000788c0ff */
[----:B------:R-:W-:-:S07]  /*1890*/  LOP3.LUT R163, R96, 0x7fffffc, RZ, 0xc0, !PT ;  /* 0x07fffffc60a37812 */ /* 0x000fce00078ec0ff */
[----:B------:R-:W-:Y:S01]  /*18a0*/  @!P5 IADD3 R163, R163, 0x4, RZ ;  /* 0x00000004a3a3d810 */ /* 0x000fe20007ffe0ff */
[----:B------:R-:W-:Y:S05]  /*18b0*/  BRA.DIV ~URZ, `(.L_x_5988) ;  /* 0x000023427f007947 */ /* 0x000fea000b800000 */
[----:B------:R0:W1:Y:S02]  /*18c0*/  SHFL.DOWN PT, R128, R167, 0x10, 0x1f ;  /* 0x0a001f00a7807f89 */ /* 0x00006400000e0000 */
.L_x_6065:
        /* <DEDUP_REMOVED lines=18> */
.L_x_6066:
        /* <DEDUP_REMOVED lines=36> */
.L_x_5993:
[----:B------:R-:W-:Y:S05]  /*1c30*/  BSYNC B1 ;  /* 0x0000000000017941 */ /* 0x000fea0003800000 */
.L_x_5992:
[----:B------:R-:W-:Y:S01]  /*1c40*/  BSSY B1, `(.L_x_5994) ;  /* 0x000000b000017945 */ /* 0x000fe20003800000 */
[----:B-----5:R-:W-:Y:S01]  /*1c50*/  @!P3 FSEL R101, R64, RZ, P5 ;  /* 0x000000ff4065b208 */ /* 0x020fe20002800000 */
        /* <DEDUP_REMOVED lines=9> */
.L_x_5995:
[----:B------:R-:W-:Y:S05]  /*1cf0*/  BSYNC B1 ;  /* 0x0000000000017941 */ /* 0x000fea0003800000 */
.L_x_5994:
        /* <DEDUP_REMOVED lines=14> */
[----:B------:R-:W-:Y:S01]  /*1de0*/  FMUL.FTZ R101, R101, c[0x0][0x1ec] ;  /* 0x00007b0065657a20 */ /* 0x000fe20000410000 */
[----:B------:R-:W-:-:S03]  /*1df0*/  LOP3.LUT P6, RZ, R5, 0xff, RZ, 0xc0, !PT ;  /* 0x000000ff05ff7812 */ /* 0x000fc600078cc0ff */
[----:B------:R-:W-:-:S04]  /*1e00*/  FMUL.FTZ R103, R101, c[0x0][0x1e8] ;  /* 0x00007a0065677a20 */ /* 0x000fc80000410000 */
[----:B------:R-:W-:-:S05]  /*1e10*/  FMUL.FTZ R92, R84, R103 ;  /* 0x00000067545c7220 */ /* 0x000fca0000410000 */
[----:B------:R-:W-:Y:S02]  /*1e20*/  FSEL R101, R92, RZ, P6 ;  /* 0x000000ff5c657208 */ /* 0x000fe40003000000 */
[----:B------:R-:W-:Y:S01]  /*1e30*/  MOV R92, RZ ;  /* 0x000000ff005c7202 */ /* 0x000fe20000000f00 */
[----:B------:R-:W-:Y:S02]  /*1e40*/  @P6 FMUL.FTZ R92, R108, R103 ;  /* 0x000000676c5c6220 */ /* 0x000fe40000410000 */
[----:B------:R-:W-:Y:S02]  /*1e50*/  FADD.FTZ R48, R48, R101 ;  /* 0x0000006530307221 */ /* 0x000fe40000010000 */
.L_x_5997:
[----:B------:R-:W-:Y:S05]  /*1e60*/  BSYNC B1 ;  /* 0x0000000000017941 */ /* 0x000fea0003800000 */
.L_x_5996:
[----:B------:R-:W-:Y:S01]  /*1e70*/  BSSY B1, `(.L_x_5998) ;  /* 0x000000a000017945 */ /* 0x000fe20003800000 */
        /* <DEDUP_REMOVED lines=9> */
.L_x_5999:
[----:B------:R-:W-:Y:S05]  /*1f10*/  BSYNC B1 ;  /* 0x0000000000017941 */ /* 0x000fea0003800000 */
.L_x_5998:
[----:B------:R-:W-:Y:S01]  /*1f20*/  BSSY B1, `(.L_x_6000) ;  /* 0x000000b000017945 */ /* 0x000fe20003800000 */
[----:B------:R-:W-:Y:S01]  /*1f30*/  SEL R89, R96, R89, P5 ;  /* 0x0000005960597207 */ /* 0x000fe20002800000 */
[----:B------:R-:W-:Y:S05]  /*1f40*/  @!P4 BRA `(.L_x_6001) ;  /* 0x000000800000c947 */ /* 0x000fea0003800000 */
[----:B------:R-:W-:Y:S01]  /*1f50*/  FMUL.FTZ R96, R96, c[0x0][0x1ec] ;  /* 0x00007b0060607a20 */ /* 0x000fe20000410000 */
[----:B------:R-:W-:-:S03]  /*1f60*/  LOP3.LUT P6, RZ, R5, 0xff00, RZ, 0xc0, !PT ;  /* 0x0000ff0005ff7812 */ /* 0x000fc600078cc0ff */
[----:B------:R-:W-:-:S04]  /*1f70*/  FMUL.FTZ R102, R96, c[0x0][0x1e8] ;  /* 0x00007a0060667a20 */ /* 0x000fc80000410000 */
[----:B------:R-:W-:-:S05]  /*1f80*/  FMUL.FTZ R93, R85, R102 ;  /* 0x00000066555d7220 */ /* 0x000fca0000410000 */
[----:B------:R-:W-:Y:S01]  /*1f90*/  FSEL R96, R93, RZ, P6 ;  /* 0x000000ff5d607208 */ /* 0x000fe20003000000 */
[----:B------:R-:W-:-:S04]  /*1fa0*/  HFMA2.MMA R93, -RZ, RZ, 0, 0 ;  /* 0x00000000ff5d7435 */ /* 0x000fc800000001ff */
[----:B------:R-:W-:Y:S02]  /*1fb0*/  FADD.FTZ R49, R49, R96 ;  /* 0x0000006031317221 */ /* 0x000fe40000010000 */
[----:B------:R-:W-:Y:S02]  /*1fc0*/  @P6 FMUL.FTZ R93, R107, R102 ;  /* 0x000000666b5d6220 */ /* 0x000fe40000410000 */
.L_x_6001:
[----:B------:R-:W-:Y:S05]  /*1fd0*/  BSYNC B1 ;  /* 0x0000000000017941 */ /* 0x000fea0003800000 */
.L_x_6000:
        /* <DEDUP_REMOVED lines=10> */
.L_x_6003:
[----:B------:R-:W-:Y:S05]  /*2080*/  BSYNC B1 ;  /* 0x0000000000017941 */ /* 0x000fea0003800000 */
.L_x_6002:
[----:B------:R-:W-:Y:S01]  /*2090*/  BSSY B1, `(.L_x_6004) ;  /* 0x000000b000017945 */ /* 0x000fe20003800000 */
        /* <DEDUP_REMOVED lines=10> */
.L_x_6005:
[----:B------:R-:W-:Y:S05]  /*2140*/  BSYNC B1 ;  /* 0x0000000000017941 */ /* 0x000fea0003800000 */
.L_x_6004:
        /* <DEDUP_REMOVED lines=10> */
.L_x_6007:
[----:B------:R-:W-:Y:S05]  /*21f0*/  BSYNC B1 ;  /* 0x0000000000017941 */ /* 0x000fea0003800000 */
.L_x_6006:
[----:B------:R-:W-:Y:S01]  /*2200*/  SEL R91, R100, R91, P5 ;  /* 0x0000005b645b7207 */ /* 0x000fe20002800000 */
[----:B------:R-:W-:Y:S01]  /*2210*/  BSSY B1, `(.L_x_6008) ;  /* 0x000000f000017945 */ /* 0x000fe20003800000 */
[----:B------:R-:W-:-:S04]  /*2220*/  ISETP.NE.U32.AND P5, PT, RZ, c[0x0][0x258], PT ;  /* 0x00009600ff007a0c */ /* 0x000fc80003fa5070 */
[----:B------:R-:W-:-:S13]  /*2230*/  ISETP.NE.AND.EX P5, PT, RZ, c[0x0][0x25c], PT, P5 ;  /* 0x00009700ff007a0c */ /* 0x000fda0003fa5350 */
[----:B------:R-:W-:-:S04]  /*2240*/  @P5 IMAD.MOV.U32 R97, RZ, RZ, 0x10 ;  /* 0x00000010ff615424 */ /* 0x000fc800078e00ff */
[----:B------:R-:W-:-:S05]  /*2250*/  @P5 IMAD.WIDE.U32 R96, R130, R97, c[0x0][0x258] ;  /* 0x0000960082605625 */ /* 0x000fca00078e0061 */
[----:B------:R0:W-:Y:S01]  /*2260*/  @P5 STG.E.128 [R96.64], R88 ;  /* 0x0000005860005986 */ /* 0x0001e2000c101d04 */
[----:B------:R-:W-:Y:S05]  /*2270*/  @!P4 BRA `(.L_x_6009) ;  /* 0x000000800000c947 */ /* 0x000fea0003800000 */
[----:B------:R-:W-:Y:S01]  /*2280*/  FMUL.FTZ R100, R100, c[0x0][0x1ec] ;  /* 0x00007b0064647a20 */ /* 0x000fe20000410000 */
[----:B------:R-:W-:-:S03]  /*2290*/  LOP3.LUT P5, RZ, R5, 0xff000000, RZ, 0xc0, !PT ;  /* 0xff00000005ff7812 */ /* 0x000fc600078ac0ff */
[----:B------:R-:W-:-:S04]  /*22a0*/  FMUL.FTZ R100, R100, c[0x0][0x1e8] ;  /* 0x00007a0064647a20 */ /* 0x000fc80000410000 */
[----:B------:R-:W-:-:S05]  /*22b0*/  FMUL.FTZ R95, R87, R100 ;  /* 0x00000064575f7220 */ /* 0x000fca0000410000 */
[----:B0-----:R-:W-:Y:S01]  /*22c0*/  FSEL R96, R95, RZ, P5 ;  /* 0x000000ff5f607208 */ /* 0x001fe20002800000 */
[----:B------:R-:W-:-:S04]  /*22d0*/  HFMA2.MMA R95, -RZ, RZ, 0, 0 ;  /* 0x00000000ff5f7435 */ /* 0x000fc800000001ff */
[----:B------:R-:W-:Y:S02]  /*22e0*/  FADD.FTZ R51, R51, R96 ;  /* 0x0000006033337221 */ /* 0x000fe40000010000 */
[----:B------:R-:W-:Y:S02]  /*22f0*/  @P5 FMUL.FTZ R95, R105, R100 ;  /* 0x00000064695f5220 */ /* 0x000fe40000410000 */
.L_x_6009:
[----:B------:R-:W-:Y:S05]  /*2300*/  BSYNC B1 ;  /* 0x0000000000017941 */ /* 0x000fea0003800000 */
.L_x_6008:
[----:B0-----:R-:W-:Y:S02]  /*2310*/  @P4 MOV R97, 0x10 ;  /* 0x0000001000614802 */ /* 0x001fe40000000f00 */
[----:B------:R-:W-:-:S03]  /*2320*/  IADD3 R130, R130, 0x80, RZ ;  /* 0x0000008082827810 */ /* 0x000fc60007ffe0ff */
[C---:B------:R-:W-:Y:S01]  /*2330*/  @P4 IMAD.WIDE.U32 R96, R6.reuse, R97, c[0x0][0x248] ;  /* 0x0000920006604625 */ /* 0x040fe200078e0061 */
[----:B------:R-:W-:-:S04]  /*2340*/  IADD3 R6, R6, 0x80, RZ ;  /* 0x0000008006067810 */ /* 0x000fc80007ffe0ff */
[----:B------:R0:W-:Y:S03]  /*2350*/  @P4 STG.E.128 [R96.64], R92 ;  /* 0x0000005c60004986 */ /* 0x0001e6000c101d04 */
.L_x_5991:
[----:B------:R-:W-:Y:S05]  /*2360*/  BSYNC B0 ;  /* 0x0000000000007941 */ /* 0x000fea0003800000 */
.L_x_5990:
[----:B------:R-:W-:Y:S01]  /*2370*/  BSSY B0, `(.L_x_6010) ;  /* 0x0000073000007945 */ /* 0x000fe20003800000 */
[----:B------:R-:W-:Y:S05]  /*2380*/  @!P1 BRA `(.L_x_6011) ;  /* 0x0000071000009947 */ /* 0x000fea0003800000 */
[----:B0-----:R-:W-:-:S05]  /*2390*/  @P4 MOV R97, 0x10 ;  /* 0x0000001000614802 */ /* 0x001fca0000000f00 */
[----:B------:R-:W-:-:S05]  /*23a0*/  @P4 IMAD.WIDE.U32 R96, R6, R97, c[0x0][0x170] ;  /* 0x00005c0006604625 */ /* 0x000fca00078e0061 */
[----:B------:R0:W5:Y:S01]  /*23b0*/  @P4 LDG.E.128 R84, [R96.64] ;  /* 0x0000000460544981 */ /* 0x000162000c1e1d00 */
[----:B------:R-:W-:Y:S01]  /*23c0*/  ISETP.NE.AND P5, PT, R125, RZ, PT ;  /* 0x000000ff7d00720c */ /* 0x000fe20003fa5270 */
[----:B------:R-:W-:Y:S03]  /*23d0*/  BSSY B1, `(.L_x_6012) ;  /* 0x000000c000017945 */ /* 0x000fe60003800000 */
[----:B------:R-:W-:Y:S02]  /*23e0*/  FSEL R101, R99, RZ, !P5 ;  /* 0x000000ff63657208 */ /* 0x000fe40006800000 */
[----:B------:R-:W-:-:S04]  /*23f0*/  @!P3 ISETP.NE.U32.AND P5, PT, RZ, c[0x0][0x218], PT ;  /* 0x00008600ff00ba0c */ /* 0x000fc80003fa5070 */
[----:B------:R-:W-:-:S04]  /*2400*/  @!P3 ISETP.NE.AND.EX P5, PT, RZ, c[0x0][0x21c], PT, P5 ;  /* 0x00008700ff00ba0c */ /* 0x000fc80003fa5350 */
[----:B-----5:R-:W-:Y:S01]  /*2410*/  @!P3 FSEL R103, R68, RZ, P5 ;  /* 0x000000ff4467b208 */ /* 0x020fe20002800000 */
[----:B------:R-:W-:Y:S05]  /*2420*/  @!P3 BRA `(.L_x_6013) ;  /* 0x000000600000b947 */ /* 0x000fea0003800000 */
[----:B0-----:R-:W-:Y:S01]  /*2430*/  ISETP.NE.U32.AND P5, PT, RZ, c[0x0][0x218], PT ;  /* 0x00008600ff007a0c */ /* 0x001fe20003fa5070 */
[----:B------:R-:W-:-:S03]  /*2440*/  FFMA.FTZ R97, R133, R98, R101 ;  /* 0x0000006285617223 */ /* 0x000fc60000010065 */
[----:B------:R-:W-:Y:S01]  /*2450*/  ISETP.NE.AND.EX P5, PT, RZ, c[0x0][0x21c], PT, P5 ;  /* 0x00008700ff007a0c */ /* 0x000fe20003fa5350 */
[----:B------:R-:W-:-:S04]  /*2460*/  FADD.FTZ R96, R144, -R97 ;  /* 0x8000006190607221 */ /* 0x000fc80000010000 */
[----:B------:R-:W-:-:S08]  /*2470*/  FMUL.FTZ R103, R7, R96 ;  /* 0x0000006007677220 */ /* 0x000fd00000410000 */
[----:B------:R-:W-:Y:S02]  /*2480*/  @P5 FADD.FTZ R103, R68, R103 ;  /* 0x0000006744675221 */ /* 0x000fe40000010000 */
.L_x_6013:
[----:B0-----:R-:W-:Y:S05]  /*2490*/  BSYNC B1 ;  /* 0x0000000000017941 */ /* 0x001fea0003800000 */
.L_x_6012:
        /* <DEDUP_REMOVED lines=22> */
.L_x_6015:
[----:B------:R-:W-:Y:S05]  /*2600*/  BSYNC B1 ;  /* 0x0000000000017941 */ /* 0x000fea0003800000 */
.L_x_6014:
        /* <DEDUP_REMOVED lines=8> */
.L_x_6017:
[----:B------:R-:W-:Y:S05]  /*2690*/  BSYNC B1 ;  /* 0x0000000000017941 */ /* 0x000fea0003800000 */
.L_x_6016:
        /* <DEDUP_REMOVED lines=8> */
[----:B------:R-:W-:Y:S02]  /*2720*/  IMAD.MOV.U32 R93, RZ, RZ, RZ ;  /* 0x000000ffff5d7224 */ /* 0x000fe400078e00ff */
[----:B------:R-:W-:Y:S02]  /*2730*/  @P6 FMUL.FTZ R93, R19, R102 ;  /* 0x00000066135d6220 */ /* 0x000fe40000410000 */
[----:B------:R-:W-:Y:S02]  /*2740*/  FADD.FTZ R53, R53, R96 ;  /* 0x0000006035357221 */ /* 0x000fe40000010000 */
.L_x_6019:
[----:B------:R-:W-:Y:S05]  /*2750*/  BSYNC B1 ;  /* 0x0000000000017941 */ /* 0x000fea0003800000 */
.L_x_6018:
        /* <DEDUP_REMOVED lines=8> */
.L_x_6021:
[----:B------:R-:W-:Y:S05]  /*27e0*/  BSYNC B1 ;  /* 0x0000000000017941 */ /* 0x000fea0003800000 */
.L_x_6020:
[----:B------:R-:W-:Y:S01]  /*27f0*/  BSSY B1, `(.L_x_6022) ;  /* 0x000000a000017945 */ /* 0x000fe20003800000 */
        /* <DEDUP_REMOVED lines=9> */
.L_x_6023:
[----:B------:R-:W-:Y:S05]  /*2890*/  BSYNC B1 ;  /* 0x0000000000017941 */ /* 0x000fea0003800000 */
.L_x_6022:
        /* <DEDUP_REMOVED lines=8> */
.L_x_6025:
[----:B------:R-:W-:Y:S05]  /*2920*/  BSYNC B1 ;  /* 0x0000000000017941 */ /* 0x000fea0003800000 */
.L_x_6024:
[----:B------:R-:W-:Y:S01]  /*2930*/  SEL R90, R97, R90, P5 ;  /* 0x0000005a615a7207 */ /* 0x000fe20002800000 */
[----:B------:R-:W-:Y:S01]  /*2940*/  BSSY B1, `(.L_x_6026) ;  /* 0x0000010000017945 */ /* 0x000fe20003800000 */
[----:B------:R-:W-:Y:S02]  /*2950*/  SEL R91, R100, R91, P5 ;  /* 0x0000005b645b7207 */ /* 0x000fe40002800000 */
[----:B------:R-:W-:-:S04]  /*2960*/  ISETP.NE.U32.AND P5, PT, RZ, c[0x0][0x258], PT ;  /* 0x00009600ff007a0c */ /* 0x000fc80003fa5070 */
[----:B------:R-:W-:-:S13]  /*2970*/  ISETP.NE.AND.EX P5, PT, RZ, c[0x0][0x25c], PT, P5 ;  /* 0x00009700ff007a0c */ /* 0x000fda0003fa5350 */
[----:B------:R-:W-:-:S05]  /*2980*/  @P5 MOV R97, 0x10 ;  /* 0x0000001000615802 */ /* 0x000fca0000000f00 */
        /* <DEDUP_REMOVED lines=11> */
.L_x_6027:
[----:B------:R-:W-:Y:S05]  /*2a40*/  BSYNC B1 ;  /* 0x0000000000017941 */ /* 0x000fea0003800000 */
.L_x_6026:
[----:B0-----:R-:W-:Y:S02]  /*2a50*/  @P4 MOV R97, 0x10 ;  /* 0x0000001000614802 */ /* 0x001fe40000000f00 */
[----:B------:R-:W-:-:S03]  /*2a60*/  IADD3 R130, R130, 0x80, RZ ;  /* 0x0000008082827810 */ /* 0x000fc60007ffe0ff */
[C---:B------:R-:W-:Y:S01]  /*2a70*/  @P4 IMAD.WIDE.U32 R96, R6.reuse, R97, c[0x0][0x248] ;  /* 0x0000920006604625 */ /* 0x040fe200078e0061 */
[----:B------:R-:W-:-:S04]  /*2a80*/  IADD3 R6, R6, 0x80, RZ ;  /* 0x0000008006067810 */ /* 0x000fc80007ffe0ff */
[----:B------:R0:W-:Y:S03]  /*2a90*/  @P4 STG.E.128 [R96.64], R92 ;  /* 0x0000005c60004986 */ /* 0x0001e6000c101d04 */
.L_x_6011:
[----:B------:R-:W-:Y:S05]  /*2aa0*/  BSYNC B0 ;  /* 0x0000000000007941 */ /* 0x000fea0003800000 */
.L_x_6010:
[----:B------:R-:W-:Y:S01]  /*2ab0*/  BSSY B0, `(.L_x_6028) ;  /* 0x0000073000007945 */ /* 0x000fe20003800000 */
[----:B------:R-:W-:Y:S05]  /*2ac0*/  @!P2 BRA `(.L_x_6029) ;  /* 0x000007100000a947 */ /* 0x000fea0003800000 */
[----:B0-----:R-:W-:-:S04]  /*2ad0*/  @P4 IMAD.MOV.U32 R97, RZ, RZ, 0x10 ;  /* 0x00000010ff614424 */ /* 0x001fc800078e00ff */
        /* <DEDUP_REMOVED lines=15> */
.L_x_6031:
[----:B0-----:R-:W-:Y:S05]  /*2bd0*/  BSYNC B1 ;  /* 0x0000000000017941 */ /* 0x001fea0003800000 */
.L_x_6030:
        /* <DEDUP_REMOVED lines=22> */
.L_x_6033:
[----:B------:R-:W-:Y:S05]  /*2d40*/  BSYNC B1 ;  /* 0x0000000000017941 */ /* 0x000fea0003800000 */
.L_x_6032:
        /* <DEDUP_REMOVED lines=8> */
.L_x_6035:
[----:B------:R-:W-:Y:S05]  /*2dd0*/  BSYNC B1 ;  /* 0x0000000000017941 */ /* 0x000fea0003800000 */
.L_x_6034:
        /* <DEDUP_REMOVED lines=11> */
.L_x_6037:
[----:B------:R-:W-:Y:S05]  /*2e90*/  BSYNC B1 ;  /* 0x0000000000017941 */ /* 0x000fea0003800000 */
.L_x_6036:
        /* <DEDUP_REMOVED lines=8> */
.L_x_6039:
[----:B------:R-:W-:Y:S05]  /*2f20*/  BSYNC B1 ;  /* 0x0000000000017941 */ /* 0x000fea0003800000 */
.L_x_6038:
[----:B------:R-:W-:Y:S01]  /*2f30*/  BSSY B1, `(.L_x_6040) ;  /* 0x000000a000017945 */ /* 0x000fe20003800000 */
        /* <DEDUP_REMOVED lines=9> */
.L_x_6041:
[----:B------:R-:W-:Y:S05]  /*2fd0*/  BSYNC B1 ;  /* 0x0000000000017941 */ /* 0x000fea0003800000 */
.L_x_6040:
        /* <DEDUP_REMOVED lines=8> */
.L_x_6043:
[----:B------:R-:W-:Y:S05]  /*3060*/  BSYNC B1 ;  /* 0x0000000000017941 */ /* 0x000fea0003800000 */
.L_x_6042:
        /* <DEDUP_REMOVED lines=14> */
[----:B------:R-:W-:Y:S02]  /*3150*/  IMAD.MOV.U32 R95, RZ, RZ, RZ ;  /* 0x000000ffff5f7224 */ /* 0x000fe400078e00ff */
[----:B------:R-:W-:Y:S02]  /*3160*/  @P5 FMUL.FTZ R95, R13, R100 ;  /* 0x000000640d5f5220 */ /* 0x000fe40000410000 */
[----:B------:R-:W-:Y:S02]  /*3170*/  FADD.FTZ R59, R59, R96 ;  /* 0x000000603b3b7221 */ /* 0x000fe40000010000 */
.L_x_6045:
[----:B------:R-:W-:Y:S05]  /*3180*/  BSYNC B1 ;  /* 0x0000000000017941 */ /* 0x000fea0003800000 */
.L_x_6044:
[----:B0-----:R-:W-:Y:S02]  /*3190*/  @P4 MOV R97, 0x10 ;  /* 0x0000001000614802 */ /* 0x001fe40000000f00 */
[----:B------:R-:W-:-:S03]  /*31a0*/  IADD3 R130, R130, 0x80, RZ ;  /* 0x0000008082827810 */ /* 0x000fc60007ffe0ff */
[C---:B------:R-:W-:Y:S01]  /*31b0*/  @P4 IMAD.WIDE.U32 R96, R6.reuse, R97, c[0x0][0x248] ;  /* 0x0000920006604625 */ /* 0x040fe200078e0061 */
[----:B------:R-:W-:-:S04]  /*31c0*/  IADD3 R6, R6, 0x80, RZ ;  /* 0x0000008006067810 */ /* 0x000fc80007ffe0ff */
[----:B------:R0:W-:Y:S03]  /*31d0*/  @P4 STG.E.128 [R96.64], R92 ;  /* 0x0000005c60004986 */ /* 0x0001e6000c101d04 */
.L_x_6029:
[----:B------:R-:W-:Y:S05]  /*31e0*/  BSYNC B0 ;  /* 0x0000000000007941 */ /* 0x000fea0003800000 */
.L_x_6028:
[----:B------:R-:W-:Y:S01]  /*31f0*/  ISETP.GE.U32.AND P5, PT, R2, 0x200, PT ;  /* 0x000002000200780c */ /* 0x000fe20003fa6070 */
[----:B------:R-:W-:-:S12]  /*3200*/  BSSY B0, `(.L_x_6046) ;  /* 0x0000071000007945 */ /* 0x000fd80003800000 */
        /* <DEDUP_REMOVED lines=17> */
.L_x_6049:
[----:B0-----:R-:W-:Y:S05]  /*3320*/  BSYNC B1 ;  /* 0x0000000000017941 */ /* 0x001fea0003800000 */
.L_x_6048:
        /* <DEDUP_REMOVED lines=18> */
.L_x_6051:
[----:B------:R-:W-:Y:S05]  /*3450*/  BSYNC B1 ;  /* 0x0000000000017941 */ /* 0x000fea0003800000 */
.L_x_6050:
        /* <DEDUP_REMOVED lines=8> */
.L_x_6053:
[----:B------:R-:W-:Y:S05]  /*34e0*/  BSYNC B1 ;  /* 0x0000000000017941 */ /* 0x000fea0003800000 */
.L_x_6052:
        /* <DEDUP_REMOVED lines=10> */
.L_x_6055:
[----:B------:R-:W-:Y:S05]  /*3590*/  BSYNC B1 ;  /* 0x0000000000017941 */ /* 0x000fea0003800000 */
.L_x_6054:
        /* <DEDUP_REMOVED lines=8> */
.L_x_6057:
[----:B------:R-:W-:Y:S05]  /*3620*/  BSYNC B1 ;  /* 0x0000000000017941 */ /* 0x000fea0003800000 */
.L_x_6056:
[----:B------:R-:W-:Y:S01]  /*3630*/  BSSY B1, `(.L_x_6058) ;  /* 0x000000a000017945 */ /* 0x000fe20003800000 */
        /* <DEDUP_REMOVED lines=9> */
.L_x_6059:
[----:B------:R-:W-:Y:S05]  /*36d0*/  BSYNC B1 ;  /* 0x0000000000017941 */ /* 0x000fea0003800000 */
.L_x_6058:
        /* <DEDUP_REMOVED lines=9> */
.L_x_6061:
[----:B------:R-:W-:Y:S05]  /*3770*/  BSYNC B1 ;  /* 0x0000000000017941 */ /* 0x000fea0003800000 */
.L_x_6060:
[----:B------:R-:W-:Y:S01]  /*3780*/  ISETP.NE.U32.AND P3, PT, RZ, c[0x0][0x258], PT ;  /* 0x00009600ff007a0c */ /* 0x000fe20003f65070 */
[----:B------:R-:W-:Y:S01]  /*3790*/  BSSY B1, `(.L_x_6062) ;  /* 0x0000016000017945 */ /* 0x000fe20003800000 */
[----:B------:R-:W-:Y:S02]  /*37a0*/  ISETP.NE.U32.AND P5, PT, RZ, c[0x0][0x258], PT ;  /* 0x00009600ff007a0c */ /* 0x000fe40003fa5070 */
[----:B------:R-:W-:Y:S02]  /*37b0*/  ISETP.NE.AND.EX P3, PT, RZ, c[0x0][0x25c], PT, P3 ;  /* 0x00009700ff007a0c */ /* 0x000fe40003f65330 */
[----:B------:R-:W-:Y:S02]  /*37c0*/  ISETP.NE.AND.EX P5, PT, RZ, c[0x0][0x25c], PT, P5 ;  /* 0x00009700ff007a0c */ /* 0x000fe40003fa5350 */
[----:B------:R-:W-:Y:S02]  /*37d0*/  @P4 MOV R7, 0x10 ;  /* 0x0000001000074802 */ /* 0x000fe40000000f00 */
[----:B------:R-:W-:-:S02]  /*37e0*/  SEL R90, R97, R90, P5 ;  /* 0x0000005a615a7207 */ /* 0x000fc40002800000 */
[----:B------:R-:W-:Y:S01]  /*37f0*/  SEL R89, R96, R89, P5 ;  /* 0x0000005960597207 */ /* 0x000fe20002800000 */
[----:B------:R-:W-:Y:S01]  /*3800*/  @P4 IMAD.WIDE.U32 R6, R6, R7, c[0x0][0x248] ;  /* 0x0000920006064625 */ /* 0x000fe200078e0007 */
[----:B------:R-:W-:Y:S02]  /*3810*/  SEL R88, R101, R88, P5 ;  /* 0x0000005865587207 */ /* 0x000fe40002800000 */
[----:B------:R-:W-:Y:S02]  /*3820*/  SEL R91, R100, R91, P5 ;  /* 0x0000005b645b7207 */ /* 0x000fe40002800000 */
        /* <DEDUP_REMOVED lines=12> */
.L_x_6063:
[----:B------:R-:W-:Y:S05]  /*38f0*/  BSYNC B1 ;  /* 0x0000000000017941 */ /* 0x000fea0003800000 */
.L_x_6062:
[----:B------:R1:W-:Y:S02]  /*3900*/  @P4 STG.E.128 [R6.64], R92 ;  /* 0x0000005c06004986 */ /* 0x0003e4000c101d04 */
.L_x_6047:
[----:B------:R-:W-:Y:S05]  /*3910*/  BSYNC B0 ;  /* 0x0000000000007941 */ /* 0x000fea0003800000 */
.L_x_6046:
[----:B------:R-:W-:Y:S02]  /*3920*/  IADD3 R126, R126, c[0x0][0x160], RZ ;  /* 0x000058007e7e7a10 */ /* 0x000fe40007ffe0ff */
[----:B------:R-:W-:Y:S02]  /*3930*/  LOP3.LUT P4, RZ, R8, 0xff, RZ, 0xc0, !PT ;  /* 0x000000ff08ff7812 */ /* 0x000fe4000788c0ff */
[----:B------:R-:W-:Y:S02]  /*3940*/  ISETP.GE.AND P3, PT, R126, c[0x0][0x164], PT ;  /* 0x000059007e007a0c */ /* 0x000fe40003f66270 */
[----:B------:R-:W-:-:S11]  /*3950*/  SEL R8, RZ, 0x1, P4 ;  /* 0x00000001ff087807 */ /* 0x000fd60002000000 */
[----:B01---5:R-:W-:Y:S01]  /*3960*/  @P3 CALL.REL.NOINC `(.L_x_5972) ;  /* 0x0000001000003944 */ /* 0x023fe20003c00000 */
[----:B------:R-:W-:Y:S05]  /*3970*/  BRA `(.L_x_6064) ;  /* 0xffffcec000007947 */ /* 0x000fea000383ffff */
.L_x_5972:
[----:B------:R-:W0:Y:S01]  /*3980*/  S2UR UR6, SR_CTAID.X ;  /* 0x00000000000679c3 */ /* 0x000e220000002500 */
[----:B------:R-:W0:Y:S01]  /*3990*/  S2R R3, SR_TID.X ;  /* 0x0000000000037919 */ /* 0x000e220000002100 */
[----:B-----5:R-:W-:Y:S01]  /*39a0*/  @P0 MOV R9, 0x10 ;  /* 0x0000001000090802 */ /* 0x020fe20000000f00 */
[----:B------:R-:W-:Y:S01]  /*39b0*/  @P1 IMAD.MOV.U32 R15, RZ, RZ, 0x10 ;  /* 0x00000010ff0f1424 */ /* 0x000fe200078e00ff */
[----:B------:R-:W-:Y:S02]  /*39c0*/  @P2 MOV R65, 0x10 ;  /* 0x0000001000412802 */ /* 0x000fe40000000f00 */
[----:B------:R-:W-:Y:S02]  /*39d0*/  ISETP.GE.U32.AND P3, PT, R2, 0x200, PT ;  /* 0x000002000200780c */ /* 0x000fe40003f66070 */
        /* <DEDUP_REMOVED lines=34> */
.L_x_5988:
[----:B------:R-:W-:Y:S01]  /*3c00*/  HFMA2.MMA R99, -RZ, RZ, 0, 9.5367431640625e-07 ;  /* 0x00000010ff637435 */ /* 0x000fe200000001ff */
[----:B------:R-:W-:Y:S01]  /*3c10*/  MOV R100, R167 ;  /* 0x000000a700647202 */ /* 0x000fe20000000f00 */
[----:B------:R-:W-:Y:S01]  /*3c20*/  IMAD.MOV.U32 R98, RZ, RZ, 0x1f ;  /* 0x0000001fff627424 */ /* 0x000fe200078e00ff */
[----:B------:R-:W-:-:S02]  /*3c30*/  MOV R97, 0xffffffff ;  /* 0xffffffff00617802 */ /* 0x000fc40000000f00 */
[----:B------:R-:W-:Y:S02]  /*3c40*/  MOV R102, 0x3c60 ;  /* 0x00003c6000667802 */ /* 0x000fe40000000f00 */
[----:B-----5:R-:W-:Y:S05]  /*3c50*/  CALL.REL.NOINC `($__internal_177_$__cuda_sm70_shflsync_down_p) ;  /* 0x0000046000007944 */ /* 0x020fea0003c00000 */
[----:B-1----:R-:W-:Y:S01]  /*3c60*/  MOV R128, R99 ;  /* 0x0000006300807202 */ /* 0x002fe20000000f00 */
[----:B0-----:R-:W-:Y:S05]  /*3c70*/  BRA `(.L_x_6065) ;  /* 0xffffdc5000007947 */ /* 0x001fea000383ffff */
.L_x_5989:
[----:B------:R-:W-:Y:S01]  /*3c80*/  HFMA2.MMA R99, -RZ, RZ, 0, 9.5367431640625e-07 ;  /* 0x00000010ff637435 */ /* 0x000fe200000001ff */
[----:B------:R-:W-:Y:S01]  /*3c90*/  MOV R100, R166 ;  /* 0x000000a600647202 */ /* 0x000fe20000000f00 */
[----:B------:R-:W-:Y:S01]  /*3ca0*/  IMAD.MOV.U32 R98, RZ, RZ, 0x1f ;  /* 0x0000001fff627424 */ /* 0x000fe200078e00ff */
[----:B------:R-:W-:Y:S02]  /*3cb0*/  MOV R97, 0xffffffff ;  /* 0xffffffff00617802 */ /* 0x000fe40000000f00 */
[----:B------:R-:W-:Y:S02]  /*3cc0*/  MOV R102, 0x3ce0 ;  /* 0x00003ce000667802 */ /* 0x000fe40000000f00 */
[----:B01---5:R-:W-:Y:S05]  /*3cd0*/  CALL.REL.NOINC `($__internal_177_$__cuda_sm70_shflsync_down_p) ;  /* 0x000003e000007944 */ /* 0x023fea0003c00000 */
[----:B------:R-:W-:Y:S01]  /*3ce0*/  FADD.FTZ R167, R128, R167 ;  /* 0x000000a780a77221 */ /* 0x000fe20000010000 */
[----:B0-----:R-:W-:Y:S01]  /*3cf0*/  MOV R98, 0x1f ;  /* 0x0000001f00627802 */ /* 0x001fe20000000f00 */
[----:B-1----:R-:W-:Y:S01]  /*3d00*/  FADD.FTZ R166, R166, R99 ;  /* 0x00000063a6a67221 */ /* 0x002fe20000010000 */
[----:B------:R-:W-:Y:S01]  /*3d10*/  HFMA2.MMA R99, -RZ, RZ, 0, 4.76837158203125e-07 ;  /* 0x00000008ff637435 */ /* 0x000fe200000001ff */
[----:B------:R-:W-:Y:S01]  /*3d20*/  MOV R97, 0xffffffff ;  /* 0xffffffff00617802 */ /* 0x000fe20000000f00 */
[----:B------:R-:W-:Y:S01]  /*3d30*/  IMAD.MOV.U32 R100, RZ, RZ, R167 ;  /* 0x000000ffff647224 */ /* 0x000fe200078e00a7 */
[----:B------:R-:W-:-:S03]  /*3d40*/  MOV R102, 0x3d60 ;  /* 0x00003d6000667802 */ /* 0x000fc60000000f00 */
[----:B------:R-:W-:Y:S05]  /*3d50*/  CALL.REL.NOINC `($__internal_177_$__cuda_sm70_shflsync_down_p) ;  /* 0x0000036000007944 */ /* 0x000fea0003c00000 */
[----:B-1----:R-:W-:Y:S01]  /*3d60*/  MOV R128, R99 ;  /* 0x0000006300807202 */ /* 0x002fe20000000f00 */
[----:B------:R-:W-:Y:S01]  /*3d70*/  HFMA2.MMA R99, -RZ, RZ, 0, 4.76837158203125e-07 ;  /* 0x00000008ff637435 */ /* 0x000fe200000001ff */
[----:B0-----:R-:W-:Y:S01]  /*3d80*/  MOV R100, R166 ;  /* 0x000000a600647202 */ /* 0x001fe20000000f00 */
[----:B------:R-:W-:Y:S01]  /*3d90*/  IMAD.MOV.U32 R97, RZ, RZ, -0x1 ;  /* 0xffffffffff617424 */ /* 0x000fe200078e00ff */
[----:B------:R-:W-:-:S02]  /*3da0*/  MOV R98, 0x1f ;  /* 0x0000001f00627802 */ /* 0x000fc40000000f00 */
[----:B------:R-:W-:Y:S02]  /*3db0*/  MOV R102, 0x3dd0 ;  /* 0x00003dd000667802 */ /* 0x000fe40000000f00 */
[----:B------:R-:W-:Y:S05]  /*3dc0*/  CALL.REL.NOINC `($__internal_177_$__cuda_sm70_shflsync_down_p) ;  /* 0x000002f000007944 */ /* 0x000fea0003c00000 */
[----:B------:R-:W-:Y:S01]  /*3dd0*/  FADD.FTZ R167, R128, R167 ;  /* 0x000000a780a77221 */ /* 0x000fe20000010000 */
[----:B0-----:R-:W-:Y:S01]  /*3de0*/  MOV R98, 0x1f ;  /* 0x0000001f00627802 */ /* 0x001fe20000000f00 */
[----:B-1----:R-:W-:Y:S01]  /*3df0*/  FADD.FTZ R166, R166, R99 ;  /* 0x00000063a6a67221 */ /* 0x002fe20000010000 */
[----:B------:R-:W-:Y:S01]  /*3e00*/  HFMA2.MMA R99, -RZ, RZ, 0, 2.384185791015625e-07 ;  /* 0x00000004ff637435 */ /* 0x000fe200000001ff */
[----:B------:R-:W-:Y:S02]  /*3e10*/  MOV R97, 0xffffffff ;  /* 0xffffffff00617802 */ /* 0x000fe40000000f00 */
[----:B------:R-:W-:Y:S02]  /*3e20*/  MOV R100, R167 ;  /* 0x000000a700647202 */ /* 0x000fe40000000f00 */
[----:B------:R-:W-:Y:S02]  /*3e30*/  MOV R102, 0x3e50 ;  /* 0x00003e5000667802 */ /* 0x000fe40000000f00 */
[----:B------:R-:W-:Y:S05]  /*3e40*/  CALL.REL.NOINC `($__internal_177_$__cuda_sm70_shflsync_down_p) ;  /* 0x0000027000007944 */ /* 0x000fea0003c00000 */
[----:B-1----:R-:W-:Y:S01]  /*3e50*/  IMAD.MOV.U32 R128, RZ, RZ, R99 ;  /* 0x000000ffff807224 */ /* 0x002fe200078e0063 */
[----:B------:R-:W-:Y:S01]  /*3e60*/  HFMA2.MMA R99, -RZ, RZ, 0, 2.384185791015625e-07 ;  /* 0x00000004ff637435 */ /* 0x000fe200000001ff */
[----:B0-----:R-:W-:-:S02]  /*3e70*/  MOV R100, R166 ;  /* 0x000000a600647202 */ /* 0x001fc40000000f00 */
[----:B------:R-:W-:Y:S02]  /*3e80*/  MOV R98, 0x1f ;  /* 0x0000001f00627802 */ /* 0x000fe40000000f00 */
[----:B------:R-:W-:Y:S02]  /*3e90*/  MOV R97, 0xffffffff ;  /* 0xffffffff00617802 */ /* 0x000fe40000000f00 */
[----:B------:R-:W-:Y:S02]  /*3ea0*/  MOV R102, 0x3ec0 ;  /* 0x00003ec000667802 */ /* 0x000fe40000000f00 */
[----:B------:R-:W-:Y:S05]  /*3eb0*/  CALL.REL.NOINC `($__internal_177_$__cuda_sm70_shflsync_down_p) ;  /* 0x0000020000007944 */ /* 0x000fea0003c00000 */
[----:B------:R-:W-:Y:S01]  /*3ec0*/  FADD.FTZ R167, R128, R167 ;  /* 0x000000a780a77221 */ /* 0x000fe20000010000 */
[----:B0-----:R-:W-:Y:S01]  /*3ed0*/  HFMA2.MMA R98, -RZ, RZ, 0, 1.847743988037109375e-06 ;  /* 0x0000001fff627435 */ /* 0x001fe200000001ff */
[----:B-1----:R-:W-:Y:S01]  /*3ee0*/  FADD.FTZ R166, R166, R99 ;  /* 0x00000063a6a67221 */ /* 0x002fe20000010000 */
[----:B------:R-:W-:Y:S01]  /*3ef0*/  MOV R97, 0xffffffff ;  /* 0xffffffff00617802 */ /* 0x000fe20000000f00 */
[----:B------:R-:W-:Y:S01]  /*3f00*/  IMAD.MOV.U32 R99, RZ, RZ, 0x2 ;  /* 0x00000002ff637424 */ /* 0x000fe200078e00ff */
[----:B------:R-:W-:Y:S02]  /*3f10*/  MOV R100, R167 ;  /* 0x000000a700647202 */ /* 0x000fe40000000f00 */
[----:B------:R-:W-:-:S02]  /*3f20*/  MOV R102, 0x3f40 ;  /* 0x00003f4000667802 */ /* 0x000fc40000000f00 */
[----:B------:R-:W-:Y:S05]  /*3f30*/  CALL.REL.NOINC `($__internal_177_$__cuda_sm70_shflsync_down_p) ;  /* 0x0000018000007944 */ /* 0x000fea0003c00000 */
[----:B-1----:R-:W-:Y:S01]  /*3f40*/  MOV R128, R99 ;  /* 0x0000006300807202 */ /* 0x002fe20000000f00 */
[----:B------:R-:W-:Y:S01]  /*3f50*/  HFMA2.MMA R99, -RZ, RZ, 0, 1.1920928955078125e-07 ;  /* 0x00000002ff637435 */ /* 0x000fe200000001ff */
[----:B0-----:R-:W-:Y:S01]  /*3f60*/  IMAD.MOV.U32 R100, RZ, RZ, R166 ;  /* 0x000000ffff647224 */ /* 0x001fe200078e00a6 */
[----:B------:R-:W-:-:S02]  /*3f70*/  MOV R98, 0x1f ;  /* 0x0000001f00627802 */ /* 0x000fc40000000f00 */
[----:B------:R-:W-:Y:S02]  /*3f80*/  MOV R97, 0xffffffff ;  /* 0xffffffff00617802 */ /* 0x000fe40000000f00 */
[----:B------:R-:W-:Y:S02]  /*3f90*/  MOV R102, 0x3fb0 ;  /* 0x00003fb000667802 */ /* 0x000fe40000000f00 */
[----:B------:R-:W-:Y:S05]  /*3fa0*/  CALL.REL.NOINC `($__internal_177_$__cuda_sm70_shflsync_down_p) ;  /* 0x0000011000007944 */ /* 0x000fea0003c00000 */
[----:B------:R-:W-:Y:S01]  /*3fb0*/  FADD.FTZ R128, R128, R167 ;  /* 0x000000a780807221 */ /* 0x000fe20000010000 */
[----:B0-----:R-:W-:Y:S01]  /*3fc0*/  MOV R97, 0xffffffff ;  /* 0xffffffff00617802 */ /* 0x001fe20000000f00 */
[----:B-1----:R-:W-:Y:S01]  /*3fd0*/  FADD.FTZ R129, R166, R99 ;  /* 0x00000063a6817221 */ /* 0x002fe20000010000 */
[----:B------:R-:W-:Y:S01]  /*3fe0*/  HFMA2.MMA R99, -RZ, RZ, 0, 5.9604644775390625e-08 ;  /* 0x00000001ff637435 */ /* 0x000fe200000001ff */
[----:B------:R-:W-:Y:S01]  /*3ff0*/  IMAD.MOV.U32 R98, RZ, RZ, 0x1f ;  /* 0x0000001fff627424 */ /* 0x000fe200078e00ff */
[----:B------:R-:W-:Y:S02]  /*4000*/  MOV R100, R128 ;  /* 0x0000008000647202 */ /* 0x000fe40000000f00 */
[----:B------:R-:W-:Y:S02]  /*4010*/  MOV R102, 0x4030 ;  /* 0x0000403000667802 */ /* 0x000fe40000000f00 */
[----:B------:R-:W-:Y:S05]  /*4020*/  CALL.REL.NOINC `($__internal_177_$__cuda_sm70_shflsync_down_p) ;  /* 0x0000009000007944 */ /* 0x000fea0003c00000 */
[----:B0-----:R-:W-:Y:S01]  /*4030*/  HFMA2.MMA R98, -RZ, RZ, 0, 1.847743988037109375e-06 ;  /* 0x0000001fff627435 */ /* 0x001fe200000001ff */
[----:B-1----:R-:W-:Y:S01]  /*4040*/  MOV R101, R99 ;  /* 0x0000006300657202 */ /* 0x002fe20000000f00 */
[----:B------:R-:W-:Y:S01]  /*4050*/  IMAD.MOV.U32 R99, RZ, RZ, 0x1 ;  /* 0x00000001ff637424 */ /* 0x000fe200078e00ff */
[----:B------:R-:W-:-:S02]  /*4060*/  MOV R100, R129 ;  /* 0x0000008100647202 */ /* 0x000fc40000000f00 */
[----:B------:R-:W-:Y:S02]  /*4070*/  MOV R97, 0xffffffff ;  /* 0xffffffff00617802 */ /* 0x000fe40000000f00 */
[----:B------:R-:W-:Y:S02]  /*4080*/  MOV R102, 0x40a0 ;  /* 0x000040a000667802 */ /* 0x000fe40000000f00 */
[----:B------:R-:W-:Y:S05]  /*4090*/  CALL.REL.NOINC `($__internal_177_$__cuda_sm70_shflsync_down_p) ;  /* 0x0000002000007944 */ /* 0x000fea0003c00000 */
[----:B-1----:R-:W-:Y:S01]  /*40a0*/  MOV R164, R99 ;  /* 0x0000006300a47202 */ /* 0x002fe20000000f00 */
[----:B0-----:R-:W-:Y:S05]  /*40b0*/  BRA `(.L_x_6066) ;  /* 0xffffd93000007947 */ /* 0x001fea000383ffff */
        .weak           $__internal_177_$__cuda_sm70_shflsync_down_p
        .type           $__internal_177_$__cuda_sm70_shflsync_down_p,@function
        .size           $__internal_177_$__cuda_sm70_shflsync_down_p,(.L_x_6979 - $__internal_177_$__cuda_sm70_shflsync_down_p)
$__internal_177_$__cuda_sm70_shflsync_down_p:
[----:B------:R-:W-:Y:S01]  /*40c0*/  HFMA2.MMA R103, -RZ, RZ, 0, 0 ;  /* 0x00000000ff677435 */ /* 0x000fe200000001ff */
[----:B------:R-:W-:Y:S04]  /*40d0*/  WARPSYNC R97 ;  /* 0x0000006100007348 */ /* 0x000fe80003800000 */
[----:B------:R0:W1:Y:S01]  /*40e0*/  SHFL.DOWN PT, R99, R100, R99, R98 ;  /* 0x0800006364637389 */ /* 0x00006200000e0062 */
[----:B------:R-:W-:Y:S05]  /*40f0*/  RET.REL.NODEC R102 `(_ZN10layer_norm13ln_bwd_kernelINS_13Kernel_traitsI6__halfffffjLj2048ELj1ELj1ELj4ELj16ENS_18Kernel_traits_baseILj2048ES2_ffffjLj128EEEEELb1ELb1ELb1ELb0EEEvNS_9BwdParamsE) ;  /* 0xffffbf0066007950 */ /* 0x000fea0003c3ffff */
.L_x_6067:
        /* <DEDUP_REMOVED lines=16> */
.L_x_6979:


//--------------------- .text._ZN10layer_norm22ln_bwd_finalize_kernelINS_22Kernel_traits_finalizeILj2048E6__halfffffjLb1ELj1024ELj4ENS_18Kernel_traits_baseILj2048ES2_ffffjLj1024EEEEELb1ELb1EEEvNS_9BwdParamsE --------------------------
	.section	.text._ZN10layer_norm22ln_bwd_finalize_kernelINS_22Kernel_traits_finalizeILj2048E6__halfffffjLb1ELj1024ELj4ENS_18Kernel_traits_baseILj2048ES2_ffffjLj1024EEEEELb1ELb1EEEvNS_9BwdParamsE,"ax",@progbits
	.sectioninfo	@"SHI_REGISTERS=32"
	.align	128
        .global         _ZN10layer_norm22ln_bwd_finalize_kernelINS_22Kernel_traits_finalizeILj2048E6__halfffffjLb1ELj1024ELj4ENS_18Kernel_traits_baseILj2048ES2_ffffjLj1024EEEEELb1ELb1EEEvNS_9BwdParamsE
        .type           _ZN10layer_norm22ln_bwd_finalize_kernelINS_22Kernel_traits_finalizeILj2048E6__halfffffjLb1ELj1024ELj4ENS_18Kernel_traits_baseILj2048ES2_ffffjLj1024EEEEELb1ELb1EEEvNS_9BwdParamsE,@function
        .size           _ZN10layer_norm22ln_bwd_finalize_kernelINS_22Kernel_traits_finalizeILj2048E6__halfffffjLb1ELj1024ELj4ENS_18Kernel_traits_baseILj2048ES2_ffffjLj1024EEEEELb1ELb1EEEvNS_9BwdParamsE,(.L_x_6980 - _ZN10layer_norm22ln_bwd_finalize_kernelINS_22Kernel_traits_finalizeILj2048E6__halfffffjLb1ELj1024ELj4ENS_18Kernel_traits_baseILj2048ES2_ffffjLj1024EEEEELb1ELb1EEEvNS_9BwdParamsE)
        .other          _ZN10layer_norm22ln_bwd_finalize_kernelINS_22Kernel_traits_finalizeILj2048E6__halfffffjLb1ELj1024ELj4ENS_18Kernel_traits_baseILj2048ES2_ffffjLj1024EEEEELb1ELb1EEEvNS_9BwdParamsE,@"STO_CUDA_ENTRY STV_DEFAULT"
_ZN10layer_norm22ln_bwd_finalize_kernelINS_22Kernel_traits_finalizeILj2048E6__halfffffjLb1ELj1024ELj4ENS_18Kernel_traits_baseILj2048ES2_ffffjLj1024EEEEELb1ELb1EEEvNS_9BwdParamsE:
.text._ZN10layer_norm22ln_bwd_finalize_kernelINS_22Kernel_traits_finalizeILj2048E6__halfffffjLb1ELj1024ELj4ENS_18Kernel_traits_baseILj2048ES2_ffffjLj1024EEEEELb1ELb1EEEvNS_9BwdParamsE:
        /* <DEDUP_REMOVED lines=19> */
.L_x_6080:
        /* <DEDUP_REMOVED lines=32> */
.L_x_6072:
        /* <DEDUP_REMOVED lines=47> */
.L_x_6071:
[----:B------:R-:W-:Y:S05]  /*0620*/  BSYNC B1 ;  /* 0x0000000000017941 */ /* 0x000fea0003800000 */
.L_x_6070:
        /* <DEDUP_REMOVED lines=29> */
.L_x_6074:
[----:B------:R-:W-:Y:S05]  /*0800*/  BSYNC B1 ;  /* 0x0000000000017941 */ /* 0x000fea0003800000 */
.L_x_6073:
        /* <DEDUP_REMOVED lines=13> */
.L_x_6069:
[----:B------:R-:W-:Y:S05]  /*08e0*/  BSYNC B0 ;  /* 0x0000000000007941 */ /* 0x000fea0003800000 */
.L_x_6068:
        /* <DEDUP_REMOVED lines=12> */
.L_x_6081:
        /* <DEDUP_REMOVED lines=27> */
.L_x_6082:
        /* <DEDUP_REMOVED lines=9> */
.L_x_6075:
        /* <DEDUP_REMOVED lines=19> */
.L_x_6079:
[----:B------:R-:W-:Y:S05]  /*0d20*/  BSYNC B0 ;  /* 0x0000000000007941 */ /* 0x000fea0003800000 */
.L_x_6078:
[C---:B------:R-:W-:Y:S02]  /*0d30*/  ISETP.GT.U32.AND P1, PT, R4.reuse, -0x801, PT ;  /* 0xfffff7ff0400780c */ /* 0x040fe40003f24070 */
[----:B------:R-:W-:-:S02]  /*0d40*/  IADD3 R4, R4, 0x800, RZ ;  /* 0x0000080004047810 */ /* 0x000fc40007ffe0ff */
[----:B------:R-:W-:-:S09]  /*0d50*/  IADD3 R5, R5, 0x400, RZ ;  /* 0x0000040005057810 */ /* 0x000fd20007ffe0ff */
[----:B012---:R-:W-:Y:S05]  /*0d60*/  @P1 BRA `(.L_x_6080) ;  /* 0xfffff3c000001947 */ /* 0x007fea000383ffff */
[----:B------:R-:W-:Y:S05]  /*0d70*/  EXIT ;  /* 0x000000000000794d */ /* 0x000fea0003800000 */
.L_x_6076:
[----:B------:R-:W-:Y:S01]  /*0d80*/  HFMA2.MMA R14, -RZ, RZ, 0, 1.847743988037109375e-06 ;  /* 0x0000001fff0e7435 */ /* 0x000fe200000001ff */
[----:B---3--:R-:W-:Y:S01]  /*0d90*/  IMAD.MOV.U32 R18, RZ, RZ, R10 ;  /* 0x000000ffff127224 */ /* 0x008fe200078e000a */
[----:B------:R-:W-:Y:S01]  /*0da0*/  MOV R17, 0x1 ;  /* 0x0000000100117802 */ /* 0x000fe20000000f00 */
[----:B------:R-:W-:Y:S01]  /*0db0*/  IMAD.MOV.U32 R19, RZ, RZ, -0x1 ;  /* 0xffffffffff137424 */ /* 0x000fe200078e00ff */
[----:B------:R-:W-:Y:S02]  /*0dc0*/  MOV R8, 0xde0 ;  /* 0x00000de000087802 */ /* 0x000fe40000000f00 */
[----:B012---:R-:W-:Y:S05]  /*0dd0*/  CALL.REL.NOINC `($__internal_178_$__cuda_sm70_shflsync_bfly_p) ;  /* 0x0000059000007944 */ /* 0x007fea0003c00000 */
[----:B01----:R-:W-:Y:S05]  /*0de0*/  BRA `(.L_x_6081) ;  /* 0xfffffbc000007947 */ /* 0x003fea000383ffff */
.L_x_6077:
[----:B------:R-:W-:Y:S01]  /*0df0*/  HFMA2.MMA R14, -RZ, RZ, 0, 1.847743988037109375e-06 ;  /* 0x0000001fff0e7435 */ /* 0x000fe200000001ff */
[----:B------:R-:W-:Y:S01]  /*0e00*/  MOV R17, 0x2 ;  /* 0x0000000200117802 */ /* 0x000fe20000000f00 */
[----:B------:R-:W-:Y:S01]  /*0e10*/  IMAD.MOV.U32 R19, RZ, RZ, -0x1 ;  /* 0xffffffffff137424 */ /* 0x000fe200078e00ff */
[----:B------:R-:W-:-:S03]  /*0e20*/  MOV R8, 0xe40 ;  /* 0x00000e4000087802 */ /* 0x000fc60000000f00 */
[----:B0123--:R-:W-:Y:S05]  /*0e30*/  CALL.REL.NOINC `($__internal_178_$__cuda_sm70_shflsync_bfly_p) ;  /* 0x0000053000007944 */ /* 0x00ffea0003c00000 */
[----:B01----:R-:W-:Y:S01]  /*0e40*/  FADD.FTZ R18, R18, R14 ;  /* 0x0000000e12127221 */ /* 0x003fe20000010000 */
[----:B------:R-:W-:Y:S01]  /*0e50*/  HFMA2.MMA R14, -RZ, RZ, 0, 1.847743988037109375e-06 ;  /* 0x0000001fff0e7435 */ /* 0x000fe200000001ff */
[----:B------:R-:W-:Y:S01]  /*0e60*/  MOV R17, 0x4 ;  /* 0x0000000400117802 */ /* 0x000fe20000000f00 */
[----:B------:R-:W-:Y:S01]  /*0e70*/  IMAD.MOV.U32 R19, RZ, RZ, -0x1 ;  /* 0xffffffffff137424 */ /* 0x000fe200078e00ff */
[----:B------:R-:W-:-:S03]  /*0e80*/  MOV R8, 0xea0 ;  /* 0x00000ea000087802 */ /* 0x000fc60000000f00 */
[----:B------:R-:W-:Y:S05]  /*0e90*/  CALL.REL.NOINC `($__internal_178_$__cuda_sm70_shflsync_bfly_p) ;  /* 0x000004d000007944 */ /* 0x000fea0003c00000 */
[----:B01----:R-:W-:Y:S01]  /*0ea0*/  FADD.FTZ R18, R18, R14 ;  /* 0x0000000e12127221 */ /* 0x003fe20000010000 */
[----:B------:R-:W-:Y:S01]  /*0eb0*/  HFMA2.MMA R14, -RZ, RZ, 0, 1.847743988037109375e-06 ;  /* 0x0000001fff0e7435 */ /* 0x000fe200000001ff */
[----:B------:R-:W-:Y:S01]  /*0ec0*/  MOV R17, 0x8 ;  /* 0x0000000800117802 */ /* 0x000fe20000000f00 */
[----:B------:R-:W-:Y:S01]  /*0ed0*/  IMAD.MOV.U32 R19, RZ, RZ, -0x1 ;  /* 0xffffffffff137424 */ /* 0x000fe200078e00ff */
[----:B------:R-:W-:-:S03]  /*0ee0*/  MOV R8, 0xf00 ;  /* 0x00000f0000087802 */ /* 0x000fc60000000f00 */
[----:B------:R-:W-:Y:S05]  /*0ef0*/  CALL.REL.NOINC `($__internal_178_$__cuda_sm70_shflsync_bfly_p) ;  /* 0x0000047000007944 */ /* 0x000fea0003c00000 */
[----:B-1----:R-:W-:Y:S01]  /*0f00*/  FADD.FTZ R10, R18, R14 ;  /* 0x0000000e120a7221 */ /* 0x002fe20000010000 */
[----:B------:R-:W-:Y:S01]  /*0f10*/  HFMA2.MMA R14, -RZ, RZ, 0, 1.847743988037109375e-06 ;  /* 0x0000001fff0e7435 */ /* 0x000fe200000001ff */
[----:B0-----:R-:W-:Y:S01]  /*0f20*/  MOV R17, 0x10 ;  /* 0x0000001000117802 */ /* 0x001fe20000000f00 */
[----:B------:R-:W-:Y:S01]  /*0f30*/  IMAD.MOV.U32 R19, RZ, RZ, -0x1 ;  /* 0xffffffffff137424 */ /* 0x000fe200078e00ff */
[----:B------:R-:W-:-:S02]  /*0f40*/  MOV R8, 0xf70 ;  /* 0x00000f7000087802 */ /* 0x000fc40000000f00 */
[----:B------:R-:W-:Y:S02]  /*0f50*/  MOV R18, R10 ;  /* 0x0000000a00127202 */ /* 0x000fe40000000f00 */
[----:B------:R-:W-:Y:S05]  /*0f60*/  CALL.REL.NOINC `($__internal_178_$__cuda_sm70_shflsync_bfly_p) ;  /* 0x0000040000007944 */ /* 0x000fea0003c00000 */
[----:B0-----:R-:W-:Y:S01]  /*0f70*/  HFMA2.MMA R17, -RZ, RZ, 0, 5.9604644775390625e-08 ;  /* 0x00000001ff117435 */ /* 0x001fe200000001ff */
[----:B-1----:R-:W-:Y:S01]  /*0f80*/  MOV R13, R14 ;  /* 0x0000000e000d7202 */ /* 0x002fe20000000f00 */
[----:B------:R-:W-:Y:S01]  /*0f90*/  IMAD.MOV.U32 R18, RZ, RZ, R15 ;  /* 0x000000ffff127224 */ /* 0x000fe200078e000f */
[----:B------:R-:W-:Y:S01]  /*0fa0*/  MOV R14, 0x1f ;  /* 0x0000001f000e7802 */ /* 0x000fe20000000f00 */
[----:B------:R-:W-:Y:S01]  /*0fb0*/  IMAD.MOV.U32 R19, RZ, RZ, -0x1 ;  /* 0xffffffffff137424 */ /* 0x000fe200078e00ff */
[----:B------:R-:W-:Y:S02]  /*0fc0*/  MOV R8, 0xfe0 ;  /* 0x00000fe000087802 */ /* 0x000fe40000000f00 */
[----:B------:R-:W-:Y:S05]  /*0fd0*/  CALL.REL.NOINC `($__internal_178_$__cuda_sm70_shflsync_bfly_p) ;  /* 0x0000039000007944 */ /* 0x000fea0003c00000 */
[----:B0-----:R-:W-:Y:S01]  /*0fe0*/  HFMA2.MMA R17, -RZ, RZ, 0, 1.1920928955078125e-07 ;  /* 0x00000002ff117435 */ /* 0x001fe200000001ff */
[----:B-1----:R-:W-:Y:S01]  /*0ff0*/  FADD.FTZ R18, R15, R14 ;  /* 0x0000000e0f127221 */ /* 0x002fe20000010000 */
[----:B------:R-:W-:Y:S01]  /*1000*/  MOV R14, 0x1f ;  /* 0x0000001f000e7802 */ /* 0x000fe20000000f00 */
[----:B------:R-:W-:Y:S01]  /*1010*/  IMAD.MOV.U32 R19, RZ, RZ, -0x1 ;  /* 0xffffffffff137424 */ /* 0x000fe200078e00ff */
[----:B------:R-:W-:Y:S02]  /*1020*/  MOV R8, 0x1040 ;  /* 0x0000104000087802 */ /* 0x000fe40000000f00 */
[----:B------:R-:W-:Y:S05]  /*1030*/  CALL.REL.NOINC `($__internal_178_$__cuda_sm70_shflsync_bfly_p) ;  /* 0x0000033000007944 */ /* 0x000fea0003c00000 */
[----:B0-----:R-:W-:Y:S01]  /*1040*/  HFMA2.MMA R17, -RZ, RZ, 0, 2.384185791015625e-07 ;  /* 0x00000004ff117435 */ /* 0x001fe200000001ff */
[----:B-1----:R-:W-:Y:S01]  /*1050*/  FADD.FTZ R18, R18, R14 ;  /* 0x0000000e12127221 */ /* 0x002fe20000010000 */
[----:B------:R-:W-:Y:S01]  /*1060*/  MOV R14, 0x1f ;  /* 0x0000001f000e7802 */ /* 0x000fe20000000f00 */
[----:B------:R-:W-:Y:S01]  /*1070*/  IMAD.MOV.U32 R19, RZ, RZ, -0x1 ;  /* 0xffffffffff137424 */ /* 0x000fe200078e00ff */
[----:B------:R-:W-:-:S02]  /*1080*/  MOV R8, 0x10a0 ;  /* 0x000010a000087802 */ /* 0x000fc40000000f00 */
[----:B------:R-:W-:Y:S05]  /*1090*/  CALL.REL.NOINC `($__internal_178_$__cuda_sm70_shflsync_bfly_p) ;  /* 0x000002d000007944 */ /* 0x000fea0003c00000 */
[----:B0-----:R-:W-:Y:S01]  /*10a0*/  HFMA2.MMA R17, -RZ, RZ, 0, 4.76837158203125e-07 ;  /* 0x00000008ff117435 */ /* 0x001fe200000001ff */
[----:B-1----:R-:W-:Y:S01]  /*10b0*/  FADD.FTZ R18, R18, R14 ;  /* 0x0000000e12127221 */ /* 0x002fe20000010000 */
[----:B------:R-:W-:Y:S01]  /*10c0*/  MOV R14, 0x1f ;  /* 0x0000001f000e7802 */ /* 0x000fe20000000f00 */
[----:B------:R-:W-:Y:S01]  /*10d0*/  IMAD.MOV.U32 R19, RZ, RZ, -0x1 ;  /* 0xffffffffff137424 */ /* 0x000fe200078e00ff */
[----:B------:R-:W-:-:S02]  /*10e0*/  MOV R8, 0x1100 ;  /* 0x0000110000087802 */ /* 0x000fc40000000f00 */
[----:B------:R-:W-:Y:S05]  /*10f0*/  CALL.REL.NOINC `($__internal_178_$__cuda_sm70_shflsync_bfly_p) ;  /* 0x0000027000007944 */ /* 0x000fea0003c00000 */
[----:B-1----:R-:W-:Y:S01]  /*1100*/  FADD.FTZ R12, R18, R14 ;  /* 0x0000000e120c7221 */ /* 0x002fe20000010000 */
[----:B0-----:R-:W-:Y:S01]  /*1110*/  HFMA2.MMA R17, -RZ, RZ, 0, 9.5367431640625e-07 ;  /* 0x00000010ff117435 */ /* 0x001fe200000001ff */
[----:B------:R-:W-:Y:S01]  /*1120*/  MOV R14, 0x1f ;  /* 0x0000001f000e7802 */ /* 0x000fe20000000f00 */
[----:B------:R-:W-:Y:S01]  /*1130*/  IMAD.MOV.U32 R19, RZ, RZ, -0x1 ;  /* 0xffffffffff137424 */ /* 0x000fe200078e00ff */
[----:B------:R-:W-:-:S02]  /*1140*/  MOV R8, 0x1170 ;  /* 0x0000117000087802 */ /* 0x000fc40000000f00 */
[----:B------:R-:W-:Y:S02]  /*1150*/  MOV R18, R12 ;  /* 0x0000000c00127202 */ /* 0x000fe40000000f00 */
[----:B------:R-:W-:Y:S05]  /*1160*/  CALL.REL.NOINC `($__internal_178_$__cuda_sm70_shflsync_bfly_p) ;  /* 0x0000020000007944 */ /* 0x000fea0003c00000 */
[----:B-1----:R-:W-:Y:S01]  /*1170*/  MOV R15, R14 ;  /* 0x0000000e000f7202 */ /* 0x002fe20000000f00 */
[----:B------:R-:W-:Y:S01]  /*1180*/  HFMA2.MMA R14, -RZ, RZ, 0, 1.847743988037109375e-06 ;  /* 0x0000001fff0e7435 */ /* 0x000fe200000001ff */
[----:B0-----:R-:W-:Y:S01]  /*1190*/  MOV R18, R11 ;  /* 0x0000000b00127202 */ /* 0x001fe20000000f00 */
[----:B------:R-:W-:Y:S01]  /*11a0*/  IMAD.MOV.U32 R17, RZ, RZ, 0x1 ;  /* 0x00000001ff117424 */ /* 0x000fe200078e00ff */
[----:B------:R-:W-:Y:S02]  /*11b0*/  MOV R19, 0xffffffff ;  /* 0xffffffff00137802 */ /* 0x000fe40000000f00 */
[----:B------:R-:W-:Y:S02]  /*11c0*/  MOV R8, 0x11e0 ;  /* 0x000011e000087802 */ /* 0x000fe40000000f00 */
[----:B------:R-:W-:Y:S05]  /*11d0*/  CALL.REL.NOINC `($__internal_178_$__cuda_sm70_shflsync_bfly_p) ;  /* 0x0000019000007944 */ /* 0x000fea0003c00000 */
[----:B0-----:R-:W-:Y:S01]  /*11e0*/  HFMA2.MMA R17, -RZ, RZ, 0, 1.1920928955078125e-07 ;  /* 0x00000002ff117435 */ /* 0x001fe200000001ff */
[----:B-1----:R-:W-:Y:S01]  /*11f0*/  FADD.FTZ R18, R11, R14 ;  /* 0x0000000e0b127221 */ /* 0x002fe20000010000 */
[----:B------:R-:W-:Y:S01]  /*1200*/  MOV R19, 0xffffffff ;  /* 0xffffffff00137802 */ /* 0x000fe20000000f00 */
[----:B------:R-:W-:Y:S01]  /*1210*/  IMAD.MOV.U32 R14, RZ, RZ, 0x1f ;  /* 0x0000001fff0e7424 */ /* 0x000fe200078e00ff */
[----:B------:R-:W-:-:S02]  /*1220*/  MOV R8, 0x1240 ;  /* 0x0000124000087802 */ /* 0x000fc40000000f00 */
        /* <DEDUP_REMOVED lines=9> */
[----:B------:R-:W-:-:S02]  /*12c0*/  MOV R14, 0x1f ;  /* 0x0000001f000e7802 */ /* 0x000fc40000000f00 */
[----:B------:R-:W-:Y:S02]  /*12d0*/  MOV R19, 0xffffffff ;  /* 0xffffffff00137802 */ /* 0x000fe40000000f00 */
[----:B------:R-:W-:Y:S02]  /*12e0*/  MOV R8, 0x1300 ;  /* 0x0000130000087802 */ /* 0x000fe40000000f00 */
[----:B------:R-:W-:Y:S05]  /*12f0*/  CALL.REL.NOINC `($__internal_178_$__cuda_sm70_shflsync_bfly_p) ;  /* 0x0000007000007944 */ /* 0x000fea0003c00000 */
[----:B01----:R-:W-:Y:S01]  /*1300*/  FADD.FTZ R18, R18, R14 ;  /* 0x0000000e12127221 */ /* 0x003fe20000010000 */
[----:B------:R-:W-:Y:S01]  /*1310*/  HFMA2.MMA R14, -RZ, RZ, 0, 1.847743988037109375e-06 ;  /* 0x0000001fff0e7435 */ /* 0x000fe200000001ff */
[----:B------:R-:W-:Y:S01]  /*1320*/  IMAD.MOV.U32 R17, RZ, RZ, 0x10 ;  /* 0x00000010ff117424 */ /* 0x000fe200078e00ff */
[----:B------:R-:W-:Y:S02]  /*1330*/  MOV R19, 0xffffffff ;  /* 0xffffffff00137802 */ /* 0x000fe40000000f00 */
[----:B------:R-:W-:Y:S02]  /*1340*/  MOV R8, 0x1360 ;  /* 0x0000136000087802 */ /* 0x000fe40000000f00 */
[----:B------:R-:W-:Y:S05]  /*1350*/  CALL.REL.NOINC `($__internal_178_$__cuda_sm70_shflsync_bfly_p) ;  /* 0x0000001000007944 */ /* 0x000fea0003c00000 */
[----:B01----:R-:W-:Y:S05]  /*1360*/  BRA `(.L_x_6082) ;  /* 0xfffff7f000007947 */ /* 0x003fea000383ffff */
        .weak           $__internal_178_$__cuda_sm70_shflsync_bfly_p
        .type           $__internal_178_$__cuda_sm70_shflsync_bfly_p,@function
        .size           $__internal_178_$__cuda_sm70_shflsync_bfly_p,(.L_x_6980 - $__internal_178_$__cuda_sm70_shflsync_bfly_p)
$__internal_178_$__cuda_sm70_shflsync_bfly_p:
[----:B------:R-:W-:Y:S01]  /*1370*/  HFMA2.MMA R9, -RZ, RZ, 0, 0 ;  /* 0x00000000ff097435 */ /* 0x000fe200000001ff */
[----:B------:R-:W-:Y:S04]  /*1380*/  WARPSYNC R19 ;  /* 0x0000001300007348 */ /* 0x000fe80003800000 */
[----:B------:R0:W1:Y:S01]  /*1390*/  SHFL.BFLY PT, R14, R18, R17, R14 ;  /* 0x0c000011120e7389 */ /* 0x00006200000e000e */
[----:B------:R-:W-:Y:S05]  /*13a0*/  RET.REL.NODEC R8 `(_ZN10layer_norm22ln_bwd_finalize_kernelINS_22Kernel_traits_finalizeILj2048E6__halfffffjLb1ELj1024ELj4ENS_18Kernel_traits_baseILj2048ES2_ffffjLj1024EEEEELb1ELb1EEEvNS_9BwdParamsE) ;  /* 0xffffec5008007950 */ /* 0x000fea0003c3ffff */
.L_x_6083:
        /* <DEDUP_REMOVED lines=13> */
.L_x_6980:


//--------------------- .text._ZN10layer_norm13ln_bwd_kernelINS_13Kernel_traitsI6__halfffffjLj2048ELj1ELj1ELj4ELj16ENS_18Kernel_traits_baseILj2048ES2_ffffjLj128EEEEELb1ELb1ELb1ELb1EEEvNS_9BwdParamsE --------------------------
	.section	.text._ZN10layer_norm13ln_bwd_kernelINS_13Kernel_traitsI6__halfffffjLj2048ELj1ELj1ELj4ELj16ENS_18Kernel_traits_baseILj2048ES2_ffffjLj128EEEEELb1ELb1ELb1ELb1EEEvNS_9BwdParamsE,"ax",@progbits
	.sectioninfo	@"SHI_REGISTERS=168"
	.align	128
        .global         _ZN10layer_norm13ln_bwd_kernelINS_13Kernel_traitsI6__halfffffjLj2048ELj1ELj1ELj4ELj16ENS_18Kernel_traits_baseILj2048ES2_ffffjLj128EEEEELb1ELb1ELb1ELb1EEEvNS_9BwdParamsE
        .type           _ZN10layer_norm13ln_bwd_kernelINS_13Kernel_traitsI6__halfffffjLj2048ELj1ELj1ELj4ELj16ENS_18Kernel_traits_baseILj2048ES2_ffffjLj128EEEEELb1ELb1ELb1ELb1EEEvNS_9BwdParamsE,@function
        .size           _ZN10layer_norm13ln_bwd_kernelINS_13Kernel_traitsI6__halfffffjLj2048ELj1ELj1ELj4ELj16ENS_18Kernel_traits_baseILj2048ES2_ffffjLj128EEEEELb1ELb1ELb1ELb1EEEvNS_9BwdParamsE,(.L_x_6981 - _ZN10layer_norm13ln_bwd_kernelINS_13Kernel_traitsI6__halfffffjLj2048ELj1ELj1ELj4ELj16ENS_18Kernel_traits_baseILj2048ES2_ffffjLj128EEEEELb1ELb1ELb1ELb1EEEvNS_9BwdParamsE)
        .other          _ZN10layer_norm13ln_bwd_kernelINS_13Kernel_traitsI6__halfffffjLj2048ELj1ELj1ELj4ELj16ENS_18Kernel_traits_baseILj2048ES2_ffffjLj128EEEEELb1ELb1ELb1ELb1EEEvNS_9BwdParamsE,@"STO_CUDA_ENTRY STV_DEFAULT"
_ZN10layer_norm13ln_bwd_kernelINS_13Kernel_traitsI6__halfffffjLj2048ELj1ELj1ELj4ELj16ENS_18Kernel_traits_baseILj2048ES2_ffffjLj128EEEEELb1ELb1ELb1ELb1EEEvNS_9BwdParamsE:
.text._ZN10layer_norm13ln_bwd_kernelINS_13Kernel_traitsI6__halfffffjLj2048ELj1ELj1ELj4ELj16ENS_18Kernel_traits_baseILj2048ES2_ffffjLj128EEEEELb1ELb1ELb1ELb1EEEvNS_9BwdParamsE:
        /* <DEDUP_REMOVED lines=32> */
.L_x_6084:
        /* <DEDUP_REMOVED lines=9> */
[----:B------:R-:W5:Y:S04]  /*0290*/  LDG.E.64 R20, [R2.64+0xc00] ;  /* 0x000c000402147981 */ /* 0x000f68000c1e1b00 */
[----:B------:R-:W5:Y:S04]  /*02a0*/  LDG.E.64 R10, [R6.64] ;  /* 0x00000004060a7981 */ /* 0x000f68000c1e1b00 */
[----:B------:R-:W5:Y:S04]  /*02b0*/  LDG.E.64 R14, [R6.64+0x400] ;  /* 0x00040004060e7981 */ /* 0x000f68000c1e1b00 */
[----:B------:R-:W5:Y:S04]  /*02c0*/  LDG.E.64 R18, [R6.64+0x800] ;  /* 0x0008000406127981 */ /* 0x000f68000c1e1b00 */
        /* <DEDUP_REMOVED lines=74> */
.L_x_6161:
        /* <DEDUP_REMOVED lines=8> */
[----:B------:R0:W5:Y:S02]  /*07f0*/  LDG.E R113, [R100.64] ;  /* 0x0000000464717981 */ /* 0x000164000c1e1900 */
[----:B------:R-:W-:Y:S02]  /*0800*/  LEA.HI R19, R19, R0, RZ, 0x2 ;  /* 0x0000000013137211 */ /* 0x000fe400078f10ff */
[----:B0-----:R-:W-:-:S04]  /*0810*/  LOP3.LUT R100, R165, 0x7f, RZ, 0xc0, !PT ;  /* 0x0000007fa5647812 */ /* 0x001fc800078ec0ff */
[----:B------:R-:W-:Y:S02]  /*0820*/  LEA.HI.SX32 R111, R19, R100, 0x1e ;  /* 0x00000064136f7211 */ /* 0x000fe400078ff2ff */
[----:B------:R-:W-:Y:S02]  /*0830*/  MOV R108, 0x10 ;  /* 0x00000010006c7802 */ /* 0x000fe40000000f00 */
[C---:B------:R-:W-:Y:S02]  /*0840*/  IADD3 R109, R111.reuse, 0x80, RZ ;  /* 0x000000806f6d7810 */ /* 0x040fe40007ffe0ff */
[C---:B------:R-:W-:Y:S02]  /*0850*/  IADD3 R19, R111.reuse, 0x100, RZ ;  /* 0x000001006f137810 */ /* 0x040fe40007ffe0ff */
[C---:B------:R-:W-:Y:S01]  /*0860*/  IADD3 R0, R111.reuse, 0x180, RZ ;  /* 0x000001806f007810 */ /* 0x040fe20007ffe0ff */
[----:B------:R-:W-:Y:S01]  /*0870*/  BSSY B0, `(.L_x_6086) ;  /* 0x00000c7000007945 */ /* 0x000fe20003800000 */
[----:B------:R-:W-:-:S04]  /*0880*/  IMAD.WIDE.U32 R104, R111, R108, c[0x0][0x218] ;  /* 0x000086006f687625 */ /* 0x000fc800078e006c */
[----:B------:R-:W-:-:S04]  /*0890*/  IMAD.WIDE.U32 R130, R109, R108, c[0x0][0x218] ;  /* 0x000086006d827625 */ /* 0x000fc800078e006c */
[----:B------:R-:W-:-:S04]  /*08a0*/  IMAD.WIDE.U32 R128, R19, R108, c[0x0][0x218] ;  /* 0x0000860013807625 */ /* 0x000fc800078e006c */
[----:B------:R-:W-:Y:S01]  /*08b0*/  IMAD.WIDE.U32 R114, R0, R108, c[0x0][0x218] ;  /* 0x0000860000727625 */ /* 0x000fe200078e006c */
[----:B--2---:R-:W-:-:S13]  /*08c0*/  ISETP.GT.AND P5, PT, R112, RZ, PT ;  /* 0x000000ff7000720c */ /* 0x004fda0003fa4270 */
[----:B------:R-:W-:Y:S05]  /*08d0*/  @P5 BRA `(.L_x_6087) ;  /* 0x000001b000005947 */ /* 0x000fea0003800000 */
[----:B-1---5:R-:W-:Y:S02]  /*08e0*/  ISETP.GE.AND P0, PT, R113, 0x1, PT ;  /* 0x000000017100780c */ /* 0x022fe40003f06270 */
[----:B------:R-:W-:-:S11]  /*08f0*/  MOV R103, RZ ;  /* 0x000000ff00677202 */ /* 0x000fd60000000f00 */
[----:B------:R-:W-:-:S05]  /*0900*/  @P0 IADD3 R6, R113, -0x1, RZ ;  /* 0xffffffff71060810 */ /* 0x000fca0007ffe0ff */
[----:B------:R-:W-:-:S05]  /*0910*/  @P0 IMAD R6, R6, c[0x0][0x168], RZ ;  /* 0x00005a0006060a24 */ /* 0x000fca00078e02ff */
[----:B------:R-:W-:-:S04]  /*0920*/  @P0 SHF.R.S32.HI R101, RZ, 0x1f, R6 ;  /* 0x0000001fff650819 */ /* 0x000fc80000011406 */
[----:B------:R-:W-:-:S04]  /*0930*/  @P0 LEA.HI R101, R101, R6, RZ, 0x2 ;  /* 0x0000000665650211 */ /* 0x000fc800078f10ff */
[----:B------:R-:W-:Y:S02]  /*0940*/  @P0 LEA.HI.SX32 R103, R101, R100, 0x1e ;  /* 0x0000006465670211 */ /* 0x000fe400078ff2ff */
[----:B------:R-:W-:-:S04]  /*0950*/  ISETP.NE.U32.AND P0, PT, RZ, c[0x0][0x218], PT ;  /* 0x00008600ff007a0c */ /* 0x000fc80003f05070 */
[----:B------:R-:W-:Y:S01]  /*0960*/  ISETP.NE.AND.EX P0, PT, RZ, c[0x0][0x21c], PT, P0 ;  /* 0x00008700ff007a0c */ /* 0x000fe20003f05300 */
[CC--:B------:R-:W-:Y:S01]  /*0970*/  IMAD.WIDE.U32 R100, R103.reuse, R110.reuse, c[0x0][0x190] ;  /* 0x0000640067647625 */ /* 0x0c0fe200078e006e */
[C---:B------:R-:W-:Y:S02]  /*0980*/  IADD3 R6, R103.reuse, 0x80, RZ ;  /* 0x0000008067067810 */ /* 0x040fe40007ffe0ff */
[C---:B------:R-:W-:Y:S02]  /*0990*/  IADD3 R108, R103.reuse, 0x180, RZ ;  /* 0x00000180676c7810 */ /* 0x040fe40007ffe0ff */
[----:B------:R-:W-:Y:S01]  /*09a0*/  IADD3 R102, R103, 0x100, RZ ;  /* 0x0000010067667810 */ /* 0x000fe20007ffe0ff */
[----:B------:R0:W5:Y:S06]  /*09b0*/  LDG.E R112, [R100.64] ;  /* 0x0000000464707981 */ /* 0x00016c000c1e1900 */
[----:B------:R1:W5:Y:S01]  /*09c0*/  @P0 LDG.E.128 R32, [R104.64] ;  /* 0x0000000468200981 */ /* 0x000362000c1e1d00 */
[----:B0-----:R-:W-:-:S03]  /*09d0*/  IMAD.WIDE.U32 R100, R108, R110, c[0x0][0x190] ;  /* 0x000064006c647625 */ /* 0x001fc600078e006e */
[----:B------:R0:W5:Y:S04]  /*09e0*/  @P0 LDG.E.128 R28, [R130.64] ;  /* 0x00000004821c0981 */ /* 0x000168000c1e1d00 */
[----:B------:R0:W5:Y:S01]  /*09f0*/  @P0 LDG.E.128 R24, [R128.64] ;  /* 0x0000000480180981 */ /* 0x000162000c1e1d00 */
[----:B-1----:R-:W-:-:S03]  /*0a00*/  IMAD.WIDE.U32 R104, R6, R110, c[0x0][0x190] ;  /* 0x0000640006687625 */ /* 0x002fc600078e006e */
[----:B------:R0:W5:Y:S01]  /*0a10*/  LDG.E R6, [R100.64] ;  /* 0x0000000464067981 */ /* 0x000162000c1e1900 */
[----:B------:R-:W-:-:S03]  /*0a20*/  IMAD.WIDE.U32 R102, R102, R110, c[0x0][0x190] ;  /* 0x0000640066667625 */ /* 0x000fc600078e006e */
[----:B------:R0:W5:Y:S04]  /*0a30*/  LDG.E R110, [R104.64] ;  /* 0x00000004686e7981 */ /* 0x000168000c1e1900 */
[----:B------:R1:W5:Y:S04]  /*0a40*/  @P0 LDG.E.128 R20, [R114.64] ;  /* 0x0000000472140981 */ /* 0x000368000c1e1d00 */
[----:B------:R2:W5:Y:S01]  /*0a50*/  LDG.E R108, [R102.64] ;  /* 0x00000004666c7981 */ /* 0x000562000c1e1900 */
[----:B-1----:R-:W-:Y:S01]  /*0a60*/  HFMA2.MMA R114, -RZ, RZ, 0, 0 ;  /* 0x00000000ff727435 */ /* 0x002fe200000001ff */
[----:B--2---:R-:W-:Y:S01]  /*0a70*/  MOV R103, RZ ;  /* 0x000000ff00677202 */ /* 0x004fe20000000f00 */
[----:B------:R-:W-:Y:S05]  /*0a80*/  BRA `(.L_x_6088) ;  /* 0x00000a5000007947 */ /* 0x000fea0003800000 */
.L_x_6087:
[----:B-1---5:R-:W-:Y:S01]  /*0a90*/  ISETP.GE.AND P0, PT, R113, 0x1, PT ;  /* 0x000000017100780c */ /* 0x022fe20003f06270 */
[----:B------:R-:W-:Y:S01]  /*0aa0*/  IMAD.WIDE R6, R5, R110, c[0x0][0x1a0] ;  /* 0x0000680005067625 */ /* 0x000fe200078e026e */
[----:B------:R-:W-:-:S03]  /*0ab0*/  IADD3 R112, R112, -0x1, RZ ;  /* 0xffffffff70707810 */ /* 0x000fc60007ffe0ff */
[-C--:B------:R-:W-:Y:S01]  /*0ac0*/  IMAD.WIDE.U32 R8, R111, R108.reuse, c[0x0][0x188] ;  /* 0x000062006f087625 */ /* 0x080fe200078e006c */
[----:B------:R0:W2:Y:S03]  /*0ad0*/  LDG.E R18, [R6.64] ;  /* 0x0000000406127981 */ /* 0x0000a6000c1e1900 */
[----:B------:R-:W-:Y:S02]  /*0ae0*/  IMAD R112, R112, c[0x0][0x168], RZ ;  /* 0x00005a0070707a24 */ /* 0x000fe400078e02ff */
[-C--:B------:R-:W-:Y:S01]  /*0af0*/  IMAD.WIDE.U32 R116, R109, R108.reuse, c[0x0][0x188] ;  /* 0x000062006d747625 */ /* 0x080fe200078e006c */
[----:B------:R-:W3:Y:S01]  /*0b00*/  LDG.E.128 R8, [R8.64] ;  /* 0x0000000408087981 */ /* 0x000ee2000c1e1d00 */
[----:B------:R-:W-:Y:S02]  /*0b10*/  @P0 IADD3 R12, R113, -0x1, RZ ;  /* 0xffffffff710c0810 */ /* 0x000fe40007ffe0ff */
[----:B------:R-:W-:Y:S01]  /*0b20*/  SHF.R.S32.HI R13, RZ, 0x1f, R112 ;  /* 0x0000001fff0d7819 */ /* 0x000fe20000011470 */
[----:B------:R-:W-:Y:S01]  /*0b30*/  IMAD.WIDE.U32 R120, R19, R108, c[0x0][0x188] ;  /* 0x0000620013787625 */ /* 0x000fe200078e006c */
[----:B------:R-:W4:Y:S02]  /*0b40*/  LDG.E.128 R116, [R116.64] ;  /* 0x0000000474747981 */ /* 0x000f24000c1e1d00 */
[----:B------:R-:W-:Y:S01]  /*0b50*/  LEA.HI R13, R13, R112, RZ, 0x2 ;  /* 0x000000700d0d7211 */ /* 0x000fe200078f10ff */
[----:B------:R-:W-:-:S02]  /*0b60*/  @P0 IMAD R12, R12, c[0x0][0x168], RZ ;  /* 0x00005a000c0c0a24 */ /* 0x000fc400078e02ff */
[----:B------:R-:W-:Y:S01]  /*0b70*/  IMAD.WIDE.U32 R124, R0, R108, c[0x0][0x188] ;  /* 0x00006200007c7625 */ /* 0x000fe200078e006c */
[----:B0-----:R-:W-:Y:S01]  /*0b80*/  LEA.HI.SX32 R6, R13, R100, 0x1e ;  /* 0x000000640d067211 */ /* 0x001fe200078ff2ff */
[----:B------:R-:W4:Y:S01]  /*0b90*/  LDG.E.128 R120, [R120.64] ;  /* 0x0000000478787981 */ /* 0x000f22000c1e1d00 */
[----:B------:R-:W-:-:S03]  /*0ba0*/  @P0 SHF.R.S32.HI R7, RZ, 0x1f, R12 ;  /* 0x0000001fff070819 */ /* 0x000fc6000001140c */
[----:B------:R-:W4:Y:S01]  /*0bb0*/  LDG.E.128 R124, [R124.64] ;  /* 0x000000047c7c7981 */ /* 0x000f22000c1e1d00 */
[----:B------:R-:W-:Y:S01]  /*0bc0*/  @P0 LEA.HI R7, R7, R12, RZ, 0x2 ;  /* 0x0000000c07070211 */ /* 0x000fe200078f10ff */
[C---:B------:R-:W-:Y:S01]  /*0bd0*/  IMAD.WIDE.U32 R12, R6.reuse, R108, c[0x0][0x208] ;  /* 0x00008200060c7625 */ /* 0x040fe200078e006c */
[----:B------:R-:W-:Y:S01]  /*0be0*/  HFMA2.MMA R16, -RZ, RZ, 0, 0 ;  /* 0x00000000ff107435 */ /* 0x000fe200000001ff */
[----:B------:R-:W-:-:S04]  /*0bf0*/  IADD3 R97, R6, 0x80, RZ ;  /* 0x0000008006617810 */ /* 0x000fc80007ffe0ff */
[----:B------:R-:W4:Y:S01]  /*0c00*/  LDG.E.128 R12, [R12.64] ;  /* 0x000000040c0c7981 */ /* 0x000f22000c1e1d00 */
[----:B------:R-:W-:Y:S01]  /*0c10*/  IADD3 R101, R6, 0x100, RZ ;  /* 0x0000010006657810 */ /* 0x000fe20007ffe0ff */
[----:B------:R-:W-:Y:S01]  /*0c20*/  IMAD.WIDE.U32 R96, R97, R108, c[0x0][0x208] ;  /* 0x0000820061607625 */ /* 0x000fe200078e006c */
[----:B------:R-:W-:-:S03]  /*0c30*/  @P0 LEA.HI.SX32 R16, R7, R100, 0x1e ;  /* 0x0000006407100211 */ /* 0x000fc600078ff2ff */
[----:B------:R-:W-:Y:S02]  /*0c40*/  IMAD.WIDE.U32 R100, R101, R108, c[0x0][0x208] ;  /* 0x0000820065647625 */ /* 0x000fe400078e006c */
[----:B------:R-:W4:Y:S04]  /*0c50*/  LDG.E.128 R96, [R96.64] ;  /* 0x0000000460607981 */ /* 0x000f28000c1e1d00 */
[----:B------:R-:W4:Y:S01]  /*0c60*/  LDG.E.128 R100, [R100.64] ;  /* 0x0000000464647981 */ /* 0x000f22000c1e1d00 */
[----:B------:R-:W-:-:S04]  /*0c70*/  ISETP.NE.U32.AND P0, PT, RZ, c[0x0][0x218], PT ;  /* 0x00008600ff007a0c */ /* 0x000fc80003f05070 */
[----:B------:R-:W-:Y:S02]  /*0c80*/  ISETP.NE.AND.EX P0, PT, RZ, c[0x0][0x21c], PT, P0 ;  /* 0x00008700ff007a0c */ /* 0x000fe40003f05300 */
[----:B------:R-:W-:-:S11]  /*0c90*/  IADD3 R7, R6, 0x180, RZ ;  /* 0x0000018006077810 */ /* 0x000fd60007ffe0ff */
[----:B------:R0:W5:Y:S01]  /*0ca0*/  @P0 LDG.E.128 R32, [R104.64] ;  /* 0x0000000468200981 */ /* 0x000162000c1e1d00 */
[----:B------:R-:W1:Y:S01]  /*0cb0*/  LDC.U8 R132, c[0x0][0x1f0] ;  /* 0x00007c00ff847b82 */ /* 0x000e620000000000 */
[C---:B------:R-:W-:Y:S02]  /*0cc0*/  IADD3 R17, R16.reuse, 0x80, RZ ;  /* 0x0000008010117810 */ /* 0x040fe40007ffe0ff */
[----:B------:R1:W5:Y:S01]  /*0cd0*/  @P0 LDG.E.128 R28, [R130.64] ;  /* 0x00000004821c0981 */ /* 0x000362000c1e1d00 */
[----:B------:R-:W-:-:S03]  /*0ce0*/  IADD3 R133, R16, 0x100, RZ ;  /* 0x0000010010857810 */ /* 0x000fc60007ffe0ff */
[----:B------:R1:W5:Y:S01]  /*0cf0*/  @P0 LDG.E.128 R24, [R128.64] ;  /* 0x0000000480180981 */ /* 0x000362000c1e1d00 */
[----:B0-----:R-:W-:-:S03]  /*0d00*/  IMAD.WIDE.U32 R104, R7, R108, c[0x0][0x208] ;  /* 0x0000820007687625 */ /* 0x001fc600078e006c */
[----:B------:R0:W5:Y:S04]  /*0d10*/  @P0 LDG.E.128 R20, [R114.64] ;  /* 0x0000000472140981 */ /* 0x000168000c1e1d00 */
[----:B------:R-:W4:Y:S01]  /*0d20*/  LDG.E.128 R104, [R104.64] ;  /* 0x0000000468687981 */ /* 0x000f22000c1e1d00 */
[C---:B------:R-:W-:Y:S01]  /*0d30*/  IMAD.WIDE.U32 R6, R16.reuse, R110, c[0x0][0x190] ;  /* 0x0000640010067625 */ /* 0x040fe200078e006e */
[----:B------:R-:W-:-:S04]  /*0d40*/  IADD3 R108, R16, 0x180, RZ ;  /* 0x00000180106c7810 */ /* 0x000fc80007ffe0ff */
[----:B------:R0:W5:Y:S01]  /*0d50*/  LDG.E R112, [R6.64] ;  /* 0x0000000406707981 */ /* 0x000162000c1e1900 */
[----:B-1----:R-:W-:Y:S01]  /*0d60*/  ISETP.NE.AND P0, PT, R132, RZ, PT ;  /* 0x000000ff8400720c */ /* 0x002fe20003f05270 */
[----:B0-----:R-:W-:-:S04]  /*0d70*/  IMAD.WIDE.U32 R6, R108, R110, c[0x0][0x190] ;  /* 0x000064006c067625 */ /* 0x001fc800078e006e */
[-C--:B------:R-:W-:Y:S02]  /*0d80*/  IMAD.WIDE.U32 R114, R17, R110.reuse, c[0x0][0x190] ;  /* 0x0000640011727625 */ /* 0x080fe400078e006e */
[----:B------:R2:W5:Y:S02]  /*0d90*/  LDG.E R6, [R6.64] ;  /* 0x0000000406067981 */ /* 0x000564000c1e1900 */
[----:B------:R-:W-:Y:S02]  /*0da0*/  IMAD.WIDE.U32 R16, R133, R110, c[0x0][0x190] ;  /* 0x0000640085107625 */ /* 0x000fe400078e006e */
[----:B------:R0:W5:Y:S04]  /*0db0*/  LDG.E R110, [R114.64] ;  /* 0x00000004726e7981 */ /* 0x000168000c1e1900 */
[----:B------:R4:W5:Y:S01]  /*0dc0*/  LDG.E R108, [R16.64] ;  /* 0x00000004106c7981 */ /* 0x000962000c1e1900 */
[----:B--2---:R-:W-:-:S05]  /*0dd0*/  FSEL R7, R18, RZ, !P0 ;  /* 0x000000ff12077208 */ /* 0x004fca0004000000 */
[C---:B---3--:R-:W-:Y:S02]  /*0de0*/  FADD.FTZ R8, -R7.reuse, R8 ;  /* 0x0000000807087221 */ /* 0x048fe40000010100 */
[C---:B------:R-:W-:Y:S02]  /*0df0*/  FADD.FTZ R9, -R7.reuse, R9 ;  /* 0x0000000907097221 */ /* 0x040fe40000010100 */
[C---:B------:R-:W-:Y:S02]  /*0e00*/  FADD.FTZ R10, -R7.reuse, R10 ;  /* 0x0000000a070a7221 */ /* 0x040fe40000010100 */
[C---:B----4-:R-:W-:Y:S02]  /*0e10*/  FADD.FTZ R16, -R7.reuse, R116 ;  /* 0x0000007407107221 */ /* 0x050fe40000010100 */
[C---:B------:R-:W-:Y:S02]  /*0e20*/  FADD.FTZ R17, -R7.reuse, R117 ;  /* 0x0000007507117221 */ /* 0x040fe40000010100 */
[----:B------:R-:W-:-:S02]  /*0e30*/  FADD.FTZ R18, -R7, R118 ;  /* 0x0000007607127221 */ /* 0x000fc40000010100 */
[C---:B0-----:R-:W-:Y:S02]  /*0e40*/  FADD.FTZ R114, -R7.reuse, R119 ;  /* 0x0000007707727221 */ /* 0x041fe40000010100 */
        /* <DEDUP_REMOVED lines=9> */
[C---:B------:R-:W-:Y:S02]  /*0ee0*/  FMUL.FTZ R7, R2.reuse, R8 ;  /* 0x0000000802077220 */ /* 0x040fe40000410000 */
[----:B------:R-:W-:-:S02]  /*0ef0*/  FMUL.FTZ R8, R2, R9 ;  /* 0x0000000902087220 */ /* 0x000fc40000410000 */
[C---:B------:R-:W-:Y:S02]  /*0f00*/  FMUL.FTZ R9, R2.reuse, R10 ;  /* 0x0000000a02097220 */ /* 0x040fe40000410000 */
[----:B------:R-:W-:Y:S02]  /*0f10*/  FMUL.FTZ R10, R2, R11 ;  /* 0x0000000b020a7220 */ /* 0x000fe40000410000 */
[----:B------:R-:W-:Y:S02]  /*0f20*/  FFMA.FTZ R36, R12, R7, R36 ;  /* 0x000000070c247223 */ /* 0x000fe40000010024 */
[----:B------:R-:W-:Y:S02]  /*0f30*/  FADD.FTZ R72, R72, R12 ;  /* 0x0000000c48487221 */ /* 0x000fe40000010000 */
[----:B------:R-:W-:Y:S02]  /*0f40*/  FMUL.FTZ R11, R164, R12 ;  /* 0x0000000ca40b7220 */ /* 0x000fe40000410000 */
[----:B------:R-:W-:-:S02]  /*0f50*/  FFMA.FTZ R37, R13, R8, R37 ;  /* 0x000000080d257223 */ /* 0x000fc40000010025 */
[----:B------:R-:W-:Y:S02]  /*0f60*/  FADD.FTZ R73, R73, R13 ;  /* 0x0000000d49497221 */ /* 0x000fe40000010000 */
[----:B------:R-:W-:Y:S02]  /*0f70*/  FMUL.FTZ R12, R163, R13 ;  /* 0x0000000da30c7220 */ /* 0x000fe40000410000 */
[----:B------:R-:W-:Y:S02]  /*0f80*/  FFMA.FTZ R38, R14, R9, R38 ;  /* 0x000000090e267223 */ /* 0x000fe40000010026 */
[----:B------:R-:W-:Y:S02]  /*0f90*/  FADD.FTZ R74, R74, R14 ;  /* 0x0000000e4a4a7221 */ /* 0x000fe40000010000 */
[----:B------:R-:W-:Y:S02]  /*0fa0*/  FMUL.FTZ R13, R162, R14 ;  /* 0x0000000ea20d7220 */ /* 0x000fe40000410000 */
[----:B------:R-:W-:-:S02]  /*0fb0*/  FFMA.FTZ R39, R15, R10, R39 ;  /* 0x0000000a0f277223 */ /* 0x000fc40000010027 */
[----:B------:R-:W-:Y:S02]  /*0fc0*/  FADD.FTZ R75, R75, R15 ;  /* 0x0000000f4b4b7221 */ /* 0x000fe40000010000 */
[----:B------:R-:W-:Y:S02]  /*0fd0*/  FMUL.FTZ R14, R161, R15 ;  /* 0x0000000fa10e7220 */ /* 0x000fe40000410000 */
[C---:B------:R-:W-:Y:S02]  /*0fe0*/  FMUL.FTZ R15, R2.reuse, R16 ;  /* 0x00000010020f7220 */ /* 0x040fe40000410000 */
[----:B------:R-:W-:Y:S02]  /*0ff0*/  FADD.FTZ R115, RZ, R11 ;  /* 0x0000000bff737221 */ /* 0x000fe40000010000 */
[----:B------:R-:W-:Y:S02]  /*1000*/  FFMA.FTZ R121, R7, R11, RZ ;  /* 0x0000000b07797223 */ /* 0x000fe400000100ff */
[----:B------:R-:W-:-:S02]  /*1010*/  FMUL.FTZ R16, R2, R17 ;  /* 0x0000001102107220 */ /* 0x000fc40000410000 */
[C---:B------:R-:W-:Y:S02]  /*1020*/  FMUL.FTZ R17, R2.reuse, R18 ;  /* 0x0000001202117220 */ /* 0x040fe40000410000 */
[----:B------:R-:W-:Y:S02]  /*1030*/  FMUL.FTZ R18, R2, R114 ;  /* 0x0000007202127220 */ /* 0x000fe40000410000 */
[----:B------:R-:W-:Y:S02]  /*1040*/  FADD.FTZ R114, R115, R12 ;  /* 0x0000000c73727221 */ /* 0x000fe40000010000 */
[----:B------:R-:W-:Y:S02]  /*1050*/  FFMA.FTZ R122, R8, R12, R121 ;  /* 0x0000000c087a7223 */ /* 0x000fe40000010079 */
[----:B------:R-:W-:Y:S02]  /*1060*/  FMUL.FTZ R117, R2, R117 ;  /* 0x0000007502757220 */ /* 0x000fe40000410000 */
[----:B------:R-:W-:-:S02]  /*1070*/  FADD.FTZ R115, R114, R13 ;  /* 0x0000000d72737221 */ /* 0x000fc40000010000 */
[----:B------:R-:W-:Y:S02]  /*1080*/  FFMA.FTZ R123, R9, R13, R122 ;  /* 0x0000000d097b7223 */ /* 0x000fe4000001007a */
[----:B------:R-:W-:Y:S02]  /*1090*/  FFMA.FTZ R40, R96, R15, R40 ;  /* 0x0000000f60287223 */ /* 0x000fe40000010028 */
[----:B------:R-:W-:Y:S02]  /*10a0*/  FADD.FTZ R68, R68, R96 ;  /* 0x0000006044447221 */ /* 0x000fe40000010000 */
[----:B------:R-:W-:Y:S02]  /*10b0*/  FMUL.FTZ R116, R2, R116 ;  /* 0x0000007402747220 */ /* 0x000fe40000410000 */
[----:B------:R-:W-:Y:S02]  /*10c0*/  FFMA.FTZ R81, R101, R117, R81 ;  /* 0x0000007565517223 */ /* 0x000fe40000010051 */
[----:B------:R-:W-:-:S02]  /*10d0*/  FADD.FTZ R65, R65, R101 ;  /* 0x0000006541417221 */ /* 0x000fc40000010000 */
        /* <DEDUP_REMOVED lines=17> */
[----:B------:R-:W-:-:S02]  /*11f0*/  FFMA.FTZ R43, R99, R18, R43 ;  /* 0x00000012632b7223 */ /* 0x000fc4000001002b */
[----:B------:R-:W-:Y:S02]  /*1200*/  FADD.FTZ R71, R71, R99 ;  /* 0x0000006347477221 */ /* 0x000fe40000010000 */
[C---:B------:R-:W-:Y:S02]  /*1210*/  FMUL.FTZ R119, R2.reuse, R119 ;  /* 0x0000007702777220 */ /* 0x040fe40000410000 */
        /* <DEDUP_REMOVED lines=44> */
.L_x_6088:
[----:B0-----:R-:W-:Y:S05]  /*14e0*/  BSYNC B0 ;  /* 0x0000000000007941 */ /* 0x001fea0003800000 */
.L_x_6086:
[----:B------:R-:W-:Y:S02]  /*14f0*/  LOP3.LUT P1, RZ, R4, 0xff, RZ, 0xc0, !PT ;  /* 0x000000ff04ff7812 */ /* 0x000fe4000782c0ff */
[----:B------:R-:W-:Y:S02]  /*1500*/  SHF.R.U32.HI R102, RZ, 0x5, R165 ;  /* 0x00000005ff667819 */ /* 0x000fe400000116a5 */
[----:B------:R-:W-:-:S02]  /*1510*/  LOP3.LUT P0, RZ, R165, 0x1f, RZ, 0xc0, !PT ;  /* 0x0000001fa5ff7812 */ /* 0x000fc4000780c0ff */
[----:B------:R-:W-:-:S07]  /*1520*/  LOP3.LUT R104, R102, 0x7fffffc, RZ, 0xc0, !PT ;  /* 0x07fffffc66687812 */ /* 0x000fce00078ec0ff */
[----:B------:R-:W-:Y:S01]  /*1530*/  @!P1 IADD3 R104, R104, 0x4, RZ ;  /* 0x0000000468689810 */ /* 0x000fe20007ffe0ff */
[----:B------:R-:W-:Y:S05]  /*1540*/  BRA.DIV ~URZ, `(.L_x_6089) ;  /* 0x000020227f007947 */ /* 0x000fea000b800000 */
[----:B------:R0:W1:Y:S02]  /*1550*/  SHFL.DOWN PT, R115, R114, 0x10, 0x1f ;  /* 0x0a001f0072737f89 */ /* 0x00006400000e0000 */
.L_x_6162:
        /* <DEDUP_REMOVED lines=18> */
.L_x_6163:
[----:B------:R-:W-:Y:S01]  /*1680*/  ISETP.GE.AND P6, PT, R113, 0x1, PT ;  /* 0x000000017100780c */ /* 0x000fe20003fc6270 */
[----:B--2---:R-:W-:Y:S01]  /*1690*/  FADD.FTZ R100, R115, R114 ;  /* 0x0000007273647221 */ /* 0x004fe20000010000 */
[----:B------:R-:W-:Y:S01]  /*16a0*/  @!P0 LOP3.LUT R105, R102, 0x3, RZ, 0xc0, !PT ;  /* 0x0000000366698812 */ /* 0x000fe200078ec0ff */
[----:B-1----:R-:W-:Y:S01]  /*16b0*/  FADD.FTZ R101, R130, R103 ;  /* 0x0000006782657221 */ /* 0x002fe20000010000 */
[----:B------:R-:W-:Y:S01]  /*16c0*/  WARPSYNC 0xffffffff ;  /* 0xffffffff00007948 */ /* 0x000fe20003800000 */
[----:B------:R-:W1:Y:S01]  /*16d0*/  LDC.U8 R128, c[0x0][0x1f0] ;  /* 0x00007c00ff807b82 */ /* 0x000e620000000000 */
[----:B------:R-:W-:-:S05]  /*16e0*/  @!P0 IADD3 R105, R104, R105, RZ ;  /* 0x0000006968698210 */ /* 0x000fca0007ffe0ff */
[----:B------:R-:W-:Y:S02]  /*16f0*/  @!P0 STS.64 [R105.X8+0x2000], R100 ;  /* 0x0020006469008388 */ /* 0x000fe40000008a00 */
[----:B------:R-:W-:-:S05]  /*1700*/  @P6 IADD3 R113, R113, -0x1, RZ ;  /* 0xffffffff71716810 */ /* 0x000fca0007ffe0ff */
[----:B------:R-:W-:-:S05]  /*1710*/  @P6 IMAD R113, R113, c[0x0][0x168], RZ ;  /* 0x00005a0071716a24 */ /* 0x000fca00078e02ff */
[----:B------:R-:W-:-:S04]  /*1720*/  @P6 SHF.R.S32.HI R102, RZ, 0x1f, R113 ;  /* 0x0000001fff666819 */ /* 0x000fc80000011471 */
[----:B0-----:R-:W-:Y:S01]  /*1730*/  @P6 LEA.HI R103, R102, R113, RZ, 0x2 ;  /* 0x0000007166676211 */ /* 0x001fe200078f10ff */
[----:B------:R-:W-:Y:S01]  /*1740*/  HFMA2.MMA R113, -RZ, RZ, 0, 0 ;  /* 0x00000000ff717435 */ /* 0x000fe200000001ff */
[----:B------:R-:W-:-:S05]  /*1750*/  @P6 LOP3.LUT R102, R165, 0x7f, RZ, 0xc0, !PT ;  /* 0x0000007fa5666812 */ /* 0x000fca00078ec0ff */
[----:B------:R-:W-:Y:S01]  /*1760*/  @P6 LEA.HI.SX32 R113, R103, R102, 0x1e ;  /* 0x0000006667716211 */ /* 0x000fe200078ff2ff */
[----:B------:R-:W-:Y:S06]  /*1770*/  BAR.SYNC.DEFER_BLOCKING 0x0 ;  /* 0x0000000000007b1d */ /* 0x000fec0000010000 */
[----:B------:R-:W0:Y:S02]  /*1780*/  LDS.128 R100, [R104.X8+0x2000] ;  /* 0x0020000068647984 */ /* 0x000e240000008c00 */
[----:B0-----:R-:W-:Y:S02]  /*1790*/  FADD.FTZ R105, RZ, R100 ;  /* 0x00000064ff697221 */ /* 0x001fe40000010000 */
[----:B------:R-:W-:-:S02]  /*17a0*/  FADD.FTZ R100, RZ, R101 ;  /* 0x00000065ff647221 */ /* 0x000fc40000010000 */
[----:B------:R-:W-:Y:S02]  /*17b0*/  FADD.FTZ R105, R102, R105 ;  /* 0x0000006966697221 */ /* 0x000fe40000010000 */
[----:B------:R-:W-:Y:S02]  /*17c0*/  FADD.FTZ R114, R103, R100 ;  /* 0x0000006467727221 */ /* 0x000fe40000010000 */
[----:B------:R-:W0:Y:S01]  /*17d0*/  LDS.128 R100, [R104.X8+0x2010] ;  /* 0x0020100068647984 */ /* 0x000e220000008c00 */
[----:B-1----:R-:W-:Y:S02]  /*17e0*/  ISETP.NE.AND P4, PT, R128, RZ, PT ;  /* 0x000000ff8000720c */ /* 0x002fe40003f85270 */
[----:B------:R-:W-:Y:S01]  /*17f0*/  @!P5 ISETP.NE.U32.AND P3, PT, RZ, c[0x0][0x218], PT ;  /* 0x00008600ff00da0c */ /* 0x000fe20003f65070 */
[----:B------:R-:W-:Y:S01]  /*1800*/  BSSY B0, `(.L_x_6091) ;  /* 0x000001c000007945 */ /* 0x000fe20003800000 */
[----:B------:R-:W-:Y:S02]  /*1810*/  @!P5 ISETP.NE.U32.AND P2, PT, RZ, c[0x0][0x218], PT ;  /* 0x00008600ff00da0c */ /* 0x000fe40003f45070 */
[----:B------:R-:W-:-:S02]  /*1820*/  @!P5 ISETP.NE.U32.AND P1, PT, RZ, c[0x0][0x218], PT ;  /* 0x00008600ff00da0c */ /* 0x000fc40003f25070 */
[----:B------:R-:W-:Y:S02]  /*1830*/  @!P5 ISETP.NE.U32.AND P0, PT, RZ, c[0x0][0x218], PT ;  /* 0x00008600ff00da0c */ /* 0x000fe40003f05070 */
[----:B------:R-:W-:Y:S02]  /*1840*/  @!P5 ISETP.NE.AND.EX P3, PT, RZ, c[0x0][0x21c], PT, P3 ;  /* 0x00008700ff00da0c */ /* 0x000fe40003f65330 */
[----:B------:R-:W-:Y:S02]  /*1850*/  @!P5 ISETP.NE.AND.EX P2, PT, RZ, c[0x0][0x21c], PT, P2 ;  /* 0x00008700ff00da0c */ /* 0x000fe40003f45320 */
[----:B------:R-:W-:Y:S02]  /*1860*/  @!P5 ISETP.NE.AND.EX P1, PT, RZ, c[0x0][0x21c], PT, P1 ;  /* 0x00008700ff00da0c */ /* 0x000fe40003f25310 */
[----:B------:R-:W-:Y:S01]  /*1870*/  @!P5 ISETP.NE.AND.EX P0, PT, RZ, c[0x0][0x21c], PT, P0 ;  /* 0x00008700ff00da0c */ /* 0x000fe20003f05300 */
[----:B0-----:R-:W-:Y:S01]  /*1880*/  FADD.FTZ R105, R105, R100 ;  /* 0x0000006469697221 */ /* 0x001fe20000010000 */
[----:B------:R-:W-:Y:S01]  /*1890*/  @P6 MOV R100, 0x10 ;  /* 0x0000001000646802 */ /* 0x000fe20000000f00 */
[----:B------:R-:W-:-:S02]  /*18a0*/  FADD.FTZ R114, R114, R101 ;  /* 0x0000006572727221 */ /* 0x000fc40000010000 */
[----:B------:R-:W-:Y:S02]  /*18b0*/  FADD.FTZ R102, R102, R105 ;  /* 0x0000006966667221 */ /* 0x000fe40000010000 */
[----:B------:R-:W-:-:S04]  /*18c0*/  @P6 IMAD.WIDE.U32 R100, R113, R100, c[0x0][0x170] ;  /* 0x00005c0071646625 */ /* 0x000fc800078e0064 */
[----:B------:R-:W-:Y:S01]  /*18d0*/  FMUL.FTZ R102, R102, c[0x0][0x1e0] ;  /* 0x0000780066667a20 */ /* 0x000fe20000410000 */
[----:B------:R0:W5:Y:S01]  /*18e0*/  @P6 LDG.E.128 R84, [R100.64] ;  /* 0x0000000464546981 */ /* 0x000162000c1e1d00 */
[----:B------:R-:W-:-:S03]  /*18f0*/  FADD.FTZ R103, R103, R114 ;  /* 0x0000007267677221 */ /* 0x000fc60000010000 */
[----:B------:R-:W-:Y:S01]  /*1900*/  FSEL R114, R102, RZ, !P4 ;  /* 0x000000ff66727208 */ /* 0x000fe20006000000 */
[----:B------:R-:W-:Y:S01]  /*1910*/  FMUL.FTZ R115, R103, c[0x0][0x1e0] ;  /* 0x0000780067737a20 */ /* 0x000fe20000410000 */
[----:B------:R-:W-:-:S04]  /*1920*/  ISETP.NE.U32.AND P4, PT, RZ, c[0x0][0x258], PT ;  /* 0x00009600ff007a0c */ /* 0x000fc80003f85070 */
[----:B------:R-:W-:Y:S02]  /*1930*/  ISETP.NE.AND.EX P4, PT, RZ, c[0x0][0x25c], PT, P4 ;  /* 0x00009700ff007a0c */ /* 0x000fe40003f85340 */
        /* <DEDUP_REMOVED lines=8> */
.L_x_6092:
[----:B------:R-:W-:Y:S05]  /*19c0*/  BSYNC B0 ;  /* 0x0000000000007941 */ /* 0x000fea0003800000 */
.L_x_6091:
        /* <DEDUP_REMOVED lines=10> */
.L_x_6094:
[----:B------:R-:W-:Y:S05]  /*1a70*/  BSYNC B0 ;  /* 0x0000000000007941 */ /* 0x000fea0003800000 */
.L_x_6093:
        /* <DEDUP_REMOVED lines=9> */
.L_x_6096:
[----:B------:R-:W-:Y:S05]  /*1b10*/  BSYNC B0 ;  /* 0x0000000000007941 */ /* 0x000fea0003800000 */
.L_x_6095:
        /* <DEDUP_REMOVED lines=10> */
.L_x_6098:
[----:B------:R-:W-:Y:S05]  /*1bc0*/  BSYNC B0 ;  /* 0x0000000000007941 */ /* 0x000fea0003800000 */
.L_x_6097:
        /* <DEDUP_REMOVED lines=9> */
.L_x_6100:
[----:B------:R-:W-:Y:S05]  /*1c60*/  BSYNC B0 ;  /* 0x0000000000007941 */ /* 0x000fea0003800000 */
.L_x_6099:
        /* <DEDUP_REMOVED lines=10> */
.L_x_6102:
[----:B------:R-:W-:Y:S05]  /*1d10*/  BSYNC B0 ;  /* 0x0000000000007941 */ /* 0x000fea0003800000 */
.L_x_6101:
        /* <DEDUP_REMOVED lines=9> */
.L_x_6104:
[----:B------:R-:W-:Y:S05]  /*1db0*/  BSYNC B0 ;  /* 0x0000000000007941 */ /* 0x000fea0003800000 */
.L_x_6103:
        /* <DEDUP_REMOVED lines=10> */
.L_x_6106:
[----:B------:R-:W-:Y:S05]  /*1e60*/  BSYNC B0 ;  /* 0x0000000000007941 */ /* 0x000fea0003800000 */
.L_x_6105:
[----:B------:R-:W-:Y:S01]  /*1e70*/  ISETP.NE.U32.AND P0, PT, RZ, c[0x0][0x258], PT ;  /* 0x00009600ff007a0c */ /* 0x000fe20003f05070 */
[----:B------:R-:W-:Y:S01]  /*1e80*/  BSSY B0, `(.L_x_6107) ;  /* 0x0000015000007945 */ /* 0x000fe20003800000 */
[----:B------:R-:W-:Y:S02]  /*1e90*/  @P4 MOV R104, 0x10 ;  /* 0x0000001000684802 */ /* 0x000fe40000000f00 */
[----:B------:R-:W-:Y:S02]  /*1ea0*/  ISETP.NE.AND.EX P0, PT, RZ, c[0x0][0x25c], PT, P0 ;  /* 0x00009700ff007a0c */ /* 0x000fe40003f05300 */
[----:B------:R-:W-:Y:S01]  /*1eb0*/  @P6 MOV R112, 0x10 ;  /* 0x0000001000706802 */ /* 0x000fe20000000f00 */
[----:B------:R-:W-:Y:S01]  /*1ec0*/  @P4 IMAD.WIDE.U32 R104, R111, R104, c[0x0][0x258] ;  /* 0x000096006f684625 */ /* 0x000fe200078e0068 */
[----:B------:R-:W-:-:S02]  /*1ed0*/  SEL R100, R101, R92, P0 ;  /* 0x0000005c65647207 */ /* 0x000fc40000000000 */
[----:B------:R-:W-:Y:S02]  /*1ee0*/  SEL R101, R102, R93, P0 ;  /* 0x0000005d66657207 */ /* 0x000fe40000000000 */
[----:B------:R-:W-:Y:S02]  /*1ef0*/  SEL R102, R103, R94, P0 ;  /* 0x0000005e67667207 */ /* 0x000fe40000000000 */
[----:B------:R-:W-:Y:S02]  /*1f00*/  SEL R103, R128, R95, P0 ;  /* 0x0000005f80677207 */ /* 0x000fe40000000000 */
[----:B------:R-:W-:Y:S02]  /*1f10*/  @!P5 ISETP.NE.U32.AND P2, PT, RZ, c[0x0][0x218], PT ;  /* 0x00008600ff00da0c */ /* 0x000fe40003f45070 */
[----:B------:R-:W-:Y:S01]  /*1f20*/  @!P5 ISETP.NE.U32.AND P3, PT, RZ, c[0x0][0x218], PT ;  /* 0x00008600ff00da0c */ /* 0x000fe20003f65070 */
[----:B------:R0:W-:Y:S01]  /*1f30*/  @P4 STG.E.128 [R104.64], R100 ;  /* 0x0000006468004986 */ /* 0x0001e2000c101d04 */
[----:B------:R-:W-:-:S02]  /*1f40*/  @!P5 ISETP.NE.U32.AND P1, PT, RZ, c[0x0][0x218], PT ;  /* 0x00008600ff00da0c */ /* 0x000fc40003f25070 */
[----:B------:R-:W-:Y:S01]  /*1f50*/  @!P5 ISETP.NE.AND.EX P2, PT, RZ, c[0x0][0x21c], PT, P2 ;  /* 0x00008700ff00da0c */ /* 0x000fe20003f45320 */
[----:B0-----:R-:W-:-:S05]  /*1f60*/  @P6 IMAD.WIDE.U32 R100, R113, R112, c[0x0][0x248] ;  /* 0x0000920071646625 */ /* 0x001fca00078e0070 */
[----:B------:R0:W-:Y:S01]  /*1f70*/  @P6 STG.E.128 [R100.64], R88 ;  /* 0x0000005864006986 */ /* 0x0001e2000c101d04 */
[----:B------:R-:W-:Y:S05]  /*1f80*/  @!P6 BRA `(.L_x_6108) ;  /* 0x000000400000e947 */ /* 0x000fea0003800000 */
[----:B------:R-:W-:Y:S01]  /*1f90*/  HFMA2.MMA R85, -RZ, RZ, 0, 9.5367431640625e-07 ;  /* 0x00000010ff557435 */ /* 0x000fe200000001ff */
[----:B------:R-:W-:-:S09]  /*1fa0*/  IADD3 R84, R113, 0x80, RZ ;  /* 0x0000008071547810 */ /* 0x000fd20007ffe0ff */
[----:B------:R-:W-:-:S06]  /*1fb0*/  IMAD.WIDE.U32 R84, R84, R85, c[0x0][0x170] ;  /* 0x00005c0054547625 */ /* 0x000fcc00078e0055 */
[----:B------:R-:W5:Y:S02]  /*1fc0*/  LDG.E.128 R84, [R84.64] ;  /* 0x0000000454547981 */ /* 0x000f64000c1e1d00 */
.L_x_6108:
[----:B------:R-:W-:Y:S05]  /*1fd0*/  BSYNC B0 ;  /* 0x0000000000007941 */ /* 0x000fea0003800000 */
.L_x_6107:
        /* <DEDUP_REMOVED lines=9> */
.L_x_6110:
[----:B------:R-:W-:Y:S05]  /*2070*/  BSYNC B0 ;  /* 0x0000000000007941 */ /* 0x000fea0003800000 */
.L_x_6109:
[----:B------:R-:W-:Y:S01]  /*2080*/  BSSY B0, `(.L_x_6111) ;  /* 0x000000a000007945 */ /* 0x000fe20003800000 */
[----:B------:R-:W-:Y:S05]  /*2090*/  @!P6 BRA `(.L_x_6112) ;  /* 0x000000800000e947 */ /* 0x000fea0003800000 */
[----:B------:R-:W-:Y:S01]  /*20a0*/  FMUL.FTZ R88, R101, c[0x0][0x1ec] ;  /* 0x00007b0065587a20 */ /* 0x000fe20000410000 */
[----:B------:R-:W-:-:S03]  /*20b0*/  LOP3.LUT P2, RZ, R110, 0xff, RZ, 0xc0, !PT ;  /* 0x000000ff6eff7812 */ /* 0x000fc6000784c0ff */
[----:B------:R-:W-:-:S04]  /*20c0*/  FMUL.FTZ R105, R88, c[0x0][0x1e8] ;  /* 0x00007a0058697a20 */ /* 0x000fc80000410000 */
[----:B-----5:R-:W-:-:S05]  /*20d0*/  FMUL.FTZ R88, R84, R105 ;  /* 0x0000006954587220 */ /* 0x020fca0000410000 */
[----:B------:R-:W-:Y:S02]  /*20e0*/  FSEL R103, R88, RZ, P2 ;  /* 0x000000ff58677208 */ /* 0x000fe40001000000 */
[----:B------:R-:W-:Y:S01]  /*20f0*/  MOV R88, RZ ;  /* 0x000000ff00587202 */ /* 0x000fe20000000f00 */
[----:B------:R-:W-:Y:S02]  /*2100*/  @P2 FMUL.FTZ R88, R144, R105 ;  /* 0x0000006990582220 */ /* 0x000fe40000410000 */
[----:B------:R-:W-:Y:S02]  /*2110*/  FADD.FTZ R52, R52, R103 ;  /* 0x0000006734347221 */ /* 0x000fe40000010000 */
.L_x_6112:
[----:B------:R-:W-:Y:S05]  /*2120*/  BSYNC B0 ;  /* 0x0000000000007941 */ /* 0x000fea0003800000 */
.L_x_6111:
[----:B------:R-:W-:Y:S01]  /*2130*/  @!P5 ISETP.NE.U32.AND P2, PT, RZ, c[0x0][0x218], PT ;  /* 0x00008600ff00da0c */ /* 0x000fe20003f45070 */
[----:B------:R-:W-:Y:S01]  /*2140*/  BSSY B0, `(.L_x_6113) ;  /* 0x000000c000007945 */ /* 0x000fe20003800000 */
        /* <DEDUP_REMOVED lines=11> */
.L_x_6114:
[----:B------:R-:W-:Y:S05]  /*2200*/  BSYNC B0 ;  /* 0x0000000000007941 */ /* 0x000fea0003800000 */
.L_x_6113:
[----:B------:R-:W-:Y:S01]  /*2210*/  BSSY B0, `(.L_x_6115) ;  /* 0x000000a000007945 */ /* 0x000fe20003800000 */
[----:B------:R-:W-:Y:S05]  /*2220*/  @!P6 BRA `(.L_x_6116) ;  /* 0x000000800000e947 */ /* 0x000fea0003800000 */
[----:B------:R-:W-:Y:S01]  /*2230*/  FMUL.FTZ R89, R102, c[0x0][0x1ec] ;  /* 0x00007b0066597a20 */ /* 0x000fe20000410000 */
[----:B------:R-:W-:-:S03]  /*2240*/  LOP3.LUT P2, RZ, R110, 0xff00, RZ, 0xc0, !PT ;  /* 0x0000ff006eff7812 */ /* 0x000fc6000784c0ff */
[----:B------:R-:W-:-:S04]  /*2250*/  FMUL.FTZ R104, R89, c[0x0][0x1e8] ;  /* 0x00007a0059687a20 */ /* 0x000fc80000410000 */
[----:B-----5:R-:W-:-:S05]  /*2260*/  FMUL.FTZ R89, R85, R104 ;  /* 0x0000006855597220 */ /* 0x020fca0000410000 */
[----:B------:R-:W-:Y:S01]  /*2270*/  FSEL R100, R89, RZ, P2 ;  /* 0x000000ff59647208 */ /* 0x000fe20001000000 */
[----:B------:R-:W-:-:S04]  /*2280*/  HFMA2.MMA R89, -RZ, RZ, 0, 0 ;  /* 0x00000000ff597435 */ /* 0x000fc800000001ff */
[----:B------:R-:W-:Y:S02]  /*2290*/  FADD.FTZ R53, R53, R100 ;  /* 0x0000006435357221 */ /* 0x000fe40000010000 */
[----:B------:R-:W-:Y:S02]  /*22a0*/  @P2 FMUL.FTZ R89, R143, R104 ;  /* 0x000000688f592220 */ /* 0x000fe40000410000 */
.L_x_6116:
[----:B------:R-:W-:Y:S05]  /*22b0*/  BSYNC B0 ;  /* 0x0000000000007941 */ /* 0x000fea0003800000 */
.L_x_6115:
        /* <DEDUP_REMOVED lines=9> */
.L_x_6118:
[----:B------:R-:W-:Y:S05]  /*2350*/  BSYNC B0 ;  /* 0x0000000000007941 */ /* 0x000fea0003800000 */
.L_x_6117:
        /* <DEDUP_REMOVED lines=10> */
.L_x_6120:
[----:B------:R-:W-:Y:S05]  /*2400*/  BSYNC B0 ;  /* 0x0000000000007941 */ /* 0x000fea0003800000 */
.L_x_6119:
        /* <DEDUP_REMOVED lines=9> */
.L_x_6122:
[----:B------:R-:W-:Y:S05]  /*24a0*/  BSYNC B0 ;  /* 0x0000000000007941 */ /* 0x000fea0003800000 */
.L_x_6121:
        /* <DEDUP_REMOVED lines=10> */
.L_x_6124:
[----:B------:R-:W-:Y:S05]  /*2550*/  BSYNC B0 ;  /* 0x0000000000007941 */ /* 0x000fea0003800000 */
.L_x_6123:
[----:B------:R-:W-:Y:S01]  /*2560*/  @P4 MOV R104, 0x10 ;  /* 0x0000001000684802 */ /* 0x000fe20000000f00 */
[----:B------:R-:W-:Y:S01]  /*2570*/  BSSY B0, `(.L_x_6125) ;  /* 0x0000014000007945 */ /* 0x000fe20003800000 */
[----:B------:R-:W-:Y:S02]  /*2580*/  SEL R100, R101, R92, P0 ;  /* 0x0000005c65647207 */ /* 0x000fe40000000000 */
[----:B------:R-:W-:Y:S01]  /*2590*/  SEL R101, R102, R93, P0 ;  /* 0x0000005d66657207 */ /* 0x000fe20000000000 */
[----:B------:R-:W-:Y:S01]  /*25a0*/  @P4 IMAD.WIDE.U32 R104, R109, R104, c[0x0][0x258] ;  /* 0x000096006d684625 */ /* 0x000fe200078e0068 */
[----:B------:R-:W-:Y:S02]  /*25b0*/  SEL R102, R103, R94, P0 ;  /* 0x0000005e67667207 */ /* 0x000fe40000000000 */
[----:B------:R-:W-:-:S02]  /*25c0*/  SEL R103, R112, R95, P0 ;  /* 0x0000005f70677207 */ /* 0x000fc40000000000 */
[----:B------:R-:W-:Y:S02]  /*25d0*/  @P6 MOV R110, 0x10 ;  /* 0x00000010006e6802 */ /* 0x000fe40000000f00 */
[----:B------:R-:W-:Y:S01]  /*25e0*/  @P6 IADD3 R109, R113, 0x80, RZ ;  /* 0x00000080716d6810 */ /* 0x000fe20007ffe0ff */
[----:B------:R0:W-:Y:S01]  /*25f0*/  @P4 STG.E.128 [R104.64], R100 ;  /* 0x0000006468004986 */ /* 0x0001e2000c101d04 */
[----:B------:R-:W-:Y:S02]  /*2600*/  @!P5 ISETP.NE.U32.AND P2, PT, RZ, c[0x0][0x218], PT ;  /* 0x00008600ff00da0c */ /* 0x000fe40003f45070 */
[----:B------:R-:W-:Y:S02]  /*2610*/  @!P5 ISETP.NE.U32.AND P3, PT, RZ, c[0x0][0x218], PT ;  /* 0x00008600ff00da0c */ /* 0x000fe40003f65070 */
[----:B------:R-:W-:Y:S02]  /*2620*/  @!P5 ISETP.NE.U32.AND P1, PT, RZ, c[0x0][0x218], PT ;  /* 0x00008600ff00da0c */ /* 0x000fe40003f25070 */
[----:B------:R-:W-:Y:S01]  /*2630*/  @!P5 ISETP.NE.AND.EX P2, PT, RZ, c[0x0][0x21c], PT, P2 ;  /* 0x00008700ff00da0c */ /* 0x000fe20003f45320 */
[----:B0-----:R-:W-:Y:S01]  /*2640*/  @P6 IMAD.WIDE.U32 R100, R109, R110, c[0x0][0x248] ;  /* 0x000092006d646625 */ /* 0x001fe200078e006e */
[----:B------:R-:W-:-:S04]  /*2650*/  IADD3 R109, R113, 0x100, RZ ;  /* 0x00000100716d7810 */ /* 0x000fc80007ffe0ff */
[----:B------:R0:W-:Y:S01]  /*2660*/  @P6 STG.E.128 [R100.64], R88 ;  /* 0x0000005864006986 */ /* 0x0001e2000c101d04 */
[----:B------:R-:W-:Y:S05]  /*2670*/  @!P6 BRA `(.L_x_6126) ;  /* 0x000000300000e947 */ /* 0x000fea0003800000 */
[----:B-----5:R-:W-:-:S10]  /*2680*/  HFMA2.MMA R84, -RZ, RZ, 0, 9.5367431640625e-07 ;  /* 0x00000010ff547435 */ /* 0x020fd400000001ff */
[----:B------:R-:W-:-:S06]  /*2690*/  IMAD.WIDE.U32 R84, R109, R84, c[0x0][0x170] ;  /* 0x00005c006d547625 */ /* 0x000fcc00078e0054 */
[----:B------:R-:W5:Y:S02]  /*26a0*/  LDG.E.128 R84, [R84.64] ;  /* 0x0000000454547981 */ /* 0x000f64000c1e1d00 */
.L_x_6126:
[----:B------:R-:W-:Y:S05]  /*26b0*/  BSYNC B0 ;  /* 0x0000000000007941 */ /* 0x000fea0003800000 */
.L_x_6125:
        /* <DEDUP_REMOVED lines=9> */
.L_x_6128:
[----:B------:R-:W-:Y:S05]  /*2750*/  BSYNC B0 ;  /* 0x0000000000007941 */ /* 0x000fea0003800000 */
.L_x_6127:
        /* <DEDUP_REMOVED lines=10> */
.L_x_6130:
[----:B------:R-:W-:Y:S05]  /*2800*/  BSYNC B0 ;  /* 0x0000000000007941 */ /* 0x000fea0003800000 */
.L_x_6129:
        /* <DEDUP_REMOVED lines=13> */
.L_x_6132:
[----:B------:R-:W-:Y:S05]  /*28e0*/  BSYNC B0 ;  /* 0x0000000000007941 */ /* 0x000fea0003800000 */
.L_x_6131:
        /* <DEDUP_REMOVED lines=10> */
.L_x_6134:
[----:B------:R-:W-:Y:S05]  /*2990*/  BSYNC B0 ;  /* 0x0000000000007941 */ /* 0x000fea0003800000 */
.L_x_6133:
        /* <DEDUP_REMOVED lines=9> */
.L_x_6136:
[----:B------:R-:W-:Y:S05]  /*2a30*/  BSYNC B0 ;  /* 0x0000000000007941 */ /* 0x000fea0003800000 */
.L_x_6135:
        /* <DEDUP_REMOVED lines=10> */
.L_x_6138:
[----:B------:R-:W-:Y:S05]  /*2ae0*/  BSYNC B0 ;  /* 0x0000000000007941 */ /* 0x000fea0003800000 */
.L_x_6137:
        /* <DEDUP_REMOVED lines=9> */
.L_x_6140:
[----:B------:R-:W-:Y:S05]  /*2b80*/  BSYNC B0 ;  /* 0x0000000000007941 */ /* 0x000fea0003800000 */
.L_x_6139:
        /* <DEDUP_REMOVED lines=10> */
.L_x_6142:
[----:B------:R-:W-:Y:S05]  /*2c30*/  BSYNC B0 ;  /* 0x0000000000007941 */ /* 0x000fea0003800000 */
.L_x_6141:
        /* <DEDUP_REMOVED lines=8> */
[----:B------:R-:W-:Y:S01]  /*2cc0*/  @!P5 ISETP.NE.U32.AND P2, PT, RZ, c[0x0][0x218], PT ;  /* 0x00008600ff00da0c */ /* 0x000fe20003f45070 */
[----:B------:R0:W-:Y:S01]  /*2cd0*/  @P4 STG.E.128 [R104.64], R100 ;  /* 0x0000006468004986 */ /* 0x0001e2000c101d04 */
[----:B------:R-:W-:Y:S02]  /*2ce0*/  @!P5 ISETP.NE.U32.AND P3, PT, RZ, c[0x0][0x218], PT ;  /* 0x00008600ff00da0c */ /* 0x000fe40003f65070 */
[----:B------:R-:W-:Y:S02]  /*2cf0*/  @!P5 ISETP.NE.U32.AND P1, PT, RZ, c[0x0][0x218], PT ;  /* 0x00008600ff00da0c */ /* 0x000fe40003f25070 */
[----:B------:R-:W-:Y:S02]  /*2d00*/  @!P5 ISETP.NE.AND.EX P2, PT, RZ, c[0x0][0x21c], PT, P2 ;  /* 0x00008700ff00da0c */ /* 0x000fe40003f45320 */
[----:B------:R-:W-:Y:S01]  /*2d10*/  IADD3 R113, R113, 0x180, RZ ;  /* 0x0000018071717810 */ /* 0x000fe20007ffe0ff */
[----:B0-----:R-:W-:-:S05]  /*2d20*/  @P6 IMAD.WIDE.U32 R100, R109, R108, c[0x0][0x248] ;  /* 0x000092006d646625 */ /* 0x001fca00078e006c */
[----:B------:R0:W-:Y:S01]  /*2d30*/  @P6 STG.E.128 [R100.64], R88 ;  /* 0x0000005864006986 */ /* 0x0001e2000c101d04 */
[----:B------:R-:W-:Y:S05]  /*2d40*/  @!P6 BRA `(.L_x_6144) ;  /* 0x000000300000e947 */ /* 0x000fea0003800000 */
[----:B-----5:R-:W-:-:S10]  /*2d50*/  HFMA2.MMA R84, -RZ, RZ, 0, 9.5367431640625e-07 ;  /* 0x00000010ff547435 */ /* 0x020fd400000001ff */
[----:B------:R-:W-:-:S06]  /*2d60*/  IMAD.WIDE.U32 R84, R113, R84, c[0x0][0x170] ;  /* 0x00005c0071547625 */ /* 0x000fcc00078e0054 */
[----:B------:R-:W5:Y:S02]  /*2d70*/  LDG.E.128 R84, [R84.64] ;  /* 0x0000000454547981 */ /* 0x000f64000c1e1d00 */
.L_x_6144:
[----:B------:R-:W-:Y:S05]  /*2d80*/  BSYNC B0 ;  /* 0x0000000000007941 */ /* 0x000fea0003800000 */
.L_x_6143:
        /* <DEDUP_REMOVED lines=9> */
.L_x_6146:
[----:B------:R-:W-:Y:S05]  /*2e20*/  BSYNC B0 ;  /* 0x0000000000007941 */ /* 0x000fea0003800000 */
.L_x_6145:
[----:B------:R-:W-:Y:S01]  /*2e30*/  BSSY B0, `(.L_x_6147) ;  /* 0x000000a000007945 */ /* 0x000fe20003800000 */
[----:B------:R-:W-:Y:S05]  /*2e40*/  @!P6 BRA `(.L_x_6148) ;  /* 0x000000800000e947 */ /* 0x000fea0003800000 */
[----:B0-----:R-:W-:Y:S01]  /*2e50*/  FMUL.FTZ R88, R19, c[0x0][0x1ec] ;  /* 0x00007b0013587a20 */ /* 0x001fe20000410000 */
[----:B------:R-:W-:-:S03]  /*2e60*/  LOP3.LUT P2, RZ, R6, 0xff, RZ, 0xc0, !PT ;  /* 0x000000ff06ff7812 */ /* 0x000fc6000784c0ff */
[----:B------:R-:W-:-:S04]  /*2e70*/  FMUL.FTZ R103, R88, c[0x0][0x1e8] ;  /* 0x00007a0058677a20 */ /* 0x000fc80000410000 */
[----:B-----5:R-:W-:-:S05]  /*2e80*/  FMUL.FTZ R88, R84, R103 ;  /* 0x0000006754587220 */ /* 0x020fca0000410000 */
[----:B------:R-:W-:Y:S02]  /*2e90*/  FSEL R101, R88, RZ, P2 ;  /* 0x000000ff58657208 */ /* 0x000fe40001000000 */
[----:B------:R-:W-:Y:S01]  /*2ea0*/  MOV R88, RZ ;  /* 0x000000ff00587202 */ /* 0x000fe20000000f00 */
[----:B------:R-:W-:Y:S02]  /*2eb0*/  @P2 FMUL.FTZ R88, R136, R103 ;  /* 0x0000006788582220 */ /* 0x000fe40000410000 */
[----:B------:R-:W-:Y:S02]  /*2ec0*/  FADD.FTZ R44, R44, R101 ;  /* 0x000000652c2c7221 */ /* 0x000fe40000010000 */
.L_x_6148:
[----:B------:R-:W-:Y:S05]  /*2ed0*/  BSYNC B0 ;  /* 0x0000000000007941 */ /* 0x000fea0003800000 */
.L_x_6147:
[----:B------:R-:W-:Y:S01]  /*2ee0*/  @!P5 ISETP.NE.U32.AND P2, PT, RZ, c[0x0][0x218], PT ;  /* 0x00008600ff00da0c */ /* 0x000fe20003f45070 */
[----:B------:R-:W-:Y:S01]  /*2ef0*/  BSSY B0, `(.L_x_6149) ;  /* 0x000000c000007945 */ /* 0x000fe20003800000 */
[----:B------:R-:W-:Y:S02]  /*2f00*/  @!P5 ISETP.NE.AND.EX P3, PT, RZ, c[0x0][0x21c], PT, P3 ;  /* 0x00008700ff00da0c */ /* 0x000fe40003f65330 */
[----:B------:R-:W-:Y:S02]  /*2f10*/  @!P5 ISETP.NE.AND.EX P2, PT, RZ, c[0x0][0x21c], PT, P2 ;  /* 0x00008700ff00da0c */ /* 0x000fe40003f45320 */
[----:B------:R-:W-:-:S02]  /*2f20*/  @!P5 ISETP.NE.AND.EX P1, PT, RZ, c[0x0][0x21c], PT, P1 ;  /* 0x00008700ff00da0c */ /* 0x000fc40003f25310 */
        /* <DEDUP_REMOVED lines=8> */
.L_x_6150:
[----:B------:R-:W-:Y:S05]  /*2fb0*/  BSYNC B0 ;  /* 0x0000000000007941 */ /* 0x000fea0003800000 */
.L_x_6149:
        /* <DEDUP_REMOVED lines=10> */
.L_x_6152:
[----:B------:R-:W-:Y:S05]  /*3060*/  BSYNC B0 ;  /* 0x0000000000007941 */ /* 0x000fea0003800000 */
.L_x_6151:
        /* <DEDUP_REMOVED lines=9> */
.L_x_6154:
[----:B------:R-:W-:Y:S05]  /*3100*/  BSYNC B0 ;  /* 0x0000000000007941 */ /* 0x000fea0003800000 */
.L_x_6153:
        /* <DEDUP_REMOVED lines=10> */
.L_x_6156:
[----:B------:R-:W-:Y:S05]  /*31b0*/  BSYNC B0 ;  /* 0x0000000000007941 */ /* 0x000fea0003800000 */
.L_x_6155:
        /* <DEDUP_REMOVED lines=9> */
.L_x_6158:
[----:B------:R-:W-:Y:S05]  /*3250*/  BSYNC B0 ;  /* 0x0000000000007941 */ /* 0x000fea0003800000 */
.L_x_6157:
[----:B------:R-:W-:Y:S01]  /*3260*/  BSSY B0, `(.L_x_6159) ;  /* 0x000000e000007945 */ /* 0x000fe20003800000 */
[----:B------:R-:W-:Y:S02]  /*3270*/  SEL R92, R19, R92, P0 ;  /* 0x0000005c135c7207 */ /* 0x000fe40000000000 */
[----:B------:R-:W-:Y:S02]  /*3280*/  SEL R93, R100, R93, P0 ;  /* 0x0000005d645d7207 */ /* 0x000fe40000000000 */
[----:B------:R-:W-:Y:S02]  /*3290*/  SEL R94, R101, R94, P0 ;  /* 0x0000005e655e7207 */ /* 0x000fe40000000000 */
[----:B------:R-:W-:Y:S01]  /*32a0*/  SEL R95, R102, R95, P0 ;  /* 0x0000005f665f7207 */ /* 0x000fe20000000000 */
[----:B------:R-:W-:Y:S05]  /*32b0*/  @!P6 BRA `(.L_x_6160) ;  /* 0x000000800000e947 */ /* 0x000fea0003800000 */
[----:B------:R-:W-:Y:S01]  /*32c0*/  FMUL.FTZ R102, R102, c[0x0][0x1ec] ;  /* 0x00007b0066667a20 */ /* 0x000fe20000410000 */
[----:B------:R-:W-:Y:S01]  /*32d0*/  LOP3.LUT P0, RZ, R6, 0xff000000, RZ, 0xc0, !PT ;  /* 0xff00000006ff7812 */ /* 0x000fe2000780c0ff */
[----:B------:R-:W-:-:S02]  /*32e0*/  HFMA2.MMA R91, -RZ, RZ, 0, 0 ;  /* 0x00000000ff5b7435 */ /* 0x000fc400000001ff */
[----:B------:R-:W-:-:S04]  /*32f0*/  FMUL.FTZ R102, R102, c[0x0][0x1e8] ;  /* 0x00007a0066667a20 */ /* 0x000fc80000410000 */
[----:B-----5:R-:W-:-:S05]  /*3300*/  FMUL.FTZ R2, R87, R102 ;  /* 0x0000006657027220 */ /* 0x020fca0000410000 */
[----:B------:R-:W-:Y:S01]  /*3310*/  FSEL R2, R2, RZ, P0 ;  /* 0x000000ff02027208 */ /* 0x000fe20000000000 */
[----:B------:R-:W-:-:S04]  /*3320*/  @P0 FMUL.FTZ R91, R3, R102 ;  /* 0x00000066035b0220 */ /* 0x000fc80000410000 */
[----:B------:R-:W-:Y:S02]  /*3330*/  FADD.FTZ R47, R47, R2 ;  /* 0x000000022f2f7221 */ /* 0x000fe40000010000 */
.L_x_6160:
[----:B------:R-:W-:Y:S05]  /*3340*/  BSYNC B0 ;  /* 0x0000000000007941 */ /* 0x000fea0003800000 */
.L_x_6159:
[----:B------:R-:W-:Y:S02]  /*3350*/  @P4 MOV R101, 0x10 ;  /* 0x0000001000654802 */ /* 0x000fe40000000f00 */
[----:B------:R-:W-:Y:S02]  /*3360*/  @P6 MOV R102, 0x10 ;  /* 0x0000001000666802 */ /* 0x000fe40000000f00 */
[----:B------:R-:W-:Y:S01]  /*3370*/  IADD3 R5, R5, c[0x0][0x160], RZ ;  /* 0x0000580005057a10 */ /* 0x000fe20007ffe0ff */
[----:B------:R-:W-:Y:S01]  /*3380*/  @P4 IMAD.WIDE.U32 R100, R0, R101, c[0x0][0x258] ;  /* 0x0000960000644625 */ /* 0x000fe200078e0065 */
[----:B------:R-:W-:Y:S02]  /*3390*/  LOP3.LUT P1, RZ, R4, 0xff, RZ, 0xc0, !PT ;  /* 0x000000ff04ff7812 */ /* 0x000fe4000782c0ff */
[----:B------:R-:W-:Y:S01]  /*33a0*/  ISETP.GE.AND P0, PT, R5, c[0x0][0x164], PT ;  /* 0x0000590005007a0c */ /* 0x000fe20003f06270 */
[----:B------:R-:W-:Y:S01]  /*33b0*/  @P6 IMAD.WIDE.U32 R102, R113, R102, c[0x0][0x248] ;  /* 0x0000920071666625 */ /* 0x000fe200078e0066 */
[----:B------:R0:W-:Y:S01]  /*33c0*/  @P4 STG.E.128 [R100.64], R92 ;  /* 0x0000005c64004986 */ /* 0x0001e2000c101d04 */
[----:B------:R-:W-:-:S03]  /*33d0*/  SEL R4, RZ, 0x1, P1 ;  /* 0x00000001ff047807 */ /* 0x000fc60000800000 */
[----:B------:R0:W-:Y:S07]  /*33e0*/  @P6 STG.E.128 [R102.64], R88 ;  /* 0x0000005866006986 */ /* 0x0001ee000c101d04 */
[----:B0----5:R-:W-:Y:S01]  /*33f0*/  @P0 CALL.REL.NOINC `(.L_x_6085) ;  /* 0x0000001000000944 */ /* 0x021fe20003c00000 */
[----:B------:R-:W-:Y:S05]  /*3400*/  BRA `(.L_x_6161) ;  /* 0xffffd36000007947 */ /* 0x000fea000383ffff */
.L_x_6085:
[----:B------:R-:W0:Y:S01]  /*3410*/  S2UR UR6, SR_CTAID.X ;  /* 0x00000000000679c3 */ /* 0x000e220000002500 */
[----:B------:R-:W-:Y:S01]  /*3420*/  HFMA2.MMA R7, -RZ, RZ, 0, 9.5367431640625e-07 ;  /* 0x00000010ff077435 */ /* 0x000fe200000001ff */
        /* <DEDUP_REMOVED lines=20> */
.L_x_6089:
[----:B------:R-:W-:Y:S01]  /*3570*/  HFMA2.MMA R105, -RZ, RZ, 0, 9.5367431640625e-07 ;  /* 0x00000010ff697435 */ /* 0x000fe200000001ff */
[----:B------:R-:W-:-:S02]  /*3580*/  MOV R101, R114 ;  /* 0x0000007200657202 */ /* 0x000fc40000000f00 */
[----:B------:R-:W-:Y:S02]  /*3590*/  MOV R130, 0x1f ;  /* 0x0000001f00827802 */ /* 0x000fe40000000f00 */
[----:B------:R-:W-:Y:S02]  /*35a0*/  MOV R128, 0xffffffff ;  /* 0xffffffff00807802 */ /* 0x000fe40000000f00 */
[----:B------:R-:W-:Y:S02]  /*35b0*/  MOV R100, 0x35d0 ;  /* 0x000035d000647802 */ /* 0x000fe40000000f00 */
[----:B-----5:R-:W-:Y:S05]  /*35c0*/  CALL.REL.NOINC `($__internal_179_$__cuda_sm70_shflsync_down_p) ;  /* 0x0000046000007944 */ /* 0x020fea0003c00000 */
[----:B-1----:R-:W-:Y:S01]  /*35d0*/  MOV R115, R105 ;  /* 0x0000006900737202 */ /* 0x002fe20000000f00 */
[----:B------:R-:W-:Y:S05]  /*35e0*/  BRA `(.L_x_6162) ;  /* 0xffffdf7000007947 */ /* 0x000fea000383ffff */
.L_x_6090:
[----:B------:R-:W-:Y:S01]  /*35f0*/  HFMA2.MMA R105, -RZ, RZ, 0, 9.5367431640625e-07 ;  /* 0x00000010ff697435 */ /* 0x000fe200000001ff */
[----:B------:R-:W-:Y:S02]  /*3600*/  MOV R101, R103 ;  /* 0x0000006700657202 */ /* 0x000fe40000000f00 */
[----:B------:R-:W-:Y:S02]  /*3610*/  MOV R130, 0x1f ;  /* 0x0000001f00827802 */ /* 0x000fe40000000f00 */
[----:B------:R-:W-:-:S02]  /*3620*/  MOV R128, 0xffffffff ;  /* 0xffffffff00807802 */ /* 0x000fc40000000f00 */
[----:B------:R-:W-:Y:S02]  /*3630*/  MOV R100, 0x3650 ;  /* 0x0000365000647802 */ /* 0x000fe40000000f00 */
[----:B01---5:R-:W-:Y:S05]  /*3640*/  CALL.REL.NOINC `($__internal_179_$__cuda_sm70_shflsync_down_p) ;  /* 0x000003e000007944 */ /* 0x023fea0003c00000 */
[----:B------:R-:W-:Y:S01]  /*3650*/  FADD.FTZ R114, R115, R114 ;  /* 0x0000007273727221 */ /* 0x000fe20000010000 */
[----:B------:R-:W-:Y:S01]  /*3660*/  MOV R130, 0x1f ;  /* 0x0000001f00827802 */ /* 0x000fe20000000f00 */
[----:B-1----:R-:W-:Y:S01]  /*3670*/  FADD.FTZ R103, R103, R105 ;  /* 0x0000006967677221 */ /* 0x002fe20000010000 */
[----:B------:R-:W-:Y:S01]  /*3680*/  HFMA2.MMA R105, -RZ, RZ, 0, 4.76837158203125e-07 ;  /* 0x00000008ff697435 */ /* 0x000fe200000001ff */
[----:B------:R-:W-:Y:S02]  /*3690*/  MOV R128, 0xffffffff ;  /* 0xffffffff00807802 */ /* 0x000fe40000000f00 */
[----:B------:R-:W-:Y:S02]  /*36a0*/  MOV R101, R114 ;  /* 0x0000007200657202 */ /* 0x000fe40000000f00 */
[----:B------:R-:W-:Y:S02]  /*36b0*/  MOV R100, 0x36d0 ;  /* 0x000036d000647802 */ /* 0x000fe40000000f00 */
[----:B------:R-:W-:Y:S05]  /*36c0*/  CALL.REL.NOINC `($__internal_179_$__cuda_sm70_shflsync_down_p) ;  /* 0x0000036000007944 */ /* 0x000fea0003c00000 */
[----:B-1----:R-:W-:Y:S01]  /*36d0*/  MOV R115, R105 ;  /* 0x0000006900737202 */ /* 0x002fe20000000f00 */
[----:B------:R-:W-:Y:S01]  /*36e0*/  HFMA2.MMA R105, -RZ, RZ, 0, 4.76837158203125e-07 ;  /* 0x00000008ff697435 */ /* 0x000fe200000001ff */
[----:B------:R-:W-:-:S02]  /*36f0*/  MOV R101, R103 ;  /* 0x0000006700657202 */ /* 0x000fc40000000f00 */
[----:B------:R-:W-:Y:S02]  /*3700*/  MOV R130, 0x1f ;  /* 0x0000001f00827802 */ /* 0x000fe40000000f00 */
[----:B------:R-:W-:Y:S02]  /*3710*/  MOV R128, 0xffffffff ;  /* 0xffffffff00807802 */ /* 0x000fe40000000f00 */
[----:B------:R-:W-:Y:S02]  /*3720*/  MOV R100, 0x3740 ;  /* 0x0000374000647802 */ /* 0x000fe40000000f00 */
[----:B------:R-:W-:Y:S05]  /*3730*/  CALL.REL.NOINC `($__internal_179_$__cuda_sm70_shflsync_down_p) ;  /* 0x000002f000007944 */ /* 0x000fea0003c00000 */
[----:B------:R-:W-:Y:S01]  /*3740*/  FADD.FTZ R114, R115, R114 ;  /* 0x0000007273727221 */ /* 0x000fe20000010000 */
[----:B------:R-:W-:Y:S01]  /*3750*/  MOV R130, 0x1f ;  /* 0x0000001f00827802 */ /* 0x000fe20000000f00 */
[----:B-1----:R-:W-:Y:S01]  /*3760*/  FADD.FTZ R103, R103, R105 ;  /* 0x0000006967677221 */ /* 0x002fe20000010000 */
[----:B------:R-:W-:Y:S01]  /*3770*/  HFMA2.MMA R105, -RZ, RZ, 0, 2.384185791015625e-07 ;  /* 0x00000004ff697435 */ /* 0x000fe200000001ff */
[----:B------:R-:W-:Y:S02]  /*3780*/  MOV R128, 0xffffffff ;  /* 0xffffffff00807802 */ /* 0x000fe40000000f00 */
[----:B------:R-:W-:-:S02]  /*3790*/  MOV R101, R114 ;  /* 0x0000007200657202 */ /* 0x000fc40000000f00 */
[----:B------:R-:W-:Y:S02]  /*37a0*/  MOV R100, 0x37c0 ;  /* 0x000037c000647802 */ /* 0x000fe40000000f00 */
[----:B------:R-:W-:Y:S05]  /*37b0*/  CALL.REL.NOINC `($__internal_179_$__cuda_sm70_shflsync_down_p) ;  /* 0x0000027000007944 */ /* 0x000fea0003c00000 */
[----:B-1----:R-:W-:Y:S01]  /*37c0*/  MOV R115, R105 ;  /* 0x0000006900737202 */ /* 0x002fe20000000f00 */
[----:B------:R-:W-:Y:S01]  /*37d0*/  HFMA2.MMA R105, -RZ, RZ, 0, 2.384185791015625e-07 ;  /* 0x00000004ff697435 */ /* 0x000fe200000001ff */
[----:B------:R-:W-:Y:S02]  /*37e0*/  MOV R101, R103 ;  /* 0x0000006700657202 */ /* 0x000fe40000000f00 */
[----:B------:R-:W-:Y:S02]  /*37f0*/  MOV R130, 0x1f ;  /* 0x0000001f00827802 */ /* 0x000fe40000000f00 */
[----:B------:R-:W-:Y:S02]  /*3800*/  MOV R128, 0xffffffff ;  /* 0xffffffff00807802 */ /* 0x000fe40000000f00 */
[----:B------:R-:W-:Y:S02]  /*3810*/  MOV R100, 0x3830 ;  /* 0x0000383000647802 */ /* 0x000fe40000000f00 */
[----:B------:R-:W-:Y:S05]  /*3820*/  CALL.REL.NOINC `($__internal_179_$__cuda_sm70_shflsync_down_p) ;  /* 0x0000020000007944 */ /* 0x000fea0003c00000 */
[----:B------:R-:W-:Y:S01]  /*3830*/  FADD.FTZ R114, R115, R114 ;  /* 0x0000007273727221 */ /* 0x000fe20000010000 */
[----:B------:R-:W-:Y:S01]  /*3840*/  MOV R130, 0x1f ;  /* 0x0000001f00827802 */ /* 0x000fe20000000f00 */
[----:B-1----:R-:W-:Y:S01]  /*3850*/  FADD.FTZ R103, R103, R105 ;  /* 0x0000006967677221 */ /* 0x002fe20000010000 */
[----:B------:R-:W-:Y:S01]  /*3860*/  HFMA2.MMA R105, -RZ, RZ, 0, 1.1920928955078125e-07 ;  /* 0x00000002ff697435 */ /* 0x000fe200000001ff */
[----:B------:R-:W-:-:S02]  /*3870*/  MOV R128, 0xffffffff ;  /* 0xffffffff00807802 */ /* 0x000fc40000000f00 */
[----:B------:R-:W-:Y:S02]  /*3880*/  MOV R101, R114 ;  /* 0x0000007200657202 */ /* 0x000fe40000000f00 */
[----:B------:R-:W-:Y:S02]  /*3890*/  MOV R100, 0x38b0 ;  /* 0x000038b000647802 */ /* 0x000fe40000000f00 */
[----:B------:R-:W-:Y:S05]  /*38a0*/  CALL.REL.NOINC `($__internal_179_$__cuda_sm70_shflsync_down_p) ;  /* 0x0000018000007944 */ /* 0x000fea0003c00000 */
[----:B-1----:R-:W-:Y:S01]  /*38b0*/  MOV R115, R105 ;  /* 0x0000006900737202 */ /* 0x002fe20000000f00 */
[----:B------:R-:W-:Y:S01]  /*38c0*/  HFMA2.MMA R105, -RZ, RZ, 0, 1.1920928955078125e-07 ;  /* 0x00000002ff697435 */ /* 0x000fe200000001ff */
[----:B------:R-:W-:Y:S02]  /*38d0*/  MOV R101, R103 ;  /* 0x0000006700657202 */ /* 0x000fe40000000f00 */
[----:B------:R-:W-:Y:S02]  /*38e0*/  MOV R130, 0x1f ;  /* 0x0000001f00827802 */ /* 0x000fe40000000f00 */
[----:B------:R-:W-:Y:S02]  /*38f0*/  MOV R128, 0xffffffff ;  /* 0xffffffff00807802 */ /* 0x000fe40000000f00 */
[----:B------:R-:W-:-:S02]  /*3900*/  MOV R100, 0x3920 ;  /* 0x0000392000647802 */ /* 0x000fc40000000f00 */
[----:B------:R-:W-:Y:S05]  /*3910*/  CALL.REL.NOINC `($__internal_179_$__cuda_sm70_shflsync_down_p) ;  /* 0x0000011000007944 */ /* 0x000fea0003c00000 */
[----:B------:R-:W-:Y:S01]  /*3920*/  FADD.FTZ R114, R115, R114 ;  /* 0x0000007273727221 */ /* 0x000fe20000010000 */
[----:B------:R-:W-:Y:S01]  /*3930*/  MOV R130, 0x1f ;  /* 0x0000001f00827802 */ /* 0x000fe20000000f00 */
[----:B-1----:R-:W-:Y:S01]  /*3940*/  FADD.FTZ R103, R103, R105 ;  /* 0x0000006967677221 */ /* 0x002fe20000010000 */
[----:B------:R-:W-:Y:S01]  /*3950*/  HFMA2.MMA R105, -RZ, RZ, 0, 5.9604644775390625e-08 ;  /* 0x00000001ff697435 */ /* 0x000fe200000001ff */
[----:B------:R-:W-:-:S02]  /*3960*/  MOV R128, 0xffffffff ;  /* 0xffffffff00807802 */ /* 0x000fc40000000f00 */
[----:B------:R-:W-:Y:S02]  /*3970*/  MOV R101, R114 ;  /* 0x0000007200657202 */ /* 0x000fe40000000f00 */
[----:B------:R-:W-:Y:S02]  /*3980*/  MOV R100, 0x39a0 ;  /* 0x000039a000647802 */ /* 0x000fe40000000f00 */
[----:B------:R-:W-:Y:S05]  /*3990*/  CALL.REL.NOINC `($__internal_179_$__cuda_sm70_shflsync_down_p) ;  /* 0x0000009000007944 */ /* 0x000fea0003c00000 */
[----:B-1----:R-:W-:Y:S01]  /*39a0*/  MOV R115, R105 ;  /* 0x0000006900737202 */ /* 0x002fe20000000f00 */
[----:B------:R-:W-:Y:S01]  /*39b0*/  HFMA2.MMA R105, -RZ, RZ, 0, 5.9604644775390625e-08 ;  /* 0x00000001ff697435 */ /* 0x000fe200000001ff */
[----:B------:R-:W-:Y:S02]  /*39c0*/  MOV R101, R103 ;  /* 0x0000006700657202 */ /* 0x000fe40000000f00 */
[----:B------:R-:W-:Y:S02]  /*39d0*/  MOV R130, 0x1f ;  /* 0x0000001f00827802 */ /* 0x000fe40000000f00 */
[----:B------:R-:W-:Y:S02]  /*39e0*/  MOV R128, 0xffffffff ;  /* 0xffffffff00807802 */ /* 0x000fe40000000f00 */
[----:B------:R-:W-:-:S02]  /*39f0*/  MOV R100, 0x3a10 ;  /* 0x00003a1000647802 */ /* 0x000fc40000000f00 */
[----:B------:R-:W-:Y:S05]  /*3a00*/  CALL.REL.NOINC `($__internal_179_$__cuda_sm70_shflsync_down_p) ;  /* 0x0000002000007944 */ /* 0x000fea0003c00000 */
[----:B-1----:R-:W-:Y:S01]  /*3a10*/  MOV R130, R105 ;  /* 0x0000006900827202 */ /* 0x002fe20000000f00 */
[----:B------:R-:W-:Y:S05]  /*3a20*/  BRA `(.L_x_6163) ;  /* 0xffffdc5000007947 */ /* 0x000fea000383ffff */
        .weak           $__internal_179_$__cuda_sm70_shflsync_down_p
        .type           $__internal_179_$__cuda_sm70_shflsync_down_p,@function
        .size           $__internal_179_$__cuda_sm70_shflsync_down_p,(.L_x_6981 - $__internal_179_$__cuda_sm70_shflsync_down_p)
$__internal_179_$__cuda_sm70_shflsync_down_p:
[----:B------:R-:W-:Y:S04]  /*3a30*/  WARPSYNC R128 ;  /* 0x0000008000007348 */ /* 0x000fe80003800000 */
[----:B------:R0:W1:Y:S02]  /*3a40*/  SHFL.DOWN PT, R105, R101, R105, R130 ;  /* 0x0800006965697389 */ /* 0x00006400000e0082 */
[----:B0-----:R-:W-:-:S06]  /*3a50*/  HFMA2.MMA R101, -RZ, RZ, 0, 0 ;  /* 0x00000000ff657435 */ /* 0x001fcc00000001ff */
[----:B------:R-:W-:Y:S05]  /*3a60*/  RET.REL.NODEC R100 `(_ZN10layer_norm13ln_bwd_kernelINS_13Kernel_traitsI6__halfffffjLj2048ELj1ELj1ELj4ELj16ENS_18Kernel_traits_baseILj2048ES2_ffffjLj128EEEEELb1ELb1ELb1ELb1EEEvNS_9BwdParamsE) ;  /* 0xffffc59064007950 */ /* 0x000fea0003c3ffff */
.L_x_6164:
        /* <DEDUP_REMOVED lines=9> */
.L_x_6981:


//--------------------- .text._ZN10layer_norm13ln_bwd_kernelINS_13Kernel_traitsIfffffjLj2048ELj1ELj1ELj4ELj16ENS_18Kernel_traits_baseILj2048EfffffjLj128EEEEELb0ELb0ELb0ELb0EEEvNS_9BwdParamsE --------------------------
	.section	.text._ZN10layer_norm13ln_bwd_kernelINS_13Kernel_traitsIfffffjLj2048ELj1ELj1ELj4ELj16ENS_18Kernel_traits_baseILj2048EfffffjLj128EEEEELb0ELb0ELb0ELb0EEEvNS_9BwdParamsE,"ax",@progbits
	.sectioninfo	@"SHI_REGISTERS=126"
	.align	128
        .global         _ZN10layer_norm13ln_bwd_kernelINS_13Kernel_traitsIfffffjLj2048ELj1ELj1ELj4ELj16ENS_18Kernel_traits_baseILj2048EfffffjLj128EEEEELb0ELb0ELb0ELb0EEEvNS_9BwdParamsE
        .type           _ZN10layer_norm13ln_bwd_kernelINS_13Kernel_traitsIfffffjLj2048ELj1ELj1ELj4ELj16ENS_18Kernel_traits_baseILj2048EfffffjLj128EEEEELb0ELb0ELb0ELb0EEEvNS_9BwdParamsE,@function
        .size           _ZN10layer_norm13ln_bwd_kernelINS_13Kernel_traitsIfffffjLj2048ELj1ELj1ELj4ELj16ENS_18Kernel_traits_baseILj2048EfffffjLj128EEEEELb0ELb0ELb0ELb0EEEvNS_9BwdParamsE,(.L_x_6982 - _ZN10layer_norm13ln_bwd_kernelINS_13Kernel_traitsIfffffjLj2048ELj1ELj1ELj4ELj16ENS_18Kernel_traits_baseILj2048EfffffjLj128EEEEELb0ELb0ELb0ELb0EEEvNS_9BwdParamsE)
        .other          _ZN10layer_norm13ln_bwd_kernelINS_13Kernel_traitsIfffffjLj2048ELj1ELj1ELj4ELj16ENS_18Kernel_traits_baseILj2048EfffffjLj128EEEEELb0ELb0ELb0ELb0EEEvNS_9BwdParamsE,@"STO_CUDA_ENTRY STV_DEFAULT"
_ZN10layer_norm13ln_bwd_kernelINS_13Kernel_traitsIfffffjLj2048ELj1ELj1ELj4ELj16ENS_18Kernel_traits_baseILj2048EfffffjLj128EEEEELb0ELb0ELb0ELb0EEEvNS_9BwdParamsE:
.text._ZN10layer_norm13ln_bwd_kernelINS_13Kernel_traitsIfffffjLj2048ELj1ELj1ELj4ELj16ENS_18Kernel_traits_baseILj2048EfffffjLj128EEEEELb0ELb0ELb0ELb0EEEvNS_9BwdParamsE:
        /* <DEDUP_REMOVED lines=18> */
[----:B------:R-:W-:Y:S01]  /*0120*/  @P5 MOV R5, 0x10 ;  /* 0x0000001000055802 */ /* 0x000fe20000000f00 */
[----:B------:R-:W0:Y:S01]  /*0130*/  S2UR UR6, SR_CTAID.X ;  /* 0x00000000000679c3 */ /* 0x000e220000002500 */
[----:B------:R0:W5:Y:S01]  /*0140*/  @P2 LDG.E.128 R16, [R2.64] ;  /* 0x0000000402102981 */ /* 0x000162000c1e1d00 */
[C---:B------:R-:W-:Y:S01]  /*0150*/  @P3 IMAD.WIDE.U32 R6, R4.reuse, R7, c[0x0][0x1b0] ;  /* 0x00006c0004063625 */ /* 0x040fe200078e0007 */
[----:B------:R-:W-:-:S04]  /*0160*/  @P3 IADD3 R4, R4, 0x80, RZ ;  /* 0x0000008004043810 */ /* 0x000fc80007ffe0ff */
[----:B------:R1:W5:Y:S01]  /*0170*/  @P3 LDG.E.128 R20, [R6.64] ;  /* 0x0000000406143981 */ /* 0x000362000c1e1d00 */
[C---:B------:R-:W-:Y:S01]  /*0180*/  @P4 IMAD.WIDE.U32 R8, R4.reuse, R9, c[0x0][0x1b0] ;  /* 0x00006c0004084625 */ /* 0x040fe200078e0009 */
[----:B------:R-:W-:-:S04]  /*0190*/  @P4 IADD3 R4, R4, 0x80, RZ ;  /* 0x0000008004044810 */ /* 0x000fc80007ffe0ff */
        /* <DEDUP_REMOVED lines=25> */
.L_x_6184:
[----:B------:R-:W-:Y:S02]  /*0330*/  MOV R82, 0x4 ;  /* 0x0000000400527802 */ /* 0x000fe40000000f00 */
[----:B------:R-:W-:-:S02]  /*0340*/  ISETP.NE.U32.AND P0, PT, RZ, c[0x0][0x1c0], PT ;  /* 0x00007000ff007a0c */ /* 0x000fc40003f05070 */
[----:B------:R-:W-:Y:S01]  /*0350*/  SHF.R.S32.HI R6, RZ, 0x1f, R3 ;  /* 0x0000001fff067819 */ /* 0x000fe20000011403 */
[----:B------:R-:W-:Y:S01]  /*0360*/  IMAD.WIDE R84, R3, R82, c[0x0][0x1a0] ;  /* 0x0000680003547625 */ /* 0x000fe200078e0252 */
[----:B------:R-:W-:-:S03]  /*0370*/  ISETP.NE.AND.EX P0, PT, RZ, c[0x0][0x1c4], PT, P0 ;  /* 0x00007100ff007a0c */ /* 0x000fc60003f05300 */
[C---:B------:R-:W-:Y:S02]  /*0380*/  IMAD.WIDE R82, R3.reuse, R82, c[0x0][0x1a8] ;  /* 0x00006a0003527625 */ /* 0x040fe400078e0252 */
[----:B------:R-:W2:Y:S04]  /*0390*/  LDG.E R84, [R84.64] ;  /* 0x0000000454547981 */ /* 0x000ea8000c1e1900 */
[----:B-----5:R1:W5:Y:S04]  /*03a0*/  LDG.E R91, [R82.64] ;  /* 0x00000004525b7981 */ /* 0x020368000c1e1900 */
        /* <DEDUP_REMOVED lines=9> */
[----:B0-----:R-:W-:Y:S02]  /*0440*/  ISETP.NE.AND P0, PT, R2, RZ, PT ;  /* 0x000000ff0200720c */ /* 0x001fe40003f05270 */
[----:B------:R-:W-:-:S02]  /*0450*/  LEA.HI.SX32 R6, R6, R87, 0x1e ;  /* 0x0000005706067211 */ /* 0x000fc400078ff2ff */
[----:B------:R-:W-:Y:S02]  /*0460*/  LOP3.LUT P1, RZ, R4, 0xff, RZ, 0xc0, !PT ;  /* 0x000000ff04ff7812 */ /* 0x000fe4000782c0ff */
[----:B------:R-:W-:Y:S02]  /*0470*/  MOV R117, RZ ;  /* 0x000000ff00757202 */ /* 0x000fe40000000f00 */
[----:B------:R-:W-:Y:S02]  /*0480*/  MOV R115, RZ ;  /* 0x000000ff00737202 */ /* 0x000fe40000000f00 */
        /* <DEDUP_REMOVED lines=43> */
.L_x_6167:
[----:B-1----:R-:W-:Y:S05]  /*0740*/  BSYNC B0 ;  /* 0x0000000000007941 */ /* 0x002fea0003800000 */
.L_x_6166:
        /* <DEDUP_REMOVED lines=42> */
.L_x_6169:
[----:B0-----:R-:W-:Y:S05]  /*09f0*/  BSYNC B0 ;  /* 0x0000000000007941 */ /* 0x001fea0003800000 */
.L_x_6168:
        /* <DEDUP_REMOVED lines=13> */
[----:B------:R-:W-:Y:S01]  /*0ad0*/  IADD3 R109, R109, 0x80, RZ ;  /* 0x000000806d6d7810 */ /* 0x000fe20007ffe0ff */
[C---:B--2---:R-:W-:Y:S02]  /*0ae0*/  FADD.FTZ R8, -R108.reuse, R84 ;  /* 0x000000546c087221 */ /* 0x044fe40000010100 */
[----:B------:R-:W-:Y:S02]  /*0af0*/  FADD.FTZ R10, -R108, R85 ;  /* 0x000000556c0a7221 */ /* 0x000fe40000010100 */
[----:B-----5:R-:W-:Y:S02]  /*0b00*/  FMUL.FTZ R8, R91, R8 ;  /* 0x000000085b087220 */ /* 0x020fe40000410000 */
[----:B---3--:R-:W-:Y:S02]  /*0b10*/  FMUL.FTZ R93, R24, R80 ;  /* 0x00000050185d7220 */ /* 0x008fe40000410000 */
[----:B------:R-:W-:-:S02]  /*0b20*/  FADD.FTZ R48, R48, R80 ;  /* 0x0000005030307221 */ /* 0x000fc40000010000 */
[----:B------:R-:W-:Y:S02]  /*0b30*/  FMUL.FTZ R10, R91, R10 ;  /* 0x0000000a5b0a7220 */ /* 0x000fe40000410000 */
[----:B------:R-:W-:Y:S02]  /*0b40*/  FFMA.FTZ R36, R80, R8, R36 ;  /* 0x0000000850247223 */ /* 0x000fe40000010024 */
[----:B------:R-:W-:Y:S02]  /*0b50*/  FADD.FTZ R86, -R108, R86 ;  /* 0x000000566c567221 */ /* 0x000fe40000010100 */
[----:B------:R-:W-:Y:S02]  /*0b60*/  FMUL.FTZ R99, R25, R81 ;  /* 0x0000005119637220 */ /* 0x000fe40000410000 */
[----:B------:R-:W-:Y:S02]  /*0b70*/  FADD.FTZ R80, R117, R93 ;  /* 0x0000005d75507221 */ /* 0x000fe40000010000 */
[----:B------:R-:W-:-:S02]  /*0b80*/  FFMA.FTZ R115, R8, R93, R115 ;  /* 0x0000005d08737223 */ /* 0x000fc40000010073 */
[----:B------:R-:W-:Y:S02]  /*0b90*/  FADD.FTZ R49, R49, R81 ;  /* 0x0000005131317221 */ /* 0x000fe40000010000 */
[----:B------:R-:W-:Y:S02]  /*0ba0*/  FFMA.FTZ R37, R81, R10, R37 ;  /* 0x0000000a51257223 */ /* 0x000fe40000010025 */
        /* <DEDUP_REMOVED lines=15> */
.L_x_6171:
[----:B0-----:R-:W-:Y:S05]  /*0ca0*/  BSYNC B0 ;  /* 0x0000000000007941 */ /* 0x001fea0003800000 */
.L_x_6170:
        /* <DEDUP_REMOVED lines=41> */
.L_x_6173:
[----:B0-----:R-:W-:Y:S05]  /*0f40*/  BSYNC B0 ;  /* 0x0000000000007941 */ /* 0x001fea0003800000 */
.L_x_6172:
[----:B------:R-:W-:Y:S02]  /*0f50*/  SHF.R.U32.HI R82, RZ, 0x5, R0 ;  /* 0x00000005ff527819 */ /* 0x000fe40000011600 */
[----:B------:R-:W-:Y:S02]  /*0f60*/  LOP3.LUT P0, RZ, R0, 0x1f, RZ, 0xc0, !PT ;  /* 0x0000001f00ff7812 */ /* 0x000fe4000780c0ff */
[----:B------:R-:W-:-:S04]  /*0f70*/  LOP3.LUT R119, R82, 0x7fffffc, RZ, 0xc0, !PT ;  /* 0x07fffffc52777812 */ /* 0x000fc800078ec0ff */
[----:B------:R-:W-:Y:S01]  /*0f80*/  @!P1 IADD3 R119, R119, 0x4, RZ ;  /* 0x0000000477779810 */ /* 0x000fe20007ffe0ff */
[----:B------:R-:W-:Y:S05]  /*0f90*/  BRA.DIV ~URZ, `(.L_x_6174) ;  /* 0x00000e027f007947 */ /* 0x000fea000b800000 */
[----:B------:R0:W1:Y:S02]  /*0fa0*/  SHFL.DOWN PT, R108, R117, 0x10, 0x1f ;  /* 0x0a001f00756c7f89 */ /* 0x00006400000e0000 */
.L_x_6185:
        /* <DEDUP_REMOVED lines=18> */
.L_x_6186:
        /* <DEDUP_REMOVED lines=57> */
.L_x_6177:
[----:B------:R-:W-:Y:S05]  /*1460*/  BSYNC B0 ;  /* 0x0000000000007941 */ /* 0x000fea0003800000 */
.L_x_6176:
        /* <DEDUP_REMOVED lines=36> */
.L_x_6179:
[----:B------:R-:W-:Y:S05]  /*16b0*/  BSYNC B0 ;  /* 0x0000000000007941 */ /* 0x000fea0003800000 */
.L_x_6178:
        /* <DEDUP_REMOVED lines=36> */
.L_x_6181:
[----:B------:R-:W-:Y:S05]  /*1900*/  BSYNC B0 ;  /* 0x0000000000007941 */ /* 0x000fea0003800000 */
.L_x_6180:
        /* <DEDUP_REMOVED lines=9> */
[----:B------:R-:W-:Y:S02]  /*19a0*/  FFMA.FTZ R87, R102, R86, R87 ;  /* 0x0000005666577223 */ /* 0x000fe40000010057 */
[----:B------:R-:W-:-:S02]  /*19b0*/  FADD.FTZ R80, R92, -R81 ;  /* 0x800000515c507221 */ /* 0x000fc40000010000 */
[----:B------:R-:W-:Y:S02]  /*19c0*/  FADD.FTZ R82, R98, -R83 ;  /* 0x8000005362527221 */ /* 0x000fe40000010000 */
[----:B------:R-:W-:Y:S02]  /*19d0*/  FADD.FTZ R84, R104, -R85 ;  /* 0x8000005568547221 */ /* 0x000fe40000010000 */
[----:B------:R-:W-:Y:S01]  /*19e0*/  FADD.FTZ R86, R100, -R87 ;  /* 0x8000005764567221 */ /* 0x000fe20000010000 */
[----:B------:R-:W-:Y:S01]  /*19f0*/  MOV R87, 0x10 ;  /* 0x0000001000577802 */ /* 0x000fe20000000f00 */
        /* <DEDUP_REMOVED lines=17> */
[----:B------:R-:W-:Y:S01]  /*1b10*/  IMAD.WIDE.U32 R86, R6, R87, c[0x0][0x248] ;  /* 0x0000920006567625 */ /* 0x000fe200078e0057 */
[----:B------:R0:W-:Y:S04]  /*1b20*/  @P1 STG.E.128 [R84.64], R68 ;  /* 0x0000004454001986 */ /* 0x0001e8000c101d04 */
[----:B------:R0:W-:Y:S02]  /*1b30*/  STG.E.128 [R86.64], R80 ;  /* 0x0000005056007986 */ /* 0x0001e4000c101d04 */
.L_x_6183:
[----:B------:R-:W-:Y:S05]  /*1b40*/  BSYNC B0 ;  /* 0x0000000000007941 */ /* 0x000fea0003800000 */
.L_x_6182:
[----:B------:R-:W-:Y:S02]  /*1b50*/  IADD3 R3, R3, c[0x0][0x160], RZ ;  /* 0x0000580003037a10 */ /* 0x000fe40007ffe0ff */
[----:B------:R-:W-:Y:S02]  /*1b60*/  LOP3.LUT P1, RZ, R4, 0xff, RZ, 0xc0, !PT ;  /* 0x000000ff04ff7812 */ /* 0x000fe4000782c0ff */
[----:B------:R-:W-:Y:S02]  /*1b70*/  ISETP.GE.AND P0, PT, R3, c[0x0][0x164], PT ;  /* 0x0000590003007a0c */ /* 0x000fe40003f06270 */
[----:B------:R-:W-:-:S11]  /*1b80*/  SEL R4, RZ, 0x1, P1 ;  /* 0x00000001ff047807 */ /* 0x000fd60000800000 */
[----:B0----5:R-:W-:Y:S01]  /*1b90*/  @P0 CALL.REL.NOINC `(.L_x_6165) ;  /* 0x0000001000000944 */ /* 0x021fe20003c00000 */
[----:B------:R-:W-:Y:S05]  /*1ba0*/  BRA `(.L_x_6184) ;  /* 0xffffe78000007947 */ /* 0x000fea000383ffff */
.L_x_6165:
[----:B-1----:R-:W0:Y:S01]  /*1bb0*/  S2UR UR6, SR_CTAID.X ;  /* 0x00000000000679c3 */ /* 0x002e220000002500 */
[----:B------:R-:W0:Y:S01]  /*1bc0*/  S2R R2, SR_TID.X ;  /* 0x0000000000027919 */ /* 0x000e220000002100 */
        /* <DEDUP_REMOVED lines=29> */
.L_x_6174:
[----:B------:R-:W-:Y:S01]  /*1da0*/  HFMA2.MMA R85, -RZ, RZ, 0, 9.5367431640625e-07 ;  /* 0x00000010ff557435 */ /* 0x000fe200000001ff */
[----:B------:R-:W-:Y:S02]  /*1db0*/  MOV R86, R117 ;  /* 0x0000007500567202 */ /* 0x000fe40000000f00 */
[----:B------:R-:W-:Y:S02]  /*1dc0*/  MOV R83, 0x1f ;  /* 0x0000001f00537802 */ /* 0x000fe40000000f00 */
[----:B------:R-:W-:-:S02]  /*1dd0*/  MOV R84, 0xffffffff ;  /* 0xffffffff00547802 */ /* 0x000fc40000000f00 */
[----:B------:R-:W-:Y:S02]  /*1de0*/  MOV R80, 0x1e00 ;  /* 0x00001e0000507802 */ /* 0x000fe40000000f00 */
[----:B-----5:R-:W-:Y:S05]  /*1df0*/  CALL.REL.NOINC `($__internal_180_$__cuda_sm70_shflsync_down_p) ;  /* 0x0000046000007944 */ /* 0x020fea0003c00000 */
[----:B-1----:R-:W-:Y:S01]  /*1e00*/  MOV R108, R84 ;  /* 0x00000054006c7202 */ /* 0x002fe20000000f00 */
[----:B0-----:R-:W-:Y:S05]  /*1e10*/  BRA `(.L_x_6185) ;  /* 0xfffff19000007947 */ /* 0x001fea000383ffff */
.L_x_6175:
[----:B------:R-:W-:Y:S01]  /*1e20*/  HFMA2.MMA R85, -RZ, RZ, 0, 9.5367431640625e-07 ;  /* 0x00000010ff557435 */ /* 0x000fe200000001ff */
[----:B------:R-:W-:Y:S02]  /*1e30*/  MOV R86, R115 ;  /* 0x0000007300567202 */ /* 0x000fe40000000f00 */
[----:B------:R-:W-:Y:S02]  /*1e40*/  MOV R83, 0x1f ;  /* 0x0000001f00537802 */ /* 0x000fe40000000f00 */
[----:B------:R-:W-:Y:S02]  /*1e50*/  MOV R84, 0xffffffff ;  /* 0xffffffff00547802 */ /* 0x000fe40000000f00 */
[----:B------:R-:W-:Y:S02]  /*1e60*/  MOV R80, 0x1e80 ;  /* 0x00001e8000507802 */ /* 0x000fe40000000f00 */
[----:B01---5:R-:W-:Y:S05]  /*1e70*/  CALL.REL.NOINC `($__internal_180_$__cuda_sm70_shflsync_down_p) ;  /* 0x000003e000007944 */ /* 0x023fea0003c00000 */
[----:B------:R-:W-:Y:S01]  /*1e80*/  FADD.FTZ R108, R108, R117 ;  /* 0x000000756c6c7221 */ /* 0x000fe20000010000 */
[----:B0-----:R-:W-:Y:S01]  /*1e90*/  HFMA2.MMA R85, -RZ, RZ, 0, 4.76837158203125e-07 ;  /* 0x00000008ff557435 */ /* 0x001fe200000001ff */
[----:B-1----:R-:W-:Y:S01]  /*1ea0*/  FADD.FTZ R115, R115, R84 ;  /* 0x0000005473737221 */ /* 0x002fe20000010000 */
[----:B------:R-:W-:-:S02]  /*1eb0*/  MOV R83, 0x1f ;  /* 0x0000001f00537802 */ /* 0x000fc40000000f00 */
[----:B------:R-:W-:Y:S02]  /*1ec0*/  MOV R84, 0xffffffff ;  /* 0xffffffff00547802 */ /* 0x000fe40000000f00 */
[----:B------:R-:W-:Y:S02]  /*1ed0*/  MOV R86, R108 ;  /* 0x0000006c00567202 */ /* 0x000fe40000000f00 */
[----:B------:R-:W-:Y:S02]  /*1ee0*/  MOV R80, 0x1f00 ;  /* 0x00001f0000507802 */ /* 0x000fe40000000f00 */
[----:B------:R-:W-:Y:S05]  /*1ef0*/  CALL.REL.NOINC `($__internal_180_$__cuda_sm70_shflsync_down_p) ;  /* 0x0000036000007944 */ /* 0x000fea0003c00000 */
[----:B0-----:R-:W-:Y:S01]  /*1f00*/  HFMA2.MMA R85, -RZ, RZ, 0, 4.76837158203125e-07 ;  /* 0x00000008ff557435 */ /* 0x001fe200000001ff */
[----:B-1----:R-:W-:Y:S02]  /*1f10*/  MOV R87, R84 ;  /* 0x0000005400577202 */ /* 0x002fe40000000f00 */
[----:B------:R-:W-:Y:S02]  /*1f20*/  MOV R86, R115 ;  /* 0x0000007300567202 */ /* 0x000fe40000000f00 */
[----:B------:R-:W-:Y:S02]  /*1f30*/  MOV R83, 0x1f ;  /* 0x0000001f00537802 */ /* 0x000fe40000000f00 */
[----:B------:R-:W-:-:S02]  /*1f40*/  MOV R84, 0xffffffff ;  /* 0xffffffff00547802 */ /* 0x000fc40000000f00 */
[----:B------:R-:W-:Y:S02]  /*1f50*/  MOV R80, 0x1f70 ;  /* 0x00001f7000507802 */ /* 0x000fe40000000f00 */
[----:B------:R-:W-:Y:S05]  /*1f60*/  CALL.REL.NOINC `($__internal_180_$__cuda_sm70_shflsync_down_p) ;  /* 0x000002f000007944 */ /* 0x000fea0003c00000 */
[----:B------:R-:W-:Y:S01]  /*1f70*/  FADD.FTZ R108, R87, R108 ;  /* 0x0000006c576c7221 */ /* 0x000fe20000010000 */
[----:B0-----:R-:W-:Y:S01]  /*1f80*/  HFMA2.MMA R85, -RZ, RZ, 0, 2.384185791015625e-07 ;  /* 0x00000004ff557435 */ /* 0x001fe200000001ff */
[----:B-1----:R-:W-:Y:S01]  /*1f90*/  FADD.FTZ R115, R115, R84 ;  /* 0x0000005473737221 */ /* 0x002fe20000010000 */
[----:B------:R-:W-:Y:S02]  /*1fa0*/  MOV R83, 0x1f ;  /* 0x0000001f00537802 */ /* 0x000fe40000000f00 */
[----:B------:R-:W-:Y:S02]  /*1fb0*/  MOV R84, 0xffffffff ;  /* 0xffffffff00547802 */ /* 0x000fe40000000f00 */
[----:B------:R-:W-:Y:S02]  /*1fc0*/  MOV R86, R108 ;  /* 0x0000006c00567202 */ /* 0x000fe40000000f00 */
[----:B------:R-:W-:Y:S02]  /*1fd0*/  MOV R80, 0x1ff0 ;  /* 0x00001ff000507802 */ /* 0x000fe40000000f00 */
[----:B------:R-:W-:Y:S05]  /*1fe0*/  CALL.REL.NOINC `($__internal_180_$__cuda_sm70_shflsync_down_p) ;  /* 0x0000027000007944 */ /* 0x000fea0003c00000 */
[----:B0-----:R-:W-:Y:S01]  /*1ff0*/  HFMA2.MMA R85, -RZ, RZ, 0, 2.384185791015625e-07 ;  /* 0x00000004ff557435 */ /* 0x001fe200000001ff */
[----:B-1----:R-:W-:-:S02]  /*2000*/  MOV R87, R84 ;  /* 0x0000005400577202 */ /* 0x002fc40000000f00 */
[----:B------:R-:W-:Y:S02]  /*2010*/  MOV R86, R115 ;  /* 0x0000007300567202 */ /* 0x000fe40000000f00 */
[----:B------:R-:W-:Y:S02]  /*2020*/  MOV R83, 0x1f ;  /* 0x0000001f00537802 */ /* 0x000fe40000000f00 */
[----:B------:R-:W-:Y:S02]  /*2030*/  MOV R84, 0xffffffff ;  /* 0xffffffff00547802 */ /* 0x000fe40000000f00 */
[----:B------:R-:W-:Y:S02]  /*2040*/  MOV R80, 0x2060 ;  /* 0x0000206000507802 */ /* 0x000fe40000000f00 */
[----:B------:R-:W-:Y:S05]  /*2050*/  CALL.REL.NOINC `($__internal_180_$__cuda_sm70_shflsync_down_p) ;  /* 0x0000020000007944 */ /* 0x000fea0003c00000 */
[----:B------:R-:W-:Y:S01]  /*2060*/  FADD.FTZ R108, R87, R108 ;  /* 0x0000006c576c7221 */ /* 0x000fe20000010000 */
[----:B0-----:R-:W-:Y:S01]  /*2070*/  HFMA2.MMA R85, -RZ, RZ, 0, 1.1920928955078125e-07 ;  /* 0x00000002ff557435 */ /* 0x001fe200000001ff */
[----:B-1----:R-:W-:Y:S01]  /*2080*/  FADD.FTZ R115, R115, R84 ;  /* 0x0000005473737221 */ /* 0x002fe20000010000 */
[----:B------:R-:W-:Y:S02]  /*2090*/  MOV R83, 0x1f ;  /* 0x0000001f00537802 */ /* 0x000fe40000000f00 */
[----:B------:R-:W-:-:S02]  /*20a0*/  MOV R84, 0xffffffff ;  /* 0xffffffff00547802 */ /* 0x000fc40000000f00 */
[----:B------:R-:W-:Y:S02]  /*20b0*/  MOV R86, R108 ;  /* 0x0000006c00567202 */ /* 0x000fe40000000f00 */
[----:B------:R-:W-:Y:S02]  /*20c0*/  MOV R80, 0x20e0 ;  /* 0x000020e000507802 */ /* 0x000fe40000000f00 */
[----:B------:R-:W-:Y:S05]  /*20d0*/  CALL.REL.NOINC `($__internal_180_$__cuda_sm70_shflsync_down_p) ;  /* 0x0000018000007944 */ /* 0x000fea0003c00000 */
[----:B0-----:R-:W-:Y:S01]  /*20e0*/  HFMA2.MMA R85, -RZ, RZ, 0, 1.1920928955078125e-07 ;  /* 0x00000002ff557435 */ /* 0x001fe200000001ff */
[----:B-1----:R-:W-:Y:S02]  /*20f0*/  MOV R87, R84 ;  /* 0x0000005400577202 */ /* 0x002fe40000000f00 */
[----:B------:R-:W-:Y:S02]  /*2100*/  MOV R86, R115 ;  /* 0x0000007300567202 */ /* 0x000fe40000000f00 */
[----:B------:R-:W-:Y:S02]  /*2110*/  MOV R83, 0x1f ;  /* 0x0000001f00537802 */ /* 0x000fe40000000f00 */
[----:B------:R-:W-:Y:S02]  /*2120*/  MOV R84, 0xffffffff ;  /* 0xffffffff00547802 */ /* 0x000fe40000000f00 */
[----:B------:R-:W-:-:S02]  /*2130*/  MOV R80, 0x2150 ;  /* 0x0000215000507802 */ /* 0x000fc40000000f00 */
[----:B------:R-:W-:Y:S05]  /*2140*/  CALL.REL.NOINC `($__internal_180_$__cuda_sm70_shflsync_down_p) ;  /* 0x0000011000007944 */ /* 0x000fea0003c00000 */
[----:B------:R-:W-:Y:S01]  /*2150*/  FADD.FTZ R108, R87, R108 ;  /* 0x0000006c576c7221 */ /* 0x000fe20000010000 */
[----:B0-----:R-:W-:Y:S01]  /*2160*/  HFMA2.MMA R85, -RZ, RZ, 0, 5.9604644775390625e-08 ;  /* 0x00000001ff557435 */ /* 0x001fe200000001ff */
[----:B-1----:R-:W-:Y:S01]  /*2170*/  FADD.FTZ R87, R115, R84 ;  /* 0x0000005473577221 */ /* 0x002fe20000010000 */
[----:B------:R-:W-:-:S02]  /*2180*/  MOV R83, 0x1f ;  /* 0x0000001f00537802 */ /* 0x000fc40000000f00 */
[----:B------:R-:W-:Y:S02]  /*2190*/  MOV R84, 0xffffffff ;  /* 0xffffffff00547802 */ /* 0x000fe40000000f00 */
[----:B------:R-:W-:Y:S02]  /*21a0*/  MOV R86, R108 ;  /* 0x0000006c00567202 */ /* 0x000fe40000000f00 */
[----:B------:R-:W-:Y:S02]  /*21b0*/  MOV R80, 0x21d0 ;  /* 0x000021d000507802 */ /* 0x000fe40000000f00 */
[----:B------:R-:W-:Y:S05]  /*21c0*/  CALL.REL.NOINC `($__internal_180_$__cuda_sm70_shflsync_down_p) ;  /* 0x0000009000007944 */ /* 0x000fea0003c00000 */
[----:B0-----:R-:W-:Y:S01]  /*21d0*/  HFMA2.MMA R85, -RZ, RZ, 0, 5.9604644775390625e-08 ;  /* 0x00000001ff557435 */ /* 0x001fe200000001ff */
[----:B-1----:R-:W-:Y:S02]  /*21e0*/  MOV R109, R84 ;  /* 0x00000054006d7202 */ /* 0x002fe40000000f00 */
[----:B------:R-:W-:Y:S02]  /*21f0*/  MOV R86, R87 ;  /* 0x0000005700567202 */ /* 0x000fe40000000f00 */
[----:B------:R-:W-:Y:S02]  /*2200*/  MOV R83, 0x1f ;  /* 0x0000001f00537802 */ /* 0x000fe40000000f00 */
[----:B------:R-:W-:-:S02]  /*2210*/  MOV R84, 0xffffffff ;  /* 0xffffffff00547802 */ /* 0x000fc40000000f00 */
[----:B------:R-:W-:Y:S02]  /*2220*/  MOV R80, 0x2240 ;  /* 0x0000224000507802 */ /* 0x000fe40000000f00 */
[----:B------:R-:W-:Y:S05]  /*2230*/  CALL.REL.NOINC `($__internal_180_$__cuda_sm70_shflsync_down_p) ;  /* 0x0000002000007944 */ /* 0x000fea0003c00000 */
[----:B-1----:R-:W-:Y:S01]  /*2240*/  MOV R80, R84 ;  /* 0x0000005400507202 */ /* 0x002fe20000000f00 */
[----:B0-----:R-:W-:Y:S05]  /*2250*/  BRA `(.L_x_6186) ;  /* 0xffffee7000007947 */ /* 0x001fea000383ffff */
        .weak           $__internal_180_$__cuda_sm70_shflsync_down_p
        .type           $__internal_180_$__cuda_sm70_shflsync_down_p,@function
        .size           $__internal_180_$__cuda_sm70_shflsync_down_p,(.L_x_6982 - $__internal_180_$__cuda_sm70_shflsync_down_p)
$__internal_180_$__cuda_sm70_shflsync_down_p:
[----:B------:R-:W-:Y:S01]  /*2260*/  HFMA2.MMA R81, -RZ, RZ, 0, 0 ;  /* 0x00000000ff517435 */ /* 0x000fe200000001ff */
[----:B------:R-:W-:Y:S04]  /*2270*/  WARPSYNC R84 ;  /* 0x0000005400007348 */ /* 0x000fe80003800000 */
[----:B------:R0:W1:Y:S01]  /*2280*/  SHFL.DOWN PT, R84, R86, R85, R83 ;  /* 0x0800005556547389 */ /* 0x00006200000e0053 */
[----:B------:R-:W-:Y:S05]  /*2290*/  RET.REL.NODEC R80 `(_ZN10layer_norm13ln_bwd_kernelINS_13Kernel_traitsIfffffjLj2048ELj1ELj1ELj4ELj16ENS_18Kernel_traits_baseILj2048EfffffjLj128EEEEELb0ELb0ELb0ELb0EEEvNS_9BwdParamsE) ;  /* 0xffffdd6050007950 */ /* 0x000fea0003c3ffff */
.L_x_6187:
        /* <DEDUP_REMOVED lines=14> */
.L_x_6982:


//--------------------- .text._ZN10layer_norm13ln_bwd_kernelINS_13Kernel_traitsIfffffjLj2048ELj1ELj1ELj4ELj16ENS_18Kernel_traits_baseILj2048EfffffjLj128EEEEELb0ELb0ELb0ELb1EEEvNS_9BwdParamsE --------------------------
	.section	.text._ZN10layer_norm13ln_bwd_kernelINS_13Kernel_traitsIfffffjLj2048ELj1ELj1ELj4ELj16ENS_18Kernel_traits_baseILj2048EfffffjLj128EEEEELb0ELb0ELb0ELb1EEEvNS_9BwdParamsE,"ax",@progbits
	.sectioninfo	@"SHI_REGISTERS=126"
	.align	128
        .global         _ZN10layer_norm13ln_bwd_kernelINS_13Kernel_traitsIfffffjLj2048ELj1ELj1ELj4ELj16ENS_18Kernel_traits_baseILj2048EfffffjLj128EEEEELb0ELb0ELb0ELb1EEEvNS_9BwdParamsE
        .type           _ZN10layer_norm13ln_bwd_kernelINS_13Kernel_traitsIfffffjLj2048ELj1ELj1ELj4ELj16ENS_18Kernel_traits_baseILj2048EfffffjLj128EEEEELb0ELb0ELb0ELb1EEEvNS_9BwdParamsE,@function
        .size           _ZN10layer_norm13ln_bwd_kernelINS_13Kernel_traitsIfffffjLj2048ELj1ELj1ELj4ELj16ENS_18Kernel_traits_baseILj2048EfffffjLj128EEEEELb0ELb0ELb0ELb1EEEvNS_9BwdParamsE,(.L_x_6983 - _ZN10layer_norm13ln_bwd_kernelINS_13Kernel_traitsIfffffjLj2048ELj1ELj1ELj4ELj16ENS_18Kernel_traits_baseILj2048EfffffjLj128EEEEELb0ELb0ELb0ELb1EEEvNS_9BwdParamsE)
        .other          _ZN10layer_norm13ln_bwd_kernelINS_13Kernel_traitsIfffffjLj2048ELj1ELj1ELj4ELj16ENS_18Kernel_traits_baseILj2048EfffffjLj128EEEEELb0ELb0ELb0ELb1EEEvNS_9BwdParamsE,@"STO_CUDA_ENTRY STV_DEFAULT"
_ZN10layer_norm13ln_bwd_kernelINS_13Kernel_traitsIfffffjLj2048ELj1ELj1ELj4ELj16ENS_18Kernel_traits_baseILj2048EfffffjLj128EEEEELb0ELb0ELb0ELb1EEEvNS_9BwdParamsE:
.text._ZN10layer_norm13ln_bwd_kernelINS_13Kernel_traitsIfffffjLj2048ELj1ELj1ELj4ELj16ENS_18Kernel_traits_baseILj2048EfffffjLj128EEEEELb0ELb0ELb0ELb1EEEvNS_9BwdParamsE:
        /* <DEDUP_REMOVED lines=24> */
.L_x_6188:
[----:B------:R-:W-:-:S04]  /*0180*/  SHF.L.U32 R2, R0, 0x4, RZ ;  /* 0x0000000400027819 */ /* 0x000fc800000006ff */
[----:B------:R-:W-:-:S04]  /*0190*/  LOP3.LUT R2, R2, 0x7f0, RZ, 0xc0, !PT ;  /* 0x000007f002027812 */ /* 0x000fc800078ec0ff */
[----:B------:R-:W-:-:S04]  /*01a0*/  IADD3 R4, P0, R2, c[0x0][0x1b0], RZ ;  /* 0x00006c0002047a10 */ /* 0x000fc80007f1e0ff */
[----:B------:R-:W-:Y:S01]  /*01b0*/  IADD3.X R5, RZ, c[0x0][0x1b4], RZ, P0, !PT ;  /* 0x00006d00ff057a10 */ /* 0x000fe200007fe4ff */
[----:B------:R-:W-:Y:S02]  /*01c0*/  HFMA2.MMA R119, -RZ, RZ, 0, 5.9604644775390625e-08 ;  /* 0x00000001ff777435 */ /* 0x000fe400000001ff */
[----:B------:R-:W-:Y:S01]  /*01d0*/  HFMA2.MMA R100, -RZ, RZ, 0, 0 ;  /* 0x00000000ff647435 */ /* 0x000fe200000001ff */
        /* <DEDUP_REMOVED lines=18> */
[----:B------:R-:W-:Y:S01]  /*0300*/  MOV R105, RZ ;  /* 0x000000ff00697202 */ /* 0x000fe20000000f00 */
[----:B0-----:R-:W-:-:S02]  /*0310*/  CS2R R4, SRZ ;  /* 0x0000000000047805 */ /* 0x001fc4000001ff00 */
.L_x_6194:
[----:B------:R-:W-:Y:S01]  /*0320*/  IMAD R52, R104, c[0x0][0x168], RZ ;  /* 0x00005a0068347a24 */ /* 0x000fe200078e02ff */
[----:B------:R-:W-:-:S02]  /*0330*/  MOV R75, 0x4 ;  /* 0x00000004004b7802 */ /* 0x000fc40000000f00 */
        /* <DEDUP_REMOVED lines=37> */
[----:B-----5:R2:W5:Y:S01]  /*0590*/  @P0 LDG.E R106, [R120.64] ;  /* 0x00000004786a0981 */ /* 0x020562000c1e1900 */
        /* <DEDUP_REMOVED lines=125> */
.L_x_6195:
        /* <DEDUP_REMOVED lines=18> */
.L_x_6196:
        /* <DEDUP_REMOVED lines=60> */
.L_x_6192:
        /* <DEDUP_REMOVED lines=33> */
[----:B------:R-:W-:Y:S01]  /*1460*/  FADD.FTZ R74, R74, -R69 ;  /* 0x800000454a4a7221 */ /* 0x000fe20000010000 */
[----:B------:R-:W-:Y:S01]  /*1470*/  IADD3 R77, R103, 0x180, RZ ;  /* 0x00000180674d7810 */ /* 0x000fe20007ffe0ff */
[----:B------:R-:W-:Y:S02]  /*1480*/  @P1 FADD.FTZ R66, R39, R66 ;  /* 0x0000004227421221 */ /* 0x000fe40000010000 */
[----:B------:R-:W-:Y:S02]  /*1490*/  @P1 FADD.FTZ R61, R38, R61 ;  /* 0x0000003d263d1221 */ /* 0x000fe40000010000 */
[----:B------:R-:W-:Y:S02]  /*14a0*/  @P1 FADD.FTZ R118, R37, R118 ;  /* 0x0000007625761221 */ /* 0x000fe40000010000 */
[----:B------:R-:W-:-:S02]  /*14b0*/  @P1 FADD.FTZ R59, R36, R59 ;  /* 0x0000003b243b1221 */ /* 0x000fc40000010000 */
[----:B------:R-:W-:Y:S01]  /*14c0*/  FADD.FTZ R70, R75, -R70 ;  /* 0x800000464b467221 */ /* 0x000fe20000010000 */
[----:B------:R-:W-:Y:S01]  /*14d0*/  IADD3 R75, R103, 0x100, RZ ;  /* 0x00000100674b7810 */ /* 0x000fe20007ffe0ff */
[----:B------:R-:W-:Y:S02]  /*14e0*/  FADD.FTZ R82, R82, -R79 ;  /* 0x8000004f52527221 */ /* 0x000fe40000010000 */
[----:B------:R-:W-:Y:S02]  /*14f0*/  FMUL.FTZ R65, R107, R58 ;  /* 0x0000003a6b417220 */ /* 0x000fe40000410000 */
[----:B------:R-:W-:Y:S01]  /*1500*/  FADD.FTZ R76, R81, -R76 ;  /* 0x8000004c514c7221 */ /* 0x000fe20000010000 */
[----:B0-----:R-:W-:Y:S01]  /*1510*/  @P3 SEL R55, R66, R51, P0 ;  /* 0x0000003342373207 */ /* 0x001fe20000000000 */
[----:B------:R-:W-:Y:S01]  /*1520*/  FADD.FTZ R78, R71, -R78 ;  /* 0x8000004e474e7221 */ /* 0x000fe20000010000 */
[----:B------:R-:W-:Y:S01]  /*1530*/  @P3 SEL R54, R61, R50, P0 ;  /* 0x000000323d363207 */ /* 0x000fe20000000000 */
[C---:B------:R-:W-:Y:S01]  /*1540*/  FMUL.FTZ R68, R107.reuse, R68 ;  /* 0x000000446b447220 */ /* 0x040fe20000410000 */
[----:B------:R-:W-:Y:S01]  /*1550*/  @P3 SEL R53, R118, R49, P0 ;  /* 0x0000003176353207 */ /* 0x000fe20000000000 */
[----:B------:R-:W-:Y:S01]  /*1560*/  FMUL.FTZ R69, R107, R80 ;  /* 0x000000506b457220 */ /* 0x000fe20000410000 */
[----:B------:R-:W-:Y:S01]  /*1570*/  @P3 SEL R52, R59, R48, P0 ;  /* 0x000000303b343207 */ /* 0x000fe20000000000 */
[----:B------:R-:W-:-:S02]  /*1580*/  FMUL.FTZ R67, R107, R74 ;  /* 0x0000004a6b437220 */ /* 0x000fc40000410000 */
[----:B------:R-:W-:-:S04]  /*1590*/  @P3 IMAD.WIDE.U32 R108, R108, R72, c[0x0][0x258] ;  /* 0x000096006c6c3625 */ /* 0x000fc800078e0048 */
[C---:B------:R-:W-:Y:S01]  /*15a0*/  FMUL.FTZ R70, R107.reuse, R70 ;  /* 0x000000466b467220 */ /* 0x040fe20000410000 */
[----:B------:R0:W-:Y:S01]  /*15b0*/  @P3 STG.E.128 [R108.64], R52 ;  /* 0x000000346c003986 */ /* 0x0001e2000c101d04 */
[C---:B------:R-:W-:Y:S02]  /*15c0*/  FMUL.FTZ R71, R107.reuse, R82 ;  /* 0x000000526b477220 */ /* 0x040fe40000410000 */
[----:B------:R-:W-:Y:S02]  /*15d0*/  @P1 FADD.FTZ R65, R40, R65 ;  /* 0x0000004128411221 */ /* 0x000fe40000010000 */
[C---:B------:R-:W-:Y:S02]  /*15e0*/  FMUL.FTZ R76, R107.reuse, R76 ;  /* 0x0000004c6b4c7220 */ /* 0x040fe40000410000 */
[----:B------:R-:W-:Y:S01]  /*15f0*/  FMUL.FTZ R78, R107, R78 ;  /* 0x0000004e6b4e7220 */ /* 0x000fe20000410000 */
[----:B------:R-:W-:Y:S01]  /*1600*/  @P3 SEL R56, R65, R48, P0 ;  /* 0x0000003041383207 */ /* 0x000fe20000000000 */
[----:B------:R-:W-:-:S02]  /*1610*/  @P1 FADD.FTZ R68, R41, R68 ;  /* 0x0000004429441221 */ /* 0x000fc40000010000 */
[----:B------:R-:W-:Y:S02]  /*1620*/  @P1 FADD.FTZ R69, R44, R69 ;  /* 0x000000452c451221 */ /* 0x000fe40000010000 */
        /* <DEDUP_REMOVED lines=23> */
[----:B------:R-:W-:-:S04]  /*17a0*/  @P3 IMAD.WIDE.U32 R102, R102, R72, c[0x0][0x258] ;  /* 0x0000960066663625 */ /* 0x000fc800078e0048 */
[-C--:B------:R-:W-:Y:S01]  /*17b0*/  FMUL.FTZ R62, R67, R106.reuse ;  /* 0x0000006a433e7220 */ /* 0x080fe20000410000 */
[----:B------:R0:W-:Y:S01]  /*17c0*/  @P3 STG.E.128 [R102.64], R56 ;  /* 0x0000003866003986 */ /* 0x0001e2000c101d04 */
[----:B------:R-:W-:Y:S02]  /*17d0*/  FMUL.FTZ R60, R65, R106 ;  /* 0x0000006a413c7220 */ /* 0x000fe40000410000 */
[----:B------:R-:W-:-:S04]  /*17e0*/  IMAD.WIDE.U32 R70, R72, R75, c[0x0][0x248] ;  /* 0x0000920048467625 */ /* 0x000fc800078e004b */
[----:B------:R-:W-:Y:S01]  /*17f0*/  @P3 IMAD.WIDE.U32 R74, R101, R72, c[0x0][0x258] ;  /* 0x00009600654a3625 */ /* 0x000fe200078e0048 */
[----:B------:R0:W-:Y:S03]  /*1800*/  STG.E.128 [R70.64], R60 ;  /* 0x0000003c46007986 */ /* 0x0001e6000c101d04 */
[-C--:B------:R-:W-:Y:S01]  /*1810*/  FMUL.FTZ R65, R76, R106.reuse ;  /* 0x0000006a4c417220 */ /* 0x080fe20000410000 */
[----:B------:R0:W-:Y:S01]  /*1820*/  @P3 STG.E.128 [R74.64], R48 ;  /* 0x000000304a003986 */ /* 0x0001e2000c101d04 */
[----:B------:R-:W-:Y:S02]  /*1830*/  FMUL.FTZ R67, R78, R106 ;  /* 0x0000006a4e437220 */ /* 0x000fe40000410000 */
[----:B------:R-:W-:-:S05]  /*1840*/  IMAD.WIDE.U32 R72, R72, R77, c[0x0][0x248] ;  /* 0x0000920048487625 */ /* 0x000fca00078e004d */
[----:B------:R0:W-:Y:S02]  /*1850*/  STG.E.128 [R72.64], R64 ;  /* 0x0000004048007986 */ /* 0x0001e4000c101d04 */
[----:B0-----:R-:W-:Y:S01]  /*1860*/  @P0 CALL.REL.NOINC `(.L_x_6193) ;  /* 0x0000001000000944 */ /* 0x001fe20003c00000 */
[----:B------:R-:W-:Y:S05]  /*1870*/  BRA `(.L_x_6194) ;  /* 0xffffeaa000007947 */ /* 0x000fea000383ffff */
.L_x_6193:
        /* <DEDUP_REMOVED lines=32> */
.L_x_6189:
        /* <DEDUP_REMOVED lines=17> */
.L_x_6190:
[----:B------:R-:W-:Y:S01]  /*1b90*/  HFMA2.MMA R56, -RZ, RZ, 0, 9.5367431640625e-07 ;  /* 0x00000010ff387435 */ /* 0x000fe200000001ff */
[----:B------:R-:W-:-:S02]  /*1ba0*/  MOV R57, R59 ;  /* 0x0000003b00397202 */ /* 0x000fc40000000f00 */
[----:B------:R-:W-:Y:S02]  /*1bb0*/  MOV R55, 0x1f ;  /* 0x0000001f00377802 */ /* 0x000fe40000000f00 */
[----:B------:R-:W-:Y:S02]  /*1bc0*/  MOV R54, 0xffffffff ;  /* 0xffffffff00367802 */ /* 0x000fe40000000f00 */
[----:B------:R-:W-:Y:S02]  /*1bd0*/  MOV R52, 0x1bf0 ;  /* 0x00001bf000347802 */ /* 0x000fe40000000f00 */
[----:B-----5:R-:W-:Y:S05]  /*1be0*/  CALL.REL.NOINC `($__internal_181_$__cuda_sm70_shflsync_down_p) ;  /* 0x0000046000007944 */ /* 0x020fea0003c00000 */
[----:B-1----:R-:W-:Y:S01]  /*1bf0*/  MOV R58, R54 ;  /* 0x00000036003a7202 */ /* 0x002fe20000000f00 */
[----:B0-----:R-:W-:Y:S05]  /*1c00*/  BRA `(.L_x_6195) ;  /* 0xfffff16000007947 */ /* 0x001fea000383ffff */
.L_x_6191:
[----:B------:R-:W-:Y:S01]  /*1c10*/  HFMA2.MMA R56, -RZ, RZ, 0, 9.5367431640625e-07 ;  /* 0x00000010ff387435 */ /* 0x000fe200000001ff */
[----:B------:R-:W-:Y:S02]  /*1c20*/  MOV R57, R61 ;  /* 0x0000003d00397202 */ /* 0x000fe40000000f00 */
[----:B------:R-:W-:Y:S02]  /*1c30*/  MOV R55, 0x1f ;  /* 0x0000001f00377802 */ /* 0x000fe40000000f00 */
[----:B------:R-:W-:-:S02]  /*1c40*/  MOV R54, 0xffffffff ;  /* 0xffffffff00367802 */ /* 0x000fc40000000f00 */
[----:B------:R-:W-:Y:S02]  /*1c50*/  MOV R52, 0x1c70 ;  /* 0x00001c7000347802 */ /* 0x000fe40000000f00 */
[----:B01---5:R-:W-:Y:S05]  /*1c60*/  CALL.REL.NOINC `($__internal_181_$__cuda_sm70_shflsync_down_p) ;  /* 0x000003e000007944 */ /* 0x023fea0003c00000 */
[----:B------:R-:W-:Y:S01]  /*1c70*/  FADD.FTZ R59, R59, R58 ;  /* 0x0000003a3b3b7221 */ /* 0x000fe20000010000 */
[----:B0-----:R-:W-:Y:S01]  /*1c80*/  HFMA2.MMA R56, -RZ, RZ, 0, 4.76837158203125e-07 ;  /* 0x00000008ff387435 */ /* 0x001fe200000001ff */
[----:B-1----:R-:W-:Y:S01]  /*1c90*/  FADD.FTZ R61, R61, R54 ;  /* 0x000000363d3d7221 */ /* 0x002fe20000010000 */
[----:B------:R-:W-:Y:S02]  /*1ca0*/  MOV R55, 0x1f ;  /* 0x0000001f00377802 */ /* 0x000fe40000000f00 */
[----:B------:R-:W-:Y:S02]  /*1cb0*/  MOV R54, 0xffffffff ;  /* 0xffffffff00367802 */ /* 0x000fe40000000f00 */
[----:B------:R-:W-:Y:S02]  /*1cc0*/  MOV R57, R59 ;  /* 0x0000003b00397202 */ /* 0x000fe40000000f00 */
[----:B------:R-:W-:Y:S02]  /*1cd0*/  MOV R52, 0x1cf0 ;  /* 0x00001cf000347802 */ /* 0x000fe40000000f00 */
[----:B------:R-:W-:Y:S05]  /*1ce0*/  CALL.REL.NOINC `($__internal_181_$__cuda_sm70_shflsync_down_p) ;  /* 0x0000036000007944 */ /* 0x000fea0003c00000 */
[----:B0-----:R-:W-:Y:S01]  /*1cf0*/  HFMA2.MMA R56, -RZ, RZ, 0, 4.76837158203125e-07 ;  /* 0x00000008ff387435 */ /* 0x001fe200000001ff */
[----:B-1----:R-:W-:-:S02]  /*1d00*/  MOV R58, R54 ;  /* 0x00000036003a7202 */ /* 0x002fc40000000f00 */
[----:B------:R-:W-:Y:S02]  /*1d10*/  MOV R57, R61 ;  /* 0x0000003d00397202 */ /* 0x000fe40000000f00 */
[----:B------:R-:W-:Y:S02]  /*1d20*/  MOV R55, 0x1f ;  /* 0x0000001f00377802 */ /* 0x000fe40000000f00 */
[----:B------:R-:W-:Y:S02]  /*1d30*/  MOV R54, 0xffffffff ;  /* 0xffffffff00367802 */ /* 0x000fe40000000f00 */
[----:B------:R-:W-:Y:S02]  /*1d40*/  MOV R52, 0x1d60 ;  /* 0x00001d6000347802 */ /* 0x000fe40000000f00 */
[----:B------:R-:W-:Y:S05]  /*1d50*/  CALL.REL.NOINC `($__internal_181_$__cuda_sm70_shflsync_down_p) ;  /* 0x000002f000007944 */ /* 0x000fea0003c00000 */
[----:B------:R-:W-:Y:S01]  /*1d60*/  FADD.FTZ R59, R58, R59 ;  /* 0x0000003b3a3b7221 */ /* 0x000fe20000010000 */
[----:B0-----:R-:W-:Y:S01]  /*1d70*/  HFMA2.MMA R56, -RZ, RZ, 0, 2.384185791015625e-07 ;  /* 0x00000004ff387435 */ /* 0x001fe200000001ff */
[----:B-1----:R-:W-:Y:S01]  /*1d80*/  FADD.FTZ R61, R61, R54 ;  /* 0x000000363d3d7221 */ /* 0x002fe20000010000 */
[----:B------:R-:W-:Y:S02]  /*1d90*/  MOV R55, 0x1f ;  /* 0x0000001f00377802 */ /* 0x000fe40000000f00 */
[----:B------:R-:W-:-:S02]  /*1da0*/  MOV R54, 0xffffffff ;  /* 0xffffffff00367802 */ /* 0x000fc40000000f00 */
[----:B------:R-:W-:Y:S02]  /*1db0*/  MOV R57, R59 ;  /* 0x0000003b00397202 */ /* 0x000fe40000000f00 */
[----:B------:R-:W-:Y:S02]  /*1dc0*/  MOV R52, 0x1de0 ;  /* 0x00001de000347802 */ /* 0x000fe40000000f00 */
[----:B------:R-:W-:Y:S05]  /*1dd0*/  CALL.REL.NOINC `($__internal_181_$__cuda_sm70_shflsync_down_p) ;  /* 0x0000027000007944 */ /* 0x000fea0003c00000 */
[----:B0-----:R-:W-:Y:S01]  /*1de0*/  HFMA2.MMA R56, -RZ, RZ, 0, 2.384185791015625e-07 ;  /* 0x00000004ff387435 */ /* 0x001fe200000001ff */
[----:B-1----:R-:W-:Y:S02]  /*1df0*/  MOV R58, R54 ;  /* 0x00000036003a7202 */ /* 0x002fe40000000f00 */
[----:B------:R-:W-:Y:S02]  /*1e00*/  MOV R57, R61 ;  /* 0x0000003d00397202 */ /* 0x000fe40000000f00 */
[----:B------:R-:W-:Y:S02]  /*1e10*/  MOV R55, 0x1f ;  /* 0x0000001f00377802 */ /* 0x000fe40000000f00 */
[----:B------:R-:W-:Y:S02]  /*1e20*/  MOV R54, 0xffffffff ;  /* 0xffffffff00367802 */ /* 0x000fe40000000f00 */
[----:B------:R-:W-:-:S02]  /*1e30*/  MOV R52, 0x1e50 ;  /* 0x00001e5000347802 */ /* 0x000fc40000000f00 */
[----:B------:R-:W-:Y:S05]  /*1e40*/  CALL.REL.NOINC `($__internal_181_$__cuda_sm70_shflsync_down_p) ;  /* 0x0000020000007944 */ /* 0x000fea0003c00000 */
[----:B------:R-:W-:Y:S01]  /*1e50*/  FADD.FTZ R59, R58, R59 ;  /* 0x0000003b3a3b7221 */ /* 0x000fe20000010000 */
[----:B0-----:R-:W-:Y:S01]  /*1e60*/  HFMA2.MMA R56, -RZ, RZ, 0, 1.1920928955078125e-07 ;  /* 0x00000002ff387435 */ /* 0x001fe200000001ff */
[----:B-1----:R-:W-:Y:S01]  /*1e70*/  FADD.FTZ R61, R61, R54 ;  /* 0x000000363d3d7221 */ /* 0x002fe20000010000 */
[----:B------:R-:W-:-:S02]  /*1e80*/  MOV R55, 0x1f ;  /* 0x0000001f00377802 */ /* 0x000fc40000000f00 */
[----:B------:R-:W-:Y:S02]  /*1e90*/  MOV R54, 0xffffffff ;  /* 0xffffffff00367802 */ /* 0x000fe40000000f00 */
[----:B------:R-:W-:Y:S02]  /*1ea0*/  MOV R57, R59 ;  /* 0x0000003b00397202 */ /* 0x000fe40000000f00 */
[----:B------:R-:W-:Y:S02]  /*1eb0*/  MOV R52, 0x1ed0 ;  /* 0x00001ed000347802 */ /* 0x000fe40000000f00 */
[----:B------:R-:W-:Y:S05]  /*1ec0*/  CALL.REL.NOINC `($__internal_181_$__cuda_sm70_shflsync_down_p) ;  /* 0x0000018000007944 */ /* 0x000fea0003c00000 */
[----:B0-----:R-:W-:Y:S01]  /*1ed0*/  HFMA2.MMA R56, -RZ, RZ, 0, 1.1920928955078125e-07 ;  /* 0x00000002ff387435 */ /* 0x001fe200000001ff */
[----:B-1----:R-:W-:Y:S02]  /*1ee0*/  MOV R58, R54 ;  /* 0x00000036003a7202 */ /* 0x002fe40000000f00 */
[----:B------:R-:W-:Y:S02]  /*1ef0*/  MOV R57, R61 ;  /* 0x0000003d00397202 */ /* 0x000fe40000000f00 */
[----:B------:R-:W-:Y:S02]  /*1f00*/  MOV R55, 0x1f ;  /* 0x0000001f00377802 */ /* 0x000fe40000000f00 */
[----:B------:R-:W-:-:S02]  /*1f10*/  MOV R54, 0xffffffff ;  /* 0xffffffff00367802 */ /* 0x000fc40000000f00 */
[----:B------:R-:W-:Y:S02]  /*1f20*/  MOV R52, 0x1f40 ;  /* 0x00001f4000347802 */ /* 0x000fe40000000f00 */
[----:B------:R-:W-:Y:S05]  /*1f30*/  CALL.REL.NOINC `($__internal_181_$__cuda_sm70_shflsync_down_p) ;  /* 0x0000011000007944 */ /* 0x000fea0003c00000 */
[----:B------:R-:W-:Y:S01]  /*1f40*/  FADD.FTZ R60, R58, R59 ;  /* 0x0000003b3a3c7221 */ /* 0x000fe20000010000 */
[----:B0-----:R-:W-:Y:S01]  /*1f50*/  HFMA2.MMA R56, -RZ, RZ, 0, 5.9604644775390625e-08 ;  /* 0x00000001ff387435 */ /* 0x001fe200000001ff */
[----:B-1----:R-:W-:Y:S01]  /*1f60*/  FADD.FTZ R61, R61, R54 ;  /* 0x000000363d3d7221 */ /* 0x002fe20000010000 */
[----:B------:R-:W-:Y:S02]  /*1f70*/  MOV R55, 0x1f ;  /* 0x0000001f00377802 */ /* 0x000fe40000000f00 */
[----:B------:R-:W-:Y:S02]  /*1f80*/  MOV R54, 0xffffffff ;  /* 0xffffffff00367802 */ /* 0x000fe40000000f00 */
[----:B------:R-:W-:Y:S02]  /*1f90*/  MOV R57, R60 ;  /* 0x0000003c00397202 */ /* 0x000fe40000000f00 */
[----:B------:R-:W-:Y:S02]  /*1fa0*/  MOV R52, 0x1fc0 ;  /* 0x00001fc000347802 */ /* 0x000fe40000000f00 */
[----:B------:R-:W-:Y:S05]  /*1fb0*/  CALL.REL.NOINC `($__internal_181_$__cuda_sm70_shflsync_down_p) ;  /* 0x0000009000007944 */ /* 0x000fea0003c00000 */
[----:B0-----:R-:W-:Y:S01]  /*1fc0*/  HFMA2.MMA R56, -RZ, RZ, 0, 5.9604644775390625e-08 ;  /* 0x00000001ff387435 */ /* 0x001fe200000001ff */
[----:B-1----:R-:W-:-:S02]  /*1fd0*/  MOV R59, R54 ;  /* 0x00000036003b7202 */ /* 0x002fc40000000f00 */
[----:B------:R-:W-:Y:S02]  /*1fe0*/  MOV R57, R61 ;  /* 0x0000003d00397202 */ /* 0x000fe40000000f00 */
[----:B------:R-:W-:Y:S02]  /*1ff0*/  MOV R55, 0x1f ;  /* 0x0000001f00377802 */ /* 0x000fe40000000f00 */
[----:B------:R-:W-:Y:S02]  /*2000*/  MOV R54, 0xffffffff ;  /* 0xffffffff00367802 */ /* 0x000fe40000000f00 */
[----:B------:R-:W-:Y:S02]  /*2010*/  MOV R52, 0x2030 ;  /* 0x0000203000347802 */ /* 0x000fe40000000f00 */
[----:B------:R-:W-:Y:S05]  /*2020*/  CALL.REL.NOINC `($__internal_181_$__cuda_sm70_shflsync_down_p) ;  /* 0x0000002000007944 */ /* 0x000fea0003c00000 */
[----:B-1----:R-:W-:Y:S01]  /*2030*/  MOV R52, R54 ;  /* 0x0000003600347202 */ /* 0x002fe20000000f00 */
[----:B0-----:R-:W-:Y:S05]  /*2040*/  BRA `(.L_x_6196) ;  /* 0xffffee4000007947 */ /* 0x001fea000383ffff */
        .weak           $__internal_181_$__cuda_sm70_shflsync_down_p
        .type           $__internal_181_$__cuda_sm70_shflsync_down_p,@function
        .size           $__internal_181_$__cuda_sm70_shflsync_down_p,(.L_x_6983 - $__internal_181_$__cuda_sm70_shflsync_down_p)
$__internal_181_$__cuda_sm70_shflsync_down_p:
[----:B------:R-:W-:Y:S01]  /*2050*/  HFMA2.MMA R53, -RZ, RZ, 0, 0 ;  /* 0x00000000ff357435 */ /* 0x000fe200000001ff */
[----:B------:R-:W-:Y:S04]  /*2060*/  WARPSYNC R54 ;  /* 0x0000003600007348 */ /* 0x000fe80003800000 */
[----:B------:R0:W1:Y:S01]  /*2070*/  SHFL.DOWN PT, R54, R57, R56, R55 ;  /* 0x0800003839367389 */ /* 0x00006200000e0037 */
[----:B------:R-:W-:Y:S05]  /*2080*/  RET.REL.NODEC R52 `(_ZN10layer_norm13ln_bwd_kernelINS_13Kernel_traitsIfffffjLj2048ELj1ELj1ELj4ELj16ENS_18Kernel_traits_baseILj2048EfffffjLj128EEEEELb0ELb0ELb0ELb1EEEvNS_9BwdParamsE) ;  /* 0xffffdf7034007950 */ /* 0x000fea0003c3ffff */
.L_x_6197:
        /* <DEDUP_REMOVED lines=15> */
.L_x_6983:


//--------------------- .text._ZN10layer_norm13ln_bwd_kernelINS_13Kernel_traitsIfffffjLj2048ELj1ELj1ELj4ELj16ENS_18Kernel_traits_baseILj2048EfffffjLj128EEEEELb0ELb0ELb1ELb0EEEvNS_9BwdParamsE --------------------------
	.section	.text._ZN10layer_norm13ln_bwd_kernelINS_13Kernel_traitsIfffffjLj2048ELj1ELj1ELj4ELj16ENS_18Kernel_traits_baseILj2048EfffffjLj128EEEEELb0ELb0ELb1ELb0EEEvNS_9BwdParamsE,"ax",@progbits
	.sectioninfo	@"SHI_REGISTERS=132"
	.align	128
        .global         _ZN10layer_norm13ln_bwd_kernelINS_13Kernel_traitsIfffffjLj2048ELj1ELj1ELj4ELj16ENS_18Kernel_traits_baseILj2048EfffffjLj128EEEEELb0ELb0ELb1ELb0EEEvNS_9BwdParamsE
        .type           _ZN10layer_norm13ln_bwd_kernelINS_13Kernel_traitsIfffffjLj2048ELj1ELj1ELj4ELj16ENS_18Kernel_traits_baseILj2048EfffffjLj128EEEEELb0ELb0ELb1ELb0EEEvNS_9BwdParamsE,@function
        .size           _ZN10layer_norm13ln_bwd_kernelINS_13Kernel_traitsIfffffjLj2048ELj1ELj1ELj4ELj16ENS_18Kernel_traits_baseILj2048EfffffjLj128EEEEELb0ELb0ELb1ELb0EEEvNS_9BwdParamsE,(.L_x_6984 - _ZN10layer_norm13ln_bwd_kernelINS_13Kernel_traitsIfffffjLj2048ELj1ELj1ELj4ELj16ENS_18Kernel_traits_baseILj2048EfffffjLj128EEEEELb0ELb0ELb1ELb0EEEvNS_9BwdParamsE)
        .other          _ZN10layer_norm13ln_bwd_kernelINS_13Kernel_traitsIfffffjLj2048ELj1ELj1ELj4ELj16ENS_18Kernel_traits_baseILj2048EfffffjLj128EEEEELb0ELb0ELb1ELb0EEEvNS_9BwdParamsE,@"STO_CUDA_ENTRY STV_DEFAULT"
_ZN10layer_norm13ln_bwd_kernelINS_13Kernel_traitsIfffffjLj2048ELj1ELj1ELj4ELj16ENS_18Kernel_traits_baseILj2048EfffffjLj128EEEEELb0ELb0ELb1ELb0EEEvNS_9BwdParamsE:
.text._ZN10layer_norm13ln_bwd_kernelINS_13Kernel_traitsIfffffjLj2048ELj1ELj1ELj4ELj16ENS_18Kernel_traits_baseILj2048EfffffjLj128EEEEELb0ELb0ELb1ELb0EEEvNS_9BwdParamsE:
        /* <DEDUP_REMOVED lines=15> */
[----:B------:R-:W-:Y:S02]  /*00f0*/  @P0 IMAD.MOV.U32 R3, RZ, RZ, 0x10 ;  /* 0x00000010ff030424 */ /* 0x000fe400078e00ff */
[----:B------:R-:W-:Y:S02]  /*0100*/  @P1 MOV R9, 0x10 ;  /* 0x0000001000091802 */ /* 0x000fe40000000f00 */
[C---:B------:R-:W-:Y:S01]  /*0110*/  @P0 IMAD.WIDE.U32 R2, R4.reuse, R3, c[0x0][0x1b0] ;  /* 0x00006c0004020625 */ /* 0x040fe200078e0003 */
[----:B------:R-:W-:Y:S02]  /*0120*/  @P0 LOP3.LUT R4, R4, 0x80, RZ, 0xfc, !PT ;  /* 0x0000008004040812 */ /* 0x000fe400078efcff */
[----:B------:R-:W-:Y:S01]  /*0130*/  @P2 MOV R11, 0x10 ;  /* 0x00000010000b2802 */ /* 0x000fe20000000f00 */
[----:B------:R-:W-:Y:S01]  /*0140*/  @P3 IMAD.MOV.U32 R5, RZ, RZ, 0x10 ;  /* 0x00000010ff053424 */ /* 0x000fe200078e00ff */
        /* <DEDUP_REMOVED lines=8> */
[----:B------:R0:W5:Y:S02]  /*01d0*/  @P3 LDG.E.128 R28, [R4.64] ;  /* 0x00000004041c3981 */ /* 0x000164000c1e1d00 */
        /* <DEDUP_REMOVED lines=22> */
.L_x_6259:
        /* <DEDUP_REMOVED lines=8> */
[----:B------:R-:W-:Y:S01]  /*03c0*/  LOP3.LUT R126, R7, 0x7f, RZ, 0xc0, !PT ;  /* 0x0000007f077e7812 */ /* 0x000fe200078ec0ff */
[----:B------:R-:W-:Y:S03]  /*03d0*/  BSSY B0, `(.L_x_6199) ;  /* 0x00000d8000007945 */ /* 0x000fe60003800000 */
[----:B------:R-:W-:-:S04]  /*03e0*/  SHF.R.S32.HI R121, RZ, 0x1f, R8 ;  /* 0x0000001fff797819 */ /* 0x000fc80000011408 */
[----:B------:R-:W-:-:S04]  /*03f0*/  LEA.HI R121, R121, R8, RZ, 0x2 ;  /* 0x0000000879797211 */ /* 0x000fc800078f10ff */
        /* <DEDUP_REMOVED lines=11> */
[----:B------:R1:W5:Y:S02]  /*04b0*/  LDG.E.128 R60, [R128.64] ;  /* 0x00000004803c7981 */ /* 0x000364000c1e1d00 */
.L_x_6203:
[----:B------:R-:W-:Y:S02]  /*04c0*/  IADD3 R84, R8, 0x80, RZ ;  /* 0x0000008008547810 */ /* 0x000fe40007ffe0ff */
.L_x_6202:
[----:B------:R-:W-:Y:S05]  /*04d0*/  BSYNC B1 ;  /* 0x0000000000017941 */ /* 0x000fea0003800000 */
.L_x_6201:
[----:B------:R-:W-:Y:S01]  /*04e0*/  BSSY B1, `(.L_x_6204) ;  /* 0x0000008000017945 */ /* 0x000fe20003800000 */
[----:B------:R-:W-:Y:S05]  /*04f0*/  @!P1 BRA `(.L_x_6205) ;  /* 0x0000006000009947 */ /* 0x000fea0003800000 */
[----:B------:R-:W-:-:S04]  /*0500*/  ISETP.NE.U32.AND P4, PT, RZ, c[0x0][0x218], PT ;  /* 0x00008600ff007a0c */ /* 0x000fc80003f85070 */
[----:B------:R-:W-:-:S13]  /*0510*/  ISETP.NE.AND.EX P4, PT, RZ, c[0x0][0x21c], PT, P4 ;  /* 0x00008700ff007a0c */ /* 0x000fda0003f85340 */
[----:B------:R-:W-:Y:S05]  /*0520*/  @!P4 BRA `(.L_x_6206) ;  /* 0x000000200000c947 */ /* 0x000fea0003800000 */
[----:B------:R-:W-:-:S06]  /*0530*/  IMAD.WIDE.U32 R12, R84, R121, c[0x0][0x218] ;  /* 0x00008600540c7625 */ /* 0x000fcc00078e0079 */
[----:B------:R-:W5:Y:S02]  /*0540*/  LDG.E.128 R12, [R12.64] ;  /* 0x000000040c0c7981 */ /* 0x000f64000c1e1d00 */
.L_x_6206:
[----:B------:R-:W-:Y:S02]  /*0550*/  IADD3 R84, R84, 0x80, RZ ;  /* 0x0000008054547810 */ /* 0x000fe40007ffe0ff */
.L_x_6205:
[----:B------:R-:W-:Y:S05]  /*0560*/  BSYNC B1 ;  /* 0x0000000000017941 */ /* 0x000fea0003800000 */
.L_x_6204:
[----:B------:R-:W-:Y:S01]  /*0570*/  BSSY B1, `(.L_x_6207) ;  /* 0x0000008000017945 */ /* 0x000fe20003800000 */
[----:B------:R-:W-:Y:S05]  /*0580*/  @!P2 BRA `(.L_x_6208) ;  /* 0x000000600000a947 */ /* 0x000fea0003800000 */
[----:B------:R-:W-:-:S04]  /*0590*/  ISETP.NE.U32.AND P4, PT, RZ, c[0x0][0x218], PT ;  /* 0x00008600ff007a0c */ /* 0x000fc80003f85070 */
[----:B------:R-:W-:-:S13]  /*05a0*/  ISETP.NE.AND.EX P4, PT, RZ, c[0x0][0x21c], PT, P4 ;  /* 0x00008700ff007a0c */ /* 0x000fda0003f85340 */
[----:B------:R-:W-:Y:S05]  /*05b0*/  @!P4 BRA `(.L_x_6209) ;  /* 0x000000200000c947 */ /* 0x000fea0003800000 */
[----:B------:R-:W-:-:S06]  /*05c0*/  IMAD.WIDE.U32 R64, R84, R121, c[0x0][0x218] ;  /* 0x0000860054407625 */ /* 0x000fcc00078e0079 */
[----:B------:R-:W5:Y:S02]  /*05d0*/  LDG.E.128 R64, [R64.64] ;  /* 0x0000000440407981 */ /* 0x000f64000c1e1d00 */
.L_x_6209:
[----:B------:R-:W-:Y:S02]  /*05e0*/  IADD3 R84, R84, 0x80, RZ ;  /* 0x0000008054547810 */ /* 0x000fe40007ffe0ff */
.L_x_6208:
[----:B------:R-:W-:Y:S05]  /*05f0*/  BSYNC B1 ;  /* 0x0000000000017941 */ /* 0x000fea0003800000 */
.L_x_6207:
        /* <DEDUP_REMOVED lines=9> */
.L_x_6200:
[----:B-1----:R-:W-:-:S06]  /*0690*/  IMAD.WIDE R84, R4, R91, c[0x0][0x1a0] ;  /* 0x0000680004547625 */ /* 0x002fcc00078e025b */
        /* <DEDUP_REMOVED lines=50> */
.L_x_6212:
[----:B0-----:R-:W-:Y:S05]  /*09c0*/  BSYNC B1 ;  /* 0x0000000000017941 */ /* 0x001fea0003800000 */
.L_x_6211:
        /* <DEDUP_REMOVED lines=40> */
.L_x_6214:
[----:B------:R-:W-:Y:S05]  /*0c50*/  BSYNC B1 ;  /* 0x0000000000017941 */ /* 0x000fea0003800000 */
.L_x_6213:
        /* <DEDUP_REMOVED lines=40> */
.L_x_6216:
[----:B------:R-:W-:Y:S05]  /*0ee0*/  BSYNC B1 ;  /* 0x0000000000017941 */ /* 0x000fea0003800000 */
.L_x_6215:
        /* <DEDUP_REMOVED lines=11> */
[C---:B------:R-:W-:Y:S02]  /*0fa0*/  FADD.FTZ R99, -R122.reuse, R85 ;  /* 0x000000557a637221 */ /* 0x040fe40000010100 */
[----:B------:R-:W-:Y:S02]  /*0fb0*/  FADD.FTZ R105, -R122, R86 ;  /* 0x000000567a697221 */ /* 0x000fe40000010100 */
[----:B-----5:R-:W-:Y:S02]  /*0fc0*/  FMUL.FTZ R95, R2, R95 ;  /* 0x0000005f025f7220 */ /* 0x020fe40000410000 */
[----:B---3--:R-:W-:Y:S02]  /*0fd0*/  FMUL.FTZ R98, R28, R88 ;  /* 0x000000581c627220 */ /* 0x008fe40000410000 */
[----:B------:R-:W-:-:S02]  /*0fe0*/  FMUL.FTZ R96, R2, R99 ;  /* 0x0000006302607220 */ /* 0x000fc40000410000 */
[----:B------:R-:W-:Y:S02]  /*0ff0*/  FMUL.FTZ R99, R2, R105 ;  /* 0x0000006902637220 */ /* 0x000fe40000410000 */
[----:B------:R-:W-:Y:S02]  /*1000*/  FMUL.FTZ R105, R29, R89 ;  /* 0x000000591d697220 */ /* 0x000fe40000410000 */
[----:B------:R-:W-:Y:S02]  /*1010*/  FADD.FTZ R84, R125, R98 ;  /* 0x000000627d547221 */ /* 0x000fe40000010000 */
[----:B------:R-:W-:Y:S02]  /*1020*/  FFMA.FTZ R123, R95, R98, R123 ;  /* 0x000000625f7b7223 */ /* 0x000fe4000001007b */
[----:B------:R-:W-:Y:S02]  /*1030*/  FADD.FTZ R87, -R122, R87 ;  /* 0x000000577a577221 */ /* 0x000fe40000010100 */
        /* <DEDUP_REMOVED lines=17> */
.L_x_6210:
[----:B0-----:R-:W-:Y:S05]  /*1150*/  BSYNC B0 ;  /* 0x0000000000007941 */ /* 0x001fea0003800000 */
.L_x_6199:
[----:B------:R-:W-:Y:S02]  /*1160*/  LOP3.LUT P5, RZ, R3, 0xff, RZ, 0xc0, !PT ;  /* 0x000000ff03ff7812 */ /* 0x000fe400078ac0ff */
[----:B------:R-:W-:Y:S02]  /*1170*/  SHF.R.U32.HI R84, RZ, 0x5, R7 ;  /* 0x00000005ff547819 */ /* 0x000fe40000011607 */
[----:B------:R-:W-:-:S02]  /*1180*/  LOP3.LUT P4, RZ, R7, 0x1f, RZ, 0xc0, !PT ;  /* 0x0000001f07ff7812 */ /* 0x000fc4000788c0ff */
[----:B------:R-:W-:-:S07]  /*1190*/  LOP3.LUT R121, R84, 0x7fffffc, RZ, 0xc0, !PT ;  /* 0x07fffffc54797812 */ /* 0x000fce00078ec0ff */
[----:B------:R-:W-:Y:S01]  /*11a0*/  @!P5 IADD3 R121, R121, 0x4, RZ ;  /* 0x000000047979d810 */ /* 0x000fe20007ffe0ff */
[----:B------:R-:W-:Y:S05]  /*11b0*/  BRA.DIV ~URZ, `(.L_x_6217) ;  /* 0x000018527f007947 */ /* 0x000fea000b800000 */
[----:B------:R0:W2:Y:S02]  /*11c0*/  SHFL.DOWN PT, R122, R125, 0x10, 0x1f ;  /* 0x0a001f007d7a7f89 */ /* 0x0000a400000e0000 */
.L_x_6260:
        /* <DEDUP_REMOVED lines=15> */
[----:B------:R0:W3:Y:S01]  /*12c0*/  SHFL.DOWN PT, R122, R125, 0x1, 0x1f ;  /* 0x08201f007d7a7f89 */ /* 0x0000e200000e0000 */
[----:B--2---:R-:W-:-:S05]  /*12d0*/  FADD.FTZ R89, R90, R89 ;  /* 0x000000595a597221 */ /* 0x004fca0000010000 */
[----:B------:R0:W2:Y:S02]  /*12e0*/  SHFL.DOWN PT, R86, R89, 0x1, 0x1f ;  /* 0x08201f0059567f89 */ /* 0x0000a400000e0000 */
.L_x_6261:
        /* <DEDUP_REMOVED lines=9> */
[----:B-----5:R-:W-:-:S13]  /*1380*/  ISETP.GE.AND P4, PT, R0, 0x1, PT ;  /* 0x000000010000780c */ /* 0x020fda0003f86270 */
[----:B------:R-:W-:Y:S02]  /*1390*/  @P4 IADD3 R91, R0, -0x1, RZ ;  /* 0xffffffff005b4810 */ /* 0x000fe40007ffe0ff */
[----:B------:R-:W-:-:S03]  /*13a0*/  @P4 LOP3.LUT R124, R7, 0x7f, RZ, 0xc0, !PT ;  /* 0x0000007f077c4812 */ /* 0x000fc600078ec0ff */
[----:B------:R-:W-:Y:S01]  /*13b0*/  @P4 IMAD R91, R91, c[0x0][0x168], RZ ;  /* 0x00005a005b5b4a24 */ /* 0x000fe200078e02ff */
[----:B------:R-:W0:Y:S04]  /*13c0*/  LDS.128 R84, [R121.X8+0x2000] ;  /* 0x0020000079547984 */ /* 0x000e280000008c00 */
[----:B------:R-:W-:-:S04]  /*13d0*/  @P4 SHF.R.S32.HI R122, RZ, 0x1f, R91 ;  /* 0x0000001fff7a4819 */ /* 0x000fc8000001145b */
[----:B------:R-:W-:Y:S01]  /*13e0*/  @P4 LEA.HI R91, R122, R91, RZ, 0x2 ;  /* 0x0000005b7a5b4211 */ /* 0x000fe200078f10ff */
[----:B------:R-:W-:-:S03]  /*13f0*/  IMAD.MOV.U32 R122, RZ, RZ, RZ ;  /* 0x000000ffff7a7224 */ /* 0x000fc600078e00ff */
[----:B------:R-:W-:Y:S01]  /*1400*/  @P4 LEA.HI.SX32 R122, R91, R124, 0x1e ;  /* 0x0000007c5b7a4211 */ /* 0x000fe200078ff2ff */
[----:B0-----:R-:W-:Y:S02]  /*1410*/  FADD.FTZ R89, RZ, R84 ;  /* 0x00000054ff597221 */ /* 0x001fe40000010000 */
        /* <DEDUP_REMOVED lines=23> */
.L_x_6222:
[----:B------:R-:W-:Y:S05]  /*1590*/  BSYNC B1 ;  /* 0x0000000000017941 */ /* 0x000fea0003800000 */
.L_x_6221:
        /* <DEDUP_REMOVED lines=21> */
.L_x_6224:
[----:B------:R-:W-:Y:S05]  /*16f0*/  BSYNC B1 ;  /* 0x0000000000017941 */ /* 0x000fea0003800000 */
.L_x_6223:
        /* <DEDUP_REMOVED lines=9> */
.L_x_6226:
[----:B------:R-:W-:Y:S05]  /*1790*/  BSYNC B1 ;  /* 0x0000000000017941 */ /* 0x000fea0003800000 */
.L_x_6225:
        /* <DEDUP_REMOVED lines=9> */
.L_x_6228:
[----:B------:R-:W-:Y:S05]  /*1830*/  BSYNC B1 ;  /* 0x0000000000017941 */ /* 0x000fea0003800000 */
.L_x_6227:
        /* <DEDUP_REMOVED lines=11> */
[----:B------:R-:W-:-:S03]  /*18f0*/  ISETP.NE.AND.EX P5, PT, RZ, c[0x0][0x25c], PT, P5 ;  /* 0x00009700ff007a0c */ /* 0x000fc60003fa5350 */
[C---:B------:R-:W-:Y:S01]  /*1900*/  @P4 IMAD.WIDE.U32 R84, R122.reuse, R85, c[0x0][0x248] ;  /* 0x000092007a544625 */ /* 0x040fe200078e0055 */
[----:B------:R-:W-:-:S09]  /*1910*/  IADD3 R122, R122, 0x80, RZ ;  /* 0x000000807a7a7810 */ /* 0x000fd20007ffe0ff */
[----:B------:R-:W-:-:S05]  /*1920*/  @P5 MOV R87, 0x10 ;  /* 0x0000001000575802 */ /* 0x000fca0000000f00 */
[C---:B------:R-:W-:Y:S01]  /*1930*/  @P5 IMAD.WIDE.U32 R86, R8.reuse, R87, c[0x0][0x258] ;  /* 0x0000960008565625 */ /* 0x040fe200078e0057 */
[----:B------:R-:W-:-:S04]  /*1940*/  IADD3 R8, R8, 0x80, RZ ;  /* 0x0000008008087810 */ /* 0x000fc80007ffe0ff */
[----:B------:R0:W-:Y:S04]  /*1950*/  @P5 STG.E.128 [R86.64], R80 ;  /* 0x0000005056005986 */ /* 0x0001e8000c101d04 */
[----:B------:R0:W-:Y:S02]  /*1960*/  @P4 STG.E.128 [R84.64], R36 ;  /* 0x0000002454004986 */ /* 0x0001e4000c101d04 */
.L_x_6220:
[----:B------:R-:W-:Y:S05]  /*1970*/  BSYNC B0 ;  /* 0x0000000000007941 */ /* 0x000fea0003800000 */
.L_x_6219:
        /* <DEDUP_REMOVED lines=13> */
.L_x_6232:
[----:B------:R-:W-:Y:S05]  /*1a50*/  BSYNC B1 ;  /* 0x0000000000017941 */ /* 0x000fea0003800000 */
.L_x_6231:
        /* <DEDUP_REMOVED lines=21> */
.L_x_6234:
[----:B------:R-:W-:Y:S05]  /*1bb0*/  BSYNC B1 ;  /* 0x0000000000017941 */ /* 0x000fea0003800000 */
.L_x_6233:
        /* <DEDUP_REMOVED lines=9> */
.L_x_6236:
[----:B------:R-:W-:Y:S05]  /*1c50*/  BSYNC B1 ;  /* 0x0000000000017941 */ /* 0x000fea0003800000 */
.L_x_6235:
        /* <DEDUP_REMOVED lines=9> */
.L_x_6238:
[----:B------:R-:W-:Y:S05]  /*1cf0*/  BSYNC B1 ;  /* 0x0000000000017941 */ /* 0x000fea0003800000 */
.L_x_6237:
        /* <DEDUP_REMOVED lines=14> */
[----:B------:R-:W-:-:S04]  /*1de0*/  @P5 IMAD.MOV.U32 R87, RZ, RZ, 0x10 ;  /* 0x00000010ff575424 */ /* 0x000fc800078e00ff */
[C---:B------:R-:W-:Y:S01]  /*1df0*/  @P5 IMAD.WIDE.U32 R86, R8.reuse, R87, c[0x0][0x258] ;  /* 0x0000960008565625 */ /* 0x040fe200078e0057 */
[----:B------:R-:W-:-:S04]  /*1e00*/  IADD3 R8, R8, 0x80, RZ ;  /* 0x0000008008087810 */ /* 0x000fc80007ffe0ff */
[----:B------:R0:W-:Y:S04]  /*1e10*/  @P5 STG.E.128 [R86.64], R80 ;  /* 0x0000005056005986 */ /* 0x0001e8000c101d04 */
[----:B------:R0:W-:Y:S02]  /*1e20*/  @P4 STG.E.128 [R84.64], R36 ;  /* 0x0000002454004986 */ /* 0x0001e4000c101d04 */
.L_x_6230:
[----:B------:R-:W-:Y:S05]  /*1e30*/  BSYNC B0 ;  /* 0x0000000000007941 */ /* 0x000fea0003800000 */
.L_x_6229:
        /* <DEDUP_REMOVED lines=13> */
.L_x_6242:
[----:B------:R-:W-:Y:S05]  /*1f10*/  BSYNC B1 ;  /* 0x0000000000017941 */ /* 0x000fea0003800000 */
.L_x_6241:
        /* <DEDUP_REMOVED lines=21> */
.L_x_6244:
[----:B------:R-:W-:Y:S05]  /*2070*/  BSYNC B1 ;  /* 0x0000000000017941 */ /* 0x000fea0003800000 */
.L_x_6243:
        /* <DEDUP_REMOVED lines=9> */
.L_x_6246:
[----:B------:R-:W-:Y:S05]  /*2110*/  BSYNC B1 ;  /* 0x0000000000017941 */ /* 0x000fea0003800000 */
.L_x_6245:
        /* <DEDUP_REMOVED lines=9> */
.L_x_6248:
[----:B------:R-:W-:Y:S05]  /*21b0*/  BSYNC B1 ;  /* 0x0000000000017941 */ /* 0x000fea0003800000 */
.L_x_6247:
        /* <DEDUP_REMOVED lines=19> */
.L_x_6240:
[----:B------:R-:W-:Y:S05]  /*22f0*/  BSYNC B0 ;  /* 0x0000000000007941 */ /* 0x000fea0003800000 */
.L_x_6239:
        /* <DEDUP_REMOVED lines=14> */
.L_x_6252:
[----:B------:R-:W-:Y:S05]  /*23e0*/  BSYNC B1 ;  /* 0x0000000000017941 */ /* 0x000fea0003800000 */
.L_x_6251:
        /* <DEDUP_REMOVED lines=16> */
.L_x_6254:
[----:B------:R-:W-:Y:S05]  /*24f0*/  BSYNC B1 ;  /* 0x0000000000017941 */ /* 0x000fea0003800000 */
.L_x_6253:
        /* <DEDUP_REMOVED lines=8> */
.L_x_6256:
[----:B------:R-:W-:Y:S05]  /*2580*/  BSYNC B1 ;  /* 0x0000000000017941 */ /* 0x000fea0003800000 */
.L_x_6255:
        /* <DEDUP_REMOVED lines=9> */
.L_x_6258:
[----:B------:R-:W-:Y:S05]  /*2620*/  BSYNC B1 ;  /* 0x0000000000017941 */ /* 0x000fea0003800000 */
.L_x_6257:
[----:B------:R-:W-:Y:S02]  /*2630*/  ISETP.NE.U32.AND P5, PT, RZ, c[0x0][0x258], PT ;  /* 0x00009600ff007a0c */ /* 0x000fe40003fa5070 */
[----:B------:R-:W-:Y:S02]  /*2640*/  ISETP.NE.U32.AND P3, PT, RZ, c[0x0][0x258], PT ;  /* 0x00009600ff007a0c */ /* 0x000fe40003f65070 */
[----:B------:R-:W-:Y:S02]  /*2650*/  ISETP.NE.AND.EX P5, PT, RZ, c[0x0][0x25c], PT, P5 ;  /* 0x00009700ff007a0c */ /* 0x000fe40003fa5350 */
[----:B------:R-:W-:Y:S02]  /*2660*/  ISETP.NE.AND.EX P3, PT, RZ, c[0x0][0x25c], PT, P3 ;  /* 0x00009700ff007a0c */ /* 0x000fe40003f65330 */
[----:B------:R-:W-:Y:S02]  /*2670*/  @P4 MOV R123, 0x10 ;  /* 0x00000010007b4802 */ /* 0x000fe40000000f00 */
        /* <DEDUP_REMOVED lines=8> */
[----:B------:R-:W-:Y:S01]  /*2700*/  ISETP.GT.AND P3, PT, R0, RZ, PT ;  /* 0x000000ff0000720c */ /* 0x000fe20003f64270 */
[----:B------:R-:W-:-:S03]  /*2710*/  @P4 IMAD.WIDE.U32 R122, R122, R123, c[0x0][0x248] ;  /* 0x000092007a7a4625 */ /* 0x000fc600078e007b */
[----:B------:R-:W-:Y:S01]  /*2720*/  SEL R36, R85, R36, P3 ;  /* 0x0000002455247207 */ /* 0x000fe20001800000 */
[----:B------:R-:W-:Y:S01]  /*2730*/  @P5 IMAD.MOV.U32 R85, RZ, RZ, 0x10 ;  /* 0x00000010ff555424 */ /* 0x000fe200078e00ff */
[----:B------:R-:W-:Y:S02]  /*2740*/  SEL R37, R84, R37, P3 ;  /* 0x0000002554257207 */ /* 0x000fe40001800000 */
[----:B------:R-:W-:Y:S01]  /*2750*/  SEL R38, R91, R38, P3 ;  /* 0x000000265b267207 */ /* 0x000fe20001800000 */
[----:B------:R-:W-:Y:S01]  /*2760*/  @P5 IMAD.WIDE.U32 R84, R8, R85, c[0x0][0x258] ;  /* 0x0000960008545625 */ /* 0x000fe200078e0055 */
[----:B------:R-:W-:-:S04]  /*2770*/  SEL R39, R86, R39, P3 ;  /* 0x0000002756277207 */ /* 0x000fc80001800000 */
[----:B------:R0:W-:Y:S04]  /*2780*/  @P5 STG.E.128 [R84.64], R80 ;  /* 0x0000005054005986 */ /* 0x0001e8000c101d04 */
[----:B------:R0:W-:Y:S02]  /*2790*/  @P4 STG.E.128 [R122.64], R36 ;  /* 0x000000247a004986 */ /* 0x0001e4000c101d04 */
.L_x_6250:
[----:B------:R-:W-:Y:S05]  /*27a0*/  BSYNC B0 ;  /* 0x0000000000007941 */ /* 0x000fea0003800000 */
.L_x_6249:
[----:B------:R-:W-:Y:S02]  /*27b0*/  IADD3 R4, R4, c[0x0][0x160], RZ ;  /* 0x0000580004047a10 */ /* 0x000fe40007ffe0ff */
[----:B------:R-:W-:Y:S02]  /*27c0*/  LOP3.LUT P4, RZ, R3, 0xff, RZ, 0xc0, !PT ;  /* 0x000000ff03ff7812 */ /* 0x000fe4000788c0ff */
[----:B------:R-:W-:Y:S02]  /*27d0*/  ISETP.GE.AND P3, PT, R4, c[0x0][0x164], PT ;  /* 0x0000590004007a0c */ /* 0x000fe40003f66270 */
[----:B------:R-:W-:-:S11]  /*27e0*/  SEL R3, RZ, 0x1, P4 ;  /* 0x00000001ff037807 */ /* 0x000fd60002000000 */
[----:B01----:R-:W-:Y:S01]  /*27f0*/  @P3 CALL.REL.NOINC `(.L_x_6198) ;  /* 0x0000001000003944 */ /* 0x003fe20003c00000 */
[----:B------:R-:W-:Y:S05]  /*2800*/  BRA `(.L_x_6259) ;  /* 0xffffdb3000007947 */ /* 0x000fea000383ffff */
.L_x_6198:
[----:B-1----:R-:W0:Y:S01]  /*2810*/  S2UR UR6, SR_CTAID.X ;  /* 0x00000000000679c3 */ /* 0x002e220000002500 */
[----:B------:R-:W0:Y:S01]  /*2820*/  S2R R2, SR_TID.X ;  /* 0x0000000000027919 */ /* 0x000e220000002100 */
[----:B------:R-:W-:Y:S01]  /*2830*/  @P0 MOV R5, 0x10 ;  /* 0x0000001000050802 */ /* 0x000fe20000000f00 */
        /* <DEDUP_REMOVED lines=29> */
.L_x_6217:
[----:B------:R-:W-:Y:S01]  /*2a10*/  HFMA2.MMA R87, -RZ, RZ, 0, 9.5367431640625e-07 ;  /* 0x00000010ff577435 */ /* 0x000fe200000001ff */
[----:B------:R-:W-:Y:S01]  /*2a20*/  MOV R88, R125 ;  /* 0x0000007d00587202 */ /* 0x000fe20000000f00 */
[----:B------:R-:W-:Y:S01]  /*2a30*/  IMAD.MOV.U32 R86, RZ, RZ, 0x1f ;  /* 0x0000001fff567424 */ /* 0x000fe200078e00ff */
[----:B------:R-:W-:Y:S02]  /*2a40*/  MOV R85, 0xffffffff ;  /* 0xffffffff00557802 */ /* 0x000fe40000000f00 */
[----:B------:R-:W-:-:S02]  /*2a50*/  MOV R90, 0x2a70 ;  /* 0x00002a70005a7802 */ /* 0x000fc40000000f00 */
[----:B-1---5:R-:W-:Y:S05]  /*2a60*/  CALL.REL.NOINC `($__internal_182_$__cuda_sm70_shflsync_down_p) ;  /* 0x0000045000007944 */ /* 0x022fea0003c00000 */
[----:B-1----:R-:W-:Y:S01]  /*2a70*/  MOV R122, R86 ;  /* 0x00000056007a7202 */ /* 0x002fe20000000f00 */
[----:B0-----:R-:W-:Y:S05]  /*2a80*/  BRA `(.L_x_6260) ;  /* 0xffffe74000007947 */ /* 0x001fea000383ffff */
.L_x_6218:
[----:B------:R-:W-:Y:S01]  /*2a90*/  HFMA2.MMA R86, -RZ, RZ, 0, 1.847743988037109375e-06 ;  /* 0x0000001fff567435 */ /* 0x000fe200000001ff */
[----:B------:R-:W-:Y:S01]  /*2aa0*/  MOV R88, R123 ;  /* 0x0000007b00587202 */ /* 0x000fe20000000f00 */
[----:B------:R-:W-:Y:S01]  /*2ab0*/  IMAD.MOV.U32 R87, RZ, RZ, 0x10 ;  /* 0x00000010ff577424 */ /* 0x000fe200078e00ff */
[----:B------:R-:W-:-:S02]  /*2ac0*/  MOV R85, 0xffffffff ;  /* 0xffffffff00557802 */ /* 0x000fc40000000f00 */
[----:B------:R-:W-:Y:S02]  /*2ad0*/  MOV R90, 0x2af0 ;  /* 0x00002af0005a7802 */ /* 0x000fe40000000f00 */
[----:B012--5:R-:W-:Y:S05]  /*2ae0*/  CALL.REL.NOINC `($__internal_182_$__cuda_sm70_shflsync_down_p) ;  /* 0x000003d000007944 */ /* 0x027fea0003c00000 */
[----:B------:R-:W-:Y:S01]  /*2af0*/  FADD.FTZ R125, R122, R125 ;  /* 0x0000007d7a7d7221 */ /* 0x000fe20000010000 */
[----:B0-----:R-:W-:Y:S01]  /*2b00*/  HFMA2.MMA R87, -RZ, RZ, 0, 4.76837158203125e-07 ;  /* 0x00000008ff577435 */ /* 0x001fe200000001ff */
[----:B-1----:R-:W-:Y:S01]  /*2b10*/  FADD.FTZ R123, R123, R86 ;  /* 0x000000567b7b7221 */ /* 0x002fe20000010000 */
[----:B------:R-:W-:Y:S01]  /*2b20*/  MOV R85, 0xffffffff ;  /* 0xffffffff00557802 */ /* 0x000fe20000000f00 */
[----:B------:R-:W-:Y:S01]  /*2b30*/  IMAD.MOV.U32 R86, RZ, RZ, 0x1f ;  /* 0x0000001fff567424 */ /* 0x000fe200078e00ff */
[----:B------:R-:W-:Y:S02]  /*2b40*/  MOV R88, R125 ;  /* 0x0000007d00587202 */ /* 0x000fe40000000f00 */
[----:B------:R-:W-:Y:S02]  /*2b50*/  MOV R90, 0x2b70 ;  /* 0x00002b70005a7802 */ /* 0x000fe40000000f00 */
[----:B------:R-:W-:Y:S05]  /*2b60*/  CALL.REL.NOINC `($__internal_182_$__cuda_sm70_shflsync_down_p) ;  /* 0x0000035000007944 */ /* 0x000fea0003c00000 */
[----:B0-----:R-:W-:Y:S01]  /*2b70*/  HFMA2.MMA R87, -RZ, RZ, 0, 4.76837158203125e-07 ;  /* 0x00000008ff577435 */ /* 0x001fe200000001ff */
[----:B-1----:R-:W-:Y:S01]  /*2b80*/  MOV R122, R86 ;  /* 0x00000056007a7202 */ /* 0x002fe20000000f00 */
[----:B------:R-:W-:Y:S01]  /*2b90*/  IMAD.MOV.U32 R88, RZ, RZ, R123 ;  /* 0x000000ffff587224 */ /* 0x000fe200078e007b */
[----:B------:R-:W-:-:S02]  /*2ba0*/  MOV R86, 0x1f ;  /* 0x0000001f00567802 */ /* 0x000fc40000000f00 */
[----:B------:R-:W-:Y:S02]  /*2bb0*/  MOV R85, 0xffffffff ;  /* 0xffffffff00557802 */ /* 0x000fe40000000f00 */
[----:B------:R-:W-:Y:S02]  /*2bc0*/  MOV R90, 0x2be0 ;  /* 0x00002be0005a7802 */ /* 0x000fe40000000f00 */
[----:B------:R-:W-:Y:S05]  /*2bd0*/  CALL.REL.NOINC `($__internal_182_$__cuda_sm70_shflsync_down_p) ;  /* 0x000002e000007944 */ /* 0x000fea0003c00000 */
[----:B------:R-:W-:Y:S01]  /*2be0*/  FADD.FTZ R125, R122, R125 ;  /* 0x0000007d7a7d7221 */ /* 0x000fe20000010000 */
[----:B0-----:R-:W-:Y:S01]  /*2bf0*/  MOV R85, 0xffffffff ;  /* 0xffffffff00557802 */ /* 0x001fe20000000f00 */
[----:B-1----:R-:W-:Y:S01]  /*2c00*/  FADD.FTZ R123, R123, R86 ;  /* 0x000000567b7b7221 */ /* 0x002fe20000010000 */
[----:B------:R-:W-:Y:S01]  /*2c10*/  HFMA2.MMA R86, -RZ, RZ, 0, 1.847743988037109375e-06 ;  /* 0x0000001fff567435 */ /* 0x000fe200000001ff */
[----:B------:R-:W-:Y:S01]  /*2c20*/  IMAD.MOV.U32 R87, RZ, RZ, 0x4 ;  /* 0x00000004ff577424 */ /* 0x000fe200078e00ff */
[----:B------:R-:W-:Y:S02]  /*2c30*/  MOV R88, R125 ;  /* 0x0000007d00587202 */ /* 0x000fe40000000f00 */
[----:B------:R-:W-:Y:S02]  /*2c40*/  MOV R90, 0x2c60 ;  /* 0x00002c60005a7802 */ /* 0x000fe40000000f00 */
[----:B------:R-:W-:Y:S05]  /*2c50*/  CALL.REL.NOINC `($__internal_182_$__cuda_sm70_shflsync_down_p) ;  /* 0x0000026000007944 */ /* 0x000fea0003c00000 */
[----:B0-----:R-:W-:Y:S01]  /*2c60*/  HFMA2.MMA R87, -RZ, RZ, 0, 2.384185791015625e-07 ;  /* 0x00000004ff577435 */ /* 0x001fe200000001ff */
[----:B-1----:R-:W-:Y:S01]  /*2c70*/  IMAD.MOV.U32 R122, RZ, RZ, R86 ;  /* 0x000000ffff7a7224 */ /* 0x002fe200078e0056 */
[----:B------:R-:W-:Y:S01]  /*2c80*/  MOV R88, R123 ;  /* 0x0000007b00587202 */ /* 0x000fe20000000f00 */
[----:B------:R-:W-:Y:S01]  /*2c90*/  IMAD.MOV.U32 R85, RZ, RZ, -0x1 ;  /* 0xffffffffff557424 */ /* 0x000fe200078e00ff */
[----:B------:R-:W-:-:S02]  /*2ca0*/  MOV R86, 0x1f ;  /* 0x0000001f00567802 */ /* 0x000fc40000000f00 */
[----:B------:R-:W-:Y:S02]  /*2cb0*/  MOV R90, 0x2cd0 ;  /* 0x00002cd0005a7802 */ /* 0x000fe40000000f00 */
[----:B------:R-:W-:Y:S05]  /*2cc0*/  CALL.REL.NOINC `($__internal_182_$__cuda_sm70_shflsync_down_p) ;  /* 0x000001f000007944 */ /* 0x000fea0003c00000 */
[----:B------:R-:W-:Y:S01]  /*2cd0*/  FADD.FTZ R125, R122, R125 ;  /* 0x0000007d7a7d7221 */ /* 0x000fe20000010000 */
[----:B0-----:R-:W-:Y:S01]  /*2ce0*/  HFMA2.MMA R87, -RZ, RZ, 0, 1.1920928955078125e-07 ;  /* 0x00000002ff577435 */ /* 0x001fe200000001ff */
[----:B-1----:R-:W-:Y:S01]  /*2cf0*/  FADD.FTZ R123, R123, R86 ;  /* 0x000000567b7b7221 */ /* 0x002fe20000010000 */
[----:B------:R-:W-:Y:S01]  /*2d00*/  MOV R86, 0x1f ;  /* 0x0000001f00567802 */ /* 0x000fe20000000f00 */
[----:B------:R-:W-:Y:S01]  /*2d10*/  IMAD.MOV.U32 R88, RZ, RZ, R125 ;  /* 0x000000ffff587224 */ /* 0x000fe200078e007d */
[----:B------:R-:W-:Y:S02]  /*2d20*/  MOV R85, 0xffffffff ;  /* 0xffffffff00557802 */ /* 0x000fe40000000f00 */
[----:B------:R-:W-:Y:S02]  /*2d30*/  MOV R90, 0x2d50 ;  /* 0x00002d50005a7802 */ /* 0x000fe40000000f00 */
[----:B------:R-:W-:Y:S05]  /*2d40*/  CALL.REL.NOINC `($__internal_182_$__cuda_sm70_shflsync_down_p) ;  /* 0x0000017000007944 */ /* 0x000fea0003c00000 */
[----:B0-----:R-:W-:Y:S01]  /*2d50*/  HFMA2.MMA R87, -RZ, RZ, 0, 1.1920928955078125e-07 ;  /* 0x00000002ff577435 */ /* 0x001fe200000001ff */
[----:B-1----:R-:W-:Y:S01]  /*2d60*/  MOV R122, R86 ;  /* 0x00000056007a7202 */ /* 0x002fe20000000f00 */
[----:B------:R-:W-:Y:S01]  /*2d70*/  IMAD.MOV.U32 R86, RZ, RZ, 0x1f ;  /* 0x0000001fff567424 */ /* 0x000fe200078e00ff */
[----:B------:R-:W-:-:S02]  /*2d80*/  MOV R88, R123 ;  /* 0x0000007b00587202 */ /* 0x000fc40000000f00 */
[----:B------:R-:W-:Y:S02]  /*2d90*/  MOV R85, 0xffffffff ;  /* 0xffffffff00557802 */ /* 0x000fe40000000f00 */
[----:B------:R-:W-:Y:S02]  /*2da0*/  MOV R90, 0x2dc0 ;  /* 0x00002dc0005a7802 */ /* 0x000fe40000000f00 */
[----:B------:R-:W-:Y:S05]  /*2db0*/  CALL.REL.NOINC `($__internal_182_$__cuda_sm70_shflsync_down_p) ;  /* 0x0000010000007944 */ /* 0x000fea0003c00000 */
[----:B------:R-:W-:Y:S01]  /*2dc0*/  FADD.FTZ R125, R122, R125 ;  /* 0x0000007d7a7d7221 */ /* 0x000fe20000010000 */
[----:B0-----:R-:W-:Y:S01]  /*2dd0*/  HFMA2.MMA R87, -RZ, RZ, 0, 5.9604644775390625e-08 ;  /* 0x00000001ff577435 */ /* 0x001fe200000001ff */
[----:B-1----:R-:W-:Y:S01]  /*2de0*/  FADD.FTZ R89, R123, R86 ;  /* 0x000000567b597221 */ /* 0x002fe20000010000 */
[----:B------:R-:W-:Y:S01]  /*2df0*/  MOV R86, 0x1f ;  /* 0x0000001f00567802 */ /* 0x000fe20000000f00 */
[----:B------:R-:W-:Y:S01]  /*2e00*/  IMAD.MOV.U32 R85, RZ, RZ, -0x1 ;  /* 0xffffffffff557424 */ /* 0x000fe200078e00ff */
[----:B------:R-:W-:Y:S02]  /*2e10*/  MOV R88, R125 ;  /* 0x0000007d00587202 */ /* 0x000fe40000000f00 */
[----:B------:R-:W-:Y:S02]  /*2e20*/  MOV R90, 0x2e40 ;  /* 0x00002e40005a7802 */ /* 0x000fe40000000f00 */
[----:B------:R-:W-:Y:S05]  /*2e30*/  CALL.REL.NOINC `($__internal_182_$__cuda_sm70_shflsync_down_p) ;  /* 0x0000008000007944 */ /* 0x000fea0003c00000 */
[----:B-1----:R-:W-:Y:S01]  /*2e40*/  MOV R122, R86 ;  /* 0x00000056007a7202 */ /* 0x002fe20000000f00 */
[----:B------:R-:W-:Y:S01]  /*2e50*/  HFMA2.MMA R86, -RZ, RZ, 0, 1.847743988037109375e-06 ;  /* 0x0000001fff567435 */ /* 0x000fe200000001ff */
[----:B0-----:R-:W-:Y:S01]  /*2e60*/  MOV R88, R89 ;  /* 0x0000005900587202 */ /* 0x001fe20000000f00 */
[----:B------:R-:W-:Y:S01]  /*2e70*/  IMAD.MOV.U32 R87, RZ, RZ, 0x1 ;  /* 0x00000001ff577424 */ /* 0x000fe200078e00ff */
[----:B------:R-:W-:-:S02]  /*2e80*/  MOV R85, 0xffffffff ;  /* 0xffffffff00557802 */ /* 0x000fc40000000f00 */
[----:B------:R-:W-:Y:S02]  /*2e90*/  MOV R90, 0x2eb0 ;  /* 0x00002eb0005a7802 */ /* 0x000fe40000000f00 */
[----:B------:R-:W-:Y:S05]  /*2ea0*/  CALL.REL.NOINC `($__internal_182_$__cuda_sm70_shflsync_down_p) ;  /* 0x0000001000007944 */ /* 0x000fea0003c00000 */
[----:B01----:R-:W-:Y:S05]  /*2eb0*/  BRA `(.L_x_6261) ;  /* 0xffffe43000007947 */ /* 0x003fea000383ffff */
        .weak           $__internal_182_$__cuda_sm70_shflsync_down_p
        .type           $__internal_182_$__cuda_sm70_shflsync_down_p,@function
        .size           $__internal_182_$__cuda_sm70_shflsync_down_p,(.L_x_6984 - $__internal_182_$__cuda_sm70_shflsync_down_p)
$__internal_182_$__cuda_sm70_shflsync_down_p:
[----:B------:R-:W-:Y:S01]  /*2ec0*/  HFMA2.MMA R91, -RZ, RZ, 0, 0 ;  /* 0x00000000ff5b7435 */ /* 0x000fe200000001ff */
[----:B------:R-:W-:Y:S04]  /*2ed0*/  WARPSYNC R85 ;  /* 0x0000005500007348 */ /* 0x000fe80003800000 */
[----:B------:R0:W1:Y:S01]  /*2ee0*/  SHFL.DOWN PT, R86, R88, R87, R86 ;  /* 0x0800005758567389 */ /* 0x00006200000e0056 */
[----:B------:R-:W-:Y:S05]  /*2ef0*/  RET.REL.NODEC R90 `(_ZN10layer_norm13ln_bwd_kernelINS_13Kernel_traitsIfffffjLj2048ELj1ELj1ELj4ELj16ENS_18Kernel_traits_baseILj2048EfffffjLj128EEEEELb0ELb0ELb1ELb0EEEvNS_9BwdParamsE) ;  /* 0xffffd1005a007950 */ /* 0x000fea0003c3ffff */
.L_x_6262:
        /* <DEDUP_REMOVED lines=16> */
.L_x_6984:


//--------------------- .text._ZN10layer_norm13ln_bwd_kernelINS_13Kernel_traitsIfffffjLj2048ELj1ELj1ELj4ELj16ENS_18Kernel_traits_baseILj2048EfffffjLj128EEEEELb0ELb0ELb1ELb1EEEvNS_9BwdParamsE --------------------------
	.section	.text._ZN10layer_norm13ln_bwd_kernelINS_13Kernel_traitsIfffffjLj2048ELj1ELj1ELj4ELj16ENS_18Kernel_traits_baseILj2048EfffffjLj128EEEEELb0ELb0ELb1ELb1EEEvNS_9BwdParamsE,"ax",@progbits
	.sectioninfo	@"SHI_REGISTERS=141"
	.align	128
        .global         _ZN10layer_norm13ln_bwd_kernelINS_13Kernel_traitsIfffffjLj2048ELj1ELj1ELj4ELj16ENS_18Kernel_traits_baseILj2048EfffffjLj128EEEEELb0ELb0ELb1ELb1EEEvNS_9BwdParamsE
        .type           _ZN10layer_norm13ln_bwd_kernelINS_13Kernel_traitsIfffffjLj2048ELj1ELj1ELj4ELj16ENS_18Kernel_traits_baseILj2048EfffffjLj128EEEEELb0ELb0ELb1ELb1EEEvNS_9BwdParamsE,@function
        .size           _ZN10layer_norm13ln_bwd_kernelINS_13Kernel_traitsIfffffjLj2048ELj1ELj1ELj4ELj16ENS_18Kernel_traits_baseILj2048EfffffjLj128EEEEELb0ELb0ELb1ELb1EEEvNS_9BwdParamsE,(.L_x_6985 - _ZN10layer_norm13ln_bwd_kernelINS_13Kernel_traitsIfffffjLj2048ELj1ELj1ELj4ELj16ENS_18Kernel_traits_baseILj2048EfffffjLj128EEEEELb0ELb0ELb1ELb1EEEvNS_9BwdParamsE)
        .other          _ZN10layer_norm13ln_bwd_kernelINS_13Kernel_traitsIfffffjLj2048ELj1ELj1ELj4ELj16ENS_18Kernel_traits_baseILj2048EfffffjLj128EEEEELb0ELb0ELb1ELb1EEEvNS_9BwdParamsE,@"STO_CUDA_ENTRY STV_DEFAULT"
_ZN10layer_norm13ln_bwd_kernelINS_13Kernel_traitsIfffffjLj2048ELj1ELj1ELj4ELj16ENS_18Kernel_traits_baseILj2048EfffffjLj128EEEEELb0ELb0ELb1ELb1EEEvNS_9BwdParamsE:
.text._ZN10layer_norm13ln_bwd_kernelINS_13Kernel_traitsIfffffjLj2048ELj1ELj1ELj4ELj16ENS_18Kernel_traits_baseILj2048EfffffjLj128EEEEELb0ELb0ELb1ELb1EEEvNS_9BwdParamsE:
        /* <DEDUP_REMOVED lines=24> */
.L_x_6263:
        /* <DEDUP_REMOVED lines=26> */
.L_x_6309:
        /* <DEDUP_REMOVED lines=33> */
.L_x_6266:
        /* <DEDUP_REMOVED lines=8> */
[----:B------:R-:W-:-:S04]  /*05b0*/  LEA.HI R77, R77, R0, RZ, 0x2 ;  /* 0x000000004d4d7211 */ /* 0x000fc800078f10ff */
[----:B------:R-:W-:Y:S01]  /*05c0*/  LEA.HI.SX32 R100, R77, R82, 0x1e ;  /* 0x000000524d647211 */ /* 0x000fe200078ff2ff */
[-C--:B------:R-:W-:Y:S01]  /*05d0*/  IMAD.WIDE.U32 R88, R128, R103.reuse, c[0x0][0x188] ;  /* 0x0000620080587625 */ /* 0x080fe200078e0067 */
[----:B------:R-:W4:Y:S03]  /*05e0*/  LDG.E.128 R80, [R80.64] ;  /* 0x0000000450507981 */ /* 0x000f26000c1e1d00 */
[C---:B------:R-:W-:Y:S02]  /*05f0*/  IMAD.WIDE.U32 R76, R100.reuse, R103, c[0x0][0x208] ;  /* 0x00008200644c7625 */ /* 0x040fe400078e0067 */
[----:B------:R-:W4:Y:S04]  /*0600*/  LDG.E.128 R88, [R88.64] ;  /* 0x0000000458587981 */ /* 0x000f28000c1e1d00 */
[----:B------:R-:W4:Y:S01]  /*0610*/  LDG.E.128 R76, [R76.64] ;  /* 0x000000044c4c7981 */ /* 0x000f22000c1e1d00 */
[----:B------:R-:W-:-:S05]  /*0620*/  IADD3 R84, R100, 0x80, RZ ;  /* 0x0000008064547810 */ /* 0x000fca0007ffe0ff */
[----:B------:R-:W-:Y:S01]  /*0630*/  IMAD.WIDE.U32 R84, R84, R103, c[0x0][0x208] ;  /* 0x0000820054547625 */ /* 0x000fe200078e0067 */
        /* <DEDUP_REMOVED lines=15> */
[----:B-1----:R-:W-:-:S04]  /*0730*/  ISETP.NE.AND P0, PT, R108, RZ, PT ;  /* 0x000000ff6c00720c */ /* 0x002fc80003f05270 */
[----:B--2---:R-:W-:-:S05]  /*0740*/  FSEL R131, R2, RZ, !P0 ;  /* 0x000000ff02837208 */ /* 0x004fca0004000000 */
[C---:B---3--:R-:W-:Y:S02]  /*0750*/  FADD.FTZ R125, -R131.reuse, R125 ;  /* 0x0000007d837d7221 */ /* 0x048fe40000010100 */
[C---:B------:R-:W-:Y:S02]  /*0760*/  FADD.FTZ R127, -R131.reuse, R127 ;  /* 0x0000007f837f7221 */ /* 0x040fe40000010100 */
[C---:B-----5:R-:W-:Y:S02]  /*0770*/  FMUL.FTZ R2, R106.reuse, R125 ;  /* 0x0000007d6a027220 */ /* 0x060fe40000410000 */
[C---:B------:R-:W-:Y:S02]  /*0780*/  FADD.FTZ R105, -R131.reuse, R124 ;  /* 0x0000007c83697221 */ /* 0x040fe40000010100 */
[----:B----4-:R-:W-:Y:S02]  /*0790*/  FADD.FTZ R81, -R131, R81 ;  /* 0x0000005183517221 */ /* 0x010fe40000010100 */
[----:B------:R-:W-:-:S02]  /*07a0*/  FMUL.FTZ R0, R106, R127 ;  /* 0x0000007f6a007220 */ /* 0x000fc40000410000 */
[----:B------:R-:W-:Y:S02]  /*07b0*/  FMUL.FTZ R105, R106, R105 ;  /* 0x000000696a697220 */ /* 0x000fe40000410000 */
[----:B------:R-:W-:Y:S02]  /*07c0*/  FADD.FTZ R3, -R131, R126 ;  /* 0x0000007e83037221 */ /* 0x000fe40000010100 */
[----:B------:R-:W-:Y:S02]  /*07d0*/  FFMA.FTZ R21, R77, R2, R21 ;  /* 0x000000024d157223 */ /* 0x000fe40000010015 */
[----:B------:R-:W-:Y:S02]  /*07e0*/  FADD.FTZ R49, R49, R77 ;  /* 0x0000004d31317221 */ /* 0x000fe40000010000 */
[----:B------:R-:W-:Y:S02]  /*07f0*/  FMUL.FTZ R111, R17, R77 ;  /* 0x0000004d116f7220 */ /* 0x000fe40000410000 */
[----:B------:R-:W-:-:S02]  /*0800*/  FADD.FTZ R77, -R131, R88 ;  /* 0x00000058834d7221 */ /* 0x000fc40000010100 */
[----:B------:R-:W-:Y:S02]  /*0810*/  FMUL.FTZ R112, R16, R76 ;  /* 0x0000004c10707220 */ /* 0x000fe40000410000 */
[----:B------:R-:W-:Y:S02]  /*0820*/  FMUL.FTZ R126, R106, R81 ;  /* 0x000000516a7e7220 */ /* 0x000fe40000410000 */
[----:B------:R-:W-:Y:S02]  /*0830*/  FFMA.FTZ R23, R79, R0, R23 ;  /* 0x000000004f177223 */ /* 0x000fe40000010017 */
[----:B------:R-:W-:Y:S02]  /*0840*/  FADD.FTZ R51, R51, R79 ;  /* 0x0000004f33337221 */ /* 0x000fe40000010000 */
[----:B------:R-:W-:Y:S02]  /*0850*/  FMUL.FTZ R123, R19, R79 ;  /* 0x0000004f137b7220 */ /* 0x000fe40000410000 */
[----:B------:R-:W-:-:S02]  /*0860*/  FADD.FTZ R89, -R131, R89 ;  /* 0x0000005983597221 */ /* 0x000fc40000010100 */
[C---:B------:R-:W-:Y:S02]  /*0870*/  FADD.FTZ R81, -R131.reuse, R91 ;  /* 0x0000005b83517221 */ /* 0x040fe40000010100 */
[----:B------:R-:W-:Y:S02]  /*0880*/  FFMA.FTZ R20, R76, R105, R20 ;  /* 0x000000694c147223 */ /* 0x000fe40000010014 */
[----:B------:R-:W-:Y:S02]  /*0890*/  FADD.FTZ R48, R48, R76 ;  /* 0x0000004c30307221 */ /* 0x000fe40000010000 */
[----:B------:R-:W-:Y:S02]  /*08a0*/  FADD.FTZ R79, -R131, R90 ;  /* 0x0000005a834f7221 */ /* 0x000fe40000010100 */
[----:B------:R-:W-:Y:S02]  /*08b0*/  FMUL.FTZ R91, R106, R77 ;  /* 0x0000004d6a5b7220 */ /* 0x000fe40000410000 */
[----:B------:R-:W-:-:S02]  /*08c0*/  FADD.FTZ R76, RZ, R112 ;  /* 0x00000070ff4c7221 */ /* 0x000fc40000010000 */
[----:B------:R-:W-:Y:S02]  /*08d0*/  FFMA.FTZ R77, R105, R112, RZ ;  /* 0x00000070694d7223 */ /* 0x000fe400000100ff */
[C---:B------:R-:W-:Y:S02]  /*08e0*/  FMUL.FTZ R90, R106.reuse, R89 ;  /* 0x000000596a5a7220 */ /* 0x040fe40000410000 */
[----:B------:R-:W-:Y:S02]  /*08f0*/  FADD.FTZ R127, -R131, R80 ;  /* 0x00000050837f7221 */ /* 0x000fe40000010100 */
[C---:B------:R-:W-:Y:S02]  /*0900*/  FMUL.FTZ R89, R106.reuse, R79 ;  /* 0x0000004f6a597220 */ /* 0x040fe40000410000 */
[----:B------:R-:W-:Y:S02]  /*0910*/  FMUL.FTZ R3, R106, R3 ;  /* 0x000000036a037220 */ /* 0x000fe40000410000 */
[----:B------:R-:W-:-:S02]  /*0920*/  FMUL.FTZ R122, R18, R78 ;  /* 0x0000004e127a7220 */ /* 0x000fc40000410000 */
[----:B------:R-:W-:Y:S02]  /*0930*/  FADD.FTZ R79, R76, R111 ;  /* 0x0000006f4c4f7221 */ /* 0x000fe40000010000 */
[----:B------:R-:W-:Y:S02]  /*0940*/  FFMA.FTZ R77, R2, R111, R77 ;  /* 0x0000006f024d7223 */ /* 0x000fe4000001004d */
[----:B------:R-:W-:Y:S02]  /*0950*/  FMUL.FTZ R127, R106, R127 ;  /* 0x0000007f6a7f7220 */ /* 0x000fe40000410000 */
[----:B------:R-:W-:Y:S02]  /*0960*/  FADD.FTZ R76, R79, R122 ;  /* 0x0000007a4f4c7221 */ /* 0x000fe40000010000 */
[----:B------:R-:W-:Y:S02]  /*0970*/  FFMA.FTZ R77, R3, R122, R77 ;  /* 0x0000007a034d7223 */ /* 0x000fe4000001004d */
[----:B------:R-:W-:-:S02]  /*0980*/  FADD.FTZ R125, -R131, R82 ;  /* 0x00000052837d7221 */ /* 0x000fc40000010100 */
[----:B------:R-:W-:Y:S02]  /*0990*/  FFMA.FTZ R24, R84, R127, R24 ;  /* 0x0000007f54187223 */ /* 0x000fe40000010018 */
[----:B------:R-:W-:Y:S02]  /*09a0*/  FADD.FTZ R44, R44, R84 ;  /* 0x000000542c2c7221 */ /* 0x000fe40000010000 */
[----:B------:R-:W-:Y:S02]  /*09b0*/  FMUL.FTZ R84, R12, R84 ;  /* 0x000000540c547220 */ /* 0x000fe40000410000 */
[----:B------:R-:W-:Y:S02]  /*09c0*/  FADD.FTZ R79, R76, R123 ;  /* 0x0000007b4c4f7221 */ /* 0x000fe40000010000 */
[----:B------:R-:W-:Y:S02]  /*09d0*/  FFMA.FTZ R77, R0, R123, R77 ;  /* 0x0000007b004d7223 */ /* 0x000fe4000001004d */
[----:B------:R-:W-:-:S02]  /*09e0*/  FADD.FTZ R83, -R131, R83 ;  /* 0x0000005383537221 */ /* 0x000fc40000010100 */
        /* <DEDUP_REMOVED lines=18> */
[C---:B------:R-:W-:Y:S02]  /*0b10*/  FADD.FTZ R81, -R131.reuse, R96 ;  /* 0x0000006083517221 */ /* 0x040fe40000010100 */
[C---:B------:R-:W-:Y:S02]  /*0b20*/  FADD.FTZ R83, -R131.reuse, R97 ;  /* 0x0000006183537221 */ /* 0x040fe40000010100 */
[C---:B------:R-:W-:Y:S02]  /*0b30*/  FADD.FTZ R79, -R131.reuse, R98 ;  /* 0x00000062834f7221 */ /* 0x040fe40000010100 */
        /* <DEDUP_REMOVED lines=49> */
.L_x_6267:
[----:B0-----:R-:W-:Y:S05]  /*0e50*/  BSYNC B0 ;  /* 0x0000000000007941 */ /* 0x001fea0003800000 */
.L_x_6265:
[----:B------:R-:W-:Y:S02]  /*0e60*/  LOP3.LUT P1, RZ, R107, 0xff, RZ, 0xc0, !PT ;  /* 0x000000ff6bff7812 */ /* 0x000fe4000782c0ff */
[----:B------:R-:W-:Y:S02]  /*0e70*/  SHF.R.U32.HI R80, RZ, 0x5, R110 ;  /* 0x00000005ff507819 */ /* 0x000fe4000001166e */
[----:B------:R-:W-:-:S02]  /*0e80*/  LOP3.LUT P0, RZ, R110, 0x1f, RZ, 0xc0, !PT ;  /* 0x0000001f6eff7812 */ /* 0x000fc4000780c0ff */
[----:B------:R-:W-:-:S07]  /*0e90*/  LOP3.LUT R103, R80, 0x7fffffc, RZ, 0xc0, !PT ;  /* 0x07fffffc50677812 */ /* 0x000fce00078ec0ff */
[----:B------:R-:W-:Y:S01]  /*0ea0*/  @!P1 IADD3 R103, R103, 0x4, RZ ;  /* 0x0000000467679810 */ /* 0x000fe20007ffe0ff */
[----:B------:R-:W-:Y:S05]  /*0eb0*/  BRA.DIV ~URZ, `(.L_x_6268) ;  /* 0x000016427f007947 */ /* 0x000fea000b800000 */
[----:B------:R0:W2:Y:S02]  /*0ec0*/  SHFL.DOWN PT, R81, R78, 0x10, 0x1f ;  /* 0x0a001f004e517f89 */ /* 0x0000a400000e0000 */
.L_x_6310:
        /* <DEDUP_REMOVED lines=18> */
.L_x_6311:
        /* <DEDUP_REMOVED lines=8> */
[----:B------:R2:W-:Y:S04]  /*1070*/  @!P0 STS.64 [R116.X8+0x2000], R114 ;  /* 0x0020007274008388 */ /* 0x0005e80000008a00 */
[----:B------:R-:W-:Y:S01]  /*1080*/  BAR.SYNC.DEFER_BLOCKING 0x0 ;  /* 0x0000000000007b1d */ /* 0x000fe20000010000 */
[----:B-1----:R-:W-:-:S02]  /*1090*/  ISETP.NE.AND P3, PT, R108, RZ, PT ;  /* 0x000000ff6c00720c */ /* 0x002fc40003f65270 */
[----:B-----5:R-:W-:Y:S02]  /*10a0*/  ISETP.GE.AND P6, PT, R113, 0x1, PT ;  /* 0x000000017100780c */ /* 0x020fe40003fc6270 */
[----:B------:R-:W-:Y:S02]  /*10b0*/  @!P5 ISETP.NE.AND.EX P1, PT, RZ, c[0x0][0x21c], PT, P1 ;  /* 0x00008700ff00da0c */ /* 0x000fe40003f25310 */
[----:B------:R-:W-:Y:S02]  /*10c0*/  @!P5 ISETP.NE.AND.EX P4, PT, RZ, c[0x0][0x21c], PT, P4 ;  /* 0x00008700ff00da0c */ /* 0x000fe40003f85340 */
[----:B------:R-:W-:Y:S02]  /*10d0*/  @!P5 ISETP.NE.U32.AND P2, PT, RZ, c[0x0][0x218], PT ;  /* 0x00008600ff00da0c */ /* 0x000fe40003f45070 */
[----:B------:R-:W-:Y:S02]  /*10e0*/  @!P5 FSEL R133, R52, RZ, P1 ;  /* 0x000000ff3485d208 */ /* 0x000fe40000800000 */
[----:B------:R-:W-:-:S02]  /*10f0*/  @!P5 FSEL R134, R53, RZ, P4 ;  /* 0x000000ff3586d208 */ /* 0x000fc40002000000 */
[----:B------:R-:W-:Y:S02]  /*1100*/  @!P5 ISETP.NE.U32.AND P1, PT, RZ, c[0x0][0x218], PT ;  /* 0x00008600ff00da0c */ /* 0x000fe40003f25070 */
[----:B------:R-:W-:Y:S02]  /*1110*/  @!P5 ISETP.NE.U32.AND P4, PT, RZ, c[0x0][0x218], PT ;  /* 0x00008600ff00da0c */ /* 0x000fe40003f85070 */
[----:B------:R-:W-:Y:S02]  /*1120*/  @!P5 ISETP.NE.AND.EX P2, PT, RZ, c[0x0][0x21c], PT, P2 ;  /* 0x00008700ff00da0c */ /* 0x000fe40003f45320 */
[----:B------:R-:W-:Y:S02]  /*1130*/  @!P5 ISETP.NE.AND.EX P1, PT, RZ, c[0x0][0x21c], PT, P1 ;  /* 0x00008700ff00da0c */ /* 0x000fe40003f25310 */
[----:B------:R-:W-:Y:S01]  /*1140*/  @!P5 ISETP.NE.AND.EX P4, PT, RZ, c[0x0][0x21c], PT, P4 ;  /* 0x00008700ff00da0c */ /* 0x000fe20003f85340 */
[----:B0-----:R-:W0:Y:S01]  /*1150*/  LDS.128 R76, [R103.X8+0x2000] ;  /* 0x00200000674c7984 */ /* 0x001e220000008c00 */
[----:B------:R-:W-:-:S02]  /*1160*/  @!P5 FSEL R135, R54, RZ, P2 ;  /* 0x000000ff3687d208 */ /* 0x000fc40001000000 */
[----:B------:R-:W-:Y:S01]  /*1170*/  @P6 IADD3 R118, R113, -0x1, RZ ;  /* 0xffffffff71766810 */ /* 0x000fe20007ffe0ff */
[----:B------:R-:W1:Y:S01]  /*1180*/  LDS.128 R80, [R103.X8+0x2010] ;  /* 0x0020100067507984 */ /* 0x000e620000008c00 */
[----:B------:R-:W-:Y:S02]  /*1190*/  @!P5 ISETP.NE.U32.AND P2, PT, RZ, c[0x0][0x218], PT ;  /* 0x00008600ff00da0c */ /* 0x000fe40003f45070 */
[----:B------:R-:W-:Y:S01]  /*11a0*/  @!P5 FSEL R121, R56, RZ, P1 ;  /* 0x000000ff3879d208 */ /* 0x000fe20000800000 */
[----:B------:R-:W-:Y:S01]  /*11b0*/  @P6 IMAD R118, R118, c[0x0][0x168], RZ ;  /* 0x00005a0076766a24 */ /* 0x000fe200078e02ff */
[----:B------:R-:W-:Y:S02]  /*11c0*/  @!P5 FSEL R120, R57, RZ, P4 ;  /* 0x000000ff3978d208 */ /* 0x000fe40002000000 */
[----:B------:R-:W-:Y:S02]  /*11d0*/  ISETP.NE.U32.AND P1, PT, RZ, c[0x0][0x258], PT ;  /* 0x00009600ff007a0c */ /* 0x000fe40003f25070 */
[----:B------:R-:W-:-:S02]  /*11e0*/  @!P5 ISETP.NE.U32.AND P4, PT, RZ, c[0x0][0x218], PT ;  /* 0x00008600ff00da0c */ /* 0x000fc40003f85070 */
[----:B------:R-:W-:Y:S02]  /*11f0*/  @!P5 ISETP.NE.AND.EX P2, PT, RZ, c[0x0][0x21c], PT, P2 ;  /* 0x00008700ff00da0c */ /* 0x000fe40003f45320 */
[----:B------:R-:W-:Y:S02]  /*1200*/  @!P5 ISETP.NE.AND.EX P4, PT, RZ, c[0x0][0x21c], PT, P4 ;  /* 0x00008700ff00da0c */ /* 0x000fe40003f85340 */
[----:B------:R-:W-:Y:S02]  /*1210*/  ISETP.NE.AND.EX P1, PT, RZ, c[0x0][0x25c], PT, P1 ;  /* 0x00009700ff007a0c */ /* 0x000fe40003f25310 */
[----:B------:R-:W-:Y:S02]  /*1220*/  @!P5 FSEL R119, R58, RZ, P2 ;  /* 0x000000ff3a77d208 */ /* 0x000fe40001000000 */
[----:B------:R-:W-:Y:S02]  /*1230*/  @!P5 ISETP.NE.U32.AND P2, PT, RZ, c[0x0][0x218], PT ;  /* 0x00008600ff00da0c */ /* 0x000fe40003f45070 */
[----:B--2---:R-:W-:-:S02]  /*1240*/  @!P5 FSEL R115, R60, RZ, P4 ;  /* 0x000000ff3c73d208 */ /* 0x004fc40002000000 */
[----:B------:R-:W-:Y:S02]  /*1250*/  @!P5 ISETP.NE.U32.AND P4, PT, RZ, c[0x0][0x218], PT ;  /* 0x00008600ff00da0c */ /* 0x000fe40003f85070 */
[----:B------:R-:W-:Y:S02]  /*1260*/  @!P5 ISETP.NE.AND.EX P2, PT, RZ, c[0x0][0x21c], PT, P2 ;  /* 0x00008700ff00da0c */ /* 0x000fe40003f45320 */
[----:B------:R-:W-:Y:S02]  /*1270*/  ISETP.NE.U32.AND P0, PT, RZ, c[0x0][0x258], PT ;  /* 0x00009600ff007a0c */ /* 0x000fe40003f05070 */
[----:B------:R-:W-:Y:S02]  /*1280*/  @!P5 ISETP.NE.AND.EX P4, PT, RZ, c[0x0][0x21c], PT, P4 ;  /* 0x00008700ff00da0c */ /* 0x000fe40003f85340 */
[----:B------:R-:W-:Y:S02]  /*1290*/  @!P5 FSEL R116, R61, RZ, P2 ;  /* 0x000000ff3d74d208 */ /* 0x000fe40001000000 */
[----:B------:R-:W-:-:S02]  /*12a0*/  @!P5 ISETP.NE.U32.AND P2, PT, RZ, c[0x0][0x218], PT ;  /* 0x00008600ff00da0c */ /* 0x000fc40003f45070 */
[----:B------:R-:W-:Y:S01]  /*12b0*/  ISETP.NE.AND.EX P0, PT, RZ, c[0x0][0x25c], PT, P0 ;  /* 0x00009700ff007a0c */ /* 0x000fe20003f05300 */
[----:B0-----:R-:W-:Y:S01]  /*12c0*/  FADD.FTZ R117, RZ, R76 ;  /* 0x0000004cff757221 */ /* 0x001fe20000010000 */
[----:B------:R-:W-:Y:S01]  /*12d0*/  @P1 MOV R138, 0x10 ;  /* 0x00000010008a1802 */ /* 0x000fe20000000f00 */
        /* <DEDUP_REMOVED lines=8> */
[----:B------:R-:W-:-:S02]  /*1360*/  FADD.FTZ R76, R76, R81 ;  /* 0x000000514c4c7221 */ /* 0x000fc40000010000 */
[----:B------:R-:W-:Y:S02]  /*1370*/  FADD.FTZ R82, R82, R117 ;  /* 0x0000007552527221 */ /* 0x000fe40000010000 */
[----:B------:R-:W-:Y:S02]  /*1380*/  FADD.FTZ R76, R83, R76 ;  /* 0x0000004c534c7221 */ /* 0x000fe40000010000 */
[----:B------:R-:W-:Y:S02]  /*1390*/  FMUL.FTZ R82, R82, c[0x0][0x1e0] ;  /* 0x0000780052527a20 */ /* 0x000fe40000410000 */
[----:B------:R-:W-:-:S03]  /*13a0*/  FMUL.FTZ R114, R76, c[0x0][0x1e0] ;  /* 0x000078004c727a20 */ /* 0x000fc60000410000 */
[----:B------:R-:W-:Y:S01]  /*13b0*/  FSEL R103, R82, RZ, !P3 ;  /* 0x000000ff52677208 */ /* 0x000fe20005800000 */
[----:B------:R-:W-:Y:S01]  /*13c0*/  HFMA2.MMA R82, -RZ, RZ, 0, 0 ;  /* 0x00000000ff527435 */ /* 0x000fe200000001ff */
[----:B------:R-:W-:-:S04]  /*13d0*/  @!P5 ISETP.NE.U32.AND P3, PT, RZ, c[0x0][0x218], PT ;  /* 0x00008600ff00da0c */ /* 0x000fc80003f65070 */
[----:B------:R-:W-:Y:S02]  /*13e0*/  @!P5 ISETP.NE.AND.EX P3, PT, RZ, c[0x0][0x21c], PT, P3 ;  /* 0x00008700ff00da0c */ /* 0x000fe40003f65330 */
[----:B------:R-:W-:Y:S02]  /*13f0*/  @P6 LEA.HI.SX32 R82, R77, R78, 0x1e ;  /* 0x0000004e4d526211 */ /* 0x000fe400078ff2ff */
[----:B------:R-:W-:Y:S02]  /*1400*/  @!P5 FSEL R136, R55, RZ, P3 ;  /* 0x000000ff3788d208 */ /* 0x000fe40001800000 */
[----:B------:R-:W-:-:S04]  /*1410*/  @!P5 ISETP.NE.U32.AND P3, PT, RZ, c[0x0][0x218], PT ;  /* 0x00008600ff00da0c */ /* 0x000fc80003f65070 */
[----:B------:R-:W-:-:S04]  /*1420*/  @!P5 ISETP.NE.AND.EX P3, PT, RZ, c[0x0][0x21c], PT, P3 ;  /* 0x00008700ff00da0c */ /* 0x000fc80003f65330 */
[----:B------:R-:W-:Y:S02]  /*1430*/  @!P5 FSEL R132, R59, RZ, P3 ;  /* 0x000000ff3b84d208 */ /* 0x000fe40001800000 */
[----:B------:R-:W-:-:S04]  /*1440*/  @!P5 ISETP.NE.U32.AND P3, PT, RZ, c[0x0][0x218], PT ;  /* 0x00008600ff00da0c */ /* 0x000fc80003f65070 */
[----:B------:R-:W-:-:S04]  /*1450*/  @!P5 ISETP.NE.AND.EX P3, PT, RZ, c[0x0][0x21c], PT, P3 ;  /* 0x00008700ff00da0c */ /* 0x000fc80003f65330 */
[----:B------:R-:W-:Y:S02]  /*1460*/  @!P5 FSEL R117, R62, RZ, P3 ;  /* 0x000000ff3e75d208 */ /* 0x000fe40001800000 */
[----:B------:R-:W-:Y:S01]  /*1470*/  ISETP.GT.AND P3, PT, R113, RZ, PT ;  /* 0x000000ff7100720c */ /* 0x000fe20003f64270 */
[----:B------:R-:W-:Y:S07]  /*1480*/  @!P5 BRA `(.L_x_6271) ;  /* 0x000000600000d947 */ /* 0x000fee0003800000 */
[----:B------:R-:W-:Y:S01]  /*1490*/  ISETP.NE.U32.AND P4, PT, RZ, c[0x0][0x218], PT ;  /* 0x00008600ff007a0c */ /* 0x000fe20003f85070 */
[----:B------:R-:W-:-:S03]  /*14a0*/  FFMA.FTZ R77, R105, R114, R103 ;  /* 0x00000072694d7223 */ /* 0x000fc60000010067 */
[----:B------:R-:W-:Y:S01]  /*14b0*/  ISETP.NE.AND.EX P4, PT, RZ, c[0x0][0x21c], PT, P4 ;  /* 0x00008700ff007a0c */ /* 0x000fe20003f85340 */
[----:B------:R-:W-:-:S04]  /*14c0*/  FADD.FTZ R77, R112, -R77 ;  /* 0x8000004d704d7221 */ /* 0x000fc80000010000 */
[----:B------:R-:W-:-:S08]  /*14d0*/  FMUL.FTZ R133, R106, R77 ;  /* 0x0000004d6a857220 */ /* 0x000fd00000410000 */
[----:B------:R-:W-:Y:S02]  /*14e0*/  @P4 FADD.FTZ R133, R52, R133 ;  /* 0x0000008534854221 */ /* 0x000fe40000010000 */
.L_x_6271:
[----:B------:R-:W-:Y:S05]  /*14f0*/  BSYNC B0 ;  /* 0x0000000000007941 */ /* 0x000fea0003800000 */
.L_x_6270:
        /* <DEDUP_REMOVED lines=8> */
.L_x_6273:
[----:B------:R-:W-:Y:S05]  /*1580*/  BSYNC B0 ;  /* 0x0000000000007941 */ /* 0x000fea0003800000 */
.L_x_6272:
        /* <DEDUP_REMOVED lines=8> */
.L_x_6275:
[----:B------:R-:W-:Y:S05]  /*1610*/  BSYNC B0 ;  /* 0x0000000000007941 */ /* 0x000fea0003800000 */
.L_x_6274:
        /* <DEDUP_REMOVED lines=8> */
.L_x_6277:
[----:B------:R-:W-:Y:S05]  /*16a0*/  BSYNC B0 ;  /* 0x0000000000007941 */ /* 0x000fea0003800000 */
.L_x_6276:
        /* <DEDUP_REMOVED lines=8> */
.L_x_6278:
[----:B------:R-:W-:Y:S01]  /*1730*/  BSSY B0, `(.L_x_6279) ;  /* 0x000000e000007945 */ /* 0x000fe20003800000 */
[----:B------:R-:W-:Y:S05]  /*1740*/  @!P6 BRA `(.L_x_6280) ;  /* 0x000000c00000e947 */ /* 0x000fea0003800000 */
[----:B0-----:R-:W-:Y:S01]  /*1750*/  MOV R81, 0x10 ;  /* 0x0000001000517802 */ /* 0x001fe20000000f00 */
        /* <DEDUP_REMOVED lines=11> */
.L_x_6280:
[----:B------:R-:W-:Y:S05]  /*1810*/  BSYNC B0 ;  /* 0x0000000000007941 */ /* 0x000fea0003800000 */
.L_x_6279:
        /* <DEDUP_REMOVED lines=8> */
.L_x_6282:
[----:B------:R-:W-:Y:S05]  /*18a0*/  BSYNC B0 ;  /* 0x0000000000007941 */ /* 0x000fea0003800000 */
.L_x_6281:
        /* <DEDUP_REMOVED lines=8> */
.L_x_6284:
[----:B------:R-:W-:Y:S05]  /*1930*/  BSYNC B0 ;  /* 0x0000000000007941 */ /* 0x000fea0003800000 */
.L_x_6283:
        /* <DEDUP_REMOVED lines=8> */
.L_x_6286:
[----:B------:R-:W-:Y:S05]  /*19c0*/  BSYNC B0 ;  /* 0x0000000000007941 */ /* 0x000fea0003800000 */
.L_x_6285:
        /* <DEDUP_REMOVED lines=8> */
.L_x_6288:
[----:B------:R-:W-:Y:S05]  /*1a50*/  BSYNC B0 ;  /* 0x0000000000007941 */ /* 0x000fea0003800000 */
.L_x_6287:
        /* <DEDUP_REMOVED lines=25> */
.L_x_6290:
[----:B------:R-:W-:Y:S05]  /*1bf0*/  BSYNC B0 ;  /* 0x0000000000007941 */ /* 0x000fea0003800000 */
.L_x_6289:
        /* <DEDUP_REMOVED lines=8> */
.L_x_6292:
[----:B------:R-:W-:Y:S05]  /*1c80*/  BSYNC B0 ;  /* 0x0000000000007941 */ /* 0x000fea0003800000 */
.L_x_6291:
        /* <DEDUP_REMOVED lines=8> */
.L_x_6294:
[----:B------:R-:W-:Y:S05]  /*1d10*/  BSYNC B0 ;  /* 0x0000000000007941 */ /* 0x000fea0003800000 */
.L_x_6293:
        /* <DEDUP_REMOVED lines=8> */
.L_x_6296:
[----:B------:R-:W-:Y:S05]  /*1da0*/  BSYNC B0 ;  /* 0x0000000000007941 */ /* 0x000fea0003800000 */
.L_x_6295:
        /* <DEDUP_REMOVED lines=8> */
.L_x_6298:
[----:B------:R-:W-:Y:S05]  /*1e30*/  BSYNC B0 ;  /* 0x0000000000007941 */ /* 0x000fea0003800000 */
.L_x_6297:
[----:B------:R-:W-:Y:S01]  /*1e40*/  @P1 IMAD.WIDE.U32 R128, R128, R129, c[0x0][0x258] ;  /* 0x0000960080801625 */ /* 0x000fe200078e0081 */
[----:B0-----:R-:W-:Y:S01]  /*1e50*/  SEL R76, R115, R68, P0 ;  /* 0x00000044734c7207 */ /* 0x001fe20000000000 */
        /* <DEDUP_REMOVED lines=9> */
[----:B------:R-:W-:Y:S01]  /*1ef0*/  IADD3 R80, R82, 0x100, RZ ;  /* 0x0000010052507810 */ /* 0x000fe20007ffe0ff */
[----:B------:R-:W-:Y:S01]  /*1f00*/  FMUL.FTZ R118, R118, c[0x0][0x1ec] ;  /* 0x00007b0076767a20 */ /* 0x000fe20000410000 */
[----:B------:R-:W-:Y:S01]  /*1f10*/  MOV R81, 0x10 ;  /* 0x0000001000517802 */ /* 0x000fe20000000f00 */
[----:B------:R-:W-:Y:S01]  /*1f20*/  FMUL.FTZ R117, R117, c[0x0][0x1ec] ;  /* 0x00007b0075757a20 */ /* 0x000fe20000410000 */
[----:B------:R-:W-:Y:S01]  /*1f30*/  ISETP.GT.AND P4, PT, R113, RZ, PT ;  /* 0x000000ff7100720c */ /* 0x000fe20003f84270 */
[----:B------:R-:W-:-:S02]  /*1f40*/  FMUL.FTZ R116, R116, c[0x0][0x1ec] ;  /* 0x00007b0074747a20 */ /* 0x000fc40000410000 */
[----:B------:R-:W-:Y:S01]  /*1f50*/  FMUL.FTZ R115, R115, c[0x0][0x1ec] ;  /* 0x00007b0073737a20 */ /* 0x000fe20000410000 */
[----:B0-----:R-:W-:Y:S01]  /*1f60*/  SEL R79, R118, R75, P4 ;  /* 0x0000004b764f7207 */ /* 0x001fe20002000000 */
[----:B------:R-:W-:Y:S01]  /*1f70*/  IMAD.WIDE.U32 R80, R80, R81, c[0x0][0x248] ;  /* 0x0000920050507625 */ /* 0x000fe200078e0051 */
[----:B------:R-:W-:Y:S02]  /*1f80*/  SEL R78, R117, R74, P4 ;  /* 0x0000004a754e7207 */ /* 0x000fe40002000000 */
[----:B------:R-:W-:Y:S02]  /*1f90*/  SEL R77, R116, R73, P4 ;  /* 0x00000049744d7207 */ /* 0x000fe40002000000 */
[----:B------:R-:W-:-:S05]  /*1fa0*/  SEL R76, R115, R72, P4 ;  /* 0x00000048734c7207 */ /* 0x000fca0002000000 */
[----:B------:R0:W-:Y:S02]  /*1fb0*/  STG.E.128 [R80.64], R76 ;  /* 0x0000004c50007986 */ /* 0x0001e4000c101d04 */
.L_x_6300:
[----:B------:R-:W-:Y:S05]  /*1fc0*/  BSYNC B0 ;  /* 0x0000000000007941 */ /* 0x000fea0003800000 */
.L_x_6299:
        /* <DEDUP_REMOVED lines=8> */
.L_x_6302:
[----:B------:R-:W-:Y:S05]  /*2050*/  BSYNC B0 ;  /* 0x0000000000007941 */ /* 0x000fea0003800000 */
.L_x_6301:
        /* <DEDUP_REMOVED lines=8> */
.L_x_6304:
[----:B------:R-:W-:Y:S05]  /*20e0*/  BSYNC B0 ;  /* 0x0000000000007941 */ /* 0x000fea0003800000 */
.L_x_6303:
        /* <DEDUP_REMOVED lines=15> */
.L_x_6306:
[----:B------:R-:W-:Y:S05]  /*21e0*/  BSYNC B0 ;  /* 0x0000000000007941 */ /* 0x000fea0003800000 */
.L_x_6305:
        /* <DEDUP_REMOVED lines=15> */
.L_x_6308:
[----:B------:R-:W-:Y:S05]  /*22e0*/  BSYNC B0 ;  /* 0x0000000000007941 */ /* 0x000fea0003800000 */
.L_x_6307:
[----:B------:R-:W-:Y:S01]  /*22f0*/  FMUL.FTZ R78, R76, c[0x0][0x1ec] ;  /* 0x00007b004c4e7a20 */ /* 0x000fe20000410000 */
[----:B------:R-:W-:Y:S02]  /*2300*/  @P1 MOV R77, 0x10 ;  /* 0x00000010004d1802 */ /* 0x000fe40000000f00 */
        /* <DEDUP_REMOVED lines=14> */
.L_x_6264:
        /* <DEDUP_REMOVED lines=17> */
.L_x_6268:
[----:B------:R-:W-:Y:S01]  /*2500*/  HFMA2.MMA R115, -RZ, RZ, 0, 9.5367431640625e-07 ;  /* 0x00000010ff737435 */ /* 0x000fe200000001ff */
[----:B------:R-:W-:-:S02]  /*2510*/  MOV R82, R78 ;  /* 0x0000004e00527202 */ /* 0x000fc40000000f00 */
[----:B------:R-:W-:Y:S02]  /*2520*/  MOV R116, 0x1f ;  /* 0x0000001f00747802 */ /* 0x000fe40000000f00 */
[----:B------:R-:W-:Y:S02]  /*2530*/  MOV R117, 0xffffffff ;  /* 0xffffffff00757802 */ /* 0x000fe40000000f00 */
[----:B------:R-:W-:Y:S02]  /*2540*/  MOV R76, 0x2560 ;  /* 0x00002560004c7802 */ /* 0x000fe40000000f00 */
[----:B-1---5:R-:W-:Y:S05]  /*2550*/  CALL.REL.NOINC `($__internal_183_$__cuda_sm70_shflsync_down_p) ;  /* 0x0000046000007944 */ /* 0x022fea0003c00000 */
[----:B-1----:R-:W-:Y:S01]  /*2560*/  MOV R81, R82 ;  /* 0x0000005200517202 */ /* 0x002fe20000000f00 */
[----:B0-----:R-:W-:Y:S05]  /*2570*/  BRA `(.L_x_6310) ;  /* 0xffffe95000007947 */ /* 0x001fea000383ffff */
.L_x_6269:
[----:B------:R-:W-:Y:S01]  /*2580*/  HFMA2.MMA R115, -RZ, RZ, 0, 9.5367431640625e-07 ;  /* 0x00000010ff737435 */ /* 0x000fe200000001ff */
[----:B------:R-:W-:Y:S02]  /*2590*/  MOV R82, R79 ;  /* 0x0000004f00527202 */ /* 0x000fe40000000f00 */
[----:B------:R-:W-:Y:S02]  /*25a0*/  MOV R116, 0x1f ;  /* 0x0000001f00747802 */ /* 0x000fe40000000f00 */
[----:B------:R-:W-:-:S02]  /*25b0*/  MOV R117, 0xffffffff ;  /* 0xffffffff00757802 */ /* 0x000fc40000000f00 */
[----:B------:R-:W-:Y:S02]  /*25c0*/  MOV R76, 0x25e0 ;  /* 0x000025e0004c7802 */ /* 0x000fe40000000f00 */
[----:B012--5:R-:W-:Y:S05]  /*25d0*/  CALL.REL.NOINC `($__internal_183_$__cuda_sm70_shflsync_down_p) ;  /* 0x000003e000007944 */ /* 0x027fea0003c00000 */
[----:B------:R-:W-:Y:S01]  /*25e0*/  FADD.FTZ R81, R81, R78 ;  /* 0x0000004e51517221 */ /* 0x000fe20000010000 */
[----:B0-----:R-:W-:Y:S01]  /*25f0*/  HFMA2.MMA R115, -RZ, RZ, 0, 4.76837158203125e-07 ;  /* 0x00000008ff737435 */ /* 0x001fe200000001ff */
[----:B-1----:R-:W-:Y:S01]  /*2600*/  FADD.FTZ R79, R79, R82 ;  /* 0x000000524f4f7221 */ /* 0x002fe20000010000 */
[----:B------:R-:W-:Y:S02]  /*2610*/  MOV R116, 0x1f ;  /* 0x0000001f00747802 */ /* 0x000fe40000000f00 */
[----:B------:R-:W-:Y:S02]  /*2620*/  MOV R117, 0xffffffff ;  /* 0xffffffff00757802 */ /* 0x000fe40000000f00 */
[----:B------:R-:W-:Y:S02]  /*2630*/  MOV R82, R81 ;  /* 0x0000005100527202 */ /* 0x000fe40000000f00 */
[----:B------:R-:W-:Y:S02]  /*2640*/  MOV R76, 0x2660 ;  /* 0x00002660004c7802 */ /* 0x000fe40000000f00 */
[----:B------:R-:W-:Y:S05]  /*2650*/  CALL.REL.NOINC `($__internal_183_$__cuda_sm70_shflsync_down_p) ;  /* 0x0000036000007944 */ /* 0x000fea0003c00000 */
[----:B0-----:R-:W-:Y:S01]  /*2660*/  HFMA2.MMA R115, -RZ, RZ, 0, 4.76837158203125e-07 ;  /* 0x00000008ff737435 */ /* 0x001fe200000001ff */
[----:B-1----:R-:W-:-:S02]  /*2670*/  MOV R78, R82 ;  /* 0x00000052004e7202 */ /* 0x002fc40000000f00 */
[----:B------:R-:W-:Y:S02]  /*2680*/  MOV R82, R79 ;  /* 0x0000004f00527202 */ /* 0x000fe40000000f00 */
[----:B------:R-:W-:Y:S02]  /*2690*/  MOV R116, 0x1f ;  /* 0x0000001f00747802 */ /* 0x000fe40000000f00 */
[----:B------:R-:W-:Y:S02]  /*26a0*/  MOV R117, 0xffffffff ;  /* 0xffffffff00757802 */ /* 0x000fe40000000f00 */
[----:B------:R-:W-:Y:S02]  /*26b0*/  MOV R76, 0x26d0 ;  /* 0x000026d0004c7802 */ /* 0x000fe40000000f00 */
[----:B------:R-:W-:Y:S05]  /*26c0*/  CALL.REL.NOINC `($__internal_183_$__cuda_sm70_shflsync_down_p) ;  /* 0x000002f000007944 */ /* 0x000fea0003c00000 */
[----:B------:R-:W-:Y:S01]  /*26d0*/  FADD.FTZ R81, R78, R81 ;  /* 0x000000514e517221 */ /* 0x000fe20000010000 */
[----:B0-----:R-:W-:Y:S01]  /*26e0*/  HFMA2.MMA R115, -RZ, RZ, 0, 2.384185791015625e-07 ;  /* 0x00000004ff737435 */ /* 0x001fe200000001ff */
[----:B-1----:R-:W-:Y:S01]  /*26f0*/  FADD.FTZ R79, R79, R82 ;  /* 0x000000524f4f7221 */ /* 0x002fe20000010000 */
[----:B------:R-:W-:Y:S02]  /*2700*/  MOV R116, 0x1f ;  /* 0x0000001f00747802 */ /* 0x000fe40000000f00 */
[----:B------:R-:W-:-:S02]  /*2710*/  MOV R117, 0xffffffff ;  /* 0xffffffff00757802 */ /* 0x000fc40000000f00 */
[----:B------:R-:W-:Y:S02]  /*2720*/  MOV R82, R81 ;  /* 0x0000005100527202 */ /* 0x000fe40000000f00 */
[----:B------:R-:W-:Y:S02]  /*2730*/  MOV R76, 0x2750 ;  /* 0x00002750004c7802 */ /* 0x000fe40000000f00 */
[----:B------:R-:W-:Y:S05]  /*2740*/  CALL.REL.NOINC `($__internal_183_$__cuda_sm70_shflsync_down_p) ;  /* 0x0000027000007944 */ /* 0x000fea0003c00000 */
[----:B0-----:R-:W-:Y:S01]  /*2750*/  HFMA2.MMA R115, -RZ, RZ, 0, 2.384185791015625e-07 ;  /* 0x00000004ff737435 */ /* 0x001fe200000001ff */
[----:B-1----:R-:W-:Y:S02]  /*2760*/  MOV R78, R82 ;  /* 0x00000052004e7202 */ /* 0x002fe40000000f00 */
[----:B------:R-:W-:Y:S02]  /*2770*/  MOV R82, R79 ;  /* 0x0000004f00527202 */ /* 0x000fe40000000f00 */
[----:B------:R-:W-:Y:S02]  /*2780*/  MOV R116, 0x1f ;  /* 0x0000001f00747802 */ /* 0x000fe40000000f00 */
[----:B------:R-:W-:Y:S02]  /*2790*/  MOV R117, 0xffffffff ;  /* 0xffffffff00757802 */ /* 0x000fe40000000f00 */
[----:B------:R-:W-:-:S02]  /*27a0*/  MOV R76, 0x27c0 ;  /* 0x000027c0004c7802 */ /* 0x000fc40000000f00 */
[----:B------:R-:W-:Y:S05]  /*27b0*/  CALL.REL.NOINC `($__internal_183_$__cuda_sm70_shflsync_down_p) ;  /* 0x0000020000007944 */ /* 0x000fea0003c00000 */
[----:B------:R-:W-:Y:S01]  /*27c0*/  FADD.FTZ R81, R78, R81 ;  /* 0x000000514e517221 */ /* 0x000fe20000010000 */
[----:B0-----:R-:W-:Y:S01]  /*27d0*/  HFMA2.MMA R115, -RZ, RZ, 0, 1.1920928955078125e-07 ;  /* 0x00000002ff737435 */ /* 0x001fe200000001ff */
[----:B-1----:R-:W-:Y:S01]  /*27e0*/  FADD.FTZ R83, R79, R82 ;  /* 0x000000524f537221 */ /* 0x002fe20000010000 */
[----:B------:R-:W-:-:S02]  /*27f0*/  MOV R116, 0x1f ;  /* 0x0000001f00747802 */ /* 0x000fc40000000f00 */
[----:B------:R-:W-:Y:S02]  /*2800*/  MOV R117, 0xffffffff ;  /* 0xffffffff00757802 */ /* 0x000fe40000000f00 */
[----:B------:R-:W-:Y:S02]  /*2810*/  MOV R82, R81 ;  /* 0x0000005100527202 */ /* 0x000fe40000000f00 */
[----:B------:R-:W-:Y:S02]  /*2820*/  MOV R76, 0x2840 ;  /* 0x00002840004c7802 */ /* 0x000fe40000000f00 */
[----:B------:R-:W-:Y:S05]  /*2830*/  CALL.REL.NOINC `($__internal_183_$__cuda_sm70_shflsync_down_p) ;  /* 0x0000018000007944 */ /* 0x000fea0003c00000 */
[----:B0-----:R-:W-:Y:S01]  /*2840*/  HFMA2.MMA R115, -RZ, RZ, 0, 1.1920928955078125e-07 ;  /* 0x00000002ff737435 */ /* 0x001fe200000001ff */
[----:B-1----:R-:W-:Y:S02]  /*2850*/  MOV R78, R82 ;  /* 0x00000052004e7202 */ /* 0x002fe40000000f00 */
[----:B------:R-:W-:Y:S02]  /*2860*/  MOV R82, R83 ;  /* 0x0000005300527202 */ /* 0x000fe40000000f00 */
[----:B------:R-:W-:Y:S02]  /*2870*/  MOV R116, 0x1f ;  /* 0x0000001f00747802 */ /* 0x000fe40000000f00 */
[----:B------:R-:W-:-:S02]  /*2880*/  MOV R117, 0xffffffff ;  /* 0xffffffff00757802 */ /* 0x000fc40000000f00 */
[----:B------:R-:W-:Y:S02]  /*2890*/  MOV R76, 0x28b0 ;  /* 0x000028b0004c7802 */ /* 0x000fe40000000f00 */
[----:B------:R-:W-:Y:S05]  /*28a0*/  CALL.REL.NOINC `($__internal_183_$__cuda_sm70_shflsync_down_p) ;  /* 0x0000011000007944 */ /* 0x000fea0003c00000 */
[----:B------:R-:W-:Y:S01]  /*28b0*/  FADD.FTZ R79, R78, R81 ;  /* 0x000000514e4f7221 */ /* 0x000fe20000010000 */
[----:B0-----:R-:W-:Y:S01]  /*28c0*/  HFMA2.MMA R115, -RZ, RZ, 0, 5.9604644775390625e-08 ;  /* 0x00000001ff737435 */ /* 0x001fe200000001ff */
[----:B-1----:R-:W-:Y:S01]  /*28d0*/  FADD.FTZ R83, R83, R82 ;  /* 0x0000005253537221 */ /* 0x002fe20000010000 */
[----:B------:R-:W-:Y:S02]  /*28e0*/  MOV R116, 0x1f ;  /* 0x0000001f00747802 */ /* 0x000fe40000000f00 */
[----:B------:R-:W-:Y:S02]  /*28f0*/  MOV R117, 0xffffffff ;  /* 0xffffffff00757802 */ /* 0x000fe40000000f00 */
[----:B------:R-:W-:Y:S02]  /*2900*/  MOV R82, R79 ;  /* 0x0000004f00527202 */ /* 0x000fe40000000f00 */
[----:B------:R-:W-:Y:S02]  /*2910*/  MOV R76, 0x2930 ;  /* 0x00002930004c7802 */ /* 0x000fe40000000f00 */
[----:B------:R-:W-:Y:S05]  /*2920*/  CALL.REL.NOINC `($__internal_183_$__cuda_sm70_shflsync_down_p) ;  /* 0x0000009000007944 */ /* 0x000fea0003c00000 */
[----:B0-----:R-:W-:Y:S01]  /*2930*/  HFMA2.MMA R115, -RZ, RZ, 0, 5.9604644775390625e-08 ;  /* 0x00000001ff737435 */ /* 0x001fe200000001ff */
[----:B-1----:R-:W-:-:S02]  /*2940*/  MOV R114, R82 ;  /* 0x0000005200727202 */ /* 0x002fc40000000f00 */
[----:B------:R-:W-:Y:S02]  /*2950*/  MOV R82, R83 ;  /* 0x0000005300527202 */ /* 0x000fe40000000f00 */
[----:B------:R-:W-:Y:S02]  /*2960*/  MOV R116, 0x1f ;  /* 0x0000001f00747802 */ /* 0x000fe40000000f00 */
[----:B------:R-:W-:Y:S02]  /*2970*/  MOV R117, 0xffffffff ;  /* 0xffffffff00757802 */ /* 0x000fe40000000f00 */
[----:B------:R-:W-:Y:S02]  /*2980*/  MOV R76, 0x29a0 ;  /* 0x000029a0004c7802 */ /* 0x000fe40000000f00 */
[----:B------:R-:W-:Y:S05]  /*2990*/  CALL.REL.NOINC `($__internal_183_$__cuda_sm70_shflsync_down_p) ;  /* 0x0000002000007944 */ /* 0x000fea0003c00000 */
[----:B-1----:R-:W-:Y:S01]  /*29a0*/  MOV R76, R82 ;  /* 0x00000052004c7202 */ /* 0x002fe20000000f00 */
[----:B0-----:R-:W-:Y:S05]  /*29b0*/  BRA `(.L_x_6311) ;  /* 0xffffe63000007947 */ /* 0x001fea000383ffff */
        .weak           $__internal_183_$__cuda_sm70_shflsync_down_p
        .type           $__internal_183_$__cuda_sm70_shflsync_down_p,@function
        .size           $__internal_183_$__cuda_sm70_shflsync_down_p,(.L_x_6985 - $__internal_183_$__cuda_sm70_shflsync_down_p)
$__internal_183_$__cuda_sm70_shflsync_down_p:
[----:B------:R-:W-:Y:S01]  /*29c0*/  HFMA2.MMA R77, -RZ, RZ, 0, 0 ;  /* 0x00000000ff4d7435 */ /* 0x000fe200000001ff */
[----:B------:R-:W-:Y:S04]  /*29d0*/  WARPSYNC R117 ;  /* 0x0000007500007348 */ /* 0x000fe80003800000 */
[----:B------:R0:W1:Y:S01]  /*29e0*/  SHFL.DOWN PT, R82, R82, R115, R116 ;  /* 0x0800007352527389 */ /* 0x00006200000e0074 */
[----:B------:R-:W-:Y:S05]  /*29f0*/  RET.REL.NODEC R76 `(_ZN10layer_norm13ln_bwd_kernelINS_13Kernel_traitsIfffffjLj2048ELj1ELj1ELj4ELj16ENS_18Kernel_traits_baseILj2048EfffffjLj128EEEEELb0ELb0ELb1ELb1EEEvNS_9BwdParamsE) ;  /* 0xffffd6004c007950 */ /* 0x000fea0003c3ffff */
.L_x_6312:
        /* <DEDUP_REMOVED lines=16> */
.L_x_6985:


//--------------------- .text._ZN10layer_norm13ln_bwd_kernelINS_13Kernel_traitsIfffffjLj2048ELj1ELj1ELj4ELj16ENS_18Kernel_traits_baseILj2048EfffffjLj128EEEEELb0ELb1ELb0ELb0EEEvNS_9BwdParamsE --------------------------
	.section	.text._ZN10layer_norm13ln_bwd_kernelINS_13Kernel_traitsIfffffjLj2048ELj1ELj1ELj4ELj16ENS_18Kernel_traits_baseILj2048EfffffjLj128EEEEELb0ELb1ELb0ELb0EEEvNS_9BwdParamsE,"ax",@progbits
	.sectioninfo	@"SHI_REGISTERS=163"
	.align	128
        .global         _ZN10layer_norm13ln_bwd_kernelINS_13Kernel_traitsIfffffjLj2048ELj1ELj1ELj4ELj16ENS_18Kernel_traits_baseILj2048EfffffjLj128EEEEELb0ELb1ELb0ELb0EEEvNS_9BwdParamsE
        .type           _ZN10layer_norm13ln_bwd_kernelINS_13Kernel_traitsIfffffjLj2048ELj1ELj1ELj4ELj16ENS_18Kernel_traits_baseILj2048EfffffjLj128EEEEELb0ELb1ELb0ELb0EEEvNS_9BwdParamsE,@function
        .size           _ZN10layer_norm13ln_bwd_kernelINS_13Kernel_traitsIfffffjLj2048ELj1ELj1ELj4ELj16ENS_18Kernel_traits_baseILj2048EfffffjLj128EEEEELb0ELb1ELb0ELb0EEEvNS_9BwdParamsE,(.L_x_6986 - _ZN10layer_norm13ln_bwd_kernelINS_13Kernel_traitsIfffffjLj2048ELj1ELj1ELj4ELj16ENS_18Kernel_traits_baseILj2048EfffffjLj128EEEEELb0ELb1ELb0ELb0EEEvNS_9BwdParamsE)
        .other          _ZN10layer_norm13ln_bwd_kernelINS_13Kernel_traitsIfffffjLj2048ELj1ELj1ELj4ELj16ENS_18Kernel_traits_baseILj2048EfffffjLj128EEEEELb0ELb1ELb0ELb0EEEvNS_9BwdParamsE,@"STO_CUDA_ENTRY STV_DEFAULT"
_ZN10layer_norm13ln_bwd_kernelINS_13Kernel_traitsIfffffjLj2048ELj1ELj1ELj4ELj16ENS_18Kernel_traits_baseILj2048EfffffjLj128EEEEELb0ELb1ELb0ELb0EEEvNS_9BwdParamsE:
.text._ZN10layer_norm13ln_bwd_kernelINS_13Kernel_traitsIfffffjLj2048ELj1ELj1ELj4ELj16ENS_18Kernel_traits_baseILj2048EfffffjLj128EEEEELb0ELb1ELb0ELb0EEEvNS_9BwdParamsE:
        /* <DEDUP_REMOVED lines=20> */
[----:B------:R-:W0:Y:S01]  /*0140*/  S2UR UR6, SR_CTAID.X ;  /* 0x00000000000679c3 */ /* 0x000e220000002500 */
[----:B------:R0:W5:Y:S03]  /*0150*/  @P2 LDG.E.128 R16, [R4.64] ;  /* 0x0000000404102981 */ /* 0x000166000c1e1d00 */
[CC--:B------:R-:W-:Y:S01]  /*0160*/  @P3 IMAD.WIDE.U32 R12, R8.reuse, R15.reuse, c[0x0][0x1b0] ;  /* 0x00006c00080c3625 */ /* 0x0c0fe200078e000f */
[----:B------:R1:W5:Y:S03]  /*0170*/  @P2 LDG.E.128 R20, [R6.64] ;  /* 0x0000000406142981 */ /* 0x000366000c1e1d00 */
[C---:B------:R-:W-:Y:S01]  /*0180*/  @P3 IMAD.WIDE.U32 R14, R8.reuse, R15, c[0x0][0x1c8] ;  /* 0x00007200080e3625 */ /* 0x040fe200078e000f */
[----:B------:R-:W-:Y:S01]  /*0190*/  @P3 IADD3 R8, R8, 0x80, RZ ;  /* 0x0000008008083810 */ /* 0x000fe20007ffe0ff */
[----:B------:R1:W5:Y:S04]  /*01a0*/  @P3 LDG.E.128 R24, [R12.64] ;  /* 0x000000040c183981 */ /* 0x000368000c1e1d00 */
[CC--:B------:R-:W-:Y:S01]  /*01b0*/  @P4 IMAD.WIDE.U32 R54, R8.reuse, R57.reuse, c[0x0][0x1b0] ;  /* 0x00006c0008364625 */ /* 0x0c0fe200078e0039 */
[----:B------:R1:W5:Y:S03]  /*01c0*/  @P3 LDG.E.128 R28, [R14.64] ;  /* 0x000000040e1c3981 */ /* 0x000366000c1e1d00 */
[C---:B------:R-:W-:Y:S01]  /*01d0*/  @P4 IMAD.WIDE.U32 R56, R8.reuse, R57, c[0x0][0x1c8] ;  /* 0x0000720008384625 */ /* 0x040fe200078e0039 */
[----:B------:R-:W-:Y:S01]  /*01e0*/  @P4 IADD3 R8, R8, 0x80, RZ ;  /* 0x0000008008084810 */ /* 0x000fe20007ffe0ff */
[----:B------:R2:W5:Y:S04]  /*01f0*/  @P4 LDG.E.128 R32, [R54.64] ;  /* 0x0000000436204981 */ /* 0x000568000c1e1d00 */
[CC--:B------:R-:W-:Y:S01]  /*0200*/  @P5 IMAD.WIDE.U32 R10, R8.reuse, R9.reuse, c[0x0][0x1c8] ;  /* 0x00007200080a5625 */ /* 0x0c0fe200078e0009 */
[----:B0-----:R-:W-:Y:S01]  /*0210*/  LEA.HI R5, R3, UR6, RZ, 0x19 ;  /* 0x0000000603057c11 */ /* 0x001fe2000f8fc8ff */
[----:B------:R0:W5:Y:S02]  /*0220*/  @P4 LDG.E.128 R36, [R56.64] ;  /* 0x0000000438244981 */ /* 0x000164000c1e1d00 */
[----:B------:R-:W-:-:S02]  /*0230*/  @P5 IMAD.WIDE.U32 R8, R8, R9, c[0x0][0x1b0] ;  /* 0x00006c0008085625 */ /* 0x000fc400078e0009 */
[----:B------:R1:W5:Y:S04]  /*0240*/  @P5 LDG.E.128 R40, [R10.64] ;  /* 0x000000040a285981 */ /* 0x000368000c1e1d00 */
[----:B------:R1:W5:Y:S01]  /*0250*/  @P5 LDG.E.128 R44, [R8.64] ;  /* 0x00000004082c5981 */ /* 0x000362000c1e1d00 */
[----:B------:R-:W-:Y:S01]  /*0260*/  ISETP.GE.AND P0, PT, R5, c[0x0][0x164], PT ;  /* 0x0000590005007a0c */ /* 0x000fe20003f06270 */
[----:B------:R-:W-:Y:S01]  /*0270*/  CS2R R48, SRZ ;  /* 0x0000000000307805 */ /* 0x000fe2000001ff00 */
[----:B------:R-:W-:Y:S01]  /*0280*/  CS2R R50, SRZ ;  /* 0x0000000000327805 */ /* 0x000fe2000001ff00 */
[----:B------:R-:W-:Y:S01]  /*0290*/  CS2R R52, SRZ ;  /* 0x0000000000347805 */ /* 0x000fe2000001ff00 */
[----:B--2---:R-:W-:Y:S01]  /*02a0*/  CS2R R54, SRZ ;  /* 0x0000000000367805 */ /* 0x004fe2000001ff00 */
        /* <DEDUP_REMOVED lines=24> */
.L_x_6332:
[----:B------:R-:W-:Y:S02]  /*0430*/  ISETP.NE.U32.AND P0, PT, RZ, c[0x0][0x1c0], PT ;  /* 0x00007000ff007a0c */ /* 0x000fe40003f05070 */
[----:B------:R-:W-:-:S02]  /*0440*/  MOV R118, 0x4 ;  /* 0x0000000400767802 */ /* 0x000fc40000000f00 */
[----:B------:R-:W-:Y:S02]  /*0450*/  ISETP.NE.AND.EX P0, PT, RZ, c[0x0][0x1c4], PT, P0 ;  /* 0x00007100ff007a0c */ /* 0x000fe40003f05300 */
[----:B------:R-:W-:Y:S01]  /*0460*/  SHF.R.S32.HI R8, RZ, 0x1f, R5 ;  /* 0x0000001fff087819 */ /* 0x000fe20000011405 */
[----:B------:R-:W-:-:S04]  /*0470*/  IMAD.WIDE R120, R5, R118, c[0x0][0x1a0] ;  /* 0x0000680005787625 */ /* 0x000fc800078e0276 */
[C---:B------:R-:W-:Y:S02]  /*0480*/  IMAD.WIDE R118, R5.reuse, R118, c[0x0][0x1a8] ;  /* 0x00006a0005767625 */ /* 0x040fe400078e0276 */
[----:B------:R-:W2:Y:S04]  /*0490*/  LDG.E R120, [R120.64] ;  /* 0x0000000478787981 */ /* 0x000ea8000c1e1900 */
[----:B------:R-:W-:-:S04]  /*04a0*/  @P0 LEA R116, P1, R5, c[0x0][0x1c0], 0x2 ;  /* 0x0000700005740a11 */ /* 0x000fc800078210ff */
[C---:B------:R-:W-:Y:S02]  /*04b0*/  @P0 LEA.HI.X R117, R5.reuse, c[0x0][0x1c4], R8, 0x2, P1 ;  /* 0x0000710005750a11 */ /* 0x040fe400008f1408 */
[----:B-----5:R1:W5:Y:S01]  /*04c0*/  LDG.E R8, [R118.64] ;  /* 0x0000000476087981 */ /* 0x020362000c1e1900 */
        /* <DEDUP_REMOVED lines=16> */
[----:B-1----:R-:W-:Y:S01]  /*05d0*/  HFMA2.MMA R120, -RZ, RZ, 0, 9.5367431640625e-07 ;  /* 0x00000010ff787435 */ /* 0x002fe200000001ff */
        /* <DEDUP_REMOVED lines=25> */
[----:B0-----:R-:W-:Y:S01]  /*0770*/  FMUL.FTZ R150, R8, R147 ;  /* 0x0000009308967220 */ /* 0x001fe20000410000 */
        /* <DEDUP_REMOVED lines=13> */
.L_x_6315:
[----:B-1----:R-:W-:Y:S05]  /*0850*/  BSYNC B0 ;  /* 0x0000000000007941 */ /* 0x002fea0003800000 */
.L_x_6314:
[----:B------:R-:W-:Y:S01]  /*0860*/  BSSY B0, `(.L_x_6316) ;  /* 0x000002a000007945 */ /* 0x000fe20003800000 */
[----:B------:R-:W-:Y:S05]  /*0870*/  @!P3 BRA `(.L_x_6317) ;  /* 0x000002800000b947 */ /* 0x000fea0003800000 */
[C---:B------:R-:W-:Y:S02]  /*0880*/  LEA R120, P0, R147.reuse, c[0x0][0x188], 0x4 ;  /* 0x0000620093787a11 */ /* 0x040fe400078020ff */
[----:B------:R-:W-:Y:S02]  /*0890*/  MOV R116, 0x10 ;  /* 0x0000001000747802 */ /* 0x000fe40000000f00 */
[----:B------:R-:W-:-:S02]  /*08a0*/  LEA.HI.X R121, R147, c[0x0][0x18c], RZ, 0x4, P0 ;  /* 0x0000630093797a11 */ /* 0x000fc400000f24ff */
        /* <DEDUP_REMOVED lines=14> */
[----:B------:R-:W-:Y:S02]  /*0990*/  FADD.FTZ R69, R69, R117 ;  /* 0x0000007545457221 */ /* 0x000fe40000010000 */
[----:B------:R-:W-:Y:S02]  /*09a0*/  FFMA.FTZ R53, R117, R11, R53 ;  /* 0x0000000b75357223 */ /* 0x000fe40000010035 */
[----:B------:R-:W-:Y:S02]  /*09b0*/  FMUL.FTZ R128, R25, R117 ;  /* 0x0000007519807220 */ /* 0x000fe40000410000 */
        /* <DEDUP_REMOVED lines=20> */
.L_x_6317:
[----:B0-----:R-:W-:Y:S05]  /*0b00*/  BSYNC B0 ;  /* 0x0000000000007941 */ /* 0x001fea0003800000 */
.L_x_6316:
        /* <DEDUP_REMOVED lines=42> */
.L_x_6319:
[----:B0-----:R-:W-:Y:S05]  /*0db0*/  BSYNC B0 ;  /* 0x0000000000007941 */ /* 0x001fea0003800000 */
.L_x_6318:
        /* <DEDUP_REMOVED lines=17> */
[----:B------:R-:W-:Y:S02]  /*0ed0*/  FMUL.FTZ R0, R8, R133 ;  /* 0x0000008508007220 */ /* 0x000fe40000410000 */
[----:B------:R-:W-:-:S02]  /*0ee0*/  FADD.FTZ R147, -R142, R122 ;  /* 0x0000007a8e937221 */ /* 0x000fc40000010100 */
[----:B------:R-:W-:Y:S02]  /*0ef0*/  FMUL.FTZ R133, R45, R117 ;  /* 0x000000752d857220 */ /* 0x000fe40000410000 */
[----:B------:R-:W-:Y:S02]  /*0f00*/  FADD.FTZ R154, R154, R125 ;  /* 0x0000007d9a9a7221 */ /* 0x000fe40000010000 */
[----:B------:R-:W-:Y:S02]  /*0f10*/  FFMA.FTZ R149, R2, R125, R149 ;  /* 0x0000007d02957223 */ /* 0x000fe40000010095 */
[----:B------:R-:W-:Y:S02]  /*0f20*/  FADD.FTZ R77, R77, R117 ;  /* 0x000000754d4d7221 */ /* 0x000fe40000010000 */
[----:B------:R-:W-:Y:S02]  /*0f30*/  FFMA.FTZ R61, R117, R0, R61 ;  /* 0x00000000753d7223 */ /* 0x000fe4000001003d */
[----:B------:R-:W-:-:S02]  /*0f40*/  FADD.FTZ R123, -R142, R123 ;  /* 0x0000007b8e7b7221 */ /* 0x000fc40000010100 */
[----:B0-----:R-:W-:Y:S02]  /*0f50*/  FMUL.FTZ R131, R8, R147 ;  /* 0x0000009308837220 */ /* 0x001fe40000410000 */
        /* <DEDUP_REMOVED lines=15> */
.L_x_6321:
[----:B------:R-:W-:Y:S05]  /*1050*/  BSYNC B0 ;  /* 0x0000000000007941 */ /* 0x000fea0003800000 */
.L_x_6320:
[----:B------:R-:W-:Y:S02]  /*1060*/  LOP3.LUT R147, R143, 0x7fffffc, RZ, 0xc0, !PT ;  /* 0x07fffffc8f937812 */ /* 0x000fe400078ec0ff */
[----:B------:R-:W-:Y:S02]  /*1070*/  LOP3.LUT P0, RZ, R3, 0x1f, RZ, 0xc0, !PT ;  /* 0x0000001f03ff7812 */ /* 0x000fe4000780c0ff */
[----:B------:R-:W-:Y:S01]  /*1080*/  @!P1 IADD3 R147, R147, 0x4, RZ ;  /* 0x0000000493939810 */ /* 0x000fe20007ffe0ff */
[----:B------:R-:W-:Y:S08]  /*1090*/  BRA.DIV ~URZ, `(.L_x_6322) ;  /* 0x000011e27f007947 */ /* 0x000ff0000b800000 */
[----:B------:R0:W1:Y:S02]  /*10a0*/  SHFL.DOWN PT, R119, R154, 0x10, 0x1f ;  /* 0x0a001f009a777f89 */ /* 0x00006400000e0000 */
.L_x_6333:
        /* <DEDUP_REMOVED lines=18> */
.L_x_6334:
        /* <DEDUP_REMOVED lines=69> */
.L_x_6325:
[----:B0-----:R-:W-:Y:S05]  /*1620*/  BSYNC B0 ;  /* 0x0000000000007941 */ /* 0x001fea0003800000 */
.L_x_6324:
        /* <DEDUP_REMOVED lines=30> */
[----:B------:R-:W-:Y:S01]  /*1810*/  SEL R113, R120, R113, P0 ;  /* 0x0000007178717207 */ /* 0x000fe20000000000 */
[CC--:B------:R-:W-:Y:S01]  /*1820*/  FMUL.FTZ R160, R122.reuse, R7.reuse ;  /* 0x000000077aa07220 */ /* 0x0c0fe20000410000 */
[C---:B------:R-:W-:Y:S01]  /*1830*/  SEL R114, R147.reuse, R114, P0 ;  /* 0x0000007293727207 */ /* 0x040fe20000000000 */
[----:B------:R-:W-:Y:S01]  /*1840*/  FMUL.FTZ R147, R147, R7 ;  /* 0x0000000793937220 */ /* 0x000fe20000410000 */
[----:B------:R-:W-:Y:S01]  /*1850*/  SEL R115, R122, R115, P0 ;  /* 0x000000737a737207 */ /* 0x000fe20000000000 */
        /* <DEDUP_REMOVED lines=15> */
.L_x_6327:
[----:B0-----:R-:W-:Y:S05]  /*1950*/  BSYNC B0 ;  /* 0x0000000000007941 */ /* 0x001fea0003800000 */
.L_x_6326:
        /* <DEDUP_REMOVED lines=50> */
.L_x_6329:
[----:B0-----:R-:W-:Y:S05]  /*1c80*/  BSYNC B0 ;  /* 0x0000000000007941 */ /* 0x001fea0003800000 */
.L_x_6328:
        /* <DEDUP_REMOVED lines=36> */
[C---:B------:R-:W-:Y:S01]  /*1ed0*/  LEA R8, P1, R9.reuse, c[0x0][0x248], 0x4 ;  /* 0x0000920009087a11 */ /* 0x040fe200078220ff */
[----:B------:R-:W-:Y:S01]  /*1ee0*/  FMUL.FTZ R122, R42, R147 ;  /* 0x000000932a7a7220 */ /* 0x000fe20000410000 */
[----:B------:R-:W-:Y:S01]  /*1ef0*/  @P6 LEA.HI.X R143, R9, c[0x0][0x25c], RZ, 0x4, P0 ;  /* 0x00009700098f6a11 */ /* 0x000fe200000f24ff */
        /* <DEDUP_REMOVED lines=10> */
.L_x_6331:
[----:B0-----:R-:W-:Y:S05]  /*1fa0*/  BSYNC B0 ;  /* 0x0000000000007941 */ /* 0x001fea0003800000 */
.L_x_6330:
[----:B------:R-:W-:Y:S02]  /*1fb0*/  IADD3 R5, R5, c[0x0][0x160], RZ ;  /* 0x0000580005057a10 */ /* 0x000fe40007ffe0ff */
[----:B------:R-:W-:Y:S02]  /*1fc0*/  LOP3.LUT P1, RZ, R6, 0xff, RZ, 0xc0, !PT ;  /* 0x000000ff06ff7812 */ /* 0x000fe4000782c0ff */
[----:B------:R-:W-:Y:S02]  /*1fd0*/  ISETP.GE.AND P0, PT, R5, c[0x0][0x164], PT ;  /* 0x0000590005007a0c */ /* 0x000fe40003f06270 */
[----:B------:R-:W-:-:S11]  /*1fe0*/  SEL R6, RZ, 0x1, P1 ;  /* 0x00000001ff067807 */ /* 0x000fd60000800000 */
[----:B-----5:R-:W-:Y:S01]  /*1ff0*/  @P0 CALL.REL.NOINC `(.L_x_6313) ;  /* 0x0000001000000944 */ /* 0x020fe20003c00000 */
[----:B------:R-:W-:Y:S05]  /*2000*/  BRA `(.L_x_6332) ;  /* 0xffffe42000007947 */ /* 0x000fea000383ffff */
.L_x_6313:
[----:B-1----:R-:W0:Y:S01]  /*2010*/  S2UR UR6, SR_CTAID.X ;  /* 0x00000000000679c3 */ /* 0x002e220000002500 */
[----:B------:R-:W0:Y:S01]  /*2020*/  S2R R2, SR_TID.X ;  /* 0x0000000000027919 */ /* 0x000e220000002100 */
[----:B------:R-:W-:Y:S02]  /*2030*/  @P2 MOV R7, 0x10 ;  /* 0x0000001000072802 */ /* 0x000fe40000000f00 */
[----:B------:R-:W-:Y:S02]  /*2040*/  @P3 MOV R13, 0x10 ;  /* 0x00000010000d3802 */ /* 0x000fe40000000f00 */
[----:B-----5:R-:W-:Y:S02]  /*2050*/  @P4 MOV R19, 0x10 ;  /* 0x0000001000134802 */ /* 0x020fe40000000f00 */
        /* <DEDUP_REMOVED lines=34> */
.L_x_6322:
[----:B------:R-:W-:Y:S01]  /*2280*/  HFMA2.MMA R151, -RZ, RZ, 0, 9.5367431640625e-07 ;  /* 0x00000010ff977435 */ /* 0x000fe200000001ff */
[----:B------:R-:W-:-:S02]  /*2290*/  MOV R120, R154 ;  /* 0x0000009a00787202 */ /* 0x000fc40000000f00 */
[----:B------:R-:W-:Y:S02]  /*22a0*/  MOV R122, 0x1f ;  /* 0x0000001f007a7802 */ /* 0x000fe40000000f00 */
[----:B------:R-:W-:Y:S02]  /*22b0*/  MOV R153, 0xffffffff ;  /* 0xffffffff00997802 */ /* 0x000fe40000000f00 */
[----:B------:R-:W-:Y:S02]  /*22c0*/  MOV R116, 0x22e0 ;  /* 0x000022e000747802 */ /* 0x000fe40000000f00 */
[----:B-----5:R-:W-:Y:S05]  /*22d0*/  CALL.REL.NOINC `($__internal_184_$__cuda_sm70_shflsync_down_p) ;  /* 0x0000046000007944 */ /* 0x020fea0003c00000 */
[----:B-1----:R-:W-:Y:S01]  /*22e0*/  MOV R119, R120 ;  /* 0x0000007800777202 */ /* 0x002fe20000000f00 */
[----:B0-----:R-:W-:Y:S05]  /*22f0*/  BRA `(.L_x_6333) ;  /* 0xffffedb000007947 */ /* 0x001fea000383ffff */
.L_x_6323:
[----:B------:R-:W-:Y:S01]  /*2300*/  HFMA2.MMA R151, -RZ, RZ, 0, 9.5367431640625e-07 ;  /* 0x00000010ff977435 */ /* 0x000fe200000001ff */
[----:B------:R-:W-:Y:S02]  /*2310*/  MOV R120, R149 ;  /* 0x0000009500787202 */ /* 0x000fe40000000f00 */
[----:B------:R-:W-:Y:S02]  /*2320*/  MOV R122, 0x1f ;  /* 0x0000001f007a7802 */ /* 0x000fe40000000f00 */
[----:B------:R-:W-:-:S02]  /*2330*/  MOV R153, 0xffffffff ;  /* 0xffffffff00997802 */ /* 0x000fc40000000f00 */
[----:B------:R-:W-:Y:S02]  /*2340*/  MOV R116, 0x2360 ;  /* 0x0000236000747802 */ /* 0x000fe40000000f00 */
[----:B01---5:R-:W-:Y:S05]  /*2350*/  CALL.REL.NOINC `($__internal_184_$__cuda_sm70_shflsync_down_p) ;  /* 0x000003e000007944 */ /* 0x023fea0003c00000 */
[----:B------:R-:W-:Y:S01]  /*2360*/  FADD.FTZ R119, R119, R154 ;  /* 0x0000009a77777221 */ /* 0x000fe20000010000 */
[----:B0-----:R-:W-:Y:S01]  /*2370*/  HFMA2.MMA R151, -RZ, RZ, 0, 4.76837158203125e-07 ;  /* 0x00000008ff977435 */ /* 0x001fe200000001ff */
[----:B-1----:R-:W-:Y:S01]  /*2380*/  FADD.FTZ R149, R149, R120 ;  /* 0x0000007895957221 */ /* 0x002fe20000010000 */
[----:B------:R-:W-:Y:S02]  /*2390*/  MOV R122, 0x1f ;  /* 0x0000001f007a7802 */ /* 0x000fe40000000f00 */
[----:B------:R-:W-:Y:S02]  /*23a0*/  MOV R153, 0xffffffff ;  /* 0xffffffff00997802 */ /* 0x000fe40000000f00 */
[----:B------:R-:W-:Y:S02]  /*23b0*/  MOV R120, R119 ;  /* 0x0000007700787202 */ /* 0x000fe40000000f00 */
[----:B------:R-:W-:Y:S02]  /*23c0*/  MOV R116, 0x23e0 ;  /* 0x000023e000747802 */ /* 0x000fe40000000f00 */
[----:B------:R-:W-:Y:S05]  /*23d0*/  CALL.REL.NOINC `($__internal_184_$__cuda_sm70_shflsync_down_p) ;  /* 0x0000036000007944 */ /* 0x000fea0003c00000 */
[----:B0-----:R-:W-:Y:S01]  /*23e0*/  HFMA2.MMA R151, -RZ, RZ, 0, 4.76837158203125e-07 ;  /* 0x00000008ff977435 */ /* 0x001fe200000001ff */
[----:B-1----:R-:W-:-:S02]  /*23f0*/  MOV R118, R120 ;  /* 0x0000007800767202 */ /* 0x002fc40000000f00 */
[----:B------:R-:W-:Y:S02]  /*2400*/  MOV R120, R149 ;  /* 0x0000009500787202 */ /* 0x000fe40000000f00 */
[----:B------:R-:W-:Y:S02]  /*2410*/  MOV R122, 0x1f ;  /* 0x0000001f007a7802 */ /* 0x000fe40000000f00 */
[----:B------:R-:W-:Y:S02]  /*2420*/  MOV R153, 0xffffffff ;  /* 0xffffffff00997802 */ /* 0x000fe40000000f00 */
[----:B------:R-:W-:Y:S02]  /*2430*/  MOV R116, 0x2450 ;  /* 0x0000245000747802 */ /* 0x000fe40000000f00 */
[----:B------:R-:W-:Y:S05]  /*2440*/  CALL.REL.NOINC `($__internal_184_$__cuda_sm70_shflsync_down_p) ;  /* 0x000002f000007944 */ /* 0x000fea0003c00000 */
[----:B------:R-:W-:Y:S01]  /*2450*/  FADD.FTZ R119, R118, R119 ;  /* 0x0000007776777221 */ /* 0x000fe20000010000 */
[----:B0-----:R-:W-:Y:S01]  /*2460*/  HFMA2.MMA R151, -RZ, RZ, 0, 2.384185791015625e-07 ;  /* 0x00000004ff977435 */ /* 0x001fe200000001ff */
[----:B-1----:R-:W-:Y:S01]  /*2470*/  FADD.FTZ R149, R149, R120 ;  /* 0x0000007895957221 */ /* 0x002fe20000010000 */
[----:B------:R-:W-:Y:S02]  /*2480*/  MOV R122, 0x1f ;  /* 0x0000001f007a7802 */ /* 0x000fe40000000f00 */
[----:B------:R-:W-:-:S02]  /*2490*/  MOV R153, 0xffffffff ;  /* 0xffffffff00997802 */ /* 0x000fc40000000f00 */
[----:B------:R-:W-:Y:S02]  /*24a0*/  MOV R120, R119 ;  /* 0x0000007700787202 */ /* 0x000fe40000000f00 */
[----:B------:R-:W-:Y:S02]  /*24b0*/  MOV R116, 0x24d0 ;  /* 0x000024d000747802 */ /* 0x000fe40000000f00 */
[----:B------:R-:W-:Y:S05]  /*24c0*/  CALL.REL.NOINC `($__internal_184_$__cuda_sm70_shflsync_down_p) ;  /* 0x0000027000007944 */ /* 0x000fea0003c00000 */
[----:B0-----:R-:W-:Y:S01]  /*24d0*/  HFMA2.MMA R151, -RZ, RZ, 0, 2.384185791015625e-07 ;  /* 0x00000004ff977435 */ /* 0x001fe200000001ff */
[----:B-1----:R-:W-:Y:S02]  /*24e0*/  MOV R118, R120 ;  /* 0x0000007800767202 */ /* 0x002fe40000000f00 */
[----:B------:R-:W-:Y:S02]  /*24f0*/  MOV R120, R149 ;  /* 0x0000009500787202 */ /* 0x000fe40000000f00 */
[----:B------:R-:W-:Y:S02]  /*2500*/  MOV R122, 0x1f ;  /* 0x0000001f007a7802 */ /* 0x000fe40000000f00 */
[----:B------:R-:W-:Y:S02]  /*2510*/  MOV R153, 0xffffffff ;  /* 0xffffffff00997802 */ /* 0x000fe40000000f00 */
[----:B------:R-:W-:-:S02]  /*2520*/  MOV R116, 0x2540 ;  /* 0x0000254000747802 */ /* 0x000fc40000000f00 */
[----:B------:R-:W-:Y:S05]  /*2530*/  CALL.REL.NOINC `($__internal_184_$__cuda_sm70_shflsync_down_p) ;  /* 0x0000020000007944 */ /* 0x000fea0003c00000 */
[----:B------:R-:W-:Y:S01]  /*2540*/  FADD.FTZ R119, R118, R119 ;  /* 0x0000007776777221 */ /* 0x000fe20000010000 */
[----:B0-----:R-:W-:Y:S01]  /*2550*/  HFMA2.MMA R151, -RZ, RZ, 0, 1.1920928955078125e-07 ;  /* 0x00000002ff977435 */ /* 0x001fe200000001ff */
[----:B-1----:R-:W-:Y:S01]  /*2560*/  FADD.FTZ R123, R149, R120 ;  /* 0x00000078957b7221 */ /* 0x002fe20000010000 */
[----:B------:R-:W-:-:S02]  /*2570*/  MOV R122, 0x1f ;  /* 0x0000001f007a7802 */ /* 0x000fc40000000f00 */
[----:B------:R-:W-:Y:S02]  /*2580*/  MOV R153, 0xffffffff ;  /* 0xffffffff00997802 */ /* 0x000fe40000000f00 */
[----:B------:R-:W-:Y:S02]  /*2590*/  MOV R120, R119 ;  /* 0x0000007700787202 */ /* 0x000fe40000000f00 */
[----:B------:R-:W-:Y:S02]  /*25a0*/  MOV R116, 0x25c0 ;  /* 0x000025c000747802 */ /* 0x000fe40000000f00 */
[----:B------:R-:W-:Y:S05]  /*25b0*/  CALL.REL.NOINC `($__internal_184_$__cuda_sm70_shflsync_down_p) ;  /* 0x0000018000007944 */ /* 0x000fea0003c00000 */
[----:B0-----:R-:W-:Y:S01]  /*25c0*/  HFMA2.MMA R151, -RZ, RZ, 0, 1.1920928955078125e-07 ;  /* 0x00000002ff977435 */ /* 0x001fe200000001ff */
[----:B-1----:R-:W-:Y:S02]  /*25d0*/  MOV R118, R120 ;  /* 0x0000007800767202 */ /* 0x002fe40000000f00 */
[----:B------:R-:W-:Y:S02]  /*25e0*/  MOV R120, R123 ;  /* 0x0000007b00787202 */ /* 0x000fe40000000f00 */
[----:B------:R-:W-:Y:S02]  /*25f0*/  MOV R122, 0x1f ;  /* 0x0000001f007a7802 */ /* 0x000fe40000000f00 */
[----:B------:R-:W-:-:S02]  /*2600*/  MOV R153, 0xffffffff ;  /* 0xffffffff00997802 */ /* 0x000fc40000000f00 */
[----:B------:R-:W-:Y:S02]  /*2610*/  MOV R116, 0x2630 ;  /* 0x0000263000747802 */ /* 0x000fe40000000f00 */
[----:B------:R-:W-:Y:S05]  /*2620*/  CALL.REL.NOINC `($__internal_184_$__cuda_sm70_shflsync_down_p) ;  /* 0x0000011000007944 */ /* 0x000fea0003c00000 */
[----:B------:R-:W-:Y:S01]  /*2630*/  FADD.FTZ R121, R118, R119 ;  /* 0x0000007776797221 */ /* 0x000fe20000010000 */
[----:B0-----:R-:W-:Y:S01]  /*2640*/  HFMA2.MMA R151, -RZ, RZ, 0, 5.9604644775390625e-08 ;  /* 0x00000001ff977435 */ /* 0x001fe200000001ff */
[----:B-1----:R-:W-:Y:S01]  /*2650*/  FADD.FTZ R123, R123, R120 ;  /* 0x000000787b7b7221 */ /* 0x002fe20000010000 */
[----:B------:R-:W-:Y:S02]  /*2660*/  MOV R122, 0x1f ;  /* 0x0000001f007a7802 */ /* 0x000fe40000000f00 */
[----:B------:R-:W-:Y:S02]  /*2670*/  MOV R153, 0xffffffff ;  /* 0xffffffff00997802 */ /* 0x000fe40000000f00 */
[----:B------:R-:W-:Y:S02]  /*2680*/  MOV R120, R121 ;  /* 0x0000007900787202 */ /* 0x000fe40000000f00 */
[----:B------:R-:W-:Y:S02]  /*2690*/  MOV R116, 0x26b0 ;  /* 0x000026b000747802 */ /* 0x000fe40000000f00 */
[----:B------:R-:W-:Y:S05]  /*26a0*/  CALL.REL.NOINC `($__internal_184_$__cuda_sm70_shflsync_down_p) ;  /* 0x0000009000007944 */ /* 0x000fea0003c00000 */
[----:B0-----:R-:W-:Y:S01]  /*26b0*/  HFMA2.MMA R151, -RZ, RZ, 0, 5.9604644775390625e-08 ;  /* 0x00000001ff977435 */ /* 0x001fe200000001ff */
[----:B-1----:R-:W-:-:S02]  /*26c0*/  MOV R142, R120 ;  /* 0x00000078008e7202 */ /* 0x002fc40000000f00 */
[----:B------:R-:W-:Y:S02]  /*26d0*/  MOV R120, R123 ;  /* 0x0000007b00787202 */ /* 0x000fe40000000f00 */
[----:B------:R-:W-:Y:S02]  /*26e0*/  MOV R122, 0x1f ;  /* 0x0000001f007a7802 */ /* 0x000fe40000000f00 */
[----:B------:R-:W-:Y:S02]  /*26f0*/  MOV R153, 0xffffffff ;  /* 0xffffffff00997802 */ /* 0x000fe40000000f00 */
[----:B------:R-:W-:Y:S02]  /*2700*/  MOV R116, 0x2720 ;  /* 0x0000272000747802 */ /* 0x000fe40000000f00 */
[----:B------:R-:W-:Y:S05]  /*2710*/  CALL.REL.NOINC `($__internal_184_$__cuda_sm70_shflsync_down_p) ;  /* 0x0000002000007944 */ /* 0x000fea0003c00000 */
[----:B-1----:R-:W-:Y:S01]  /*2720*/  MOV R116, R120 ;  /* 0x0000007800747202 */ /* 0x002fe20000000f00 */
[----:B0-----:R-:W-:Y:S05]  /*2730*/  BRA `(.L_x_6334) ;  /* 0xffffea9000007947 */ /* 0x001fea000383ffff */
        .weak           $__internal_184_$__cuda_sm70_shflsync_down_p
        .type           $__internal_184_$__cuda_sm70_shflsync_down_p,@function
        .size           $__internal_184_$__cuda_sm70_shflsync_down_p,(.L_x_6986 - $__internal_184_$__cuda_sm70_shflsync_down_p)
$__internal_184_$__cuda_sm70_shflsync_down_p:
[----:B------:R-:W-:Y:S01]  /*2740*/  HFMA2.MMA R117, -RZ, RZ, 0, 0 ;  /* 0x00000000ff757435 */ /* 0x000fe200000001ff */
[----:B------:R-:W-:Y:S04]  /*2750*/  WARPSYNC R153 ;  /* 0x0000009900007348 */ /* 0x000fe80003800000 */
[----:B------:R0:W1:Y:S01]  /*2760*/  SHFL.DOWN PT, R120, R120, R151, R122 ;  /* 0x0800009778787389 */ /* 0x00006200000e007a */
[----:B------:R-:W-:Y:S05]  /*2770*/  RET.REL.NODEC R116 `(_ZN10layer_norm13ln_bwd_kernelINS_13Kernel_traitsIfffffjLj2048ELj1ELj1ELj4ELj16ENS_18Kernel_traits_baseILj2048EfffffjLj128EEEEELb0ELb1ELb0ELb0EEEvNS_9BwdParamsE) ;  /* 0xffffd88074007950 */ /* 0x000fea0003c3ffff */
.L_x_6335:
        /* <DEDUP_REMOVED lines=16> */
.L_x_6986:


//--------------------- .text._ZN10layer_norm13ln_bwd_kernelINS_13Kernel_traitsIfffffjLj2048ELj1ELj1ELj4ELj16ENS_18Kernel_traits_baseILj2048EfffffjLj128EEEEELb0ELb1ELb0ELb1EEEvNS_9BwdParamsE --------------------------
	.section	.text._ZN10layer_norm13ln_bwd_kernelINS_13Kernel_traitsIfffffjLj2048ELj1ELj1ELj4ELj16ENS_18Kernel_traits_baseILj2048EfffffjLj128EEEEELb0ELb1ELb0ELb1EEEvNS_9BwdParamsE,"ax",@progbits
	.sectioninfo	@"SHI_REGISTERS=167"
	.align	128
        .global         _ZN10layer_norm13ln_bwd_kernelINS_13Kernel_traitsIfffffjLj2048ELj1ELj1ELj4ELj16ENS_18Kernel_traits_baseILj2048EfffffjLj128EEEEELb0ELb1ELb0ELb1EEEvNS_9BwdParamsE
        .type           _ZN10layer_norm13ln_bwd_kernelINS_13Kernel_traitsIfffffjLj2048ELj1ELj1ELj4ELj16ENS_18Kernel_traits_baseILj2048EfffffjLj128EEEEELb0ELb1ELb0ELb1EEEvNS_9BwdParamsE,@function
        .size           _ZN10layer_norm13ln_bwd_kernelINS_13Kernel_traitsIfffffjLj2048ELj1ELj1ELj4ELj16ENS_18Kernel_traits_baseILj2048EfffffjLj128EEEEELb0ELb1ELb0ELb1EEEvNS_9BwdParamsE,(.L_x_6987 - _ZN10layer_norm13ln_bwd_kernelINS_13Kernel_traitsIfffffjLj2048ELj1ELj1ELj4ELj16ENS_18Kernel_traits_baseILj2048EfffffjLj128EEEEELb0ELb1ELb0ELb1EEEvNS_9BwdParamsE)
        .other          _ZN10layer_norm13ln_bwd_kernelINS_13Kernel_traitsIfffffjLj2048ELj1ELj1ELj4ELj16ENS_18Kernel_traits_baseILj2048EfffffjLj128EEEEELb0ELb1ELb0ELb1EEEvNS_9BwdParamsE,@"STO_CUDA_ENTRY STV_DEFAULT"
_ZN10layer_norm13ln_bwd_kernelINS_13Kernel_traitsIfffffjLj2048ELj1ELj1ELj4ELj16ENS_18Kernel_traits_baseILj2048EfffffjLj128EEEEELb0ELb1ELb0ELb1EEEvNS_9BwdParamsE:
.text._ZN10layer_norm13ln_bwd_kernelINS_13Kernel_traitsIfffffjLj2048ELj1ELj1ELj4ELj16ENS_18Kernel_traits_baseILj2048EfffffjLj128EEEEELb0ELb1ELb0ELb1EEEvNS_9BwdParamsE:
        /* <DEDUP_REMOVED lines=35> */
.L_x_6336:
[----:B------:R-:W-:Y:S01]  /*0230*/  HFMA2.MMA R4, -RZ, RZ, 0, 9.5367431640625e-07 ;  /* 0x00000010ff047435 */ /* 0x000fe200000001ff */
        /* <DEDUP_REMOVED lines=14> */
[----:B------:R-:W-:Y:S01]  /*0320*/  MOV R0, RZ ;  /* 0x000000ff00007202 */ /* 0x000fe20000000f00 */
[----:B------:R-:W-:Y:S01]  /*0330*/  CS2R R6, SRZ ;  /* 0x0000000000067805 */ /* 0x000fe2000001ff00 */
[----:B------:R-:W-:Y:S01]  /*0340*/  CS2R R8, SRZ ;  /* 0x0000000000087805 */ /* 0x000fe2000001ff00 */
        /* <DEDUP_REMOVED lines=23> */
.L_x_6341:
[----:B------:R-:W-:Y:S01]  /*04c0*/  IMAD R72, R137, c[0x0][0x168], RZ ;  /* 0x00005a0089487a24 */ /* 0x000fe200078e02ff */
[----:B------:R-:W-:-:S04]  /*04d0*/  MOV R100, 0x4 ;  /* 0x0000000400647802 */ /* 0x000fc80000000f00 */
[----:B------:R-:W-:Y:S01]  /*04e0*/  SHF.R.S32.HI R73, RZ, 0x1f, R72 ;  /* 0x0000001fff497819 */ /* 0x000fe20000011448 */
[----:B------:R-:W-:-:S03]  /*04f0*/  IMAD.WIDE R74, R137, R100, c[0x0][0x1a0] ;  /* 0x00006800894a7625 */ /* 0x000fc600078e0264 */
[----:B------:R-:W-:Y:S02]  /*0500*/  LEA.HI R154, R73, R72, RZ, 0x2 ;  /* 0x00000048499a7211 */ /* 0x000fe400078f10ff */
[----:B------:R-:W-:Y:S01]  /*0510*/  MOV R102, 0x10 ;  /* 0x0000001000667802 */ /* 0x000fe20000000f00 */
[----:B------:R0:W2:Y:S01]  /*0520*/  LDG.E R158, [R74.64] ;  /* 0x000000044a9e7981 */ /* 0x0000a2000c1e1900 */
[----:B------:R-:W-:-:S04]  /*0530*/  LEA.HI.SX32 R154, R154, R119, 0x1e ;  /* 0x000000779a9a7211 */ /* 0x000fc800078ff2ff */
[C---:B------:R-:W-:Y:S02]  /*0540*/  IADD3 R153, R154.reuse, 0x100, RZ ;  /* 0x000001009a997810 */ /* 0x040fe40007ffe0ff */
[C---:B------:R-:W-:Y:S02]  /*0550*/  SHF.L.U32 R149, R154.reuse, 0x4, RZ ;  /* 0x000000049a957819 */ /* 0x040fe400000006ff */
[----:B------:R-:W-:Y:S02]  /*0560*/  SHF.L.U32 R145, R153, 0x4, RZ ;  /* 0x0000000499917819 */ /* 0x000fe400000006ff */
[----:B------:R-:W-:Y:S02]  /*0570*/  SHF.R.U32.HI R148, RZ, 0x1c, R154 ;  /* 0x0000001cff947819 */ /* 0x000fe4000001169a */
[----:B------:R-:W-:Y:S02]  /*0580*/  IADD3 R72, P0, R149, c[0x0][0x188], RZ ;  /* 0x0000620095487a10 */ /* 0x000fe40007f1e0ff */
[----:B------:R-:W-:-:S02]  /*0590*/  IADD3 R152, R154, 0x80, RZ ;  /* 0x000000809a987810 */ /* 0x000fc40007ffe0ff */
[----:B------:R-:W-:Y:S02]  /*05a0*/  SHF.R.U32.HI R144, RZ, 0x1c, R153 ;  /* 0x0000001cff907819 */ /* 0x000fe40000011699 */
[----:B------:R-:W-:Y:S02]  /*05b0*/  IADD3 R80, P1, R145, c[0x0][0x188], RZ ;  /* 0x0000620091507a10 */ /* 0x000fe40007f3e0ff */
[----:B------:R-:W-:Y:S02]  /*05c0*/  IADD3.X R73, R148, c[0x0][0x18c], RZ, P0, !PT ;  /* 0x0000630094497a10 */ /* 0x000fe400007fe4ff */
[----:B------:R-:W-:Y:S02]  /*05d0*/  SHF.L.U32 R147, R152, 0x4, RZ ;  /* 0x0000000498937819 */ /* 0x000fe400000006ff */
[----:B------:R-:W-:Y:S02]  /*05e0*/  IADD3.X R81, R144, c[0x0][0x18c], RZ, P1, !PT ;  /* 0x0000630090517a10 */ /* 0x000fe40000ffe4ff */
[C---:B------:R-:W-:Y:S01]  /*05f0*/  IADD3 R159, R154.reuse, 0x180, RZ ;  /* 0x000001809a9f7810 */ /* 0x040fe20007ffe0ff */
[----:B------:R-:W-:Y:S01]  /*0600*/  IMAD.WIDE R100, R137, R100, c[0x0][0x1a8] ;  /* 0x00006a0089647625 */ /* 0x000fe200078e0264 */
[----:B------:R-:W-:Y:S01]  /*0610*/  SHF.R.U32.HI R146, RZ, 0x1c, R152 ;  /* 0x0000001cff927819 */ /* 0x000fe20000011698 */
[----:B0-----:R-:W3:Y:S01]  /*0620*/  LDG.E.128 R72, [R72.64] ;  /* 0x0000000448487981 */ /* 0x001ee2000c1e1d00 */
[----:B------:R-:W-:Y:S01]  /*0630*/  IADD3 R76, P0, R147, c[0x0][0x188], RZ ;  /* 0x00006200934c7a10 */ /* 0x000fe20007f1e0ff */
[----:B------:R-:W-:Y:S01]  /*0640*/  IMAD.WIDE.U32 R88, R154, R102, c[0x0][0x208] ;  /* 0x000082009a587625 */ /* 0x000fe200078e0066 */
[----:B------:R-:W-:Y:S01]  /*0650*/  SHF.L.U32 R140, R159, 0x4, RZ ;  /* 0x000000049f8c7819 */ /* 0x000fe200000006ff */
[----:B------:R-:W4:Y:S01]  /*0660*/  LDG.E.128 R80, [R80.64] ;  /* 0x0000000450507981 */ /* 0x000f22000c1e1d00 */
[----:B------:R-:W-:-:S02]  /*0670*/  IADD3.X R77, R146, c[0x0][0x18c], RZ, P0, !PT ;  /* 0x00006300924d7a10 */ /* 0x000fc400007fe4ff */
[----:B------:R-:W-:Y:S01]  /*0680*/  SHF.R.U32.HI R138, RZ, 0x1c, R159 ;  /* 0x0000001cff8a7819 */ /* 0x000fe2000001169f */
[----:B------:R0:W4:Y:S01]  /*0690*/  LDG.E R141, [R100.64] ;  /* 0x00000004648d7981 */ /* 0x000122000c1e1900 */
[----:B------:R-:W-:-:S03]  /*06a0*/  IADD3 R84, P0, R140, c[0x0][0x188], RZ ;  /* 0x000062008c547a10 */ /* 0x000fc60007f1e0ff */
[----:B------:R-:W4:Y:S01]  /*06b0*/  LDG.E.128 R88, [R88.64] ;  /* 0x0000000458587981 */ /* 0x000f22000c1e1d00 */
[----:B------:R-:W-:Y:S01]  /*06c0*/  IADD3.X R85, R138, c[0x0][0x18c], RZ, P0, !PT ;  /* 0x000063008a557a10 */ /* 0x000fe200007fe4ff */
[-C--:B------:R-:W-:Y:S02]  /*06d0*/  IMAD.WIDE.U32 R92, R152, R102.reuse, c[0x0][0x208] ;  /* 0x00008200985c7625 */ /* 0x080fe400078e0066 */
[----:B------:R-:W4:Y:S04]  /*06e0*/  LDG.E.128 R76, [R76.64] ;  /* 0x000000044c4c7981 */ /* 0x000f28000c1e1d00 */
[----:B------:R-:W4:Y:S04]  /*06f0*/  LDG.E.128 R84, [R84.64] ;  /* 0x0000000454547981 */ /* 0x000f28000c1e1d00 */
[----:B------:R-:W4:Y:S01]  /*0700*/  LDG.E.128 R92, [R92.64] ;  /* 0x000000045c5c7981 */ /* 0x000f22000c1e1d00 */
[----:B------:R-:W-:-:S06]  /*0710*/  IMAD.WIDE.U32 R96, R153, R102, c[0x0][0x208] ;  /* 0x0000820099607625 */ /* 0x000fcc00078e0066 */
[----:B------:R-:W4:Y:S01]  /*0720*/  LDG.E.128 R96, [R96.64] ;  /* 0x0000000460607981 */ /* 0x000f22000c1e1d00 */
[----:B0-----:R-:W-:-:S06]  /*0730*/  IMAD.WIDE.U32 R100, R159, R102, c[0x0][0x208] ;  /* 0x000082009f647625 */ /* 0x001fcc00078e0066 */
[----:B------:R-:W4:Y:S01]  /*0740*/  LDG.E.128 R100, [R100.64] ;  /* 0x0000000464647981 */ /* 0x000f22000c1e1d00 */
[----:B------:R-:W-:-:S04]  /*0750*/  ISETP.NE.U32.AND P1, PT, RZ, c[0x0][0x1c0], PT ;  /* 0x00007000ff007a0c */ /* 0x000fc80003f25070 */
[----:B------:R-:W-:Y:S02]  /*0760*/  ISETP.NE.AND.EX P1, PT, RZ, c[0x0][0x1c4], PT, P1 ;  /* 0x00007100ff007a0c */ /* 0x000fe40003f25310 */
[----:B------:R-:W-:Y:S02]  /*0770*/  ISETP.NE.U32.AND P0, PT, RZ, c[0x0][0x218], PT ;  /* 0x00008600ff007a0c */ /* 0x000fe40003f05070 */
[----:B------:R-:W-:Y:S02]  /*0780*/  SHF.R.S32.HI R142, RZ, 0x1f, R137 ;  /* 0x0000001fff8e7819 */ /* 0x000fe40000011489 */
[----:B------:R-:W-:-:S07]  /*0790*/  ISETP.NE.AND.EX P0, PT, RZ, c[0x0][0x21c], PT, P0 ;  /* 0x00008700ff007a0c */ /* 0x000fce0003f05300 */
[----:B------:R-:W-:-:S04]  /*07a0*/  @P1 LEA R150, P2, R137, c[0x0][0x1c0], 0x2 ;  /* 0x0000700089961a11 */ /* 0x000fc800078410ff */
[----:B------:R-:W-:Y:S02]  /*07b0*/  @P1 LEA.HI.X R151, R137, c[0x0][0x1c4], R142, 0x2, P2 ;  /* 0x0000710089971a11 */ /* 0x000fe400010f148e */
[----:B------:R-:W-:-:S06]  /*07c0*/  MOV R142, 0x3f800000 ;  /* 0x3f800000008e7802 */ /* 0x000fcc0000000f00 */
[----:B-----5:R0:W5:Y:S01]  /*07d0*/  @P1 LDG.E R142, [R150.64] ;  /* 0x00000004968e1981 */ /* 0x020162000c1e1900 */
[----:B------:R-:W-:-:S04]  /*07e0*/  @P0 LEA R156, P1, R154, c[0x0][0x218], 0x4 ;  /* 0x000086009a9c0a11 */ /* 0x000fc800078220ff */
[----:B------:R-:W-:Y:S02]  /*07f0*/  @P0 LEA.HI.X R157, R154, c[0x0][0x21c], RZ, 0x4, P1 ;  /* 0x000087009a9d0a11 */ /* 0x000fe400008f24ff */
[C---:B------:R-:W-:Y:S01]  /*0800*/  @P0 LEA R154, P1, R152.reuse, c[0x0][0x218], 0x4 ;  /* 0x00008600989a0a11 */ /* 0x040fe200078220ff */
[----:B------:R-:W-:Y:S02]  /*0810*/  ULDC.U8 UR6, c[0x0][0x1f0] ;  /* 0x00007c0000067ab9 */ /* 0x000fe40000000000 */
[----:B------:R2:W5:Y:S01]  /*0820*/  @P0 LDG.E.128 R52, [R156.64] ;  /* 0x000000049c340981 */ /* 0x000562000c1e1d00 */
[----:B------:R-:W-:Y:S02]  /*0830*/  @P0 LEA.HI.X R155, R152, c[0x0][0x21c], RZ, 0x4, P1 ;  /* 0x00008700989b0a11 */ /* 0x000fe400008f24ff */
[----:B------:R-:W-:-:S03]  /*0840*/  @P0 LEA R152, P1, R153, c[0x0][0x218], 0x4 ;  /* 0x0000860099980a11 */ /* 0x000fc600078220ff */
[----:B------:R1:W5:Y:S01]  /*0850*/  @P0 LDG.E.128 R56, [R154.64] ;  /* 0x000000049a380981 */ /* 0x000362000c1e1d00 */
[----:B------:R-:W-:Y:S02]  /*0860*/  @P0 LEA.HI.X R153, R153, c[0x0][0x21c], RZ, 0x4, P1 ;  /* 0x0000870099990a11 */ /* 0x000fe400008f24ff */
[----:B0-----:R-:W-:-:S03]  /*0870*/  @P0 LEA R150, P1, R159, c[0x0][0x218], 0x4 ;  /* 0x000086009f960a11 */ /* 0x001fc600078220ff */
[----:B------:R0:W5:Y:S01]  /*0880*/  @P0 LDG.E.128 R60, [R152.64] ;  /* 0x00000004983c0981 */ /* 0x000162000c1e1d00 */
[----:B------:R-:W-:-:S05]  /*0890*/  @P0 LEA.HI.X R151, R159, c[0x0][0x21c], RZ, 0x4, P1 ;  /* 0x000087009f970a11 */ /* 0x000fca00008f24ff */
[----:B------:R0:W5:Y:S01]  /*08a0*/  @P0 LDG.E.128 R64, [R150.64] ;  /* 0x0000000496400981 */ /* 0x000162000c1e1d00 */
[----:B------:R-:W-:-:S04]  /*08b0*/  ISETP.NE.AND P0, PT, RZ, UR6, PT ;  /* 0x00000006ff007c0c */ /* 0x000fc8000bf05270 */
[----:B--2---:R-:W-:-:S05]  /*08c0*/  FSEL R157, R158, RZ, !P0 ;  /* 0x000000ff9e9d7208 */ /* 0x004fca0004000000 */
[C---:B---3--:R-:W-:Y:S02]  /*08d0*/  FADD.FTZ R160, -R157.reuse, R72 ;  /* 0x000000489da07221 */ /* 0x048fe40000010100 */
[C---:B------:R-:W-:Y:S02]  /*08e0*/  FADD.FTZ R158, -R157.reuse, R74 ;  /* 0x0000004a9d9e7221 */ /* 0x040fe40000010100 */
[C---:B----4-:R-:W-:Y:S02]  /*08f0*/  FADD.FTZ R164, -R157.reuse, R80 ;  /* 0x000000509da47221 */ /* 0x050fe40000010100 */
[----:B------:R-:W-:Y:S02]  /*0900*/  FADD.FTZ R80, -R157, R83 ;  /* 0x000000539d507221 */ /* 0x000fe40000010100 */
[C---:B------:R-:W-:Y:S02]  /*0910*/  FMUL.FTZ R83, R141.reuse, R160 ;  /* 0x000000a08d537220 */ /* 0x040fe40000410000 */
[----:B------:R-:W-:-:S02]  /*0920*/  FMUL.FTZ R158, R141, R158 ;  /* 0x0000009e8d9e7220 */ /* 0x000fc40000410000 */
[C---:B------:R-:W-:Y:S02]  /*0930*/  FADD.FTZ R73, -R157.reuse, R73 ;  /* 0x000000499d497221 */ /* 0x040fe40000010100 */
[----:B------:R-:W-:Y:S02]  /*0940*/  FMUL.FTZ R160, R48, R88 ;  /* 0x0000005830a07220 */ /* 0x000fe40000410000 */
[----:B0-----:R-:W-:Y:S02]  /*0950*/  FADD.FTZ R152, -R157, R82 ;  /* 0x000000529d987221 */ /* 0x001fe40000010100 */
[C---:B------:R-:W-:Y:S02]  /*0960*/  FADD.FTZ R127, R90.reuse, R127 ;  /* 0x0000007f5a7f7221 */ /* 0x040fe40000010000 */
[----:B------:R-:W-:Y:S02]  /*0970*/  FFMA.FTZ R129, R90, R158, R129 ;  /* 0x0000009e5a817223 */ /* 0x000fe40000010081 */
[----:B------:R-:W-:-:S02]  /*0980*/  FMUL.FTZ R163, R50, R90 ;  /* 0x0000005a32a37220 */ /* 0x000fc40000410000 */
[----:B------:R-:W-:Y:S02]  /*0990*/  FMUL.FTZ R82, R141, R73 ;  /* 0x000000498d527220 */ /* 0x000fe40000410000 */
[----:B------:R-:W-:Y:S02]  /*09a0*/  FMUL.FTZ R161, R49, R89 ;  /* 0x0000005931a17220 */ /* 0x000fe40000410000 */
[----:B------:R-:W-:Y:S02]  /*09b0*/  FADD.FTZ R90, RZ, R160 ;  /* 0x000000a0ff5a7221 */ /* 0x000fe40000010000 */
[----:B------:R-:W-:Y:S02]  /*09c0*/  FFMA.FTZ R73, R83, R160, RZ ;  /* 0x000000a053497223 */ /* 0x000fe400000100ff */
[C---:B------:R-:W-:Y:S02]  /*09d0*/  FADD.FTZ R75, -R157.reuse, R75 ;  /* 0x0000004b9d4b7221 */ /* 0x040fe40000010100 */
[----:B------:R-:W-:-:S02]  /*09e0*/  FADD.FTZ R162, -R157, R76 ;  /* 0x0000004c9da27221 */ /* 0x000fc40000010100 */
[----:B------:R-:W-:Y:S02]  /*09f0*/  FADD.FTZ R90, R90, R161 ;  /* 0x000000a15a5a7221 */ /* 0x000fe40000010000 */
[C---:B------:R-:W-:Y:S02]  /*0a00*/  FADD.FTZ R156, -R157.reuse, R78 ;  /* 0x0000004e9d9c7221 */ /* 0x040fe40000010100 */
[----:B------:R-:W-:Y:S02]  /*0a10*/  FFMA.FTZ R73, R82, R161, R73 ;  /* 0x000000a152497223 */ /* 0x000fe40000010049 */
[----:B------:R-:W-:Y:S02]  /*0a20*/  FADD.FTZ R78, -R157, R84 ;  /* 0x000000549d4e7221 */ /* 0x000fe40000010100 */
[C---:B------:R-:W-:Y:S02]  /*0a30*/  FMUL.FTZ R159, R141.reuse, R75 ;  /* 0x0000004b8d9f7220 */ /* 0x040fe40000410000 */
[----:B------:R-:W-:-:S02]  /*0a40*/  FMUL.FTZ R84, R141, R162 ;  /* 0x000000a28d547220 */ /* 0x000fc40000410000 */
[----:B------:R-:W-:Y:S02]  /*0a50*/  FMUL.FTZ R162, R51, R91 ;  /* 0x0000005b33a27220 */ /* 0x000fe40000410000 */
[----:B------:R-:W-:Y:S02]  /*0a60*/  FADD.FTZ R75, R90, R163 ;  /* 0x000000a35a4b7221 */ /* 0x000fe40000010000 */
[----:B------:R-:W-:Y:S02]  /*0a70*/  FFMA.FTZ R73, R158, R163, R73 ;  /* 0x000000a39e497223 */ /* 0x000fe40000010049 */
[----:B------:R-:W-:Y:S02]  /*0a80*/  FADD.FTZ R72, -R157, R87 ;  /* 0x000000579d487221 */ /* 0x000fe40000010100 */
[C---:B------:R-:W-:Y:S02]  /*0a90*/  FADD.FTZ R123, R92.reuse, R123 ;  /* 0x0000007b5c7b7221 */ /* 0x040fe40000010000 */
[----:B------:R-:W-:-:S02]  /*0aa0*/  FFMA.FTZ R125, R92, R84, R125 ;  /* 0x000000545c7d7223 */ /* 0x000fc4000001007d */
[----:B------:R-:W-:Y:S02]  /*0ab0*/  FMUL.FTZ R87, R44, R92 ;  /* 0x0000005c2c577220 */ /* 0x000fe40000410000 */
[----:B------:R-:W-:Y:S02]  /*0ac0*/  FADD.FTZ R92, R75, R162 ;  /* 0x000000a24b5c7221 */ /* 0x000fe40000010000 */
[----:B------:R-:W-:Y:S02]  /*0ad0*/  FADD.FTZ R77, -R157, R77 ;  /* 0x0000004d9d4d7221 */ /* 0x000fe40000010100 */
[----:B------:R-:W-:Y:S02]  /*0ae0*/  FFMA.FTZ R75, R159, R162, R73 ;  /* 0x000000a29f4b7223 */ /* 0x000fe40000010049 */
[C---:B------:R-:W-:Y:S02]  /*0af0*/  FADD.FTZ R74, -R157.reuse, R86 ;  /* 0x000000569d4a7221 */ /* 0x040fe40000010100 */
[----:B------:R-:W-:-:S02]  /*0b00*/  FADD.FTZ R76, -R157, R85 ;  /* 0x000000559d4c7221 */ /* 0x000fc40000010100 */
[C---:B------:R-:W-:Y:S02]  /*0b10*/  FMUL.FTZ R86, R141.reuse, R156 ;  /* 0x0000009c8d567220 */ /* 0x040fe40000410000 */
[----:B------:R-:W-:Y:S02]  /*0b20*/  FMUL.FTZ R85, R141, R77 ;  /* 0x0000004d8d557220 */ /* 0x000fe40000410000 */
[----:B------:R-:W-:Y:S02]  /*0b30*/  FMUL.FTZ R156, R45, R93 ;  /* 0x0000005d2d9c7220 */ /* 0x000fe40000410000 */
[----:B------:R-:W-:Y:S02]  /*0b40*/  FADD.FTZ R73, R92, R87 ;  /* 0x000000575c497221 */ /* 0x000fe40000010000 */
[----:B------:R-:W-:Y:S02]  /*0b50*/  FFMA.FTZ R75, R84, R87, R75 ;  /* 0x00000057544b7223 */ /* 0x000fe4000001004b */
[----:B------:R-:W-:-:S02]  /*0b60*/  FMUL.FTZ R151, R141, R80 ;  /* 0x000000508d977220 */ /* 0x000fc40000410000 */
[----:B-1----:R-:W-:Y:S02]  /*0b70*/  FADD.FTZ R154, -R157, R79 ;  /* 0x0000004f9d9a7221 */ /* 0x002fe40000010100 */
        /* <DEDUP_REMOVED lines=8> */
[C---:B------:R-:W-:Y:S02]  /*0c00*/  FADD.FTZ R131, R88.reuse, R131 ;  /* 0x0000008358837221 */ /* 0x040fe40000010000 */
        /* <DEDUP_REMOVED lines=20> */
[----:B------:R-:W-:Y:S02]  /*0d50*/  FMUL.FTZ R152, R43, R99 ;  /* 0x000000632b987220 */ /* 0x000fe40000410000 */
[----:B------:R-:W-:Y:S02]  /*0d60*/  FADD.FTZ R73, R76, R153 ;  /* 0x000000994c497221 */ /* 0x000fe40000010000 */
[----:B------:R-:W-:Y:S02]  /*0d70*/  FFMA.FTZ R75, R90, R153, R75 ;  /* 0x000000995a4b7223 */ /* 0x000fe4000001004b */
[C---:B------:R-:W-:Y:S02]  /*0d80*/  FADD.FTZ R19, R94.reuse, R19 ;  /* 0x000000135e137221 */ /* 0x040fe40000010000 */
        /* <DEDUP_REMOVED lines=20> */
[----:B------:R-:W-:Y:S01]  /*0ed0*/  FFMA.FTZ R72, R93, R96, R72 ;  /* 0x000000605d487223 */ /* 0x000fe20000010048 */
[----:B------:R-:W-:Y:S01]  /*0ee0*/  LOP3.LUT P0, RZ, R143, 0xff, RZ, 0xc0, !PT ;  /* 0x000000ff8fff7812 */ /* 0x000fe2000780c0ff */
[C---:B------:R-:W-:Y:S02]  /*0ef0*/  FADD.FTZ R15, R98.reuse, R15 ;  /* 0x0000000f620f7221 */ /* 0x040fe40000010000 */
[----:B------:R-:W-:Y:S02]  /*0f00*/  FFMA.FTZ R109, R98, R90, R109 ;  /* 0x0000005a626d7223 */ /* 0x000fe4000001006d */
[----:B------:R-:W-:Y:S02]  /*0f10*/  FMUL.FTZ R98, R39, R103 ;  /* 0x0000006727627220 */ /* 0x000fe40000410000 */
[----:B------:R-:W-:Y:S02]  /*0f20*/  FADD.FTZ R73, R74, R99 ;  /* 0x000000634a497221 */ /* 0x000fe40000010000 */
[----:B------:R-:W-:-:S02]  /*0f30*/  FFMA.FTZ R72, R94, R99, R72 ;  /* 0x000000635e487223 */ /* 0x000fc40000010048 */
[C---:B------:R-:W-:Y:S02]  /*0f40*/  FADD.FTZ R14, R101.reuse, R14 ;  /* 0x0000000e650e7221 */ /* 0x040fe40000010000 */
[----:B------:R-:W-:Y:S01]  /*0f50*/  FFMA.FTZ R108, R101, R93, R108 ;  /* 0x0000005d656c7223 */ /* 0x000fe2000001006c */
[----:B------:R-:W-:Y:S01]  /*0f60*/  SEL R101, R136, R139, !P0 ;  /* 0x0000008b88657207 */ /* 0x000fe20004000000 */
[C---:B------:R-:W-:Y:S02]  /*0f70*/  FADD.FTZ R13, R100.reuse, R13 ;  /* 0x0000000d640d7221 */ /* 0x040fe40000010000 */
[----:B------:R-:W-:Y:S02]  /*0f80*/  FFMA.FTZ R107, R100, R92, R107 ;  /* 0x0000005c646b7223 */ /* 0x000fe4000001006b */
[C---:B------:R-:W-:Y:S02]  /*0f90*/  FADD.FTZ R11, R102.reuse, R11 ;  /* 0x0000000b660b7221 */ /* 0x040fe40000010000 */
[----:B------:R-:W-:-:S02]  /*0fa0*/  FFMA.FTZ R105, R102, R94, R105 ;  /* 0x0000005e66697223 */ /* 0x000fc40000010069 */
[C---:B------:R-:W-:Y:S02]  /*0fb0*/  FADD.FTZ R12, R103.reuse, R12 ;  /* 0x0000000c670c7221 */ /* 0x040fe40000010000 */
[----:B------:R-:W-:Y:S02]  /*0fc0*/  FFMA.FTZ R106, R103, R97, R106 ;  /* 0x00000061676a7223 */ /* 0x000fe4000001006a */
[----:B------:R-:W-:Y:S02]  /*0fd0*/  FADD.FTZ R81, R73, R98 ;  /* 0x0000006249517221 */ /* 0x000fe40000010000 */
[----:B------:R-:W-:Y:S01]  /*0fe0*/  FFMA.FTZ R79, R97, R98, R72 ;  /* 0x00000062614f7223 */ /* 0x000fe20000010048 */
[----:B------:R-:W-:Y:S05]  /*0ff0*/  BRA.DIV ~URZ, `(.L_x_6338) ;  /* 0x000011f27f007947 */ /* 0x000fea000b800000 */
[----:B------:R0:W1:Y:S02]  /*1000*/  SHFL.DOWN PT, R78, R81, 0x10, 0x1f ;  /* 0x0a001f00514e7f89 */ /* 0x00006400000e0000 */
.L_x_6342:
        /* <DEDUP_REMOVED lines=18> */
.L_x_6343:
[----:B------:R-:W-:Y:S01]  /*1130*/  LOP3.LUT P0, RZ, R133, 0x1f, RZ, 0xc0, !PT ;  /* 0x0000001f85ff7812 */ /* 0x000fe2000780c0ff */
[----:B01----:R-:W-:Y:S01]  /*1140*/  FADD.FTZ R80, R81, R80 ;  /* 0x0000005051507221 */ /* 0x003fe20000010000 */
[----:B------:R-:W-:Y:S01]  /*1150*/  ULDC.U8 UR6, c[0x0][0x1f0] ;  /* 0x00007c0000067ab9 */ /* 0x000fe20000000000 */
[----:B--2---:R-:W-:Y:S01]  /*1160*/  FADD.FTZ R81, R72, R79 ;  /* 0x0000004f48517221 */ /* 0x004fe20000010000 */
        /* <DEDUP_REMOVED lines=32> */
[----:B------:R-:W-:Y:S02]  /*1370*/  FADD.FTZ R158, R163, -R158 ;  /* 0x8000009ea39e7221 */ /* 0x000fe40000010000 */
[----:B------:R-:W-:Y:S01]  /*1380*/  FADD.FTZ R162, R162, -R159 ;  /* 0x8000009fa2a27221 */ /* 0x000fe20000010000 */
[----:B------:R-:W-:Y:S01]  /*1390*/  @P0 IADD3 R160, P4, R149, c[0x0][0x258], RZ ;  /* 0x0000960095a00a10 */ /* 0x000fe20007f9e0ff */
[----:B------:R-:W-:-:S02]  /*13a0*/  FMUL.FTZ R81, R141, R74 ;  /* 0x0000004a8d517220 */ /* 0x000fc40000410000 */
[C---:B------:R-:W-:Y:S01]  /*13b0*/  FMUL.FTZ R82, R141.reuse, R82 ;  /* 0x000000528d527220 */ /* 0x040fe20000410000 */
[----:B------:R-:W-:Y:S01]  /*13c0*/  @P0 IADD3.X R161, R148, c[0x0][0x25c], RZ, P4, !PT ;  /* 0x0000970094a10a10 */ /* 0x000fe200027fe4ff */
[C---:B------:R-:W-:Y:S02]  /*13d0*/  FMUL.FTZ R103, R141.reuse, R158 ;  /* 0x0000009e8d677220 */ /* 0x040fe40000410000 */
[----:B------:R-:W-:Y:S01]  /*13e0*/  FMUL.FTZ R102, R141, R162 ;  /* 0x000000a28d667220 */ /* 0x000fe20000410000 */
[----:B------:R-:W-:Y:S01]  /*13f0*/  IADD3 R158, P3, R149, c[0x0][0x248], RZ ;  /* 0x00009200959e7a10 */ /* 0x000fe20007f7e0ff */
[----:B-----5:R-:W-:Y:S01]  /*1400*/  @P1 FADD.FTZ R81, R52, R81 ;  /* 0x0000005134511221 */ /* 0x020fe20000010000 */
[----:B------:R-:W2:Y:S01]  /*1410*/  LDG.E.128 R72, [R72.64] ;  /* 0x0000000448487981 */ /* 0x000ea2000c1e1d00 */
[----:B------:R-:W-:Y:S02]  /*1420*/  @P1 FADD.FTZ R82, R53, R82 ;  /* 0x0000005235521221 */ /* 0x000fe40000010000 */
[----:B------:R-:W-:Y:S01]  /*1430*/  @P1 FADD.FTZ R103, R54, R103 ;  /* 0x0000006736671221 */ /* 0x000fe20000010000 */
[----:B------:R-:W-:Y:S01]  /*1440*/  SEL R76, R81, R68, P2 ;  /* 0x00000044514c7207 */ /* 0x000fe20001000000 */
[----:B------:R-:W-:Y:S01]  /*1450*/  @P1 FADD.FTZ R102, R55, R102 ;  /* 0x0000006637661221 */ /* 0x000fe20000010000 */
[----:B------:R-:W-:Y:S01]  /*1460*/  SEL R77, R82, R69, P2 ;  /* 0x00000045524d7207 */ /* 0x000fe20001000000 */
[----:B------:R-:W-:Y:S01]  /*1470*/  FMUL.FTZ R149, R81, R142 ;  /* 0x0000008e51957220 */ /* 0x000fe20000410000 */
[C---:B------:R-:W-:Y:S01]  /*1480*/  SEL R78, R103.reuse, R70, P2 ;  /* 0x00000046674e7207 */ /* 0x040fe20001000000 */
[-C--:B------:R-:W-:Y:S01]  /*1490*/  FMUL.FTZ R103, R103, R142.reuse ;  /* 0x0000008e67677220 */ /* 0x080fe20000410000 */
[C---:B------:R-:W-:Y:S01]  /*14a0*/  SEL R79, R102.reuse, R71, P2 ;  /* 0x00000047664f7207 */ /* 0x040fe20001000000 */
[-C--:B------:R-:W-:Y:S01]  /*14b0*/  FMUL.FTZ R102, R102, R142.reuse ;  /* 0x0000008e66667220 */ /* 0x080fe20000410000 */
[----:B------:R-:W-:Y:S01]  /*14c0*/  IADD3.X R159, R148, c[0x0][0x24c], RZ, P3, !PT ;  /* 0x00009300949f7a10 */ /* 0x000fe20001ffe4ff */
[----:B------:R-:W-:-:S02]  /*14d0*/  FMUL.FTZ R148, R82, R142 ;  /* 0x0000008e52947220 */ /* 0x000fc40000410000 */
[-CC-:B------:R-:W-:Y:S02]  /*14e0*/  FFMA.FTZ R84, R84, R101.reuse, R100.reuse ;  /* 0x0000006554547223 */ /* 0x180fe40000010064 */
[-CC-:B------:R-:W-:Y:S01]  /*14f0*/  FFMA.FTZ R85, R85, R101.reuse, R100.reuse ;  /* 0x0000006555557223 */ /* 0x180fe20000010064 */
[----:B------:R0:W-:Y:S01]  /*1500*/  @P0 STG.E.128 [R160.64], R76 ;  /* 0x0000004ca0000986 */ /* 0x0001e2000c101d04 */
[-CC-:B------:R-:W-:Y:S02]  /*1510*/  FFMA.FTZ R86, R86, R101.reuse, R100.reuse ;  /* 0x0000006556567223 */ /* 0x180fe40000010064 */
[----:B------:R-:W-:Y:S02]  /*1520*/  FFMA.FTZ R154, R154, R101, R100 ;  /* 0x000000659a9a7223 */ /* 0x000fe40000010064 */
[----:B------:R-:W-:Y:S02]  /*1530*/  FMUL.FTZ R80, R32, R149 ;  /* 0x0000009520507220 */ /* 0x000fe40000410000 */
[----:B------:R-:W-:-:S02]  /*1540*/  FMUL.FTZ R81, R33, R148 ;  /* 0x0000009421517220 */ /* 0x000fc40000410000 */
[----:B------:R-:W-:Y:S02]  /*1550*/  FMUL.FTZ R82, R34, R103 ;  /* 0x0000006722527220 */ /* 0x000fe40000410000 */
[----:B------:R-:W-:Y:S02]  /*1560*/  FMUL.FTZ R83, R35, R102 ;  /* 0x0000006623537220 */ /* 0x000fe40000410000 */
[----:B------:R-:W-:Y:S02]  /*1570*/  FADD.FTZ R84, R87, -R84 ;  /* 0x8000005457547221 */ /* 0x000fe40000010000 */
[----:B------:R-:W-:Y:S01]  /*1580*/  FADD.FTZ R156, R156, -R85 ;  /* 0x800000559c9c7221 */ /* 0x000fe20000010000 */
[----:B0-----:R-:W-:Y:S01]  /*1590*/  IADD3 R76, P3, R147, c[0x0][0x170], RZ ;  /* 0x00005c00934c7a10 */ /* 0x001fe20007f7e0ff */
[----:B------:R-:W-:Y:S02]  /*15a0*/  FADD.FTZ R86, R155, -R86 ;  /* 0x800000569b567221 */ /* 0x000fe40000010000 */
[----:B------:R-:W-:Y:S01]  /*15b0*/  FADD.FTZ R78, R157, -R154 ;  /* 0x8000009a9d4e7221 */ /* 0x000fe20000010000 */
[----:B------:R0:W-:Y:S01]  /*15c0*/  STG.E.128 [R158.64], R80 ;  /* 0x000000509e007986 */ /* 0x0001e2000c101d04 */
[----:B------:R-:W-:Y:S01]  /*15d0*/  IADD3.X R77, R146, c[0x0][0x174], RZ, P3, !PT ;  /* 0x00005d00924d7a10 */ /* 0x000fe20001ffe4ff */
[----:B------:R-:W-:-:S02]  /*15e0*/  FMUL.FTZ R155, R141, R84 ;  /* 0x000000548d9b7220 */ /* 0x000fc40000410000 */
[C---:B------:R-:W-:Y:S02]  /*15f0*/  FMUL.FTZ R154, R141.reuse, R156 ;  /* 0x0000009c8d9a7220 */ /* 0x040fe40000410000 */
[C---:B------:R-:W-:Y:S02]  /*1600*/  FMUL.FTZ R85, R141.reuse, R86 ;  /* 0x000000568d557220 */ /* 0x040fe40000410000 */
[----:B------:R-:W-:Y:S02]  /*1610*/  FMUL.FTZ R84, R141, R78 ;  /* 0x0000004e8d547220 */ /* 0x000fe40000410000 */
[----:B------:R-:W-:Y:S01]  /*1620*/  @P1 FADD.FTZ R155, R56, R155 ;  /* 0x0000009b389b1221 */ /* 0x000fe20000010000 */
[----:B------:R-:W3:Y:S01]  /*1630*/  LDG.E.128 R76, [R76.64] ;  /* 0x000000044c4c7981 */ /* 0x000ee2000c1e1d00 */
[----:B------:R-:W-:Y:S01]  /*1640*/  @P1 FADD.FTZ R154, R57, R154 ;  /* 0x0000009a399a1221 */ /* 0x000fe20000010000 */
[----:B0-----:R-:W-:Y:S01]  /*1650*/  @P0 IADD3 R158, P3, R147, c[0x0][0x258], RZ ;  /* 0x00009600939e0a10 */ /* 0x001fe20007f7e0ff */
[----:B------:R-:W-:-:S02]  /*1660*/  @P1 FADD.FTZ R85, R58, R85 ;  /* 0x000000553a551221 */ /* 0x000fc40000010000 */
[----:B------:R-:W-:Y:S01]  /*1670*/  @P1 FADD.FTZ R84, R59, R84 ;  /* 0x000000543b541221 */ /* 0x000fe20000010000 */
[----:B------:R-:W-:Y:S02]  /*1680*/  @P0 IADD3.X R159, R146, c[0x0][0x25c], RZ, P3, !PT ;  /* 0x00009700929f0a10 */ /* 0x000fe40001ffe4ff */
[----:B------:R-:W-:Y:S01]  /*1690*/  IADD3 R156, P3, R147, c[0x0][0x248], RZ ;  /* 0x00009200939c7a10 */ /* 0x000fe20007f7e0ff */
[----:B------:R-:W-:Y:S01]  /*16a0*/  FMUL.FTZ R147, R85, R142 ;  /* 0x0000008e55937220 */ /* 0x000fe20000410000 */
[C---:B------:R-:W-:Y:S01]  /*16b0*/  SEL R80, R155.reuse, R68, P2 ;  /* 0x000000449b507207 */ /* 0x040fe20001000000 */
[-C--:B------:R-:W-:Y:S01]  /*16c0*/  FMUL.FTZ R155, R155, R142.reuse ;  /* 0x0000008e9b9b7220 */ /* 0x080fe20000410000 */
[C---:B------:R-:W-:Y:S01]  /*16d0*/  SEL R81, R154.reuse, R69, P2 ;  /* 0x000000459a517207 */ /* 0x040fe20001000000 */
[-C--:B------:R-:W-:Y:S01]  /*16e0*/  FMUL.FTZ R154, R154, R142.reuse ;  /* 0x0000008e9a9a7220 */ /* 0x080fe20000410000 */
[----:B------:R-:W-:Y:S01]  /*16f0*/  IADD3.X R157, R146, c[0x0][0x24c], RZ, P3, !PT ;  /* 0x00009300929d7a10 */ /* 0x000fe20001ffe4ff */
[----:B------:R-:W-:Y:S01]  /*1700*/  FMUL.FTZ R146, R84, R142 ;  /* 0x0000008e54927220 */ /* 0x000fe20000410000 */
[----:B------:R-:W-:Y:S01]  /*1710*/  SEL R82, R85, R70, P2 ;  /* 0x0000004655527207 */ /* 0x000fe20001000000 */
[--C-:B------:R-:W-:Y:S01]  /*1720*/  FFMA.FTZ R88, R88, R101, R100.reuse ;  /* 0x0000006558587223 */ /* 0x100fe20000010064 */
[----:B------:R-:W-:Y:S01]  /*1730*/  SEL R83, R84, R71, P2 ;  /* 0x0000004754537207 */ /* 0x000fe20001000000 */
[----:B------:R-:W-:-:S02]  /*1740*/  FFMA.FTZ R89, R89, R101, R100 ;  /* 0x0000006559597223 */ /* 0x000fc40000010064 */
[-CC-:B------:R-:W-:Y:S02]  /*1750*/  FFMA.FTZ R90, R90, R101.reuse, R100.reuse ;  /* 0x000000655a5a7223 */ /* 0x180fe40000010064 */
[----:B------:R-:W-:Y:S01]  /*1760*/  FFMA.FTZ R151, R151, R101, R100 ;  /* 0x0000006597977223 */ /* 0x000fe20000010064 */
[----:B------:R0:W-:Y:S01]  /*1770*/  @P0 STG.E.128 [R158.64], R80 ;  /* 0x000000509e000986 */ /* 0x0001e2000c101d04 */
[----:B------:R-:W-:Y:S02]  /*1780*/  FMUL.FTZ R84, R28, R155 ;  /* 0x0000009b1c547220 */ /* 0x000fe40000410000 */
[----:B------:R-:W-:Y:S02]  /*1790*/  FMUL.FTZ R85, R29, R154 ;  /* 0x0000009a1d557220 */ /* 0x000fe40000410000 */
[----:B------:R-:W-:Y:S02]  /*17a0*/  FMUL.FTZ R86, R30, R147 ;  /* 0x000000931e567220 */ /* 0x000fe40000410000 */
[----:B------:R-:W-:-:S02]  /*17b0*/  FMUL.FTZ R87, R31, R146 ;  /* 0x000000921f577220 */ /* 0x000fc40000410000 */
[----:B------:R-:W-:Y:S02]  /*17c0*/  FADD.FTZ R88, R91, -R88 ;  /* 0x800000585b587221 */ /* 0x000fe40000010000 */
[----:B------:R-:W-:Y:S02]  /*17d0*/  FADD.FTZ R90, R153, -R90 ;  /* 0x8000005a995a7221 */ /* 0x000fe40000010000 */
[----:B------:R-:W-:Y:S01]  /*17e0*/  FADD.FTZ R152, R152, -R151 ;  /* 0x8000009798987221 */ /* 0x000fe20000010000 */
[----:B------:R1:W-:Y:S01]  /*17f0*/  STG.E.128 [R156.64], R84 ;  /* 0x000000549c007986 */ /* 0x0003e2000c101d04 */
[----:B0-----:R-:W-:Y:S01]  /*1800*/  FADD.FTZ R82, R150, -R89 ;  /* 0x8000005996527221 */ /* 0x001fe20000010000 */
[----:B------:R-:W-:Y:S01]  /*1810*/  IADD3 R80, P3, R145, c[0x0][0x170], RZ ;  /* 0x00005c0091507a10 */ /* 0x000fe20007f7e0ff */
[C---:B------:R-:W-:Y:S02]  /*1820*/  FMUL.FTZ R89, R141.reuse, R88 ;  /* 0x000000588d597220 */ /* 0x040fe40000410000 */
[----:B------:R-:W-:Y:S01]  /*1830*/  FMUL.FTZ R88, R141, R82 ;  /* 0x000000528d587220 */ /* 0x000fe20000410000 */
[----:B------:R-:W-:Y:S01]  /*1840*/  IADD3.X R81, R144, c[0x0][0x174], RZ, P3, !PT ;  /* 0x00005d0090517a10 */ /* 0x000fe20001ffe4ff */
[----:B------:R-:W-:Y:S01]  /*1850*/  @P1 FADD.FTZ R89, R60, R89 ;  /* 0x000000593c591221 */ /* 0x000fe20000010000 */
[----:B------:R-:W-:Y:S01]  /*1860*/  @P0 IADD3 R150, P3, R145, c[0x0][0x258], RZ ;  /* 0x0000960091960a10 */ /* 0x000fe20007f7e0ff */
[----:B------:R-:W-:-:S02]  /*1870*/  @P1 FADD.FTZ R88, R61, R88 ;  /* 0x000000583d581221 */ /* 0x000fc40000010000 */
[C---:B-1----:R-:W-:Y:S01]  /*1880*/  FMUL.FTZ R157, R141.reuse, R90 ;  /* 0x0000005a8d9d7220 */ /* 0x042fe20000410000 */
[----:B------:R-:W4:Y:S01]  /*1890*/  LDG.E.128 R80, [R80.64] ;  /* 0x0000000450507981 */ /* 0x000f22000c1e1d00 */
[----:B------:R-:W-:Y:S02]  /*18a0*/  FMUL.FTZ R156, R141, R152 ;  /* 0x000000988d9c7220 */ /* 0x000fe40000410000 */
[----:B------:R-:W-:Y:S02]  /*18b0*/  @P1 FADD.FTZ R157, R62, R157 ;  /* 0x0000009d3e9d1221 */ /* 0x000fe40000010000 */
[----:B------:R-:W-:Y:S01]  /*18c0*/  @P1 FADD.FTZ R156, R63, R156 ;  /* 0x0000009c3f9c1221 */ /* 0x000fe20000010000 */
[----:B------:R-:W-:Y:S02]  /*18d0*/  @P0 IADD3.X R151, R144, c[0x0][0x25c], RZ, P3, !PT ;  /* 0x0000970090970a10 */ /* 0x000fe40001ffe4ff */
[----:B------:R-:W-:Y:S02]  /*18e0*/  SEL R84, R89, R68, P2 ;  /* 0x0000004459547207 */ /* 0x000fe40001000000 */
[----:B------:R-:W-:-:S02]  /*18f0*/  SEL R85, R88, R69, P2 ;  /* 0x0000004558557207 */ /* 0x000fc40001000000 */
[----:B------:R-:W-:Y:S02]  /*1900*/  SEL R86, R157, R70, P2 ;  /* 0x000000469d567207 */ /* 0x000fe40001000000 */
[----:B------:R-:W-:Y:S02]  /*1910*/  SEL R87, R156, R71, P2 ;  /* 0x000000479c577207 */ /* 0x000fe40001000000 */
[----:B------:R-:W-:Y:S01]  /*1920*/  IADD3 R152, P3, R145, c[0x0][0x248], RZ ;  /* 0x0000920091987a10 */ /* 0x000fe20007f7e0ff */
[-C--:B------:R-:W-:Y:S02]  /*1930*/  FMUL.FTZ R145, R89, R142.reuse ;  /* 0x0000008e59917220 */ /* 0x080fe40000410000 */
[----:B------:R0:W-:Y:S01]  /*1940*/  @P0 STG.E.128 [R150.64], R84 ;  /* 0x0000005496000986 */ /* 0x0001e2000c101d04 */
[----:B------:R-:W-:Y:S01]  /*1950*/  IADD3.X R153, R144, c[0x0][0x24c], RZ, P3, !PT ;  /* 0x0000930090997a10 */ /* 0x000fe20001ffe4ff */
[-C--:B------:R-:W-:Y:S02]  /*1960*/  FMUL.FTZ R144, R88, R142.reuse ;  /* 0x0000008e58907220 */ /* 0x080fe40000410000 */
[----:B------:R-:W-:-:S02]  /*1970*/  FMUL.FTZ R157, R157, R142 ;  /* 0x0000008e9d9d7220 */ /* 0x000fc40000410000 */
[----:B------:R-:W-:Y:S02]  /*1980*/  FMUL.FTZ R156, R156, R142 ;  /* 0x0000008e9c9c7220 */ /* 0x000fe40000410000 */
[----:B------:R-:W-:Y:S02]  /*1990*/  FMUL.FTZ R88, R24, R145 ;  /* 0x0000009118587220 */ /* 0x000fe40000410000 */
[----:B------:R-:W-:Y:S02]  /*19a0*/  FMUL.FTZ R89, R25, R144 ;  /* 0x0000009019597220 */ /* 0x000fe40000410000 */
[----:B------:R-:W-:Y:S02]  /*19b0*/  FMUL.FTZ R90, R26, R157 ;  /* 0x0000009d1a5a7220 */ /* 0x000fe40000410000 */
[----:B------:R-:W-:Y:S01]  /*19c0*/  FMUL.FTZ R91, R27, R156 ;  /* 0x0000009c1b5b7220 */ /* 0x000fe20000410000 */
[----:B0-----:R-:W-:-:S04]  /*19d0*/  IADD3 R84, P3, R140, c[0x0][0x170], RZ ;  /* 0x00005c008c547a10 */ /* 0x001fc80007f7e0ff */
[----:B------:R-:W-:Y:S01]  /*19e0*/  IADD3.X R85, R138, c[0x0][0x174], RZ, P3, !PT ;  /* 0x00005d008a557a10 */ /* 0x000fe20001ffe4ff */
[----:B------:R0:W-:Y:S05]  /*19f0*/  STG.E.128 [R152.64], R88 ;  /* 0x0000005898007986 */ /* 0x0001ea000c101d04 */
[----:B------:R-:W4:Y:S01]  /*1a00*/  LDG.E.128 R84, [R84.64] ;  /* 0x0000000454547981 */ /* 0x000f22000c1e1d00 */
[-CC-:B------:R-:W-:Y:S02]  /*1a10*/  FFMA.FTZ R93, R93, R101.reuse, R100.reuse ;  /* 0x000000655d5d7223 */ /* 0x180fe40000010064 */
[-CC-:B------:R-:W-:Y:S02]  /*1a20*/  FFMA.FTZ R92, R92, R101.reuse, R100.reuse ;  /* 0x000000655c5c7223 */ /* 0x180fe40000010064 */
[----:B------:R-:W-:-:S02]  /*1a30*/  FFMA.FTZ R94, R94, R101, R100 ;  /* 0x000000655e5e7223 */ /* 0x000fc40000010064 */
[----:B------:R-:W-:Y:S02]  /*1a40*/  FFMA.FTZ R97, R97, R101, R100 ;  /* 0x0000006561617223 */ /* 0x000fe40000010064 */
[----:B------:R-:W-:Y:S02]  /*1a50*/  FADD.FTZ R96, R96, -R93 ;  /* 0x8000005d60607221 */ /* 0x000fe40000010000 */
[----:B------:R-:W-:Y:S02]  /*1a60*/  FADD.FTZ R92, R95, -R92 ;  /* 0x8000005c5f5c7221 */ /* 0x000fe40000010000 */
[----:B------:R-:W-:Y:S02]  /*1a70*/  FADD.FTZ R94, R99, -R94 ;  /* 0x8000005e635e7221 */ /* 0x000fe40000010000 */
[----:B------:R-:W-:Y:S02]  /*1a80*/  FADD.FTZ R98, R98, -R97 ;  /* 0x8000006162627221 */ /* 0x000fe40000010000 */
[----:B------:R-:W-:-:S02]  /*1a90*/  FMUL.FTZ R96, R141, R96 ;  /* 0x000000608d607220 */ /* 0x000fc40000410000 */
[C---:B0-----:R-:W-:Y:S02]  /*1aa0*/  FMUL.FTZ R89, R141.reuse, R92 ;  /* 0x0000005c8d597220 */ /* 0x041fe40000410000 */
[C---:B------:R-:W-:Y:S02]  /*1ab0*/  FMUL.FTZ R91, R141.reuse, R94 ;  /* 0x0000005e8d5b7220 */ /* 0x040fe40000410000 */
[----:B------:R-:W-:Y:S02]  /*1ac0*/  FMUL.FTZ R98, R141, R98 ;  /* 0x000000628d627220 */ /* 0x000fe40000410000 */
[----:B------:R-:W-:Y:S02]  /*1ad0*/  @P1 FADD.FTZ R96, R65, R96 ;  /* 0x0000006041601221 */ /* 0x000fe40000010000 */
[----:B------:R-:W-:Y:S02]  /*1ae0*/  @P1 FADD.FTZ R89, R64, R89 ;  /* 0x0000005940591221 */ /* 0x000fe40000010000 */
[----:B------:R-:W-:-:S02]  /*1af0*/  @P1 FADD.FTZ R91, R66, R91 ;  /* 0x0000005b425b1221 */ /* 0x000fc40000010000 */
[----:B------:R-:W-:Y:S01]  /*1b00*/  @P1 FADD.FTZ R98, R67, R98 ;  /* 0x0000006243621221 */ /* 0x000fe20000010000 */
[C---:B------:R-:W-:Y:S01]  /*1b10*/  SEL R69, R96.reuse, R69, P2 ;  /* 0x0000004560457207 */ /* 0x040fe20001000000 */
[-C--:B------:R-:W-:Y:S02]  /*1b20*/  FMUL.FTZ R93, R89, R142.reuse ;  /* 0x0000008e595d7220 */ /* 0x080fe40000410000 */
        /* <DEDUP_REMOVED lines=8> */
[----:B------:R-:W-:-:S02]  /*1bb0*/  FMUL.FTZ R89, R21, R96 ;  /* 0x0000006015597220 */ /* 0x000fc40000410000 */
        /* <DEDUP_REMOVED lines=29> */
.L_x_6340:
        /* <DEDUP_REMOVED lines=48> */
.L_x_6337:
[----:B------:R-:W0:Y:S01]  /*2090*/  S2UR UR6, SR_CTAID.X ;  /* 0x00000000000679c3 */ /* 0x000e220000002500 */
[----:B------:R-:W0:Y:S01]  /*20a0*/  S2R R0, SR_TID.X ;  /* 0x0000000000007919 */ /* 0x000e220000002100 */
[----:B------:R-:W-:Y:S01]  /*20b0*/  HFMA2.MMA R7, -RZ, RZ, 0, 9.5367431640625e-07 ;  /* 0x00000010ff077435 */ /* 0x000fe200000001ff */
        /* <DEDUP_REMOVED lines=19> */
.L_x_6338:
[----:B------:R-:W-:Y:S01]  /*21f0*/  HFMA2.MMA R76, -RZ, RZ, 0, 9.5367431640625e-07 ;  /* 0x00000010ff4c7435 */ /* 0x000fe200000001ff */
[----:B------:R-:W-:-:S02]  /*2200*/  MOV R77, R81 ;  /* 0x00000051004d7202 */ /* 0x000fc40000000f00 */
[----:B------:R-:W-:Y:S02]  /*2210*/  MOV R75, 0x1f ;  /* 0x0000001f004b7802 */ /* 0x000fe40000000f00 */
[----:B------:R-:W-:Y:S02]  /*2220*/  MOV R74, 0xffffffff ;  /* 0xffffffff004a7802 */ /* 0x000fe40000000f00 */
[----:B------:R-:W-:Y:S02]  /*2230*/  MOV R72, 0x2250 ;  /* 0x0000225000487802 */ /* 0x000fe40000000f00 */
[----:B-----5:R-:W-:Y:S05]  /*2240*/  CALL.REL.NOINC `($__internal_185_$__cuda_sm70_shflsync_down_p) ;  /* 0x0000046000007944 */ /* 0x020fea0003c00000 */
[----:B-1----:R-:W-:Y:S01]  /*2250*/  MOV R78, R74 ;  /* 0x0000004a004e7202 */ /* 0x002fe20000000f00 */
[----:B0-----:R-:W-:Y:S05]  /*2260*/  BRA `(.L_x_6342) ;  /* 0xffffeda000007947 */ /* 0x001fea000383ffff */
.L_x_6339:
[----:B------:R-:W-:Y:S01]  /*2270*/  HFMA2.MMA R76, -RZ, RZ, 0, 9.5367431640625e-07 ;  /* 0x00000010ff4c7435 */ /* 0x000fe200000001ff */
[----:B------:R-:W-:Y:S02]  /*2280*/  MOV R77, R79 ;  /* 0x0000004f004d7202 */ /* 0x000fe40000000f00 */
[----:B------:R-:W-:Y:S02]  /*2290*/  MOV R75, 0x1f ;  /* 0x0000001f004b7802 */ /* 0x000fe40000000f00 */
[----:B------:R-:W-:-:S02]  /*22a0*/  MOV R74, 0xffffffff ;  /* 0xffffffff004a7802 */ /* 0x000fc40000000f00 */
[----:B------:R-:W-:Y:S02]  /*22b0*/  MOV R72, 0x22d0 ;  /* 0x000022d000487802 */ /* 0x000fe40000000f00 */
[----:B01---5:R-:W-:Y:S05]  /*22c0*/  CALL.REL.NOINC `($__internal_185_$__cuda_sm70_shflsync_down_p) ;  /* 0x000003e000007944 */ /* 0x023fea0003c00000 */
[----:B------:R-:W-:Y:S01]  /*22d0*/  FADD.FTZ R81, R81, R78 ;  /* 0x0000004e51517221 */ /* 0x000fe20000010000 */
[----:B0-----:R-:W-:Y:S01]  /*22e0*/  HFMA2.MMA R76, -RZ, RZ, 0, 4.76837158203125e-07 ;  /* 0x00000008ff4c7435 */ /* 0x001fe200000001ff */
[----:B-1----:R-:W-:Y:S01]  /*22f0*/  FADD.FTZ R79, R79, R74 ;  /* 0x0000004a4f4f7221 */ /* 0x002fe20000010000 */
[----:B------:R-:W-:Y:S02]  /*2300*/  MOV R75, 0x1f ;  /* 0x0000001f004b7802 */ /* 0x000fe40000000f00 */
[----:B------:R-:W-:Y:S02]  /*2310*/  MOV R74, 0xffffffff ;  /* 0xffffffff004a7802 */ /* 0x000fe40000000f00 */
[----:B------:R-:W-:Y:S02]  /*2320*/  MOV R77, R81 ;  /* 0x00000051004d7202 */ /* 0x000fe40000000f00 */
[----:B------:R-:W-:Y:S02]  /*2330*/  MOV R72, 0x2350 ;  /* 0x0000235000487802 */ /* 0x000fe40000000f00 */
[----:B------:R-:W-:Y:S05]  /*2340*/  CALL.REL.NOINC `($__internal_185_$__cuda_sm70_shflsync_down_p) ;  /* 0x0000036000007944 */ /* 0x000fea0003c00000 */
[----:B0-----:R-:W-:Y:S01]  /*2350*/  HFMA2.MMA R76, -RZ, RZ, 0, 4.76837158203125e-07 ;  /* 0x00000008ff4c7435 */ /* 0x001fe200000001ff */
[----:B-1----:R-:W-:-:S02]  /*2360*/  MOV R78, R74 ;  /* 0x0000004a004e7202 */ /* 0x002fc40000000f00 */
[----:B------:R-:W-:Y:S02]  /*2370*/  MOV R77, R79 ;  /* 0x0000004f004d7202 */ /* 0x000fe40000000f00 */
[----:B------:R-:W-:Y:S02]  /*2380*/  MOV R75, 0x1f ;  /* 0x0000001f004b7802 */ /* 0x000fe40000000f00 */
[----:B------:R-:W-:Y:S02]  /*2390*/  MOV R74, 0xffffffff ;  /* 0xffffffff004a7802 */ /* 0x000fe40000000f00 */
[----:B------:R-:W-:Y:S02]  /*23a0*/  MOV R72, 0x23c0 ;  /* 0x000023c000487802 */ /* 0x000fe40000000f00 */
[----:B------:R-:W-:Y:S05]  /*23b0*/  CALL.REL.NOINC `($__internal_185_$__cuda_sm70_shflsync_down_p) ;  /* 0x000002f000007944 */ /* 0x000fea0003c00000 */
[----:B------:R-:W-:Y:S01]  /*23c0*/  FADD.FTZ R81, R78, R81 ;  /* 0x000000514e517221 */ /* 0x000fe20000010000 */
[----:B0-----:R-:W-:Y:S01]  /*23d0*/  HFMA2.MMA R76, -RZ, RZ, 0, 2.384185791015625e-07 ;  /* 0x00000004ff4c7435 */ /* 0x001fe200000001ff */
[----:B-1----:R-:W-:Y:S01]  /*23e0*/  FADD.FTZ R79, R79, R74 ;  /* 0x0000004a4f4f7221 */ /* 0x002fe20000010000 */
[----:B------:R-:W-:Y:S02]  /*23f0*/  MOV R75, 0x1f ;  /* 0x0000001f004b7802 */ /* 0x000fe40000000f00 */
[----:B------:R-:W-:-:S02]  /*2400*/  MOV R74, 0xffffffff ;  /* 0xffffffff004a7802 */ /* 0x000fc40000000f00 */
[----:B------:R-:W-:Y:S02]  /*2410*/  MOV R77, R81 ;  /* 0x00000051004d7202 */ /* 0x000fe40000000f00 */
[----:B------:R-:W-:Y:S02]  /*2420*/  MOV R72, 0x2440 ;  /* 0x0000244000487802 */ /* 0x000fe40000000f00 */
[----:B------:R-:W-:Y:S05]  /*2430*/  CALL.REL.NOINC `($__internal_185_$__cuda_sm70_shflsync_down_p) ;  /* 0x0000027000007944 */ /* 0x000fea0003c00000 */
[----:B0-----:R-:W-:Y:S01]  /*2440*/  HFMA2.MMA R76, -RZ, RZ, 0, 2.384185791015625e-07 ;  /* 0x00000004ff4c7435 */ /* 0x001fe200000001ff */
[----:B-1----:R-:W-:Y:S02]  /*2450*/  MOV R78, R74 ;  /* 0x0000004a004e7202 */ /* 0x002fe40000000f00 */
[----:B------:R-:W-:Y:S02]  /*2460*/  MOV R77, R79 ;  /* 0x0000004f004d7202 */ /* 0x000fe40000000f00 */
[----:B------:R-:W-:Y:S02]  /*2470*/  MOV R75, 0x1f ;  /* 0x0000001f004b7802 */ /* 0x000fe40000000f00 */
[----:B------:R-:W-:Y:S02]  /*2480*/  MOV R74, 0xffffffff ;  /* 0xffffffff004a7802 */ /* 0x000fe40000000f00 */
[----:B------:R-:W-:-:S02]  /*2490*/  MOV R72, 0x24b0 ;  /* 0x000024b000487802 */ /* 0x000fc40000000f00 */
[----:B------:R-:W-:Y:S05]  /*24a0*/  CALL.REL.NOINC `($__internal_185_$__cuda_sm70_shflsync_down_p) ;  /* 0x0000020000007944 */ /* 0x000fea0003c00000 */
[----:B------:R-:W-:Y:S01]  /*24b0*/  FADD.FTZ R81, R78, R81 ;  /* 0x000000514e517221 */ /* 0x000fe20000010000 */
[----:B0-----:R-:W-:Y:S01]  /*24c0*/  HFMA2.MMA R76, -RZ, RZ, 0, 1.1920928955078125e-07 ;  /* 0x00000002ff4c7435 */ /* 0x001fe200000001ff */
[----:B-1----:R-:W-:Y:S01]  /*24d0*/  FADD.FTZ R79, R79, R74 ;  /* 0x0000004a4f4f7221 */ /* 0x002fe20000010000 */
[----:B------:R-:W-:-:S02]  /*24e0*/  MOV R75, 0x1f ;  /* 0x0000001f004b7802 */ /* 0x000fc40000000f00 */
[----:B------:R-:W-:Y:S02]  /*24f0*/  MOV R74, 0xffffffff ;  /* 0xffffffff004a7802 */ /* 0x000fe40000000f00 */
[----:B------:R-:W-:Y:S02]  /*2500*/  MOV R77, R81 ;  /* 0x00000051004d7202 */ /* 0x000fe40000000f00 */
[----:B------:R-:W-:Y:S02]  /*2510*/  MOV R72, 0x2530 ;  /* 0x0000253000487802 */ /* 0x000fe40000000f00 */
[----:B------:R-:W-:Y:S05]  /*2520*/  CALL.REL.NOINC `($__internal_185_$__cuda_sm70_shflsync_down_p) ;  /* 0x0000018000007944 */ /* 0x000fea0003c00000 */
[----:B0-----:R-:W-:Y:S01]  /*2530*/  HFMA2.MMA R76, -RZ, RZ, 0, 1.1920928955078125e-07 ;  /* 0x00000002ff4c7435 */ /* 0x001fe200000001ff */
[----:B-1----:R-:W-:Y:S02]  /*2540*/  MOV R78, R74 ;  /* 0x0000004a004e7202 */ /* 0x002fe40000000f00 */
[----:B------:R-:W-:Y:S02]  /*2550*/  MOV R77, R79 ;  /* 0x0000004f004d7202 */ /* 0x000fe40000000f00 */
[----:B------:R-:W-:Y:S02]  /*2560*/  MOV R75, 0x1f ;  /* 0x0000001f004b7802 */ /* 0x000fe40000000f00 */
[----:B------:R-:W-:-:S02]  /*2570*/  MOV R74, 0xffffffff ;  /* 0xffffffff004a7802 */ /* 0x000fc40000000f00 */
[----:B------:R-:W-:Y:S02]  /*2580*/  MOV R72, 0x25a0 ;  /* 0x000025a000487802 */ /* 0x000fe40000000f00 */
[----:B------:R-:W-:Y:S05]  /*2590*/  CALL.REL.NOINC `($__internal_185_$__cuda_sm70_shflsync_down_p) ;  /* 0x0000011000007944 */ /* 0x000fea0003c00000 */
[----:B------:R-:W-:Y:S01]  /*25a0*/  FADD.FTZ R80, R78, R81 ;  /* 0x000000514e507221 */ /* 0x000fe20000010000 */
[----:B0-----:R-:W-:Y:S01]  /*25b0*/  HFMA2.MMA R76, -RZ, RZ, 0, 5.9604644775390625e-08 ;  /* 0x00000001ff4c7435 */ /* 0x001fe200000001ff */
[----:B-1----:R-:W-:Y:S01]  /*25c0*/  FADD.FTZ R79, R79, R74 ;  /* 0x0000004a4f4f7221 */ /* 0x002fe20000010000 */
[----:B------:R-:W-:Y:S02]  /*25d0*/  MOV R75, 0x1f ;  /* 0x0000001f004b7802 */ /* 0x000fe40000000f00 */
[----:B------:R-:W-:Y:S02]  /*25e0*/  MOV R74, 0xffffffff ;  /* 0xffffffff004a7802 */ /* 0x000fe40000000f00 */
[----:B------:R-:W-:Y:S02]  /*25f0*/  MOV R77, R80 ;  /* 0x00000050004d7202 */ /* 0x000fe40000000f00 */
[----:B------:R-:W-:Y:S02]  /*2600*/  MOV R72, 0x2620 ;  /* 0x0000262000487802 */ /* 0x000fe40000000f00 */
[----:B------:R-:W-:Y:S05]  /*2610*/  CALL.REL.NOINC `($__internal_185_$__cuda_sm70_shflsync_down_p) ;  /* 0x0000009000007944 */ /* 0x000fea0003c00000 */
[----:B0-----:R-:W-:Y:S01]  /*2620*/  HFMA2.MMA R76, -RZ, RZ, 0, 5.9604644775390625e-08 ;  /* 0x00000001ff4c7435 */ /* 0x001fe200000001ff */
[----:B-1----:R-:W-:-:S02]  /*2630*/  MOV R81, R74 ;  /* 0x0000004a00517202 */ /* 0x002fc40000000f00 */
[----:B------:R-:W-:Y:S02]  /*2640*/  MOV R77, R79 ;  /* 0x0000004f004d7202 */ /* 0x000fe40000000f00 */
[----:B------:R-:W-:Y:S02]  /*2650*/  MOV R75, 0x1f ;  /* 0x0000001f004b7802 */ /* 0x000fe40000000f00 */
[----:B------:R-:W-:Y:S02]  /*2660*/  MOV R74, 0xffffffff ;  /* 0xffffffff004a7802 */ /* 0x000fe40000000f00 */
[----:B------:R-:W-:Y:S02]  /*2670*/  MOV R72, 0x2690 ;  /* 0x0000269000487802 */ /* 0x000fe40000000f00 */
[----:B------:R-:W-:Y:S05]  /*2680*/  CALL.REL.NOINC `($__internal_185_$__cuda_sm70_shflsync_down_p) ;  /* 0x0000002000007944 */ /* 0x000fea0003c00000 */
[----:B-1----:R-:W-:Y:S01]  /*2690*/  MOV R72, R74 ;  /* 0x0000004a00487202 */ /* 0x002fe20000000f00 */
[----:B0-----:R-:W-:Y:S05]  /*26a0*/  BRA `(.L_x_6343) ;  /* 0xffffea8000007947 */ /* 0x001fea000383ffff */
        .weak           $__internal_185_$__cuda_sm70_shflsync_down_p
        .type           $__internal_185_$__cuda_sm70_shflsync_down_p,@function
        .size           $__internal_185_$__cuda_sm70_shflsync_down_p,(.L_x_6987 - $__internal_185_$__cuda_sm70_shflsync_down_p)
$__internal_185_$__cuda_sm70_shflsync_down_p:
[----:B------:R-:W-:Y:S01]  /*26b0*/  HFMA2.MMA R73, -RZ, RZ, 0, 0 ;  /* 0x00000000ff497435 */ /* 0x000fe200000001ff */
[----:B------:R-:W-:Y:S04]  /*26c0*/  WARPSYNC R74 ;  /* 0x0000004a00007348 */ /* 0x000fe80003800000 */
[----:B------:R0:W1:Y:S01]  /*26d0*/  SHFL.DOWN PT, R74, R77, R76, R75 ;  /* 0x0800004c4d4a7389 */ /* 0x00006200000e004b */
[----:B------:R-:W-:Y:S05]  /*26e0*/  RET.REL.NODEC R72 `(_ZN10layer_norm13ln_bwd_kernelINS_13Kernel_traitsIfffffjLj2048ELj1ELj1ELj4ELj16ENS_18Kernel_traits_baseILj2048EfffffjLj128EEEEELb0ELb1ELb0ELb1EEEvNS_9BwdParamsE) ;  /* 0xffffd91048007950 */ /* 0x000fea0003c3ffff */
.L_x_6344:
        /* <DEDUP_REMOVED lines=9> */
.L_x_6987:


//--------------------- .text._ZN10layer_norm13ln_bwd_kernelINS_13Kernel_traitsIfffffjLj2048ELj1ELj1ELj4ELj16ENS_18Kernel_traits_baseILj2048EfffffjLj128EEEEELb0ELb1ELb1ELb0EEEvNS_9BwdParamsE --------------------------
	.section	.text._ZN10layer_norm13ln_bwd_kernelINS_13Kernel_traitsIfffffjLj2048ELj1ELj1ELj4ELj16ENS_18Kernel_traits_baseILj2048EfffffjLj128EEEEELb0ELb1ELb1ELb0EEEvNS_9BwdParamsE,"ax",@progbits
	.sectioninfo	@"SHI_REGISTERS=168"
	.align	128
        .global         _ZN10layer_norm13ln_bwd_kernelINS_13Kernel_traitsIfffffjLj2048ELj1ELj1ELj4ELj16ENS_18Kernel_traits_baseILj2048EfffffjLj128EEEEELb0ELb1ELb1ELb0EEEvNS_9BwdParamsE
        .type           _ZN10layer_norm13ln_bwd_kernelINS_13Kernel_traitsIfffffjLj2048ELj1ELj1ELj4ELj16ENS_18Kernel_traits_baseILj2048EfffffjLj128EEEEELb0ELb1ELb1ELb0EEEvNS_9BwdParamsE,@function
        .size           _ZN10layer_norm13ln_bwd_kernelINS_13Kernel_traitsIfffffjLj2048ELj1ELj1ELj4ELj16ENS_18Kernel_traits_baseILj2048EfffffjLj128EEEEELb0ELb1ELb1ELb0EEEvNS_9BwdParamsE,(.L_x_6988 - _ZN10layer_norm13ln_bwd_kernelINS_13Kernel_traitsIfffffjLj2048ELj1ELj1ELj4ELj16ENS_18Kernel_traits_baseILj2048EfffffjLj128EEEEELb0ELb1ELb1ELb0EEEvNS_9BwdParamsE)
        .other          _ZN10layer_norm13ln_bwd_kernelINS_13Kernel_traitsIfffffjLj2048ELj1ELj1ELj4ELj16ENS_18Kernel_traits_baseILj2048EfffffjLj128EEEEELb0ELb1ELb1ELb0EEEvNS_9BwdParamsE,@"STO_CUDA_ENTRY STV_DEFAULT"
_ZN10layer_norm13ln_bwd_kernelINS_13Kernel_traitsIfffffjLj2048ELj1ELj1ELj4ELj16ENS_18Kernel_traits_baseILj2048EfffffjLj128EEEEELb0ELb1ELb1ELb0EEEvNS_9BwdParamsE:
.text._ZN10layer_norm13ln_bwd_kernelINS_13Kernel_traitsIfffffjLj2048ELj1ELj1ELj4ELj16ENS_18Kernel_traits_baseILj2048EfffffjLj128EEEEELb0ELb1ELb1ELb0EEEvNS_9BwdParamsE:
        /* <DEDUP_REMOVED lines=22> */
[----:B------:R1:W5:Y:S04]  /*0160*/  @P0 LDG.E.128 R16, [R2.64] ;  /* 0x0000000402100981 */ /* 0x000368000c1e1d00 */
        /* <DEDUP_REMOVED lines=8> */
[----:B------:R1:W5:Y:S01]  /*01f0*/  @P2 LDG.E.128 R32, [R52.64] ;  /* 0x0000000434202981 */ /* 0x000362000c1e1d00 */
[----:B------:R-:W-:-:S03]  /*0200*/  @P2 IADD3 R8, R8, 0x80, RZ ;  /* 0x0000008008082810 */ /* 0x000fc60007ffe0ff */
[----:B------:R1:W5:Y:S02]  /*0210*/  @P2 LDG.E.128 R36, [R54.64] ;  /* 0x0000000436242981 */ /* 0x000364000c1e1d00 */
[----:B------:R-:W-:Y:S01]  /*0220*/  @P3 IMAD.WIDE.U32 R10, R8, R9, c[0x0][0x1c8] ;  /* 0x00007200080a3625 */ /* 0x000fe200078e0009 */
[----:B0-----:R-:W-:-:S03]  /*0230*/  LEA.HI R4, R7, UR6, RZ, 0x19 ;  /* 0x0000000607047c11 */ /* 0x001fc6000f8fc8ff */
[----:B------:R-:W-:Y:S01]  /*0240*/  @P3 IMAD.WIDE.U32 R8, R8, R9, c[0x0][0x1b0] ;  /* 0x00006c0008083625 */ /* 0x000fe200078e0009 */
[----:B------:R1:W5:Y:S04]  /*0250*/  @P3 LDG.E.128 R40, [R10.64] ;  /* 0x000000040a283981 */ /* 0x000368000c1e1d00 */
[----:B------:R1:W5:Y:S01]  /*0260*/  @P3 LDG.E.128 R44, [R8.64] ;  /* 0x00000004082c3981 */ /* 0x000362000c1e1d00 */
        /* <DEDUP_REMOVED lines=29> */
.L_x_6414:
        /* <DEDUP_REMOVED lines=24> */
.L_x_6350:
[----:B------:R-:W-:Y:S02]  /*05c0*/  IADD3 R120, R8, 0x80, RZ ;  /* 0x0000008008787810 */ /* 0x000fe40007ffe0ff */
.L_x_6349:
[----:B------:R-:W-:Y:S05]  /*05d0*/  BSYNC B1 ;  /* 0x0000000000017941 */ /* 0x000fea0003800000 */
.L_x_6348:
[----:B------:R-:W-:Y:S01]  /*05e0*/  BSSY B1, `(.L_x_6351) ;  /* 0x0000008000017945 */ /* 0x000fe20003800000 */
[----:B------:R-:W-:Y:S05]  /*05f0*/  @!P1 BRA `(.L_x_6352) ;  /* 0x0000006000009947 */ /* 0x000fea0003800000 */
[----:B------:R-:W-:-:S04]  /*0600*/  ISETP.NE.U32.AND P4, PT, RZ, c[0x0][0x218], PT ;  /* 0x00008600ff007a0c */ /* 0x000fc80003f85070 */
[----:B------:R-:W-:-:S13]  /*0610*/  ISETP.NE.AND.EX P4, PT, RZ, c[0x0][0x21c], PT, P4 ;  /* 0x00008700ff007a0c */ /* 0x000fda0003f85340 */
[----:B------:R-:W-:Y:S05]  /*0620*/  @!P4 BRA `(.L_x_6353) ;  /* 0x000000200000c947 */ /* 0x000fea0003800000 */
[----:B------:R-:W-:-:S06]  /*0630*/  IMAD.WIDE.U32 R12, R120, R145, c[0x0][0x218] ;  /* 0x00008600780c7625 */ /* 0x000fcc00078e0091 */
[----:B------:R-:W5:Y:S02]  /*0640*/  LDG.E.128 R12, [R12.64] ;  /* 0x000000040c0c7981 */ /* 0x000f64000c1e1d00 */
.L_x_6353:
[----:B------:R-:W-:Y:S02]  /*0650*/  IADD3 R120, R120, 0x80, RZ ;  /* 0x0000008078787810 */ /* 0x000fe40007ffe0ff */
.L_x_6352:
[----:B------:R-:W-:Y:S05]  /*0660*/  BSYNC B1 ;  /* 0x0000000000017941 */ /* 0x000fea0003800000 */
.L_x_6351:
[----:B------:R-:W-:Y:S01]  /*0670*/  BSSY B1, `(.L_x_6354) ;  /* 0x0000008000017945 */ /* 0x000fe20003800000 */
[----:B------:R-:W-:Y:S05]  /*0680*/  @!P2 BRA `(.L_x_6355) ;  /* 0x000000600000a947 */ /* 0x000fea0003800000 */
[----:B------:R-:W-:-:S04]  /*0690*/  ISETP.NE.U32.AND P4, PT, RZ, c[0x0][0x218], PT ;  /* 0x00008600ff007a0c */ /* 0x000fc80003f85070 */
[----:B------:R-:W-:-:S13]  /*06a0*/  ISETP.NE.AND.EX P4, PT, RZ, c[0x0][0x21c], PT, P4 ;  /* 0x00008700ff007a0c */ /* 0x000fda0003f85340 */
[----:B------:R-:W-:Y:S05]  /*06b0*/  @!P4 BRA `(.L_x_6356) ;  /* 0x000000200000c947 */ /* 0x000fea0003800000 */
[----:B------:R-:W-:-:S06]  /*06c0*/  IMAD.WIDE.U32 R96, R120, R145, c[0x0][0x218] ;  /* 0x0000860078607625 */ /* 0x000fcc00078e0091 */
[----:B------:R-:W5:Y:S02]  /*06d0*/  LDG.E.128 R96, [R96.64] ;  /* 0x0000000460607981 */ /* 0x000f64000c1e1d00 */
.L_x_6356:
[----:B------:R-:W-:Y:S02]  /*06e0*/  IADD3 R120, R120, 0x80, RZ ;  /* 0x0000008078787810 */ /* 0x000fe40007ffe0ff */
.L_x_6355:
[----:B------:R-:W-:Y:S05]  /*06f0*/  BSYNC B1 ;  /* 0x0000000000017941 */ /* 0x000fea0003800000 */
.L_x_6354:
        /* <DEDUP_REMOVED lines=9> */
.L_x_6347:
[----:B-1----:R-:W-:-:S06]  /*0790*/  IMAD.WIDE R120, R4, R159, c[0x0][0x1a0] ;  /* 0x0000680004787625 */ /* 0x002fcc00078e029f */
        /* <DEDUP_REMOVED lines=50> */
.L_x_6359:
[----:B0-----:R-:W-:Y:S05]  /*0ac0*/  BSYNC B1 ;  /* 0x0000000000017941 */ /* 0x001fea0003800000 */
.L_x_6358:
        /* <DEDUP_REMOVED lines=16> */
[----:B------:R-:W-:Y:S02]  /*0bd0*/  FMUL.FTZ R10, R2, R131 ;  /* 0x00000083020a7220 */ /* 0x000fe40000410000 */
[----:B---3--:R-:W-:Y:S02]  /*0be0*/  FMUL.FTZ R137, R24, R124 ;  /* 0x0000007c18897220 */ /* 0x008fe40000410000 */
        /* <DEDUP_REMOVED lines=22> */
.L_x_6361:
[----:B------:R-:W-:Y:S05]  /*0d50*/  BSYNC B1 ;  /* 0x0000000000017941 */ /* 0x000fea0003800000 */
.L_x_6360:
        /* <DEDUP_REMOVED lines=40> */
.L_x_6363:
[----:B------:R-:W-:Y:S05]  /*0fe0*/  BSYNC B1 ;  /* 0x0000000000017941 */ /* 0x000fea0003800000 */
.L_x_6362:
        /* <DEDUP_REMOVED lines=38> */
.L_x_6357:
[----:B0-----:R-:W-:Y:S05]  /*1250*/  BSYNC B0 ;  /* 0x0000000000007941 */ /* 0x001fea0003800000 */
.L_x_6346:
[----:B------:R-:W-:Y:S02]  /*1260*/  LOP3.LUT P5, RZ, R3, 0xff, RZ, 0xc0, !PT ;  /* 0x000000ff03ff7812 */ /* 0x000fe400078ac0ff */
[----:B------:R-:W-:Y:S02]  /*1270*/  SHF.R.U32.HI R122, RZ, 0x5, R7 ;  /* 0x00000005ff7a7819 */ /* 0x000fe40000011607 */
[----:B------:R-:W-:-:S02]  /*1280*/  LOP3.LUT P4, RZ, R7, 0x1f, RZ, 0xc0, !PT ;  /* 0x0000001f07ff7812 */ /* 0x000fc4000788c0ff */
[----:B------:R-:W-:-:S07]  /*1290*/  LOP3.LUT R160, R122, 0x7fffffc, RZ, 0xc0, !PT ;  /* 0x07fffffc7aa07812 */ /* 0x000fce00078ec0ff */
[----:B------:R-:W-:Y:S01]  /*12a0*/  @!P5 IADD3 R160, R160, 0x4, RZ ;  /* 0x00000004a0a0d810 */ /* 0x000fe20007ffe0ff */
[----:B------:R-:W-:Y:S05]  /*12b0*/  BRA.DIV ~URZ, `(.L_x_6364) ;  /* 0x00001b127f007947 */ /* 0x000fea000b800000 */
[----:B------:R0:W2:Y:S02]  /*12c0*/  SHFL.DOWN PT, R144, R161, 0x10, 0x1f ;  /* 0x0a001f00a1907f89 */ /* 0x0000a400000e0000 */
.L_x_6415:
        /* <DEDUP_REMOVED lines=15> */
[----:B------:R2:W4:Y:S01]  /*13c0*/  SHFL.DOWN PT, R127, R144, 0x1, 0x1f ;  /* 0x08201f00907f7f89 */ /* 0x00052200000e0000 */
[----:B---3--:R-:W-:-:S05]  /*13d0*/  FADD.FTZ R145, R126, R145 ;  /* 0x000000917e917221 */ /* 0x008fca0000010000 */
[----:B------:R2:W3:Y:S02]  /*13e0*/  SHFL.DOWN PT, R120, R145, 0x1, 0x1f ;  /* 0x08201f0091787f89 */ /* 0x0004e400000e0000 */
.L_x_6416:
[----:B------:R-:W-:Y:S01]  /*13f0*/  @!P4 LOP3.LUT R121, R122, 0x3, RZ, 0xc0, !PT ;  /* 0x000000037a79c812 */ /* 0x000fe200078ec0ff */
[----:B--2-4-:R-:W-:Y:S01]  /*1400*/  FADD.FTZ R144, R127, R144 ;  /* 0x000000907f907221 */ /* 0x014fe20000010000 */
[----:B------:R-:W-:Y:S01]  /*1410*/  WARPSYNC 0xffffffff ;  /* 0xffffffff00007948 */ /* 0x000fe20003800000 */
[----:B---3--:R-:W-:Y:S01]  /*1420*/  FADD.FTZ R145, R120, R145 ;  /* 0x0000009178917221 */ /* 0x008fe20000010000 */
[----:B------:R-:W-:Y:S01]  /*1430*/  @!P4 IADD3 R159, R160, R121, RZ ;  /* 0x00000079a09fc210 */ /* 0x000fe20007ffe0ff */
[----:B------:R-:W-:Y:S01]  /*1440*/  BSSY B0, `(.L_x_6366) ;  /* 0x000006c000007945 */ /* 0x000fe20003800000 */
[----:B------:R-:W-:-:S03]  /*1450*/  ISETP.NE.AND P5, PT, R5, RZ, PT ;  /* 0x000000ff0500720c */ /* 0x000fc60003fa5270 */
[----:B------:R2:W-:Y:S04]  /*1460*/  @!P4 STS.64 [R159.X8+0x2000], R144 ;  /* 0x002000909f00c388 */ /* 0x0005e80000008a00 */
[----:B------:R-:W-:Y:S01]  /*1470*/  BAR.SYNC.DEFER_BLOCKING 0x0 ;  /* 0x0000000000007b1d */ /* 0x000fe20000010000 */
[----:B-----5:R-:W-:-:S13]  /*1480*/  ISETP.GE.AND P4, PT, R0, 0x1, PT ;  /* 0x000000010000780c */ /* 0x020fda0003f86270 */
[----:B------:R-:W-:Y:S02]  /*1490*/  @P4 IADD3 R0, R0, -0x1, RZ ;  /* 0xffffffff00004810 */ /* 0x000fe40007ffe0ff */
[----:B--2---:R-:W-:-:S03]  /*14a0*/  @P4 LOP3.LUT R144, R7, 0x7f, RZ, 0xc0, !PT ;  /* 0x0000007f07904812 */ /* 0x004fc600078ec0ff */
[----:B------:R-:W-:Y:S01]  /*14b0*/  @P4 IMAD R0, R0, c[0x0][0x168], RZ ;  /* 0x00005a0000004a24 */ /* 0x000fe200078e02ff */
[----:B------:R-:W2:Y:S04]  /*14c0*/  LDS.128 R120, [R160.X8+0x2000] ;  /* 0x00200000a0787984 */ /* 0x000ea80000008c00 */
[----:B0-----:R-:W-:Y:S01]  /*14d0*/  @P4 SHF.R.S32.HI R161, RZ, 0x1f, R0 ;  /* 0x0000001fffa14819 */ /* 0x001fe20000011400 */
[----:B------:R-:W0:Y:S03]  /*14e0*/  LDS.128 R124, [R160.X8+0x2010] ;  /* 0x00201000a07c7984 */ /* 0x000e260000008c00 */
[----:B------:R-:W-:Y:S01]  /*14f0*/  @P4 LEA.HI R161, R161, R0, RZ, 0x2 ;  /* 0x00000000a1a14211 */ /* 0x000fe200078f10ff */
[----:B------:R-:W-:-:S06]  /*1500*/  HFMA2.MMA R0, -RZ, RZ, 0, 0 ;  /* 0x00000000ff007435 */ /* 0x000fcc00000001ff */
[----:B------:R-:W-:Y:S01]  /*1510*/  @P4 LEA.HI.SX32 R0, R161, R144, 0x1e ;  /* 0x00000090a1004211 */ /* 0x000fe200078ff2ff */
[----:B--2---:R-:W-:Y:S02]  /*1520*/  FADD.FTZ R145, RZ, R120 ;  /* 0x00000078ff917221 */ /* 0x004fe40000010000 */
        /* <DEDUP_REMOVED lines=18> */
.L_x_6369:
[----:B------:R-:W-:Y:S05]  /*1650*/  BSYNC B1 ;  /* 0x0000000000017941 */ /* 0x000fea0003800000 */
.L_x_6368:
        /* <DEDUP_REMOVED lines=9> */
.L_x_6371:
[----:B------:R-:W-:Y:S05]  /*16f0*/  BSYNC B1 ;  /* 0x0000000000017941 */ /* 0x000fea0003800000 */
.L_x_6370:
        /* <DEDUP_REMOVED lines=20> */
.L_x_6373:
[----:B------:R-:W-:Y:S05]  /*1840*/  BSYNC B1 ;  /* 0x0000000000017941 */ /* 0x000fea0003800000 */
.L_x_6372:
        /* <DEDUP_REMOVED lines=9> */
.L_x_6375:
[----:B------:R-:W-:Y:S05]  /*18e0*/  BSYNC B1 ;  /* 0x0000000000017941 */ /* 0x000fea0003800000 */
.L_x_6374:
        /* <DEDUP_REMOVED lines=9> */
.L_x_6377:
[----:B------:R-:W-:Y:S05]  /*1980*/  BSYNC B1 ;  /* 0x0000000000017941 */ /* 0x000fea0003800000 */
.L_x_6376:
        /* <DEDUP_REMOVED lines=23> */
.L_x_6367:
[----:B------:R-:W-:Y:S05]  /*1b00*/  BSYNC B0 ;  /* 0x0000000000007941 */ /* 0x000fea0003800000 */
.L_x_6366:
        /* <DEDUP_REMOVED lines=9> */
.L_x_6381:
[----:B------:R-:W-:Y:S05]  /*1ba0*/  BSYNC B1 ;  /* 0x0000000000017941 */ /* 0x000fea0003800000 */
.L_x_6380:
        /* <DEDUP_REMOVED lines=9> */
.L_x_6383:
[----:B------:R-:W-:Y:S05]  /*1c40*/  BSYNC B1 ;  /* 0x0000000000017941 */ /* 0x000fea0003800000 */
.L_x_6382:
        /* <DEDUP_REMOVED lines=20> */
.L_x_6385:
[----:B------:R-:W-:Y:S05]  /*1d90*/  BSYNC B1 ;  /* 0x0000000000017941 */ /* 0x000fea0003800000 */
.L_x_6384:
        /* <DEDUP_REMOVED lines=9> */
.L_x_6387:
[----:B------:R-:W-:Y:S05]  /*1e30*/  BSYNC B1 ;  /* 0x0000000000017941 */ /* 0x000fea0003800000 */
.L_x_6386:
        /* <DEDUP_REMOVED lines=9> */
.L_x_6389:
[----:B------:R-:W-:Y:S05]  /*1ed0*/  BSYNC B1 ;  /* 0x0000000000017941 */ /* 0x000fea0003800000 */
.L_x_6388:
        /* <DEDUP_REMOVED lines=23> */
.L_x_6379:
[----:B------:R-:W-:Y:S05]  /*2050*/  BSYNC B0 ;  /* 0x0000000000007941 */ /* 0x000fea0003800000 */
.L_x_6378:
        /* <DEDUP_REMOVED lines=9> */
.L_x_6393:
[----:B------:R-:W-:Y:S05]  /*20f0*/  BSYNC B1 ;  /* 0x0000000000017941 */ /* 0x000fea0003800000 */
.L_x_6392:
        /* <DEDUP_REMOVED lines=9> */
.L_x_6395:
[----:B------:R-:W-:Y:S05]  /*2190*/  BSYNC B1 ;  /* 0x0000000000017941 */ /* 0x000fea0003800000 */
.L_x_6394:
        /* <DEDUP_REMOVED lines=20> */
.L_x_6397:
[----:B------:R-:W-:Y:S05]  /*22e0*/  BSYNC B1 ;  /* 0x0000000000017941 */ /* 0x000fea0003800000 */
.L_x_6396:
        /* <DEDUP_REMOVED lines=9> */
.L_x_6399:
[----:B------:R-:W-:Y:S05]  /*2380*/  BSYNC B1 ;  /* 0x0000000000017941 */ /* 0x000fea0003800000 */
.L_x_6398:
        /* <DEDUP_REMOVED lines=9> */
.L_x_6401:
[----:B------:R-:W-:Y:S05]  /*2420*/  BSYNC B1 ;  /* 0x0000000000017941 */ /* 0x000fea0003800000 */
.L_x_6400:
        /* <DEDUP_REMOVED lines=23> */
.L_x_6391:
[----:B------:R-:W-:Y:S05]  /*25a0*/  BSYNC B0 ;  /* 0x0000000000007941 */ /* 0x000fea0003800000 */
.L_x_6390:
        /* <DEDUP_REMOVED lines=10> */
.L_x_6405:
[----:B------:R-:W-:Y:S05]  /*2650*/  BSYNC B1 ;  /* 0x0000000000017941 */ /* 0x000fea0003800000 */
.L_x_6404:
        /* <DEDUP_REMOVED lines=9> */
.L_x_6407:
[----:B------:R-:W-:Y:S05]  /*26f0*/  BSYNC B1 ;  /* 0x0000000000017941 */ /* 0x000fea0003800000 */
.L_x_6406:
        /* <DEDUP_REMOVED lines=19> */
.L_x_6409:
[----:B------:R-:W-:Y:S05]  /*2830*/  BSYNC B1 ;  /* 0x0000000000017941 */ /* 0x000fea0003800000 */
.L_x_6408:
        /* <DEDUP_REMOVED lines=8> */
.L_x_6411:
[----:B------:R-:W-:Y:S05]  /*28c0*/  BSYNC B1 ;  /* 0x0000000000017941 */ /* 0x000fea0003800000 */
.L_x_6410:
        /* <DEDUP_REMOVED lines=8> */
.L_x_6413:
[----:B------:R-:W-:Y:S05]  /*2950*/  BSYNC B1 ;  /* 0x0000000000017941 */ /* 0x000fea0003800000 */
.L_x_6412:
        /* <DEDUP_REMOVED lines=24> */
.L_x_6403:
[----:B------:R-:W-:Y:S05]  /*2ae0*/  BSYNC B0 ;  /* 0x0000000000007941 */ /* 0x000fea0003800000 */
.L_x_6402:
[----:B------:R-:W-:Y:S02]  /*2af0*/  IADD3 R4, R4, c[0x0][0x160], RZ ;  /* 0x0000580004047a10 */ /* 0x000fe40007ffe0ff */
[----:B------:R-:W-:-:S02]  /*2b00*/  LOP3.LUT P4, RZ, R3, 0xff, RZ, 0xc0, !PT ;  /* 0x000000ff03ff7812 */ /* 0x000fc4000788c0ff */
[----:B------:R-:W-:Y:S02]  /*2b10*/  ISETP.GE.AND P3, PT, R4, c[0x0][0x164], PT ;  /* 0x0000590004007a0c */ /* 0x000fe40003f66270 */
[----:B------:R-:W-:-:S11]  /*2b20*/  SEL R3, RZ, 0x1, P4 ;  /* 0x00000001ff037807 */ /* 0x000fd60002000000 */
[----:B01----:R-:W-:Y:S01]  /*2b30*/  @P3 CALL.REL.NOINC `(.L_x_6345) ;  /* 0x0000001000003944 */ /* 0x003fe20003c00000 */
[----:B------:R-:W-:Y:S05]  /*2b40*/  BRA `(.L_x_6414) ;  /* 0xffffd8f000007947 */ /* 0x000fea000383ffff */
.L_x_6345:
[----:B-1----:R-:W0:Y:S01]  /*2b50*/  S2UR UR6, SR_CTAID.X ;  /* 0x00000000000679c3 */ /* 0x002e220000002500 */
[----:B------:R-:W0:Y:S01]  /*2b60*/  S2R R2, SR_TID.X ;  /* 0x0000000000027919 */ /* 0x000e220000002100 */
[----:B------:R-:W-:Y:S02]  /*2b70*/  @P0 MOV R9, 0x10 ;  /* 0x0000001000090802 */ /* 0x000fe40000000f00 */
[----:B------:R-:W-:Y:S02]  /*2b80*/  @P1 MOV R15, 0x10 ;  /* 0x00000010000f1802 */ /* 0x000fe40000000f00 */
[----:B-----5:R-:W-:Y:S02]  /*2b90*/  @P2 MOV R21, 0x10 ;  /* 0x0000001000152802 */ /* 0x020fe40000000f00 */
        /* <DEDUP_REMOVED lines=27> */
[----:B------:R-:W-:-:S10]  /*2d50*/  HFMA2.MMA R7, -RZ, RZ, 0, 9.5367431640625e-07 ;  /* 0x00000010ff077435 */ /* 0x000fd400000001ff */
[----:B0-----:R-:W-:-:S04]  /*2d60*/  IMAD.WIDE.U32 R2, R0, R7, c[0x0][0x220] ;  /* 0x0000880000027625 */ /* 0x001fc800078e0007 */
[CC--:B------:R-:W-:Y:S01]  /*2d70*/  IMAD.WIDE.U32 R4, R0.reuse, R7.reuse, c[0x0][0x228] ;  /* 0x00008a0000047625 */ /* 0x0c0fe200078e0007 */
[----:B------:R-:W-:Y:S03]  /*2d80*/  STG.E.128 [R2.64], R72 ;  /* 0x0000004802007986 */ /* 0x000fe6000c101d04 */
[----:B------:R-:W-:Y:S01]  /*2d90*/  IMAD.WIDE.U32 R6, R0, R7, c[0x0][0x240] ;  /* 0x0000900000067625 */ /* 0x000fe200078e0007 */
[----:B------:R-:W-:Y:S04]  /*2da0*/  STG.E.128 [R4.64], R60 ;  /* 0x0000003c04007986 */ /* 0x000fe8000c101d04 */
[----:B------:R-:W-:Y:S01]  /*2db0*/  STG.E.128 [R6.64], R88 ;  /* 0x0000005806007986 */ /* 0x000fe2000c101d04 */
[----:B------:R-:W-:Y:S05]  /*2dc0*/  EXIT ;  /* 0x000000000000794d */ /* 0x000fea0003800000 */
.L_x_6364:
[----:B------:R-:W-:Y:S01]  /*2dd0*/  HFMA2.MMA R125, -RZ, RZ, 0, 9.5367431640625e-07 ;  /* 0x00000010ff7d7435 */ /* 0x000fe200000001ff */
[----:B------:R-:W-:-:S02]  /*2de0*/  MOV R126, R161 ;  /* 0x000000a1007e7202 */ /* 0x000fc40000000f00 */
[----:B------:R-:W-:Y:S02]  /*2df0*/  MOV R123, 0x1f ;  /* 0x0000001f007b7802 */ /* 0x000fe40000000f00 */
[----:B------:R-:W-:Y:S02]  /*2e00*/  MOV R124, 0xffffffff ;  /* 0xffffffff007c7802 */ /* 0x000fe40000000f00 */
[----:B------:R-:W-:Y:S02]  /*2e10*/  MOV R120, 0x2e30 ;  /* 0x00002e3000787802 */ /* 0x000fe40000000f00 */
[----:B-1---5:R-:W-:Y:S05]  /*2e20*/  CALL.REL.NOINC `($__internal_186_$__cuda_sm70_shflsync_down_p) ;  /* 0x0000046000007944 */ /* 0x022fea0003c00000 */
[----:B-1----:R-:W-:Y:S01]  /*2e30*/  MOV R144, R124 ;  /* 0x0000007c00907202 */ /* 0x002fe20000000f00 */
[----:B0-----:R-:W-:Y:S05]  /*2e40*/  BRA `(.L_x_6415) ;  /* 0xffffe48000007947 */ /* 0x001fea000383ffff */
.L_x_6365:
[----:B------:R-:W-:Y:S01]  /*2e50*/  HFMA2.MMA R125, -RZ, RZ, 0, 9.5367431640625e-07 ;  /* 0x00000010ff7d7435 */ /* 0x000fe200000001ff */
[----:B------:R-:W-:Y:S02]  /*2e60*/  MOV R126, R159 ;  /* 0x0000009f007e7202 */ /* 0x000fe40000000f00 */
[----:B------:R-:W-:Y:S02]  /*2e70*/  MOV R123, 0x1f ;  /* 0x0000001f007b7802 */ /* 0x000fe40000000f00 */
[----:B------:R-:W-:-:S02]  /*2e80*/  MOV R124, 0xffffffff ;  /* 0xffffffff007c7802 */ /* 0x000fc40000000f00 */
[----:B------:R-:W-:Y:S02]  /*2e90*/  MOV R120, 0x2eb0 ;  /* 0x00002eb000787802 */ /* 0x000fe40000000f00 */
[----:B012--5:R-:W-:Y:S05]  /*2ea0*/  CALL.REL.NOINC `($__internal_186_$__cuda_sm70_shflsync_down_p) ;  /* 0x000003e000007944 */ /* 0x027fea0003c00000 */
[----:B------:R-:W-:Y:S01]  /*2eb0*/  FADD.FTZ R144, R144, R161 ;  /* 0x000000a190907221 */ /* 0x000fe20000010000 */
[----:B0-----:R-:W-:Y:S01]  /*2ec0*/  HFMA2.MMA R125, -RZ, RZ, 0, 4.76837158203125e-07 ;  /* 0x00000008ff7d7435 */ /* 0x001fe200000001ff */
[----:B-1----:R-:W-:Y:S01]  /*2ed0*/  FADD.FTZ R159, R159, R124 ;  /* 0x0000007c9f9f7221 */ /* 0x002fe20000010000 */
[----:B------:R-:W-:Y:S02]  /*2ee0*/  MOV R123, 0x1f ;  /* 0x0000001f007b7802 */ /* 0x000fe40000000f00 */
[----:B------:R-:W-:Y:S02]  /*2ef0*/  MOV R124, 0xffffffff ;  /* 0xffffffff007c7802 */ /* 0x000fe40000000f00 */
[----:B------:R-:W-:Y:S02]  /*2f00*/  MOV R126, R144 ;  /* 0x00000090007e7202 */ /* 0x000fe40000000f00 */
[----:B------:R-:W-:Y:S02]  /*2f10*/  MOV R120, 0x2f30 ;  /* 0x00002f3000787802 */ /* 0x000fe40000000f00 */
[----:B------:R-:W-:Y:S05]  /*2f20*/  CALL.REL.NOINC `($__internal_186_$__cuda_sm70_shflsync_down_p) ;  /* 0x0000036000007944 */ /* 0x000fea0003c00000 */
[----:B0-----:R-:W-:Y:S01]  /*2f30*/  HFMA2.MMA R125, -RZ, RZ, 0, 4.76837158203125e-07 ;  /* 0x00000008ff7d7435 */ /* 0x001fe200000001ff */
[----:B-1----:R-:W-:-:S02]  /*2f40*/  MOV R127, R124 ;  /* 0x0000007c007f7202 */ /* 0x002fc40000000f00 */
[----:B------:R-:W-:Y:S02]  /*2f50*/  MOV R126, R159 ;  /* 0x0000009f007e7202 */ /* 0x000fe40000000f00 */
[----:B------:R-:W-:Y:S02]  /*2f60*/  MOV R123, 0x1f ;  /* 0x0000001f007b7802 */ /* 0x000fe40000000f00 */
[----:B------:R-:W-:Y:S02]  /*2f70*/  MOV R124, 0xffffffff ;  /* 0xffffffff007c7802 */ /* 0x000fe40000000f00 */
[----:B------:R-:W-:Y:S02]  /*2f80*/  MOV R120, 0x2fa0 ;  /* 0x00002fa000787802 */ /* 0x000fe40000000f00 */
[----:B------:R-:W-:Y:S05]  /*2f90*/  CALL.REL.NOINC `($__internal_186_$__cuda_sm70_shflsync_down_p) ;  /* 0x000002f000007944 */ /* 0x000fea0003c00000 */
[----:B------:R-:W-:Y:S01]  /*2fa0*/  FADD.FTZ R144, R127, R144 ;  /* 0x000000907f907221 */ /* 0x000fe20000010000 */
[----:B0-----:R-:W-:Y:S01]  /*2fb0*/  HFMA2.MMA R125, -RZ, RZ, 0, 2.384185791015625e-07 ;  /* 0x00000004ff7d7435 */ /* 0x001fe200000001ff */
[----:B-1----:R-:W-:Y:S01]  /*2fc0*/  FADD.FTZ R159, R159, R124 ;  /* 0x0000007c9f9f7221 */ /* 0x002fe20000010000 */
[----:B------:R-:W-:Y:S02]  /*2fd0*/  MOV R123, 0x1f ;  /* 0x0000001f007b7802 */ /* 0x000fe40000000f00 */
[----:B------:R-:W-:-:S02]  /*2fe0*/  MOV R124, 0xffffffff ;  /* 0xffffffff007c7802 */ /* 0x000fc40000000f00 */
[----:B------:R-:W-:Y:S02]  /*2ff0*/  MOV R126, R144 ;  /* 0x00000090007e7202 */ /* 0x000fe40000000f00 */
[----:B------:R-:W-:Y:S02]  /*3000*/  MOV R120, 0x3020 ;  /* 0x0000302000787802 */ /* 0x000fe40000000f00 */
[----:B------:R-:W-:Y:S05]  /*3010*/  CALL.REL.NOINC `($__internal_186_$__cuda_sm70_shflsync_down_p) ;  /* 0x0000027000007944 */ /* 0x000fea0003c00000 */
[----:B0-----:R-:W-:Y:S01]  /*3020*/  HFMA2.MMA R125, -RZ, RZ, 0, 2.384185791015625e-07 ;  /* 0x00000004ff7d7435 */ /* 0x001fe200000001ff */
[----:B-1----:R-:W-:Y:S02]  /*3030*/  MOV R127, R124 ;  /* 0x0000007c007f7202 */ /* 0x002fe40000000f00 */
[----:B------:R-:W-:Y:S02]  /*3040*/  MOV R126, R159 ;  /* 0x0000009f007e7202 */ /* 0x000fe40000000f00 */
[----:B------:R-:W-:Y:S02]  /*3050*/  MOV R123, 0x1f ;  /* 0x0000001f007b7802 */ /* 0x000fe40000000f00 */
[----:B------:R-:W-:Y:S02]  /*3060*/  MOV R124, 0xffffffff ;  /* 0xffffffff007c7802 */ /* 0x000fe40000000f00 */
[----:B------:R-:W-:-:S02]  /*3070*/  MOV R120, 0x3090 ;  /* 0x0000309000787802 */ /* 0x000fc40000000f00 */
[----:B------:R-:W-:Y:S05]  /*3080*/  CALL.REL.NOINC `($__internal_186_$__cuda_sm70_shflsync_down_p) ;  /* 0x0000020000007944 */ /* 0x000fea0003c00000 */
[----:B------:R-:W-:Y:S01]  /*3090*/  FADD.FTZ R144, R127, R144 ;  /* 0x000000907f907221 */ /* 0x000fe20000010000 */
[----:B0-----:R-:W-:Y:S01]  /*30a0*/  HFMA2.MMA R125, -RZ, RZ, 0, 1.1920928955078125e-07 ;  /* 0x00000002ff7d7435 */ /* 0x001fe200000001ff */
[----:B-1----:R-:W-:Y:S01]  /*30b0*/  FADD.FTZ R145, R159, R124 ;  /* 0x0000007c9f917221 */ /* 0x002fe20000010000 */
[----:B------:R-:W-:-:S02]  /*30c0*/  MOV R123, 0x1f ;  /* 0x0000001f007b7802 */ /* 0x000fc40000000f00 */
[----:B------:R-:W-:Y:S02]  /*30d0*/  MOV R124, 0xffffffff ;  /* 0xffffffff007c7802 */ /* 0x000fe40000000f00 */
[----:B------:R-:W-:Y:S02]  /*30e0*/  MOV R126, R144 ;  /* 0x00000090007e7202 */ /* 0x000fe40000000f00 */
[----:B------:R-:W-:Y:S02]  /*30f0*/  MOV R120, 0x3110 ;  /* 0x0000311000787802 */ /* 0x000fe40000000f00 */
[----:B------:R-:W-:Y:S05]  /*3100*/  CALL.REL.NOINC `($__internal_186_$__cuda_sm70_shflsync_down_p) ;  /* 0x0000018000007944 */ /* 0x000fea0003c00000 */
[----:B0-----:R-:W-:Y:S01]  /*3110*/  HFMA2.MMA R125, -RZ, RZ, 0, 1.1920928955078125e-07 ;  /* 0x00000002ff7d7435 */ /* 0x001fe200000001ff */
[----:B-1----:R-:W-:Y:S02]  /*3120*/  MOV R127, R124 ;  /* 0x0000007c007f7202 */ /* 0x002fe40000000f00 */
[----:B------:R-:W-:Y:S02]  /*3130*/  MOV R126, R145 ;  /* 0x00000091007e7202 */ /* 0x000fe40000000f00 */
[----:B------:R-:W-:Y:S02]  /*3140*/  MOV R123, 0x1f ;  /* 0x0000001f007b7802 */ /* 0x000fe40000000f00 */
[----:B------:R-:W-:-:S02]  /*3150*/  MOV R124, 0xffffffff ;  /* 0xffffffff007c7802 */ /* 0x000fc40000000f00 */
[----:B------:R-:W-:Y:S02]  /*3160*/  MOV R120, 0x3180 ;  /* 0x0000318000787802 */ /* 0x000fe40000000f00 */
[----:B------:R-:W-:Y:S05]  /*3170*/  CALL.REL.NOINC `($__internal_186_$__cuda_sm70_shflsync_down_p) ;  /* 0x0000011000007944 */ /* 0x000fea0003c00000 */
[----:B------:R-:W-:Y:S01]  /*3180*/  FADD.FTZ R144, R127, R144 ;  /* 0x000000907f907221 */ /* 0x000fe20000010000 */
[----:B0-----:R-:W-:Y:S01]  /*3190*/  HFMA2.MMA R125, -RZ, RZ, 0, 5.9604644775390625e-08 ;  /* 0x00000001ff7d7435 */ /* 0x001fe200000001ff */
[----:B-1----:R-:W-:Y:S01]  /*31a0*/  FADD.FTZ R145, R145, R124 ;  /* 0x0000007c91917221 */ /* 0x002fe20000010000 */
[----:B------:R-:W-:Y:S02]  /*31b0*/  MOV R123, 0x1f ;  /* 0x0000001f007b7802 */ /* 0x000fe40000000f00 */
[----:B------:R-:W-:Y:S02]  /*31c0*/  MOV R124, 0xffffffff ;  /* 0xffffffff007c7802 */ /* 0x000fe40000000f00 */
[----:B------:R-:W-:Y:S02]  /*31d0*/  MOV R126, R144 ;  /* 0x00000090007e7202 */ /* 0x000fe40000000f00 */
[----:B------:R-:W-:Y:S02]  /*31e0*/  MOV R120, 0x3200 ;  /* 0x0000320000787802 */ /* 0x000fe40000000f00 */
[----:B------:R-:W-:Y:S05]  /*31f0*/  CALL.REL.NOINC `($__internal_186_$__cuda_sm70_shflsync_down_p) ;  /* 0x0000009000007944 */ /* 0x000fea0003c00000 */
[----:B0-----:R-:W-:Y:S01]  /*3200*/  HFMA2.MMA R125, -RZ, RZ, 0, 5.9604644775390625e-08 ;  /* 0x00000001ff7d7435 */ /* 0x001fe200000001ff */
[----:B-1----:R-:W-:-:S02]  /*3210*/  MOV R127, R124 ;  /* 0x0000007c007f7202 */ /* 0x002fc40000000f00 */
[----:B------:R-:W-:Y:S02]  /*3220*/  MOV R126, R145 ;  /* 0x00000091007e7202 */ /* 0x000fe40000000f00 */
[----:B------:R-:W-:Y:S02]  /*3230*/  MOV R123, 0x1f ;  /* 0x0000001f007b7802 */ /* 0x000fe40000000f00 */
[----:B------:R-:W-:Y:S02]  /*3240*/  MOV R124, 0xffffffff ;  /* 0xffffffff007c7802 */ /* 0x000fe40000000f00 */
[----:B------:R-:W-:Y:S02]  /*3250*/  MOV R120, 0x3270 ;  /* 0x0000327000787802 */ /* 0x000fe40000000f00 */
[----:B------:R-:W-:Y:S05]  /*3260*/  CALL.REL.NOINC `($__internal_186_$__cuda_sm70_shflsync_down_p) ;  /* 0x0000002000007944 */ /* 0x000fea0003c00000 */
[----:B-1----:R-:W-:Y:S01]  /*3270*/  MOV R120, R124 ;  /* 0x0000007c00787202 */ /* 0x002fe20000000f00 */
[----:B0-----:R-:W-:Y:S05]  /*3280*/  BRA `(.L_x_6416) ;  /* 0xffffe16000007947 */ /* 0x001fea000383ffff */
        .weak           $__internal_186_$__cuda_sm70_shflsync_down_p
        .type           $__internal_186_$__cuda_sm70_shflsync_down_p,@function
        .size           $__internal_186_$__cuda_sm70_shflsync_down_p,(.L_x_6988 - $__internal_186_$__cuda_sm70_shflsync_down_p)
$__internal_186_$__cuda_sm70_shflsync_down_p:
[----:B------:R-:W-:Y:S01]  /*3290*/  HFMA2.MMA R121, -RZ, RZ, 0, 0 ;  /* 0x00000000ff797435 */ /* 0x000fe200000001ff */
[----:B------:R-:W-:Y:S04]  /*32a0*/  WARPSYNC R124 ;  /* 0x0000007c00007348 */ /* 0x000fe80003800000 */
[----:B------:R0:W1:Y:S01]  /*32b0*/  SHFL.DOWN PT, R124, R126, R125, R123 ;  /* 0x0800007d7e7c7389 */ /* 0x00006200000e007b */
[----:B------:R-:W-:Y:S05]  /*32c0*/  RET.REL.NODEC R120 `(_ZN10layer_norm13ln_bwd_kernelINS_13Kernel_traitsIfffffjLj2048ELj1ELj1ELj4ELj16ENS_18Kernel_traits_baseILj2048EfffffjLj128EEEEELb0ELb1ELb1ELb0EEEvNS_9BwdParamsE) ;  /* 0xffffcd3078007950 */ /* 0x000fea0003c3ffff */
.L_x_6417:
        /* <DEDUP_REMOVED lines=11> */
.L_x_6988:


//--------------------- .text._ZN10layer_norm13ln_bwd_kernelINS_13Kernel_traitsIfffffjLj2048ELj1ELj1ELj4ELj16ENS_18Kernel_traits_baseILj2048EfffffjLj128EEEEELb0ELb1ELb1ELb1EEEvNS_9BwdParamsE --------------------------
	.section	.text._ZN10layer_norm13ln_bwd_kernelINS_13Kernel_traitsIfffffjLj2048ELj1ELj1ELj4ELj16ENS_18Kernel_traits_baseILj2048EfffffjLj128EEEEELb0ELb1ELb1ELb1EEEvNS_9BwdParamsE,"ax",@progbits
	.sectioninfo	@"SHI_REGISTERS=172"
	.align	128
        .global         _ZN10layer_norm13ln_bwd_kernelINS_13Kernel_traitsIfffffjLj2048ELj1ELj1ELj4ELj16ENS_18Kernel_traits_baseILj2048EfffffjLj128EEEEELb0ELb1ELb1ELb1EEEvNS_9BwdParamsE
        .type           _ZN10layer_norm13ln_bwd_kernelINS_13Kernel_traitsIfffffjLj2048ELj1ELj1ELj4ELj16ENS_18Kernel_traits_baseILj2048EfffffjLj128EEEEELb0ELb1ELb1ELb1EEEvNS_9BwdParamsE,@function
        .size           _ZN10layer_norm13ln_bwd_kernelINS_13Kernel_traitsIfffffjLj2048ELj1ELj1ELj4ELj16ENS_18Kernel_traits_baseILj2048EfffffjLj128EEEEELb0ELb1ELb1ELb1EEEvNS_9BwdParamsE,(.L_x_6989 - _ZN10layer_norm13ln_bwd_kernelINS_13Kernel_traitsIfffffjLj2048ELj1ELj1ELj4ELj16ENS_18Kernel_traits_baseILj2048EfffffjLj128EEEEELb0ELb1ELb1ELb1EEEvNS_9BwdParamsE)
        .other          _ZN10layer_norm13ln_bwd_kernelINS_13Kernel_traitsIfffffjLj2048ELj1ELj1ELj4ELj16ENS_18Kernel_traits_baseILj2048EfffffjLj128EEEEELb0ELb1ELb1ELb1EEEvNS_9BwdParamsE,@"STO_CUDA_ENTRY STV_DEFAULT"
_ZN10layer_norm13ln_bwd_kernelINS_13Kernel_traitsIfffffjLj2048ELj1ELj1ELj4ELj16ENS_18Kernel_traits_baseILj2048EfffffjLj128EEEEELb0ELb1ELb1ELb1EEEvNS_9BwdParamsE:
.text._ZN10layer_norm13ln_bwd_kernelINS_13Kernel_traitsIfffffjLj2048ELj1ELj1ELj4ELj16ENS_18Kernel_traits_baseILj2048EfffffjLj128EEEEELb0ELb1ELb1ELb1EEEvNS_9BwdParamsE:
        /* <DEDUP_REMOVED lines=32> */
.L_x_6418:
[----:B------:R-:W-:-:S04]  /*0200*/  SHF.L.U32 R0, R148, 0x4, RZ ;  /* 0x0000000494007819 */ /* 0x000fc800000006ff */
[----:B------:R-:W-:-:S04]  /*0210*/  LOP3.LUT R0, R0, 0x7f0, RZ, 0xc0, !PT ;  /* 0x000007f000007812 */ /* 0x000fc800078ec0ff */
[C---:B------:R-:W-:Y:S01]  /*0220*/  IADD3 R2, P0, R0.reuse, c[0x0][0x1b0], RZ ;  /* 0x00006c0000027a10 */ /* 0x040fe20007f1e0ff */
[----:B------:R-:W0:Y:S01]  /*0230*/  LDC.U8 R6, c[0x0][0x1f0] ;  /* 0x00007c00ff067b82 */ /* 0x000e220000000000 */
[----:B------:R-:W-:Y:S02]  /*0240*/  IADD3 R4, P1, R0, c[0x0][0x1c8], RZ ;  /* 0x0000720000047a10 */ /* 0x000fe40007f3e0ff */
[----:B------:R-:W-:Y:S01]  /*0250*/  IADD3.X R3, RZ, c[0x0][0x1b4], RZ, P0, !PT ;  /* 0x00006d00ff037a10 */ /* 0x000fe200007fe4ff */
[----:B------:R-:W-:Y:S01]  /*0260*/  HFMA2.MMA R0, -RZ, RZ, 0, 5.9604644775390625e-08 ;  /* 0x00000001ff007435 */ /* 0x000fe200000001ff */
[----:B------:R-:W-:-:S03]  /*0270*/  IADD3.X R5, RZ, c[0x0][0x1cc], RZ, P1, !PT ;  /* 0x00007300ff057a10 */ /* 0x000fc60000ffe4ff */
        /* <DEDUP_REMOVED lines=33> */
.L_x_6457:
        /* <DEDUP_REMOVED lines=14> */
[C---:B0-----:R-:W-:Y:S01]  /*0570*/  IADD3 R3, R149.reuse, 0x80, RZ ;  /* 0x0000008095037810 */ /* 0x041fe20007ffe0ff */
        /* <DEDUP_REMOVED lines=18> */
.L_x_6421:
[----:B-1----:R-:W-:Y:S01]  /*06a0*/  IADD3 R123, R123, -0x1, RZ ;  /* 0xffffffff7b7b7810 */ /* 0x002fe20007ffe0ff */
        /* <DEDUP_REMOVED lines=10> */
[----:B------:R-:W-:Y:S01]  /*0750*/  LEA.HI.SX32 R159, R130, R159, 0x1e ;  /* 0x0000009f829f7211 */ /* 0x000fe200078ff2ff */
[-C--:B------:R-:W-:Y:S02]  /*0760*/  IMAD.WIDE.U32 R128, R0, R144.reuse, c[0x0][0x188] ;  /* 0x0000620000807625 */ /* 0x080fe400078e0090 */
[----:B------:R-:W4:Y:S02]  /*0770*/  LDG.E.128 R124, [R124.64] ;  /* 0x000000047c7c7981 */ /* 0x000f24000c1e1d00 */
[CC--:B------:R-:W-:Y:S01]  /*0780*/  IMAD.WIDE.U32 R132, R159.reuse, R144.reuse, c[0x0][0x208] ;  /* 0x000082009f847625 */ /* 0x0c0fe200078e0090 */
[----:B------:R-:W-:Y:S01]  /*0790*/  IADD3 R137, R159, 0x80, RZ ;  /* 0x000000809f897810 */ /* 0x000fe20007ffe0ff */
[----:B------:R-:W4:Y:S04]  /*07a0*/  LDG.E.128 R128, [R128.64] ;  /* 0x0000000480807981 */ /* 0x000f28000c1e1d00 */
[----:B------:R-:W4:Y:S01]  /*07b0*/  LDG.E.128 R132, [R132.64] ;  /* 0x0000000484847981 */ /* 0x000f22000c1e1d00 */
[----:B------:R-:W-:Y:S01]  /*07c0*/  IMAD.WIDE.U32 R136, R137, R144, c[0x0][0x208] ;  /* 0x0000820089887625 */ /* 0x000fe200078e0090 */
[----:B------:R-:W-:-:S05]  /*07d0*/  IADD3 R141, R159, 0x100, RZ ;  /* 0x000001009f8d7810 */ /* 0x000fca0007ffe0ff */
        /* <DEDUP_REMOVED lines=15> */
[----:B------:R-:W-:Y:S02]  /*08d0*/  FADD.FTZ R116, -R152, R117 ;  /* 0x0000007598747221 */ /* 0x000fe40000010100 */
[----:B-----5:R-:W-:Y:S02]  /*08e0*/  FMUL.FTZ R117, R4, R156 ;  /* 0x0000009c04757220 */ /* 0x020fe40000410000 */
[----:B------:R-:W-:Y:S02]  /*08f0*/  FADD.FTZ R118, -R152, R118 ;  /* 0x0000007698767221 */ /* 0x000fe40000010100 */
[----:B------:R-:W-:Y:S02]  /*0900*/  FMUL.FTZ R116, R4, R116 ;  /* 0x0000007404747220 */ /* 0x000fe40000410000 */
[----:B------:R-:W-:-:S02]  /*0910*/  FADD.FTZ R154, -R152, R119 ;  /* 0x00000077989a7221 */ /* 0x000fc40000010100 */
[C---:B----4-:R-:W-:Y:S02]  /*0920*/  FADD.FTZ R153, -R152.reuse, R120 ;  /* 0x0000007898997221 */ /* 0x050fe40000010100 */
[----:B------:R-:W-:Y:S02]  /*0930*/  FADD.FTZ R127, -R152, R127 ;  /* 0x0000007f987f7221 */ /* 0x000fe40000010100 */
[----:B------:R-:W-:Y:S02]  /*0940*/  FFMA.FTZ R40, R132, R117, R40 ;  /* 0x0000007584287223 */ /* 0x000fe40000010028 */
[----:B------:R-:W-:Y:S02]  /*0950*/  FADD.FTZ R56, R56, R132 ;  /* 0x0000008438387221 */ /* 0x000fe40000010000 */
[----:B------:R-:W-:Y:S02]  /*0960*/  FMUL.FTZ R132, R36, R132 ;  /* 0x0000008424847220 */ /* 0x000fe40000410000 */
[----:B------:R-:W-:-:S02]  /*0970*/  FMUL.FTZ R119, R4, R118 ;  /* 0x0000007604777220 */ /* 0x000fc40000410000 */
[----:B------:R-:W-:Y:S02]  /*0980*/  FFMA.FTZ R41, R133, R116, R41 ;  /* 0x0000007485297223 */ /* 0x000fe40000010029 */
[----:B------:R-:W-:Y:S02]  /*0990*/  FADD.FTZ R57, R57, R133 ;  /* 0x0000008539397221 */ /* 0x000fe40000010000 */
[C---:B0-----:R-:W-:Y:S02]  /*09a0*/  FADD.FTZ R163, -R152.reuse, R122 ;  /* 0x0000007a98a37221 */ /* 0x041fe40000010100 */
[----:B------:R-:W-:Y:S02]  /*09b0*/  FMUL.FTZ R133, R37, R133 ;  /* 0x0000008525857220 */ /* 0x000fe40000410000 */
[----:B------:R-:W-:Y:S02]  /*09c0*/  FADD.FTZ R120, RZ, R132 ;  /* 0x00000084ff787221 */ /* 0x000fe40000010000 */
[----:B------:R-:W-:-:S02]  /*09d0*/  FADD.FTZ R161, -R152, R121 ;  /* 0x0000007998a17221 */ /* 0x000fc40000010100 */
[C---:B-1----:R-:W-:Y:S02]  /*09e0*/  FADD.FTZ R165, -R152.reuse, R123 ;  /* 0x0000007b98a57221 */ /* 0x042fe40000010100 */
[C---:B------:R-:W-:Y:S02]  /*09f0*/  FADD.FTZ R157, -R152.reuse, R125 ;  /* 0x0000007d989d7221 */ /* 0x040fe40000010100 */
[----:B------:R-:W-:Y:S02]  /*0a00*/  FFMA.FTZ R122, R117, R132, RZ ;  /* 0x00000084757a7223 */ /* 0x000fe400000100ff */
[C---:B------:R-:W-:Y:S02]  /*0a10*/  FADD.FTZ R151, -R152.reuse, R124 ;  /* 0x0000007c98977221 */ /* 0x040fe40000010100 */
[C---:B------:R-:W-:Y:S02]  /*0a20*/  FADD.FTZ R159, -R152.reuse, R126 ;  /* 0x0000007e989f7221 */ /* 0x040fe40000010100 */
[----:B------:R-:W-:-:S02]  /*0a30*/  FADD.FTZ R155, -R152, R128 ;  /* 0x00000080989b7221 */ /* 0x000fc40000010100 */
[C---:B------:R-:W-:Y:S02]  /*0a40*/  FADD.FTZ R121, -R152.reuse, R129 ;  /* 0x0000008198797221 */ /* 0x040fe40000010100 */
[C---:B------:R-:W-:Y:S02]  /*0a50*/  FADD.FTZ R123, -R152.reuse, R130 ;  /* 0x00000082987b7221 */ /* 0x040fe40000010100 */
[----:B------:R-:W-:Y:S02]  /*0a60*/  FADD.FTZ R125, -R152, R131 ;  /* 0x00000083987d7221 */ /* 0x000fe40000010100 */
        /* <DEDUP_REMOVED lines=9> */
[C---:B------:R-:W-:Y:S02]  /*0b00*/  FMUL.FTZ R131, R4.reuse, R153 ;  /* 0x0000009904837220 */ /* 0x040fe40000410000 */
        /* <DEDUP_REMOVED lines=23> */
[----:B------:R-:W-:Y:S02]  /*0c80*/  FMUL.FTZ R128, R4, R165 ;  /* 0x000000a504807220 */ /* 0x000fe40000410000 */
[----:B------:R-:W-:Y:S02]  /*0c90*/  FFMA.FTZ R122, R129, R138, R122 ;  /* 0x0000008a817a7223 */ /* 0x000fe4000001007a */
[----:B------:R-:W-:Y:S02]  /*0ca0*/  FFMA.FTZ R48, R140, R151, R48 ;  /* 0x000000978c307223 */ /* 0x000fe40000010030 */
[----:B------:R-:W-:Y:S02]  /*0cb0*/  FADD.FTZ R64, R64, R140 ;  /* 0x0000008c40407221 */ /* 0x000fe40000010000 */
[C---:B------:R-:W-:Y:S02]  /*0cc0*/  FMUL.FTZ R158, R4.reuse, R121 ;  /* 0x00000079049e7220 */ /* 0x040fe40000410000 */
[----:B------:R-:W-:-:S02]  /*0cd0*/  FMUL.FTZ R154, R4, R157 ;  /* 0x0000009d049a7220 */ /* 0x000fc40000410000 */
[----:B------:R-:W-:Y:S02]  /*0ce0*/  FMUL.FTZ R140, R28, R140 ;  /* 0x0000008c1c8c7220 */ /* 0x000fe40000410000 */
[----:B------:R-:W-:Y:S02]  /*0cf0*/  FADD.FTZ R121, R120, R153 ;  /* 0x0000009978797221 */ /* 0x000fe40000010000 */
[----:B------:R-:W-:Y:S02]  /*0d00*/  FFMA.FTZ R122, R128, R153, R122 ;  /* 0x00000099807a7223 */ /* 0x000fe4000001007a */
[----:B------:R-:W-:Y:S02]  /*0d10*/  FFMA.FTZ R47, R139, R128, R47 ;  /* 0x000000808b2f7223 */ /* 0x000fe4000001002f */
[----:B------:R-:W-:Y:S02]  /*0d20*/  FADD.FTZ R63, R63, R139 ;  /* 0x0000008b3f3f7221 */ /* 0x000fe40000010000 */
        /* <DEDUP_REMOVED lines=41> */
.L_x_6422:
[----:B------:R-:W-:Y:S05]  /*0fc0*/  BSYNC B0 ;  /* 0x0000000000007941 */ /* 0x000fea0003800000 */
.L_x_6420:
[----:B------:R-:W-:Y:S02]  /*0fd0*/  LOP3.LUT P1, RZ, R5, 0xff, RZ, 0xc0, !PT ;  /* 0x000000ff05ff7812 */ /* 0x000fe4000782c0ff */
[----:B------:R-:W-:Y:S02]  /*0fe0*/  SHF.R.U32.HI R124, RZ, 0x5, R148 ;  /* 0x00000005ff7c7819 */ /* 0x000fe40000011694 */
[----:B------:R-:W-:-:S02]  /*0ff0*/  LOP3.LUT P0, RZ, R148, 0x1f, RZ, 0xc0, !PT ;  /* 0x0000001f94ff7812 */ /* 0x000fc4000780c0ff */
[----:B------:R-:W-:-:S07]  /*1000*/  LOP3.LUT R159, R124, 0x7fffffc, RZ, 0xc0, !PT ;  /* 0x07fffffc7c9f7812 */ /* 0x000fce00078ec0ff */
[----:B------:R-:W-:Y:S01]  /*1010*/  @!P1 IADD3 R159, R159, 0x4, RZ ;  /* 0x000000049f9f9810 */ /* 0x000fe20007ffe0ff */
[----:B------:R-:W-:Y:S05]  /*1020*/  BRA.DIV ~URZ, `(.L_x_6423) ;  /* 0x000017727f007947 */ /* 0x000fea000b800000 */
[----:B------:R1:W2:Y:S02]  /*1030*/  SHFL.DOWN PT, R161, R122, 0x10, 0x1f ;  /* 0x0a001f007aa17f89 */ /* 0x0002a400000e0000 */
.L_x_6458:
        /* <DEDUP_REMOVED lines=18> */
.L_x_6459:
        /* <DEDUP_REMOVED lines=45> */
.L_x_6426:
[----:B-1----:R-:W-:Y:S05]  /*1430*/  BSYNC B0 ;  /* 0x0000000000007941 */ /* 0x002fea0003800000 */
.L_x_6425:
        /* <DEDUP_REMOVED lines=23> */
.L_x_6428:
[----:B------:R-:W-:Y:S05]  /*15b0*/  BSYNC B0 ;  /* 0x0000000000007941 */ /* 0x000fea0003800000 */
.L_x_6427:
        /* <DEDUP_REMOVED lines=9> */
.L_x_6430:
[----:B------:R-:W-:Y:S05]  /*1650*/  BSYNC B0 ;  /* 0x0000000000007941 */ /* 0x000fea0003800000 */
.L_x_6429:
        /* <DEDUP_REMOVED lines=9> */
.L_x_6432:
[----:B------:R-:W-:Y:S05]  /*16f0*/  BSYNC B0 ;  /* 0x0000000000007941 */ /* 0x000fea0003800000 */
.L_x_6431:
[C---:B------:R-:W-:Y:S01]  /*1700*/  SEL R121, R150.reuse, R109, P4 ;  /* 0x0000006d96797207 */ /* 0x040fe20002000000 */
[----:B------:R-:W-:Y:S01]  /*1710*/  @P6 FMUL.FTZ R150, R150, c[0x0][0x1ec] ;  /* 0x00007b0096966a20 */ /* 0x000fe20000410000 */
[C---:B------:R-:W-:Y:S01]  /*1720*/  SEL R122, R149.reuse, R110, P4 ;  /* 0x0000006e957a7207 */ /* 0x040fe20002000000 */
[----:B------:R-:W-:Y:S01]  /*1730*/  @P6 FMUL.FTZ R149, R149, c[0x0][0x1ec] ;  /* 0x00007b0095956a20 */ /* 0x000fe20000410000 */
[C---:B------:R-:W-:Y:S01]  /*1740*/  SEL R123, R162.reuse, R111, P4 ;  /* 0x0000006fa27b7207 */ /* 0x040fe20002000000 */
[----:B------:R-:W-:Y:S01]  /*1750*/  @P6 FMUL.FTZ R164, R162, c[0x0][0x1ec] ;  /* 0x00007b00a2a46a20 */ /* 0x000fe20000410000 */
[----:B------:R-:W-:Y:S01]  /*1760*/  @P6 MOV R163, 0x10 ;  /* 0x0000001000a36802 */ /* 0x000fe20000000f00 */
[-C--:B------:R-:W-:Y:S02]  /*1770*/  @P6 FMUL.FTZ R114, R22, R149.reuse ;  /* 0x0000009516726220 */ /* 0x080fe40000410000 */
[----:B------:R0:W-:Y:S01]  /*1780*/  @P2 STG.E.128 [R126.64], R120 ;  /* 0x000000787e002986 */ /* 0x0001e2000c101d04 */
[----:B------:R-:W-:Y:S01]  /*1790*/  @P6 FFMA.FTZ R86, R106, R149, R86 ;  /* 0x000000956a566223 */ /* 0x000fe20000010056 */
[----:B------:R-:W-:Y:S01]  /*17a0*/  IADD3 R149, R144, 0x80, RZ ;  /* 0x0000008090957810 */ /* 0x000fe20007ffe0ff */
[----:B------:R-:W-:-:S02]  /*17b0*/  @P6 FMUL.FTZ R113, R21, R150 ;  /* 0x0000009615716220 */ /* 0x000fc40000410000 */
[----:B------:R-:W-:Y:S02]  /*17c0*/  @P6 FMUL.FTZ R115, R23, R164 ;  /* 0x000000a417736220 */ /* 0x000fe40000410000 */
[----:B------:R-:W-:-:S04]  /*17d0*/  @P6 IMAD.WIDE.U32 R162, R144, R163, c[0x0][0x248] ;  /* 0x0000920090a26625 */ /* 0x000fc800078e00a3 */
[----:B------:R-:W-:Y:S01]  /*17e0*/  @P6 FFMA.FTZ R85, R105, R150, R85 ;  /* 0x0000009669556223 */ /* 0x000fe20000010055 */
[----:B------:R1:W-:Y:S01]  /*17f0*/  @P6 STG.E.128 [R162.64], R112 ;  /* 0x00000070a2006986 */ /* 0x0003e2000c101d04 */
[----:B------:R-:W-:Y:S01]  /*1800*/  @P6 FFMA.FTZ R87, R107, R164, R87 ;  /* 0x000000a46b576223 */ /* 0x000fe20000010057 */
[----:B0-----:R-:W-:-:S05]  /*1810*/  @P6 MOV R120, 0x10 ;  /* 0x0000001000786802 */ /* 0x001fca0000000f00 */
        /* <DEDUP_REMOVED lines=13> */
.L_x_6434:
[----:B-1----:R-:W-:Y:S05]  /*18f0*/  BSYNC B0 ;  /* 0x0000000000007941 */ /* 0x002fea0003800000 */
.L_x_6433:
        /* <DEDUP_REMOVED lines=21> */
.L_x_6436:
[----:B------:R-:W-:Y:S05]  /*1a50*/  BSYNC B0 ;  /* 0x0000000000007941 */ /* 0x000fea0003800000 */
.L_x_6435:
        /* <DEDUP_REMOVED lines=9> */
.L_x_6438:
[----:B------:R-:W-:Y:S05]  /*1af0*/  BSYNC B0 ;  /* 0x0000000000007941 */ /* 0x000fea0003800000 */
.L_x_6437:
        /* <DEDUP_REMOVED lines=9> */
.L_x_6440:
[----:B------:R-:W-:Y:S05]  /*1b90*/  BSYNC B0 ;  /* 0x0000000000007941 */ /* 0x000fea0003800000 */
.L_x_6439:
        /* <DEDUP_REMOVED lines=33> */
.L_x_6442:
[----:B-1----:R-:W-:Y:S05]  /*1db0*/  BSYNC B0 ;  /* 0x0000000000007941 */ /* 0x002fea0003800000 */
.L_x_6441:
        /* <DEDUP_REMOVED lines=15> */
.L_x_6444:
[----:B------:R-:W-:Y:S05]  /*1eb0*/  BSYNC B0 ;  /* 0x0000000000007941 */ /* 0x000fea0003800000 */
.L_x_6443:
        /* <DEDUP_REMOVED lines=9> */
.L_x_6446:
[----:B------:R-:W-:Y:S05]  /*1f50*/  BSYNC B0 ;  /* 0x0000000000007941 */ /* 0x000fea0003800000 */
.L_x_6445:
        /* <DEDUP_REMOVED lines=9> */
.L_x_6448:
[----:B------:R-:W-:Y:S05]  /*1ff0*/  BSYNC B0 ;  /* 0x0000000000007941 */ /* 0x000fea0003800000 */
.L_x_6447:
        /* <DEDUP_REMOVED lines=37> */
.L_x_6450:
[----:B-1----:R-:W-:Y:S05]  /*2250*/  BSYNC B0 ;  /* 0x0000000000007941 */ /* 0x002fea0003800000 */
.L_x_6449:
        /* <DEDUP_REMOVED lines=17> */
.L_x_6452:
[----:B------:R-:W-:Y:S05]  /*2370*/  BSYNC B0 ;  /* 0x0000000000007941 */ /* 0x000fea0003800000 */
.L_x_6451:
        /* <DEDUP_REMOVED lines=11> */
.L_x_6454:
[----:B------:R-:W-:Y:S05]  /*2430*/  BSYNC B0 ;  /* 0x0000000000007941 */ /* 0x000fea0003800000 */
.L_x_6453:
        /* <DEDUP_REMOVED lines=15> */
.L_x_6456:
[----:B------:R-:W-:Y:S05]  /*2530*/  BSYNC B0 ;  /* 0x0000000000007941 */ /* 0x000fea0003800000 */
.L_x_6455:
        /* <DEDUP_REMOVED lines=16> */
.L_x_6419:
        /* <DEDUP_REMOVED lines=22> */
.L_x_6423:
[----:B------:R-:W-:Y:S01]  /*27a0*/  HFMA2.MMA R127, -RZ, RZ, 0, 9.5367431640625e-07 ;  /* 0x00000010ff7f7435 */ /* 0x000fe200000001ff */
[----:B------:R-:W-:-:S02]  /*27b0*/  MOV R144, R122 ;  /* 0x0000007a00907202 */ /* 0x000fc40000000f00 */
[----:B------:R-:W-:Y:S02]  /*27c0*/  MOV R125, 0x1f ;  /* 0x0000001f007d7802 */ /* 0x000fe40000000f00 */
[----:B------:R-:W-:Y:S02]  /*27d0*/  MOV R126, 0xffffffff ;  /* 0xffffffff007e7802 */ /* 0x000fe40000000f00 */
[----:B------:R-:W-:Y:S02]  /*27e0*/  MOV R120, 0x2800 ;  /* 0x0000280000787802 */ /* 0x000fe40000000f00 */
[----:B0----5:R-:W-:Y:S05]  /*27f0*/  CALL.REL.NOINC `($__internal_187_$__cuda_sm70_shflsync_down_p) ;  /* 0x0000046000007944 */ /* 0x021fea0003c00000 */
[----:B-1----:R-:W-:Y:S01]  /*2800*/  MOV R161, R126 ;  /* 0x0000007e00a17202 */ /* 0x002fe20000000f00 */
[----:B0-----:R-:W-:Y:S05]  /*2810*/  BRA `(.L_x_6458) ;  /* 0xffffe82000007947 */ /* 0x001fea000383ffff */
.L_x_6424:
[----:B------:R-:W-:Y:S01]  /*2820*/  HFMA2.MMA R127, -RZ, RZ, 0, 9.5367431640625e-07 ;  /* 0x00000010ff7f7435 */ /* 0x000fe200000001ff */
[----:B------:R-:W-:Y:S02]  /*2830*/  MOV R144, R123 ;  /* 0x0000007b00907202 */ /* 0x000fe40000000f00 */
[----:B------:R-:W-:Y:S02]  /*2840*/  MOV R125, 0x1f ;  /* 0x0000001f007d7802 */ /* 0x000fe40000000f00 */
[----:B------:R-:W-:-:S02]  /*2850*/  MOV R126, 0xffffffff ;  /* 0xffffffff007e7802 */ /* 0x000fc40000000f00 */
[----:B------:R-:W-:Y:S02]  /*2860*/  MOV R120, 0x2880 ;  /* 0x0000288000787802 */ /* 0x000fe40000000f00 */
[----:B012--5:R-:W-:Y:S05]  /*2870*/  CALL.REL.NOINC `($__internal_187_$__cuda_sm70_shflsync_down_p) ;  /* 0x000003e000007944 */ /* 0x027fea0003c00000 */
[----:B------:R-:W-:Y:S01]  /*2880*/  FADD.FTZ R122, R161, R122 ;  /* 0x0000007aa17a7221 */ /* 0x000fe20000010000 */
[----:B0-----:R-:W-:Y:S01]  /*2890*/  HFMA2.MMA R127, -RZ, RZ, 0, 4.76837158203125e-07 ;  /* 0x00000008ff7f7435 */ /* 0x001fe200000001ff */
[----:B-1----:R-:W-:Y:S01]  /*28a0*/  FADD.FTZ R123, R123, R126 ;  /* 0x0000007e7b7b7221 */ /* 0x002fe20000010000 */
[----:B------:R-:W-:Y:S02]  /*28b0*/  MOV R125, 0x1f ;  /* 0x0000001f007d7802 */ /* 0x000fe40000000f00 */
[----:B------:R-:W-:Y:S02]  /*28c0*/  MOV R126, 0xffffffff ;  /* 0xffffffff007e7802 */ /* 0x000fe40000000f00 */
[----:B------:R-:W-:Y:S02]  /*28d0*/  MOV R144, R122 ;  /* 0x0000007a00907202 */ /* 0x000fe40000000f00 */
[----:B------:R-:W-:Y:S02]  /*28e0*/  MOV R120, 0x2900 ;  /* 0x0000290000787802 */ /* 0x000fe40000000f00 */
[----:B------:R-:W-:Y:S05]  /*28f0*/  CALL.REL.NOINC `($__internal_187_$__cuda_sm70_shflsync_down_p) ;  /* 0x0000036000007944 */ /* 0x000fea0003c00000 */
[----:B0-----:R-:W-:Y:S01]  /*2900*/  HFMA2.MMA R127, -RZ, RZ, 0, 4.76837158203125e-07 ;  /* 0x00000008ff7f7435 */ /* 0x001fe200000001ff */
[----:B-1----:R-:W-:-:S02]  /*2910*/  MOV R161, R126 ;  /* 0x0000007e00a17202 */ /* 0x002fc40000000f00 */
[----:B------:R-:W-:Y:S02]  /*2920*/  MOV R144, R123 ;  /* 0x0000007b00907202 */ /* 0x000fe40000000f00 */
[----:B------:R-:W-:Y:S02]  /*2930*/  MOV R125, 0x1f ;  /* 0x0000001f007d7802 */ /* 0x000fe40000000f00 */
[----:B------:R-:W-:Y:S02]  /*2940*/  MOV R126, 0xffffffff ;  /* 0xffffffff007e7802 */ /* 0x000fe40000000f00 */
[----:B------:R-:W-:Y:S02]  /*2950*/  MOV R120, 0x2970 ;  /* 0x0000297000787802 */ /* 0x000fe40000000f00 */
[----:B------:R-:W-:Y:S05]  /*2960*/  CALL.REL.NOINC `($__internal_187_$__cuda_sm70_shflsync_down_p) ;  /* 0x000002f000007944 */ /* 0x000fea0003c00000 */
[----:B------:R-:W-:Y:S01]  /*2970*/  FADD.FTZ R122, R161, R122 ;  /* 0x0000007aa17a7221 */ /* 0x000fe20000010000 */
[----:B0-----:R-:W-:Y:S01]  /*2980*/  HFMA2.MMA R127, -RZ, RZ, 0, 2.384185791015625e-07 ;  /* 0x00000004ff7f7435 */ /* 0x001fe200000001ff */
[----:B-1----:R-:W-:Y:S01]  /*2990*/  FADD.FTZ R123, R123, R126 ;  /* 0x0000007e7b7b7221 */ /* 0x002fe20000010000 */
[----:B------:R-:W-:Y:S02]  /*29a0*/  MOV R125, 0x1f ;  /* 0x0000001f007d7802 */ /* 0x000fe40000000f00 */
[----:B------:R-:W-:-:S02]  /*29b0*/  MOV R126, 0xffffffff ;  /* 0xffffffff007e7802 */ /* 0x000fc40000000f00 */
[----:B------:R-:W-:Y:S02]  /*29c0*/  MOV R144, R122 ;  /* 0x0000007a00907202 */ /* 0x000fe40000000f00 */
[----:B------:R-:W-:Y:S02]  /*29d0*/  MOV R120, 0x29f0 ;  /* 0x000029f000787802 */ /* 0x000fe40000000f00 */
[----:B------:R-:W-:Y:S05]  /*29e0*/  CALL.REL.NOINC `($__internal_187_$__cuda_sm70_shflsync_down_p) ;  /* 0x0000027000007944 */ /* 0x000fea0003c00000 */
[----:B0-----:R-:W-:Y:S01]  /*29f0*/  HFMA2.MMA R127, -RZ, RZ, 0, 2.384185791015625e-07 ;  /* 0x00000004ff7f7435 */ /* 0x001fe200000001ff */
[----:B-1----:R-:W-:Y:S02]  /*2a00*/  MOV R161, R126 ;  /* 0x0000007e00a17202 */ /* 0x002fe40000000f00 */
[----:B------:R-:W-:Y:S02]  /*2a10*/  MOV R144, R123 ;  /* 0x0000007b00907202 */ /* 0x000fe40000000f00 */
[----:B------:R-:W-:Y:S02]  /*2a20*/  MOV R125, 0x1f ;  /* 0x0000001f007d7802 */ /* 0x000fe40000000f00 */
[----:B------:R-:W-:Y:S02]  /*2a30*/  MOV R126, 0xffffffff ;  /* 0xffffffff007e7802 */ /* 0x000fe40000000f00 */
[----:B------:R-:W-:-:S02]  /*2a40*/  MOV R120, 0x2a60 ;  /* 0x00002a6000787802 */ /* 0x000fc40000000f00 */
[----:B------:R-:W-:Y:S05]  /*2a50*/  CALL.REL.NOINC `($__internal_187_$__cuda_sm70_shflsync_down_p) ;  /* 0x0000020000007944 */ /* 0x000fea0003c00000 */
[----:B------:R-:W-:Y:S01]  /*2a60*/  FADD.FTZ R122, R161, R122 ;  /* 0x0000007aa17a7221 */ /* 0x000fe20000010000 */
[----:B0-----:R-:W-:Y:S01]  /*2a70*/  HFMA2.MMA R127, -RZ, RZ, 0, 1.1920928955078125e-07 ;  /* 0x00000002ff7f7435 */ /* 0x001fe200000001ff */
[----:B-1----:R-:W-:Y:S01]  /*2a80*/  FADD.FTZ R161, R123, R126 ;  /* 0x0000007e7ba17221 */ /* 0x002fe20000010000 */
[----:B------:R-:W-:-:S02]  /*2a90*/  MOV R125, 0x1f ;  /* 0x0000001f007d7802 */ /* 0x000fc40000000f00 */
[----:B------:R-:W-:Y:S02]  /*2aa0*/  MOV R126, 0xffffffff ;  /* 0xffffffff007e7802 */ /* 0x000fe40000000f00 */
[----:B------:R-:W-:Y:S02]  /*2ab0*/  MOV R144, R122 ;  /* 0x0000007a00907202 */ /* 0x000fe40000000f00 */
[----:B------:R-:W-:Y:S02]  /*2ac0*/  MOV R120, 0x2ae0 ;  /* 0x00002ae000787802 */ /* 0x000fe40000000f00 */
[----:B------:R-:W-:Y:S05]  /*2ad0*/  CALL.REL.NOINC `($__internal_187_$__cuda_sm70_shflsync_down_p) ;  /* 0x0000018000007944 */ /* 0x000fea0003c00000 */
[----:B0-----:R-:W-:Y:S01]  /*2ae0*/  HFMA2.MMA R127, -RZ, RZ, 0, 1.1920928955078125e-07 ;  /* 0x00000002ff7f7435 */ /* 0x001fe200000001ff */
[----:B-1----:R-:W-:Y:S02]  /*2af0*/  MOV R123, R126 ;  /* 0x0000007e007b7202 */ /* 0x002fe40000000f00 */
[----:B------:R-:W-:Y:S02]  /*2b00*/  MOV R144, R161 ;  /* 0x000000a100907202 */ /* 0x000fe40000000f00 */
[----:B------:R-:W-:Y:S02]  /*2b10*/  MOV R125, 0x1f ;  /* 0x0000001f007d7802 */ /* 0x000fe40000000f00 */
[----:B------:R-:W-:-:S02]  /*2b20*/  MOV R126, 0xffffffff ;  /* 0xffffffff007e7802 */ /* 0x000fc40000000f00 */
[----:B------:R-:W-:Y:S02]  /*2b30*/  MOV R120, 0x2b50 ;  /* 0x00002b5000787802 */ /* 0x000fe40000000f00 */
[----:B------:R-:W-:Y:S05]  /*2b40*/  CALL.REL.NOINC `($__internal_187_$__cuda_sm70_shflsync_down_p) ;  /* 0x0000011000007944 */ /* 0x000fea0003c00000 */
[----:B------:R-:W-:Y:S01]  /*2b50*/  FADD.FTZ R123, R123, R122 ;  /* 0x0000007a7b7b7221 */ /* 0x000fe20000010000 */
[----:B0-----:R-:W-:Y:S01]  /*2b60*/  HFMA2.MMA R127, -RZ, RZ, 0, 5.9604644775390625e-08 ;  /* 0x00000001ff7f7435 */ /* 0x001fe200000001ff */
[----:B-1----:R-:W-:Y:S01]  /*2b70*/  FADD.FTZ R122, R161, R126 ;  /* 0x0000007ea17a7221 */ /* 0x002fe20000010000 */
[----:B------:R-:W-:Y:S02]  /*2b80*/  MOV R125, 0x1f ;  /* 0x0000001f007d7802 */ /* 0x000fe40000000f00 */
[----:B------:R-:W-:Y:S02]  /*2b90*/  MOV R126, 0xffffffff ;  /* 0xffffffff007e7802 */ /* 0x000fe40000000f00 */
[----:B------:R-:W-:Y:S02]  /*2ba0*/  MOV R144, R123 ;  /* 0x0000007b00907202 */ /* 0x000fe40000000f00 */
[----:B------:R-:W-:Y:S02]  /*2bb0*/  MOV R120, 0x2bd0 ;  /* 0x00002bd000787802 */ /* 0x000fe40000000f00 */
[----:B------:R-:W-:Y:S05]  /*2bc0*/  CALL.REL.NOINC `($__internal_187_$__cuda_sm70_shflsync_down_p) ;  /* 0x0000009000007944 */ /* 0x000fea0003c00000 */
[----:B0-----:R-:W-:Y:S01]  /*2bd0*/  HFMA2.MMA R127, -RZ, RZ, 0, 5.9604644775390625e-08 ;  /* 0x00000001ff7f7435 */ /* 0x001fe200000001ff */
[----:B-1----:R-:W-:-:S02]  /*2be0*/  MOV R162, R126 ;  /* 0x0000007e00a27202 */ /* 0x002fc40000000f00 */
[----:B------:R-:W-:Y:S02]  /*2bf0*/  MOV R144, R122 ;  /* 0x0000007a00907202 */ /* 0x000fe40000000f00 */
[----:B------:R-:W-:Y:S02]  /*2c00*/  MOV R125, 0x1f ;  /* 0x0000001f007d7802 */ /* 0x000fe40000000f00 */
[----:B------:R-:W-:Y:S02]  /*2c10*/  MOV R126, 0xffffffff ;  /* 0xffffffff007e7802 */ /* 0x000fe40000000f00 */
[----:B------:R-:W-:Y:S02]  /*2c20*/  MOV R120, 0x2c40 ;  /* 0x00002c4000787802 */ /* 0x000fe40000000f00 */
[----:B------:R-:W-:Y:S05]  /*2c30*/  CALL.REL.NOINC `($__internal_187_$__cuda_sm70_shflsync_down_p) ;  /* 0x0000002000007944 */ /* 0x000fea0003c00000 */
[----:B-1----:R-:W-:Y:S01]  /*2c40*/  MOV R161, R126 ;  /* 0x0000007e00a17202 */ /* 0x002fe20000000f00 */
[----:B0-----:R-:W-:Y:S05]  /*2c50*/  BRA `(.L_x_6459) ;  /* 0xffffe50000007947 */ /* 0x001fea000383ffff */
        .weak           $__internal_187_$__cuda_sm70_shflsync_down_p
        .type           $__internal_187_$__cuda_sm70_shflsync_down_p,@function
        .size           $__internal_187_$__cuda_sm70_shflsync_down_p,(.L_x_6989 - $__internal_187_$__cuda_sm70_shflsync_down_p)
$__internal_187_$__cuda_sm70_shflsync_down_p:
[----:B------:R-:W-:Y:S01]  /*2c60*/  HFMA2.MMA R121, -RZ, RZ, 0, 0 ;  /* 0x00000000ff797435 */ /* 0x000fe200000001ff */
[----:B------:R-:W-:Y:S04]  /*2c70*/  WARPSYNC R126 ;  /* 0x0000007e00007348 */ /* 0x000fe80003800000 */
[----:B------:R0:W1:Y:S01]  /*2c80*/  SHFL.DOWN PT, R126, R144, R127, R125 ;  /* 0x0800007f907e7389 */ /* 0x00006200000e007d */
[----:B------:R-:W-:Y:S05]  /*2c90*/  RET.REL.NODEC R120 `(_ZN10layer_norm13ln_bwd_kernelINS_13Kernel_traitsIfffffjLj2048ELj1ELj1ELj4ELj16ENS_18Kernel_traits_baseILj2048EfffffjLj128EEEEELb0ELb1ELb1ELb1EEEvNS_9BwdParamsE) ;  /* 0xffffd36078007950 */ /* 0x000fea0003c3ffff */
.L_x_6460:
        /* <DEDUP_REMOVED lines=14> */
.L_x_6989:


//--------------------- .text._ZN10layer_norm13ln_bwd_kernelINS_13Kernel_traitsIfffffjLj2048ELj1ELj1ELj4ELj16ENS_18Kernel_traits_baseILj2048EfffffjLj128EEEEELb1ELb0ELb0ELb0EEEvNS_9BwdParamsE --------------------------
	.section	.text._ZN10layer_norm13ln_bwd_kernelINS_13Kernel_traitsIfffffjLj2048ELj1ELj1ELj4ELj16ENS_18Kernel_traits_baseILj2048EfffffjLj128EEEEELb1ELb0ELb0ELb0EEEvNS_9BwdParamsE,"ax",@progbits
	.sectioninfo	@"SHI_REGISTERS=128"
	.align	128
        .global         _ZN10layer_norm13ln_bwd_kernelINS_13Kernel_traitsIfffffjLj2048ELj1ELj1ELj4ELj16ENS_18Kernel_traits_baseILj2048EfffffjLj128EEEEELb1ELb0ELb0ELb0EEEvNS_9BwdParamsE
        .type           _ZN10layer_norm13ln_bwd_kernelINS_13Kernel_traitsIfffffjLj2048ELj1ELj1ELj4ELj16ENS_18Kernel_traits_baseILj2048EfffffjLj128EEEEELb1ELb0ELb0ELb0EEEvNS_9BwdParamsE,@function
        .size           _ZN10layer_norm13ln_bwd_kernelINS_13Kernel_traitsIfffffjLj2048ELj1ELj1ELj4ELj16ENS_18Kernel_traits_baseILj2048EfffffjLj128EEEEELb1ELb0ELb0ELb0EEEvNS_9BwdParamsE,(.L_x_6990 - _ZN10layer_norm13ln_bwd_kernelINS_13Kernel_traitsIfffffjLj2048ELj1ELj1ELj4ELj16ENS_18Kernel_traits_baseILj2048EfffffjLj128EEEEELb1ELb0ELb0ELb0EEEvNS_9BwdParamsE)
        .other          _ZN10layer_norm13ln_bwd_kernelINS_13Kernel_traitsIfffffjLj2048ELj1ELj1ELj4ELj16ENS_18Kernel_traits_baseILj2048EfffffjLj128EEEEELb1ELb0ELb0ELb0EEEvNS_9BwdParamsE,@"STO_CUDA_ENTRY STV_DEFAULT"
_ZN10layer_norm13ln_bwd_kernelINS_13Kernel_traitsIfffffjLj2048ELj1ELj1ELj4ELj16ENS_18Kernel_traits_baseILj2048EfffffjLj128EEEEELb1ELb0ELb0ELb0EEEvNS_9BwdParamsE:
.text._ZN10layer_norm13ln_bwd_kernelINS_13Kernel_traitsIfffffjLj2048ELj1ELj1ELj4ELj16ENS_18Kernel_traits_baseILj2048EfffffjLj128EEEEELb1ELb0ELb0ELb0EEEvNS_9BwdParamsE:
        /* <DEDUP_REMOVED lines=51> */
.L_x_6480:
[----:B------:R-:W-:Y:S02]  /*0330*/  MOV R82, 0x4 ;  /* 0x0000000400527802 */ /* 0x000fe40000000f00 */
[----:B------:R-:W-:-:S02]  /*0340*/  ISETP.NE.U32.AND P0, PT, RZ, c[0x0][0x1c0], PT ;  /* 0x00007000ff007a0c */ /* 0x000fc40003f05070 */
[----:B------:R-:W-:Y:S01]  /*0350*/  SHF.R.S32.HI R86, RZ, 0x1f, R3 ;  /* 0x0000001fff567819 */ /* 0x000fe20000011403 */
[----:B------:R-:W-:Y:S01]  /*0360*/  IMAD.WIDE R84, R3, R82, c[0x0][0x1a0] ;  /* 0x0000680003547625 */ /* 0x000fe200078e0252 */
[----:B------:R-:W-:-:S03]  /*0370*/  ISETP.NE.AND.EX P0, PT, RZ, c[0x0][0x1c4], PT, P0 ;  /* 0x00007100ff007a0c */ /* 0x000fc60003f05300 */
[C---:B------:R-:W-:Y:S02]  /*0380*/  IMAD.WIDE R82, R3.reuse, R82, c[0x0][0x1a8] ;  /* 0x00006a0003527625 */ /* 0x040fe400078e0252 */
[----:B------:R-:W2:Y:S04]  /*0390*/  LDG.E R84, [R84.64] ;  /* 0x0000000454547981 */ /* 0x000ea8000c1e1900 */
[----:B-----5:R1:W5:Y:S01]  /*03a0*/  LDG.E R93, [R82.64] ;  /* 0x00000004525d7981 */ /* 0x020362000c1e1900 */
[----:B------:R-:W-:-:S03]  /*03b0*/  IMAD R9, R3, c[0x0][0x168], RZ ;  /* 0x00005a0003097a24 */ /* 0x000fc600078e02ff */
[----:B------:R-:W-:-:S04]  /*03c0*/  @P0 LEA R80, P1, R3, c[0x0][0x1c0], 0x2 ;  /* 0x0000700003500a11 */ /* 0x000fc800078210ff */
[----:B------:R-:W-:Y:S02]  /*03d0*/  @P0 LEA.HI.X R81, R3, c[0x0][0x1c4], R86, 0x2, P1 ;  /* 0x0000710003510a11 */ /* 0x000fe400008f1456 */
[----:B------:R-:W-:Y:S02]  /*03e0*/  SHF.R.S32.HI R86, RZ, 0x1f, R9 ;  /* 0x0000001fff567819 */ /* 0x000fe40000011409 */
[----:B------:R-:W-:Y:S02]  /*03f0*/  MOV R95, 0x3f800000 ;  /* 0x3f800000005f7802 */ /* 0x000fe40000000f00 */
[----:B------:R-:W-:Y:S02]  /*0400*/  LEA.HI R9, R86, R9, RZ, 0x2 ;  /* 0x0000000956097211 */ /* 0x000fe400078f10ff */
[----:B------:R-:W-:Y:S02]  /*0410*/  LOP3.LUT R86, R0, 0x7f, RZ, 0xc0, !PT ;  /* 0x0000007f00567812 */ /* 0x000fe400078ec0ff */
[----:B------:R1:W5:Y:S01]  /*0420*/  @P0 LDG.E R95, [R80.64] ;  /* 0x00000004505f0981 */ /* 0x000362000c1e1900 */
[----:B0-----:R-:W-:Y:S01]  /*0430*/  ISETP.NE.AND P0, PT, R2, RZ, PT ;  /* 0x000000ff0200720c */ /* 0x001fe20003f05270 */
[----:B------:R-:W-:Y:S01]  /*0440*/  BSSY B0, `(.L_x_6462) ;  /* 0x0000032000007945 */ /* 0x000fe20003800000 */
[----:B------:R-:W-:Y:S01]  /*0450*/  LEA.HI.SX32 R9, R9, R86, 0x1e ;  /* 0x0000005609097211 */ /* 0x000fe200078ff2ff */
[----:B------:R-:W-:Y:S01]  /*0460*/  CS2R R122, SRZ ;  /* 0x00000000007a7805 */ /* 0x000fe2000001ff00 */
[----:B------:R-:W-:-:S02]  /*0470*/  LOP3.LUT P1, RZ, R4, 0xff, RZ, 0xc0, !PT ;  /* 0x000000ff04ff7812 */ /* 0x000fc4000782c0ff */
[----:B------:R-:W-:Y:S02]  /*0480*/  MOV R107, R9 ;  /* 0x00000009006b7202 */ /* 0x000fe40000000f00 */
[----:B--2---:R-:W-:Y:S01]  /*0490*/  FSEL R106, R84, RZ, !P0 ;  /* 0x000000ff546a7208 */ /* 0x004fe20004000000 */
[----:B------:R-:W-:Y:S05]  /*04a0*/  @!P2 BRA `(.L_x_6463) ;  /* 0x000002b00000a947 */ /* 0x000fea0003800000 */
[----:B-1----:R-:W-:Y:S01]  /*04b0*/  HFMA2.MMA R84, -RZ, RZ, 0, 9.5367431640625e-07 ;  /* 0x00000010ff547435 */ /* 0x002fe200000001ff */
[----:B------:R-:W-:-:S04]  /*04c0*/  LEA R80, P0, R9, c[0x0][0x188], 0x4 ;  /* 0x0000620009507a11 */ /* 0x000fc800078020ff */
[----:B------:R-:W-:-:S05]  /*04d0*/  LEA.HI.X R81, R9, c[0x0][0x18c], RZ, 0x4, P0 ;  /* 0x0000630009517a11 */ /* 0x000fca00000f24ff */
[----:B------:R-:W-:Y:S01]  /*04e0*/  IMAD.WIDE.U32 R84, R9, R84, c[0x0][0x208] ;  /* 0x0000820009547625 */ /* 0x000fe200078e0054 */
[----:B------:R-:W2:Y:S01]  /*04f0*/  LDG.E.128 R80, [R80.64] ;  /* 0x0000000450507981 */ /* 0x000ea2000c1e1d00 */
[----:B------:R-:W-:-:S04]  /*0500*/  ISETP.NE.U32.AND P0, PT, RZ, c[0x0][0x218], PT ;  /* 0x00008600ff007a0c */ /* 0x000fc80003f05070 */
[----:B------:R-:W3:Y:S01]  /*0510*/  LDG.E.128 R84, [R84.64] ;  /* 0x0000000454547981 */ /* 0x000ee2000c1e1d00 */
[----:B------:R-:W-:-:S13]  /*0520*/  ISETP.NE.AND.EX P0, PT, RZ, c[0x0][0x21c], PT, P0 ;  /* 0x00008700ff007a0c */ /* 0x000fda0003f05300 */
[----:B------:R-:W-:-:S04]  /*0530*/  @P0 LEA R122, P6, R9, c[0x0][0x218], 0x4 ;  /* 0x00008600097a0a11 */ /* 0x000fc800078c20ff */
[C---:B------:R-:W-:Y:S02]  /*0540*/  @P0 LEA.HI.X R123, R9.reuse, c[0x0][0x21c], RZ, 0x4, P6 ;  /* 0x00008700097b0a11 */ /* 0x040fe400030f24ff */
[C---:B------:R-:W-:Y:S02]  /*0550*/  LEA R120, P6, R9.reuse, c[0x0][0x190], 0x2 ;  /* 0x0000640009787a11 */ /* 0x040fe400078c10ff */
[C---:B------:R-:W-:Y:S01]  /*0560*/  IADD3 R107, R9.reuse, 0x80, RZ ;  /* 0x00000080096b7810 */ /* 0x040fe20007ffe0ff */
[----:B------:R0:W5:Y:S01]  /*0570*/  @P0 LDG.E.128 R60, [R122.64] ;  /* 0x000000047a3c0981 */ /* 0x000162000c1e1d00 */
[----:B------:R-:W-:-:S05]  /*0580*/  LEA.HI.X R121, R9, c[0x0][0x194], RZ, 0x2, P6 ;  /* 0x0000650009797a11 */ /* 0x000fca00030f14ff */
[----:B------:R1:W5:Y:S01]  /*0590*/  LDG.E R5, [R120.64] ;  /* 0x0000000478057981 */ /* 0x000362000c1e1900 */
[C---:B--2---:R-:W-:Y:S02]  /*05a0*/  FADD.FTZ R10, -R106.reuse, R80 ;  /* 0x000000506a0a7221 */ /* 0x044fe40000010100 */
[----:B------:R-:W-:Y:S02]  /*05b0*/  FADD.FTZ R94, -R106, R81 ;  /* 0x000000516a5e7221 */ /* 0x000fe40000010100 */
[C---:B-----5:R-:W-:Y:S02]  /*05c0*/  FMUL.FTZ R10, R93.reuse, R10 ;  /* 0x0000000a5d0a7220 */ /* 0x060fe40000410000 */
        /* <DEDUP_REMOVED lines=8> */
[----:B-1----:R-:W-:-:S02]  /*0650*/  FMUL.FTZ R120, R18, R86 ;  /* 0x0000005612787220 */ /* 0x002fc40000410000 */
        /* <DEDUP_REMOVED lines=14> */
[----:B0-----:R-:W-:Y:S02]  /*0740*/  FADD.FTZ R123, R80, R121 ;  /* 0x00000079507b7221 */ /* 0x001fe40000010000 */
[----:B------:R-:W-:Y:S02]  /*0750*/  FFMA.FTZ R122, R118, R121, R81 ;  /* 0x00000079767a7223 */ /* 0x000fe40000010051 */
.L_x_6463:
[----:B-1----:R-:W-:Y:S05]  /*0760*/  BSYNC B0 ;  /* 0x0000000000007941 */ /* 0x002fea0003800000 */
.L_x_6462:
[----:B------:R-:W-:Y:S01]  /*0770*/  BSSY B0, `(.L_x_6464) ;  /* 0x000002d000007945 */ /* 0x000fe20003800000 */
[----:B------:R-:W-:Y:S05]  /*0780*/  @!P3 BRA `(.L_x_6465) ;  /* 0x000002b00000b947 */ /* 0x000fea0003800000 */
[C---:B------:R-:W-:Y:S02]  /*0790*/  LEA R80, P0, R107.reuse, c[0x0][0x188], 0x4 ;  /* 0x000062006b507a11 */ /* 0x040fe400078020ff */
[----:B------:R-:W-:Y:S02]  /*07a0*/  MOV R84, 0x10 ;  /* 0x0000001000547802 */ /* 0x000fe40000000f00 */
[----:B------:R-:W-:-:S02]  /*07b0*/  LEA.HI.X R81, R107, c[0x0][0x18c], RZ, 0x4, P0 ;  /* 0x000063006b517a11 */ /* 0x000fc400000f24ff */
[----:B------:R-:W-:-:S04]  /*07c0*/  ISETP.NE.U32.AND P0, PT, RZ, c[0x0][0x218], PT ;  /* 0x00008600ff007a0c */ /* 0x000fc80003f05070 */
[----:B------:R-:W-:Y:S01]  /*07d0*/  ISETP.NE.AND.EX P0, PT, RZ, c[0x0][0x21c], PT, P0 ;  /* 0x00008700ff007a0c */ /* 0x000fe20003f05300 */
[C---:B------:R-:W-:Y:S01]  /*07e0*/  IMAD.WIDE.U32 R84, R107.reuse, R84, c[0x0][0x208] ;  /* 0x000082006b547625 */ /* 0x040fe200078e0054 */
[----:B------:R-:W2:Y:S05]  /*07f0*/  LDG.E.128 R80, [R80.64] ;  /* 0x0000000450507981 */ /* 0x000eaa000c1e1d00 */
[----:B------:R-:W3:Y:S06]  /*0800*/  LDG.E.128 R84, [R84.64] ;  /* 0x0000000454547981 */ /* 0x000eec000c1e1d00 */
[----:B------:R-:W-:-:S04]  /*0810*/  @P0 LEA R124, P6, R107, c[0x0][0x218], 0x4 ;  /* 0x000086006b7c0a11 */ /* 0x000fc800078c20ff */
[----:B------:R-:W-:-:S05]  /*0820*/  @P0 LEA.HI.X R125, R107, c[0x0][0x21c], RZ, 0x4, P6 ;  /* 0x000087006b7d0a11 */ /* 0x000fca00030f24ff */
[----:B------:R0:W5:Y:S02]  /*0830*/  @P0 LDG.E.128 R12, [R124.64] ;  /* 0x000000047c0c0981 */ /* 0x000164000c1e1d00 */
[----:B0-----:R-:W-:-:S04]  /*0840*/  LEA R124, P0, R107, c[0x0][0x190], 0x2 ;  /* 0x000064006b7c7a11 */ /* 0x001fc800078010ff */
        /* <DEDUP_REMOVED lines=31> */
.L_x_6465:
[----:B0-----:R-:W-:Y:S05]  /*0a40*/  BSYNC B0 ;  /* 0x0000000000007941 */ /* 0x001fea0003800000 */
.L_x_6464:
        /* <DEDUP_REMOVED lines=23> */
[----:B-1----:R-:W-:Y:S02]  /*0bc0*/  FMUL.FTZ R111, R25, R85 ;  /* 0x00000055196f7220 */ /* 0x002fe40000410000 */
        /* <DEDUP_REMOVED lines=21> */
.L_x_6467:
[----:B0-----:R-:W-:Y:S05]  /*0d20*/  BSYNC B0 ;  /* 0x0000000000007941 */ /* 0x001fea0003800000 */
.L_x_6466:
        /* <DEDUP_REMOVED lines=22> */
[----:B0-----:R-:W-:Y:S02]  /*0e90*/  FMUL.FTZ R109, R29, R85 ;  /* 0x000000551d6d7220 */ /* 0x001fe40000410000 */
[----:B------:R-:W-:Y:S02]  /*0ea0*/  FADD.FTZ R80, R123, R96 ;  /* 0x000000607b507221 */ /* 0x000fe40000010000 */
[----:B------:R-:W-:Y:S02]  /*0eb0*/  FFMA.FTZ R122, R91, R96, R122 ;  /* 0x000000605b7a7223 */ /* 0x000fe4000001007a */
[----:B------:R-:W-:Y:S02]  /*0ec0*/  FADD.FTZ R106, -R106, R83 ;  /* 0x000000536a6a7221 */ /* 0x000fe40000010100 */
[----:B-1----:R-:W-:Y:S02]  /*0ed0*/  FMUL.FTZ R105, R93, R82 ;  /* 0x000000525d697220 */ /* 0x002fe40000410000 */
        /* <DEDUP_REMOVED lines=17> */
.L_x_6469:
[----:B------:R-:W-:Y:S05]  /*0ff0*/  BSYNC B0 ;  /* 0x0000000000007941 */ /* 0x000fea0003800000 */
.L_x_6468:
[----:B------:R-:W-:Y:S02]  /*1000*/  SHF.R.U32.HI R82, RZ, 0x5, R0 ;  /* 0x00000005ff527819 */ /* 0x000fe40000011600 */
[----:B------:R-:W-:Y:S02]  /*1010*/  LOP3.LUT P0, RZ, R0, 0x1f, RZ, 0xc0, !PT ;  /* 0x0000001f00ff7812 */ /* 0x000fe4000780c0ff */
[----:B------:R-:W-:-:S04]  /*1020*/  LOP3.LUT R124, R82, 0x7fffffc, RZ, 0xc0, !PT ;  /* 0x07fffffc527c7812 */ /* 0x000fc800078ec0ff */
[----:B------:R-:W-:Y:S01]  /*1030*/  @!P1 IADD3 R124, R124, 0x4, RZ ;  /* 0x000000047c7c9810 */ /* 0x000fe20007ffe0ff */
[----:B------:R-:W-:Y:S05]  /*1040*/  BRA.DIV ~URZ, `(.L_x_6470) ;  /* 0x000011027f007947 */ /* 0x000fea000b800000 */
[----:B------:R0:W1:Y:S02]  /*1050*/  SHFL.DOWN PT, R84, R123, 0x10, 0x1f ;  /* 0x0a001f007b547f89 */ /* 0x00006400000e0000 */
.L_x_6481:
        /* <DEDUP_REMOVED lines=13> */
[----:B------:R-:W2:Y:S01]  /*1130*/  SHFL.DOWN PT, R107, R86, 0x2, 0x1f ;  /* 0x08401f00566b7f89 */ /* 0x000ea200000e0000 */
[----:B01----:R-:W-:Y:S02]  /*1140*/  FADD.FTZ R123, R85, R84 ;  /* 0x00000054557b7221 */ /* 0x003fe40000010000 */
[----:B--2---:R-:W-:-:S03]  /*1150*/  FADD.FTZ R107, R86, R107 ;  /* 0x0000006b566b7221 */ /* 0x004fc60000010000 */
[----:B------:R0:W1:Y:S04]  /*1160*/  SHFL.DOWN PT, R84, R123, 0x1, 0x1f ;  /* 0x08201f007b547f89 */ /* 0x00006800000e0000 */
[----:B------:R0:W2:Y:S02]  /*1170*/  SHFL.DOWN PT, R122, R107, 0x1, 0x1f ;  /* 0x08201f006b7a7f89 */ /* 0x0000a400000e0000 */
.L_x_6482:
[----:B------:R-:W-:Y:S01]  /*1180*/  @!P0 LOP3.LUT R81, R82, 0x3, RZ, 0xc0, !PT ;  /* 0x0000000352518812 */ /* 0x000fe200078ec0ff */
[----:B0-2---:R-:W-:Y:S01]  /*1190*/  FADD.FTZ R107, R122, R107 ;  /* 0x0000006b7a6b7221 */ /* 0x005fe20000010000 */
[----:B------:R-:W-:Y:S01]  /*11a0*/  WARPSYNC 0xffffffff ;  /* 0xffffffff00007948 */ /* 0x000fe20003800000 */
[----:B-1----:R-:W-:Y:S01]  /*11b0*/  FADD.FTZ R106, R84, R123 ;  /* 0x0000007b546a7221 */ /* 0x002fe20000010000 */
        /* <DEDUP_REMOVED lines=31> */
[----:B------:R-:W-:Y:S02]  /*13b0*/  FADD.FTZ R106, R121, -R106 ;  /* 0x8000006a796a7221 */ /* 0x000fe40000010000 */
[C---:B-----5:R-:W-:Y:S02]  /*13c0*/  FMUL.FTZ R83, R93.reuse, R80 ;  /* 0x000000505d537220 */ /* 0x060fe40000410000 */
        /* <DEDUP_REMOVED lines=16> */
[-C--:B------:R-:W-:Y:S01]  /*14d0*/  FMUL.FTZ R87, R87, R95.reuse ;  /* 0x0000005f57577220 */ /* 0x080fe20000410000 */
[----:B------:R0:W-:Y:S01]  /*14e0*/  @P1 STG.E.128 [R80.64], R36 ;  /* 0x0000002450001986 */ /* 0x0001e2000c101d04 */
[----:B------:R-:W-:Y:S01]  /*14f0*/  FMUL.FTZ R83, R83, c[0x0][0x1e8] ;  /* 0x00007a0053537a20 */ /* 0x000fe20000410000 */
[----:B------:R-:W-:Y:S01]  /*1500*/  LOP3.LUT P1, RZ, R5, 0xff00, RZ, 0xc0, !PT ;  /* 0x0000ff0005ff7812 */ /* 0x000fe2000782c0ff */
[----:B------:R-:W-:Y:S02]  /*1510*/  FMUL.FTZ R106, R106, R95 ;  /* 0x0000005f6a6a7220 */ /* 0x000fe40000410000 */
[----:B------:R-:W-:Y:S02]  /*1520*/  FMUL.FTZ R82, R82, c[0x0][0x1e8] ;  /* 0x00007a0052527a20 */ /* 0x000fe40000410000 */
[----:B------:R-:W-:-:S02]  /*1530*/  FMUL.FTZ R87, R87, c[0x0][0x1e8] ;  /* 0x00007a0057577a20 */ /* 0x000fc40000410000 */
[----:B------:R-:W-:Y:S01]  /*1540*/  FMUL.FTZ R106, R106, c[0x0][0x1e8] ;  /* 0x00007a006a6a7a20 */ /* 0x000fe20000410000 */
[----:B0-----:R-:W-:Y:S02]  /*1550*/  SEL R80, R83, RZ, P6 ;  /* 0x000000ff53507207 */ /* 0x001fe40003000000 */
[----:B------:R-:W-:Y:S02]  /*1560*/  LOP3.LUT P6, RZ, R5, 0xff000000, RZ, 0xc0, !PT ;  /* 0xff00000005ff7812 */ /* 0x000fe400078cc0ff */
[----:B------:R-:W-:Y:S02]  /*1570*/  SEL R81, R82, RZ, P1 ;  /* 0x000000ff52517207 */ /* 0x000fe40000800000 */
[----:B------:R-:W-:Y:S01]  /*1580*/  SEL R82, R87, RZ, P0 ;  /* 0x000000ff57527207 */ /* 0x000fe20000000000 */
[C---:B------:R-:W-:Y:S01]  /*1590*/  IMAD.WIDE.U32 R86, R9.reuse, R86, c[0x0][0x248] ;  /* 0x0000920009567625 */ /* 0x040fe200078e0056 */
[----:B------:R-:W-:Y:S02]  /*15a0*/  SEL R83, R106, RZ, P6 ;  /* 0x000000ff6a537207 */ /* 0x000fe40003000000 */
[----:B------:R-:W-:-:S03]  /*15b0*/  IADD3 R9, R9, 0x80, RZ ;  /* 0x0000008009097810 */ /* 0x000fc60007ffe0ff */
[----:B------:R0:W-:Y:S04]  /*15c0*/  STG.E.128 [R86.64], R80 ;  /* 0x0000005056007986 */ /* 0x0001e8000c101d04 */
.L_x_6473:
[----:B------:R-:W-:Y:S05]  /*15d0*/  BSYNC B0 ;  /* 0x0000000000007941 */ /* 0x000fea0003800000 */
.L_x_6472:
[----:B------:R-:W-:Y:S01]  /*15e0*/  BSSY B0, `(.L_x_6474) ;  /* 0x0000030000007945 */ /* 0x000fe20003800000 */
[----:B------:R-:W-:Y:S05]  /*15f0*/  @!P3 BRA `(.L_x_6475) ;  /* 0x000002e00000b947 */ /* 0x000fea0003800000 */
        /* <DEDUP_REMOVED lines=8> */
[----:B------:R-:W-:Y:S01]  /*1680*/  LOP3.LUT P6, RZ, R6, 0xff, RZ, 0xc0, !PT ;  /* 0x000000ff06ff7812 */ /* 0x000fe200078cc0ff */
[----:B------:R-:W-:-:S02]  /*1690*/  FFMA.FTZ R106, R114, R85, R84 ;  /* 0x00000055726a7223 */ /* 0x000fc40000010054 */
[----:B------:R-:W-:Y:S02]  /*16a0*/  FADD.FTZ R82, R113, -R82 ;  /* 0x8000005271527221 */ /* 0x000fe40000010000 */
[----:B------:R-:W-:Y:S02]  /*16b0*/  FADD.FTZ R86, R116, -R81 ;  /* 0x8000005174567221 */ /* 0x000fe40000010000 */
[----:B------:R-:W-:Y:S02]  /*16c0*/  FADD.FTZ R106, R119, -R106 ;  /* 0x8000006a776a7221 */ /* 0x000fe40000010000 */
[C---:B-----5:R-:W-:Y:S02]  /*16d0*/  FMUL.FTZ R83, R93.reuse, R80 ;  /* 0x000000505d537220 */ /* 0x060fe40000410000 */
[C---:B------:R-:W-:Y:S02]  /*16e0*/  FMUL.FTZ R82, R93.reuse, R82 ;  /* 0x000000525d527220 */ /* 0x040fe40000410000 */
[C---:B------:R-:W-:Y:S01]  /*16f0*/  FMUL.FTZ R87, R93.reuse, R86 ;  /* 0x000000565d577220 */ /* 0x040fe20000410000 */
[----:B------:R-:W-:Y:S01]  /*1700*/  MOV R86, 0x10 ;  /* 0x0000001000567802 */ /* 0x000fe20000000f00 */
        /* <DEDUP_REMOVED lines=29> */
.L_x_6475:
[----:B------:R-:W-:Y:S05]  /*18e0*/  BSYNC B0 ;  /* 0x0000000000007941 */ /* 0x000fea0003800000 */
.L_x_6474:
        /* <DEDUP_REMOVED lines=48> */
.L_x_6477:
[----:B------:R-:W-:Y:S05]  /*1bf0*/  BSYNC B0 ;  /* 0x0000000000007941 */ /* 0x000fea0003800000 */
.L_x_6476:
        /* <DEDUP_REMOVED lines=47> */
.L_x_6479:
[----:B------:R-:W-:Y:S05]  /*1ef0*/  BSYNC B0 ;  /* 0x0000000000007941 */ /* 0x000fea0003800000 */
.L_x_6478:
[----:B------:R-:W-:Y:S02]  /*1f00*/  IADD3 R3, R3, c[0x0][0x160], RZ ;  /* 0x0000580003037a10 */ /* 0x000fe40007ffe0ff */
[----:B------:R-:W-:Y:S02]  /*1f10*/  LOP3.LUT P1, RZ, R4, 0xff, RZ, 0xc0, !PT ;  /* 0x000000ff04ff7812 */ /* 0x000fe4000782c0ff */
[----:B------:R-:W-:Y:S02]  /*1f20*/  ISETP.GE.AND P0, PT, R3, c[0x0][0x164], PT ;  /* 0x0000590003007a0c */ /* 0x000fe40003f06270 */
[----:B------:R-:W-:-:S11]  /*1f30*/  SEL R4, RZ, 0x1, P1 ;  /* 0x00000001ff047807 */ /* 0x000fd60000800000 */
[----:B0----5:R-:W-:Y:S01]  /*1f40*/  @P0 CALL.REL.NOINC `(.L_x_6461) ;  /* 0x0000001000000944 */ /* 0x021fe20003c00000 */
[----:B------:R-:W-:Y:S05]  /*1f50*/  BRA `(.L_x_6480) ;  /* 0xffffe3d000007947 */ /* 0x000fea000383ffff */
.L_x_6461:
        /* <DEDUP_REMOVED lines=31> */
.L_x_6470:
[----:B------:R-:W-:Y:S01]  /*2150*/  HFMA2.MMA R85, -RZ, RZ, 0, 9.5367431640625e-07 ;  /* 0x00000010ff557435 */ /* 0x000fe200000001ff */
[----:B------:R-:W-:Y:S02]  /*2160*/  MOV R106, R123 ;  /* 0x0000007b006a7202 */ /* 0x000fe40000000f00 */
[----:B------:R-:W-:Y:S02]  /*2170*/  MOV R86, 0x1f ;  /* 0x0000001f00567802 */ /* 0x000fe40000000f00 */
[----:B------:R-:W-:-:S02]  /*2180*/  MOV R83, 0xffffffff ;  /* 0xffffffff00537802 */ /* 0x000fc40000000f00 */
[----:B------:R-:W-:Y:S02]  /*2190*/  MOV R80, 0x21b0 ;  /* 0x000021b000507802 */ /* 0x000fe40000000f00 */
[----:B-----5:R-:W-:Y:S05]  /*21a0*/  CALL.REL.NOINC `($__internal_188_$__cuda_sm70_shflsync_down_p) ;  /* 0x0000046000007944 */ /* 0x020fea0003c00000 */
[----:B-1----:R-:W-:Y:S01]  /*21b0*/  MOV R84, R85 ;  /* 0x0000005500547202 */ /* 0x002fe20000000f00 */
[----:B0-----:R-:W-:Y:S05]  /*21c0*/  BRA `(.L_x_6481) ;  /* 0xffffee9000007947 */ /* 0x001fea000383ffff */
.L_x_6471:
[----:B------:R-:W-:Y:S01]  /*21d0*/  HFMA2.MMA R85, -RZ, RZ, 0, 9.5367431640625e-07 ;  /* 0x00000010ff557435 */ /* 0x000fe200000001ff */
[----:B------:R-:W-:Y:S02]  /*21e0*/  MOV R106, R122 ;  /* 0x0000007a006a7202 */ /* 0x000fe40000000f00 */
[----:B------:R-:W-:Y:S02]  /*21f0*/  MOV R86, 0x1f ;  /* 0x0000001f00567802 */ /* 0x000fe40000000f00 */
[----:B------:R-:W-:Y:S02]  /*2200*/  MOV R83, 0xffffffff ;  /* 0xffffffff00537802 */ /* 0x000fe40000000f00 */
[----:B------:R-:W-:Y:S02]  /*2210*/  MOV R80, 0x2230 ;  /* 0x0000223000507802 */ /* 0x000fe40000000f00 */
[----:B01---5:R-:W-:Y:S05]  /*2220*/  CALL.REL.NOINC `($__internal_188_$__cuda_sm70_shflsync_down_p) ;  /* 0x000003e000007944 */ /* 0x023fea0003c00000 */
[----:B------:R-:W-:Y:S01]  /*2230*/  FADD.FTZ R123, R84, R123 ;  /* 0x0000007b547b7221 */ /* 0x000fe20000010000 */
[----:B0-----:R-:W-:Y:S01]  /*2240*/  MOV R86, 0x1f ;  /* 0x0000001f00567802 */ /* 0x001fe20000000f00 */
[----:B-1----:R-:W-:Y:S01]  /*2250*/  FADD.FTZ R122, R122, R85 ;  /* 0x000000557a7a7221 */ /* 0x002fe20000010000 */
[----:B------:R-:W-:Y:S01]  /*2260*/  HFMA2.MMA R85, -RZ, RZ, 0, 4.76837158203125e-07 ;  /* 0x00000008ff557435 */ /* 0x000fe200000001ff */
[----:B------:R-:W-:-:S02]  /*2270*/  MOV R83, 0xffffffff ;  /* 0xffffffff00537802 */ /* 0x000fc40000000f00 */
[----:B------:R-:W-:Y:S02]  /*2280*/  MOV R106, R123 ;  /* 0x0000007b006a7202 */ /* 0x000fe40000000f00 */
[----:B------:R-:W-:Y:S02]  /*2290*/  MOV R80, 0x22b0 ;  /* 0x000022b000507802 */ /* 0x000fe40000000f00 */
[----:B------:R-:W-:Y:S05]  /*22a0*/  CALL.REL.NOINC `($__internal_188_$__cuda_sm70_shflsync_down_p) ;  /* 0x0000036000007944 */ /* 0x000fea0003c00000 */
[----:B-1----:R-:W-:Y:S01]  /*22b0*/  MOV R84, R85 ;  /* 0x0000005500547202 */ /* 0x002fe20000000f00 */
[----:B------:R-:W-:Y:S01]  /*22c0*/  HFMA2.MMA R85, -RZ, RZ, 0, 4.76837158203125e-07 ;  /* 0x00000008ff557435 */ /* 0x000fe200000001ff */
[----:B0-----:R-:W-:Y:S02]  /*22d0*/  MOV R106, R122 ;  /* 0x0000007a006a7202 */ /* 0x001fe40000000f00 */
[----:B------:R-:W-:Y:S02]  /*22e0*/  MOV R86, 0x1f ;  /* 0x0000001f00567802 */ /* 0x000fe40000000f00 */
[----:B------:R-:W-:Y:S02]  /*22f0*/  MOV R83, 0xffffffff ;  /* 0xffffffff00537802 */ /* 0x000fe40000000f00 */
[----:B------:R-:W-:-:S02]  /*2300*/  MOV R80, 0x2320 ;  /* 0x0000232000507802 */ /* 0x000fc40000000f00 */
[----:B------:R-:W-:Y:S05]  /*2310*/  CALL.REL.NOINC `($__internal_188_$__cuda_sm70_shflsync_down_p) ;  /* 0x000002f000007944 */ /* 0x000fea0003c00000 */
[----:B------:R-:W-:Y:S01]  /*2320*/  FADD.FTZ R123, R84, R123 ;  /* 0x0000007b547b7221 */ /* 0x000fe20000010000 */
[----:B0-----:R-:W-:Y:S01]  /*2330*/  MOV R86, 0x1f ;  /* 0x0000001f00567802 */ /* 0x001fe20000000f00 */
[----:B-1----:R-:W-:Y:S01]  /*2340*/  FADD.FTZ R122, R122, R85 ;  /* 0x000000557a7a7221 */ /* 0x002fe20000010000 */
[----:B------:R-:W-:Y:S01]  /*2350*/  HFMA2.MMA R85, -RZ, RZ, 0, 2.384185791015625e-07 ;  /* 0x00000004ff557435 */ /* 0x000fe200000001ff */
[----:B------:R-:W-:-:S02]  /*2360*/  MOV R83, 0xffffffff ;  /* 0xffffffff00537802 */ /* 0x000fc40000000f00 */
[----:B------:R-:W-:Y:S02]  /*2370*/  MOV R106, R123 ;  /* 0x0000007b006a7202 */ /* 0x000fe40000000f00 */
[----:B------:R-:W-:Y:S02]  /*2380*/  MOV R80, 0x23a0 ;  /* 0x000023a000507802 */ /* 0x000fe40000000f00 */
[----:B------:R-:W-:Y:S05]  /*2390*/  CALL.REL.NOINC `($__internal_188_$__cuda_sm70_shflsync_down_p) ;  /* 0x0000027000007944 */ /* 0x000fea0003c00000 */
[----:B-1----:R-:W-:Y:S01]  /*23a0*/  MOV R84, R85 ;  /* 0x0000005500547202 */ /* 0x002fe20000000f00 */
[----:B------:R-:W-:Y:S01]  /*23b0*/  HFMA2.MMA R85, -RZ, RZ, 0, 2.384185791015625e-07 ;  /* 0x00000004ff557435 */ /* 0x000fe200000001ff */
        /* <DEDUP_REMOVED lines=8> */
[----:B------:R-:W-:Y:S01]  /*2440*/  HFMA2.MMA R85, -RZ, RZ, 0, 1.1920928955078125e-07 ;  /* 0x00000002ff557435 */ /* 0x000fe200000001ff */
[----:B------:R-:W-:-:S02]  /*2450*/  MOV R83, 0xffffffff ;  /* 0xffffffff00537802 */ /* 0x000fc40000000f00 */
[----:B------:R-:W-:Y:S02]  /*2460*/  MOV R106, R123 ;  /* 0x0000007b006a7202 */ /* 0x000fe40000000f00 */
[----:B------:R-:W-:Y:S02]  /*2470*/  MOV R80, 0x2490 ;  /* 0x0000249000507802 */ /* 0x000fe40000000f00 */
[----:B------:R-:W-:Y:S05]  /*2480*/  CALL.REL.NOINC `($__internal_188_$__cuda_sm70_shflsync_down_p) ;  /* 0x0000018000007944 */ /* 0x000fea0003c00000 */
[----:B-1----:R-:W-:Y:S01]  /*2490*/  MOV R84, R85 ;  /* 0x0000005500547202 */ /* 0x002fe20000000f00 */
[----:B------:R-:W-:Y:S01]  /*24a0*/  HFMA2.MMA R85, -RZ, RZ, 0, 1.1920928955078125e-07 ;  /* 0x00000002ff557435 */ /* 0x000fe200000001ff */
        /* <DEDUP_REMOVED lines=8> */
[----:B------:R-:W-:Y:S01]  /*2530*/  HFMA2.MMA R85, -RZ, RZ, 0, 5.9604644775390625e-08 ;  /* 0x00000001ff557435 */ /* 0x000fe200000001ff */
[----:B------:R-:W-:-:S02]  /*2540*/  MOV R83, 0xffffffff ;  /* 0xffffffff00537802 */ /* 0x000fc40000000f00 */
[----:B------:R-:W-:Y:S02]  /*2550*/  MOV R106, R123 ;  /* 0x0000007b006a7202 */ /* 0x000fe40000000f00 */
[----:B------:R-:W-:Y:S02]  /*2560*/  MOV R80, 0x2580 ;  /* 0x0000258000507802 */ /* 0x000fe40000000f00 */
[----:B------:R-:W-:Y:S05]  /*2570*/  CALL.REL.NOINC `($__internal_188_$__cuda_sm70_shflsync_down_p) ;  /* 0x0000009000007944 */ /* 0x000fea0003c00000 */
[----:B-1----:R-:W-:Y:S01]  /*2580*/  MOV R84, R85 ;  /* 0x0000005500547202 */ /* 0x002fe20000000f00 */
[----:B------:R-:W-:Y:S01]  /*2590*/  HFMA2.MMA R85, -RZ, RZ, 0, 5.9604644775390625e-08 ;  /* 0x00000001ff557435 */ /* 0x000fe200000001ff */
[----:B0-----:R-:W-:Y:S02]  /*25a0*/  MOV R106, R107 ;  /* 0x0000006b006a7202 */ /* 0x001fe40000000f00 */
[----:B------:R-:W-:Y:S02]  /*25b0*/  MOV R86, 0x1f ;  /* 0x0000001f00567802 */ /* 0x000fe40000000f00 */
[----:B------:R-:W-:Y:S02]  /*25c0*/  MOV R83, 0xffffffff ;  /* 0xffffffff00537802 */ /* 0x000fe40000000f00 */
[----:B------:R-:W-:-:S02]  /*25d0*/  MOV R80, 0x25f0 ;  /* 0x000025f000507802 */ /* 0x000fc40000000f00 */
[----:B------:R-:W-:Y:S05]  /*25e0*/  CALL.REL.NOINC `($__internal_188_$__cuda_sm70_shflsync_down_p) ;  /* 0x0000002000007944 */ /* 0x000fea0003c00000 */
[----:B-1----:R-:W-:Y:S01]  /*25f0*/  MOV R122, R85 ;  /* 0x00000055007a7202 */ /* 0x002fe20000000f00 */
[----:B0-----:R-:W-:Y:S05]  /*2600*/  BRA `(.L_x_6482) ;  /* 0xffffeb7000007947 */ /* 0x001fea000383ffff */
        .weak           $__internal_188_$__cuda_sm70_shflsync_down_p
        .type           $__internal_188_$__cuda_sm70_shflsync_down_p,@function
        .size           $__internal_188_$__cuda_sm70_shflsync_down_p,(.L_x_6990 - $__internal_188_$__cuda_sm70_shflsync_down_p)
$__internal_188_$__cuda_sm70_shflsync_down_p:
[----:B------:R-:W-:Y:S01]  /*2610*/  HFMA2.MMA R81, -RZ, RZ, 0, 0 ;  /* 0x00000000ff517435 */ /* 0x000fe200000001ff */
[----:B------:R-:W-:Y:S04]  /*2620*/  WARPSYNC R83 ;  /* 0x0000005300007348 */ /* 0x000fe80003800000 */
[----:B------:R0:W1:Y:S01]  /*2630*/  SHFL.DOWN PT, R85, R106, R85, R86 ;  /* 0x080000556a557389 */ /* 0x00006200000e0056 */
[----:B------:R-:W-:Y:S05]  /*2640*/  RET.REL.NODEC R80 `(_ZN10layer_norm13ln_bwd_kernelINS_13Kernel_traitsIfffffjLj2048ELj1ELj1ELj4ELj16ENS_18Kernel_traits_baseILj2048EfffffjLj128EEEEELb1ELb0ELb0ELb0EEEvNS_9BwdParamsE) ;  /* 0xffffd9b050007950 */ /* 0x000fea0003c3ffff */
.L_x_6483:
        /* <DEDUP_REMOVED lines=11> */
.L_x_6990:


//--------------------- .text._ZN10layer_norm13ln_bwd_kernelINS_13Kernel_traitsIfffffjLj2048ELj1ELj1ELj4ELj16ENS_18Kernel_traits_baseILj2048EfffffjLj128EEEEELb1ELb0ELb0ELb1EEEvNS_9BwdParamsE --------------------------
	.section	.text._ZN10layer_norm13ln_bwd_kernelINS_13Kernel_traitsIfffffjLj2048ELj1ELj1ELj4ELj16ENS_18Kernel_traits_baseILj2048EfffffjLj128EEEEELb1ELb0ELb0ELb1EEEvNS_9BwdParamsE,"ax",@progbits
	.sectioninfo	@"SHI_REGISTERS=128"
	.align	128
        .global         _ZN10layer_norm13ln_bwd_kernelINS_13Kernel_traitsIfffffjLj2048ELj1ELj1ELj4ELj16ENS_18Kernel_traits_baseILj2048EfffffjLj128EEEEELb1ELb0ELb0ELb1EEEvNS_9BwdParamsE
        .type           _ZN10layer_norm13ln_bwd_kernelINS_13Kernel_traitsIfffffjLj2048ELj1ELj1ELj4ELj16ENS_18Kernel_traits_baseILj2048EfffffjLj128EEEEELb1ELb0ELb0ELb1EEEvNS_9BwdParamsE,@function
        .size           _ZN10layer_norm13ln_bwd_kernelINS_13Kernel_traitsIfffffjLj2048ELj1ELj1ELj4ELj16ENS_18Kernel_traits_baseILj2048EfffffjLj128EEEEELb1ELb0ELb0ELb1EEEvNS_9BwdParamsE,(.L_x_6991 - _ZN10layer_norm13ln_bwd_kernelINS_13Kernel_traitsIfffffjLj2048ELj1ELj1ELj4ELj16ENS_18Kernel_traits_baseILj2048EfffffjLj128EEEEELb1ELb0ELb0ELb1EEEvNS_9BwdParamsE)
        .other          _ZN10layer_norm13ln_bwd_kernelINS_13Kernel_traitsIfffffjLj2048ELj1ELj1ELj4ELj16ENS_18Kernel_traits_baseILj2048EfffffjLj128EEEEELb1ELb0ELb0ELb1EEEvNS_9BwdParamsE,@"STO_CUDA_ENTRY STV_DEFAULT"
_ZN10layer_norm13ln_bwd_kernelINS_13Kernel_traitsIfffffjLj2048ELj1ELj1ELj4ELj16ENS_18Kernel_traits_baseILj2048EfffffjLj128EEEEELb1ELb0ELb0ELb1EEEvNS_9BwdParamsE:
.text._ZN10layer_norm13ln_bwd_kernelINS_13Kernel_traitsIfffffjLj2048ELj1ELj1ELj4ELj16ENS_18Kernel_traits_baseILj2048EfffffjLj128EEEEELb1ELb0ELb0ELb1EEEvNS_9BwdParamsE:
        /* <DEDUP_REMOVED lines=24> */
.L_x_6484:
[----:B------:R-:W-:-:S04]  /*0180*/  SHF.L.U32 R2, R0, 0x4, RZ ;  /* 0x0000000400027819 */ /* 0x000fc800000006ff */
[----:B------:R-:W-:-:S04]  /*0190*/  LOP3.LUT R2, R2, 0x7f0, RZ, 0xc0, !PT ;  /* 0x000007f002027812 */ /* 0x000fc800078ec0ff */
[----:B------:R-:W-:-:S04]  /*01a0*/  IADD3 R4, P0, R2, c[0x0][0x1b0], RZ ;  /* 0x00006c0002047a10 */ /* 0x000fc80007f1e0ff */
[----:B------:R-:W-:Y:S01]  /*01b0*/  IADD3.X R5, RZ, c[0x0][0x1b4], RZ, P0, !PT ;  /* 0x00006d00ff057a10 */ /* 0x000fe200007fe4ff */
[----:B------:R-:W-:Y:S01]  /*01c0*/  HFMA2.MMA R113, -RZ, RZ, 0, 5.9604644775390625e-08 ;  /* 0x00000001ff717435 */ /* 0x000fe200000001ff */
        /* <DEDUP_REMOVED lines=19> */
[----:B0-----:R-:W-:-:S02]  /*0300*/  CS2R R4, SRZ ;  /* 0x0000000000047805 */ /* 0x001fc4000001ff00 */
.L_x_6490:
[----:B------:R-:W-:Y:S01]  /*0310*/  IMAD R52, R102, c[0x0][0x168], RZ ;  /* 0x00005a0066347a24 */ /* 0x000fe200078e02ff */
[----:B------:R-:W-:-:S02]  /*0320*/  LOP3.LUT R54, R0, 0x7f, RZ, 0xc0, !PT ;  /* 0x0000007f00367812 */ /* 0x000fc400078ec0ff */
        /* <DEDUP_REMOVED lines=38> */
[----:B-----5:R0:W5:Y:S01]  /*0590*/  @P1 LDG.E.128 R36, [R114.64] ;  /* 0x0000000472241981 */ /* 0x020162000c1e1d00 */
        /* <DEDUP_REMOVED lines=132> */
.L_x_6491:
        /* <DEDUP_REMOVED lines=18> */
.L_x_6492:
        /* <DEDUP_REMOVED lines=60> */
.L_x_6488:
        /* <DEDUP_REMOVED lines=147> */
.L_x_6489:
        /* <DEDUP_REMOVED lines=32> */
.L_x_6485:
        /* <DEDUP_REMOVED lines=17> */
.L_x_6486:
[----:B------:R-:W-:Y:S01]  /*1f00*/  HFMA2.MMA R58, -RZ, RZ, 0, 9.5367431640625e-07 ;  /* 0x00000010ff3a7435 */ /* 0x000fe200000001ff */
[----:B------:R-:W-:-:S02]  /*1f10*/  MOV R61, R54 ;  /* 0x00000036003d7202 */ /* 0x000fc40000000f00 */
[----:B------:R-:W-:Y:S02]  /*1f20*/  MOV R59, 0x1f ;  /* 0x0000001f003b7802 */ /* 0x000fe40000000f00 */
[----:B------:R-:W-:Y:S02]  /*1f30*/  MOV R56, 0xffffffff ;  /* 0xffffffff00387802 */ /* 0x000fe40000000f00 */
[----:B------:R-:W-:Y:S02]  /*1f40*/  MOV R52, 0x1f60 ;  /* 0x00001f6000347802 */ /* 0x000fe40000000f00 */
[----:B-----5:R-:W-:Y:S05]  /*1f50*/  CALL.REL.NOINC `($__internal_189_$__cuda_sm70_shflsync_down_p) ;  /* 0x0000046000007944 */ /* 0x020fea0003c00000 */
[----:B-1----:R-:W-:Y:S01]  /*1f60*/  MOV R57, R58 ;  /* 0x0000003a00397202 */ /* 0x002fe20000000f00 */
[----:B0-----:R-:W-:Y:S05]  /*1f70*/  BRA `(.L_x_6491) ;  /* 0xffffee6000007947 */ /* 0x001fea000383ffff */
.L_x_6487:
[----:B------:R-:W-:Y:S01]  /*1f80*/  HFMA2.MMA R58, -RZ, RZ, 0, 9.5367431640625e-07 ;  /* 0x00000010ff3a7435 */ /* 0x000fe200000001ff */
[----:B------:R-:W-:Y:S02]  /*1f90*/  MOV R61, R55 ;  /* 0x00000037003d7202 */ /* 0x000fe40000000f00 */
[----:B------:R-:W-:Y:S02]  /*1fa0*/  MOV R59, 0x1f ;  /* 0x0000001f003b7802 */ /* 0x000fe40000000f00 */
[----:B------:R-:W-:-:S02]  /*1fb0*/  MOV R56, 0xffffffff ;  /* 0xffffffff00387802 */ /* 0x000fc40000000f00 */
[----:B------:R-:W-:Y:S02]  /*1fc0*/  MOV R52, 0x1fe0 ;  /* 0x00001fe000347802 */ /* 0x000fe40000000f00 */
[----:B01---5:R-:W-:Y:S05]  /*1fd0*/  CALL.REL.NOINC `($__internal_189_$__cuda_sm70_shflsync_down_p) ;  /* 0x000003e000007944 */ /* 0x023fea0003c00000 */
[----:B------:R-:W-:Y:S01]  /*1fe0*/  FADD.FTZ R54, R54, R57 ;  /* 0x0000003936367221 */ /* 0x000fe20000010000 */
[----:B0-----:R-:W-:Y:S01]  /*1ff0*/  MOV R59, 0x1f ;  /* 0x0000001f003b7802 */ /* 0x001fe20000000f00 */
[----:B-1----:R-:W-:Y:S01]  /*2000*/  FADD.FTZ R55, R55, R58 ;  /* 0x0000003a37377221 */ /* 0x002fe20000010000 */
[----:B------:R-:W-:Y:S01]  /*2010*/  HFMA2.MMA R58, -RZ, RZ, 0, 4.76837158203125e-07 ;  /* 0x00000008ff3a7435 */ /* 0x000fe200000001ff */
[----:B------:R-:W-:Y:S02]  /*2020*/  MOV R56, 0xffffffff ;  /* 0xffffffff00387802 */ /* 0x000fe40000000f00 */
[----:B------:R-:W-:Y:S02]  /*2030*/  MOV R61, R54 ;  /* 0x00000036003d7202 */ /* 0x000fe40000000f00 */
[----:B------:R-:W-:Y:S02]  /*2040*/  MOV R52, 0x2060 ;  /* 0x0000206000347802 */ /* 0x000fe40000000f00 */
[----:B------:R-:W-:Y:S05]  /*2050*/  CALL.REL.NOINC `($__internal_189_$__cuda_sm70_shflsync_down_p) ;  /* 0x0000036000007944 */ /* 0x000fea0003c00000 */
[----:B-1----:R-:W-:Y:S01]  /*2060*/  MOV R57, R58 ;  /* 0x0000003a00397202 */ /* 0x002fe20000000f00 */
[----:B------:R-:W-:Y:S01]  /*2070*/  HFMA2.MMA R58, -RZ, RZ, 0, 4.76837158203125e-07 ;  /* 0x00000008ff3a7435 */ /* 0x000fe200000001ff */
[----:B0-----:R-:W-:-:S02]  /*2080*/  MOV R61, R55 ;  /* 0x00000037003d7202 */ /* 0x001fc40000000f00 */
[----:B------:R-:W-:Y:S02]  /*2090*/  MOV R59, 0x1f ;  /* 0x0000001f003b7802 */ /* 0x000fe40000000f00 */
[----:B------:R-:W-:Y:S02]  /*20a0*/  MOV R56, 0xffffffff ;  /* 0xffffffff00387802 */ /* 0x000fe40000000f00 */
[----:B------:R-:W-:Y:S02]  /*20b0*/  MOV R52, 0x20d0 ;  /* 0x000020d000347802 */ /* 0x000fe40000000f00 */
[----:B------:R-:W-:Y:S05]  /*20c0*/  CALL.REL.NOINC `($__internal_189_$__cuda_sm70_shflsync_down_p) ;  /* 0x000002f000007944 */ /* 0x000fea0003c00000 */
[----:B------:R-:W-:Y:S01]  /*20d0*/  FADD.FTZ R54, R57, R54 ;  /* 0x0000003639367221 */ /* 0x000fe20000010000 */
[----:B0-----:R-:W-:Y:S01]  /*20e0*/  MOV R59, 0x1f ;  /* 0x0000001f003b7802 */ /* 0x001fe20000000f00 */
[----:B-1----:R-:W-:Y:S01]  /*20f0*/  FADD.FTZ R55, R55, R58 ;  /* 0x0000003a37377221 */ /* 0x002fe20000010000 */
[----:B------:R-:W-:Y:S01]  /*2100*/  HFMA2.MMA R58, -RZ, RZ, 0, 2.384185791015625e-07 ;  /* 0x00000004ff3a7435 */ /* 0x000fe200000001ff */
[----:B------:R-:W-:Y:S02]  /*2110*/  MOV R56, 0xffffffff ;  /* 0xffffffff00387802 */ /* 0x000fe40000000f00 */
[----:B------:R-:W-:-:S02]  /*2120*/  MOV R61, R54 ;  /* 0x00000036003d7202 */ /* 0x000fc40000000f00 */
[----:B------:R-:W-:Y:S02]  /*2130*/  MOV R52, 0x2150 ;  /* 0x0000215000347802 */ /* 0x000fe40000000f00 */
[----:B------:R-:W-:Y:S05]  /*2140*/  CALL.REL.NOINC `($__internal_189_$__cuda_sm70_shflsync_down_p) ;  /* 0x0000027000007944 */ /* 0x000fea0003c00000 */
[----:B-1----:R-:W-:Y:S01]  /*2150*/  MOV R57, R58 ;  /* 0x0000003a00397202 */ /* 0x002fe20000000f00 */
[----:B------:R-:W-:Y:S01]  /*2160*/  HFMA2.MMA R58, -RZ, RZ, 0, 2.384185791015625e-07 ;  /* 0x00000004ff3a7435 */ /* 0x000fe200000001ff */
[----:B0-----:R-:W-:Y:S02]  /*2170*/  MOV R61, R55 ;  /* 0x00000037003d7202 */ /* 0x001fe40000000f00 */
[----:B------:R-:W-:Y:S02]  /*2180*/  MOV R59, 0x1f ;  /* 0x0000001f003b7802 */ /* 0x000fe40000000f00 */
[----:B------:R-:W-:Y:S02]  /*2190*/  MOV R56, 0xffffffff ;  /* 0xffffffff00387802 */ /* 0x000fe40000000f00 */
[----:B------:R-:W-:Y:S02]  /*21a0*/  MOV R52, 0x21c0 ;  /* 0x000021c000347802 */ /* 0x000fe40000000f00 */
[----:B------:R-:W-:Y:S05]  /*21b0*/  CALL.REL.NOINC `($__internal_189_$__cuda_sm70_shflsync_down_p) ;  /* 0x0000020000007944 */ /* 0x000fea0003c00000 */
[----:B------:R-:W-:Y:S01]  /*21c0*/  FADD.FTZ R54, R57, R54 ;  /* 0x0000003639367221 */ /* 0x000fe20000010000 */
[----:B0-----:R-:W-:Y:S01]  /*21d0*/  MOV R59, 0x1f ;  /* 0x0000001f003b7802 */ /* 0x001fe20000000f00 */
[----:B-1----:R-:W-:Y:S01]  /*21e0*/  FADD.FTZ R55, R55, R58 ;  /* 0x0000003a37377221 */ /* 0x002fe20000010000 */
[----:B------:R-:W-:Y:S01]  /*21f0*/  HFMA2.MMA R58, -RZ, RZ, 0, 1.1920928955078125e-07 ;  /* 0x00000002ff3a7435 */ /* 0x000fe200000001ff */
[----:B------:R-:W-:-:S02]  /*2200*/  MOV R56, 0xffffffff ;  /* 0xffffffff00387802 */ /* 0x000fc40000000f00 */
[----:B------:R-:W-:Y:S02]  /*2210*/  MOV R61, R54 ;  /* 0x00000036003d7202 */ /* 0x000fe40000000f00 */
[----:B------:R-:W-:Y:S02]  /*2220*/  MOV R52, 0x2240 ;  /* 0x0000224000347802 */ /* 0x000fe40000000f00 */
[----:B------:R-:W-:Y:S05]  /*2230*/  CALL.REL.NOINC `($__internal_189_$__cuda_sm70_shflsync_down_p) ;  /* 0x0000018000007944 */ /* 0x000fea0003c00000 */
[----:B-1----:R-:W-:Y:S01]  /*2240*/  MOV R57, R58 ;  /* 0x0000003a00397202 */ /* 0x002fe20000000f00 */
[----:B------:R-:W-:Y:S01]  /*2250*/  HFMA2.MMA R58, -RZ, RZ, 0, 1.1920928955078125e-07 ;  /* 0x00000002ff3a7435 */ /* 0x000fe200000001ff */
[----:B0-----:R-:W-:Y:S02]  /*2260*/  MOV R61, R55 ;  /* 0x00000037003d7202 */ /* 0x001fe40000000f00 */
[----:B------:R-:W-:Y:S02]  /*2270*/  MOV R59, 0x1f ;  /* 0x0000001f003b7802 */ /* 0x000fe40000000f00 */
[----:B------:R-:W-:Y:S02]  /*2280*/  MOV R56, 0xffffffff ;  /* 0xffffffff00387802 */ /* 0x000fe40000000f00 */
[----:B------:R-:W-:-:S02]  /*2290*/  MOV R52, 0x22b0 ;  /* 0x000022b000347802 */ /* 0x000fc40000000f00 */
[----:B------:R-:W-:Y:S05]  /*22a0*/  CALL.REL.NOINC `($__internal_189_$__cuda_sm70_shflsync_down_p) ;  /* 0x0000011000007944 */ /* 0x000fea0003c00000 */
[----:B------:R-:W-:Y:S01]  /*22b0*/  FADD.FTZ R54, R57, R54 ;  /* 0x0000003639367221 */ /* 0x000fe20000010000 */
[----:B0-----:R-:W-:Y:S01]  /*22c0*/  MOV R59, 0x1f ;  /* 0x0000001f003b7802 */ /* 0x001fe20000000f00 */
[----:B-1----:R-:W-:Y:S01]  /*22d0*/  FADD.FTZ R55, R55, R58 ;  /* 0x0000003a37377221 */ /* 0x002fe20000010000 */
[----:B------:R-:W-:Y:S01]  /*22e0*/  HFMA2.MMA R58, -RZ, RZ, 0, 5.9604644775390625e-08 ;  /* 0x00000001ff3a7435 */ /* 0x000fe200000001ff */
[----:B------:R-:W-:-:S02]  /*22f0*/  MOV R56, 0xffffffff ;  /* 0xffffffff00387802 */ /* 0x000fc40000000f00 */
[----:B------:R-:W-:Y:S02]  /*2300*/  MOV R61, R54 ;  /* 0x00000036003d7202 */ /* 0x000fe40000000f00 */
[----:B------:R-:W-:Y:S02]  /*2310*/  MOV R52, 0x2330 ;  /* 0x0000233000347802 */ /* 0x000fe40000000f00 */
[----:B------:R-:W-:Y:S05]  /*2320*/  CALL.REL.NOINC `($__internal_189_$__cuda_sm70_shflsync_down_p) ;  /* 0x0000009000007944 */ /* 0x000fea0003c00000 */
[----:B-1----:R-:W-:Y:S01]  /*2330*/  MOV R57, R58 ;  /* 0x0000003a00397202 */ /* 0x002fe20000000f00 */
[----:B------:R-:W-:Y:S01]  /*2340*/  HFMA2.MMA R58, -RZ, RZ, 0, 5.9604644775390625e-08 ;  /* 0x00000001ff3a7435 */ /* 0x000fe200000001ff */
[----:B0-----:R-:W-:Y:S02]  /*2350*/  MOV R61, R55 ;  /* 0x00000037003d7202 */ /* 0x001fe40000000f00 */
[----:B------:R-:W-:Y:S02]  /*2360*/  MOV R59, 0x1f ;  /* 0x0000001f003b7802 */ /* 0x000fe40000000f00 */
[----:B------:R-:W-:Y:S02]  /*2370*/  MOV R56, 0xffffffff ;  /* 0xffffffff00387802 */ /* 0x000fe40000000f00 */
[----:B------:R-:W-:-:S02]  /*2380*/  MOV R52, 0x23a0 ;  /* 0x000023a000347802 */ /* 0x000fc40000000f00 */
[----:B------:R-:W-:Y:S05]  /*2390*/  CALL.REL.NOINC `($__internal_189_$__cuda_sm70_shflsync_down_p) ;  /* 0x0000002000007944 */ /* 0x000fea0003c00000 */
[----:B-1----:R-:W-:Y:S01]  /*23a0*/  MOV R52, R58 ;  /* 0x0000003a00347202 */ /* 0x002fe20000000f00 */
[----:B0-----:R-:W-:Y:S05]  /*23b0*/  BRA `(.L_x_6492) ;  /* 0xffffeb4000007947 */ /* 0x001fea000383ffff */
        .weak           $__internal_189_$__cuda_sm70_shflsync_down_p
        .type           $__internal_189_$__cuda_sm70_shflsync_down_p,@function
        .size           $__internal_189_$__cuda_sm70_shflsync_down_p,(.L_x_6991 - $__internal_189_$__cuda_sm70_shflsync_down_p)
$__internal_189_$__cuda_sm70_shflsync_down_p:
[----:B------:R-:W-:Y:S01]  /*23c0*/  HFMA2.MMA R53, -RZ, RZ, 0, 0 ;  /* 0x00000000ff357435 */ /* 0x000fe200000001ff */
[----:B------:R-:W-:Y:S04]  /*23d0*/  WARPSYNC R56 ;  /* 0x0000003800007348 */ /* 0x000fe80003800000 */
[----:B------:R0:W1:Y:S01]  /*23e0*/  SHFL.DOWN PT, R58, R61, R58, R59 ;  /* 0x0800003a3d3a7389 */ /* 0x00006200000e003b */
[----:B------:R-:W-:Y:S05]  /*23f0*/  RET.REL.NODEC R52 `(_ZN10layer_norm13ln_bwd_kernelINS_13Kernel_traitsIfffffjLj2048ELj1ELj1ELj4ELj16ENS_18Kernel_traits_baseILj2048EfffffjLj128EEEEELb1ELb0ELb0ELb1EEEvNS_9BwdParamsE) ;  /* 0xffffdc0034007950 */ /* 0x000fea0003c3ffff */
.L_x_6493:
        /* <DEDUP_REMOVED lines=16> */
.L_x_6991:


//--------------------- .text._ZN10layer_norm22ln_bwd_finalize_kernelINS_22Kernel_traits_finalizeILj2048EfffffjLb0ELj1024ELj4ENS_18Kernel_traits_baseILj2048EfffffjLj1024EEEEELb0ELb0EEEvNS_9BwdParamsE --------------------------
	.section	.text._ZN10layer_norm22ln_bwd_finalize_kernelINS_22Kernel_traits_finalizeILj2048EfffffjLb0ELj1024ELj4ENS_18Kernel_traits_baseILj2048EfffffjLj1024EEEEELb0ELb0EEEvNS_9BwdParamsE,"ax",@progbits
	.sectioninfo	@"SHI_REGISTERS=30"
	.align	128
        .global         _ZN10layer_norm22ln_bwd_finalize_kernelINS_22Kernel_traits_finalizeILj2048EfffffjLb0ELj1024ELj4ENS_18Kernel_traits_baseILj2048EfffffjLj1024EEEEELb0ELb0EEEvNS_9BwdParamsE
        .type           _ZN10layer_norm22ln_bwd_finalize_kernelINS_22Kernel_traits_finalizeILj2048EfffffjLb0ELj1024ELj4ENS_18Kernel_traits_baseILj2048EfffffjLj1024EEEEELb0ELb0EEEvNS_9BwdParamsE,@function
        .size           _ZN10layer_norm22ln_bwd_finalize_kernelINS_22Kernel_traits_finalizeILj2048EfffffjLb0ELj1024ELj4ENS_18Kernel_traits_baseILj2048EfffffjLj1024EEEEELb0ELb0EEEvNS_9BwdParamsE,(.L_x_6992 - _ZN10layer_norm22ln_bwd_finalize_kernelINS_22Kernel_traits_finalizeILj2048EfffffjLb0ELj1024ELj4ENS_18Kernel_traits_baseILj2048EfffffjLj1024EEEEELb0ELb0EEEvNS_9BwdParamsE)
        .other          _ZN10layer_norm22ln_bwd_finalize_kernelINS_22Kernel_traits_finalizeILj2048EfffffjLb0ELj1024ELj4ENS_18Kernel_traits_baseILj2048EfffffjLj1024EEEEELb0ELb0EEEvNS_9BwdParamsE,@"STO_CUDA_ENTRY STV_DEFAULT"
_ZN10layer_norm22ln_bwd_finalize_kernelINS_22Kernel_traits_finalizeILj2048EfffffjLb0ELj1024ELj4ENS_18Kernel_traits_baseILj2048EfffffjLj1024EEEEELb0ELb0EEEvNS_9BwdParamsE:
.text._ZN10layer_norm22ln_bwd_finalize_kernelINS_22Kernel_traits_finalizeILj2048EfffffjLb0ELj1024ELj4ENS_18Kernel_traits_baseILj2048EfffffjLj1024EEEEELb0ELb0EEEvNS_9BwdParamsE:
        /* <DEDUP_REMOVED lines=19> */
.L_x_6507:
        /* <DEDUP_REMOVED lines=28> */
.L_x_6498:
        /* <DEDUP_REMOVED lines=35> */
.L_x_6497:
[----:B------:R-:W-:Y:S05]  /*0520*/  BSYNC B1 ;  /* 0x0000000000017941 */ /* 0x000fea0003800000 */
.L_x_6496:
        /* <DEDUP_REMOVED lines=23> */
.L_x_6500:
[----:B------:R-:W-:Y:S05]  /*06a0*/  BSYNC B1 ;  /* 0x0000000000017941 */ /* 0x000fea0003800000 */
.L_x_6499:
        /* <DEDUP_REMOVED lines=11> */
.L_x_6501:
[----:B------:R-:W-:Y:S05]  /*0760*/  BSYNC B1 ;  /* 0x0000000000017941 */ /* 0x000fea0003800000 */
.L_x_6495:
[----:B------:R-:W-:Y:S05]  /*0770*/  BSYNC B0 ;  /* 0x0000000000007941 */ /* 0x000fea0003800000 */
.L_x_6494:
        /* <DEDUP_REMOVED lines=11> */
.L_x_6508:
        /* <DEDUP_REMOVED lines=18> */
.L_x_6509:
[----:B---3--:R-:W-:Y:S02]  /*0950*/  FADD.FTZ R4, R4, R9 ;  /* 0x0000000904047221 */ /* 0x008fe40000010000 */
[----:B-12---:R-:W-:-:S03]  /*0960*/  FADD.FTZ R6, R5, R6 ;  /* 0x0000000605067221 */ /* 0x006fc60000010000 */
[----:B------:R1:W-:Y:S04]  /*0970*/  @!P1 STS [R17.X4+0x2000], R4 ;  /* 0x0020000411009388 */ /* 0x0003e80000004800 */
[----:B------:R1:W-:Y:S02]  /*0980*/  @!P1 STS [R17.X4+0x2080], R6 ;  /* 0x0020800611009388 */ /* 0x0003e40000004800 */
.L_x_6502:
        /* <DEDUP_REMOVED lines=15> */
.L_x_6506:
[----:B------:R-:W-:Y:S05]  /*0a80*/  BSYNC B0 ;  /* 0x0000000000007941 */ /* 0x000fea0003800000 */
.L_x_6505:
[C---:B------:R-:W-:Y:S02]  /*0a90*/  ISETP.GT.U32.AND P1, PT, R18.reuse, -0x801, PT ;  /* 0xfffff7ff1200780c */ /* 0x040fe40003f24070 */
[----:B------:R-:W-:Y:S02]  /*0aa0*/  IADD3 R18, R18, 0x800, RZ ;  /* 0x0000080012127810 */ /* 0x000fe40007ffe0ff */
[----:B------:R-:W-:-:S09]  /*0ab0*/  IADD3 R19, R19, 0x400, RZ ;  /* 0x0000040013137810 */ /* 0x000fd20007ffe0ff */
[----:B01----:R-:W-:Y:S05]  /*0ac0*/  @P1 BRA `(.L_x_6507) ;  /* 0xfffff66000001947 */ /* 0x003fea000383ffff */
[----:B------:R-:W-:Y:S05]  /*0ad0*/  EXIT ;  /* 0x000000000000794d */ /* 0x000fea0003800000 */
.L_x_6503:
[----:B--2---:R-:W-:Y:S01]  /*0ae0*/  IMAD.MOV.U32 R9, RZ, RZ, R5 ;  /* 0x000000ffff097224 */ /* 0x004fe200078e0005 */
[----:B------:R-:W-:Y:S01]  /*0af0*/  MOV R8, 0x1 ;  /* 0x0000000100087802 */ /* 0x000fe20000000f00 */
[----:B------:R-:W-:Y:S01]  /*0b00*/  IMAD.MOV.U32 R7, RZ, RZ, 0x1f ;  /* 0x0000001fff077424 */ /* 0x000fe200078e00ff */
[----:B------:R-:W-:Y:S02]  /*0b10*/  MOV R10, 0xffffffff ;  /* 0xffffffff000a7802 */ /* 0x000fe40000000f00 */
[----:B------:R-:W-:Y:S02]  /*0b20*/  MOV R2, 0xb40 ;  /* 0x00000b4000027802 */ /* 0x000fe40000000f00 */
[----:B01----:R-:W-:Y:S05]  /*0b30*/  CALL.REL.NOINC `($__internal_190_$__cuda_sm70_shflsync_bfly_p) ;  /* 0x000003b000007944 */ /* 0x003fea0003c00000 */
[----:B-1----:R-:W-:Y:S01]  /*0b40*/  IMAD.MOV.U32 R2, RZ, RZ, R7 ;  /* 0x000000ffff027224 */ /* 0x002fe200078e0007 */
[----:B0-----:R-:W-:Y:S05]  /*0b50*/  BRA `(.L_x_6508) ;  /* 0xfffffcd000007947 */ /* 0x001fea000383ffff */
.L_x_6504:
[----:B------:R-:W-:Y:S01]  /*0b60*/  HFMA2.MMA R8, -RZ, RZ, 0, 1.1920928955078125e-07 ;  /* 0x00000002ff087435 */ /* 0x000fe200000001ff */
[----:B------:R-:W-:Y:S01]  /*0b70*/  MOV R7, 0x1f ;  /* 0x0000001f00077802 */ /* 0x000fe20000000f00 */
[----:B------:R-:W-:Y:S01]  /*0b80*/  IMAD.MOV.U32 R10, RZ, RZ, -0x1 ;  /* 0xffffffffff0a7424 */ /* 0x000fe200078e00ff */
[----:B------:R-:W-:-:S03]  /*0b90*/  MOV R2, 0xbb0 ;  /* 0x00000bb000027802 */ /* 0x000fc60000000f00 */
[----:B012---:R-:W-:Y:S05]  /*0ba0*/  CALL.REL.NOINC `($__internal_190_$__cuda_sm70_shflsync_bfly_p) ;  /* 0x0000034000007944 */ /* 0x007fea0003c00000 */
[----:B0-----:R-:W-:Y:S01]  /*0bb0*/  HFMA2.MMA R8, -RZ, RZ, 0, 2.384185791015625e-07 ;  /* 0x00000004ff087435 */ /* 0x001fe200000001ff */
[----:B-1----:R-:W-:Y:S01]  /*0bc0*/  FADD.FTZ R9, R9, R7 ;  /* 0x0000000709097221 */ /* 0x002fe20000010000 */
[----:B------:R-:W-:Y:S01]  /*0bd0*/  MOV R7, 0x1f ;  /* 0x0000001f00077802 */ /* 0x000fe20000000f00 */
[----:B------:R-:W-:Y:S01]  /*0be0*/  IMAD.MOV.U32 R10, RZ, RZ, -0x1 ;  /* 0xffffffffff0a7424 */ /* 0x000fe200078e00ff */
[----:B------:R-:W-:-:S02]  /*0bf0*/  MOV R2, 0xc10 ;  /* 0x00000c1000027802 */ /* 0x000fc40000000f00 */
[----:B------:R-:W-:Y:S05]  /*0c00*/  CALL.REL.NOINC `($__internal_190_$__cuda_sm70_shflsync_bfly_p) ;  /* 0x000002e000007944 */ /* 0x000fea0003c00000 */
[----:B0-----:R-:W-:Y:S01]  /*0c10*/  HFMA2.MMA R8, -RZ, RZ, 0, 4.76837158203125e-07 ;  /* 0x00000008ff087435 */ /* 0x001fe200000001ff */
[----:B-1----:R-:W-:Y:S01]  /*0c20*/  FADD.FTZ R9, R9, R7 ;  /* 0x0000000709097221 */ /* 0x002fe20000010000 */
[----:B------:R-:W-:Y:S01]  /*0c30*/  MOV R7, 0x1f ;  /* 0x0000001f00077802 */ /* 0x000fe20000000f00 */
[----:B------:R-:W-:Y:S01]  /*0c40*/  IMAD.MOV.U32 R10, RZ, RZ, -0x1 ;  /* 0xffffffffff0a7424 */ /* 0x000fe200078e00ff */
[----:B------:R-:W-:-:S02]  /*0c50*/  MOV R2, 0xc70 ;  /* 0x00000c7000027802 */ /* 0x000fc40000000f00 */
[----:B------:R-:W-:Y:S05]  /*0c60*/  CALL.REL.NOINC `($__internal_190_$__cuda_sm70_shflsync_bfly_p) ;  /* 0x0000028000007944 */ /* 0x000fea0003c00000 */
[----:B-1----:R-:W-:Y:S01]  /*0c70*/  FADD.FTZ R6, R9, R7 ;  /* 0x0000000709067221 */ /* 0x002fe20000010000 */
[----:B0-----:R-:W-:Y:S01]  /*0c80*/  HFMA2.MMA R8, -RZ, RZ, 0, 9.5367431640625e-07 ;  /* 0x00000010ff087435 */ /* 0x001fe200000001ff */
[----:B------:R-:W-:Y:S01]  /*0c90*/  MOV R7, 0x1f ;  /* 0x0000001f00077802 */ /* 0x000fe20000000f00 */
[----:B------:R-:W-:Y:S01]  /*0ca0*/  IMAD.MOV.U32 R10, RZ, RZ, -0x1 ;  /* 0xffffffffff0a7424 */ /* 0x000fe200078e00ff */
[----:B------:R-:W-:-:S02]  /*0cb0*/  MOV R2, 0xce0 ;  /* 0x00000ce000027802 */ /* 0x000fc40000000f00 */
[----:B------:R-:W-:Y:S02]  /*0cc0*/  MOV R9, R6 ;  /* 0x0000000600097202 */ /* 0x000fe40000000f00 */
[----:B------:R-:W-:Y:S05]  /*0cd0*/  CALL.REL.NOINC `($__internal_190_$__cuda_sm70_shflsync_bfly_p) ;  /* 0x0000021000007944 */ /* 0x000fea0003c00000 */
[----:B0-----:R-:W-:Y:S01]  /*0ce0*/  HFMA2.MMA R8, -RZ, RZ, 0, 5.9604644775390625e-08 ;  /* 0x00000001ff087435 */ /* 0x001fe200000001ff */
[----:B-1----:R-:W-:Y:S01]  /*0cf0*/  MOV R5, R7 ;  /* 0x0000000700057202 */ /* 0x002fe20000000f00 */
[----:B------:R-:W-:Y:S01]  /*0d00*/  IMAD.MOV.U32 R9, RZ, RZ, R4 ;  /* 0x000000ffff097224 */ /* 0x000fe200078e0004 */
[----:B------:R-:W-:Y:S01]  /*0d10*/  MOV R7, 0x1f ;  /* 0x0000001f00077802 */ /* 0x000fe20000000f00 */
[----:B------:R-:W-:Y:S01]  /*0d20*/  IMAD.MOV.U32 R10, RZ, RZ, -0x1 ;  /* 0xffffffffff0a7424 */ /* 0x000fe200078e00ff */
[----:B------:R-:W-:Y:S02]  /*0d30*/  MOV R2, 0xd50 ;  /* 0x00000d5000027802 */ /* 0x000fe40000000f00 */
[----:B------:R-:W-:Y:S05]  /*0d40*/  CALL.REL.NOINC `($__internal_190_$__cuda_sm70_shflsync_bfly_p) ;  /* 0x000001a000007944 */ /* 0x000fea0003c00000 */
[----:B0-----:R-:W-:Y:S01]  /*0d50*/  HFMA2.MMA R8, -RZ, RZ, 0, 1.1920928955078125e-07 ;  /* 0x00000002ff087435 */ /* 0x001fe200000001ff */
[----:B-1----:R-:W-:Y:S01]  /*0d60*/  FADD.FTZ R9, R4, R7 ;  /* 0x0000000704097221 */ /* 0x002fe20000010000 */
[----:B------:R-:W-:Y:S01]  /*0d70*/  MOV R7, 0x1f ;  /* 0x0000001f00077802 */ /* 0x000fe20000000f00 */
[----:B------:R-:W-:Y:S01]  /*0d80*/  IMAD.MOV.U32 R10, RZ, RZ, -0x1 ;  /* 0xffffffffff0a7424 */ /* 0x000fe200078e00ff */
[----:B------:R-:W-:Y:S02]  /*0d90*/  MOV R2, 0xdb0 ;  /* 0x00000db000027802 */ /* 0x000fe40000000f00 */
[----:B------:R-:W-:Y:S05]  /*0da0*/  CALL.REL.NOINC `($__internal_190_$__cuda_sm70_shflsync_bfly_p) ;  /* 0x0000014000007944 */ /* 0x000fea0003c00000 */
        /* <DEDUP_REMOVED lines=12> */
[----:B0-----:R-:W-:Y:S01]  /*0e70*/  HFMA2.MMA R8, -RZ, RZ, 0, 9.5367431640625e-07 ;  /* 0x00000010ff087435 */ /* 0x001fe200000001ff */
[----:B-1----:R-:W-:Y:S01]  /*0e80*/  FADD.FTZ R9, R9, R7 ;  /* 0x0000000709097221 */ /* 0x002fe20000010000 */
[----:B------:R-:W-:Y:S01]  /*0e90*/  MOV R7, 0x1f ;  /* 0x0000001f00077802 */ /* 0x000fe20000000f00 */
[----:B------:R-:W-:Y:S01]  /*0ea0*/  IMAD.MOV.U32 R10, RZ, RZ, -0x1 ;  /* 0xffffffffff0a7424 */ /* 0x000fe200078e00ff */
[----:B------:R-:W-:-:S02]  /*0eb0*/  MOV R2, 0xed0 ;  /* 0x00000ed000027802 */ /* 0x000fc40000000f00 */
[----:B------:R-:W-:Y:S05]  /*0ec0*/  CALL.REL.NOINC `($__internal_190_$__cuda_sm70_shflsync_bfly_p) ;  /* 0x0000002000007944 */ /* 0x000fea0003c00000 */
[----:B-1----:R-:W-:Y:S01]  /*0ed0*/  MOV R4, R7 ;  /* 0x0000000700047202 */ /* 0x002fe20000000f00 */
[----:B0-----:R-:W-:Y:S05]  /*0ee0*/  BRA `(.L_x_6509) ;  /* 0xfffffa6000007947 */ /* 0x001fea000383ffff */
        .weak           $__internal_190_$__cuda_sm70_shflsync_bfly_p
        .type           $__internal_190_$__cuda_sm70_shflsync_bfly_p,@function
        .size           $__internal_190_$__cuda_sm70_shflsync_bfly_p,(.L_x_6992 - $__internal_190_$__cuda_sm70_shflsync_bfly_p)
$__internal_190_$__cuda_sm70_shflsync_bfly_p:
[----:B------:R-:W-:Y:S01]  /*0ef0*/  HFMA2.MMA R3, -RZ, RZ, 0, 0 ;  /* 0x00000000ff037435 */ /* 0x000fe200000001ff */
[----:B------:R-:W-:Y:S04]  /*0f00*/  WARPSYNC R10 ;  /* 0x0000000a00007348 */ /* 0x000fe80003800000 */
[----:B------:R0:W1:Y:S01]  /*0f10*/  SHFL.BFLY PT, R7, R9, R8, R7 ;  /* 0x0c00000809077389 */ /* 0x00006200000e0007 */
[----:B------:R-:W-:Y:S05]  /*0f20*/  RET.REL.NODEC R2 `(_ZN10layer_norm22ln_bwd_finalize_kernelINS_22Kernel_traits_finalizeILj2048EfffffjLb0ELj1024ELj4ENS_18Kernel_traits_baseILj2048EfffffjLj1024EEEEELb0ELb0EEEvNS_9BwdParamsE) ;  /* 0xfffff0d002007950 */ /* 0x000fea0003c3ffff */
.L_x_6510:
        /* <DEDUP_REMOVED lines=13> */
.L_x_6992:


//--------------------- .text._ZN10layer_norm13ln_bwd_kernelINS_13Kernel_traitsIfffffjLj2048ELj1ELj1ELj4ELj16ENS_18Kernel_traits_baseILj2048EfffffjLj128EEEEELb1ELb0ELb1ELb0EEEvNS_9BwdParamsE --------------------------
	.section	.text._ZN10layer_norm13ln_bwd_kernelINS_13Kernel_traitsIfffffjLj2048ELj1ELj1ELj4ELj16ENS_18Kernel_traits_baseILj2048EfffffjLj128EEEEELb1ELb0ELb1ELb0EEEvNS_9BwdParamsE,"ax",@progbits
	.sectioninfo	@"SHI_REGISTERS=139"
	.align	128
        .global         _ZN10layer_norm13ln_bwd_kernelINS_13Kernel_traitsIfffffjLj2048ELj1ELj1ELj4ELj16ENS_18Kernel_traits_baseILj2048EfffffjLj128EEEEELb1ELb0ELb1ELb0EEEvNS_9BwdParamsE
        .type           _ZN10layer_norm13ln_bwd_kernelINS_13Kernel_traitsIfffffjLj2048ELj1ELj1ELj4ELj16ENS_18Kernel_traits_baseILj2048EfffffjLj128EEEEELb1ELb0ELb1ELb0EEEvNS_9BwdParamsE,@function
        .size           _ZN10layer_norm13ln_bwd_kernelINS_13Kernel_traitsIfffffjLj2048ELj1ELj1ELj4ELj16ENS_18Kernel_traits_baseILj2048EfffffjLj128EEEEELb1ELb0ELb1ELb0EEEvNS_9BwdParamsE,(.L_x_6993 - _ZN10layer_norm13ln_bwd_kernelINS_13Kernel_traitsIfffffjLj2048ELj1ELj1ELj4ELj16ENS_18Kernel_traits_baseILj2048EfffffjLj128EEEEELb1ELb0ELb1ELb0EEEvNS_9BwdParamsE)
        .other          _ZN10layer_norm13ln_bwd_kernelINS_13Kernel_traitsIfffffjLj2048ELj1ELj1ELj4ELj16ENS_18Kernel_traits_baseILj2048EfffffjLj128EEEEELb1ELb0ELb1ELb0EEEvNS_9BwdParamsE,@"STO_CUDA_ENTRY STV_DEFAULT"
_ZN10layer_norm13ln_bwd_kernelINS_13Kernel_traitsIfffffjLj2048ELj1ELj1ELj4ELj16ENS_18Kernel_traits_baseILj2048EfffffjLj128EEEEELb1ELb0ELb1ELb0EEEvNS_9BwdParamsE:
.text._ZN10layer_norm13ln_bwd_kernelINS_13Kernel_traitsIfffffjLj2048ELj1ELj1ELj4ELj16ENS_18Kernel_traits_baseILj2048EfffffjLj128EEEEELb1ELb0ELb1ELb0EEEvNS_9BwdParamsE:
        /* <DEDUP_REMOVED lines=51> */
.L_x_6569:
        /* <DEDUP_REMOVED lines=34> */
.L_x_6515:
[----:B------:R-:W-:Y:S05]  /*0550*/  BSYNC B1 ;  /* 0x0000000000017941 */ /* 0x000fea0003800000 */
.L_x_6514:
[----:B------:R-:W-:Y:S01]  /*0560*/  BSSY B1, `(.L_x_6516) ;  /* 0x000000a000017945 */ /* 0x000fe20003800000 */
[----:B------:R-:W-:Y:S05]  /*0570*/  @!P1 BRA `(.L_x_6517) ;  /* 0x0000008000009947 */ /* 0x000fea0003800000 */
[----:B------:R-:W-:Y:S01]  /*0580*/  ISETP.NE.U32.AND P5, PT, RZ, c[0x0][0x218], PT ;  /* 0x00008600ff007a0c */ /* 0x000fe20003fa5070 */
[----:B-1----:R-:W-:-:S03]  /*0590*/  IMAD.WIDE.U32 R76, R129, R128, c[0x0][0x190] ;  /* 0x00006400814c7625 */ /* 0x002fc600078e0080 */
[----:B------:R-:W-:Y:S02]  /*05a0*/  ISETP.NE.AND.EX P5, PT, RZ, c[0x0][0x21c], PT, P5 ;  /* 0x00008700ff007a0c */ /* 0x000fe40003fa5350 */
[----:B------:R1:W5:Y:S11]  /*05b0*/  LDG.E R90, [R76.64] ;  /* 0x000000044c5a7981 */ /* 0x000376000c1e1900 */
[----:B------:R-:W-:-:S05]  /*05c0*/  @P5 IMAD.WIDE.U32 R2, R78, R125, c[0x0][0x218] ;  /* 0x000086004e025625 */ /* 0x000fca00078e007d */
[----:B------:R1:W5:Y:S01]  /*05d0*/  @P5 LDG.E.128 R12, [R2.64] ;  /* 0x00000004020c5981 */ /* 0x000362000c1e1d00 */
[----:B------:R-:W-:Y:S02]  /*05e0*/  IADD3 R129, R129, 0x80, RZ ;  /* 0x0000008081817810 */ /* 0x000fe40007ffe0ff */
[----:B------:R-:W-:Y:S02]  /*05f0*/  IADD3 R78, R78, 0x80, RZ ;  /* 0x000000804e4e7810 */ /* 0x000fe40007ffe0ff */
.L_x_6517:
[----:B------:R-:W-:Y:S05]  /*0600*/  BSYNC B1 ;  /* 0x0000000000017941 */ /* 0x000fea0003800000 */
.L_x_6516:
        /* <DEDUP_REMOVED lines=10> */
.L_x_6519:
[----:B------:R-:W-:Y:S05]  /*06b0*/  BSYNC B1 ;  /* 0x0000000000017941 */ /* 0x000fea0003800000 */
.L_x_6518:
[----:B------:R-:W-:Y:S01]  /*06c0*/  HFMA2.MMA R134, -RZ, RZ, 0, 0 ;  /* 0x00000000ff867435 */ /* 0x000fe200000001ff */
[----:B------:R-:W-:Y:S01]  /*06d0*/  MOV R133, RZ ;  /* 0x000000ff00857202 */ /* 0x000fe20000000f00 */
[----:B------:R-:W-:Y:S05]  /*06e0*/  @!P3 BRA `(.L_x_6520) ;  /* 0x00000c500000b947 */ /* 0x000fea0003800000 */
[----:B------:R-:W-:Y:S01]  /*06f0*/  ISETP.NE.U32.AND P5, PT, RZ, c[0x0][0x218], PT ;  /* 0x00008600ff007a0c */ /* 0x000fe20003fa5070 */
[----:B------:R-:W-:-:S03]  /*0700*/  IMAD.WIDE.U32 R128, R129, R128, c[0x0][0x190] ;  /* 0x0000640081807625 */ /* 0x000fc600078e0080 */
[----:B------:R-:W-:Y:S02]  /*0710*/  ISETP.NE.AND.EX P5, PT, RZ, c[0x0][0x21c], PT, P5 ;  /* 0x00008700ff007a0c */ /* 0x000fe40003fa5350 */
[----:B------:R2:W5:Y:S11]  /*0720*/  LDG.E R0, [R128.64] ;  /* 0x0000000480007981 */ /* 0x000576000c1e1900 */
[----:B-1----:R-:W-:-:S05]  /*0730*/  @P5 IMAD.WIDE.U32 R2, R78, R125, c[0x0][0x218] ;  /* 0x000086004e025625 */ /* 0x002fca00078e007d */
[----:B------:R2:W5:Y:S01]  /*0740*/  @P5 LDG.E.128 R4, [R2.64] ;  /* 0x0000000402045981 */ /* 0x000562000c1e1d00 */
[----:B------:R-:W-:Y:S01]  /*0750*/  IMAD.MOV.U32 R134, RZ, RZ, RZ ;  /* 0x000000ffff867224 */ /* 0x000fe200078e00ff */
[----:B------:R-:W-:Y:S05]  /*0760*/  BRA `(.L_x_6520) ;  /* 0x00000bd000007947 */ /* 0x000fea0003800000 */
.L_x_6513:
[----:B---3--:R-:W-:-:S06]  /*0770*/  IMAD.WIDE R76, R87, R128, c[0x0][0x1a0] ;  /* 0x00006800574c7625 */ /* 0x008fcc00078e0280 */
[----:B------:R-:W2:Y:S01]  /*0780*/  LDG.E R76, [R76.64] ;  /* 0x000000044c4c7981 */ /* 0x000ea2000c1e1900 */
[----:B-----5:R-:W-:Y:S01]  /*0790*/  ISETP.GE.AND P5, PT, R84, 0x1, PT ;  /* 0x000000015400780c */ /* 0x020fe20003fa6270 */
[----:B------:R-:W-:Y:S01]  /*07a0*/  BSSY B1, `(.L_x_6521) ;  /* 0x000003a000017945 */ /* 0x000fe20003800000 */
[----:B------:R-:W-:Y:S01]  /*07b0*/  IADD3 R78, R82, -0x1, RZ ;  /* 0xffffffff524e7810 */ /* 0x000fe20007ffe0ff */
[----:B------:R-:W-:Y:S01]  /*07c0*/  HFMA2.MMA R133, -RZ, RZ, 0, 0 ;  /* 0x00000000ff857435 */ /* 0x000fe200000001ff */
        /* <DEDUP_REMOVED lines=15> */
[----:B------:R-:W-:-:S04]  /*08c0*/  IMAD.WIDE.U32 R80, R88, R125, c[0x0][0x188] ;  /* 0x0000620058507625 */ /* 0x000fc800078e007d */
[----:B------:R-:W-:Y:S02]  /*08d0*/  IMAD.WIDE.U32 R76, R132, R125, c[0x0][0x208] ;  /* 0x00008200844c7625 */ /* 0x000fe400078e007d */
[----:B------:R-:W2:Y:S04]  /*08e0*/  LDG.E.128 R80, [R80.64] ;  /* 0x0000000450507981 */ /* 0x000ea8000c1e1d00 */
[----:B------:R-:W3:Y:S01]  /*08f0*/  LDG.E.128 R76, [R76.64] ;  /* 0x000000044c4c7981 */ /* 0x000ee2000c1e1d00 */
[----:B------:R-:W-:Y:S01]  /*0900*/  IMAD.WIDE.U32 R130, R127, R128, c[0x0][0x190] ;  /* 0x000064007f827625 */ /* 0x000fe200078e0080 */
[----:B------:R-:W-:-:S04]  /*0910*/  ISETP.NE.U32.AND P5, PT, RZ, c[0x0][0x218], PT ;  /* 0x00008600ff007a0c */ /* 0x000fc80003fa5070 */
[----:B------:R0:W5:Y:S01]  /*0920*/  LDG.E R91, [R130.64] ;  /* 0x00000004825b7981 */ /* 0x000162000c1e1900 */
[----:B------:R-:W-:-:S13]  /*0930*/  ISETP.NE.AND.EX P5, PT, RZ, c[0x0][0x21c], PT, P5 ;  /* 0x00008700ff007a0c */ /* 0x000fda0003fa5350 */
[----:B------:R1:W5:Y:S01]  /*0940*/  @P5 LDG.E.128 R16, [R2.64] ;  /* 0x0000000402105981 */ /* 0x000362000c1e1d00 */
        /* <DEDUP_REMOVED lines=10> */
[----:B-1----:R-:W-:Y:S02]  /*09f0*/  FADD.FTZ R2, RZ, R100 ;  /* 0x00000064ff027221 */ /* 0x002fe40000010000 */
[----:B------:R-:W-:-:S02]  /*0a00*/  FFMA.FTZ R3, R99, R100, RZ ;  /* 0x0000006463037223 */ /* 0x000fc400000100ff */
        /* <DEDUP_REMOVED lines=19> */
.L_x_6522:
[----:B0-----:R-:W-:Y:S05]  /*0b40*/  BSYNC B1 ;  /* 0x0000000000017941 */ /* 0x001fea0003800000 */
.L_x_6521:
[----:B------:R-:W-:Y:S01]  /*0b50*/  BSSY B1, `(.L_x_6523) ;  /* 0x000002b000017945 */ /* 0x000fe20003800000 */
        /* <DEDUP_REMOVED lines=21> */
[----:B-1----:R-:W-:Y:S02]  /*0cb0*/  FADD.FTZ R2, R133, R102 ;  /* 0x0000006685027221 */ /* 0x002fe40000010000 */
        /* <DEDUP_REMOVED lines=20> */
.L_x_6524:
[----:B0-----:R-:W-:Y:S05]  /*0e00*/  BSYNC B1 ;  /* 0x0000000000017941 */ /* 0x001fea0003800000 */
.L_x_6523:
        /* <DEDUP_REMOVED lines=43> */
.L_x_6526:
[----:B0-----:R-:W-:Y:S05]  /*10c0*/  BSYNC B1 ;  /* 0x0000000000017941 */ /* 0x001fea0003800000 */
.L_x_6525:
[----:B------:R-:W-:Y:S05]  /*10d0*/  @!P3 BRA `(.L_x_6520) ;  /* 0x000002600000b947 */ /* 0x000fea0003800000 */
[----:B------:R-:W-:-:S04]  /*10e0*/  IMAD.WIDE.U32 R80, R136, R125, c[0x0][0x188] ;  /* 0x0000620088507625 */ /* 0x000fc800078e007d */
[----:B------:R-:W-:Y:S02]  /*10f0*/  IMAD.WIDE.U32 R76, R132, R125, c[0x0][0x208] ;  /* 0x00008200844c7625 */ /* 0x000fe400078e007d */
[----:B------:R-:W2:Y:S04]  /*1100*/  LDG.E.128 R80, [R80.64] ;  /* 0x0000000450507981 */ /* 0x000ea8000c1e1d00 */
[----:B------:R-:W3:Y:S01]  /*1110*/  LDG.E.128 R76, [R76.64] ;  /* 0x000000044c4c7981 */ /* 0x000ee2000c1e1d00 */
[----:B------:R-:W-:Y:S01]  /*1120*/  ISETP.NE.U32.AND P5, PT, RZ, c[0x0][0x218], PT ;  /* 0x00008600ff007a0c */ /* 0x000fe20003fa5070 */
[----:B------:R-:W-:-:S03]  /*1130*/  IMAD.WIDE.U32 R126, R127, R128, c[0x0][0x190] ;  /* 0x000064007f7e7625 */ /* 0x000fc600078e0080 */
[----:B------:R-:W-:Y:S02]  /*1140*/  ISETP.NE.AND.EX P5, PT, RZ, c[0x0][0x21c], PT, P5 ;  /* 0x00008700ff007a0c */ /* 0x000fe40003fa5350 */
[----:B------:R0:W5:Y:S11]  /*1150*/  LDG.E R0, [R126.64] ;  /* 0x000000047e007981 */ /* 0x000176000c1e1900 */
[----:B------:R-:W-:-:S05]  /*1160*/  @P5 IMAD.WIDE.U32 R2, R136, R125, c[0x0][0x218] ;  /* 0x0000860088025625 */ /* 0x000fca00078e007d */
[----:B------:R1:W5:Y:S01]  /*1170*/  @P5 LDG.E.128 R4, [R2.64] ;  /* 0x0000000402045981 */ /* 0x000362000c1e1d00 */
[C---:B--2---:R-:W-:Y:S02]  /*1180*/  FADD.FTZ R92, -R129.reuse, R80 ;  /* 0x00000050815c7221 */ /* 0x044fe40000010100 */
[----:B------:R-:W-:Y:S02]  /*1190*/  FADD.FTZ R106, -R129, R81 ;  /* 0x00000051816a7221 */ /* 0x000fe40000010100 */
[C---:B------:R-:W-:Y:S02]  /*11a0*/  FMUL.FTZ R93, R85.reuse, R92 ;  /* 0x0000005c555d7220 */ /* 0x040fe40000410000 */
[----:B------:R-:W-:Y:S02]  /*11b0*/  FMUL.FTZ R92, R85, R106 ;  /* 0x0000006a555c7220 */ /* 0x000fe40000410000 */
[----:B---3--:R-:W-:Y:S02]  /*11c0*/  FMUL.FTZ R106, R52, R76 ;  /* 0x0000004c346a7220 */ /* 0x008fe40000410000 */
[----:B------:R-:W-:-:S02]  /*11d0*/  FADD.FTZ R82, -R129, R82 ;  /* 0x0000005281527221 */ /* 0x000fc40000010100 */
[----:B------:R-:W-:Y:S02]  /*11e0*/  FMUL.FTZ R113, R53, R77 ;  /* 0x0000004d35717220 */ /* 0x000fe40000410000 */
[----:B-1----:R-:W-:Y:S02]  /*11f0*/  FADD.FTZ R2, R133, R106 ;  /* 0x0000006a85027221 */ /* 0x002fe40000010000 */
[----:B------:R-:W-:Y:S02]  /*1200*/  FFMA.FTZ R134, R93, R106, R134 ;  /* 0x0000006a5d867223 */ /* 0x000fe40000010086 */
[----:B------:R-:W-:Y:S02]  /*1210*/  FADD.FTZ R80, -R129, R83 ;  /* 0x0000005381507221 */ /* 0x000fe40000010100 */
[----:B------:R-:W-:Y:S02]  /*1220*/  FMUL.FTZ R115, R85, R82 ;  /* 0x0000005255737220 */ /* 0x000fe40000410000 */
[----:B------:R-:W-:-:S02]  /*1230*/  FMUL.FTZ R124, R54, R78 ;  /* 0x0000004e367c7220 */ /* 0x000fc40000410000 */
[----:B------:R-:W-:Y:S02]  /*1240*/  FADD.FTZ R3, R2, R113 ;  /* 0x0000007102037221 */ /* 0x000fe40000010000 */
[----:B------:R-:W-:Y:S02]  /*1250*/  FFMA.FTZ R134, R92, R113, R134 ;  /* 0x000000715c867223 */ /* 0x000fe40000010086 */
[----:B------:R-:W-:Y:S02]  /*1260*/  FMUL.FTZ R123, R55, R79 ;  /* 0x0000004f377b7220 */ /* 0x000fe40000410000 */
[----:B0-----:R-:W-:Y:S02]  /*1270*/  FMUL.FTZ R126, R85, R80 ;  /* 0x00000050557e7220 */ /* 0x001fe40000410000 */
        /* <DEDUP_REMOVED lines=12> */
.L_x_6520:
[----:B------:R-:W-:Y:S05]  /*1340*/  BSYNC B0 ;  /* 0x0000000000007941 */ /* 0x000fea0003800000 */
.L_x_6512:
[----:B------:R-:W-:Y:S02]  /*1350*/  LOP3.LUT P6, RZ, R86, 0xff, RZ, 0xc0, !PT ;  /* 0x000000ff56ff7812 */ /* 0x000fe400078cc0ff */
[----:B-1----:R-:W-:Y:S02]  /*1360*/  SHF.R.U32.HI R76, RZ, 0x5, R120 ;  /* 0x00000005ff4c7819 */ /* 0x002fe40000011678 */
[----:B------:R-:W-:-:S02]  /*1370*/  LOP3.LUT P5, RZ, R120, 0x1f, RZ, 0xc0, !PT ;  /* 0x0000001f78ff7812 */ /* 0x000fc400078ac0ff */
[----:B------:R-:W-:-:S07]  /*1380*/  LOP3.LUT R125, R76, 0x7fffffc, RZ, 0xc0, !PT ;  /* 0x07fffffc4c7d7812 */ /* 0x000fce00078ec0ff */
[----:B------:R-:W-:Y:S01]  /*1390*/  @!P6 IADD3 R125, R125, 0x4, RZ ;  /* 0x000000047d7de810 */ /* 0x000fe20007ffe0ff */
[----:B------:R-:W-:Y:S05]  /*13a0*/  BRA.DIV ~URZ, `(.L_x_6527) ;  /* 0x00001a527f007947 */ /* 0x000fea000b800000 */
[----:B------:R1:W3:Y:S02]  /*13b0*/  SHFL.DOWN PT, R78, R133, 0x10, 0x1f ;  /* 0x0a001f00854e7f89 */ /* 0x0002e400000e0000 */
.L_x_6570:
[----:B------:R-:W-:Y:S05]  /*13c0*/  BRA.DIV ~URZ, `(.L_x_6528) ;  /* 0x00001ab27f007947 */ /* 0x000fea000b800000 */
[----:B--2---:R-:W2:Y:S01]  /*13d0*/  SHFL.DOWN PT, R3, R134, 0x10, 0x1f ;  /* 0x0a001f0086037f89 */ /* 0x004ea200000e0000 */
[----:B-1-3--:R-:W-:-:S05]  /*13e0*/  FADD.FTZ R133, R78, R133 ;  /* 0x000000854e857221 */ /* 0x00afca0000010000 */
        /* <DEDUP_REMOVED lines=15> */
.L_x_6571:
[----:B------:R-:W-:Y:S01]  /*14e0*/  @!P5 LOP3.LUT R76, R76, 0x3, RZ, 0xc0, !PT ;  /* 0x000000034c4cd812 */ /* 0x000fe200078ec0ff */
[----:B---3--:R-:W-:Y:S01]  /*14f0*/  FADD.FTZ R2, R81, R80 ;  /* 0x0000005051027221 */ /* 0x008fe20000010000 */
[----:B------:R-:W-:Y:S01]  /*1500*/  WARPSYNC 0xffffffff ;  /* 0xffffffff00007948 */ /* 0x000fe20003800000 */
[----:B--2---:R-:W-:Y:S01]  /*1510*/  FADD.FTZ R3, R3, R82 ;  /* 0x0000005203037221 */ /* 0x004fe20000010000 */
[----:B------:R-:W-:Y:S01]  /*1520*/  @!P5 IADD3 R127, R125, R76, RZ ;  /* 0x0000004c7d7fd210 */ /* 0x000fe20007ffe0ff */
[----:B------:R-:W-:Y:S01]  /*1530*/  BSSY B0, `(.L_x_6529) ;  /* 0x000006c000007945 */ /* 0x000fe20003800000 */
[----:B0-----:R-:W-:-:S03]  /*1540*/  ISETP.NE.AND P6, PT, R118, RZ, PT ;  /* 0x000000ff7600720c */ /* 0x001fc60003fc5270 */
[----:B------:R0:W-:Y:S04]  /*1550*/  @!P5 STS.64 [R127.X8+0x2000], R2 ;  /* 0x002000027f00d388 */ /* 0x0001e80000008a00 */
[----:B------:R-:W-:Y:S01]  /*1560*/  BAR.SYNC.DEFER_BLOCKING 0x0 ;  /* 0x0000000000007b1d */ /* 0x000fe20000010000 */
[----:B------:R-:W-:-:S13]  /*1570*/  ISETP.GE.AND P5, PT, R84, 0x1, PT ;  /* 0x000000015400780c */ /* 0x000fda0003fa6270 */
[----:B------:R-:W-:Y:S02]  /*1580*/  @P5 IADD3 R84, R84, -0x1, RZ ;  /* 0xffffffff54545810 */ /* 0x000fe40007ffe0ff */
[----:B0-----:R-:W-:-:S03]  /*1590*/  @P5 LOP3.LUT R2, R120, 0x7f, RZ, 0xc0, !PT ;  /* 0x0000007f78025812 */ /* 0x001fc600078ec0ff */
[----:B------:R-:W-:Y:S01]  /*15a0*/  @P5 IMAD R84, R84, c[0x0][0x168], RZ ;  /* 0x00005a0054545a24 */ /* 0x000fe200078e02ff */
[----:B------:R-:W0:Y:S04]  /*15b0*/  LDS.128 R76, [R125.X8+0x2000] ;  /* 0x002000007d4c7984 */ /* 0x000e280000008c00 */
[----:B------:R-:W-:Y:S01]  /*15c0*/  @P5 SHF.R.S32.HI R3, RZ, 0x1f, R84 ;  /* 0x0000001fff035819 */ /* 0x000fe20000011454 */
[----:B-1----:R-:W1:Y:S03]  /*15d0*/  LDS.128 R80, [R125.X8+0x2010] ;  /* 0x002010007d507984 */ /* 0x002e660000008c00 */
[----:B------:R-:W-:Y:S01]  /*15e0*/  @P5 LEA.HI R3, R3, R84, RZ, 0x2 ;  /* 0x0000005403035211 */ /* 0x000fe200078f10ff */
        /* <DEDUP_REMOVED lines=9> */
[----:B------:R-:W-:Y:S01]  /*1680*/  IMAD.MOV.U32 R78, RZ, RZ, RZ ;  /* 0x000000ffff4e7224 */ /* 0x000fe200078e00ff */
[----:B------:R-:W-:Y:S01]  /*1690*/  @P5 LEA.HI.SX32 R78, R3, R2, 0x1e ;  /* 0x00000002034e5211 */ /* 0x000fe200078ff2ff */
[----:B------:R-:W-:Y:S01]  /*16a0*/  FMUL.FTZ R79, R76, c[0x0][0x1e0] ;  /* 0x000078004c4f7a20 */ /* 0x000fe20000410000 */
        /* <DEDUP_REMOVED lines=13> */
.L_x_6532:
[----:B------:R-:W-:Y:S05]  /*1780*/  BSYNC B1 ;  /* 0x0000000000017941 */ /* 0x000fea0003800000 */
.L_x_6531:
        /* <DEDUP_REMOVED lines=15> */
.L_x_6534:
[----:B------:R-:W-:Y:S05]  /*1880*/  BSYNC B1 ;  /* 0x0000000000017941 */ /* 0x000fea0003800000 */
.L_x_6533:
        /* <DEDUP_REMOVED lines=15> */
.L_x_6536:
[----:B------:R-:W-:Y:S05]  /*1980*/  BSYNC B1 ;  /* 0x0000000000017941 */ /* 0x000fea0003800000 */
.L_x_6535:
        /* <DEDUP_REMOVED lines=20> */
.L_x_6538:
[----:B------:R-:W-:Y:S05]  /*1ad0*/  BSYNC B1 ;  /* 0x0000000000017941 */ /* 0x000fea0003800000 */
.L_x_6537:
        /* <DEDUP_REMOVED lines=17> */
.L_x_6530:
[----:B------:R-:W-:Y:S05]  /*1bf0*/  BSYNC B0 ;  /* 0x0000000000007941 */ /* 0x000fea0003800000 */
.L_x_6529:
        /* <DEDUP_REMOVED lines=13> */
.L_x_6542:
[----:B------:R-:W-:Y:S05]  /*1cd0*/  BSYNC B1 ;  /* 0x0000000000017941 */ /* 0x000fea0003800000 */
.L_x_6541:
        /* <DEDUP_REMOVED lines=15> */
.L_x_6544:
[----:B------:R-:W-:Y:S05]  /*1dd0*/  BSYNC B1 ;  /* 0x0000000000017941 */ /* 0x000fea0003800000 */
.L_x_6543:
        /* <DEDUP_REMOVED lines=15> */
.L_x_6546:
[----:B------:R-:W-:Y:S05]  /*1ed0*/  BSYNC B1 ;  /* 0x0000000000017941 */ /* 0x000fea0003800000 */
.L_x_6545:
        /* <DEDUP_REMOVED lines=20> */
.L_x_6548:
[----:B------:R-:W-:Y:S05]  /*2020*/  BSYNC B1 ;  /* 0x0000000000017941 */ /* 0x000fea0003800000 */
.L_x_6547:
        /* <DEDUP_REMOVED lines=17> */
.L_x_6540:
[----:B------:R-:W-:Y:S05]  /*2140*/  BSYNC B0 ;  /* 0x0000000000007941 */ /* 0x000fea0003800000 */
.L_x_6539:
        /* <DEDUP_REMOVED lines=13> */
.L_x_6552:
[----:B------:R-:W-:Y:S05]  /*2220*/  BSYNC B1 ;  /* 0x0000000000017941 */ /* 0x000fea0003800000 */
.L_x_6551:
        /* <DEDUP_REMOVED lines=15> */
.L_x_6554:
[----:B------:R-:W-:Y:S05]  /*2320*/  BSYNC B1 ;  /* 0x0000000000017941 */ /* 0x000fea0003800000 */
.L_x_6553:
        /* <DEDUP_REMOVED lines=15> */
.L_x_6556:
[----:B------:R-:W-:Y:S05]  /*2420*/  BSYNC B1 ;  /* 0x0000000000017941 */ /* 0x000fea0003800000 */
.L_x_6555:
        /* <DEDUP_REMOVED lines=20> */
.L_x_6558:
[----:B------:R-:W-:Y:S05]  /*2570*/  BSYNC B1 ;  /* 0x0000000000017941 */ /* 0x000fea0003800000 */
.L_x_6557:
[----:B------:R-:W-:Y:S01]  /*2580*/  @P5 FMUL.FTZ R3, R76, c[0x0][0x1ec] ;  /* 0x00007b004c035a20 */ /* 0x000fe20000410000 */
[----:B------:R-:W-:Y:S02]  /*2590*/  SEL R69, R2, R69, P6 ;  /* 0x0000004502457207 */ /* 0x000fe40003000000 */
[----:B------:R-:W-:Y:S01]  /*25a0*/  SEL R70, R77, R70, P6 ;  /* 0x000000464d467207 */ /* 0x000fe20003000000 */
[----:B------:R-:W-:Y:S01]  /*25b0*/  @P5 FMUL.FTZ R3, R3, c[0x0][0x1e8] ;  /* 0x00007a0003035a20 */ /* 0x000fe20000410000 */
[----:B------:R-:W-:Y:S01]  /*25c0*/  SEL R71, R76, R71, P6 ;  /* 0x000000474c477207 */ /* 0x000fe20003000000 */
[----:B------:R-:W-:Y:S01]  /*25d0*/  @P5 IMAD.MOV.U32 R77, RZ, RZ, 0x10 ;  /* 0x00000010ff4d5424 */ /* 0x000fe200078e00ff */
[----:B------:R-:W-:-:S03]  /*25e0*/  @P5 LOP3.LUT P6, RZ, R89, 0xff000000, RZ, 0xc0, !PT ;  /* 0xff00000059ff5812 */ /* 0x000fc600078cc0ff */
[C---:B------:R-:W-:Y:S01]  /*25f0*/  @P5 IMAD.WIDE.U32 R76, R78.reuse, R77, c[0x0][0x248] ;  /* 0x000092004e4c5625 */ /* 0x040fe200078e004d */
[----:B------:R-:W-:Y:S02]  /*2600*/  @P5 SEL R75, R3, RZ, P6 ;  /* 0x000000ff034b5207 */ /* 0x000fe40003000000 */
        /* <DEDUP_REMOVED lines=8> */
.L_x_6550:
[----:B------:R-:W-:Y:S05]  /*2690*/  BSYNC B0 ;  /* 0x0000000000007941 */ /* 0x000fea0003800000 */
.L_x_6549:
        /* <DEDUP_REMOVED lines=13> */
.L_x_6562:
[----:B------:R-:W-:Y:S05]  /*2770*/  BSYNC B1 ;  /* 0x0000000000017941 */ /* 0x000fea0003800000 */
.L_x_6561:
        /* <DEDUP_REMOVED lines=15> */
.L_x_6564:
[----:B------:R-:W-:Y:S05]  /*2870*/  BSYNC B1 ;  /* 0x0000000000017941 */ /* 0x000fea0003800000 */
.L_x_6563:
        /* <DEDUP_REMOVED lines=15> */
.L_x_6566:
[----:B------:R-:W-:Y:S05]  /*2970*/  BSYNC B1 ;  /* 0x0000000000017941 */ /* 0x000fea0003800000 */
.L_x_6565:
        /* <DEDUP_REMOVED lines=16> */
.L_x_6568:
[----:B------:R-:W-:Y:S05]  /*2a80*/  BSYNC B1 ;  /* 0x0000000000017941 */ /* 0x000fea0003800000 */
.L_x_6567:
[----:B------:R-:W-:Y:S02]  /*2a90*/  ISETP.NE.U32.AND P4, PT, RZ, c[0x0][0x258], PT ;  /* 0x00009600ff007a0c */ /* 0x000fe40003f85070 */
[----:B------:R-:W-:Y:S02]  /*2aa0*/  ISETP.NE.AND.EX P6, PT, RZ, c[0x0][0x25c], PT, P6 ;  /* 0x00009700ff007a0c */ /* 0x000fe40003fc5360 */
[----:B------:R-:W-:Y:S02]  /*2ab0*/  ISETP.NE.AND.EX P4, PT, RZ, c[0x0][0x25c], PT, P4 ;  /* 0x00009700ff007a0c */ /* 0x000fe40003f85340 */
[----:B------:R-:W-:Y:S02]  /*2ac0*/  @P5 MOV R79, 0x10 ;  /* 0x00000010004f5802 */ /* 0x000fe40000000f00 */
[----:B------:R-:W-:Y:S01]  /*2ad0*/  SEL R69, R2, R69, P4 ;  /* 0x0000004502457207 */ /* 0x000fe20002000000 */
[----:B------:R-:W-:Y:S01]  /*2ae0*/  @P5 FMUL.FTZ R2, R76, c[0x0][0x1ec] ;  /* 0x00007b004c025a20 */ /* 0x000fe20000410000 */
[----:B------:R-:W-:Y:S01]  /*2af0*/  SEL R68, R3, R68, P4 ;  /* 0x0000004403447207 */ /* 0x000fe20002000000 */
[----:B------:R-:W-:Y:S01]  /*2b00*/  @P5 IMAD.WIDE.U32 R78, R78, R79, c[0x0][0x248] ;  /* 0x000092004e4e5625 */ /* 0x000fe200078e004f */
[----:B------:R-:W-:-:S02]  /*2b10*/  SEL R70, R77, R70, P4 ;  /* 0x000000464d467207 */ /* 0x000fc40002000000 */
[----:B------:R-:W-:Y:S01]  /*2b20*/  SEL R71, R76, R71, P4 ;  /* 0x000000474c477207 */ /* 0x000fe20002000000 */
[----:B------:R-:W-:Y:S01]  /*2b30*/  @P5 FMUL.FTZ R2, R2, c[0x0][0x1e8] ;  /* 0x00007a0002025a20 */ /* 0x000fe20000410000 */
[----:B------:R-:W-:Y:S02]  /*2b40*/  @P5 LOP3.LUT P4, RZ, R0, 0xff000000, RZ, 0xc0, !PT ;  /* 0xff00000000ff5812 */ /* 0x000fe4000788c0ff */
[----:B------:R-:W-:Y:S02]  /*2b50*/  @P6 MOV R3, 0x10 ;  /* 0x0000001000036802 */ /* 0x000fe40000000f00 */
[----:B------:R-:W-:-:S03]  /*2b60*/  @P5 SEL R75, R2, RZ, P4 ;  /* 0x000000ff024b5207 */ /* 0x000fc60002000000 */
[----:B------:R-:W-:-:S05]  /*2b70*/  @P6 IMAD.WIDE.U32 R2, R88, R3, c[0x0][0x258] ;  /* 0x0000960058026625 */ /* 0x000fca00078e0003 */
[----:B------:R0:W-:Y:S04]  /*2b80*/  @P6 STG.E.128 [R2.64], R68 ;  /* 0x0000004402006986 */ /* 0x0001e8000c101d04 */
[----:B------:R0:W-:Y:S02]  /*2b90*/  @P5 STG.E.128 [R78.64], R72 ;  /* 0x000000484e005986 */ /* 0x0001e4000c101d04 */
.L_x_6560:
[----:B------:R-:W-:Y:S05]  /*2ba0*/  BSYNC B0 ;  /* 0x0000000000007941 */ /* 0x000fea0003800000 */
.L_x_6559:
[----:B------:R-:W-:Y:S02]  /*2bb0*/  IADD3 R87, R87, c[0x0][0x160], RZ ;  /* 0x0000580057577a10 */ /* 0x000fe40007ffe0ff */
[----:B------:R-:W-:Y:S02]  /*2bc0*/  LOP3.LUT P5, RZ, R86, 0xff, RZ, 0xc0, !PT ;  /* 0x000000ff56ff7812 */ /* 0x000fe400078ac0ff */
[----:B------:R-:W-:Y:S02]  /*2bd0*/  ISETP.GE.AND P4, PT, R87, c[0x0][0x164], PT ;  /* 0x0000590057007a0c */ /* 0x000fe40003f86270 */
[----:B------:R-:W-:-:S11]  /*2be0*/  SEL R86, RZ, 0x1, P5 ;  /* 0x00000001ff567807 */ /* 0x000fd60002800000 */
[----:B0----5:R-:W-:Y:S01]  /*2bf0*/  @P4 CALL.REL.NOINC `(.L_x_6511) ;  /* 0x0000001000004944 */ /* 0x021fe20003c00000 */
[----:B------:R-:W-:Y:S05]  /*2c00*/  BRA `(.L_x_6569) ;  /* 0xffffd72000007947 */ /* 0x000fea000383ffff */
.L_x_6511:
[----:B0-----:R-:W0:Y:S01]  /*2c10*/  S2UR UR6, SR_CTAID.X ;  /* 0x00000000000679c3 */ /* 0x001e220000002500 */
[----:B------:R-:W0:Y:S01]  /*2c20*/  S2R R2, SR_TID.X ;  /* 0x0000000000027919 */ /* 0x000e220000002100 */
[----:B------:R-:W-:Y:S01]  /*2c30*/  @P0 IMAD.MOV.U32 R5, RZ, RZ, 0x10 ;  /* 0x00000010ff050424 */ /* 0x000fe200078e00ff */
        /* <DEDUP_REMOVED lines=22> */
[----:B0-----:R-:W-:-:S04]  /*2da0*/  IMAD.MOV.U32 R5, RZ, RZ, 0x10 ;  /* 0x00000010ff057424 */ /* 0x001fc800078e00ff */
[----:B------:R-:W-:-:S04]  /*2db0*/  IMAD.WIDE.U32 R2, R0, R5, c[0x0][0x220] ;  /* 0x0000880000027625 */ /* 0x000fc800078e0005 */
[----:B------:R-:W-:Y:S01]  /*2dc0*/  IMAD.WIDE.U32 R4, R0, R5, c[0x0][0x228] ;  /* 0x00008a0000047625 */ /* 0x000fe200078e0005 */
[----:B------:R-:W-:Y:S04]  /*2dd0*/  STG.E.128 [R2.64], R20 ;  /* 0x0000001402007986 */ /* 0x000fe8000c101d04 */
[----:B------:R-:W-:Y:S01]  /*2de0*/  STG.E.128 [R4.64], R36 ;  /* 0x0000002404007986 */ /* 0x000fe2000c101d04 */
[----:B------:R-:W-:Y:S05]  /*2df0*/  EXIT ;  /* 0x000000000000794d */ /* 0x000fea0003800000 */
.L_x_6527:
[----:B--2---:R-:W-:Y:S01]  /*2e00*/  HFMA2.MMA R128, -RZ, RZ, 0, 9.5367431640625e-07 ;  /* 0x00000010ff807435 */ /* 0x004fe200000001ff */
[----:B------:R-:W-:Y:S01]  /*2e10*/  MOV R79, R133 ;  /* 0x00000085004f7202 */ /* 0x000fe20000000f00 */
[----:B------:R-:W-:Y:S01]  /*2e20*/  IMAD.MOV.U32 R83, RZ, RZ, 0x1f ;  /* 0x0000001fff537424 */ /* 0x000fe200078e00ff */
[----:B------:R-:W-:Y:S02]  /*2e30*/  MOV R130, 0xffffffff ;  /* 0xffffffff00827802 */ /* 0x000fe40000000f00 */
[----:B------:R-:W-:-:S02]  /*2e40*/  MOV R2, 0x2e60 ;  /* 0x00002e6000027802 */ /* 0x000fc40000000f00 */
[----:B0----5:R-:W-:Y:S05]  /*2e50*/  CALL.REL.NOINC `($__internal_191_$__cuda_sm70_shflsync_down_p) ;  /* 0x0000046000007944 */ /* 0x021fea0003c00000 */
[----:B-1----:R-:W-:Y:S01]  /*2e60*/  MOV R78, R79 ;  /* 0x0000004f004e7202 */ /* 0x002fe20000000f00 */
[----:B0-----:R-:W-:Y:S05]  /*2e70*/  BRA `(.L_x_6570) ;  /* 0xffffe54000007947 */ /* 0x001fea000383ffff */
.L_x_6528:
[----:B--2---:R-:W-:Y:S01]  /*2e80*/  HFMA2.MMA R128, -RZ, RZ, 0, 9.5367431640625e-07 ;  /* 0x00000010ff807435 */ /* 0x004fe200000001ff */
[----:B------:R-:W-:Y:S01]  /*2e90*/  IMAD.MOV.U32 R79, RZ, RZ, R134 ;  /* 0x000000ffff4f7224 */ /* 0x000fe200078e0086 */
[----:B------:R-:W-:Y:S01]  /*2ea0*/  MOV R83, 0x1f ;  /* 0x0000001f00537802 */ /* 0x000fe20000000f00 */
[----:B------:R-:W-:Y:S01]  /*2eb0*/  IMAD.MOV.U32 R130, RZ, RZ, -0x1 ;  /* 0xffffffffff827424 */ /* 0x000fe200078e00ff */
[----:B------:R-:W-:-:S02]  /*2ec0*/  MOV R2, 0x2ee0 ;  /* 0x00002ee000027802 */ /* 0x000fc40000000f00 */
[----:B01-3-5:R-:W-:Y:S05]  /*2ed0*/  CALL.REL.NOINC `($__internal_191_$__cuda_sm70_shflsync_down_p) ;  /* 0x000003e000007944 */ /* 0x02bfea0003c00000 */
[----:B------:R-:W-:Y:S01]  /*2ee0*/  FADD.FTZ R78, R78, R133 ;  /* 0x000000854e4e7221 */ /* 0x000fe20000010000 */
[----:B0-----:R-:W-:Y:S01]  /*2ef0*/  HFMA2.MMA R128, -RZ, RZ, 0, 4.76837158203125e-07 ;  /* 0x00000008ff807435 */ /* 0x001fe200000001ff */
[----:B-1----:R-:W-:Y:S01]  /*2f00*/  FADD.FTZ R134, R134, R79 ;  /* 0x0000004f86867221 */ /* 0x002fe20000010000 */
[----:B------:R-:W-:Y:S01]  /*2f10*/  MOV R83, 0x1f ;  /* 0x0000001f00537802 */ /* 0x000fe20000000f00 */
[----:B------:R-:W-:Y:S01]  /*2f20*/  IMAD.MOV.U32 R130, RZ, RZ, -0x1 ;  /* 0xffffffffff827424 */ /* 0x000fe200078e00ff */
[----:B------:R-:W-:-:S02]  /*2f30*/  MOV R79, R78 ;  /* 0x0000004e004f7202 */ /* 0x000fc40000000f00 */
[----:B------:R-:W-:Y:S02]  /*2f40*/  MOV R2, 0x2f60 ;  /* 0x00002f6000027802 */ /* 0x000fe40000000f00 */
[----:B------:R-:W-:Y:S05]  /*2f50*/  CALL.REL.NOINC `($__internal_191_$__cuda_sm70_shflsync_down_p) ;  /* 0x0000036000007944 */ /* 0x000fea0003c00000 */
[----:B0-----:R-:W-:Y:S01]  /*2f60*/  HFMA2.MMA R83, -RZ, RZ, 0, 1.847743988037109375e-06 ;  /* 0x0000001fff537435 */ /* 0x001fe200000001ff */
[----:B-1----:R-:W-:Y:S01]  /*2f70*/  MOV R77, R79 ;  /* 0x0000004f004d7202 */ /* 0x002fe20000000f00 */
[----:B------:R-:W-:Y:S01]  /*2f80*/  IMAD.MOV.U32 R128, RZ, RZ, 0x8 ;  /* 0x00000008ff807424 */ /* 0x000fe200078e00ff */
[----:B------:R-:W-:Y:S02]  /*2f90*/  MOV R79, R134 ;  /* 0x00000086004f7202 */ /* 0x000fe40000000f00 */
[----:B------:R-:W-:Y:S02]  /*2fa0*/  MOV R130, 0xffffffff ;  /* 0xffffffff00827802 */ /* 0x000fe40000000f00 */
[----:B------:R-:W-:Y:S02]  /*2fb0*/  MOV R2, 0x2fd0 ;  /* 0x00002fd000027802 */ /* 0x000fe40000000f00 */
[----:B------:R-:W-:Y:S05]  /*2fc0*/  CALL.REL.NOINC `($__internal_191_$__cuda_sm70_shflsync_down_p) ;  /* 0x000002f000007944 */ /* 0x000fea0003c00000 */
[----:B------:R-:W-:Y:S01]  /*2fd0*/  FADD.FTZ R78, R77, R78 ;  /* 0x0000004e4d4e7221 */ /* 0x000fe20000010000 */
[----:B0-----:R-:W-:Y:S01]  /*2fe0*/  HFMA2.MMA R128, -RZ, RZ, 0, 2.384185791015625e-07 ;  /* 0x00000004ff807435 */ /* 0x001fe200000001ff */
[----:B-1----:R-:W-:Y:S01]  /*2ff0*/  FADD.FTZ R134, R134, R79 ;  /* 0x0000004f86867221 */ /* 0x002fe20000010000 */
[----:B------:R-:W-:Y:S01]  /*3000*/  MOV R130, 0xffffffff ;  /* 0xffffffff00827802 */ /* 0x000fe20000000f00 */
[----:B------:R-:W-:Y:S01]  /*3010*/  IMAD.MOV.U32 R83, RZ, RZ, 0x1f ;  /* 0x0000001fff537424 */ /* 0x000fe200078e00ff */
[----:B------:R-:W-:-:S02]  /*3020*/  MOV R79, R78 ;  /* 0x0000004e004f7202 */ /* 0x000fc40000000f00 */
[----:B------:R-:W-:Y:S02]  /*3030*/  MOV R2, 0x3050 ;  /* 0x0000305000027802 */ /* 0x000fe40000000f00 */
[----:B------:R-:W-:Y:S05]  /*3040*/  CALL.REL.NOINC `($__internal_191_$__cuda_sm70_shflsync_down_p) ;  /* 0x0000027000007944 */ /* 0x000fea0003c00000 */
[----:B0-----:R-:W-:Y:S01]  /*3050*/  HFMA2.MMA R128, -RZ, RZ, 0, 2.384185791015625e-07 ;  /* 0x00000004ff807435 */ /* 0x001fe200000001ff */
[----:B-1----:R-:W-:Y:S01]  /*3060*/  MOV R77, R79 ;  /* 0x0000004f004d7202 */ /* 0x002fe20000000f00 */
[----:B------:R-:W-:Y:S01]  /*3070*/  IMAD.MOV.U32 R79, RZ, RZ, R134 ;  /* 0x000000ffff4f7224 */ /* 0x000fe200078e0086 */
[----:B------:R-:W-:Y:S02]  /*3080*/  MOV R83, 0x1f ;  /* 0x0000001f00537802 */ /* 0x000fe40000000f00 */
[----:B------:R-:W-:Y:S02]  /*3090*/  MOV R130, 0xffffffff ;  /* 0xffffffff00827802 */ /* 0x000fe40000000f00 */
[----:B------:R-:W-:Y:S02]  /*30a0*/  MOV R2, 0x30c0 ;  /* 0x000030c000027802 */ /* 0x000fe40000000f00 */
[----:B------:R-:W-:Y:S05]  /*30b0*/  CALL.REL.NOINC `($__internal_191_$__cuda_sm70_shflsync_down_p) ;  /* 0x0000020000007944 */ /* 0x000fea0003c00000 */
[----:B------:R-:W-:Y:S01]  /*30c0*/  FADD.FTZ R78, R77, R78 ;  /* 0x0000004e4d4e7221 */ /* 0x000fe20000010000 */
[----:B0-----:R-:W-:Y:S01]  /*30d0*/  HFMA2.MMA R83, -RZ, RZ, 0, 1.847743988037109375e-06 ;  /* 0x0000001fff537435 */ /* 0x001fe200000001ff */
[----:B-1----:R-:W-:Y:S01]  /*30e0*/  FADD.FTZ R82, R134, R79 ;  /* 0x0000004f86527221 */ /* 0x002fe20000010000 */
[----:B------:R-:W-:Y:S01]  /*30f0*/  MOV R130, 0xffffffff ;  /* 0xffffffff00827802 */ /* 0x000fe20000000f00 */
[----:B------:R-:W-:Y:S01]  /*3100*/  IMAD.MOV.U32 R128, RZ, RZ, 0x2 ;  /* 0x00000002ff807424 */ /* 0x000fe200078e00ff */
[----:B------:R-:W-:-:S02]  /*3110*/  MOV R79, R78 ;  /* 0x0000004e004f7202 */ /* 0x000fc40000000f00 */
[----:B------:R-:W-:Y:S02]  /*3120*/  MOV R2, 0x3140 ;  /* 0x0000314000027802 */ /* 0x000fe40000000f00 */
[----:B------:R-:W-:Y:S05]  /*3130*/  CALL.REL.NOINC `($__internal_191_$__cuda_sm70_shflsync_down_p) ;  /* 0x0000018000007944 */ /* 0x000fea0003c00000 */
[----:B0-----:R-:W-:Y:S01]  /*3140*/  HFMA2.MMA R128, -RZ, RZ, 0, 1.1920928955078125e-07 ;  /* 0x00000002ff807435 */ /* 0x001fe200000001ff */
[----:B-1----:R-:W-:Y:S01]  /*3150*/  IMAD.MOV.U32 R77, RZ, RZ, R79 ;  /* 0x000000ffff4d7224 */ /* 0x002fe200078e004f */
[----:B------:R-:W-:Y:S01]  /*3160*/  MOV R79, R82 ;  /* 0x00000052004f7202 */ /* 0x000fe20000000f00 */
[----:B------:R-:W-:Y:S01]  /*3170*/  IMAD.MOV.U32 R130, RZ, RZ, -0x1 ;  /* 0xffffffffff827424 */ /* 0x000fe200078e00ff */
[----:B------:R-:W-:Y:S02]  /*3180*/  MOV R83, 0x1f ;  /* 0x0000001f00537802 */ /* 0x000fe40000000f00 */
[----:B------:R-:W-:Y:S02]  /*3190*/  MOV R2, 0x31b0 ;  /* 0x000031b000027802 */ /* 0x000fe40000000f00 */
[----:B------:R-:W-:Y:S05]  /*31a0*/  CALL.REL.NOINC `($__internal_191_$__cuda_sm70_shflsync_down_p) ;  /* 0x0000011000007944 */ /* 0x000fea0003c00000 */
[----:B------:R-:W-:Y:S01]  /*31b0*/  FADD.FTZ R80, R77, R78 ;  /* 0x0000004e4d507221 */ /* 0x000fe20000010000 */
[----:B0-----:R-:W-:Y:S01]  /*31c0*/  HFMA2.MMA R128, -RZ, RZ, 0, 5.9604644775390625e-08 ;  /* 0x00000001ff807435 */ /* 0x001fe200000001ff */
[----:B-1----:R-:W-:Y:S01]  /*31d0*/  FADD.FTZ R82, R82, R79 ;  /* 0x0000004f52527221 */ /* 0x002fe20000010000 */
[----:B------:R-:W-:Y:S01]  /*31e0*/  MOV R83, 0x1f ;  /* 0x0000001f00537802 */ /* 0x000fe20000000f00 */
[----:B------:R-:W-:Y:S01]  /*31f0*/  IMAD.MOV.U32 R79, RZ, RZ, R80 ;  /* 0x000000ffff4f7224 */ /* 0x000fe200078e0050 */
[----:B------:R-:W-:-:S02]  /*3200*/  MOV R130, 0xffffffff ;  /* 0xffffffff00827802 */ /* 0x000fc40000000f00 */
[----:B------:R-:W-:Y:S02]  /*3210*/  MOV R2, 0x3230 ;  /* 0x0000323000027802 */ /* 0x000fe40000000f00 */
[----:B------:R-:W-:Y:S05]  /*3220*/  CALL.REL.NOINC `($__internal_191_$__cuda_sm70_shflsync_down_p) ;  /* 0x0000009000007944 */ /* 0x000fea0003c00000 */
[----:B0-----:R-:W-:Y:S01]  /*3230*/  HFMA2.MMA R128, -RZ, RZ, 0, 5.9604644775390625e-08 ;  /* 0x00000001ff807435 */ /* 0x001fe200000001ff */
[----:B-1----:R-:W-:Y:S01]  /*3240*/  MOV R81, R79 ;  /* 0x0000004f00517202 */ /* 0x002fe20000000f00 */
[----:B------:R-:W-:Y:S01]  /*3250*/  IMAD.MOV.U32 R83, RZ, RZ, 0x1f ;  /* 0x0000001fff537424 */ /* 0x000fe200078e00ff */
[----:B------:R-:W-:Y:S02]  /*3260*/  MOV R79, R82 ;  /* 0x00000052004f7202 */ /* 0x000fe40000000f00 */
[----:B------:R-:W-:Y:S02]  /*3270*/  MOV R130, 0xffffffff ;  /* 0xffffffff00827802 */ /* 0x000fe40000000f00 */
[----:B------:R-:W-:Y:S02]  /*3280*/  MOV R2, 0x32a0 ;  /* 0x000032a000027802 */ /* 0x000fe40000000f00 */
[----:B------:R-:W-:Y:S05]  /*3290*/  CALL.REL.NOINC `($__internal_191_$__cuda_sm70_shflsync_down_p) ;  /* 0x0000002000007944 */ /* 0x000fea0003c00000 */
[----:B-1----:R-:W-:Y:S01]  /*32a0*/  MOV R3, R79 ;  /* 0x0000004f00037202 */ /* 0x002fe20000000f00 */
[----:B0-----:R-:W-:Y:S05]  /*32b0*/  BRA `(.L_x_6571) ;  /* 0xffffe22000007947 */ /* 0x001fea000383ffff */
        .weak           $__internal_191_$__cuda_sm70_shflsync_down_p
        .type           $__internal_191_$__cuda_sm70_shflsync_down_p,@function
        .size           $__internal_191_$__cuda_sm70_shflsync_down_p,(.L_x_6993 - $__internal_191_$__cuda_sm70_shflsync_down_p)
$__internal_191_$__cuda_sm70_shflsync_down_p:
[----:B------:R-:W-:Y:S01]  /*32c0*/  HFMA2.MMA R3, -RZ, RZ, 0, 0 ;  /* 0x00000000ff037435 */ /* 0x000fe200000001ff */
[----:B------:R-:W-:Y:S04]  /*32d0*/  WARPSYNC R130 ;  /* 0x0000008200007348 */ /* 0x000fe80003800000 */
[----:B------:R0:W1:Y:S01]  /*32e0*/  SHFL.DOWN PT, R79, R79, R128, R83 ;  /* 0x080000804f4f7389 */ /* 0x00006200000e0053 */
[----:B------:R-:W-:Y:S05]  /*32f0*/  RET.REL.NODEC R2 `(_ZN10layer_norm13ln_bwd_kernelINS_13Kernel_traitsIfffffjLj2048ELj1ELj1ELj4ELj16ENS_18Kernel_traits_baseILj2048EfffffjLj128EEEEELb1ELb0ELb1ELb0EEEvNS_9BwdParamsE) ;  /* 0xffffcd0002007950 */ /* 0x000fea0003c3ffff */
.L_x_6572:
        /* <DEDUP_REMOVED lines=16> */
.L_x_6993:


//--------------------- .text._ZN10layer_norm22ln_bwd_finalize_kernelINS_22Kernel_traits_finalizeILj2048EfffffjLb0ELj1024ELj4ENS_18Kernel_traits_baseILj2048EfffffjLj1024EEEEELb0ELb1EEEvNS_9BwdParamsE --------------------------
	.section	.text._ZN10layer_norm22ln_bwd_finalize_kernelINS_22Kernel_traits_finalizeILj2048EfffffjLb0ELj1024ELj4ENS_18Kernel_traits_baseILj2048EfffffjLj1024EEEEELb0ELb1EEEvNS_9BwdParamsE,"ax",@progbits
	.sectioninfo	@"SHI_REGISTERS=32"
	.align	128
        .global         _ZN10layer_norm22ln_bwd_finalize_kernelINS_22Kernel_traits_finalizeILj2048EfffffjLb0ELj1024ELj4ENS_18Kernel_traits_baseILj2048EfffffjLj1024EEEEELb0ELb1EEEvNS_9BwdParamsE
        .type           _ZN10layer_norm22ln_bwd_finalize_kernelINS_22Kernel_traits_finalizeILj2048EfffffjLb0ELj1024ELj4ENS_18Kernel_traits_baseILj2048EfffffjLj1024EEEEELb0ELb1EEEvNS_9BwdParamsE,@function
        .size           _ZN10layer_norm22ln_bwd_finalize_kernelINS_22Kernel_traits_finalizeILj2048EfffffjLb0ELj1024ELj4ENS_18Kernel_traits_baseILj2048EfffffjLj1024EEEEELb0ELb1EEEvNS_9BwdParamsE,(.L_x_6994 - _ZN10layer_norm22ln_bwd_finalize_kernelINS_22Kernel_traits_finalizeILj2048EfffffjLb0ELj1024ELj4ENS_18Kernel_traits_baseILj2048EfffffjLj1024EEEEELb0ELb1EEEvNS_9BwdParamsE)
        .other          _ZN10layer_norm22ln_bwd_finalize_kernelINS_22Kernel_traits_finalizeILj2048EfffffjLb0ELj1024ELj4ENS_18Kernel_traits_baseILj2048EfffffjLj1024EEEEELb0ELb1EEEvNS_9BwdParamsE,@"STO_CUDA_ENTRY STV_DEFAULT"
_ZN10layer_norm22ln_bwd_finalize_kernelINS_22Kernel_traits_finalizeILj2048EfffffjLb0ELj1024ELj4ENS_18Kernel_traits_baseILj2048EfffffjLj1024EEEEELb0ELb1EEEvNS_9BwdParamsE:
.text._ZN10layer_norm22ln_bwd_finalize_kernelINS_22Kernel_traits_finalizeILj2048EfffffjLb0ELj1024ELj4ENS_18Kernel_traits_baseILj2048EfffffjLj1024EEEEELb0ELb1EEEvNS_9BwdParamsE:
        /* <DEDUP_REMOVED lines=19> */
.L_x_6583:
        /* <DEDUP_REMOVED lines=27> */
.L_x_6577:
        /* <DEDUP_REMOVED lines=35> */
.L_x_6576:
[----:B------:R-:W-:Y:S05]  /*0510*/  BSYNC B1 ;  /* 0x0000000000017941 */ /* 0x000fea0003800000 */
.L_x_6575:
        /* <DEDUP_REMOVED lines=23> */
.L_x_6579:
[----:B------:R-:W-:Y:S05]  /*0690*/  BSYNC B1 ;  /* 0x0000000000017941 */ /* 0x000fea0003800000 */
.L_x_6578:
        /* <DEDUP_REMOVED lines=10> */
.L_x_6574:
[----:B------:R-:W-:Y:S05]  /*0740*/  BSYNC B0 ;  /* 0x0000000000007941 */ /* 0x000fea0003800000 */
.L_x_6573:
        /* <DEDUP_REMOVED lines=11> */
.L_x_6584:
        /* <DEDUP_REMOVED lines=18> */
.L_x_6585:
[----:B------:R-:W-:Y:S01]  /*0920*/  @!P1 SHF.R.U32.HI R2, RZ, 0x3, R0 ;  /* 0x00000003ff029819 */ /* 0x000fe20000011600 */
[----:B---3--:R-:W-:Y:S02]  /*0930*/  FADD.FTZ R5, R5, R10 ;  /* 0x0000000a05057221 */ /* 0x008fe40000010000 */
[----:B--2---:R-:W-:Y:S01]  /*0940*/  FADD.FTZ R7, R7, R4 ;  /* 0x0000000407077221 */ /* 0x004fe20000010000 */
[----:B------:R-:W-:-:S05]  /*0950*/  @!P1 LOP3.LUT R2, R2, 0x1ffffffc, RZ, 0xc0, !PT ;  /* 0x1ffffffc02029812 */ /* 0x000fca00078ec0ff */
[----:B------:R2:W-:Y:S04]  /*0960*/  @!P1 STS [R2+0x2000], R5 ;  /* 0x0020000502009388 */ /* 0x0005e80000000800 */
[----:B------:R2:W-:Y:S02]  /*0970*/  @!P1 STS [R2+0x2080], R7 ;  /* 0x0020800702009388 */ /* 0x0005e40000000800 */
.L_x_6580:
        /* <DEDUP_REMOVED lines=14> */
.L_x_6581:
[----:B------:R-:W-:Y:S01]  /*0a60*/  HFMA2.MMA R9, -RZ, RZ, 0, 5.9604644775390625e-08 ;  /* 0x00000001ff097435 */ /* 0x000fe200000001ff */
[----:B--2---:R-:W-:Y:S01]  /*0a70*/  IMAD.MOV.U32 R10, RZ, RZ, R4 ;  /* 0x000000ffff0a7224 */ /* 0x004fe200078e0004 */
[----:B------:R-:W-:Y:S01]  /*0a80*/  MOV R11, 0xffffffff ;  /* 0xffffffff000b7802 */ /* 0x000fe20000000f00 */
[----:B------:R-:W-:Y:S01]  /*0a90*/  IMAD.MOV.U32 R6, RZ, RZ, 0x1f ;  /* 0x0000001fff067424 */ /* 0x000fe200078e00ff */
[----:B------:R-:W-:-:S02]  /*0aa0*/  MOV R2, 0xac0 ;  /* 0x00000ac000027802 */ /* 0x000fc40000000f00 */
[----:B01----:R-:W-:Y:S05]  /*0ab0*/  CALL.REL.NOINC `($__internal_192_$__cuda_sm70_shflsync_bfly_p) ;  /* 0x000003c000007944 */ /* 0x003fea0003c00000 */
[----:B-1----:R-:W-:Y:S01]  /*0ac0*/  MOV R3, R6 ;  /* 0x0000000600037202 */ /* 0x002fe20000000f00 */
[----:B0-----:R-:W-:Y:S05]  /*0ad0*/  BRA `(.L_x_6584) ;  /* 0xfffffd2000007947 */ /* 0x001fea000383ffff */
.L_x_6582:
[----:B------:R-:W-:Y:S01]  /*0ae0*/  HFMA2.MMA R9, -RZ, RZ, 0, 1.1920928955078125e-07 ;  /* 0x00000002ff097435 */ /* 0x000fe200000001ff */
[----:B------:R-:W-:Y:S01]  /*0af0*/  IMAD.MOV.U32 R10, RZ, RZ, R13 ;  /* 0x000000ffff0a7224 */ /* 0x000fe200078e000d */
[----:B------:R-:W-:Y:S01]  /*0b00*/  MOV R6, 0x1f ;  /* 0x0000001f00067802 */ /* 0x000fe20000000f00 */
[----:B------:R-:W-:Y:S01]  /*0b10*/  IMAD.MOV.U32 R11, RZ, RZ, -0x1 ;  /* 0xffffffffff0b7424 */ /* 0x000fe200078e00ff */
[----:B------:R-:W-:-:S02]  /*0b20*/  MOV R2, 0xb40 ;  /* 0x00000b4000027802 */ /* 0x000fc40000000f00 */
[----:B012---:R-:W-:Y:S05]  /*0b30*/  CALL.REL.NOINC `($__internal_192_$__cuda_sm70_shflsync_bfly_p) ;  /* 0x0000034000007944 */ /* 0x007fea0003c00000 */
[----:B0-----:R-:W-:Y:S01]  /*0b40*/  HFMA2.MMA R9, -RZ, RZ, 0, 2.384185791015625e-07 ;  /* 0x00000004ff097435 */ /* 0x001fe200000001ff */
[----:B-1----:R-:W-:Y:S01]  /*0b50*/  FADD.FTZ R10, R13, R6 ;  /* 0x000000060d0a7221 */ /* 0x002fe20000010000 */
[----:B------:R-:W-:Y:S01]  /*0b60*/  MOV R6, 0x1f ;  /* 0x0000001f00067802 */ /* 0x000fe20000000f00 */
[----:B------:R-:W-:Y:S01]  /*0b70*/  IMAD.MOV.U32 R11, RZ, RZ, -0x1 ;  /* 0xffffffffff0b7424 */ /* 0x000fe200078e00ff */
[----:B------:R-:W-:-:S02]  /*0b80*/  MOV R2, 0xba0 ;  /* 0x00000ba000027802 */ /* 0x000fc40000000f00 */
[----:B------:R-:W-:Y:S05]  /*0b90*/  CALL.REL.NOINC `($__internal_192_$__cuda_sm70_shflsync_bfly_p) ;  /* 0x000002e000007944 */ /* 0x000fea0003c00000 */
[----:B0-----:R-:W-:Y:S01]  /*0ba0*/  HFMA2.MMA R9, -RZ, RZ, 0, 4.76837158203125e-07 ;  /* 0x00000008ff097435 */ /* 0x001fe200000001ff */
[----:B-1----:R-:W-:Y:S01]  /*0bb0*/  FADD.FTZ R10, R10, R6 ;  /* 0x000000060a0a7221 */ /* 0x002fe20000010000 */
[----:B------:R-:W-:Y:S01]  /*0bc0*/  MOV R6, 0x1f ;  /* 0x0000001f00067802 */ /* 0x000fe20000000f00 */
[----:B------:R-:W-:Y:S01]  /*0bd0*/  IMAD.MOV.U32 R11, RZ, RZ, -0x1 ;  /* 0xffffffffff0b7424 */ /* 0x000fe200078e00ff */
[----:B------:R-:W-:-:S02]  /*0be0*/  MOV R2, 0xc00 ;  /* 0x00000c0000027802 */ /* 0x000fc40000000f00 */
[----:B------:R-:W-:Y:S05]  /*0bf0*/  CALL.REL.NOINC `($__internal_192_$__cuda_sm70_shflsync_bfly_p) ;  /* 0x0000028000007944 */ /* 0x000fea0003c00000 */
[----:B-1----:R-:W-:Y:S01]  /*0c00*/  FADD.FTZ R4, R10, R6 ;  /* 0x000000060a047221 */ /* 0x002fe20000010000 */
[----:B0-----:R-:W-:Y:S01]  /*0c10*/  HFMA2.MMA R9, -RZ, RZ, 0, 9.5367431640625e-07 ;  /* 0x00000010ff097435 */ /* 0x001fe200000001ff */
[----:B------:R-:W-:Y:S01]  /*0c20*/  MOV R6, 0x1f ;  /* 0x0000001f00067802 */ /* 0x000fe20000000f00 */
[----:B------:R-:W-:Y:S01]  /*0c30*/  IMAD.MOV.U32 R11, RZ, RZ, -0x1 ;  /* 0xffffffffff0b7424 */ /* 0x000fe200078e00ff */
[----:B------:R-:W-:-:S02]  /*0c40*/  MOV R2, 0xc70 ;  /* 0x00000c7000027802 */ /* 0x000fc40000000f00 */
[----:B------:R-:W-:Y:S02]  /*0c50*/  MOV R10, R4 ;  /* 0x00000004000a7202 */ /* 0x000fe40000000f00 */
[----:B------:R-:W-:Y:S05]  /*0c60*/  CALL.REL.NOINC `($__internal_192_$__cuda_sm70_shflsync_bfly_p) ;  /* 0x0000021000007944 */ /* 0x000fea0003c00000 */
[----:B0-----:R-:W-:Y:S01]  /*0c70*/  HFMA2.MMA R9, -RZ, RZ, 0, 5.9604644775390625e-08 ;  /* 0x00000001ff097435 */ /* 0x001fe200000001ff */
[----:B-1----:R-:W-:Y:S01]  /*0c80*/  MOV R7, R6 ;  /* 0x0000000600077202 */ /* 0x002fe20000000f00 */
[----:B------:R-:W-:Y:S01]  /*0c90*/  IMAD.MOV.U32 R10, RZ, RZ, R5 ;  /* 0x000000ffff0a7224 */ /* 0x000fe200078e0005 */
[----:B------:R-:W-:Y:S01]  /*0ca0*/  MOV R6, 0x1f ;  /* 0x0000001f00067802 */ /* 0x000fe20000000f00 */
[----:B------:R-:W-:Y:S01]  /*0cb0*/  IMAD.MOV.U32 R11, RZ, RZ, -0x1 ;  /* 0xffffffffff0b7424 */ /* 0x000fe200078e00ff */
[----:B------:R-:W-:Y:S02]  /*0cc0*/  MOV R2, 0xce0 ;  /* 0x00000ce000027802 */ /* 0x000fe40000000f00 */
[----:B------:R-:W-:Y:S05]  /*0cd0*/  CALL.REL.NOINC `($__internal_192_$__cuda_sm70_shflsync_bfly_p) ;  /* 0x000001a000007944 */ /* 0x000fea0003c00000 */
[----:B0-----:R-:W-:Y:S01]  /*0ce0*/  HFMA2.MMA R9, -RZ, RZ, 0, 1.1920928955078125e-07 ;  /* 0x00000002ff097435 */ /* 0x001fe200000001ff */
[----:B-1----:R-:W-:Y:S01]  /*0cf0*/  FADD.FTZ R10, R5, R6 ;  /* 0x00000006050a7221 */ /* 0x002fe20000010000 */
[----:B------:R-:W-:Y:S01]  /*0d00*/  MOV R6, 0x1f ;  /* 0x0000001f00067802 */ /* 0x000fe20000000f00 */
[----:B------:R-:W-:Y:S01]  /*0d10*/  IMAD.MOV.U32 R11, RZ, RZ, -0x1 ;  /* 0xffffffffff0b7424 */ /* 0x000fe200078e00ff */
[----:B------:R-:W-:Y:S02]  /*0d20*/  MOV R2, 0xd40 ;  /* 0x00000d4000027802 */ /* 0x000fe40000000f00 */
[----:B------:R-:W-:Y:S05]  /*0d30*/  CALL.REL.NOINC `($__internal_192_$__cuda_sm70_shflsync_bfly_p) ;  /* 0x0000014000007944 */ /* 0x000fea0003c00000 */
        /* <DEDUP_REMOVED lines=12> */
[----:B0-----:R-:W-:Y:S01]  /*0e00*/  HFMA2.MMA R9, -RZ, RZ, 0, 9.5367431640625e-07 ;  /* 0x00000010ff097435 */ /* 0x001fe200000001ff */
[----:B-1----:R-:W-:Y:S01]  /*0e10*/  FADD.FTZ R10, R10, R6 ;  /* 0x000000060a0a7221 */ /* 0x002fe20000010000 */
[----:B------:R-:W-:Y:S01]  /*0e20*/  MOV R6, 0x1f ;  /* 0x0000001f00067802 */ /* 0x000fe20000000f00 */
[----:B------:R-:W-:Y:S01]  /*0e30*/  IMAD.MOV.U32 R11, RZ, RZ, -0x1 ;  /* 0xffffffffff0b7424 */ /* 0x000fe200078e00ff */
[----:B------:R-:W-:-:S02]  /*0e40*/  MOV R2, 0xe60 ;  /* 0x00000e6000027802 */ /* 0x000fc40000000f00 */
[----:B------:R-:W-:Y:S05]  /*0e50*/  CALL.REL.NOINC `($__internal_192_$__cuda_sm70_shflsync_bfly_p) ;  /* 0x0000002000007944 */ /* 0x000fea0003c00000 */
[----:B-1----:R-:W-:Y:S01]  /*0e60*/  MOV R5, R6 ;  /* 0x0000000600057202 */ /* 0x002fe20000000f00 */
[----:B0-----:R-:W-:Y:S05]  /*0e70*/  BRA `(.L_x_6585) ;  /* 0xfffffaa000007947 */ /* 0x001fea000383ffff */
        .weak           $__internal_192_$__cuda_sm70_shflsync_bfly_p
        .type           $__internal_192_$__cuda_sm70_shflsync_bfly_p,@function
        .size           $__internal_192_$__cuda_sm70_shflsync_bfly_p,(.L_x_6994 - $__internal_192_$__cuda_sm70_shflsync_bfly_p)
$__internal_192_$__cuda_sm70_shflsync_bfly_p:
[----:B------:R-:W-:Y:S01]  /*0e80*/  HFMA2.MMA R3, -RZ, RZ, 0, 0 ;  /* 0x00000000ff037435 */ /* 0x000fe200000001ff */
[----:B------:R-:W-:Y:S04]  /*0e90*/  WARPSYNC R11 ;  /* 0x0000000b00007348 */ /* 0x000fe80003800000 */
[----:B------:R0:W1:Y:S01]  /*0ea0*/  SHFL.BFLY PT, R6, R10, R9, R6 ;  /* 0x0c0000090a067389 */ /* 0x00006200000e0006 */
[----:B------:R-:W-:Y:S05]  /*0eb0*/  RET.REL.NODEC R2 `(_ZN10layer_norm22ln_bwd_finalize_kernelINS_22Kernel_traits_finalizeILj2048EfffffjLb0ELj1024ELj4ENS_18Kernel_traits_baseILj2048EfffffjLj1024EEEEELb0ELb1EEEvNS_9BwdParamsE) ;  /* 0xfffff14002007950 */ /* 0x000fea0003c3ffff */
.L_x_6586:
        /* <DEDUP_REMOVED lines=12> */
.L_x_6994:


//--------------------- .text._ZN10layer_norm13ln_bwd_kernelINS_13Kernel_traitsIfffffjLj2048ELj1ELj1ELj4ELj16ENS_18Kernel_traits_baseILj2048EfffffjLj128EEEEELb1ELb0ELb1ELb1EEEvNS_9BwdParamsE --------------------------
	.section	.text._ZN10layer_norm13ln_bwd_kernelINS_13Kernel_traitsIfffffjLj2048ELj1ELj1ELj4ELj16ENS_18Kernel_traits_baseILj2048EfffffjLj128EEEEELb1ELb0ELb1ELb1EEEvNS_9BwdParamsE,"ax",@progbits
	.sectioninfo	@"SHI_REGISTERS=140"
	.align	128
        .global         _ZN10layer_norm13ln_bwd_kernelINS_13Kernel_traitsIfffffjLj2048ELj1ELj1ELj4ELj16ENS_18Kernel_traits_baseILj2048EfffffjLj128EEEEELb1ELb0ELb1ELb1EEEvNS_9BwdParamsE
        .type           _ZN10layer_norm13ln_bwd_kernelINS_13Kernel_traitsIfffffjLj2048ELj1ELj1ELj4ELj16ENS_18Kernel_traits_baseILj2048EfffffjLj128EEEEELb1ELb0ELb1ELb1EEEvNS_9BwdParamsE,@function
        .size           _ZN10layer_norm13ln_bwd_kernelINS_13Kernel_traitsIfffffjLj2048ELj1ELj1ELj4ELj16ENS_18Kernel_traits_baseILj2048EfffffjLj128EEEEELb1ELb0ELb1ELb1EEEvNS_9BwdParamsE,(.L_x_6995 - _ZN10layer_norm13ln_bwd_kernelINS_13Kernel_traitsIfffffjLj2048ELj1ELj1ELj4ELj16ENS_18Kernel_traits_baseILj2048EfffffjLj128EEEEELb1ELb0ELb1ELb1EEEvNS_9BwdParamsE)
        .other          _ZN10layer_norm13ln_bwd_kernelINS_13Kernel_traitsIfffffjLj2048ELj1ELj1ELj4ELj16ENS_18Kernel_traits_baseILj2048EfffffjLj128EEEEELb1ELb0ELb1ELb1EEEvNS_9BwdParamsE,@"STO_CUDA_ENTRY STV_DEFAULT"
_ZN10layer_norm13ln_bwd_kernelINS_13Kernel_traitsIfffffjLj2048ELj1ELj1ELj4ELj16ENS_18Kernel_traits_baseILj2048EfffffjLj128EEEEELb1ELb0ELb1ELb1EEEvNS_9BwdParamsE:
.text._ZN10layer_norm13ln_bwd_kernelINS_13Kernel_traitsIfffffjLj2048ELj1ELj1ELj4ELj16ENS_18Kernel_traits_baseILj2048EfffffjLj128EEEEELb1ELb0ELb1ELb1EEEvNS_9BwdParamsE:
        /* <DEDUP_REMOVED lines=24> */
.L_x_6587:
        /* <DEDUP_REMOVED lines=26> */
.L_x_6626:
[----:B------:R-:W-:-:S05]  /*0320*/  MOV R137, 0x4 ;  /* 0x0000000400897802 */ /* 0x000fca0000000f00 */
[----:B------:R-:W-:-:S06]  /*0330*/  IMAD.WIDE R76, R114, R137, c[0x0][0x1d8] ;  /* 0x00007600724c7625 */ /* 0x000fcc00078e0289 */
[----:B------:R-:W2:Y:S01]  /*0340*/  LDG.E R76, [R76.64] ;  /* 0x000000044c4c7981 */ /* 0x000ea2000c1e1900 */
[----:B------:R-:W-:-:S04]  /*0350*/  IMAD.WIDE R132, R114, R137, c[0x0][0x1d0] ;  /* 0x0000740072847625 */ /* 0x000fc800078e0289 */
[----:B------:R-:W-:Y:S02]  /*0360*/  IMAD R78, R114, c[0x0][0x168], RZ ;  /* 0x00005a00724e7a24 */ /* 0x000fe400078e02ff */
[----:B-----5:R0:W5:Y:S01]  /*0370*/  LDG.E R132, [R132.64] ;  /* 0x0000000484847981 */ /* 0x020162000c1e1900 */
[----:B------:R-:W-:Y:S01]  /*0380*/  LOP3.LUT R125, R0, 0x7f, RZ, 0xc0, !PT ;  /* 0x0000007f007d7812 */ /* 0x000fe200078ec0ff */
[----:B------:R-:W-:Y:S01]  /*0390*/  IMAD.WIDE R2, R114, R137, c[0x0][0x1a8] ;  /* 0x00006a0072027625 */ /* 0x000fe200078e0289 */
[----:B------:R-:W-:-:S04]  /*03a0*/  SHF.R.S32.HI R79, RZ, 0x1f, R78 ;  /* 0x0000001fff4f7819 */ /* 0x000fc8000001144e */
[----:B------:R-:W-:Y:S02]  /*03b0*/  LEA.HI R78, R79, R78, RZ, 0x2 ;  /* 0x0000004e4f4e7211 */ /* 0x000fe400078f10ff */
[----:B------:R-:W-:Y:S01]  /*03c0*/  MOV R103, 0x10 ;  /* 0x0000001000677802 */ /* 0x000fe20000000f00 */
[----:B------:R-:W-:Y:S01]  /*03d0*/  BSSY B0, `(.L_x_6589) ;  /* 0x00000c9000007945 */ /* 0x000fe20003800000 */
[----:B------:R-:W-:Y:S01]  /*03e0*/  LEA.HI.SX32 R131, R78, R125, 0x1e ;  /* 0x0000007d4e837211 */ /* 0x000fe200078ff2ff */
[----:B------:R3:W5:Y:S03]  /*03f0*/  LDG.E R117, [R2.64] ;  /* 0x0000000402757981 */ /* 0x000766000c1e1900 */
[C---:B------:R-:W-:Y:S02]  /*0400*/  IADD3 R124, R131.reuse, 0x80, RZ ;  /* 0x00000080837c7810 */ /* 0x040fe40007ffe0ff */
[----:B------:R-:W-:-:S02]  /*0410*/  IADD3 R119, R131, 0x100, RZ ;  /* 0x0000010083777810 */ /* 0x000fc40007ffe0ff */
[C---:B------:R-:W-:Y:S01]  /*0420*/  IADD3 R118, R131.reuse, 0x180, RZ ;  /* 0x0000018083767810 */ /* 0x040fe20007ffe0ff */
[----:B------:R-:W-:-:S04]  /*0430*/  IMAD.WIDE.U32 R112, R131, R103, c[0x0][0x218] ;  /* 0x0000860083707625 */ /* 0x000fc800078e0067 */
[----:B------:R-:W-:-:S04]  /*0440*/  IMAD.WIDE.U32 R110, R124, R103, c[0x0][0x218] ;  /* 0x000086007c6e7625 */ /* 0x000fc800078e0067 */
[----:B------:R-:W-:-:S04]  /*0450*/  IMAD.WIDE.U32 R108, R119, R103, c[0x0][0x218] ;  /* 0x00008600776c7625 */ /* 0x000fc800078e0067 */
[----:B---3--:R-:W-:Y:S01]  /*0460*/  IMAD.WIDE.U32 R2, R118, R103, c[0x0][0x218] ;  /* 0x0000860076027625 */ /* 0x008fe200078e0067 */
        /* <DEDUP_REMOVED lines=15> */
[C---:B------:R-:W-:Y:S01]  /*0560*/  IADD3 R78, R82.reuse, 0x80, RZ ;  /* 0x00000080524e7810 */ /* 0x040fe20007ffe0ff */
[C---:B------:R-:W-:Y:S01]  /*0570*/  IMAD.WIDE.U32 R80, R82.reuse, R137, c[0x0][0x190] ;  /* 0x0000640052507625 */ /* 0x040fe200078e0089 */
[----:B------:R-:W-:-:S03]  /*0580*/  IADD3 R76, R82, 0x100, RZ ;  /* 0x00000100524c7810 */ /* 0x000fc60007ffe0ff */
[-C--:B------:R-:W-:Y:S01]  /*0590*/  IMAD.WIDE.U32 R78, R78, R137.reuse, c[0x0][0x190] ;  /* 0x000064004e4e7625 */ /* 0x080fe200078e0089 */
[----:B------:R0:W5:Y:S03]  /*05a0*/  LDG.E R133, [R80.64] ;  /* 0x0000000450857981 */ /* 0x000166000c1e1900 */
[----:B------:R-:W-:Y:S01]  /*05b0*/  IMAD.WIDE.U32 R76, R76, R137, c[0x0][0x190] ;  /* 0x000064004c4c7625 */ /* 0x000fe200078e0089 */
[----:B------:R0:W5:Y:S04]  /*05c0*/  LDG.E R130, [R78.64] ;  /* 0x000000044e827981 */ /* 0x000168000c1e1900 */
[----:B------:R0:W5:Y:S01]  /*05d0*/  LDG.E R125, [R76.64] ;  /* 0x000000044c7d7981 */ /* 0x000162000c1e1900 */
[----:B------:R-:W-:Y:S01]  /*05e0*/  IADD3 R82, R82, 0x180, RZ ;  /* 0x0000018052527810 */ /* 0x000fe20007ffe0ff */
[----:B------:R-:W-:Y:S01]  /*05f0*/  HFMA2.MMA R136, -RZ, RZ, 0, 0 ;  /* 0x00000000ff887435 */ /* 0x000fe200000001ff */
[----:B------:R-:W-:-:S03]  /*0600*/  MOV R134, RZ ;  /* 0x000000ff00867202 */ /* 0x000fc60000000f00 */
[----:B------:R-:W-:Y:S01]  /*0610*/  IMAD.WIDE.U32 R82, R82, R137, c[0x0][0x190] ;  /* 0x0000640052527625 */ /* 0x000fe200078e0089 */
[----:B------:R-:W-:Y:S05]  /*0620*/  BRA `(.L_x_6591) ;  /* 0x00000a3000007947 */ /* 0x000fea0003800000 */
.L_x_6590:
[----:B0-----:R-:W-:Y:S01]  /*0630*/  IADD3 R76, R76, -0x1, RZ ;  /* 0xffffffff4c4c7810 */ /* 0x001fe20007ffe0ff */
[----:B------:R-:W-:-:S04]  /*0640*/  IMAD.WIDE R88, R114, R137, c[0x0][0x1a0] ;  /* 0x0000680072587625 */ /* 0x000fc800078e0289 */
[----:B------:R-:W-:Y:S01]  /*0650*/  IMAD R76, R76, c[0x0][0x168], RZ ;  /* 0x00005a004c4c7a24 */ /* 0x000fe200078e02ff */
[----:B------:R0:W2:Y:S01]  /*0660*/  LDG.E R135, [R88.64] ;  /* 0x0000000458877981 */ /* 0x0000a2000c1e1900 */
[----:B------:R-:W-:-:S03]  /*0670*/  IMAD.WIDE.U32 R104, R131, R103, c[0x0][0x188] ;  /* 0x0000620083687625 */ /* 0x000fc600078e0067 */
[----:B------:R-:W-:Y:S01]  /*0680*/  SHF.R.S32.HI R77, RZ, 0x1f, R76 ;  /* 0x0000001fff4d7819 */ /* 0x000fe2000001144c */
[-C--:B------:R-:W-:Y:S02]  /*0690*/  IMAD.WIDE.U32 R90, R119, R103.reuse, c[0x0][0x188] ;  /* 0x00006200775a7625 */ /* 0x080fe400078e0067 */
[----:B------:R-:W3:Y:S01]  /*06a0*/  LDG.E.128 R104, [R104.64] ;  /* 0x0000000468687981 */ /* 0x000ee2000c1e1d00 */
[----:B------:R-:W-:Y:S01]  /*06b0*/  LEA.HI R76, R77, R76, RZ, 0x2 ;  /* 0x0000004c4d4c7211 */ /* 0x000fe200078f10ff */
[----:B------:R-:W-:Y:S02]  /*06c0*/  IMAD.WIDE.U32 R80, R124, R103, c[0x0][0x188] ;  /* 0x000062007c507625 */ /* 0x000fe400078e0067 */
[----:B0-----:R-:W4:Y:S01]  /*06d0*/  LDG.E.128 R88, [R90.64] ;  /* 0x000000045a587981 */ /* 0x001f22000c1e1d00 */
[----:B------:R-:W-:-:S03]  /*06e0*/  LEA.HI.SX32 R100, R76, R125, 0x1e ;  /* 0x0000007d4c647211 */ /* 0x000fc600078ff2ff */
[----:B------:R-:W4:Y:S02]  /*06f0*/  LDG.E.128 R80, [R80.64] ;  /* 0x0000000450507981 */ /* 0x000f24000c1e1d00 */
[C---:B------:R-:W-:Y:S01]  /*0700*/  IMAD.WIDE.U32 R76, R100.reuse, R103, c[0x0][0x208] ;  /* 0x00008200644c7625 */ /* 0x040fe200078e0067 */
[----:B------:R-:W-:-:S05]  /*0710*/  IADD3 R84, R100, 0x80, RZ ;  /* 0x0000008064547810 */ /* 0x000fca0007ffe0ff */
[----:B------:R-:W4:Y:S01]  /*0720*/  LDG.E.128 R76, [R76.64] ;  /* 0x000000044c4c7981 */ /* 0x000f22000c1e1d00 */
        /* <DEDUP_REMOVED lines=17> */
[----:B------:R-:W-:Y:S02]  /*0840*/  MOV R134, RZ ;  /* 0x000000ff00867202 */ /* 0x000fe40000000f00 */
[----:B------:R-:W-:-:S03]  /*0850*/  @P1 LEA.HI.SX32 R134, R120, R125, 0x1e ;  /* 0x0000007d78861211 */ /* 0x000fc600078ff2ff */
[----:B------:R0:W5:Y:S01]  /*0860*/  @P0 LDG.E.128 R24, [R112.64] ;  /* 0x0000000470180981 */ /* 0x000162000c1e1d00 */
[----:B------:R-:W-:-:S03]  /*0870*/  IADD3 R122, R134, 0x80, RZ ;  /* 0x00000080867a7810 */ /* 0x000fc60007ffe0ff */
[----:B------:R0:W5:Y:S04]  /*0880*/  @P0 LDG.E.128 R20, [R110.64] ;  /* 0x000000046e140981 */ /* 0x000168000c1e1d00 */
[----:B------:R0:W5:Y:S04]  /*0890*/  @P0 LDG.E.128 R16, [R108.64] ;  /* 0x000000046c100981 */ /* 0x000168000c1e1d00 */
[----:B------:R4:W5:Y:S01]  /*08a0*/  @P0 LDG.E.128 R12, [R2.64] ;  /* 0x00000004020c0981 */ /* 0x000962000c1e1d00 */
[----:B-1----:R-:W-:Y:S01]  /*08b0*/  ISETP.NE.AND P0, PT, R115, RZ, PT ;  /* 0x000000ff7300720c */ /* 0x002fe20003f05270 */
[----:B------:R-:W-:-:S04]  /*08c0*/  IMAD.WIDE.U32 R120, R134, R137, c[0x0][0x190] ;  /* 0x0000640086787625 */ /* 0x000fc800078e0089 */
[----:B------:R-:W-:Y:S01]  /*08d0*/  IMAD.WIDE.U32 R122, R122, R137, c[0x0][0x190] ;  /* 0x000064007a7a7625 */ /* 0x000fe200078e0089 */
[----:B------:R1:W5:Y:S04]  /*08e0*/  LDG.E R133, [R120.64] ;  /* 0x0000000478857981 */ /* 0x000368000c1e1900 */
[----:B------:R0:W5:Y:S01]  /*08f0*/  LDG.E R130, [R122.64] ;  /* 0x000000047a827981 */ /* 0x000162000c1e1900 */
[----:B------:R-:W-:-:S05]  /*0900*/  IADD3 R126, R134, 0x100, RZ ;  /* 0x00000100867e7810 */ /* 0x000fca0007ffe0ff */
[----:B------:R-:W-:-:S05]  /*0910*/  IMAD.WIDE.U32 R126, R126, R137, c[0x0][0x190] ;  /* 0x000064007e7e7625 */ /* 0x000fca00078e0089 */
[----:B------:R0:W5:Y:S01]  /*0920*/  LDG.E R125, [R126.64] ;  /* 0x000000047e7d7981 */ /* 0x000162000c1e1900 */
[----:B--2---:R-:W-:-:S05]  /*0930*/  FSEL R135, R135, RZ, !P0 ;  /* 0x000000ff87877208 */ /* 0x004fca0004000000 */
[C---:B---3--:R-:W-:Y:S02]  /*0940*/  FADD.FTZ R104, -R135.reuse, R104 ;  /* 0x0000006887687221 */ /* 0x048fe40000010100 */
[C---:B-1----:R-:W-:Y:S02]  /*0950*/  FADD.FTZ R120, -R135.reuse, R106 ;  /* 0x0000006a87787221 */ /* 0x042fe40000010100 */
[----:B0-----:R-:W-:Y:S02]  /*0960*/  FADD.FTZ R122, -R135, R107 ;  /* 0x0000006b877a7221 */ /* 0x001fe40000010100 */
[----:B------:R-:W-:Y:S02]  /*0970*/  FMUL.FTZ R107, R117, R104 ;  /* 0x00000068756b7220 */ /* 0x000fe40000410000 */
[----:B------:R-:W-:Y:S02]  /*0980*/  FADD.FTZ R128, -R135, R105 ;  /* 0x0000006987807221 */ /* 0x000fe40000010100 */
[----:B------:R-:W-:-:S02]  /*0990*/  FMUL.FTZ R105, R117, R120 ;  /* 0x0000007875697220 */ /* 0x000fc40000410000 */
[C---:B----4-:R-:W-:Y:S02]  /*09a0*/  FADD.FTZ R2, -R135.reuse, R89 ;  /* 0x0000005987027221 */ /* 0x050fe40000010100 */
[----:B------:R-:W-:Y:S02]  /*09b0*/  FMUL.FTZ R120, R40, R76 ;  /* 0x0000004c28787220 */ /* 0x000fe40000410000 */
[----:B------:R-:W-:Y:S02]  /*09c0*/  FFMA.FTZ R44, R76, R107, R44 ;  /* 0x0000006b4c2c7223 */ /* 0x000fe4000001002c */
[----:B------:R-:W-:Y:S02]  /*09d0*/  FADD.FTZ R72, R72, R76 ;  /* 0x0000004c48487221 */ /* 0x000fe40000010000 */
[----:B------:R-:W-:Y:S02]  /*09e0*/  FADD.FTZ R76, -R135, R90 ;  /* 0x0000005a874c7221 */ /* 0x000fe40000010100 */
[----:B------:R-:W-:-:S02]  /*09f0*/  FMUL.FTZ R106, R117, R128 ;  /* 0x00000080756a7220 */ /* 0x000fc40000410000 */
[----:B------:R-:W-:Y:S02]  /*0a00*/  FMUL.FTZ R90, R117, R2 ;  /* 0x00000002755a7220 */ /* 0x000fe40000410000 */
[----:B------:R-:W-:Y:S02]  /*0a10*/  FMUL.FTZ R121, R41, R77 ;  /* 0x0000004d29797220 */ /* 0x000fe40000410000 */
[----:B------:R-:W-:Y:S02]  /*0a20*/  FADD.FTZ R2, RZ, R120 ;  /* 0x00000078ff027221 */ /* 0x000fe40000010000 */
[----:B------:R-:W-:Y:S02]  /*0a30*/  FFMA.FTZ R3, R107, R120, RZ ;  /* 0x000000786b037223 */ /* 0x000fe400000100ff */
[----:B------:R-:W-:Y:S02]  /*0a40*/  FMUL.FTZ R104, R117, R122 ;  /* 0x0000007a75687220 */ /* 0x000fe40000410000 */
[----:B------:R-:W-:-:S02]  /*0a50*/  FFMA.FTZ R45, R77, R106, R45 ;  /* 0x0000006a4d2d7223 */ /* 0x000fc4000001002d */
[----:B------:R-:W-:Y:S02]  /*0a60*/  FADD.FTZ R73, R73, R77 ;  /* 0x0000004d49497221 */ /* 0x000fe40000010000 */
[C---:B------:R-:W-:Y:S02]  /*0a70*/  FADD.FTZ R80, -R135.reuse, R80 ;  /* 0x0000005087507221 */ /* 0x040fe40000010100 */
        /* <DEDUP_REMOVED lines=9> */
[----:B------:R-:W-:-:S02]  /*0b10*/  FMUL.FTZ R128, R117, R128 ;  /* 0x0000008075807220 */ /* 0x000fc40000410000 */
        /* <DEDUP_REMOVED lines=15> */
[----:B------:R-:W-:Y:S02]  /*0c10*/  FADD.FTZ R88, -R135, R88 ;  /* 0x0000005887587221 */ /* 0x000fe40000010100 */
[----:B------:R-:W-:Y:S02]  /*0c20*/  FMUL.FTZ R86, R38, R86 ;  /* 0x0000005626567220 */ /* 0x000fe40000410000 */
[----:B------:R-:W-:-:S02]  /*0c30*/  FADD.FTZ R77, R2, R85 ;  /* 0x00000055024d7221 */ /* 0x000fc40000010000 */
[----:B------:R-:W-:Y:S02]  /*0c40*/  FFMA.FTZ R3, R128, R85, R3 ;  /* 0x0000005580037223 */ /* 0x000fe40000010003 */
[----:B------:R-:W-:Y:S02]  /*0c50*/  FFMA.FTZ R46, R78, R105, R46 ;  /* 0x000000694e2e7223 */ /* 0x000fe4000001002e */
[----:B------:R-:W-:Y:S02]  /*0c60*/  FADD.FTZ R74, R74, R78 ;  /* 0x0000004e4a4a7221 */ /* 0x000fe40000010000 */
[----:B------:R-:W-:Y:S02]  /*0c70*/  FADD.FTZ R78, -R135, R91 ;  /* 0x0000005b874e7221 */ /* 0x000fe40000010100 */
        /* <DEDUP_REMOVED lines=20> */
[C---:B------:R-:W-:Y:S02]  /*0dc0*/  FADD.FTZ R96, -R135.reuse, R96 ;  /* 0x0000006087607221 */ /* 0x040fe40000010100 */
[----:B------:R-:W-:Y:S02]  /*0dd0*/  FMUL.FTZ R94, R34, R94 ;  /* 0x0000005e225e7220 */ /* 0x000fe40000410000 */
[----:B------:R-:W-:Y:S02]  /*0de0*/  FADD.FTZ R77, R2, R93 ;  /* 0x0000005d024d7221 */ /* 0x000fe40000010000 */
[----:B------:R-:W-:Y:S02]  /*0df0*/  FFMA.FTZ R3, R90, R93, R3 ;  /* 0x0000005d5a037223 */ /* 0x000fe40000010003 */
[----:B------:R-:W-:Y:S02]  /*0e00*/  FADD.FTZ R80, -R135, R99 ;  /* 0x0000006387507221 */ /* 0x000fe40000010100 */
[----:B------:R-:W-:-:S02]  /*0e10*/  FFMA.FTZ R55, R95, R88, R55 ;  /* 0x000000585f377223 */ /* 0x000fc40000010037 */
[----:B------:R-:W-:Y:S02]  /*0e20*/  FADD.FTZ R67, R67, R95 ;  /* 0x0000005f43437221 */ /* 0x000fe40000010000 */
[----:B------:R-:W-:Y:S02]  /*0e30*/  FADD.FTZ R76, -R135, R97 ;  /* 0x00000061874c7221 */ /* 0x000fe40000010100 */
[----:B------:R-:W-:Y:S02]  /*0e40*/  FMUL.FTZ R99, R117, R96 ;  /* 0x0000006075637220 */ /* 0x000fe40000410000 */
        /* <DEDUP_REMOVED lines=20> */
[----:B------:R-:W-:Y:S01]  /*0f90*/  FFMA.FTZ R3, R98, R101, R3 ;  /* 0x0000006562037223 */ /* 0x000fe20000010003 */
[----:B------:R-:W-:Y:S01]  /*0fa0*/  IADD3 R82, R134, 0x180, RZ ;  /* 0x0000018086527810 */ /* 0x000fe20007ffe0ff */
        /* <DEDUP_REMOVED lines=8> */
[----:B------:R-:W-:-:S04]  /*1030*/  IMAD.WIDE.U32 R82, R82, R137, c[0x0][0x190] ;  /* 0x0000640052527625 */ /* 0x000fc800078e0089 */
[----:B------:R-:W-:Y:S02]  /*1040*/  FADD.FTZ R134, R2, R135 ;  /* 0x0000008702867221 */ /* 0x000fe40000010000 */
[----:B------:R-:W-:Y:S02]  /*1050*/  FFMA.FTZ R136, R96, R135, R3 ;  /* 0x0000008760887223 */ /* 0x000fe40000010003 */
.L_x_6591:
[----:B------:R-:W-:Y:S05]  /*1060*/  BSYNC B0 ;  /* 0x0000000000007941 */ /* 0x000fea0003800000 */
.L_x_6589:
[----:B------:R2:W5:Y:S01]  /*1070*/  LDG.E R103, [R82.64] ;  /* 0x0000000452677981 */ /* 0x000562000c1e1900 */
[----:B------:R-:W-:Y:S02]  /*1080*/  LOP3.LUT P1, RZ, R116, 0xff, RZ, 0xc0, !PT ;  /* 0x000000ff74ff7812 */ /* 0x000fe4000782c0ff */
[----:B0-----:R-:W-:Y:S02]  /*1090*/  SHF.R.U32.HI R76, RZ, 0x5, R0 ;  /* 0x00000005ff4c7819 */ /* 0x001fe40000011600 */
[----:B------:R-:W-:Y:S02]  /*10a0*/  LOP3.LUT P0, RZ, R0, 0x1f, RZ, 0xc0, !PT ;  /* 0x0000001f00ff7812 */ /* 0x000fe4000780c0ff */
[----:B------:R-:W-:-:S07]  /*10b0*/  LOP3.LUT R108, R76, 0x7fffffc, RZ, 0xc0, !PT ;  /* 0x07fffffc4c6c7812 */ /* 0x000fce00078ec0ff */
[----:B------:R-:W-:Y:S01]  /*10c0*/  @!P1 IADD3 R108, R108, 0x4, RZ ;  /* 0x000000046c6c9810 */ /* 0x000fe20007ffe0ff */
[----:B------:R-:W-:Y:S05]  /*10d0*/  BRA.DIV ~URZ, `(.L_x_6592) ;  /* 0x000017627f007947 */ /* 0x000fea000b800000 */
[----:B--2---:R0:W2:Y:S02]  /*10e0*/  SHFL.DOWN PT, R77, R134, 0x10, 0x1f ;  /* 0x0a001f00864d7f89 */ /* 0x0040a400000e0000 */
.L_x_6627:
        /* <DEDUP_REMOVED lines=18> */
.L_x_6628:
[----:B------:R-:W-:Y:S01]  /*1210*/  @!P0 LOP3.LUT R77, R76, 0x3, RZ, 0xc0, !PT ;  /* 0x000000034c4d8812 */ /* 0x000fe200078ec0ff */
[----:B----4-:R-:W-:Y:S01]  /*1220*/  FADD.FTZ R2, R81, R80 ;  /* 0x0000005051027221 */ /* 0x010fe20000010000 */
[----:B------:R-:W-:Y:S01]  /*1230*/  WARPSYNC 0xffffffff ;  /* 0xffffffff00007948 */ /* 0x000fe20003800000 */
[----:B---3--:R-:W-:Y:S01]  /*1240*/  FADD.FTZ R3, R3, R82 ;  /* 0x0000005203037221 */ /* 0x008fe20000010000 */
        /* <DEDUP_REMOVED lines=10> */
[----:B-1----:R-:W-:Y:S02]  /*12f0*/  ISETP.NE.AND P0, PT, R115, RZ, PT ;  /* 0x000000ff7300720c */ /* 0x002fe40003f05270 */
[----:B------:R-:W-:Y:S01]  /*1300*/  @!P6 ISETP.NE.AND.EX P4, PT, RZ, c[0x0][0x21c], PT, P4 ;  /* 0x00008700ff00ea0c */ /* 0x000fe20003f85340 */
[----:B------:R-:W-:Y:S01]  /*1310*/  @P5 IMAD R132, R132, c[0x0][0x168], RZ ;  /* 0x00005a0084845a24 */ /* 0x000fe200078e02ff */
[----:B------:R-:W-:-:S02]  /*1320*/  @!P6 ISETP.NE.AND.EX P3, PT, RZ, c[0x0][0x21c], PT, P3 ;  /* 0x00008700ff00ea0c */ /* 0x000fc40003f65330 */
[----:B------:R-:W-:Y:S02]  /*1330*/  @!P6 ISETP.NE.AND.EX P2, PT, RZ, c[0x0][0x21c], PT, P2 ;  /* 0x00008700ff00ea0c */ /* 0x000fe40003f45320 */
[----:B------:R-:W-:Y:S01]  /*1340*/  @!P6 ISETP.NE.AND.EX P1, PT, RZ, c[0x0][0x21c], PT, P1 ;  /* 0x00008700ff00ea0c */ /* 0x000fe20003f25310 */
[----:B------:R-:W1:Y:S04]  /*1350*/  LDS.128 R76, [R108.X8+0x2000] ;  /* 0x002000006c4c7984 */ /* 0x000e680000008c00 */
[----:B--2---:R-:W2:Y:S01]  /*1360*/  LDS.128 R80, [R108.X8+0x2010] ;  /* 0x002010006c507984 */ /* 0x004ea20000008c00 */
[----:B-1----:R-:W-:Y:S02]  /*1370*/  FADD.FTZ R111, RZ, R76 ;  /* 0x0000004cff6f7221 */ /* 0x002fe40000010000 */
[----:B------:R-:W-:Y:S01]  /*1380*/  FADD.FTZ R76, RZ, R77 ;  /* 0x0000004dff4c7221 */ /* 0x000fe20000010000 */
[----:B-----5:R-:W-:Y:S01]  /*1390*/  @!P6 FSEL R77, R24, RZ, P4 ;  /* 0x000000ff184de208 */ /* 0x020fe20002000000 */
[----:B------:R-:W-:Y:S01]  /*13a0*/  FADD.FTZ R111, R78, R111 ;  /* 0x0000006f4e6f7221 */ /* 0x000fe20000010000 */
[----:B------:R-:W-:Y:S01]  /*13b0*/  @!P6 FSEL R78, R25, RZ, P3 ;  /* 0x000000ff194ee208 */ /* 0x000fe20001800000 */
[----:B------:R-:W-:Y:S01]  /*13c0*/  FADD.FTZ R76, R79, R76 ;  /* 0x0000004c4f4c7221 */ /* 0x000fe20000010000 */
[----:B------:R-:W-:Y:S01]  /*13d0*/  @!P6 FSEL R79, R26, RZ, P2 ;  /* 0x000000ff1a4fe208 */ /* 0x000fe20001000000 */
[----:B--2---:R-:W-:Y:S01]  /*13e0*/  FADD.FTZ R111, R111, R80 ;  /* 0x000000506f6f7221 */ /* 0x004fe20000010000 */
[C---:B------:R-:W-:Y:S01]  /*13f0*/  @P5 LOP3.LUT P4, RZ, R133.reuse, 0xff, RZ, 0xc0, !PT ;  /* 0x000000ff85ff5812 */ /* 0x040fe2000788c0ff */
[----:B------:R-:W-:Y:S01]  /*1400*/  FADD.FTZ R76, R76, R81 ;  /* 0x000000514c4c7221 */ /* 0x000fe20000010000 */
[C---:B------:R-:W-:Y:S01]  /*1410*/  @P5 LOP3.LUT P3, RZ, R133.reuse, 0xff00, RZ, 0xc0, !PT ;  /* 0x0000ff0085ff5812 */ /* 0x040fe2000786c0ff */
[----:B------:R-:W-:Y:S01]  /*1420*/  FADD.FTZ R82, R82, R111 ;  /* 0x0000006f52527221 */ /* 0x000fe20000010000 */
[----:B------:R-:W-:Y:S01]  /*1430*/  @P5 LOP3.LUT P2, RZ, R133, 0xff0000, RZ, 0xc0, !PT ;  /* 0x00ff000085ff5812 */ /* 0x000fe2000784c0ff */
[----:B------:R-:W-:Y:S01]  /*1440*/  FADD.FTZ R83, R83, R76 ;  /* 0x0000004c53537221 */ /* 0x000fe20000010000 */
[----:B------:R-:W-:Y:S01]  /*1450*/  @!P6 FSEL R80, R27, RZ, P1 ;  /* 0x000000ff1b50e208 */ /* 0x000fe20000800000 */
[----:B------:R-:W-:Y:S01]  /*1460*/  FMUL.FTZ R82, R82, c[0x0][0x1e0] ;  /* 0x0000780052527a20 */ /* 0x000fe20000410000 */
[----:B------:R-:W-:Y:S01]  /*1470*/  @P5 SHF.R.S32.HI R81, RZ, 0x1f, R132 ;  /* 0x0000001fff515819 */ /* 0x000fe20000011484 */
[----:B------:R-:W-:-:S03]  /*1480*/  FMUL.FTZ R83, R83, c[0x0][0x1e0] ;  /* 0x0000780053537a20 */ /* 0x000fc60000410000 */
[----:B------:R-:W-:Y:S02]  /*1490*/  FSEL R82, R82, RZ, !P0 ;  /* 0x000000ff52527208 */ /* 0x000fe40004000000 */
        /* <DEDUP_REMOVED lines=8> */
.L_x_6595:
[----:B------:R-:W-:Y:S05]  /*1520*/  BSYNC B0 ;  /* 0x0000000000007941 */ /* 0x000fea0003800000 */
.L_x_6594:
        /* <DEDUP_REMOVED lines=8> */
.L_x_6597:
[----:B------:R-:W-:Y:S05]  /*15b0*/  BSYNC B0 ;  /* 0x0000000000007941 */ /* 0x000fea0003800000 */
.L_x_6596:
        /* <DEDUP_REMOVED lines=8> */
.L_x_6599:
[----:B------:R-:W-:Y:S05]  /*1640*/  BSYNC B0 ;  /* 0x0000000000007941 */ /* 0x000fea0003800000 */
.L_x_6598:
        /* <DEDUP_REMOVED lines=8> */
.L_x_6601:
[----:B------:R-:W-:Y:S05]  /*16d0*/  BSYNC B0 ;  /* 0x0000000000007941 */ /* 0x000fea0003800000 */
.L_x_6600:
[----:B------:R-:W-:Y:S01]  /*16e0*/  @P5 FMUL.FTZ R76, R79, c[0x0][0x1ec] ;  /* 0x00007b004f4c5a20 */ /* 0x000fe20000410000 */
[----:B------:R-:W-:Y:S01]  /*16f0*/  @P5 LEA.HI R132, R81, R132, RZ, 0x2 ;  /* 0x0000008451845211 */ /* 0x000fe200078f10ff */
[----:B------:R-:W-:Y:S01]  /*1700*/  @P5 FMUL.FTZ R3, R78, c[0x0][0x1ec] ;  /* 0x00007b004e035a20 */ /* 0x000fe20000410000 */
[----:B------:R-:W-:Y:S01]  /*1710*/  ISETP.NE.AND.EX P0, PT, RZ, c[0x0][0x25c], PT, P0 ;  /* 0x00009700ff007a0c */ /* 0x000fe20003f05300 */
[----:B------:R-:W-:Y:S01]  /*1720*/  @P5 FMUL.FTZ R76, R76, c[0x0][0x1e8] ;  /* 0x00007a004c4c5a20 */ /* 0x000fe20000410000 */
[----:B------:R-:W-:Y:S01]  /*1730*/  @P5 LOP3.LUT P1, RZ, R133, 0xff000000, RZ, 0xc0, !PT ;  /* 0xff00000085ff5812 */ /* 0x000fe2000782c0ff */
[----:B------:R-:W-:Y:S01]  /*1740*/  @P5 FMUL.FTZ R81, R80, c[0x0][0x1ec] ;  /* 0x00007b0050515a20 */ /* 0x000fe20000410000 */
[----:B------:R-:W-:Y:S01]  /*1750*/  HFMA2.MMA R108, -RZ, RZ, 0, 0 ;  /* 0x00000000ff6c7435 */ /* 0x000fe200000001ff */
[----:B------:R-:W-:Y:S01]  /*1760*/  @P5 FMUL.FTZ R2, R77, c[0x0][0x1ec] ;  /* 0x00007b004d025a20 */ /* 0x000fe20000410000 */
[----:B------:R-:W-:Y:S01]  /*1770*/  @P5 SEL R10, R76, RZ, P2 ;  /* 0x000000ff4c0a5207 */ /* 0x000fe20001000000 */
[----:B------:R-:W-:Y:S01]  /*1780*/  @P5 FMUL.FTZ R3, R3, c[0x0][0x1e8] ;  /* 0x00007a0003035a20 */ /* 0x000fe20000410000 */
[----:B------:R-:W-:Y:S01]  /*1790*/  ISETP.NE.U32.AND P2, PT, RZ, c[0x0][0x258], PT ;  /* 0x00009600ff007a0c */ /* 0x000fe20003f45070 */
[----:B------:R-:W-:Y:S01]  /*17a0*/  @P5 FMUL.FTZ R81, R81, c[0x0][0x1e8] ;  /* 0x00007a0051515a20 */ /* 0x000fe20000410000 */
[----:B------:R-:W-:Y:S01]  /*17b0*/  @P5 LOP3.LUT R109, R0, 0x7f, RZ, 0xc0, !PT ;  /* 0x0000007f006d5812 */ /* 0x000fe200078ec0ff */
[----:B------:R-:W-:Y:S01]  /*17c0*/  @P5 FMUL.FTZ R2, R2, c[0x0][0x1e8] ;  /* 0x00007a0002025a20 */ /* 0x000fe20000410000 */
[----:B------:R-:W-:Y:S01]  /*17d0*/  @P5 SEL R9, R3, RZ, P3 ;  /* 0x000000ff03095207 */ /* 0x000fe20001800000 */
[----:B------:R-:W-:Y:S01]  /*17e0*/  BSSY B0, `(.L_x_6602) ;  /* 0x0000016000007945 */ /* 0x000fe20003800000 */
[----:B------:R-:W-:-:S02]  /*17f0*/  @!P6 ISETP.NE.U32.AND P3, PT, RZ, c[0x0][0x218], PT ;  /* 0x00008600ff00ea0c */ /* 0x000fc40003f65070 */
[----:B------:R-:W-:Y:S02]  /*1800*/  @P5 SEL R11, R81, RZ, P1 ;  /* 0x000000ff510b5207 */ /* 0x000fe40000800000 */
[----:B------:R-:W-:Y:S02]  /*1810*/  ISETP.NE.AND.EX P1, PT, RZ, c[0x0][0x25c], PT, P2 ;  /* 0x00009700ff007a0c */ /* 0x000fe40003f25320 */
[----:B------:R-:W-:Y:S02]  /*1820*/  @P5 SEL R8, R2, RZ, P4 ;  /* 0x000000ff02085207 */ /* 0x000fe40002000000 */
[----:B------:R-:W-:Y:S02]  /*1830*/  @P0 MOV R2, 0x10 ;  /* 0x0000001000020802 */ /* 0x000fe40000000f00 */
[----:B------:R-:W-:Y:S02]  /*1840*/  @!P6 ISETP.NE.AND.EX P3, PT, RZ, c[0x0][0x21c], PT, P3 ;  /* 0x00008700ff00ea0c */ /* 0x000fe40003f65330 */
[----:B------:R-:W-:Y:S01]  /*1850*/  SEL R76, R77, R4, P1 ;  /* 0x000000044d4c7207 */ /* 0x000fe20000800000 */
[----:B------:R-:W-:Y:S01]  /*1860*/  @P0 IMAD.WIDE.U32 R2, R131, R2, c[0x0][0x258] ;  /* 0x0000960083020625 */ /* 0x000fe200078e0002 */
[----:B------:R-:W-:-:S02]  /*1870*/  SEL R77, R78, R5, P1 ;  /* 0x000000054e4d7207 */ /* 0x000fc40000800000 */
[----:B------:R-:W-:Y:S02]  /*1880*/  @P5 LEA.HI.SX32 R108, R132, R109, 0x1e ;  /* 0x0000006d846c5211 */ /* 0x000fe400078ff2ff */
[----:B------:R-:W-:Y:S02]  /*1890*/  SEL R78, R79, R6, P1 ;  /* 0x000000064f4e7207 */ /* 0x000fe40000800000 */
[----:B------:R-:W-:Y:S02]  /*18a0*/  @P5 MOV R111, 0x10 ;  /* 0x00000010006f5802 */ /* 0x000fe40000000f00 */
        /* <DEDUP_REMOVED lines=9> */
.L_x_6603:
[----:B------:R-:W-:Y:S05]  /*1940*/  BSYNC B0 ;  /* 0x0000000000007941 */ /* 0x000fea0003800000 */
.L_x_6602:
        /* <DEDUP_REMOVED lines=10> */
[----:B-1----:R-:W-:-:S02]  /*19f0*/  @P5 SEL R8, R110, RZ, P3 ;  /* 0x000000ff6e085207 */ /* 0x002fc40001800000 */
        /* <DEDUP_REMOVED lines=9> */
.L_x_6605:
[----:B------:R-:W-:Y:S05]  /*1a90*/  BSYNC B0 ;  /* 0x0000000000007941 */ /* 0x000fea0003800000 */
.L_x_6604:
        /* <DEDUP_REMOVED lines=14> */
.L_x_6607:
[----:B------:R-:W-:Y:S05]  /*1b80*/  BSYNC B0 ;  /* 0x0000000000007941 */ /* 0x000fea0003800000 */
.L_x_6606:
        /* <DEDUP_REMOVED lines=10> */
.L_x_6609:
[----:B------:R-:W-:Y:S05]  /*1c30*/  BSYNC B0 ;  /* 0x0000000000007941 */ /* 0x000fea0003800000 */
.L_x_6608:
        /* <DEDUP_REMOVED lines=14> */
[----:B------:R-:W-:Y:S02]  /*1d20*/  SEL R78, R79, R6, P1 ;  /* 0x000000064f4e7207 */ /* 0x000fe40000800000 */
[----:B------:R-:W-:Y:S02]  /*1d30*/  @P5 MOV R112, 0x10 ;  /* 0x0000001000705802 */ /* 0x000fe40000000f00 */
[----:B------:R-:W-:-:S02]  /*1d40*/  @P5 IADD3 R81, R108, 0x80, RZ ;  /* 0x000000806c515810 */ /* 0x000fc40007ffe0ff */
        /* <DEDUP_REMOVED lines=10> */
.L_x_6611:
[----:B------:R-:W-:Y:S05]  /*1df0*/  BSYNC B0 ;  /* 0x0000000000007941 */ /* 0x000fea0003800000 */
.L_x_6610:
        /* <DEDUP_REMOVED lines=20> */
.L_x_6613:
[----:B------:R-:W-:Y:S05]  /*1f40*/  BSYNC B0 ;  /* 0x0000000000007941 */ /* 0x000fea0003800000 */
.L_x_6612:
        /* <DEDUP_REMOVED lines=14> */
.L_x_6615:
[----:B------:R-:W-:Y:S05]  /*2030*/  BSYNC B0 ;  /* 0x0000000000007941 */ /* 0x000fea0003800000 */
.L_x_6614:
        /* <DEDUP_REMOVED lines=10> */
.L_x_6617:
[----:B------:R-:W-:Y:S05]  /*20e0*/  BSYNC B0 ;  /* 0x0000000000007941 */ /* 0x000fea0003800000 */
.L_x_6616:
        /* <DEDUP_REMOVED lines=10> */
[----:B------:R-:W-:Y:S02]  /*2190*/  @P5 SEL R11, R76, RZ, P2 ;  /* 0x000000ff4c0b5207 */ /* 0x000fe40001000000 */
[----:B------:R-:W-:Y:S01]  /*21a0*/  @P5 SEL R10, R3, RZ, P3 ;  /* 0x000000ff030a5207 */ /* 0x000fe20001800000 */
[----:B------:R-:W-:Y:S01]  /*21b0*/  @P0 IMAD.WIDE.U32 R2, R119, R2, c[0x0][0x258] ;  /* 0x0000960077020625 */ /* 0x000fe200078e0002 */
        /* <DEDUP_REMOVED lines=14> */
.L_x_6619:
[----:B------:R-:W-:Y:S05]  /*22a0*/  BSYNC B0 ;  /* 0x0000000000007941 */ /* 0x000fea0003800000 */
.L_x_6618:
        /* <DEDUP_REMOVED lines=20> */
.L_x_6621:
[----:B------:R-:W-:Y:S05]  /*23f0*/  BSYNC B0 ;  /* 0x0000000000007941 */ /* 0x000fea0003800000 */
.L_x_6620:
        /* <DEDUP_REMOVED lines=12> */
.L_x_6623:
[----:B------:R-:W-:Y:S05]  /*24c0*/  BSYNC B0 ;  /* 0x0000000000007941 */ /* 0x000fea0003800000 */
.L_x_6622:
        /* <DEDUP_REMOVED lines=19> */
.L_x_6625:
[----:B------:R-:W-:Y:S05]  /*2600*/  BSYNC B0 ;  /* 0x0000000000007941 */ /* 0x000fea0003800000 */
.L_x_6624:
[----:B------:R-:W-:Y:S01]  /*2610*/  @P5 FMUL.FTZ R3, R2, c[0x0][0x1ec] ;  /* 0x00007b0002035a20 */ /* 0x000fe20000410000 */
[----:B------:R-:W-:Y:S02]  /*2620*/  @P0 MOV R119, 0x10 ;  /* 0x0000001000770802 */ /* 0x000fe40000000f00 */
[----:B------:R-:W-:Y:S01]  /*2630*/  @P5 LOP3.LUT P2, RZ, R103, 0xff000000, RZ, 0xc0, !PT ;  /* 0xff00000067ff5812 */ /* 0x000fe2000784c0ff */
[----:B------:R-:W-:Y:S01]  /*2640*/  @P5 FMUL.FTZ R3, R3, c[0x0][0x1e8] ;  /* 0x00007a0003035a20 */ /* 0x000fe20000410000 */
[----:B------:R-:W-:Y:S01]  /*2650*/  @P5 IADD3 R108, R108, 0x180, RZ ;  /* 0x000001806c6c5810 */ /* 0x000fe20007ffe0ff */
[----:B------:R-:W-:Y:S01]  /*2660*/  @P0 IMAD.WIDE.U32 R118, R118, R119, c[0x0][0x258] ;  /* 0x0000960076760625 */ /* 0x000fe200078e0077 */
[----:B------:R-:W-:Y:S02]  /*2670*/  @P5 MOV R77, 0x10 ;  /* 0x00000010004d5802 */ /* 0x000fe40000000f00 */
[----:B------:R-:W-:Y:S02]  /*2680*/  SEL R7, R2, R7, P1 ;  /* 0x0000000702077207 */ /* 0x000fe40000800000 */
[----:B------:R-:W-:Y:S01]  /*2690*/  @P5 SEL R11, R3, RZ, P2 ;  /* 0x000000ff030b5207 */ /* 0x000fe20001000000 */
[----:B------:R-:W-:Y:S01]  /*26a0*/  @P5 IMAD.WIDE.U32 R2, R108, R77, c[0x0][0x248] ;  /* 0x000092006c025625 */ /* 0x000fe200078e004d */
[----:B------:R-:W-:Y:S01]  /*26b0*/  IADD3 R114, R114, c[0x0][0x160], RZ ;  /* 0x0000580072727a10 */ /* 0x000fe20007ffe0ff */
[----:B------:R1:W-:Y:S01]  /*26c0*/  @P0 STG.E.128 [R118.64], R4 ;  /* 0x0000000476000986 */ /* 0x0003e2000c101d04 */
[----:B------:R-:W-:-:S02]  /*26d0*/  LOP3.LUT P1, RZ, R116, 0xff, RZ, 0xc0, !PT ;  /* 0x000000ff74ff7812 */ /* 0x000fc4000782c0ff */
[----:B------:R-:W-:Y:S01]  /*26e0*/  ISETP.GE.AND P0, PT, R114, c[0x0][0x164], PT ;  /* 0x0000590072007a0c */ /* 0x000fe20003f06270 */
[----:B------:R1:W-:Y:S01]  /*26f0*/  @P5 STG.E.128 [R2.64], R8 ;  /* 0x0000000802005986 */ /* 0x0003e2000c101d04 */
[----:B------:R-:W-:-:S11]  /*2700*/  SEL R116, RZ, 0x1, P1 ;  /* 0x00000001ff747807 */ /* 0x000fd60000800000 */
[----:B01----:R-:W-:Y:S01]  /*2710*/  @P0 CALL.REL.NOINC `(.L_x_6588) ;  /* 0x0000001000000944 */ /* 0x003fe20003c00000 */
[----:B------:R-:W-:Y:S05]  /*2720*/  BRA `(.L_x_6626) ;  /* 0xffffdbf000007947 */ /* 0x000fea000383ffff */
.L_x_6588:
        /* <DEDUP_REMOVED lines=17> */
.L_x_6592:
[----:B--2---:R-:W-:Y:S01]  /*2840*/  HFMA2.MMA R79, -RZ, RZ, 0, 9.5367431640625e-07 ;  /* 0x00000010ff4f7435 */ /* 0x004fe200000001ff */
[----:B------:R-:W-:-:S02]  /*2850*/  MOV R78, R134 ;  /* 0x00000086004e7202 */ /* 0x000fc40000000f00 */
[----:B------:R-:W-:Y:S02]  /*2860*/  MOV R83, 0x1f ;  /* 0x0000001f00537802 */ /* 0x000fe40000000f00 */
[----:B------:R-:W-:Y:S02]  /*2870*/  MOV R110, 0xffffffff ;  /* 0xffffffff006e7802 */ /* 0x000fe40000000f00 */
[----:B------:R-:W-:Y:S02]  /*2880*/  MOV R2, 0x28a0 ;  /* 0x000028a000027802 */ /* 0x000fe40000000f00 */
[----:B-1---5:R-:W-:Y:S05]  /*2890*/  CALL.REL.NOINC `($__internal_193_$__cuda_sm70_shflsync_down_p) ;  /* 0x0000046000007944 */ /* 0x022fea0003c00000 */
[----:B-1----:R-:W-:Y:S01]  /*28a0*/  MOV R77, R79 ;  /* 0x0000004f004d7202 */ /* 0x002fe20000000f00 */
[----:B0-----:R-:W-:Y:S05]  /*28b0*/  BRA `(.L_x_6627) ;  /* 0xffffe83000007947 */ /* 0x001fea000383ffff */
.L_x_6593:
[----:B------:R-:W-:Y:S01]  /*28c0*/  HFMA2.MMA R79, -RZ, RZ, 0, 9.5367431640625e-07 ;  /* 0x00000010ff4f7435 */ /* 0x000fe200000001ff */
[----:B------:R-:W-:Y:S02]  /*28d0*/  MOV R78, R136 ;  /* 0x00000088004e7202 */ /* 0x000fe40000000f00 */
[----:B------:R-:W-:Y:S02]  /*28e0*/  MOV R83, 0x1f ;  /* 0x0000001f00537802 */ /* 0x000fe40000000f00 */
[----:B------:R-:W-:-:S02]  /*28f0*/  MOV R110, 0xffffffff ;  /* 0xffffffff006e7802 */ /* 0x000fc40000000f00 */
[----:B------:R-:W-:Y:S02]  /*2900*/  MOV R2, 0x2920 ;  /* 0x0000292000027802 */ /* 0x000fe40000000f00 */
[----:B012--5:R-:W-:Y:S05]  /*2910*/  CALL.REL.NOINC `($__internal_193_$__cuda_sm70_shflsync_down_p) ;  /* 0x000003e000007944 */ /* 0x027fea0003c00000 */
[----:B------:R-:W-:Y:S01]  /*2920*/  FADD.FTZ R134, R77, R134 ;  /* 0x000000864d867221 */ /* 0x000fe20000010000 */
[----:B0-----:R-:W-:Y:S01]  /*2930*/  MOV R83, 0x1f ;  /* 0x0000001f00537802 */ /* 0x001fe20000000f00 */
[----:B-1----:R-:W-:Y:S01]  /*2940*/  FADD.FTZ R136, R136, R79 ;  /* 0x0000004f88887221 */ /* 0x002fe20000010000 */
[----:B------:R-:W-:Y:S01]  /*2950*/  HFMA2.MMA R79, -RZ, RZ, 0, 4.76837158203125e-07 ;  /* 0x00000008ff4f7435 */ /* 0x000fe200000001ff */
[----:B------:R-:W-:Y:S02]  /*2960*/  MOV R110, 0xffffffff ;  /* 0xffffffff006e7802 */ /* 0x000fe40000000f00 */
[----:B------:R-:W-:Y:S02]  /*2970*/  MOV R78, R134 ;  /* 0x00000086004e7202 */ /* 0x000fe40000000f00 */
[----:B------:R-:W-:Y:S02]  /*2980*/  MOV R2, 0x29a0 ;  /* 0x000029a000027802 */ /* 0x000fe40000000f00 */
[----:B------:R-:W-:Y:S05]  /*2990*/  CALL.REL.NOINC `($__internal_193_$__cuda_sm70_shflsync_down_p) ;  /* 0x0000036000007944 */ /* 0x000fea0003c00000 */
[----:B-1----:R-:W-:Y:S01]  /*29a0*/  MOV R77, R79 ;  /* 0x0000004f004d7202 */ /* 0x002fe20000000f00 */
[----:B------:R-:W-:Y:S01]  /*29b0*/  HFMA2.MMA R79, -RZ, RZ, 0, 4.76837158203125e-07 ;  /* 0x00000008ff4f7435 */ /* 0x000fe200000001ff */
[----:B0-----:R-:W-:-:S02]  /*29c0*/  MOV R78, R136 ;  /* 0x00000088004e7202 */ /* 0x001fc40000000f00 */
[----:B------:R-:W-:Y:S02]  /*29d0*/  MOV R83, 0x1f ;  /* 0x0000001f00537802 */ /* 0x000fe40000000f00 */
[----:B------:R-:W-:Y:S02]  /*29e0*/  MOV R110, 0xffffffff ;  /* 0xffffffff006e7802 */ /* 0x000fe40000000f00 */
[----:B------:R-:W-:Y:S02]  /*29f0*/  MOV R2, 0x2a10 ;  /* 0x00002a1000027802 */ /* 0x000fe40000000f00 */
[----:B------:R-:W-:Y:S05]  /*2a00*/  CALL.REL.NOINC `($__internal_193_$__cuda_sm70_shflsync_down_p) ;  /* 0x000002f000007944 */ /* 0x000fea0003c00000 */
[----:B------:R-:W-:Y:S01]  /*2a10*/  FADD.FTZ R134, R77, R134 ;  /* 0x000000864d867221 */ /* 0x000fe20000010000 */
[----:B0-----:R-:W-:Y:S01]  /*2a20*/  MOV R83, 0x1f ;  /* 0x0000001f00537802 */ /* 0x001fe20000000f00 */
[----:B-1----:R-:W-:Y:S01]  /*2a30*/  FADD.FTZ R136, R136, R79 ;  /* 0x0000004f88887221 */ /* 0x002fe20000010000 */
[----:B------:R-:W-:Y:S01]  /*2a40*/  HFMA2.MMA R79, -RZ, RZ, 0, 2.384185791015625e-07 ;  /* 0x00000004ff4f7435 */ /* 0x000fe200000001ff */
[----:B------:R-:W-:Y:S02]  /*2a50*/  MOV R110, 0xffffffff ;  /* 0xffffffff006e7802 */ /* 0x000fe40000000f00 */
[----:B------:R-:W-:-:S02]  /*2a60*/  MOV R78, R134 ;  /* 0x00000086004e7202 */ /* 0x000fc40000000f00 */
[----:B------:R-:W-:Y:S02]  /*2a70*/  MOV R2, 0x2a90 ;  /* 0x00002a9000027802 */ /* 0x000fe40000000f00 */
[----:B------:R-:W-:Y:S05]  /*2a80*/  CALL.REL.NOINC `($__internal_193_$__cuda_sm70_shflsync_down_p) ;  /* 0x0000027000007944 */ /* 0x000fea0003c00000 */
[----:B-1----:R-:W-:Y:S01]  /*2a90*/  MOV R77, R79 ;  /* 0x0000004f004d7202 */ /* 0x002fe20000000f00 */
[----:B------:R-:W-:Y:S01]  /*2aa0*/  HFMA2.MMA R79, -RZ, RZ, 0, 2.384185791015625e-07 ;  /* 0x00000004ff4f7435 */ /* 0x000fe200000001ff */
[----:B0-----:R-:W-:Y:S02]  /*2ab0*/  MOV R78, R136 ;  /* 0x00000088004e7202 */ /* 0x001fe40000000f00 */
[----:B------:R-:W-:Y:S02]  /*2ac0*/  MOV R83, 0x1f ;  /* 0x0000001f00537802 */ /* 0x000fe40000000f00 */
[----:B------:R-:W-:Y:S02]  /*2ad0*/  MOV R110, 0xffffffff ;  /* 0xffffffff006e7802 */ /* 0x000fe40000000f00 */
[----:B------:R-:W-:Y:S02]  /*2ae0*/  MOV R2, 0x2b00 ;  /* 0x00002b0000027802 */ /* 0x000fe40000000f00 */
[----:B------:R-:W-:Y:S05]  /*2af0*/  CALL.REL.NOINC `($__internal_193_$__cuda_sm70_shflsync_down_p) ;  /* 0x0000020000007944 */ /* 0x000fea0003c00000 */
[----:B------:R-:W-:Y:S01]  /*2b00*/  FADD.FTZ R80, R77, R134 ;  /* 0x000000864d507221 */ /* 0x000fe20000010000 */
[----:B0-----:R-:W-:Y:S01]  /*2b10*/  MOV R83, 0x1f ;  /* 0x0000001f00537802 */ /* 0x001fe20000000f00 */
[----:B-1----:R-:W-:Y:S01]  /*2b20*/  FADD.FTZ R82, R136, R79 ;  /* 0x0000004f88527221 */ /* 0x002fe20000010000 */
[----:B------:R-:W-:Y:S01]  /*2b30*/  HFMA2.MMA R79, -RZ, RZ, 0, 1.1920928955078125e-07 ;  /* 0x00000002ff4f7435 */ /* 0x000fe200000001ff */
[----:B------:R-:W-:-:S02]  /*2b40*/  MOV R110, 0xffffffff ;  /* 0xffffffff006e7802 */ /* 0x000fc40000000f00 */
[----:B------:R-:W-:Y:S02]  /*2b50*/  MOV R78, R80 ;  /* 0x00000050004e7202 */ /* 0x000fe40000000f00 */
[----:B------:R-:W-:Y:S02]  /*2b60*/  MOV R2, 0x2b80 ;  /* 0x00002b8000027802 */ /* 0x000fe40000000f00 */
[----:B------:R-:W-:Y:S05]  /*2b70*/  CALL.REL.NOINC `($__internal_193_$__cuda_sm70_shflsync_down_p) ;  /* 0x0000018000007944 */ /* 0x000fea0003c00000 */
[----:B-1----:R-:W-:Y:S01]  /*2b80*/  MOV R77, R79 ;  /* 0x0000004f004d7202 */ /* 0x002fe20000000f00 */
[----:B------:R-:W-:Y:S01]  /*2b90*/  HFMA2.MMA R79, -RZ, RZ, 0, 1.1920928955078125e-07 ;  /* 0x00000002ff4f7435 */ /* 0x000fe200000001ff */
[----:B0-----:R-:W-:Y:S02]  /*2ba0*/  MOV R78, R82 ;  /* 0x00000052004e7202 */ /* 0x001fe40000000f00 */
[----:B------:R-:W-:Y:S02]  /*2bb0*/  MOV R83, 0x1f ;  /* 0x0000001f00537802 */ /* 0x000fe40000000f00 */
[----:B------:R-:W-:Y:S02]  /*2bc0*/  MOV R110, 0xffffffff ;  /* 0xffffffff006e7802 */ /* 0x000fe40000000f00 */
[----:B------:R-:W-:-:S02]  /*2bd0*/  MOV R2, 0x2bf0 ;  /* 0x00002bf000027802 */ /* 0x000fc40000000f00 */
[----:B------:R-:W-:Y:S05]  /*2be0*/  CALL.REL.NOINC `($__internal_193_$__cuda_sm70_shflsync_down_p) ;  /* 0x0000011000007944 */ /* 0x000fea0003c00000 */
[----:B------:R-:W-:Y:S01]  /*2bf0*/  FADD.FTZ R80, R77, R80 ;  /* 0x000000504d507221 */ /* 0x000fe20000010000 */
[----:B0-----:R-:W-:Y:S01]  /*2c00*/  MOV R83, 0x1f ;  /* 0x0000001f00537802 */ /* 0x001fe20000000f00 */
[----:B-1----:R-:W-:Y:S01]  /*2c10*/  FADD.FTZ R82, R82, R79 ;  /* 0x0000004f52527221 */ /* 0x002fe20000010000 */
[----:B------:R-:W-:Y:S01]  /*2c20*/  HFMA2.MMA R79, -RZ, RZ, 0, 5.9604644775390625e-08 ;  /* 0x00000001ff4f7435 */ /* 0x000fe200000001ff */
[----:B------:R-:W-:-:S02]  /*2c30*/  MOV R110, 0xffffffff ;  /* 0xffffffff006e7802 */ /* 0x000fc40000000f00 */
[----:B------:R-:W-:Y:S02]  /*2c40*/  MOV R78, R80 ;  /* 0x00000050004e7202 */ /* 0x000fe40000000f00 */
[----:B------:R-:W-:Y:S02]  /*2c50*/  MOV R2, 0x2c70 ;  /* 0x00002c7000027802 */ /* 0x000fe40000000f00 */
[----:B------:R-:W-:Y:S05]  /*2c60*/  CALL.REL.NOINC `($__internal_193_$__cuda_sm70_shflsync_down_p) ;  /* 0x0000009000007944 */ /* 0x000fea0003c00000 */
[----:B-1----:R-:W-:Y:S01]  /*2c70*/  MOV R81, R79 ;  /* 0x0000004f00517202 */ /* 0x002fe20000000f00 */
[----:B------:R-:W-:Y:S01]  /*2c80*/  HFMA2.MMA R79, -RZ, RZ, 0, 5.9604644775390625e-08 ;  /* 0x00000001ff4f7435 */ /* 0x000fe200000001ff */
[----:B0-----:R-:W-:Y:S02]  /*2c90*/  MOV R78, R82 ;  /* 0x00000052004e7202 */ /* 0x001fe40000000f00 */
[----:B------:R-:W-:Y:S02]  /*2ca0*/  MOV R83, 0x1f ;  /* 0x0000001f00537802 */ /* 0x000fe40000000f00 */
[----:B------:R-:W-:Y:S02]  /*2cb0*/  MOV R110, 0xffffffff ;  /* 0xffffffff006e7802 */ /* 0x000fe40000000f00 */
[----:B------:R-:W-:-:S02]  /*2cc0*/  MOV R2, 0x2ce0 ;  /* 0x00002ce000027802 */ /* 0x000fc40000000f00 */
[----:B------:R-:W-:Y:S05]  /*2cd0*/  CALL.REL.NOINC `($__internal_193_$__cuda_sm70_shflsync_down_p) ;  /* 0x0000002000007944 */ /* 0x000fea0003c00000 */
[----:B-1----:R-:W-:Y:S01]  /*2ce0*/  MOV R3, R79 ;  /* 0x0000004f00037202 */ /* 0x002fe20000000f00 */
[----:B0-----:R-:W-:Y:S05]  /*2cf0*/  BRA `(.L_x_6628) ;  /* 0xffffe51000007947 */ /* 0x001fea000383ffff */
        .weak           $__internal_193_$__cuda_sm70_shflsync_down_p
        .type           $__internal_193_$__cuda_sm70_shflsync_down_p,@function
        .size           $__internal_193_$__cuda_sm70_shflsync_down_p,(.L_x_6995 - $__internal_193_$__cuda_sm70_shflsync_down_p)
$__internal_193_$__cuda_sm70_shflsync_down_p:
[----:B------:R-:W-:Y:S01]  /*2d00*/  HFMA2.MMA R3, -RZ, RZ, 0, 0 ;  /* 0x00000000ff037435 */ /* 0x000fe200000001ff */
[----:B------:R-:W-:Y:S04]  /*2d10*/  WARPSYNC R110 ;  /* 0x0000006e00007348 */ /* 0x000fe80003800000 */
[----:B------:R0:W1:Y:S01]  /*2d20*/  SHFL.DOWN PT, R79, R78, R79, R83 ;  /* 0x0800004f4e4f7389 */ /* 0x00006200000e0053 */
[----:B------:R-:W-:Y:S05]  /*2d30*/  RET.REL.NODEC R2 `(_ZN10layer_norm13ln_bwd_kernelINS_13Kernel_traitsIfffffjLj2048ELj1ELj1ELj4ELj16ENS_18Kernel_traits_baseILj2048EfffffjLj128EEEEELb1ELb0ELb1ELb1EEEvNS_9BwdParamsE) ;  /* 0xffffd2c002007950 */ /* 0x000fea0003c3ffff */
.L_x_6629:
        /* <DEDUP_REMOVED lines=12> */
.L_x_6995:


//--------------------- .text._ZN10layer_norm13ln_bwd_kernelINS_13Kernel_traitsIfffffjLj2048ELj1ELj1ELj4ELj16ENS_18Kernel_traits_baseILj2048EfffffjLj128EEEEELb1ELb1ELb0ELb0EEEvNS_9BwdParamsE --------------------------
	.section	.text._ZN10layer_norm13ln_bwd_kernelINS_13Kernel_traitsIfffffjLj2048ELj1ELj1ELj4ELj16ENS_18Kernel_traits_baseILj2048EfffffjLj128EEEEELb1ELb1ELb0ELb0EEEvNS_9BwdParamsE,"ax",@progbits
	.sectioninfo	@"SHI_REGISTERS=165"
	.align	128
        .global         _ZN10layer_norm13ln_bwd_kernelINS_13Kernel_traitsIfffffjLj2048ELj1ELj1ELj4ELj16ENS_18Kernel_traits_baseILj2048EfffffjLj128EEEEELb1ELb1ELb0ELb0EEEvNS_9BwdParamsE
        .type           _ZN10layer_norm13ln_bwd_kernelINS_13Kernel_traitsIfffffjLj2048ELj1ELj1ELj4ELj16ENS_18Kernel_traits_baseILj2048EfffffjLj128EEEEELb1ELb1ELb0ELb0EEEvNS_9BwdParamsE,@function
        .size           _ZN10layer_norm13ln_bwd_kernelINS_13Kernel_traitsIfffffjLj2048ELj1ELj1ELj4ELj16ENS_18Kernel_traits_baseILj2048EfffffjLj128EEEEELb1ELb1ELb0ELb0EEEvNS_9BwdParamsE,(.L_x_6996 - _ZN10layer_norm13ln_bwd_kernelINS_13Kernel_traitsIfffffjLj2048ELj1ELj1ELj4ELj16ENS_18Kernel_traits_baseILj2048EfffffjLj128EEEEELb1ELb1ELb0ELb0EEEvNS_9BwdParamsE)
        .other          _ZN10layer_norm13ln_bwd_kernelINS_13Kernel_traitsIfffffjLj2048ELj1ELj1ELj4ELj16ENS_18Kernel_traits_baseILj2048EfffffjLj128EEEEELb1ELb1ELb0ELb0EEEvNS_9BwdParamsE,@"STO_CUDA_ENTRY STV_DEFAULT"
_ZN10layer_norm13ln_bwd_kernelINS_13Kernel_traitsIfffffjLj2048ELj1ELj1ELj4ELj16ENS_18Kernel_traits_baseILj2048EfffffjLj128EEEEELb1ELb1ELb0ELb0EEEvNS_9BwdParamsE:
.text._ZN10layer_norm13ln_bwd_kernelINS_13Kernel_traitsIfffffjLj2048ELj1ELj1ELj4ELj16ENS_18Kernel_traits_baseILj2048EfffffjLj128EEEEELb1ELb1ELb0ELb0EEEvNS_9BwdParamsE:
        /* <DEDUP_REMOVED lines=67> */
.L_x_6649:
        /* <DEDUP_REMOVED lines=25> */
[----:B-1----:R-:W-:Y:S01]  /*05c0*/  HFMA2.MMA R121, -RZ, RZ, 0, 9.5367431640625e-07 ;  /* 0x00000010ff797435 */ /* 0x002fe200000001ff */
        /* <DEDUP_REMOVED lines=42> */
.L_x_6632:
[----:B-1----:R-:W-:Y:S05]  /*0870*/  BSYNC B0 ;  /* 0x0000000000007941 */ /* 0x002fea0003800000 */
.L_x_6631:
        /* <DEDUP_REMOVED lines=21> */
[----:B------:R-:W-:-:S02]  /*09d0*/  FADD.FTZ R118, -R144, R118 ;  /* 0x0000007690767221 */ /* 0x000fc40000010100 */
[----:B------:R-:W-:Y:S02]  /*09e0*/  FMUL.FTZ R126, R15, R126 ;  /* 0x0000007e0f7e7220 */ /* 0x000fe40000410000 */
        /* <DEDUP_REMOVED lines=22> */
.L_x_6634:
[----:B0-----:R-:W-:Y:S05]  /*0b50*/  BSYNC B0 ;  /* 0x0000000000007941 */ /* 0x001fea0003800000 */
.L_x_6633:
        /* <DEDUP_REMOVED lines=45> */
.L_x_6636:
[----:B0-----:R-:W-:Y:S05]  /*0e30*/  BSYNC B0 ;  /* 0x0000000000007941 */ /* 0x001fea0003800000 */
.L_x_6635:
        /* <DEDUP_REMOVED lines=21> */
[----:B------:R-:W-:Y:S02]  /*0f90*/  FADD.FTZ R76, R76, R116 ;  /* 0x000000744c4c7221 */ /* 0x000fe40000010000 */
[----:B------:R-:W-:-:S02]  /*0fa0*/  FMUL.FTZ R10, R15, R120 ;  /* 0x000000780f0a7220 */ /* 0x000fc40000410000 */
[----:B------:R-:W-:Y:S02]  /*0fb0*/  FFMA.FTZ R64, R116, R9, R64 ;  /* 0x0000000974407223 */ /* 0x000fe40000010040 */
[----:B------:R-:W-:Y:S02]  /*0fc0*/  FADD.FTZ R122, -R144, R122 ;  /* 0x0000007a907a7221 */ /* 0x000fe40000010100 */
[----:B------:R-:W-:Y:S02]  /*0fd0*/  FMUL.FTZ R131, R49, R117 ;  /* 0x0000007531837220 */ /* 0x000fe40000410000 */
        /* <DEDUP_REMOVED lines=19> */
.L_x_6638:
[----:B0-----:R-:W-:Y:S05]  /*1110*/  BSYNC B0 ;  /* 0x0000000000007941 */ /* 0x001fea0003800000 */
.L_x_6637:
[----:B------:R-:W-:Y:S02]  /*1120*/  LOP3.LUT R157, R155, 0x7fffffc, RZ, 0xc0, !PT ;  /* 0x07fffffc9b9d7812 */ /* 0x000fe400078ec0ff */
[----:B------:R-:W-:Y:S02]  /*1130*/  LOP3.LUT P0, RZ, R0, 0x1f, RZ, 0xc0, !PT ;  /* 0x0000001f00ff7812 */ /* 0x000fe4000780c0ff */
[----:B------:R-:W-:Y:S01]  /*1140*/  @!P1 IADD3 R157, R157, 0x4, RZ ;  /* 0x000000049d9d9810 */ /* 0x000fe20007ffe0ff */
[----:B------:R-:W-:Y:S08]  /*1150*/  BRA.DIV ~URZ, `(.L_x_6639) ;  /* 0x000016e27f007947 */ /* 0x000ff0000b800000 */
[----:B------:R0:W1:Y:S02]  /*1160*/  SHFL.DOWN PT, R120, R153, 0x10, 0x1f ;  /* 0x0a001f0099787f89 */ /* 0x00006400000e0000 */
.L_x_6650:
        /* <DEDUP_REMOVED lines=18> */
.L_x_6651:
        /* <DEDUP_REMOVED lines=33> */
[--C-:B------:R-:W-:Y:S01]  /*14a0*/  FFMA.FTZ R160, R154, R144, R145.reuse ;  /* 0x000000909aa07223 */ /* 0x100fe20000010091 */
[----:B------:R-:W-:Y:S01]  /*14b0*/  ISETP.NE.AND.EX P6, PT, RZ, c[0x0][0x25c], PT, P6 ;  /* 0x00009700ff007a0c */ /* 0x000fe20003fc5360 */
[----:B-----5:R-:W-:Y:S01]  /*14c0*/  FMUL.FTZ R123, R15, R120 ;  /* 0x000000780f7b7220 */ /* 0x020fe20000410000 */
[----:B------:R-:W-:Y:S01]  /*14d0*/  ISETP.NE.AND.EX P0, PT, RZ, c[0x0][0x25c], PT, P0 ;  /* 0x00009700ff007a0c */ /* 0x000fe20003f05300 */
[----:B------:R-:W-:-:S02]  /*14e0*/  FFMA.FTZ R121, R141, R144, R145 ;  /* 0x000000908d797223 */ /* 0x000fc40000010091 */
[----:B------:R-:W-:Y:S02]  /*14f0*/  FADD.FTZ R122, R143, -R122 ;  /* 0x8000007a8f7a7221 */ /* 0x000fe40000010000 */
[----:B------:R-:W-:Y:S02]  /*1500*/  FADD.FTZ R160, R149, -R160 ;  /* 0x800000a095a07221 */ /* 0x000fe40000010000 */
[----:B------:R-:W-:Y:S02]  /*1510*/  @P1 FADD.FTZ R123, R100, R123 ;  /* 0x0000007b647b1221 */ /* 0x000fe40000010000 */
[----:B------:R-:W-:Y:S02]  /*1520*/  FADD.FTZ R158, R156, -R121 ;  /* 0x800000799c9e7221 */ /* 0x000fe40000010000 */
[----:B------:R-:W-:Y:S01]  /*1530*/  FMUL.FTZ R122, R15, R122 ;  /* 0x0000007a0f7a7220 */ /* 0x000fe20000410000 */
[----:B------:R-:W-:Y:S01]  /*1540*/  SEL R56, R123, R56, P6 ;  /* 0x000000387b387207 */ /* 0x000fe20003000000 */
[----:B------:R-:W-:-:S02]  /*1550*/  FMUL.FTZ R160, R15, R160 ;  /* 0x000000a00fa07220 */ /* 0x000fc40000410000 */
[----:B------:R-:W-:Y:S02]  /*1560*/  FMUL.FTZ R123, R123, R125 ;  /* 0x0000007d7b7b7220 */ /* 0x000fe40000410000 */
[----:B------:R-:W-:Y:S02]  /*1570*/  FMUL.FTZ R151, R15, R158 ;  /* 0x0000009e0f977220 */ /* 0x000fe40000410000 */
[----:B------:R-:W-:Y:S02]  /*1580*/  @P1 FADD.FTZ R122, R101, R122 ;  /* 0x0000007a657a1221 */ /* 0x000fe40000010000 */
[----:B------:R-:W-:Y:S02]  /*1590*/  @P1 FADD.FTZ R160, R103, R160 ;  /* 0x000000a067a01221 */ /* 0x000fe40000010000 */
[----:B------:R-:W-:Y:S01]  /*15a0*/  FMUL.FTZ R123, R123, c[0x0][0x1e8] ;  /* 0x00007a007b7b7a20 */ /* 0x000fe20000410000 */
[----:B------:R-:W-:Y:S01]  /*15b0*/  SEL R57, R122, R57, P6 ;  /* 0x000000397a397207 */ /* 0x000fe20003000000 */
[----:B------:R-:W-:Y:S01]  /*15c0*/  @P1 FADD.FTZ R151, R102, R151 ;  /* 0x0000009766971221 */ /* 0x000fe20000010000 */
[----:B------:R-:W-:Y:S01]  /*15d0*/  SEL R59, R160, R59, P6 ;  /* 0x0000003ba03b7207 */ /* 0x000fe20003000000 */
[-C--:B------:R-:W-:Y:S01]  /*15e0*/  FMUL.FTZ R122, R122, R125.reuse ;  /* 0x0000007d7a7a7220 */ /* 0x080fe20000410000 */
[----:B------:R-:W-:Y:S01]  /*15f0*/  LOP3.LUT P1, RZ, R5, 0xff, RZ, 0xc0, !PT ;  /* 0x000000ff05ff7812 */ /* 0x000fe2000782c0ff */
[CC--:B------:R-:W-:Y:S01]  /*1600*/  FMUL.FTZ R153, R151.reuse, R125.reuse ;  /* 0x0000007d97997220 */ /* 0x0c0fe20000410000 */
[----:B------:R-:W-:Y:S01]  /*1610*/  SEL R58, R151, R58, P6 ;  /* 0x0000003a973a7207 */ /* 0x000fe20003000000 */
[----:B------:R-:W-:Y:S01]  /*1620*/  FMUL.FTZ R160, R160, R125 ;  /* 0x0000007da0a07220 */ /* 0x000fe20000410000 */
[----:B------:R-:W-:Y:S01]  /*1630*/  LOP3.LUT P6, RZ, R5, 0xff000000, RZ, 0xc0, !PT ;  /* 0xff00000005ff7812 */ /* 0x000fe200078cc0ff */
[----:B------:R-:W-:-:S04]  /*1640*/  @P0 IMAD.WIDE.U32 R120, R14, R159, c[0x0][0x258] ;  /* 0x000096000e780625 */ /* 0x000fc800078e009f */
[----:B------:R-:W-:Y:S01]  /*1650*/  FMUL.FTZ R153, R153, c[0x0][0x1e8] ;  /* 0x00007a0099997a20 */ /* 0x000fe20000410000 */
[----:B------:R0:W-:Y:S01]  /*1660*/  @P0 STG.E.128 [R120.64], R56 ;  /* 0x0000003878000986 */ /* 0x0001e2000c101d04 */
[----:B------:R-:W-:Y:S01]  /*1670*/  FMUL.FTZ R160, R160, c[0x0][0x1e8] ;  /* 0x00007a00a0a07a20 */ /* 0x000fe20000410000 */
[----:B------:R-:W-:Y:S01]  /*1680*/  LOP3.LUT P0, RZ, R5, 0xff00, RZ, 0xc0, !PT ;  /* 0x0000ff0005ff7812 */ /* 0x000fe2000780c0ff */
[C---:B------:R-:W-:Y:S01]  /*1690*/  IMAD.WIDE.U32 R158, R14.reuse, R159, c[0x0][0x248] ;  /* 0x000092000e9e7625 */ /* 0x040fe200078e009f */
[----:B------:R-:W-:-:S03]  /*16a0*/  IADD3 R14, R14, 0x80, RZ ;  /* 0x000000800e0e7810 */ /* 0x000fc60007ffe0ff */
[----:B--2---:R-:W-:Y:S02]  /*16b0*/  FMUL.FTZ R116, R123, R116 ;  /* 0x000000747b747220 */ /* 0x004fe40000410000 */
[----:B------:R-:W-:Y:S02]  /*16c0*/  FMUL.FTZ R123, R24, R123 ;  /* 0x0000007b187b7220 */ /* 0x000fe40000410000 */
[-C--:B------:R-:W-:Y:S01]  /*16d0*/  FMUL.FTZ R118, R118, R153.reuse ;  /* 0x0000009976767220 */ /* 0x080fe20000410000 */
[----:B------:R-:W-:Y:S01]  /*16e0*/  FSEL R151, R116, RZ, P1 ;  /* 0x000000ff74977208 */ /* 0x000fe20000800000 */
[----:B------:R-:W-:Y:S01]  /*16f0*/  FMUL.FTZ R116, R122, c[0x0][0x1e8] ;  /* 0x00007a007a747a20 */ /* 0x000fe20000410000 */
[----:B0-----:R-:W-:Y:S01]  /*1700*/  SEL R120, R123, RZ, P1 ;  /* 0x000000ff7b787207 */ /* 0x001fe20000800000 */
[----:B------:R-:W-:Y:S01]  /*1710*/  FMUL.FTZ R122, R26, R153 ;  /* 0x000000991a7a7220 */ /* 0x000fe20000410000 */
[----:B------:R-:W-:Y:S01]  /*1720*/  LOP3.LUT P1, RZ, R5, 0xff0000, RZ, 0xc0, !PT ;  /* 0x00ff000005ff7812 */ /* 0x000fe2000782c0ff */
[----:B------:R-:W-:-:S02]  /*1730*/  FMUL.FTZ R121, R25, R116 ;  /* 0x0000007419797220 */ /* 0x000fc40000410000 */
[----:B------:R-:W-:Y:S01]  /*1740*/  FMUL.FTZ R123, R27, R160 ;  /* 0x000000a01b7b7220 */ /* 0x000fe20000410000 */
[----:B------:R-:W-:Y:S01]  /*1750*/  SEL R122, R122, RZ, P1 ;  /* 0x000000ff7a7a7207 */ /* 0x000fe20000800000 */
[----:B------:R-:W-:Y:S01]  /*1760*/  FMUL.FTZ R117, R117, R116 ;  /* 0x0000007475757220 */ /* 0x000fe20000410000 */
[----:B------:R-:W-:Y:S01]  /*1770*/  SEL R121, R121, RZ, P0 ;  /* 0x000000ff79797207 */ /* 0x000fe20000000000 */
[----:B------:R-:W-:Y:S01]  /*1780*/  FMUL.FTZ R119, R119, R160 ;  /* 0x000000a077777220 */ /* 0x000fe20000410000 */
[----:B------:R-:W-:Y:S01]  /*1790*/  SEL R123, R123, RZ, P6 ;  /* 0x000000ff7b7b7207 */ /* 0x000fe20003000000 */
[----:B------:R-:W-:Y:S01]  /*17a0*/  FADD.FTZ R80, R80, R151 ;  /* 0x0000009750507221 */ /* 0x000fe20000010000 */
[----:B------:R-:W-:Y:S02]  /*17b0*/  FSEL R116, R117, RZ, P0 ;  /* 0x000000ff75747208 */ /* 0x000fe40000000000 */
[----:B------:R-:W-:Y:S01]  /*17c0*/  FSEL R117, R118, RZ, P1 ;  /* 0x000000ff76757208 */ /* 0x000fe20000800000 */
[----:B------:R0:W-:Y:S01]  /*17d0*/  STG.E.128 [R158.64], R120 ;  /* 0x000000789e007986 */ /* 0x0001e2000c101d04 */
[----:B------:R-:W-:Y:S01]  /*17e0*/  FSEL R118, R119, RZ, P6 ;  /* 0x000000ff77767208 */ /* 0x000fe20003000000 */
[----:B------:R-:W-:-:S02]  /*17f0*/  FADD.FTZ R81, R81, R116 ;  /* 0x0000007451517221 */ /* 0x000fc40000010000 */
[----:B------:R-:W-:Y:S02]  /*1800*/  FADD.FTZ R82, R82, R117 ;  /* 0x0000007552527221 */ /* 0x000fe40000010000 */
[----:B------:R-:W-:Y:S02]  /*1810*/  FADD.FTZ R83, R83, R118 ;  /* 0x0000007653537221 */ /* 0x000fe40000010000 */
.L_x_6642:
[----:B------:R-:W-:Y:S05]  /*1820*/  BSYNC B0 ;  /* 0x0000000000007941 */ /* 0x000fea0003800000 */
.L_x_6641:
        /* <DEDUP_REMOVED lines=8> */
[----:B------:R-:W-:Y:S01]  /*18b0*/  FFMA.FTZ R121, R137, R144, R145 ;  /* 0x0000009089797223 */ /* 0x000fe20000010091 */
[----:B------:R-:W-:Y:S01]  /*18c0*/  ISETP.NE.AND.EX P1, PT, RZ, c[0x0][0x21c], PT, P1 ;  /* 0x00008700ff007a0c */ /* 0x000fe20003f25310 */
[----:B------:R-:W-:Y:S01]  /*18d0*/  FADD.FTZ R120, R127, -R120 ;  /* 0x800000787f787221 */ /* 0x000fe20000010000 */
[----:B------:R-:W-:Y:S01]  /*18e0*/  ISETP.NE.U32.AND P6, PT, RZ, c[0x0][0x258], PT ;  /* 0x00009600ff007a0c */ /* 0x000fe20003fc5070 */
[----:B------:R-:W-:Y:S01]  /*18f0*/  FADD.FTZ R160, R152, -R121 ;  /* 0x8000007998a07221 */ /* 0x000fe20000010000 */
[----:B------:R-:W-:Y:S01]  /*1900*/  ISETP.NE.AND.EX P0, PT, RZ, c[0x0][0x25c], PT, P0 ;  /* 0x00009700ff007a0c */ /* 0x000fe20003f05300 */
[----:B-----5:R-:W-:Y:S01]  /*1910*/  FMUL.FTZ R121, R15, R120 ;  /* 0x000000780f797220 */ /* 0x020fe20000410000 */
[----:B------:R-:W-:Y:S01]  /*1920*/  ISETP.NE.AND.EX P6, PT, RZ, c[0x0][0x25c], PT, P6 ;  /* 0x00009700ff007a0c */ /* 0x000fe20003fc5360 */
[----:B------:R-:W-:-:S02]  /*1930*/  FFMA.FTZ R122, R126, R144, R145 ;  /* 0x000000907e7a7223 */ /* 0x000fc40000010091 */
[----:B------:R-:W-:Y:S02]  /*1940*/  FFMA.FTZ R158, R150, R144, R145 ;  /* 0x00000090969e7223 */ /* 0x000fe40000010091 */
        /* <DEDUP_REMOVED lines=10> */
[----:B------:R-:W-:Y:S01]  /*19f0*/  @P1 FADD.FTZ R162, R19, R162 ;  /* 0x000000a213a21221 */ /* 0x000fe20000010000 */
[----:B------:R-:W-:Y:S01]  /*1a00*/  @P0 LEA R122, P1, R14, c[0x0][0x258], 0x4 ;  /* 0x000096000e7a0a11 */ /* 0x000fe200078220ff */
[----:B------:R-:W-:Y:S01]  /*1a10*/  FMUL.FTZ R121, R121, c[0x0][0x1e8] ;  /* 0x00007a0079797a20 */ /* 0x000fe20000410000 */
[C---:B------:R-:W-:Y:S01]  /*1a20*/  SEL R57, R158.reuse, R57, P6 ;  /* 0x000000399e397207 */ /* 0x040fe20003000000 */
[----:B------:R-:W-:Y:S01]  /*1a30*/  FMUL.FTZ R158, R158, R125 ;  /* 0x0000007d9e9e7220 */ /* 0x000fe20000410000 */
[----:B------:R-:W-:Y:S01]  /*1a40*/  @P0 LEA.HI.X R123, R14, c[0x0][0x25c], RZ, 0x4, P1 ;  /* 0x000097000e7b0a11 */ /* 0x000fe200008f24ff */
[----:B------:R-:W-:Y:S01]  /*1a50*/  FMUL.FTZ R120, R32, R121 ;  /* 0x0000007920787220 */ /* 0x000fe20000410000 */
[----:B------:R-:W-:-:S02]  /*1a60*/  LOP3.LUT P1, RZ, R6, 0xff, RZ, 0xc0, !PT ;  /* 0x000000ff06ff7812 */ /* 0x000fc4000782c0ff */
[C---:B------:R-:W-:Y:S01]  /*1a70*/  SEL R58, R153.reuse, R58, P6 ;  /* 0x0000003a993a7207 */ /* 0x040fe20003000000 */
[----:B------:R-:W-:Y:S01]  /*1a80*/  FMUL.FTZ R153, R153, R125 ;  /* 0x0000007d99997220 */ /* 0x000fe20000410000 */
[C---:B------:R-:W-:Y:S01]  /*1a90*/  SEL R59, R162.reuse, R59, P6 ;  /* 0x0000003ba23b7207 */ /* 0x040fe20003000000 */
[----:B------:R-:W-:Y:S01]  /*1aa0*/  FMUL.FTZ R162, R162, R125 ;  /* 0x0000007da2a27220 */ /* 0x000fe20000410000 */
[----:B------:R-:W-:Y:S01]  /*1ab0*/  SEL R120, R120, RZ, P1 ;  /* 0x000000ff78787207 */ /* 0x000fe20000800000 */
[----:B------:R-:W-:Y:S02]  /*1ac0*/  FMUL.FTZ R153, R153, c[0x0][0x1e8] ;  /* 0x00007a0099997a20 */ /* 0x000fe40000410000 */
[----:B------:R-:W-:Y:S01]  /*1ad0*/  FMUL.FTZ R162, R162, c[0x0][0x1e8] ;  /* 0x00007a00a2a27a20 */ /* 0x000fe20000410000 */
[----:B------:R0:W-:Y:S01]  /*1ae0*/  @P0 STG.E.128 [R122.64], R56 ;  /* 0x000000387a000986 */ /* 0x0001e2000c101d04 */
[----:B------:R-:W-:Y:S01]  /*1af0*/  LOP3.LUT P0, RZ, R6, 0xff00, RZ, 0xc0, !PT ;  /* 0x0000ff0006ff7812 */ /* 0x000fe2000780c0ff */
[----:B0-----:R-:W-:-:S02]  /*1b00*/  FMUL.FTZ R122, R34, R153 ;  /* 0x00000099227a7220 */ /* 0x001fc40000410000 */
[----:B------:R-:W-:Y:S02]  /*1b10*/  FMUL.FTZ R123, R35, R162 ;  /* 0x000000a2237b7220 */ /* 0x000fe40000410000 */
[----:B--2---:R-:W-:Y:S02]  /*1b20*/  FMUL.FTZ R116, R121, R116 ;  /* 0x0000007479747220 */ /* 0x004fe40000410000 */
[----:B------:R-:W-:Y:S02]  /*1b30*/  FMUL.FTZ R118, R118, R153 ;  /* 0x0000009976767220 */ /* 0x000fe40000410000 */
[----:B------:R-:W-:Y:S01]  /*1b40*/  FMUL.FTZ R119, R119, R162 ;  /* 0x000000a277777220 */ /* 0x000fe20000410000 */
[----:B------:R-:W-:Y:S01]  /*1b50*/  FSEL R151, R116, RZ, P1 ;  /* 0x000000ff74977208 */ /* 0x000fe20000800000 */
[----:B------:R-:W-:Y:S01]  /*1b60*/  FMUL.FTZ R116, R158, c[0x0][0x1e8] ;  /* 0x00007a009e747a20 */ /* 0x000fe20000410000 */
[----:B------:R-:W-:Y:S02]  /*1b70*/  LEA R158, P6, R14, c[0x0][0x248], 0x4 ;  /* 0x000092000e9e7a11 */ /* 0x000fe400078c20ff */
[----:B------:R-:W-:Y:S01]  /*1b80*/  LOP3.LUT P1, RZ, R6, 0xff0000, RZ, 0xc0, !PT ;  /* 0x00ff000006ff7812 */ /* 0x000fe2000782c0ff */
[-C--:B------:R-:W-:Y:S01]  /*1b90*/  FMUL.FTZ R121, R33, R116.reuse ;  /* 0x0000007421797220 */ /* 0x080fe20000410000 */
[----:B------:R-:W-:Y:S01]  /*1ba0*/  LEA.HI.X R159, R14, c[0x0][0x24c], RZ, 0x4, P6 ;  /* 0x000093000e9f7a11 */ /* 0x000fe200030f24ff */
[----:B------:R-:W-:Y:S01]  /*1bb0*/  FMUL.FTZ R117, R117, R116 ;  /* 0x0000007475757220 */ /* 0x000fe20000410000 */
[----:B------:R-:W-:Y:S01]  /*1bc0*/  LOP3.LUT P6, RZ, R6, 0xff000000, RZ, 0xc0, !PT ;  /* 0xff00000006ff7812 */ /* 0x000fe200078cc0ff */
[----:B------:R-:W-:Y:S01]  /*1bd0*/  FADD.FTZ R84, R84, R151 ;  /* 0x0000009754547221 */ /* 0x000fe20000010000 */
[----:B------:R-:W-:-:S02]  /*1be0*/  SEL R121, R121, RZ, P0 ;  /* 0x000000ff79797207 */ /* 0x000fc40000000000 */
[----:B------:R-:W-:Y:S02]  /*1bf0*/  SEL R122, R122, RZ, P1 ;  /* 0x000000ff7a7a7207 */ /* 0x000fe40000800000 */
[----:B------:R-:W-:Y:S02]  /*1c00*/  SEL R123, R123, RZ, P6 ;  /* 0x000000ff7b7b7207 */ /* 0x000fe40003000000 */
[----:B------:R-:W-:Y:S02]  /*1c10*/  FSEL R116, R117, RZ, P0 ;  /* 0x000000ff75747208 */ /* 0x000fe40000000000 */
[----:B------:R-:W-:Y:S01]  /*1c20*/  FSEL R117, R118, RZ, P1 ;  /* 0x000000ff76757208 */ /* 0x000fe20000800000 */
[----:B------:R0:W-:Y:S01]  /*1c30*/  STG.E.128 [R158.64], R120 ;  /* 0x000000789e007986 */ /* 0x0001e2000c101d04 */
[----:B------:R-:W-:Y:S01]  /*1c40*/  FSEL R118, R119, RZ, P6 ;  /* 0x000000ff77767208 */ /* 0x000fe20003000000 */
[----:B------:R-:W-:Y:S01]  /*1c50*/  FADD.FTZ R85, R85, R116 ;  /* 0x0000007455557221 */ /* 0x000fe20000010000 */
[----:B------:R-:W-:Y:S01]  /*1c60*/  IADD3 R14, R14, 0x80, RZ ;  /* 0x000000800e0e7810 */ /* 0x000fe20007ffe0ff */
[----:B------:R-:W-:-:S02]  /*1c70*/  FADD.FTZ R86, R86, R117 ;  /* 0x0000007556567221 */ /* 0x000fc40000010000 */
[----:B------:R-:W-:Y:S02]  /*1c80*/  FADD.FTZ R87, R87, R118 ;  /* 0x0000007657577221 */ /* 0x000fe40000010000 */
.L_x_6644:
[----:B------:R-:W-:Y:S05]  /*1c90*/  BSYNC B0 ;  /* 0x0000000000007941 */ /* 0x000fea0003800000 */
.L_x_6643:
        /* <DEDUP_REMOVED lines=17> */
[----:B-----5:R-:W-:Y:S02]  /*1db0*/  FMUL.FTZ R121, R15, R120 ;  /* 0x000000780f797220 */ /* 0x020fe40000410000 */
        /* <DEDUP_REMOVED lines=34> */
[C---:B------:R-:W-:Y:S02]  /*1fe0*/  LEA R158, P6, R14.reuse, c[0x0][0x248], 0x4 ;  /* 0x000092000e9e7a11 */ /* 0x040fe400078c20ff */
        /* <DEDUP_REMOVED lines=17> */
.L_x_6646:
[----:B------:R-:W-:Y:S05]  /*2100*/  BSYNC B0 ;  /* 0x0000000000007941 */ /* 0x000fea0003800000 */
.L_x_6645:
        /* <DEDUP_REMOVED lines=31> */
[----:B------:R-:W-:Y:S01]  /*2300*/  FMUL.FTZ R122, R122, R125 ;  /* 0x0000007d7a7a7220 */ /* 0x000fe20000410000 */
[----:B------:R-:W-:Y:S01]  /*2310*/  SEL R58, R145, R58, P6 ;  /* 0x0000003a913a7207 */ /* 0x000fe20003000000 */
[----:B------:R-:W-:Y:S01]  /*2320*/  FMUL.FTZ R123, R123, c[0x0][0x1e8] ;  /* 0x00007a007b7b7a20 */ /* 0x000fe20000410000 */
[C---:B------:R-:W-:Y:S01]  /*2330*/  SEL R59, R158.reuse, R59, P6 ;  /* 0x0000003b9e3b7207 */ /* 0x040fe20003000000 */
[----:B------:R-:W-:Y:S01]  /*2340*/  FMUL.FTZ R158, R158, R125 ;  /* 0x0000007d9e9e7220 */ /* 0x000fe20000410000 */
[----:B------:R-:W-:-:S02]  /*2350*/  @P0 LEA.HI.X R121, R14, c[0x0][0x25c], RZ, 0x4, P1 ;  /* 0x000097000e790a11 */ /* 0x000fc400008f24ff */
[----:B------:R-:W-:Y:S01]  /*2360*/  LOP3.LUT P1, RZ, R8, 0xff, RZ, 0xc0, !PT ;  /* 0x000000ff08ff7812 */ /* 0x000fe2000782c0ff */
[----:B------:R-:W-:Y:S01]  /*2370*/  FMUL.FTZ R158, R158, c[0x0][0x1e8] ;  /* 0x00007a009e9e7a20 */ /* 0x000fe20000410000 */
[----:B------:R-:W-:Y:S01]  /*2380*/  LOP3.LUT P6, RZ, R8, 0xff00, RZ, 0xc0, !PT ;  /* 0x0000ff0008ff7812 */ /* 0x000fe200078cc0ff */
[----:B------:R0:W-:Y:S01]  /*2390*/  @P0 STG.E.128 [R120.64], R56 ;  /* 0x0000003878000986 */ /* 0x0001e2000c101d04 */
[C---:B------:R-:W-:Y:S01]  /*23a0*/  LEA R144, P0, R14.reuse, c[0x0][0x248], 0x4 ;  /* 0x000092000e907a11 */ /* 0x040fe200078020ff */
[----:B--2---:R-:W-:Y:S02]  /*23b0*/  FMUL.FTZ R15, R123, R116 ;  /* 0x000000747b0f7220 */ /* 0x004fe40000410000 */
[----:B------:R-:W-:Y:S01]  /*23c0*/  FMUL.FTZ R116, R145, R125 ;  /* 0x0000007d91747220 */ /* 0x000fe20000410000 */
[----:B------:R-:W-:Y:S01]  /*23d0*/  LEA.HI.X R145, R14, c[0x0][0x24c], RZ, 0x4, P0 ;  /* 0x000093000e917a11 */ /* 0x000fe200000f24ff */
[----:B------:R-:W-:Y:S01]  /*23e0*/  FMUL.FTZ R123, R44, R123 ;  /* 0x0000007b2c7b7220 */ /* 0x000fe20000410000 */
[----:B------:R-:W-:Y:S01]  /*23f0*/  FSEL R15, R15, RZ, P1 ;  /* 0x000000ff0f0f7208 */ /* 0x000fe20000800000 */
[----:B------:R-:W-:Y:S01]  /*2400*/  FMUL.FTZ R14, R122, c[0x0][0x1e8] ;  /* 0x00007a007a0e7a20 */ /* 0x000fe20000410000 */
[----:B------:R-:W-:Y:S01]  /*2410*/  LOP3.LUT P0, RZ, R8, 0xff000000, RZ, 0xc0, !PT ;  /* 0xff00000008ff7812 */ /* 0x000fe2000780c0ff */
        /* <DEDUP_REMOVED lines=11> */
[----:B------:R-:W-:Y:S01]  /*24d0*/  FMUL.FTZ R119, R119, R158 ;  /* 0x0000009e77777220 */ /* 0x000fe20000410000 */
[----:B------:R-:W-:Y:S01]  /*24e0*/  FSEL R14, R117, RZ, P6 ;  /* 0x000000ff750e7208 */ /* 0x000fe20003000000 */
[----:B------:R-:W-:Y:S01]  /*24f0*/  FADD.FTZ R92, R92, R15 ;  /* 0x0000000f5c5c7221 */ /* 0x000fe20000010000 */
[----:B------:R-:W-:Y:S01]  /*2500*/  FSEL R117, R118, RZ, P1 ;  /* 0x000000ff76757208 */ /* 0x000fe20000800000 */
[----:B------:R0:W-:Y:S01]  /*2510*/  STG.E.128 [R144.64], R120 ;  /* 0x0000007890007986 */ /* 0x0001e2000c101d04 */
[----:B------:R-:W-:Y:S01]  /*2520*/  FSEL R116, R119, RZ, P0 ;  /* 0x000000ff77747208 */ /* 0x000fe20000000000 */
[----:B------:R-:W-:-:S02]  /*2530*/  FADD.FTZ R93, R93, R14 ;  /* 0x0000000e5d5d7221 */ /* 0x000fc40000010000 */
[----:B------:R-:W-:Y:S02]  /*2540*/  FADD.FTZ R94, R94, R117 ;  /* 0x000000755e5e7221 */ /* 0x000fe40000010000 */
[----:B------:R-:W-:Y:S02]  /*2550*/  FADD.FTZ R95, R95, R116 ;  /* 0x000000745f5f7221 */ /* 0x000fe40000010000 */
.L_x_6648:
[----:B------:R-:W-:Y:S05]  /*2560*/  BSYNC B0 ;  /* 0x0000000000007941 */ /* 0x000fea0003800000 */
.L_x_6647:
[----:B------:R-:W-:Y:S02]  /*2570*/  IADD3 R3, R3, c[0x0][0x160], RZ ;  /* 0x0000580003037a10 */ /* 0x000fe40007ffe0ff */
[----:B------:R-:W-:Y:S02]  /*2580*/  LOP3.LUT P1, RZ, R4, 0xff, RZ, 0xc0, !PT ;  /* 0x000000ff04ff7812 */ /* 0x000fe4000782c0ff */
[----:B------:R-:W-:Y:S02]  /*2590*/  ISETP.GE.AND P0, PT, R3, c[0x0][0x164], PT ;  /* 0x0000590003007a0c */ /* 0x000fe40003f06270 */
[----:B------:R-:W-:-:S11]  /*25a0*/  SEL R4, RZ, 0x1, P1 ;  /* 0x00000001ff047807 */ /* 0x000fd60000800000 */
[----:B0----5:R-:W-:Y:S01]  /*25b0*/  @P0 CALL.REL.NOINC `(.L_x_6630) ;  /* 0x0000001000000944 */ /* 0x021fe20003c00000 */
[----:B------:R-:W-:Y:S05]  /*25c0*/  BRA `(.L_x_6649) ;  /* 0xffffde6000007947 */ /* 0x000fea000383ffff */
.L_x_6630:
        /* <DEDUP_REMOVED lines=39> */
.L_x_6639:
[----:B------:R-:W-:Y:S01]  /*2840*/  HFMA2.MMA R145, -RZ, RZ, 0, 9.5367431640625e-07 ;  /* 0x00000010ff917435 */ /* 0x000fe200000001ff */
[----:B------:R-:W-:-:S02]  /*2850*/  MOV R118, R153 ;  /* 0x0000009900767202 */ /* 0x000fc40000000f00 */
[----:B------:R-:W-:Y:S02]  /*2860*/  MOV R122, 0x1f ;  /* 0x0000001f007a7802 */ /* 0x000fe40000000f00 */
[----:B------:R-:W-:Y:S02]  /*2870*/  MOV R159, 0xffffffff ;  /* 0xffffffff009f7802 */ /* 0x000fe40000000f00 */
[----:B------:R-:W-:Y:S02]  /*2880*/  MOV R116, 0x28a0 ;  /* 0x000028a000747802 */ /* 0x000fe40000000f00 */
[----:B-----5:R-:W-:Y:S05]  /*2890*/  CALL.REL.NOINC `($__internal_194_$__cuda_sm70_shflsync_down_p) ;  /* 0x0000046000007944 */ /* 0x020fea0003c00000 */
[----:B-1----:R-:W-:Y:S01]  /*28a0*/  MOV R120, R118 ;  /* 0x0000007600787202 */ /* 0x002fe20000000f00 */
[----:B0-----:R-:W-:Y:S05]  /*28b0*/  BRA `(.L_x_6650) ;  /* 0xffffe8b000007947 */ /* 0x001fea000383ffff */
.L_x_6640:
[----:B------:R-:W-:Y:S01]  /*28c0*/  HFMA2.MMA R145, -RZ, RZ, 0, 9.5367431640625e-07 ;  /* 0x00000010ff917435 */ /* 0x000fe200000001ff */
[----:B------:R-:W-:Y:S02]  /*28d0*/  MOV R118, R151 ;  /* 0x0000009700767202 */ /* 0x000fe40000000f00 */
[----:B------:R-:W-:Y:S02]  /*28e0*/  MOV R122, 0x1f ;  /* 0x0000001f007a7802 */ /* 0x000fe40000000f00 */
[----:B------:R-:W-:-:S02]  /*28f0*/  MOV R159, 0xffffffff ;  /* 0xffffffff009f7802 */ /* 0x000fc40000000f00 */
[----:B------:R-:W-:Y:S02]  /*2900*/  MOV R116, 0x2920 ;  /* 0x0000292000747802 */ /* 0x000fe40000000f00 */
[----:B01---5:R-:W-:Y:S05]  /*2910*/  CALL.REL.NOINC `($__internal_194_$__cuda_sm70_shflsync_down_p) ;  /* 0x000003e000007944 */ /* 0x023fea0003c00000 */
[----:B------:R-:W-:Y:S01]  /*2920*/  FADD.FTZ R120, R120, R153 ;  /* 0x0000009978787221 */ /* 0x000fe20000010000 */
[----:B0-----:R-:W-:Y:S01]  /*2930*/  HFMA2.MMA R145, -RZ, RZ, 0, 4.76837158203125e-07 ;  /* 0x00000008ff917435 */ /* 0x001fe200000001ff */
[----:B-1----:R-:W-:Y:S01]  /*2940*/  FADD.FTZ R151, R151, R118 ;  /* 0x0000007697977221 */ /* 0x002fe20000010000 */
[----:B------:R-:W-:Y:S02]  /*2950*/  MOV R122, 0x1f ;  /* 0x0000001f007a7802 */ /* 0x000fe40000000f00 */
[----:B------:R-:W-:Y:S02]  /*2960*/  MOV R159, 0xffffffff ;  /* 0xffffffff009f7802 */ /* 0x000fe40000000f00 */
[----:B------:R-:W-:Y:S02]  /*2970*/  MOV R118, R120 ;  /* 0x0000007800767202 */ /* 0x000fe40000000f00 */
[----:B------:R-:W-:Y:S02]  /*2980*/  MOV R116, 0x29a0 ;  /* 0x000029a000747802 */ /* 0x000fe40000000f00 */
[----:B------:R-:W-:Y:S05]  /*2990*/  CALL.REL.NOINC `($__internal_194_$__cuda_sm70_shflsync_down_p) ;  /* 0x0000036000007944 */ /* 0x000fea0003c00000 */
[----:B0-----:R-:W-:Y:S01]  /*29a0*/  HFMA2.MMA R145, -RZ, RZ, 0, 4.76837158203125e-07 ;  /* 0x00000008ff917435 */ /* 0x001fe200000001ff */
[----:B-1----:R-:W-:-:S02]  /*29b0*/  MOV R119, R118 ;  /* 0x0000007600777202 */ /* 0x002fc40000000f00 */
[----:B------:R-:W-:Y:S02]  /*29c0*/  MOV R118, R151 ;  /* 0x0000009700767202 */ /* 0x000fe40000000f00 */
[----:B------:R-:W-:Y:S02]  /*29d0*/  MOV R122, 0x1f ;  /* 0x0000001f007a7802 */ /* 0x000fe40000000f00 */
[----:B------:R-:W-:Y:S02]  /*29e0*/  MOV R159, 0xffffffff ;  /* 0xffffffff009f7802 */ /* 0x000fe40000000f00 */
[----:B------:R-:W-:Y:S02]  /*29f0*/  MOV R116, 0x2a10 ;  /* 0x00002a1000747802 */ /* 0x000fe40000000f00 */
[----:B------:R-:W-:Y:S05]  /*2a00*/  CALL.REL.NOINC `($__internal_194_$__cuda_sm70_shflsync_down_p) ;  /* 0x000002f000007944 */ /* 0x000fea0003c00000 */
[----:B------:R-:W-:Y:S01]  /*2a10*/  FADD.FTZ R120, R119, R120 ;  /* 0x0000007877787221 */ /* 0x000fe20000010000 */
[----:B0-----:R-:W-:Y:S01]  /*2a20*/  HFMA2.MMA R145, -RZ, RZ, 0, 2.384185791015625e-07 ;  /* 0x00000004ff917435 */ /* 0x001fe200000001ff */
[----:B-1----:R-:W-:Y:S01]  /*2a30*/  FADD.FTZ R151, R151, R118 ;  /* 0x0000007697977221 */ /* 0x002fe20000010000 */
[----:B------:R-:W-:Y:S02]  /*2a40*/  MOV R122, 0x1f ;  /* 0x0000001f007a7802 */ /* 0x000fe40000000f00 */
[----:B------:R-:W-:-:S02]  /*2a50*/  MOV R159, 0xffffffff ;  /* 0xffffffff009f7802 */ /* 0x000fc40000000f00 */
[----:B------:R-:W-:Y:S02]  /*2a60*/  MOV R118, R120 ;  /* 0x0000007800767202 */ /* 0x000fe40000000f00 */
[----:B------:R-:W-:Y:S02]  /*2a70*/  MOV R116, 0x2a90 ;  /* 0x00002a9000747802 */ /* 0x000fe40000000f00 */
[----:B------:R-:W-:Y:S05]  /*2a80*/  CALL.REL.NOINC `($__internal_194_$__cuda_sm70_shflsync_down_p) ;  /* 0x0000027000007944 */ /* 0x000fea0003c00000 */
[----:B0-----:R-:W-:Y:S01]  /*2a90*/  HFMA2.MMA R145, -RZ, RZ, 0, 2.384185791015625e-07 ;  /* 0x00000004ff917435 */ /* 0x001fe200000001ff */
[----:B-1----:R-:W-:Y:S02]  /*2aa0*/  MOV R119, R118 ;  /* 0x0000007600777202 */ /* 0x002fe40000000f00 */
[----:B------:R-:W-:Y:S02]  /*2ab0*/  MOV R118, R151 ;  /* 0x0000009700767202 */ /* 0x000fe40000000f00 */
[----:B------:R-:W-:Y:S02]  /*2ac0*/  MOV R122, 0x1f ;  /* 0x0000001f007a7802 */ /* 0x000fe40000000f00 */
[----:B------:R-:W-:Y:S02]  /*2ad0*/  MOV R159, 0xffffffff ;  /* 0xffffffff009f7802 */ /* 0x000fe40000000f00 */
[----:B------:R-:W-:-:S02]  /*2ae0*/  MOV R116, 0x2b00 ;  /* 0x00002b0000747802 */ /* 0x000fc40000000f00 */
[----:B------:R-:W-:Y:S05]  /*2af0*/  CALL.REL.NOINC `($__internal_194_$__cuda_sm70_shflsync_down_p) ;  /* 0x0000020000007944 */ /* 0x000fea0003c00000 */
[----:B------:R-:W-:Y:S01]  /*2b00*/  FADD.FTZ R120, R119, R120 ;  /* 0x0000007877787221 */ /* 0x000fe20000010000 */
[----:B0-----:R-:W-:Y:S01]  /*2b10*/  HFMA2.MMA R145, -RZ, RZ, 0, 1.1920928955078125e-07 ;  /* 0x00000002ff917435 */ /* 0x001fe200000001ff */
[----:B-1----:R-:W-:Y:S01]  /*2b20*/  FADD.FTZ R123, R151, R118 ;  /* 0x00000076977b7221 */ /* 0x002fe20000010000 */
[----:B------:R-:W-:-:S02]  /*2b30*/  MOV R122, 0x1f ;  /* 0x0000001f007a7802 */ /* 0x000fc40000000f00 */
[----:B------:R-:W-:Y:S02]  /*2b40*/  MOV R159, 0xffffffff ;  /* 0xffffffff009f7802 */ /* 0x000fe40000000f00 */
[----:B------:R-:W-:Y:S02]  /*2b50*/  MOV R118, R120 ;  /* 0x0000007800767202 */ /* 0x000fe40000000f00 */
[----:B------:R-:W-:Y:S02]  /*2b60*/  MOV R116, 0x2b80 ;  /* 0x00002b8000747802 */ /* 0x000fe40000000f00 */
[----:B------:R-:W-:Y:S05]  /*2b70*/  CALL.REL.NOINC `($__internal_194_$__cuda_sm70_shflsync_down_p) ;  /* 0x0000018000007944 */ /* 0x000fea0003c00000 */
[----:B0-----:R-:W-:Y:S01]  /*2b80*/  HFMA2.MMA R145, -RZ, RZ, 0, 1.1920928955078125e-07 ;  /* 0x00000002ff917435 */ /* 0x001fe200000001ff */
[----:B-1----:R-:W-:Y:S02]  /*2b90*/  MOV R119, R118 ;  /* 0x0000007600777202 */ /* 0x002fe40000000f00 */
[----:B------:R-:W-:Y:S02]  /*2ba0*/  MOV R118, R123 ;  /* 0x0000007b00767202 */ /* 0x000fe40000000f00 */
[----:B------:R-:W-:Y:S02]  /*2bb0*/  MOV R122, 0x1f ;  /* 0x0000001f007a7802 */ /* 0x000fe40000000f00 */
[----:B------:R-:W-:-:S02]  /*2bc0*/  MOV R159, 0xffffffff ;  /* 0xffffffff009f7802 */ /* 0x000fc40000000f00 */
[----:B------:R-:W-:Y:S02]  /*2bd0*/  MOV R116, 0x2bf0 ;  /* 0x00002bf000747802 */ /* 0x000fe40000000f00 */
[----:B------:R-:W-:Y:S05]  /*2be0*/  CALL.REL.NOINC `($__internal_194_$__cuda_sm70_shflsync_down_p) ;  /* 0x0000011000007944 */ /* 0x000fea0003c00000 */
[----:B------:R-:W-:Y:S01]  /*2bf0*/  FADD.FTZ R121, R119, R120 ;  /* 0x0000007877797221 */ /* 0x000fe20000010000 */
[----:B0-----:R-:W-:Y:S01]  /*2c00*/  HFMA2.MMA R145, -RZ, RZ, 0, 5.9604644775390625e-08 ;  /* 0x00000001ff917435 */ /* 0x001fe200000001ff */
[----:B-1----:R-:W-:Y:S01]  /*2c10*/  FADD.FTZ R123, R123, R118 ;  /* 0x000000767b7b7221 */ /* 0x002fe20000010000 */
[----:B------:R-:W-:Y:S02]  /*2c20*/  MOV R122, 0x1f ;  /* 0x0000001f007a7802 */ /* 0x000fe40000000f00 */
[----:B------:R-:W-:Y:S02]  /*2c30*/  MOV R159, 0xffffffff ;  /* 0xffffffff009f7802 */ /* 0x000fe40000000f00 */
[----:B------:R-:W-:Y:S02]  /*2c40*/  MOV R118, R121 ;  /* 0x0000007900767202 */ /* 0x000fe40000000f00 */
[----:B------:R-:W-:Y:S02]  /*2c50*/  MOV R116, 0x2c70 ;  /* 0x00002c7000747802 */ /* 0x000fe40000000f00 */
[----:B------:R-:W-:Y:S05]  /*2c60*/  CALL.REL.NOINC `($__internal_194_$__cuda_sm70_shflsync_down_p) ;  /* 0x0000009000007944 */ /* 0x000fea0003c00000 */
[----:B0-----:R-:W-:Y:S01]  /*2c70*/  HFMA2.MMA R145, -RZ, RZ, 0, 5.9604644775390625e-08 ;  /* 0x00000001ff917435 */ /* 0x001fe200000001ff */
[----:B-1----:R-:W-:-:S02]  /*2c80*/  MOV R144, R118 ;  /* 0x0000007600907202 */ /* 0x002fc40000000f00 */
[----:B------:R-:W-:Y:S02]  /*2c90*/  MOV R118, R123 ;  /* 0x0000007b00767202 */ /* 0x000fe40000000f00 */
[----:B------:R-:W-:Y:S02]  /*2ca0*/  MOV R122, 0x1f ;  /* 0x0000001f007a7802 */ /* 0x000fe40000000f00 */
[----:B------:R-:W-:Y:S02]  /*2cb0*/  MOV R159, 0xffffffff ;  /* 0xffffffff009f7802 */ /* 0x000fe40000000f00 */
[----:B------:R-:W-:Y:S02]  /*2cc0*/  MOV R116, 0x2ce0 ;  /* 0x00002ce000747802 */ /* 0x000fe40000000f00 */
[----:B------:R-:W-:Y:S05]  /*2cd0*/  CALL.REL.NOINC `($__internal_194_$__cuda_sm70_shflsync_down_p) ;  /* 0x0000002000007944 */ /* 0x000fea0003c00000 */
[----:B-1----:R-:W-:Y:S01]  /*2ce0*/  MOV R116, R118 ;  /* 0x0000007600747202 */ /* 0x002fe20000000f00 */
[----:B0-----:R-:W-:Y:S05]  /*2cf0*/  BRA `(.L_x_6651) ;  /* 0xffffe59000007947 */ /* 0x001fea000383ffff */
        .weak           $__internal_194_$__cuda_sm70_shflsync_down_p
        .type           $__internal_194_$__cuda_sm70_shflsync_down_p,@function
        .size           $__internal_194_$__cuda_sm70_shflsync_down_p,(.L_x_6996 - $__internal_194_$__cuda_sm70_shflsync_down_p)
$__internal_194_$__cuda_sm70_shflsync_down_p:
[----:B------:R-:W-:Y:S01]  /*2d00*/  HFMA2.MMA R117, -RZ, RZ, 0, 0 ;  /* 0x00000000ff757435 */ /* 0x000fe200000001ff */
[----:B------:R-:W-:Y:S04]  /*2d10*/  WARPSYNC R159 ;  /* 0x0000009f00007348 */ /* 0x000fe80003800000 */
[----:B------:R0:W1:Y:S01]  /*2d20*/  SHFL.DOWN PT, R118, R118, R145, R122 ;  /* 0x0800009176767389 */ /* 0x00006200000e007a */
[----:B------:R-:W-:Y:S05]  /*2d30*/  RET.REL.NODEC R116 `(_ZN10layer_norm13ln_bwd_kernelINS_13Kernel_traitsIfffffjLj2048ELj1ELj1ELj4ELj16ENS_18Kernel_traits_baseILj2048EfffffjLj128EEEEELb1ELb1ELb0ELb0EEEvNS_9BwdParamsE) ;  /* 0xffffd2c074007950 */ /* 0x000fea0003c3ffff */
.L_x_6652:
        /* <DEDUP_REMOVED lines=12> */
.L_x_6996:


//--------------------- .text._ZN10layer_norm13ln_bwd_kernelINS_13Kernel_traitsIfffffjLj2048ELj1ELj1ELj4ELj16ENS_18Kernel_traits_baseILj2048EfffffjLj128EEEEELb1ELb1ELb0ELb1EEEvNS_9BwdParamsE --------------------------
	.section	.text._ZN10layer_norm13ln_bwd_kernelINS_13Kernel_traitsIfffffjLj2048ELj1ELj1ELj4ELj16ENS_18Kernel_traits_baseILj2048EfffffjLj128EEEEELb1ELb1ELb0ELb1EEEvNS_9BwdParamsE,"ax",@progbits
	.sectioninfo	@"SHI_REGISTERS=168"
	.align	128
        .global         _ZN10layer_norm13ln_bwd_kernelINS_13Kernel_traitsIfffffjLj2048ELj1ELj1ELj4ELj16ENS_18Kernel_traits_baseILj2048EfffffjLj128EEEEELb1ELb1ELb0ELb1EEEvNS_9BwdParamsE
        .type           _ZN10layer_norm13ln_bwd_kernelINS_13Kernel_traitsIfffffjLj2048ELj1ELj1ELj4ELj16ENS_18Kernel_traits_baseILj2048EfffffjLj128EEEEELb1ELb1ELb0ELb1EEEvNS_9BwdParamsE,@function
        .size           _ZN10layer_norm13ln_bwd_kernelINS_13Kernel_traitsIfffffjLj2048ELj1ELj1ELj4ELj16ENS_18Kernel_traits_baseILj2048EfffffjLj128EEEEELb1ELb1ELb0ELb1EEEvNS_9BwdParamsE,(.L_x_6997 - _ZN10layer_norm13ln_bwd_kernelINS_13Kernel_traitsIfffffjLj2048ELj1ELj1ELj4ELj16ENS_18Kernel_traits_baseILj2048EfffffjLj128EEEEELb1ELb1ELb0ELb1EEEvNS_9BwdParamsE)
        .other          _ZN10layer_norm13ln_bwd_kernelINS_13Kernel_traitsIfffffjLj2048ELj1ELj1ELj4ELj16ENS_18Kernel_traits_baseILj2048EfffffjLj128EEEEELb1ELb1ELb0ELb1EEEvNS_9BwdParamsE,@"STO_CUDA_ENTRY STV_DEFAULT"
_ZN10layer_norm13ln_bwd_kernelINS_13Kernel_traitsIfffffjLj2048ELj1ELj1ELj4ELj16ENS_18Kernel_traits_baseILj2048EfffffjLj128EEEEELb1ELb1ELb0ELb1EEEvNS_9BwdParamsE:
.text._ZN10layer_norm13ln_bwd_kernelINS_13Kernel_traitsIfffffjLj2048ELj1ELj1ELj4ELj16ENS_18Kernel_traits_baseILj2048EfffffjLj128EEEEELb1ELb1ELb0ELb1EEEvNS_9BwdParamsE:
        /* <DEDUP_REMOVED lines=35> */
.L_x_6653:
        /* <DEDUP_REMOVED lines=41> */
.L_x_6658:
[----:B------:R-:W-:Y:S01]  /*04c0*/  IMAD R72, R137, c[0x0][0x168], RZ ;  /* 0x00005a0089487a24 */ /* 0x000fe200078e02ff */
[----:B------:R-:W-:-:S04]  /*04d0*/  MOV R142, 0x4 ;  /* 0x00000004008e7802 */ /* 0x000fc80000000f00 */
[----:B------:R-:W-:Y:S01]  /*04e0*/  SHF.R.S32.HI R73, RZ, 0x1f, R72 ;  /* 0x0000001fff497819 */ /* 0x000fe20000011448 */
[----:B------:R-:W-:-:S03]  /*04f0*/  IMAD.WIDE R158, R137, R142, c[0x0][0x1a0] ;  /* 0x00006800899e7625 */ /* 0x000fc600078e028e */
[----:B------:R-:W-:Y:S02]  /*0500*/  LEA.HI R73, R73, R72, RZ, 0x2 ;  /* 0x0000004849497211 */ /* 0x000fe400078f10ff */
[----:B------:R-:W-:Y:S01]  /*0510*/  MOV R102, 0x10 ;  /* 0x0000001000667802 */ /* 0x000fe20000000f00 */
[----:B------:R-:W2:Y:S01]  /*0520*/  LDG.E R158, [R158.64] ;  /* 0x000000049e9e7981 */ /* 0x000ea2000c1e1900 */
[----:B------:R-:W-:-:S04]  /*0530*/  LEA.HI.SX32 R151, R73, R120, 0x1e ;  /* 0x0000007849977211 */ /* 0x000fc800078ff2ff */
[C---:B------:R-:W-:Y:S02]  /*0540*/  SHF.L.U32 R153, R151.reuse, 0x4, RZ ;  /* 0x0000000497997819 */ /* 0x040fe400000006ff */
[----:B------:R-:W-:Y:S02]  /*0550*/  IADD3 R148, R151, 0x80, RZ ;  /* 0x0000008097947810 */ /* 0x000fe40007ffe0ff */
[----:B------:R-:W-:Y:S02]  /*0560*/  SHF.R.U32.HI R152, RZ, 0x1c, R151 ;  /* 0x0000001cff987819 */ /* 0x000fe40000011697 */
[----:B------:R-:W-:Y:S02]  /*0570*/  IADD3 R72, P0, R153, c[0x0][0x188], RZ ;  /* 0x0000620099487a10 */ /* 0x000fe40007f1e0ff */
[----:B------:R-:W-:Y:S02]  /*0580*/  SHF.L.U32 R150, R148, 0x4, RZ ;  /* 0x0000000494967819 */ /* 0x000fe400000006ff */
[----:B------:R-:W-:-:S02]  /*0590*/  IADD3 R139, R151, 0x180, RZ ;  /* 0x00000180978b7810 */ /* 0x000fc40007ffe0ff */
[----:B------:R-:W-:Y:S02]  /*05a0*/  IADD3.X R73, R152, c[0x0][0x18c], RZ, P0, !PT ;  /* 0x0000630098497a10 */ /* 0x000fe400007fe4ff */
[----:B------:R-:W-:Y:S02]  /*05b0*/  SHF.R.U32.HI R149, RZ, 0x1c, R148 ;  /* 0x0000001cff957819 */ /* 0x000fe40000011694 */
[----:B------:R-:W-:Y:S02]  /*05c0*/  IADD3 R76, P0, R150, c[0x0][0x188], RZ ;  /* 0x00006200964c7a10 */ /* 0x000fe40007f1e0ff */
[----:B------:R-:W-:Y:S01]  /*05d0*/  SHF.L.U32 R141, R139, 0x4, RZ ;  /* 0x000000048b8d7819 */ /* 0x000fe200000006ff */
[----:B------:R-:W-:Y:S01]  /*05e0*/  IMAD.WIDE R142, R137, R142, c[0x0][0x1a8] ;  /* 0x00006a00898e7625 */ /* 0x000fe200078e028e */
[----:B------:R-:W-:Y:S01]  /*05f0*/  IADD3.X R77, R149, c[0x0][0x18c], RZ, P0, !PT ;  /* 0x00006300954d7a10 */ /* 0x000fe200007fe4ff */
[----:B------:R-:W3:Y:S01]  /*0600*/  LDG.E.128 R72, [R72.64] ;  /* 0x0000000448487981 */ /* 0x000ee2000c1e1d00 */
[----:B------:R-:W-:-:S02]  /*0610*/  SHF.R.U32.HI R140, RZ, 0x1c, R139 ;  /* 0x0000001cff8c7819 */ /* 0x000fc4000001168b */
[----:B------:R-:W-:Y:S01]  /*0620*/  IADD3 R84, P0, R141, c[0x0][0x188], RZ ;  /* 0x000062008d547a10 */ /* 0x000fe20007f1e0ff */
[C---:B------:R-:W-:Y:S01]  /*0630*/  IMAD.WIDE.U32 R88, R151.reuse, R102, c[0x0][0x208] ;  /* 0x0000820097587625 */ /* 0x040fe200078e0066 */
[----:B------:R-:W-:Y:S01]  /*0640*/  IADD3 R145, R151, 0x100, RZ ;  /* 0x0000010097917810 */ /* 0x000fe20007ffe0ff */
[----:B------:R0:W4:Y:S01]  /*0650*/  LDG.E R142, [R142.64] ;  /* 0x000000048e8e7981 */ /* 0x000122000c1e1900 */
[----:B------:R-:W-:Y:S02]  /*0660*/  IADD3.X R85, R140, c[0x0][0x18c], RZ, P0, !PT ;  /* 0x000063008c557a10 */ /* 0x000fe400007fe4ff */
[----:B------:R-:W-:Y:S01]  /*0670*/  ISETP.NE.U32.AND P0, PT, RZ, c[0x0][0x1c0], PT ;  /* 0x00007000ff007a0c */ /* 0x000fe20003f05070 */
[----:B------:R-:W4:Y:S01]  /*0680*/  LDG.E.128 R88, [R88.64] ;  /* 0x0000000458587981 */ /* 0x000f22000c1e1d00 */
[----:B------:R-:W-:Y:S02]  /*0690*/  SHF.L.U32 R147, R145, 0x4, RZ ;  /* 0x0000000491937819 */ /* 0x000fe400000006ff */
[----:B------:R-:W-:Y:S01]  /*06a0*/  ISETP.NE.AND.EX P0, PT, RZ, c[0x0][0x1c4], PT, P0 ;  /* 0x00007100ff007a0c */ /* 0x000fe20003f05300 */
[----:B------:R-:W4:Y:S01]  /*06b0*/  LDG.E.128 R76, [R76.64] ;  /* 0x000000044c4c7981 */ /* 0x000f22000c1e1d00 */
[----:B------:R-:W-:-:S02]  /*06c0*/  SHF.R.U32.HI R146, RZ, 0x1c, R145 ;  /* 0x0000001cff927819 */ /* 0x000fc40000011691 */
[----:B------:R-:W-:Y:S01]  /*06d0*/  IADD3 R80, P1, R147, c[0x0][0x188], RZ ;  /* 0x0000620093507a10 */ /* 0x000fe20007f3e0ff */
[----:B------:R-:W-:Y:S01]  /*06e0*/  IMAD.WIDE.U32 R92, R148, R102, c[0x0][0x208] ;  /* 0x00008200945c7625 */ /* 0x000fe200078e0066 */
[----:B------:R-:W-:Y:S01]  /*06f0*/  SHF.R.S32.HI R96, RZ, 0x1f, R137 ;  /* 0x0000001fff607819 */ /* 0x000fe20000011489 */
[----:B------:R-:W4:Y:S01]  /*0700*/  LDG.E.128 R84, [R84.64] ;  /* 0x0000000454547981 */ /* 0x000f22000c1e1d00 */
[----:B------:R-:W-:Y:S02]  /*0710*/  IADD3.X R81, R146, c[0x0][0x18c], RZ, P1, !PT ;  /* 0x0000630092517a10 */ /* 0x000fe40000ffe4ff */
[----:B------:R-:W-:Y:S01]  /*0720*/  ISETP.NE.U32.AND P1, PT, RZ, c[0x0][0x218], PT ;  /* 0x00008600ff007a0c */ /* 0x000fe20003f25070 */
[----:B------:R-:W4:Y:S03]  /*0730*/  LDG.E.128 R92, [R92.64] ;  /* 0x000000045c5c7981 */ /* 0x000f26000c1e1d00 */
[----:B------:R-:W-:Y:S01]  /*0740*/  ISETP.NE.AND.EX P1, PT, RZ, c[0x0][0x21c], PT, P1 ;  /* 0x00008700ff007a0c */ /* 0x000fe20003f25310 */
[----:B------:R-:W4:Y:S01]  /*0750*/  LDG.E.128 R80, [R80.64] ;  /* 0x0000000450507981 */ /* 0x000f22000c1e1d00 */
[----:B------:R-:W-:-:S02]  /*0760*/  @P0 LEA R98, P2, R137, c[0x0][0x1c0], 0x2 ;  /* 0x0000700089620a11 */ /* 0x000fc400078410ff */
[----:B0-----:R-:W-:Y:S02]  /*0770*/  MOV R143, 0x3f800000 ;  /* 0x3f800000008f7802 */ /* 0x001fe40000000f00 */
[----:B------:R-:W-:-:S05]  /*0780*/  @P0 LEA.HI.X R99, R137, c[0x0][0x1c4], R96, 0x2, P2 ;  /* 0x0000710089630a11 */ /* 0x000fca00010f1460 */
[----:B-----5:R0:W5:Y:S02]  /*0790*/  @P0 LDG.E R143, [R98.64] ;  /* 0x00000004628f0981 */ /* 0x020164000c1e1900 */
[C---:B------:R-:W-:Y:S02]  /*07a0*/  @P1 LEA R96, P2, R151.reuse, c[0x0][0x218], 0x4 ;  /* 0x0000860097601a11 */ /* 0x040fe400078420ff */
[C---:B------:R-:W-:Y:S02]  /*07b0*/  @P1 LEA R100, P0, R148.reuse, c[0x0][0x218], 0x4 ;  /* 0x0000860094641a11 */ /* 0x040fe400078020ff */
[----:B------:R-:W-:Y:S02]  /*07c0*/  @P1 LEA.HI.X R97, R151, c[0x0][0x21c], RZ, 0x4, P2 ;  /* 0x0000870097611a11 */ /* 0x000fe400010f24ff */
[----:B------:R-:W-:Y:S01]  /*07d0*/  @P1 LEA.HI.X R101, R148, c[0x0][0x21c], RZ, 0x4, P0 ;  /* 0x0000870094651a11 */ /* 0x000fe200000f24ff */
[C---:B0-----:R-:W-:Y:S02]  /*07e0*/  IMAD.WIDE.U32 R98, R145.reuse, R102, c[0x0][0x208] ;  /* 0x0000820091627625 */ /* 0x041fe400078e0066 */
[----:B------:R0:W5:Y:S04]  /*07f0*/  @P1 LDG.E.128 R52, [R96.64] ;  /* 0x0000000460341981 */ /* 0x000168000c1e1d00 */
[----:B------:R1:W5:Y:S04]  /*0800*/  @P1 LDG.E.128 R56, [R100.64] ;  /* 0x0000000464381981 */ /* 0x000368000c1e1d00 */
[----:B0-----:R-:W4:Y:S01]  /*0810*/  LDG.E.128 R96, [R98.64] ;  /* 0x0000000462607981 */ /* 0x001f22000c1e1d00 */
[----:B-1----:R-:W-:-:S04]  /*0820*/  @P1 LEA R100, P0, R145, c[0x0][0x218], 0x4 ;  /* 0x0000860091641a11 */ /* 0x002fc800078020ff */
[----:B------:R-:W-:-:S05]  /*0830*/  @P1 LEA.HI.X R101, R145, c[0x0][0x21c], RZ, 0x4, P0 ;  /* 0x0000870091651a11 */ /* 0x000fca00000f24ff */
[----:B------:R0:W5:Y:S02]  /*0840*/  @P1 LDG.E.128 R60, [R100.64] ;  /* 0x00000004643c1981 */ /* 0x000164000c1e1d00 */
[----:B0-----:R-:W-:-:S06]  /*0850*/  IMAD.WIDE.U32 R100, R139, R102, c[0x0][0x208] ;  /* 0x000082008b647625 */ /* 0x001fcc00078e0066 */
[----:B------:R-:W4:Y:S01]  /*0860*/  LDG.E.128 R100, [R100.64] ;  /* 0x0000000464647981 */ /* 0x000f22000c1e1d00 */
[----:B------:R-:W-:-:S04]  /*0870*/  @P1 LEA R154, P0, R139, c[0x0][0x218], 0x4 ;  /* 0x000086008b9a1a11 */ /* 0x000fc800078020ff */
[----:B------:R-:W-:Y:S02]  /*0880*/  @P1 LEA.HI.X R155, R139, c[0x0][0x21c], RZ, 0x4, P0 ;  /* 0x000087008b9b1a11 */ /* 0x000fe400000f24ff */
[----:B------:R-:W-:-:S03]  /*0890*/  LEA R156, P0, R151, c[0x0][0x190], 0x2 ;  /* 0x00006400979c7a11 */ /* 0x000fc600078010ff */
[----:B------:R0:W5:Y:S01]  /*08a0*/  @P1 LDG.E.128 R64, [R154.64] ;  /* 0x000000049a401981 */ /* 0x000162000c1e1d00 */
[----:B------:R-:W-:Y:S01]  /*08b0*/  LEA.HI.X R157, R151, c[0x0][0x194], RZ, 0x2, P0 ;  /* 0x00006500979d7a11 */ /* 0x000fe200000f14ff */
[----:B------:R-:W-:-:S04]  /*08c0*/  ULDC.U8 UR6, c[0x0][0x1f0] ;  /* 0x00007c0000067ab9 */ /* 0x000fc80000000000 */
[----:B------:R1:W5:Y:S01]  /*08d0*/  LDG.E R151, [R156.64] ;  /* 0x000000049c977981 */ /* 0x000362000c1e1900 */
[----:B0-----:R-:W-:-:S04]  /*08e0*/  LEA R154, P1, R148, c[0x0][0x190], 0x2 ;  /* 0x00006400949a7a11 */ /* 0x001fc800078210ff */
[----:B------:R-:W-:Y:S02]  /*08f0*/  LEA.HI.X R155, R148, c[0x0][0x194], RZ, 0x2, P1 ;  /* 0x00006500949b7a11 */ /* 0x000fe400008f14ff */
[----:B-1----:R-:W-:-:S03]  /*0900*/  LEA R156, P0, R145, c[0x0][0x190], 0x2 ;  /* 0x00006400919c7a11 */ /* 0x002fc600078010ff */
[----:B------:R0:W5:Y:S01]  /*0910*/  LDG.E R148, [R154.64] ;  /* 0x000000049a947981 */ /* 0x000162000c1e1900 */
[----:B------:R-:W-:Y:S02]  /*0920*/  LEA.HI.X R157, R145, c[0x0][0x194], RZ, 0x2, P0 ;  /* 0x00006500919d7a11 */ /* 0x000fe400000f14ff */
[----:B------:R-:W-:-:S03]  /*0930*/  ISETP.NE.AND P0, PT, RZ, UR6, PT ;  /* 0x00000006ff007c0c */ /* 0x000fc6000bf05270 */
[----:B------:R4:W5:Y:S01]  /*0940*/  LDG.E R145, [R156.64] ;  /* 0x000000049c917981 */ /* 0x000962000c1e1900 */
[----:B0-----:R-:W-:-:S04]  /*0950*/  LEA R154, P1, R139, c[0x0][0x190], 0x2 ;  /* 0x000064008b9a7a11 */ /* 0x001fc800078210ff */
[----:B------:R-:W-:-:S05]  /*0960*/  LEA.HI.X R155, R139, c[0x0][0x194], RZ, 0x2, P1 ;  /* 0x000065008b9b7a11 */ /* 0x000fca00008f14ff */
[----:B------:R2:W5:Y:S02]  /*0970*/  LDG.E R139, [R154.64] ;  /* 0x000000049a8b7981 */ /* 0x000564000c1e1900 */
[----:B--2---:R-:W-:-:S05]  /*0980*/  FSEL R154, R158, RZ, !P0 ;  /* 0x000000ff9e9a7208 */ /* 0x004fca0004000000 */
[C---:B---3--:R-:W-:Y:S02]  /*0990*/  FADD.FTZ R72, -R154.reuse, R72 ;  /* 0x000000489a487221 */ /* 0x048fe40000010100 */
[----:B------:R-:W-:Y:S02]  /*09a0*/  FADD.FTZ R73, -R154, R73 ;  /* 0x000000499a497221 */ /* 0x000fe40000010100 */
[----:B----4-:R-:W-:Y:S02]  /*09b0*/  FMUL.FTZ R157, R142, R72 ;  /* 0x000000488e9d7220 */ /* 0x010fe40000410000 */
[----:B------:R-:W-:Y:S02]  /*09c0*/  FMUL.FTZ R159, R48, R88 ;  /* 0x00000058309f7220 */ /* 0x000fe40000410000 */
[----:B------:R-:W-:Y:S02]  /*09d0*/  FADD.FTZ R75, -R154, R75 ;  /* 0x0000004b9a4b7221 */ /* 0x000fe40000010100 */
[----:B------:R-:W-:-:S02]  /*09e0*/  FMUL.FTZ R156, R142, R73 ;  /* 0x000000498e9c7220 */ /* 0x000fc40000410000 */
[----:B------:R-:W-:Y:S02]  /*09f0*/  FADD.FTZ R74, -R154, R74 ;  /* 0x0000004a9a4a7221 */ /* 0x000fe40000010100 */
[----:B------:R-:W-:Y:S02]  /*0a00*/  FMUL.FTZ R161, R49, R89 ;  /* 0x0000005931a17220 */ /* 0x000fe40000410000 */
[----:B------:R-:W-:Y:S02]  /*0a10*/  FADD.FTZ R72, RZ, R159 ;  /* 0x0000009fff487221 */ /* 0x000fe40000010000 */
[----:B------:R-:W-:Y:S02]  /*0a20*/  FFMA.FTZ R73, R157, R159, RZ ;  /* 0x0000009f9d497223 */ /* 0x000fe400000100ff */
[C---:B------:R-:W-:Y:S02]  /*0a30*/  FMUL.FTZ R160, R142.reuse, R75 ;  /* 0x0000004b8ea07220 */ /* 0x040fe40000410000 */
        /* <DEDUP_REMOVED lines=8> */
[C---:B------:R-:W-:Y:S02]  /*0ac0*/  FADD.FTZ R128, R90.reuse, R128 ;  /* 0x000000805a807221 */ /* 0x040fe40000010000 */
[----:B------:R-:W-:Y:S02]  /*0ad0*/  FFMA.FTZ R129, R90, R158, R129 ;  /* 0x0000009e5a817223 */ /* 0x000fe40000010081 */
[----:B------:R-:W-:Y:S02]  /*0ae0*/  FADD.FTZ R77, -R154, R77 ;  /* 0x0000004d9a4d7221 */ /* 0x000fe40000010100 */
        /* <DEDUP_REMOVED lines=10> */
[----:B------:R-:W-:Y:S02]  /*0b90*/  FADD.FTZ R87, -R154, R87 ;  /* 0x000000579a577221 */ /* 0x000fe40000010100 */
[----:B------:R-:W-:Y:S02]  /*0ba0*/  FMUL.FTZ R154, R44, R92 ;  /* 0x0000005c2c9a7220 */ /* 0x000fe40000410000 */
[----:B------:R-:W-:Y:S02]  /*0bb0*/  FADD.FTZ R75, R72, R163 ;  /* 0x000000a3484b7221 */ /* 0x000fe40000010000 */
[----:B------:R-:W-:-:S02]  /*0bc0*/  FFMA.FTZ R73, R160, R163, R73 ;  /* 0x000000a3a0497223 */ /* 0x000fc40000010049 */
[C---:B------:R-:W-:Y:S02]  /*0bd0*/  FADD.FTZ R126, R91.reuse, R126 ;  /* 0x0000007e5b7e7221 */ /* 0x040fe40000010000 */
[----:B------:R-:W-:Y:S02]  /*0be0*/  FFMA.FTZ R127, R91, R160, R127 ;  /* 0x000000a05b7f7223 */ /* 0x000fe4000001007f */
[----:B------:R-:W-:Y:S02]  /*0bf0*/  FADD.FTZ R124, R92, R124 ;  /* 0x0000007c5c7c7221 */ /* 0x000fe40000010000 */
[----:B------:R-:W-:Y:S02]  /*0c00*/  FMUL.FTZ R91, R142, R77 ;  /* 0x0000004d8e5b7220 */ /* 0x000fe40000410000 */
        /* <DEDUP_REMOVED lines=10> */
[----:B------:R-:W-:Y:S02]  /*0cb0*/  FMUL.FTZ R94, R46, R94 ;  /* 0x0000005e2e5e7220 */ /* 0x000fe40000410000 */
[----:B------:R-:W-:Y:S02]  /*0cc0*/  FADD.FTZ R73, R72, R155 ;  /* 0x0000009b48497221 */ /* 0x000fe40000010000 */
        /* <DEDUP_REMOVED lines=52> */
[----:B------:R-:W-:Y:S02]  /*1010*/  FMUL.FTZ R103, R39, R103 ;  /* 0x0000006727677220 */ /* 0x000fe40000410000 */
[----:B------:R-:W-:Y:S02]  /*1020*/  FADD.FTZ R76, R73, R102 ;  /* 0x00000066494c7221 */ /* 0x000fe40000010000 */
[----:B------:R-:W-:Y:S01]  /*1030*/  FFMA.FTZ R72, R86, R102, R75 ;  /* 0x0000006656487223 */ /* 0x000fe2000001004b */
[----:B------:R-:W-:Y:S01]  /*1040*/  SEL R74, R136, R138, !P0 ;  /* 0x0000008a884a7207 */ /* 0x000fe20004000000 */
        /* <DEDUP_REMOVED lines=8> */
.L_x_6659:
        /* <DEDUP_REMOVED lines=18> */
.L_x_6660:
[----:B------:R-:W-:Y:S01]  /*11f0*/  LOP3.LUT P0, RZ, R133, 0x1f, RZ, 0xc0, !PT ;  /* 0x0000001f85ff7812 */ /* 0x000fe2000780c0ff */
[----:B--2---:R-:W-:Y:S01]  /*1200*/  FADD.FTZ R72, R88, R76 ;  /* 0x0000004c58487221 */ /* 0x004fe20000010000 */
[----:B------:R-:W-:Y:S01]  /*1210*/  ULDC.U8 UR6, c[0x0][0x1f0] ;  /* 0x00007c0000067ab9 */ /* 0x000fe20000000000 */
[----:B-1----:R-:W-:Y:S01]  /*1220*/  FADD.FTZ R73, R164, R75 ;  /* 0x0000004ba4497221 */ /* 0x002fe20000010000 */
[----:B------:R-:W-:Y:S01]  /*1230*/  ISETP.NE.AND P1, PT, RZ, UR6, PT ;  /* 0x00000006ff007c0c */ /* 0x000fe2000bf25270 */
[----:B------:R-:W-:Y:S08]  /*1240*/  WARPSYNC 0xffffffff ;  /* 0xffffffff00007948 */ /* 0x000ff00003800000 */
[----:B------:R-:W-:-:S05]  /*1250*/  @!P0 IADD3 R89, R135, R74, RZ ;  /* 0x0000004a87598210 */ /* 0x000fca0007ffe0ff */
[----:B------:R-:W-:Y:S04]  /*1260*/  @!P0 STS.64 [R89.X8+0x2000], R72 ;  /* 0x0020004859008388 */ /* 0x000fe80000008a00 */
[----:B------:R-:W-:Y:S06]  /*1270*/  BAR.SYNC.DEFER_BLOCKING 0x0 ;  /* 0x0000000000007b1d */ /* 0x000fec0000010000 */
[----:B0-----:R-:W0:Y:S02]  /*1280*/  LDS.128 R76, [R74.X8+0x2000] ;  /* 0x002000004a4c7984 */ /* 0x001e240000008c00 */
[----:B0-----:R-:W-:Y:S01]  /*1290*/  FADD.FTZ R75, RZ, R76 ;  /* 0x0000004cff4b7221 */ /* 0x001fe20000010000 */
[----:B------:R-:W-:Y:S01]  /*12a0*/  IADD3 R76, P0, R153, c[0x0][0x170], RZ ;  /* 0x00005c00994c7a10 */ /* 0x000fe20007f1e0ff */
[----:B------:R-:W-:-:S02]  /*12b0*/  FADD.FTZ R88, RZ, R77 ;  /* 0x0000004dff587221 */ /* 0x000fc40000010000 */
[----:B------:R-:W-:Y:S01]  /*12c0*/  FADD.FTZ R165, R78, R75 ;  /* 0x0000004b4ea57221 */ /* 0x000fe20000010000 */
[----:B------:R-:W-:Y:S01]  /*12d0*/  IADD3.X R77, R152, c[0x0][0x174], RZ, P0, !PT ;  /* 0x00005d00984d7a10 */ /* 0x000fe200007fe4ff */
[----:B------:R-:W-:Y:S01]  /*12e0*/  FADD.FTZ R88, R79, R88 ;  /* 0x000000584f587221 */ /* 0x000fe20000010000 */
[----:B------:R-:W0:Y:S04]  /*12f0*/  LDS.128 R72, [R74.X8+0x2010] ;  /* 0x002010004a487984 */ /* 0x000e280000008c00 */
[----:B------:R-:W2:Y:S01]  /*1300*/  LDG.E.128 R76, [R76.64] ;  /* 0x000000044c4c7981 */ /* 0x000ea2000c1e1d00 */
[----:B------:R-:W-:-:S04]  /*1310*/  ISETP.NE.U32.AND P0, PT, RZ, c[0x0][0x218], PT ;  /* 0x00008600ff007a0c */ /* 0x000fc80003f05070 */
[----:B------:R-:W-:Y:S02]  /*1320*/  ISETP.NE.AND.EX P0, PT, RZ, c[0x0][0x21c], PT, P0 ;  /* 0x00008700ff007a0c */ /* 0x000fe40003f05300 */
[----:B------:R-:W-:Y:S01]  /*1330*/  ISETP.NE.U32.AND P2, PT, RZ, c[0x0][0x258], PT ;  /* 0x00009600ff007a0c */ /* 0x000fe20003f45070 */
[----:B0-----:R-:W-:Y:S02]  /*1340*/  FADD.FTZ R165, R165, R72 ;  /* 0x00000048a5a57221 */ /* 0x001fe40000010000 */
        /* <DEDUP_REMOVED lines=19> */
[----:B------:R-:W-:Y:S01]  /*1480*/  FMUL.FTZ R161, R142, R163 ;  /* 0x000000a38ea17220 */ /* 0x000fe20000410000 */
[----:B------:R-:W-:Y:S01]  /*1490*/  ISETP.NE.AND.EX P2, PT, RZ, c[0x0][0x25c], PT, P2 ;  /* 0x00009700ff007a0c */ /* 0x000fe20003f45320 */
[----:B-----5:R-:W-:Y:S01]  /*14a0*/  @P0 FADD.FTZ R159, R52, R159 ;  /* 0x0000009f349f0221 */ /* 0x020fe20000010000 */
[----:B------:R-:W-:Y:S01]  /*14b0*/  @P1 IADD3 R156, P3, R153, c[0x0][0x258], RZ ;  /* 0x00009600999c1a10 */ /* 0x000fe20007f7e0ff */
[----:B------:R-:W-:-:S02]  /*14c0*/  @P0 FADD.FTZ R160, R53, R160 ;  /* 0x000000a035a00221 */ /* 0x000fc40000010000 */
[----:B------:R-:W-:Y:S02]  /*14d0*/  @P0 FADD.FTZ R158, R54, R158 ;  /* 0x0000009e369e0221 */ /* 0x000fe40000010000 */
[----:B------:R-:W-:Y:S01]  /*14e0*/  @P0 FADD.FTZ R161, R55, R161 ;  /* 0x000000a137a10221 */ /* 0x000fe20000010000 */
[----:B------:R-:W-:Y:S02]  /*14f0*/  @P1 IADD3.X R157, R152, c[0x0][0x25c], RZ, P3, !PT ;  /* 0x00009700989d1a10 */ /* 0x000fe40001ffe4ff */
[----:B------:R-:W-:Y:S02]  /*1500*/  SEL R72, R159, R68, P2 ;  /* 0x000000449f487207 */ /* 0x000fe40001000000 */
[----:B------:R-:W-:Y:S02]  /*1510*/  SEL R73, R160, R69, P2 ;  /* 0x00000045a0497207 */ /* 0x000fe40001000000 */
[----:B------:R-:W-:Y:S02]  /*1520*/  SEL R74, R158, R70, P2 ;  /* 0x000000469e4a7207 */ /* 0x000fe40001000000 */
[----:B------:R-:W-:Y:S01]  /*1530*/  SEL R75, R161, R71, P2 ;  /* 0x00000047a14b7207 */ /* 0x000fe20001000000 */
[----:B------:R-:W-:-:S04]  /*1540*/  FMUL.FTZ R159, R159, R143 ;  /* 0x0000008f9f9f7220 */ /* 0x000fc80000410000 */
[----:B------:R0:W-:Y:S01]  /*1550*/  @P1 STG.E.128 [R156.64], R72 ;  /* 0x000000489c001986 */ /* 0x0001e2000c101d04 */
[-C--:B------:R-:W-:Y:S01]  /*1560*/  FMUL.FTZ R160, R160, R143.reuse ;  /* 0x0000008fa0a07220 */ /* 0x080fe20000410000 */
[----:B------:R-:W-:Y:S01]  /*1570*/  IADD3 R162, P6, R150, c[0x0][0x170], RZ ;  /* 0x00005c0096a27a10 */ /* 0x000fe20007fde0ff */
[-C--:B------:R-:W-:Y:S02]  /*1580*/  FMUL.FTZ R158, R158, R143.reuse ;  /* 0x0000008f9e9e7220 */ /* 0x080fe40000410000 */
[----:B------:R-:W-:Y:S01]  /*1590*/  FMUL.FTZ R161, R161, R143 ;  /* 0x0000008fa1a17220 */ /* 0x000fe20000410000 */
[----:B------:R-:W-:Y:S02]  /*15a0*/  IADD3.X R163, R149, c[0x0][0x174], RZ, P6, !PT ;  /* 0x00005d0095a37a10 */ /* 0x000fe400037fe4ff */
[----:B------:R-:W-:Y:S02]  /*15b0*/  LOP3.LUT P5, RZ, R151, 0xff, RZ, 0xc0, !PT ;  /* 0x000000ff97ff7812 */ /* 0x000fe400078ac0ff */
[----:B0-----:R-:W-:Y:S01]  /*15c0*/  IADD3 R156, P4, R153, c[0x0][0x248], RZ ;  /* 0x00009200999c7a10 */ /* 0x001fe20007f9e0ff */
[----:B------:R-:W-:-:S03]  /*15d0*/  FMUL.FTZ R73, R159, c[0x0][0x1e8] ;  /* 0x00007a009f497a20 */ /* 0x000fc60000410000 */
[----:B------:R-:W-:Y:S02]  /*15e0*/  IADD3.X R157, R152, c[0x0][0x24c], RZ, P4, !PT ;  /* 0x00009300989d7a10 */ /* 0x000fe400027fe4ff */
[----:B------:R-:W-:Y:S01]  /*15f0*/  @P1 IADD3 R152, P4, R150, c[0x0][0x258], RZ ;  /* 0x0000960096981a10 */ /* 0x000fe20007f9e0ff */
[----:B------:R-:W-:Y:S01]  /*1600*/  FMUL.FTZ R74, R160, c[0x0][0x1e8] ;  /* 0x00007a00a04a7a20 */ /* 0x000fe20000410000 */
[----:B------:R-:W-:Y:S01]  /*1610*/  LOP3.LUT P3, RZ, R151, 0xff00, RZ, 0xc0, !PT ;  /* 0x0000ff0097ff7812 */ /* 0x000fe2000786c0ff */
[----:B------:R-:W-:Y:S01]  /*1620*/  FMUL.FTZ R75, R158, c[0x0][0x1e8] ;  /* 0x00007a009e4b7a20 */ /* 0x000fe20000410000 */
[----:B------:R-:W-:Y:S01]  /*1630*/  @P1 IADD3.X R153, R149, c[0x0][0x25c], RZ, P4, !PT ;  /* 0x0000970095991a10 */ /* 0x000fe200027fe4ff */
[----:B------:R-:W-:Y:S01]  /*1640*/  FMUL.FTZ R164, R161, c[0x0][0x1e8] ;  /* 0x00007a00a1a47a20 */ /* 0x000fe20000410000 */
[C---:B------:R-:W-:Y:S01]  /*1650*/  LOP3.LUT P6, RZ, R151.reuse, 0xff0000, RZ, 0xc0, !PT ;  /* 0x00ff000097ff7812 */ /* 0x040fe200078cc0ff */
[----:B------:R-:W-:Y:S01]  /*1660*/  FMUL.FTZ R72, R32, R73 ;  /* 0x0000004920487220 */ /* 0x000fe20000410000 */
[----:B------:R-:W-:-:S04]  /*1670*/  LOP3.LUT P4, RZ, R151, 0xff000000, RZ, 0xc0, !PT ;  /* 0xff00000097ff7812 */ /* 0x000fc8000788c0ff */
[----:B------:R-:W-:Y:S01]  /*1680*/  SEL R72, R72, RZ, P5 ;  /* 0x000000ff48487207 */ /* 0x000fe20002800000 */
[----:B--2---:R-:W-:Y:S02]  /*1690*/  FMUL.FTZ R151, R73, R76 ;  /* 0x0000004c49977220 */ /* 0x004fe40000410000 */
[-C--:B------:R-:W-:Y:S02]  /*16a0*/  FMUL.FTZ R158, R77, R74.reuse ;  /* 0x0000004a4d9e7220 */ /* 0x080fe40000410000 */
[----:B------:R-:W-:Y:S02]  /*16b0*/  FMUL.FTZ R73, R33, R74 ;  /* 0x0000004a21497220 */ /* 0x000fe40000410000 */
[-C--:B------:R-:W-:Y:S02]  /*16c0*/  FMUL.FTZ R159, R78, R75.reuse ;  /* 0x0000004b4e9f7220 */ /* 0x080fe40000410000 */
[----:B------:R-:W-:Y:S02]  /*16d0*/  FMUL.FTZ R74, R34, R75 ;  /* 0x0000004b224a7220 */ /* 0x000fe40000410000 */
[----:B------:R-:W-:Y:S01]  /*16e0*/  FMUL.FTZ R75, R35, R164 ;  /* 0x000000a4234b7220 */ /* 0x000fe20000410000 */
[----:B------:R-:W-:-:S02]  /*16f0*/  SEL R73, R73, RZ, P3 ;  /* 0x000000ff49497207 */ /* 0x000fc40001800000 */
[----:B------:R-:W-:Y:S02]  /*1700*/  SEL R74, R74, RZ, P6 ;  /* 0x000000ff4a4a7207 */ /* 0x000fe40003000000 */
[----:B------:R-:W-:-:S05]  /*1710*/  SEL R75, R75, RZ, P4 ;  /* 0x000000ff4b4b7207 */ /* 0x000fca0002000000 */
[----:B------:R0:W-:Y:S04]  /*1720*/  STG.E.128 [R156.64], R72 ;  /* 0x000000489c007986 */ /* 0x0001e8000c101d04 */
[----:B0-----:R-:W2:Y:S01]  /*1730*/  LDG.E.128 R72, [R162.64] ;  /* 0x00000004a2487981 */ /* 0x001ea2000c1e1d00 */
[-C--:B------:R-:W-:Y:S02]  /*1740*/  FFMA.FTZ R76, R91, R89.reuse, R88 ;  /* 0x000000595b4c7223 */ /* 0x080fe40000010058 */
[----:B------:R-:W-:Y:S02]  /*1750*/  FMUL.FTZ R160, R79, R164 ;  /* 0x000000a44fa07220 */ /* 0x000fe40000410000 */
[----:B------:R-:W-:Y:S02]  /*1760*/  FADD.FTZ R155, R155, -R76 ;  /* 0x8000004c9b9b7221 */ /* 0x000fe40000010000 */
[----:B------:R-:W-:-:S02]  /*1770*/  FFMA.FTZ R77, R90, R89, R88 ;  /* 0x000000595a4d7223 */ /* 0x000fc40000010058 */
[-CC-:B------:R-:W-:Y:S02]  /*1780*/  FFMA.FTZ R79, R92, R89.reuse, R88.reuse ;  /* 0x000000595c4f7223 */ /* 0x180fe40000010058 */
[----:B------:R-:W-:Y:S02]  /*1790*/  FFMA.FTZ R76, R93, R89, R88 ;  /* 0x000000595d4c7223 */ /* 0x000fe40000010058 */
[----:B------:R-:W-:Y:S02]  /*17a0*/  FADD.FTZ R77, R154, -R77 ;  /* 0x8000004d9a4d7221 */ /* 0x000fe40000010000 */
[----:B------:R-:W-:Y:S02]  /*17b0*/  FADD.FTZ R79, R94, -R79 ;  /* 0x8000004f5e4f7221 */ /* 0x000fe40000010000 */
[----:B------:R-:W-:Y:S02]  /*17c0*/  FADD.FTZ R95, R95, -R76 ;  /* 0x8000004c5f5f7221 */ /* 0x000fe40000010000 */
[----:B------:R-:W-:-:S02]  /*17d0*/  FMUL.FTZ R156, R142, R155 ;  /* 0x0000009b8e9c7220 */ /* 0x000fc40000410000 */
[C---:B------:R-:W-:Y:S02]  /*17e0*/  FMUL.FTZ R161, R142.reuse, R77 ;  /* 0x0000004d8ea17220 */ /* 0x040fe40000410000 */
[C---:B------:R-:W-:Y:S02]  /*17f0*/  FMUL.FTZ R155, R142.reuse, R79 ;  /* 0x0000004f8e9b7220 */ /* 0x040fe40000410000 */
[----:B------:R-:W-:Y:S01]  /*1800*/  FMUL.FTZ R154, R142, R95 ;  /* 0x0000005f8e9a7220 */ /* 0x000fe20000410000 */
[----:B------:R-:W-:Y:S01]  /*1810*/  FSEL R151, R151, RZ, P5 ;  /* 0x000000ff97977208 */ /* 0x000fe20002800000 */
[----:B------:R-:W-:Y:S01]  /*1820*/  @P0 FADD.FTZ R161, R56, R161 ;  /* 0x000000a138a10221 */ /* 0x000fe20000010000 */
[----:B------:R-:W-:Y:S01]  /*1830*/  IADD3 R92, P5, R150, c[0x0][0x248], RZ ;  /* 0x00009200965c7a10 */ /* 0x000fe20007fbe0ff */
[----:B------:R-:W-:Y:S02]  /*1840*/  @P0 FADD.FTZ R156, R57, R156 ;  /* 0x0000009c399c0221 */ /* 0x000fe40000010000 */
[----:B------:R-:W-:-:S02]  /*1850*/  @P0 FADD.FTZ R155, R58, R155 ;  /* 0x0000009b3a9b0221 */ /* 0x000fc40000010000 */
[----:B------:R-:W-:Y:S01]  /*1860*/  @P0 FADD.FTZ R154, R59, R154 ;  /* 0x0000009a3b9a0221 */ /* 0x000fe20000010000 */
[----:B------:R-:W-:Y:S02]  /*1870*/  FSEL R159, R159, RZ, P6 ;  /* 0x000000ff9f9f7208 */ /* 0x000fe40003000000 */
[----:B------:R-:W-:Y:S02]  /*1880*/  IADD3.X R93, R149, c[0x0][0x24c], RZ, P5, !PT ;  /* 0x00009300955d7a10 */ /* 0x000fe40002ffe4ff */
[----:B------:R-:W-:Y:S02]  /*1890*/  SEL R76, R161, R68, P2 ;  /* 0x00000044a14c7207 */ /* 0x000fe40001000000 */
[----:B------:R-:W-:Y:S02]  /*18a0*/  SEL R77, R156, R69, P2 ;  /* 0x000000459c4d7207 */ /* 0x000fe40001000000 */
[----:B------:R-:W-:Y:S02]  /*18b0*/  SEL R78, R155, R70, P2 ;  /* 0x000000469b4e7207 */ /* 0x000fe40001000000 */
[----:B------:R-:W-:-:S02]  /*18c0*/  SEL R79, R154, R71, P2 ;  /* 0x000000479a4f7207 */ /* 0x000fc40001000000 */
[C---:B------:R-:W-:Y:S02]  /*18d0*/  IADD3 R94, P6, R147.reuse, c[0x0][0x170], RZ ;  /* 0x00005c00935e7a10 */ /* 0x040fe40007fde0ff */
[----:B------:R-:W-:Y:S01]  /*18e0*/  @P1 IADD3 R90, P5, R147, c[0x0][0x258], RZ ;  /* 0x00009600935a1a10 */ /* 0x000fe20007fbe0ff */
[----:B------:R0:W-:Y:S01]  /*18f0*/  @P1 STG.E.128 [R152.64], R76 ;  /* 0x0000004c98001986 */ /* 0x0001e2000c101d04 */
[----:B------:R-:W-:Y:S02]  /*1900*/  FSEL R158, R158, RZ, P3 ;  /* 0x000000ff9e9e7208 */ /* 0x000fe40001800000 */
[----:B------:R-:W-:Y:S02]  /*1910*/  FSEL R160, R160, RZ, P4 ;  /* 0x000000ffa0a07208 */ /* 0x000fe40002000000 */
[C---:B------:R-:W-:Y:S02]  /*1920*/  IADD3.X R95, R146.reuse, c[0x0][0x174], RZ, P6, !PT ;  /* 0x00005d00925f7a10 */ /* 0x040fe400037fe4ff */
[----:B------:R-:W-:Y:S01]  /*1930*/  @P1 IADD3.X R91, R146, c[0x0][0x25c], RZ, P5, !PT ;  /* 0x00009700925b1a10 */ /* 0x000fe20002ffe4ff */
[-C--:B------:R-:W-:Y:S01]  /*1940*/  FMUL.FTZ R150, R156, R143.reuse ;  /* 0x0000008f9c967220 */ /* 0x080fe20000410000 */
[C---:B------:R-:W-:Y:S01]  /*1950*/  LOP3.LUT P3, RZ, R148.reuse, 0xff, RZ, 0xc0, !PT ;  /* 0x000000ff94ff7812 */ /* 0x040fe2000786c0ff */
[----:B------:R-:W-:Y:S01]  /*1960*/  FMUL.FTZ R149, R155, R143 ;  /* 0x0000008f9b957220 */ /* 0x000fe20000410000 */
[----:B------:R-:W-:-:S02]  /*1970*/  LOP3.LUT P4, RZ, R148, 0xff00, RZ, 0xc0, !PT ;  /* 0x0000ff0094ff7812 */ /* 0x000fc4000788c0ff */
[C---:B------:R-:W-:Y:S02]  /*1980*/  LOP3.LUT P6, RZ, R148.reuse, 0xff0000, RZ, 0xc0, !PT ;  /* 0x00ff000094ff7812 */ /* 0x040fe400078cc0ff */
[----:B------:R-:W-:Y:S01]  /*1990*/  LOP3.LUT P5, RZ, R148, 0xff000000, RZ, 0xc0, !PT ;  /* 0xff00000094ff7812 */ /* 0x000fe200078ac0ff */
[-C--:B------:R-:W-:Y:S02]  /*19a0*/  FMUL.FTZ R148, R154, R143.reuse ;  /* 0x0000008f9a947220 */ /* 0x080fe40000410000 */
[----:B0-----:R-:W-:Y:S02]  /*19b0*/  FMUL.FTZ R153, R161, R143 ;  /* 0x0000008fa1997220 */ /* 0x001fe40000410000 */
[----:B------:R-:W-:Y:S02]  /*19c0*/  FMUL.FTZ R150, R150, c[0x0][0x1e8] ;  /* 0x00007a0096967a20 */ /* 0x000fe40000410000 */
[----:B------:R-:W-:Y:S02]  /*19d0*/  FMUL.FTZ R153, R153, c[0x0][0x1e8] ;  /* 0x00007a0099997a20 */ /* 0x000fe40000410000 */
[----:B------:R-:W-:-:S02]  /*19e0*/  FMUL.FTZ R149, R149, c[0x0][0x1e8] ;  /* 0x00007a0095957a20 */ /* 0x000fc40000410000 */
[----:B------:R-:W-:Y:S02]  /*19f0*/  FMUL.FTZ R148, R148, c[0x0][0x1e8] ;  /* 0x00007a0094947a20 */ /* 0x000fe40000410000 */
[----:B------:R-:W-:Y:S02]  /*1a00*/  FMUL.FTZ R76, R28, R153 ;  /* 0x000000991c4c7220 */ /* 0x000fe40000410000 */
[----:B------:R-:W-:Y:S02]  /*1a10*/  FMUL.FTZ R77, R29, R150 ;  /* 0x000000961d4d7220 */ /* 0x000fe40000410000 */
[----:B------:R-:W-:Y:S02]  /*1a20*/  FMUL.FTZ R78, R30, R149 ;  /* 0x000000951e4e7220 */ /* 0x000fe40000410000 */
[----:B------:R-:W-:Y:S01]  /*1a30*/  FMUL.FTZ R79, R31, R148 ;  /* 0x000000941f4f7220 */ /* 0x000fe20000410000 */
[----:B------:R-:W-:Y:S02]  /*1a40*/  SEL R76, R76, RZ, P3 ;  /* 0x000000ff4c4c7207 */ /* 0x000fe40001800000 */
[----:B------:R-:W-:-:S02]  /*1a50*/  SEL R77, R77, RZ, P4 ;  /* 0x000000ff4d4d7207 */ /* 0x000fc40002000000 */
[----:B------:R-:W-:Y:S02]  /*1a60*/  SEL R78, R78, RZ, P6 ;  /* 0x000000ff4e4e7207 */ /* 0x000fe40003000000 */
[----:B------:R-:W-:-:S05]  /*1a70*/  SEL R79, R79, RZ, P5 ;  /* 0x000000ff4f4f7207 */ /* 0x000fca0002800000 */
[----:B------:R0:W-:Y:S01]  /*1a80*/  STG.E.128 [R92.64], R76 ;  /* 0x0000004c5c007986 */ /* 0x0001e2000c101d04 */
[-CC-:B------:R-:W-:Y:S02]  /*1a90*/  FFMA.FTZ R155, R80, R89.reuse, R88.reuse ;  /* 0x00000059509b7223 */ /* 0x180fe40000010058 */
[-CC-:B------:R-:W-:Y:S01]  /*1aa0*/  FFMA.FTZ R80, R81, R89.reuse, R88.reuse ;  /* 0x0000005951507223 */ /* 0x180fe20000010058 */
[----:B0-----:R0:W3:Y:S01]  /*1ab0*/  LDG.E.128 R76, [R94.64] ;  /* 0x000000045e4c7981 */ /* 0x0010e2000c1e1d00 */
        /* <DEDUP_REMOVED lines=14> */
[----:B------:R-:W-:Y:S02]  /*1ba0*/  SEL R80, R155, R68, P2 ;  /* 0x000000449b507207 */ /* 0x000fe40001000000 */
[----:B------:R-:W-:Y:S02]  /*1bb0*/  SEL R81, R96, R69, P2 ;  /* 0x0000004560517207 */ /* 0x000fe40001000000 */
[----:B------:R-:W-:-:S02]  /*1bc0*/  SEL R82, R97, R70, P2 ;  /* 0x0000004661527207 */ /* 0x000fc40001000000 */
[----:B------:R-:W-:Y:S01]  /*1bd0*/  SEL R83, R98, R71, P2 ;  /* 0x0000004762537207 */ /* 0x000fe20001000000 */
[-C--:B------:R-:W-:Y:S02]  /*1be0*/  FMUL.FTZ R155, R155, R143.reuse ;  /* 0x0000008f9b9b7220 */ /* 0x080fe40000410000 */
[-C--:B------:R-:W-:Y:S02]  /*1bf0*/  FMUL.FTZ R96, R96, R143.reuse ;  /* 0x0000008f60607220 */ /* 0x080fe40000410000 */
[-C--:B------:R-:W-:Y:S02]  /*1c00*/  FMUL.FTZ R97, R97, R143.reuse ;  /* 0x0000008f61617220 */ /* 0x080fe40000410000 */
[----:B------:R-:W-:Y:S01]  /*1c10*/  FMUL.FTZ R98, R98, R143 ;  /* 0x0000008f62627220 */ /* 0x000fe20000410000 */
[----:B------:R1:W-:Y:S01]  /*1c20*/  @P1 STG.E.128 [R90.64], R80 ;  /* 0x000000505a001986 */ /* 0x0003e2000c101d04 */
[----:B------:R-:W-:Y:S02]  /*1c30*/  FMUL.FTZ R155, R155, c[0x0][0x1e8] ;  /* 0x00007a009b9b7a20 */ /* 0x000fe40000410000 */
[----:B------:R-:W-:-:S02]  /*1c40*/  FMUL.FTZ R96, R96, c[0x0][0x1e8] ;  /* 0x00007a0060607a20 */ /* 0x000fc40000410000 */
[----:B------:R-:W-:Y:S02]  /*1c50*/  FMUL.FTZ R97, R97, c[0x0][0x1e8] ;  /* 0x00007a0061617a20 */ /* 0x000fe40000410000 */
[----:B------:R-:W-:Y:S02]  /*1c60*/  FMUL.FTZ R98, R98, c[0x0][0x1e8] ;  /* 0x00007a0062627a20 */ /* 0x000fe40000410000 */
[----:B--2---:R-:W-:Y:S02]  /*1c70*/  FMUL.FTZ R73, R73, R150 ;  /* 0x0000009649497220 */ /* 0x004fe40000410000 */
[----:B------:R-:W-:Y:S02]  /*1c80*/  FMUL.FTZ R74, R74, R149 ;  /* 0x000000954a4a7220 */ /* 0x000fe40000410000 */
[----:B------:R-:W-:Y:S01]  /*1c90*/  FMUL.FTZ R72, R153, R72 ;  /* 0x0000004899487220 */ /* 0x000fe20000410000 */
[----:B------:R-:W-:Y:S01]  /*1ca0*/  FSEL R93, R73, RZ, P4 ;  /* 0x000000ff495d7208 */ /* 0x000fe20002000000 */
[----:B------:R-:W-:Y:S01]  /*1cb0*/  FMUL.FTZ R75, R75, R148 ;  /* 0x000000944b4b7220 */ /* 0x000fe20000410000 */
[----:B0-----:R-:W-:-:S02]  /*1cc0*/  FSEL R94, R74, RZ, P6 ;  /* 0x000000ff4a5e7208 */ /* 0x001fc40003000000 */
[----:B-1----:R-:W-:Y:S02]  /*1cd0*/  IADD3 R82, P4, R147, c[0x0][0x248], RZ ;  /* 0x0000920093527a10 */ /* 0x002fe40007f9e0ff */
[----:B------:R-:W-:Y:S01]  /*1ce0*/  IADD3 R80, P6, R141, c[0x0][0x170], RZ ;  /* 0x00005c008d507a10 */ /* 0x000fe20007fde0ff */
[----:B------:R-:W-:Y:S01]  /*1cf0*/  FMUL.FTZ R73, R25, R96 ;  /* 0x0000006019497220 */ /* 0x000fe20000410000 */
[----:B------:R-:W-:Y:S01]  /*1d00*/  FSEL R92, R72, RZ, P3 ;  /* 0x000000ff485c7208 */ /* 0x000fe20001800000 */
[----:B------:R-:W-:Y:S01]  /*1d10*/  FMUL.FTZ R72, R24, R155 ;  /* 0x0000009b18487220 */ /* 0x000fe20000410000 */
[----:B------:R-:W-:Y:S01]  /*1d20*/  FSEL R95, R75, RZ, P5 ;  /* 0x000000ff4b5f7208 */ /* 0x000fe20002800000 */
[----:B------:R-:W-:Y:S01]  /*1d30*/  FMUL.FTZ R74, R26, R97 ;  /* 0x000000611a4a7220 */ /* 0x000fe20000410000 */
[----:B------:R-:W-:Y:S01]  /*1d40*/  IADD3.X R83, R146, c[0x0][0x24c], RZ, P4, !PT ;  /* 0x0000930092537a10 */ /* 0x000fe200027fe4ff */
[----:B------:R-:W-:Y:S01]  /*1d50*/  FMUL.FTZ R75, R27, R98 ;  /* 0x000000621b4b7220 */ /* 0x000fe20000410000 */
[----:B------:R-:W-:-:S02]  /*1d60*/  IADD3.X R81, R140, c[0x0][0x174], RZ, P6, !PT ;  /* 0x00005d008c517a10 */ /* 0x000fc400037fe4ff */
[C---:B------:R-:W-:Y:S02]  /*1d70*/  LOP3.LUT P3, RZ, R145.reuse, 0xff, RZ, 0xc0, !PT ;  /* 0x000000ff91ff7812 */ /* 0x040fe4000786c0ff */
[C---:B------:R-:W-:Y:S02]  /*1d80*/  LOP3.LUT P5, RZ, R145.reuse, 0xff00, RZ, 0xc0, !PT ;  /* 0x0000ff0091ff7812 */ /* 0x040fe400078ac0ff */
[C---:B------:R-:W-:Y:S02]  /*1d90*/  LOP3.LUT P4, RZ, R145.reuse, 0xff0000, RZ, 0xc0, !PT ;  /* 0x00ff000091ff7812 */ /* 0x040fe4000788c0ff */
[----:B------:R-:W-:Y:S02]  /*1da0*/  LOP3.LUT P6, RZ, R145, 0xff000000, RZ, 0xc0, !PT ;  /* 0xff00000091ff7812 */ /* 0x000fe400078cc0ff */
[----:B------:R-:W-:Y:S02]  /*1db0*/  SEL R72, R72, RZ, P3 ;  /* 0x000000ff48487207 */ /* 0x000fe40001800000 */
[----:B------:R-:W-:-:S02]  /*1dc0*/  SEL R73, R73, RZ, P5 ;  /* 0x000000ff49497207 */ /* 0x000fc40002800000 */
[----:B------:R-:W-:Y:S02]  /*1dd0*/  SEL R74, R74, RZ, P4 ;  /* 0x000000ff4a4a7207 */ /* 0x000fe40002000000 */
[----:B------:R-:W-:-:S05]  /*1de0*/  SEL R75, R75, RZ, P6 ;  /* 0x000000ff4b4b7207 */ /* 0x000fca0003000000 */
[----:B------:R0:W-:Y:S04]  /*1df0*/  STG.E.128 [R82.64], R72 ;  /* 0x0000004852007986 */ /* 0x0001e8000c101d04 */
[----:B0-----:R0:W2:Y:S01]  /*1e00*/  LDG.E.128 R72, [R80.64] ;  /* 0x0000000450487981 */ /* 0x0010a2000c1e1d00 */
[----:B------:R-:W-:-:S04]  /*1e10*/  FFMA.FTZ R83, R86, R89, R88 ;  /* 0x0000005956537223 */ /* 0x000fc80000010058 */
[----:B------:R-:W-:Y:S02]  /*1e20*/  FADD.FTZ R83, R102, -R83 ;  /* 0x8000005366537221 */ /* 0x000fe40000010000 */
[----:B0-----:R-:W-:Y:S02]  /*1e30*/  FFMA.FTZ R81, R84, R89, R88 ;  /* 0x0000005954517223 */ /* 0x001fe40000010058 */
[----:B------:R-:W-:Y:S02]  /*1e40*/  FMUL.FTZ R83, R142, R83 ;  /* 0x000000538e537220 */ /* 0x000fe40000410000 */
[----:B------:R-:W-:Y:S02]  /*1e50*/  FADD.FTZ R81, R100, -R81 ;  /* 0x8000005164517221 */ /* 0x000fe40000010000 */
[----:B------:R-:W-:Y:S02]  /*1e60*/  @P0 FADD.FTZ R83, R66, R83 ;  /* 0x0000005342530221 */ /* 0x000fe40000010000 */
[----:B------:R-:W-:-:S04]  /*1e70*/  FMUL.FTZ R81, R142, R81 ;  /* 0x000000518e517220 */ /* 0x000fc80000410000 */
[----:B------:R-:W-:Y:S01]  /*1e80*/  @P0 FADD.FTZ R81, R64, R81 ;  /* 0x0000005140510221 */ /* 0x000fe20000010000 */
[C---:B------:R-:W-:Y:S01]  /*1e90*/  SEL R70, R83.reuse, R70, P2 ;  /* 0x0000004653467207 */ /* 0x040fe20001000000 */
[----:B------:R-:W-:-:S03]  /*1ea0*/  FMUL.FTZ R83, R83, R143 ;  /* 0x0000008f53537220 */ /* 0x000fc60000410000 */
[----:B------:R-:W-:Y:S01]  /*1eb0*/  SEL R68, R81, R68, P2 ;  /* 0x0000004451447207 */ /* 0x000fe20001000000 */
[----:B---3--:R-:W-:Y:S02]  /*1ec0*/  FMUL.FTZ R76, R155, R76 ;  /* 0x0000004c9b4c7220 */ /* 0x008fe40000410000 */
[----:B------:R-:W-:-:S03]  /*1ed0*/  FMUL.FTZ R96, R77, R96 ;  /* 0x000000604d607220 */ /* 0x000fc60000410000 */
[----:B------:R-:W-:Y:S01]  /*1ee0*/  FSEL R77, R76, RZ, P3 ;  /* 0x000000ff4c4d7208 */ /* 0x000fe20001800000 */
[--C-:B------:R-:W-:Y:S02]  /*1ef0*/  FFMA.FTZ R76, R85, R89, R88.reuse ;  /* 0x00000059554c7223 */ /* 0x100fe40000010058 */
[----:B------:R-:W-:Y:S02]  /*1f00*/  FMUL.FTZ R78, R78, R97 ;  /* 0x000000614e4e7220 */ /* 0x000fe40000410000 */
[----:B------:R-:W-:Y:S02]  /*1f10*/  FFMA.FTZ R88, R87, R89, R88 ;  /* 0x0000005957587223 */ /* 0x000fe40000010058 */
[----:B------:R-:W-:Y:S01]  /*1f20*/  FADD.FTZ R101, R101, -R76 ;  /* 0x8000004c65657221 */ /* 0x000fe20000010000 */
[----:B------:R-:W-:Y:S01]  /*1f30*/  FSEL R90, R78, RZ, P4 ;  /* 0x000000ff4e5a7208 */ /* 0x000fe20002000000 */
[----:B------:R-:W-:Y:S02]  /*1f40*/  FADD.FTZ R103, R103, -R88 ;  /* 0x8000005867677221 */ /* 0x000fe40000010000 */
[----:B------:R-:W-:-:S02]  /*1f50*/  FMUL.FTZ R78, R142, R101 ;  /* 0x000000658e4e7220 */ /* 0x000fc40000410000 */
[----:B------:R-:W-:Y:S02]  /*1f60*/  FMUL.FTZ R142, R142, R103 ;  /* 0x000000678e8e7220 */ /* 0x000fe40000410000 */
[----:B------:R-:W-:Y:S02]  /*1f70*/  @P0 FADD.FTZ R78, R65, R78 ;  /* 0x0000004e414e0221 */ /* 0x000fe40000010000 */
[----:B------:R-:W-:Y:S02]  /*1f80*/  @P0 FADD.FTZ R142, R67, R142 ;  /* 0x0000008e438e0221 */ /* 0x000fe40000010000 */
[----:B------:R-:W-:Y:S01]  /*1f90*/  FMUL.FTZ R76, R81, R143 ;  /* 0x0000008f514c7220 */ /* 0x000fe20000410000 */
[C---:B------:R-:W-:Y:S01]  /*1fa0*/  SEL R69, R78.reuse, R69, P2 ;  /* 0x000000454e457207 */ /* 0x040fe20001000000 */
[-C--:B------:R-:W-:Y:S02]  /*1fb0*/  FMUL.FTZ R78, R78, R143.reuse ;  /* 0x0000008f4e4e7220 */ /* 0x080fe40000410000 */
[----:B------:R-:W-:-:S02]  /*1fc0*/  FMUL.FTZ R143, R142, R143 ;  /* 0x0000008f8e8f7220 */ /* 0x000fc40000410000 */
[----:B------:R-:W-:Y:S01]  /*1fd0*/  FMUL.FTZ R91, R79, R98 ;  /* 0x000000624f5b7220 */ /* 0x000fe20000410000 */
[----:B------:R-:W-:Y:S01]  /*1fe0*/  FSEL R79, R96, RZ, P5 ;  /* 0x000000ff604f7208 */ /* 0x000fe20002800000 */
[----:B------:R-:W-:Y:S01]  /*1ff0*/  FMUL.FTZ R85, R76, c[0x0][0x1e8] ;  /* 0x00007a004c557a20 */ /* 0x000fe20000410000 */
[----:B------:R-:W-:Y:S01]  /*2000*/  SEL R71, R142, R71, P2 ;  /* 0x000000478e477207 */ /* 0x000fe20001000000 */
[----:B------:R-:W-:Y:S01]  /*2010*/  FMUL.FTZ R84, R78, c[0x0][0x1e8] ;  /* 0x00007a004e547a20 */ /* 0x000fe20000410000 */
[----:B------:R-:W-:Y:S01]  /*2020*/  @P1 IADD3 R80, P2, R141, c[0x0][0x258], RZ ;  /* 0x000096008d501a10 */ /* 0x000fe20007f5e0ff */
[----:B------:R-:W-:Y:S02]  /*2030*/  FMUL.FTZ R87, R83, c[0x0][0x1e8] ;  /* 0x00007a0053577a20 */ /* 0x000fe40000410000 */
[----:B------:R-:W-:Y:S01]  /*2040*/  FMUL.FTZ R86, R143, c[0x0][0x1e8] ;  /* 0x00007a008f567a20 */ /* 0x000fe20000410000 */
[----:B------:R-:W-:Y:S01]  /*2050*/  FSEL R91, R91, RZ, P6 ;  /* 0x000000ff5b5b7208 */ /* 0x000fe20003000000 */
[----:B------:R-:W-:Y:S01]  /*2060*/  FADD.FTZ R0, R77, R0 ;  /* 0x000000004d007221 */ /* 0x000fe20000010000 */
[----:B------:R-:W-:Y:S01]  /*2070*/  @P1 IADD3.X R81, R140, c[0x0][0x25c], RZ, P2, !PT ;  /* 0x000097008c511a10 */ /* 0x000fe200017fe4ff */
[----:B------:R-:W-:Y:S01]  /*2080*/  FADD.FTZ R2, R79, R2 ;  /* 0x000000024f027221 */ /* 0x000fe20000010000 */
        /* <DEDUP_REMOVED lines=8> */
[----:B------:R-:W-:-:S02]  /*2110*/  IADD3 R82, P2, R141, c[0x0][0x248], RZ ;  /* 0x000092008d527a10 */ /* 0x000fc40007f5e0ff */
[----:B------:R-:W-:Y:S02]  /*2120*/  SEL R76, R76, RZ, P3 ;  /* 0x000000ff4c4c7207 */ /* 0x000fe40001800000 */
[----:B------:R-:W-:Y:S02]  /*2130*/  IADD3.X R83, R140, c[0x0][0x24c], RZ, P2, !PT ;  /* 0x000093008c537a10 */ /* 0x000fe400017fe4ff */
[----:B------:R-:W-:Y:S02]  /*2140*/  SEL R77, R77, RZ, P5 ;  /* 0x000000ff4d4d7207 */ /* 0x000fe40002800000 */
[----:B------:R-:W-:Y:S02]  /*2150*/  SEL R78, R78, RZ, P4 ;  /* 0x000000ff4e4e7207 */ /* 0x000fe40002000000 */
[----:B------:R-:W-:Y:S01]  /*2160*/  SEL R79, R79, RZ, P6 ;  /* 0x000000ff4f4f7207 */ /* 0x000fe20003000000 */
[----:B------:R0:W-:Y:S01]  /*2170*/  @P1 STG.E.128 [R80.64], R68 ;  /* 0x0000004450001986 */ /* 0x0001e2000c101d04 */
[----:B------:R-:W-:-:S03]  /*2180*/  IADD3 R137, R137, c[0x0][0x160], RZ ;  /* 0x0000580089897a10 */ /* 0x000fc60007ffe0ff */
[----:B------:R0:W-:Y:S01]  /*2190*/  STG.E.128 [R82.64], R76 ;  /* 0x0000004c52007986 */ /* 0x0001e2000c101d04 */
[----:B------:R-:W-:Y:S02]  /*21a0*/  ISETP.GE.AND P1, PT, R137, c[0x0][0x164], PT ;  /* 0x0000590089007a0c */ /* 0x000fe40003f26270 */
[----:B------:R-:W-:Y:S01]  /*21b0*/  LOP3.LUT P0, RZ, R144, 0xff, RZ, 0xc0, !PT ;  /* 0x000000ff90ff7812 */ /* 0x000fe2000780c0ff */
[----:B------:R-:W-:Y:S02]  /*21c0*/  FADD.FTZ R9, R151, R9 ;  /* 0x0000000997097221 */ /* 0x000fe40000010000 */
[----:B------:R-:W-:Y:S01]  /*21d0*/  FADD.FTZ R10, R158, R10 ;  /* 0x0000000a9e0a7221 */ /* 0x000fe20000010000 */
[----:B------:R-:W-:Y:S01]  /*21e0*/  SEL R144, RZ, 0x1, P0 ;  /* 0x00000001ff907807 */ /* 0x000fe20000000000 */
[----:B------:R-:W-:Y:S02]  /*21f0*/  FADD.FTZ R7, R159, R7 ;  /* 0x000000079f077221 */ /* 0x000fe40000010000 */
[----:B------:R-:W-:-:S02]  /*2200*/  FADD.FTZ R8, R160, R8 ;  /* 0x00000008a0087221 */ /* 0x000fc40000010000 */
[----:B------:R-:W-:Y:S02]  /*2210*/  FADD.FTZ R5, R92, R5 ;  /* 0x000000055c057221 */ /* 0x000fe40000010000 */
[----:B------:R-:W-:Y:S02]  /*2220*/  FADD.FTZ R6, R93, R6 ;  /* 0x000000065d067221 */ /* 0x000fe40000010000 */
[----:B------:R-:W-:Y:S02]  /*2230*/  FADD.FTZ R3, R94, R3 ;  /* 0x000000035e037221 */ /* 0x000fe40000010000 */
[----:B------:R-:W-:Y:S02]  /*2240*/  FADD.FTZ R4, R95, R4 ;  /* 0x000000045f047221 */ /* 0x000fe40000010000 */
[----:B------:R-:W-:Y:S02]  /*2250*/  FADD.FTZ R115, R90, R115 ;  /* 0x000000735a737221 */ /* 0x000fe40000010000 */
[----:B------:R-:W-:-:S02]  /*2260*/  FADD.FTZ R114, R91, R114 ;  /* 0x000000725b727221 */ /* 0x000fc40000010000 */
[----:B--2---:R-:W-:Y:S02]  /*2270*/  FMUL.FTZ R72, R85, R72 ;  /* 0x0000004855487220 */ /* 0x004fe40000410000 */
[----:B------:R-:W-:Y:S02]  /*2280*/  FMUL.FTZ R73, R73, R84 ;  /* 0x0000005449497220 */ /* 0x000fe40000410000 */
[----:B------:R-:W-:Y:S02]  /*2290*/  FMUL.FTZ R74, R74, R87 ;  /* 0x000000574a4a7220 */ /* 0x000fe40000410000 */
[----:B------:R-:W-:Y:S01]  /*22a0*/  FMUL.FTZ R75, R75, R86 ;  /* 0x000000564b4b7220 */ /* 0x000fe20000410000 */
[----:B------:R-:W-:Y:S02]  /*22b0*/  FSEL R72, R72, RZ, P3 ;  /* 0x000000ff48487208 */ /* 0x000fe40001800000 */
[----:B------:R-:W-:Y:S02]  /*22c0*/  FSEL R73, R73, RZ, P5 ;  /* 0x000000ff49497208 */ /* 0x000fe40002800000 */
[----:B------:R-:W-:-:S02]  /*22d0*/  FSEL R74, R74, RZ, P4 ;  /* 0x000000ff4a4a7208 */ /* 0x000fc40002000000 */
[----:B------:R-:W-:Y:S01]  /*22e0*/  FSEL R75, R75, RZ, P6 ;  /* 0x000000ff4b4b7208 */ /* 0x000fe20003000000 */
[----:B------:R-:W-:Y:S02]  /*22f0*/  FADD.FTZ R117, R72, R117 ;  /* 0x0000007548757221 */ /* 0x000fe40000010000 */
[----:B------:R-:W-:Y:S02]  /*2300*/  FADD.FTZ R116, R73, R116 ;  /* 0x0000007449747221 */ /* 0x000fe40000010000 */
[----:B------:R-:W-:Y:S02]  /*2310*/  FADD.FTZ R119, R74, R119 ;  /* 0x000000774a777221 */ /* 0x000fe40000010000 */
[----:B------:R-:W-:Y:S01]  /*2320*/  FADD.FTZ R118, R75, R118 ;  /* 0x000000764b767221 */ /* 0x000fe20000010000 */
[----:B0-----:R-:W-:Y:S01]  /*2330*/  @P1 CALL.REL.NOINC `(.L_x_6657) ;  /* 0x0000001000001944 */ /* 0x001fe20003c00000 */
[----:B------:R-:W-:Y:S05]  /*2340*/  BRA `(.L_x_6658) ;  /* 0xffffe17000007947 */ /* 0x000fea000383ffff */
.L_x_6657:
        /* <DEDUP_REMOVED lines=48> */
.L_x_6654:
        /* <DEDUP_REMOVED lines=22> */
.L_x_6655:
[----:B------:R-:W-:Y:S01]  /*27b0*/  HFMA2.MMA R78, -RZ, RZ, 0, 9.5367431640625e-07 ;  /* 0x00000010ff4e7435 */ /* 0x000fe200000001ff */
[----:B------:R-:W-:-:S02]  /*27c0*/  MOV R79, R76 ;  /* 0x0000004c004f7202 */ /* 0x000fc40000000f00 */
[----:B------:R-:W-:Y:S02]  /*27d0*/  MOV R77, 0x1f ;  /* 0x0000001f004d7802 */ /* 0x000fe40000000f00 */
[----:B------:R-:W-:Y:S02]  /*27e0*/  MOV R73, 0xffffffff ;  /* 0xffffffff00497802 */ /* 0x000fe40000000f00 */
[----:B------:R-:W-:Y:S02]  /*27f0*/  MOV R72, 0x2810 ;  /* 0x0000281000487802 */ /* 0x000fe40000000f00 */
[----:B-----5:R-:W-:Y:S05]  /*2800*/  CALL.REL.NOINC `($__internal_195_$__cuda_sm70_shflsync_down_p) ;  /* 0x0000046000007944 */ /* 0x020fea0003c00000 */
[----:B-1----:R-:W-:Y:S01]  /*2810*/  MOV R88, R77 ;  /* 0x0000004d00587202 */ /* 0x002fe20000000f00 */
[----:B------:R-:W-:Y:S05]  /*2820*/  BRA `(.L_x_6659) ;  /* 0xffffe8a000007947 */ /* 0x000fea000383ffff */
.L_x_6656:
[----:B------:R-:W-:Y:S01]  /*2830*/  HFMA2.MMA R78, -RZ, RZ, 0, 9.5367431640625e-07 ;  /* 0x00000010ff4e7435 */ /* 0x000fe200000001ff */
[----:B------:R-:W-:Y:S02]  /*2840*/  MOV R79, R75 ;  /* 0x0000004b004f7202 */ /* 0x000fe40000000f00 */
[----:B------:R-:W-:Y:S02]  /*2850*/  MOV R77, 0x1f ;  /* 0x0000001f004d7802 */ /* 0x000fe40000000f00 */
[----:B------:R-:W-:-:S02]  /*2860*/  MOV R73, 0xffffffff ;  /* 0xffffffff00497802 */ /* 0x000fc40000000f00 */
[----:B------:R-:W-:Y:S02]  /*2870*/  MOV R72, 0x2890 ;  /* 0x0000289000487802 */ /* 0x000fe40000000f00 */
[----:B01---5:R-:W-:Y:S05]  /*2880*/  CALL.REL.NOINC `($__internal_195_$__cuda_sm70_shflsync_down_p) ;  /* 0x000003e000007944 */ /* 0x023fea0003c00000 */
[----:B------:R-:W-:Y:S01]  /*2890*/  FADD.FTZ R76, R76, R88 ;  /* 0x000000584c4c7221 */ /* 0x000fe20000010000 */
[----:B------:R-:W-:Y:S01]  /*28a0*/  HFMA2.MMA R78, -RZ, RZ, 0, 4.76837158203125e-07 ;  /* 0x00000008ff4e7435 */ /* 0x000fe200000001ff */
[----:B-1----:R-:W-:Y:S01]  /*28b0*/  FADD.FTZ R75, R75, R77 ;  /* 0x0000004d4b4b7221 */ /* 0x002fe20000010000 */
[----:B------:R-:W-:Y:S02]  /*28c0*/  MOV R77, 0x1f ;  /* 0x0000001f004d7802 */ /* 0x000fe40000000f00 */
[----:B------:R-:W-:Y:S02]  /*28d0*/  MOV R73, 0xffffffff ;  /* 0xffffffff00497802 */ /* 0x000fe40000000f00 */
[----:B------:R-:W-:Y:S02]  /*28e0*/  MOV R79, R76 ;  /* 0x0000004c004f7202 */ /* 0x000fe40000000f00 */
[----:B------:R-:W-:Y:S02]  /*28f0*/  MOV R72, 0x2910 ;  /* 0x0000291000487802 */ /* 0x000fe40000000f00 */
[----:B------:R-:W-:Y:S05]  /*2900*/  CALL.REL.NOINC `($__internal_195_$__cuda_sm70_shflsync_down_p) ;  /* 0x0000036000007944 */ /* 0x000fea0003c00000 */
[----:B------:R-:W-:Y:S01]  /*2910*/  HFMA2.MMA R78, -RZ, RZ, 0, 4.76837158203125e-07 ;  /* 0x00000008ff4e7435 */ /* 0x000fe200000001ff */
[----:B-1----:R-:W-:-:S02]  /*2920*/  MOV R88, R77 ;  /* 0x0000004d00587202 */ /* 0x002fc40000000f00 */
[----:B------:R-:W-:Y:S02]  /*2930*/  MOV R79, R75 ;  /* 0x0000004b004f7202 */ /* 0x000fe40000000f00 */
[----:B------:R-:W-:Y:S02]  /*2940*/  MOV R77, 0x1f ;  /* 0x0000001f004d7802 */ /* 0x000fe40000000f00 */
[----:B------:R-:W-:Y:S02]  /*2950*/  MOV R73, 0xffffffff ;  /* 0xffffffff00497802 */ /* 0x000fe40000000f00 */
[----:B------:R-:W-:Y:S02]  /*2960*/  MOV R72, 0x2980 ;  /* 0x0000298000487802 */ /* 0x000fe40000000f00 */
[----:B------:R-:W-:Y:S05]  /*2970*/  CALL.REL.NOINC `($__internal_195_$__cuda_sm70_shflsync_down_p) ;  /* 0x000002f000007944 */ /* 0x000fea0003c00000 */
[----:B------:R-:W-:Y:S01]  /*2980*/  FADD.FTZ R76, R88, R76 ;  /* 0x0000004c584c7221 */ /* 0x000fe20000010000 */
[----:B------:R-:W-:Y:S01]  /*2990*/  HFMA2.MMA R78, -RZ, RZ, 0, 2.384185791015625e-07 ;  /* 0x00000004ff4e7435 */ /* 0x000fe200000001ff */
[----:B-1----:R-:W-:Y:S01]  /*29a0*/  FADD.FTZ R75, R75, R77 ;  /* 0x0000004d4b4b7221 */ /* 0x002fe20000010000 */
[----:B------:R-:W-:Y:S02]  /*29b0*/  MOV R77, 0x1f ;  /* 0x0000001f004d7802 */ /* 0x000fe40000000f00 */
[----:B------:R-:W-:-:S02]  /*29c0*/  MOV R73, 0xffffffff ;  /* 0xffffffff00497802 */ /* 0x000fc40000000f00 */
[----:B------:R-:W-:Y:S02]  /*29d0*/  MOV R79, R76 ;  /* 0x0000004c004f7202 */ /* 0x000fe40000000f00 */
[----:B------:R-:W-:Y:S02]  /*29e0*/  MOV R72, 0x2a00 ;  /* 0x00002a0000487802 */ /* 0x000fe40000000f00 */
[----:B------:R-:W-:Y:S05]  /*29f0*/  CALL.REL.NOINC `($__internal_195_$__cuda_sm70_shflsync_down_p) ;  /* 0x0000027000007944 */ /* 0x000fea0003c00000 */
[----:B------:R-:W-:Y:S01]  /*2a00*/  HFMA2.MMA R78, -RZ, RZ, 0, 2.384185791015625e-07 ;  /* 0x00000004ff4e7435 */ /* 0x000fe200000001ff */
[----:B-1----:R-:W-:Y:S02]  /*2a10*/  MOV R88, R77 ;  /* 0x0000004d00587202 */ /* 0x002fe40000000f00 */
[----:B------:R-:W-:Y:S02]  /*2a20*/  MOV R79, R75 ;  /* 0x0000004b004f7202 */ /* 0x000fe40000000f00 */
[----:B------:R-:W-:Y:S02]  /*2a30*/  MOV R77, 0x1f ;  /* 0x0000001f004d7802 */ /* 0x000fe40000000f00 */
[----:B------:R-:W-:Y:S02]  /*2a40*/  MOV R73, 0xffffffff ;  /* 0xffffffff00497802 */ /* 0x000fe40000000f00 */
[----:B------:R-:W-:-:S02]  /*2a50*/  MOV R72, 0x2a70 ;  /* 0x00002a7000487802 */ /* 0x000fc40000000f00 */
[----:B------:R-:W-:Y:S05]  /*2a60*/  CALL.REL.NOINC `($__internal_195_$__cuda_sm70_shflsync_down_p) ;  /* 0x0000020000007944 */ /* 0x000fea0003c00000 */
[----:B------:R-:W-:Y:S01]  /*2a70*/  FADD.FTZ R76, R88, R76 ;  /* 0x0000004c584c7221 */ /* 0x000fe20000010000 */
[----:B------:R-:W-:Y:S01]  /*2a80*/  HFMA2.MMA R78, -RZ, RZ, 0, 1.1920928955078125e-07 ;  /* 0x00000002ff4e7435 */ /* 0x000fe200000001ff */
[----:B-1----:R-:W-:Y:S01]  /*2a90*/  FADD.FTZ R75, R75, R77 ;  /* 0x0000004d4b4b7221 */ /* 0x002fe20000010000 */
[----:B------:R-:W-:-:S02]  /*2aa0*/  MOV R77, 0x1f ;  /* 0x0000001f004d7802 */ /* 0x000fc40000000f00 */
[----:B------:R-:W-:Y:S02]  /*2ab0*/  MOV R73, 0xffffffff ;  /* 0xffffffff00497802 */ /* 0x000fe40000000f00 */
[----:B------:R-:W-:Y:S02]  /*2ac0*/  MOV R79, R76 ;  /* 0x0000004c004f7202 */ /* 0x000fe40000000f00 */
[----:B------:R-:W-:Y:S02]  /*2ad0*/  MOV R72, 0x2af0 ;  /* 0x00002af000487802 */ /* 0x000fe40000000f00 */
[----:B------:R-:W-:Y:S05]  /*2ae0*/  CALL.REL.NOINC `($__internal_195_$__cuda_sm70_shflsync_down_p) ;  /* 0x0000018000007944 */ /* 0x000fea0003c00000 */
[----:B------:R-:W-:Y:S01]  /*2af0*/  HFMA2.MMA R78, -RZ, RZ, 0, 1.1920928955078125e-07 ;  /* 0x00000002ff4e7435 */ /* 0x000fe200000001ff */
[----:B-1----:R-:W-:Y:S02]  /*2b00*/  MOV R88, R77 ;  /* 0x0000004d00587202 */ /* 0x002fe40000000f00 */
[----:B------:R-:W-:Y:S02]  /*2b10*/  MOV R79, R75 ;  /* 0x0000004b004f7202 */ /* 0x000fe40000000f00 */
[----:B------:R-:W-:Y:S02]  /*2b20*/  MOV R77, 0x1f ;  /* 0x0000001f004d7802 */ /* 0x000fe40000000f00 */
[----:B------:R-:W-:-:S02]  /*2b30*/  MOV R73, 0xffffffff ;  /* 0xffffffff00497802 */ /* 0x000fc40000000f00 */
[----:B------:R-:W-:Y:S02]  /*2b40*/  MOV R72, 0x2b60 ;  /* 0x00002b6000487802 */ /* 0x000fe40000000f00 */
[----:B------:R-:W-:Y:S05]  /*2b50*/  CALL.REL.NOINC `($__internal_195_$__cuda_sm70_shflsync_down_p) ;  /* 0x0000011000007944 */ /* 0x000fea0003c00000 */
[----:B------:R-:W-:Y:S01]  /*2b60*/  FADD.FTZ R76, R88, R76 ;  /* 0x0000004c584c7221 */ /* 0x000fe20000010000 */
[----:B------:R-:W-:Y:S01]  /*2b70*/  HFMA2.MMA R78, -RZ, RZ, 0, 5.9604644775390625e-08 ;  /* 0x00000001ff4e7435 */ /* 0x000fe200000001ff */
[----:B-1----:R-:W-:Y:S01]  /*2b80*/  FADD.FTZ R75, R75, R77 ;  /* 0x0000004d4b4b7221 */ /* 0x002fe20000010000 */
[----:B------:R-:W-:Y:S02]  /*2b90*/  MOV R77, 0x1f ;  /* 0x0000001f004d7802 */ /* 0x000fe40000000f00 */
[----:B------:R-:W-:Y:S02]  /*2ba0*/  MOV R73, 0xffffffff ;  /* 0xffffffff00497802 */ /* 0x000fe40000000f00 */
[----:B------:R-:W-:Y:S02]  /*2bb0*/  MOV R79, R76 ;  /* 0x0000004c004f7202 */ /* 0x000fe40000000f00 */
[----:B------:R-:W-:Y:S02]  /*2bc0*/  MOV R72, 0x2be0 ;  /* 0x00002be000487802 */ /* 0x000fe40000000f00 */
[----:B------:R-:W-:Y:S05]  /*2bd0*/  CALL.REL.NOINC `($__internal_195_$__cuda_sm70_shflsync_down_p) ;  /* 0x0000009000007944 */ /* 0x000fea0003c00000 */
[----:B------:R-:W-:Y:S01]  /*2be0*/  HFMA2.MMA R78, -RZ, RZ, 0, 5.9604644775390625e-08 ;  /* 0x00000001ff4e7435 */ /* 0x000fe200000001ff */
[----:B-1----:R-:W-:-:S02]  /*2bf0*/  MOV R88, R77 ;  /* 0x0000004d00587202 */ /* 0x002fc40000000f00 */
[----:B------:R-:W-:Y:S02]  /*2c00*/  MOV R79, R75 ;  /* 0x0000004b004f7202 */ /* 0x000fe40000000f00 */
[----:B------:R-:W-:Y:S02]  /*2c10*/  MOV R77, 0x1f ;  /* 0x0000001f004d7802 */ /* 0x000fe40000000f00 */
[----:B------:R-:W-:Y:S02]  /*2c20*/  MOV R73, 0xffffffff ;  /* 0xffffffff00497802 */ /* 0x000fe40000000f00 */
[----:B------:R-:W-:Y:S02]  /*2c30*/  MOV R72, 0x2c50 ;  /* 0x00002c5000487802 */ /* 0x000fe40000000f00 */
[----:B------:R-:W-:Y:S05]  /*2c40*/  CALL.REL.NOINC `($__internal_195_$__cuda_sm70_shflsync_down_p) ;  /* 0x0000002000007944 */ /* 0x000fea0003c00000 */
[----:B-1----:R-:W-:Y:S01]  /*2c50*/  MOV R164, R77 ;  /* 0x0000004d00a47202 */ /* 0x002fe20000000f00 */
[----:B------:R-:W-:Y:S05]  /*2c60*/  BRA `(.L_x_6660) ;  /* 0xffffe58000007947 */ /* 0x000fea000383ffff */
        .weak           $__internal_195_$__cuda_sm70_shflsync_down_p
        .type           $__internal_195_$__cuda_sm70_shflsync_down_p,@function
        .size           $__internal_195_$__cuda_sm70_shflsync_down_p,(.L_x_6997 - $__internal_195_$__cuda_sm70_shflsync_down_p)
$__internal_195_$__cuda_sm70_shflsync_down_p:
[----:B------:R-:W-:Y:S04]  /*2c70*/  WARPSYNC R73 ;  /* 0x0000004900007348 */ /* 0x000fe80003800000 */
[----:B------:R0:W1:Y:S02]  /*2c80*/  SHFL.DOWN PT, R77, R79, R78, R77 ;  /* 0x0800004e4f4d7389 */ /* 0x00006400000e004d */
[----:B0-----:R-:W-:-:S06]  /*2c90*/  HFMA2.MMA R73, -RZ, RZ, 0, 0 ;  /* 0x00000000ff497435 */ /* 0x001fcc00000001ff */
[----:B------:R-:W-:Y:S05]  /*2ca0*/  RET.REL.NODEC R72 `(_ZN10layer_norm13ln_bwd_kernelINS_13Kernel_traitsIfffffjLj2048ELj1ELj1ELj4ELj16ENS_18Kernel_traits_baseILj2048EfffffjLj128EEEEELb1ELb1ELb0ELb1EEEvNS_9BwdParamsE) ;  /* 0xffffd35048007950 */ /* 0x000fea0003c3ffff */
.L_x_6661:
        /* <DEDUP_REMOVED lines=13> */
.L_x_6997:


//--------------------- .text._ZN10layer_norm22ln_bwd_finalize_kernelINS_22Kernel_traits_finalizeILj2048EfffffjLb1ELj1024ELj4ENS_18Kernel_traits_baseILj2048EfffffjLj1024EEEEELb1ELb0EEEvNS_9BwdParamsE --------------------------
	.section	.text._ZN10layer_norm22ln_bwd_finalize_kernelINS_22Kernel_traits_finalizeILj2048EfffffjLb1ELj1024ELj4ENS_18Kernel_traits_baseILj2048EfffffjLj1024EEEEELb1ELb0EEEvNS_9BwdParamsE,"ax",@progbits
	.sectioninfo	@"SHI_REGISTERS=32"
	.align	128
        .global         _ZN10layer_norm22ln_bwd_finalize_kernelINS_22Kernel_traits_finalizeILj2048EfffffjLb1ELj1024ELj4ENS_18Kernel_traits_baseILj2048EfffffjLj1024EEEEELb1ELb0EEEvNS_9BwdParamsE
        .type           _ZN10layer_norm22ln_bwd_finalize_kernelINS_22Kernel_traits_finalizeILj2048EfffffjLb1ELj1024ELj4ENS_18Kernel_traits_baseILj2048EfffffjLj1024EEEEELb1ELb0EEEvNS_9BwdParamsE,@function
        .size           _ZN10layer_norm22ln_bwd_finalize_kernelINS_22Kernel_traits_finalizeILj2048EfffffjLb1ELj1024ELj4ENS_18Kernel_traits_baseILj2048EfffffjLj1024EEEEELb1ELb0EEEvNS_9BwdParamsE,(.L_x_6998 - _ZN10layer_norm22ln_bwd_finalize_kernelINS_22Kernel_traits_finalizeILj2048EfffffjLb1ELj1024ELj4ENS_18Kernel_traits_baseILj2048EfffffjLj1024EEEEELb1ELb0EEEvNS_9BwdParamsE)
        .other          _ZN10layer_norm22ln_bwd_finalize_kernelINS_22Kernel_traits_finalizeILj2048EfffffjLb1ELj1024ELj4ENS_18Kernel_traits_baseILj2048EfffffjLj1024EEEEELb1ELb0EEEvNS_9BwdParamsE,@"STO_CUDA_ENTRY STV_DEFAULT"
_ZN10layer_norm22ln_bwd_finalize_kernelINS_22Kernel_traits_finalizeILj2048EfffffjLb1ELj1024ELj4ENS_18Kernel_traits_baseILj2048EfffffjLj1024EEEEELb1ELb0EEEvNS_9BwdParamsE:
.text._ZN10layer_norm22ln_bwd_finalize_kernelINS_22Kernel_traits_finalizeILj2048EfffffjLb1ELj1024ELj4ENS_18Kernel_traits_baseILj2048EfffffjLj1024EEEEELb1ELb0EEEvNS_9BwdParamsE:
        /* <DEDUP_REMOVED lines=19> */
.L_x_6675:
        /* <DEDUP_REMOVED lines=33> */
.L_x_6666:
        /* <DEDUP_REMOVED lines=47> */
.L_x_6665:
[----:B------:R-:W-:Y:S05]  /*0630*/  BSYNC B1 ;  /* 0x0000000000017941 */ /* 0x000fea0003800000 */
.L_x_6664:
        /* <DEDUP_REMOVED lines=29> */
.L_x_6668:
[----:B------:R-:W-:Y:S05]  /*0810*/  BSYNC B1 ;  /* 0x0000000000017941 */ /* 0x000fea0003800000 */
.L_x_6667:
        /* <DEDUP_REMOVED lines=14> */
.L_x_6669:
[----:B------:R-:W-:Y:S05]  /*0900*/  BSYNC B1 ;  /* 0x0000000000017941 */ /* 0x000fea0003800000 */
.L_x_6663:
[----:B------:R-:W-:Y:S05]  /*0910*/  BSYNC B0 ;  /* 0x0000000000007941 */ /* 0x000fea0003800000 */
.L_x_6662:
        /* <DEDUP_REMOVED lines=12> */
.L_x_6676:
        /* <DEDUP_REMOVED lines=27> */
.L_x_6677:
        /* <DEDUP_REMOVED lines=9> */
.L_x_6670:
        /* <DEDUP_REMOVED lines=18> */
.L_x_6674:
[----:B------:R-:W-:Y:S05]  /*0d40*/  BSYNC B0 ;  /* 0x0000000000007941 */ /* 0x000fea0003800000 */
.L_x_6673:
[C---:B------:R-:W-:Y:S02]  /*0d50*/  ISETP.GT.U32.AND P1, PT, R4.reuse, -0x801, PT ;  /* 0xfffff7ff0400780c */ /* 0x040fe40003f24070 */
[----:B------:R-:W-:-:S02]  /*0d60*/  IADD3 R4, R4, 0x800, RZ ;  /* 0x0000080004047810 */ /* 0x000fc40007ffe0ff */
[----:B------:R-:W-:-:S09]  /*0d70*/  IADD3 R5, R5, 0x400, RZ ;  /* 0x0000040005057810 */ /* 0x000fd20007ffe0ff */
[----:B01----:R-:W-:Y:S05]  /*0d80*/  @P1 BRA `(.L_x_6675) ;  /* 0xfffff3a000001947 */ /* 0x003fea000383ffff */
[----:B------:R-:W-:Y:S05]  /*0d90*/  EXIT ;  /* 0x000000000000794d */ /* 0x000fea0003800000 */
.L_x_6671:
[----:B------:R-:W-:Y:S01]  /*0da0*/  HFMA2.MMA R17, -RZ, RZ, 0, 5.9604644775390625e-08 ;  /* 0x00000001ff117435 */ /* 0x000fe200000001ff */
[----:B---3--:R-:W-:Y:S01]  /*0db0*/  MOV R18, R10 ;  /* 0x0000000a00127202 */ /* 0x008fe20000000f00 */
[----:B------:R-:W-:Y:S01]  /*0dc0*/  IMAD.MOV.U32 R14, RZ, RZ, 0x1f ;  /* 0x0000001fff0e7424 */ /* 0x000fe200078e00ff */
[----:B------:R-:W-:Y:S02]  /*0dd0*/  MOV R19, 0xffffffff ;  /* 0xffffffff00137802 */ /* 0x000fe40000000f00 */
[----:B------:R-:W-:Y:S02]  /*0de0*/  MOV R8, 0xe00 ;  /* 0x00000e0000087802 */ /* 0x000fe40000000f00 */
[----:B012---:R-:W-:Y:S05]  /*0df0*/  CALL.REL.NOINC `($__internal_196_$__cuda_sm70_shflsync_bfly_p) ;  /* 0x0000059000007944 */ /* 0x007fea0003c00000 */
[----:B01----:R-:W-:Y:S05]  /*0e00*/  BRA `(.L_x_6676) ;  /* 0xfffffbd000007947 */ /* 0x003fea000383ffff */
.L_x_6672:
[----:B------:R-:W-:Y:S01]  /*0e10*/  HFMA2.MMA R17, -RZ, RZ, 0, 1.1920928955078125e-07 ;  /* 0x00000002ff117435 */ /* 0x000fe200000001ff */
[----:B------:R-:W-:Y:S01]  /*0e20*/  IMAD.MOV.U32 R14, RZ, RZ, 0x1f ;  /* 0x0000001fff0e7424 */ /* 0x000fe200078e00ff */
[----:B------:R-:W-:Y:S02]  /*0e30*/  MOV R19, 0xffffffff ;  /* 0xffffffff00137802 */ /* 0x000fe40000000f00 */
[----:B------:R-:W-:Y:S02]  /*0e40*/  MOV R8, 0xe60 ;  /* 0x00000e6000087802 */ /* 0x000fe40000000f00 */
[----:B0123--:R-:W-:Y:S05]  /*0e50*/  CALL.REL.NOINC `($__internal_196_$__cuda_sm70_shflsync_bfly_p) ;  /* 0x0000053000007944 */ /* 0x00ffea0003c00000 */
[----:B0-----:R-:W-:Y:S01]  /*0e60*/  HFMA2.MMA R17, -RZ, RZ, 0, 2.384185791015625e-07 ;  /* 0x00000004ff117435 */ /* 0x001fe200000001ff */
[----:B-1----:R-:W-:Y:S01]  /*0e70*/  FADD.FTZ R18, R18, R14 ;  /* 0x0000000e12127221 */ /* 0x002fe20000010000 */
[----:B------:R-:W-:Y:S01]  /*0e80*/  MOV R19, 0xffffffff ;  /* 0xffffffff00137802 */ /* 0x000fe20000000f00 */
[----:B------:R-:W-:Y:S01]  /*0e90*/  IMAD.MOV.U32 R14, RZ, RZ, 0x1f ;  /* 0x0000001fff0e7424 */ /* 0x000fe200078e00ff */
[----:B------:R-:W-:-:S02]  /*0ea0*/  MOV R8, 0xec0 ;  /* 0x00000ec000087802 */ /* 0x000fc40000000f00 */
[----:B------:R-:W-:Y:S05]  /*0eb0*/  CALL.REL.NOINC `($__internal_196_$__cuda_sm70_shflsync_bfly_p) ;  /* 0x000004d000007944 */ /* 0x000fea0003c00000 */
[----:B0-----:R-:W-:Y:S01]  /*0ec0*/  HFMA2.MMA R17, -RZ, RZ, 0, 4.76837158203125e-07 ;  /* 0x00000008ff117435 */ /* 0x001fe200000001ff */
[----:B-1----:R-:W-:Y:S01]  /*0ed0*/  FADD.FTZ R18, R18, R14 ;  /* 0x0000000e12127221 */ /* 0x002fe20000010000 */
[----:B------:R-:W-:Y:S01]  /*0ee0*/  MOV R19, 0xffffffff ;  /* 0xffffffff00137802 */ /* 0x000fe20000000f00 */
[----:B------:R-:W-:Y:S01]  /*0ef0*/  IMAD.MOV.U32 R14, RZ, RZ, 0x1f ;  /* 0x0000001fff0e7424 */ /* 0x000fe200078e00ff */
[----:B------:R-:W-:-:S02]  /*0f00*/  MOV R8, 0xf20 ;  /* 0x00000f2000087802 */ /* 0x000fc40000000f00 */
[----:B------:R-:W-:Y:S05]  /*0f10*/  CALL.REL.NOINC `($__internal_196_$__cuda_sm70_shflsync_bfly_p) ;  /* 0x0000047000007944 */ /* 0x000fea0003c00000 */
[----:B-1----:R-:W-:Y:S01]  /*0f20*/  FADD.FTZ R10, R18, R14 ;  /* 0x0000000e120a7221 */ /* 0x002fe20000010000 */
[----:B0-----:R-:W-:Y:S01]  /*0f30*/  HFMA2.MMA R17, -RZ, RZ, 0, 9.5367431640625e-07 ;  /* 0x00000010ff117435 */ /* 0x001fe200000001ff */
[----:B------:R-:W-:Y:S01]  /*0f40*/  IMAD.MOV.U32 R14, RZ, RZ, 0x1f ;  /* 0x0000001fff0e7424 */ /* 0x000fe200078e00ff */
[----:B------:R-:W-:-:S02]  /*0f50*/  MOV R19, 0xffffffff ;  /* 0xffffffff00137802 */ /* 0x000fc40000000f00 */
[----:B------:R-:W-:Y:S02]  /*0f60*/  MOV R18, R10 ;  /* 0x0000000a00127202 */ /* 0x000fe40000000f00 */
[----:B------:R-:W-:Y:S02]  /*0f70*/  MOV R8, 0xf90 ;  /* 0x00000f9000087802 */ /* 0x000fe40000000f00 */
[----:B------:R-:W-:Y:S05]  /*0f80*/  CALL.REL.NOINC `($__internal_196_$__cuda_sm70_shflsync_bfly_p) ;  /* 0x0000040000007944 */ /* 0x000fea0003c00000 */
[----:B0-----:R-:W-:Y:S01]  /*0f90*/  HFMA2.MMA R17, -RZ, RZ, 0, 5.9604644775390625e-08 ;  /* 0x00000001ff117435 */ /* 0x001fe200000001ff */
[----:B-1----:R-:W-:Y:S01]  /*0fa0*/  IMAD.MOV.U32 R13, RZ, RZ, R14 ;  /* 0x000000ffff0d7224 */ /* 0x002fe200078e000e */
[----:B------:R-:W-:Y:S01]  /*0fb0*/  MOV R18, R15 ;  /* 0x0000000f00127202 */ /* 0x000fe20000000f00 */
[----:B------:R-:W-:Y:S01]  /*0fc0*/  IMAD.MOV.U32 R14, RZ, RZ, 0x1f ;  /* 0x0000001fff0e7424 */ /* 0x000fe200078e00ff */
[----:B------:R-:W-:Y:S02]  /*0fd0*/  MOV R19, 0xffffffff ;  /* 0xffffffff00137802 */ /* 0x000fe40000000f00 */
[----:B------:R-:W-:Y:S02]  /*0fe0*/  MOV R8, 0x1000 ;  /* 0x0000100000087802 */ /* 0x000fe40000000f00 */
[----:B------:R-:W-:Y:S05]  /*0ff0*/  CALL.REL.NOINC `($__internal_196_$__cuda_sm70_shflsync_bfly_p) ;  /* 0x0000039000007944 */ /* 0x000fea0003c00000 */
[----:B0-----:R-:W-:Y:S01]  /*1000*/  HFMA2.MMA R17, -RZ, RZ, 0, 1.1920928955078125e-07 ;  /* 0x00000002ff117435 */ /* 0x001fe200000001ff */
[----:B-1----:R-:W-:Y:S01]  /*1010*/  FADD.FTZ R18, R15, R14 ;  /* 0x0000000e0f127221 */ /* 0x002fe20000010000 */
[----:B------:R-:W-:Y:S01]  /*1020*/  MOV R19, 0xffffffff ;  /* 0xffffffff00137802 */ /* 0x000fe20000000f00 */
[----:B------:R-:W-:Y:S01]  /*1030*/  IMAD.MOV.U32 R14, RZ, RZ, 0x1f ;  /* 0x0000001fff0e7424 */ /* 0x000fe200078e00ff */
[----:B------:R-:W-:-:S02]  /*1040*/  MOV R8, 0x1060 ;  /* 0x0000106000087802 */ /* 0x000fc40000000f00 */
[----:B------:R-:W-:Y:S05]  /*1050*/  CALL.REL.NOINC `($__internal_196_$__cuda_sm70_shflsync_bfly_p) ;  /* 0x0000033000007944 */ /* 0x000fea0003c00000 */
        /* <DEDUP_REMOVED lines=14> */
[----:B------:R-:W-:Y:S01]  /*1140*/  MOV R14, 0x1f ;  /* 0x0000001f000e7802 */ /* 0x000fe20000000f00 */
[----:B------:R-:W-:Y:S01]  /*1150*/  IMAD.MOV.U32 R19, RZ, RZ, -0x1 ;  /* 0xffffffffff137424 */ /* 0x000fe200078e00ff */
[----:B------:R-:W-:-:S02]  /*1160*/  MOV R8, 0x1190 ;  /* 0x0000119000087802 */ /* 0x000fc40000000f00 */
[----:B------:R-:W-:Y:S02]  /*1170*/  MOV R18, R12 ;  /* 0x0000000c00127202 */ /* 0x000fe40000000f00 */
[----:B------:R-:W-:Y:S05]  /*1180*/  CALL.REL.NOINC `($__internal_196_$__cuda_sm70_shflsync_bfly_p) ;  /* 0x0000020000007944 */ /* 0x000fea0003c00000 */
[----:B-1----:R-:W-:Y:S01]  /*1190*/  MOV R15, R14 ;  /* 0x0000000e000f7202 */ /* 0x002fe20000000f00 */
[----:B------:R-:W-:Y:S01]  /*11a0*/  HFMA2.MMA R14, -RZ, RZ, 0, 1.847743988037109375e-06 ;  /* 0x0000001fff0e7435 */ /* 0x000fe200000001ff */
[----:B0-----:R-:W-:Y:S01]  /*11b0*/  MOV R18, R11 ;  /* 0x0000000b00127202 */ /* 0x001fe20000000f00 */
        /* <DEDUP_REMOVED lines=13> */
[----:B------:R-:W-:Y:S01]  /*1290*/  IMAD.MOV.U32 R19, RZ, RZ, -0x1 ;  /* 0xffffffffff137424 */ /* 0x000fe200078e00ff */
[----:B------:R-:W-:-:S02]  /*12a0*/  MOV R8, 0x12c0 ;  /* 0x000012c000087802 */ /* 0x000fc40000000f00 */
[----:B------:R-:W-:Y:S05]  /*12b0*/  CALL.REL.NOINC `($__internal_196_$__cuda_sm70_shflsync_bfly_p) ;  /* 0x000000d000007944 */ /* 0x000fea0003c00000 */
[----:B0-----:R-:W-:Y:S01]  /*12c0*/  HFMA2.MMA R17, -RZ, RZ, 0, 4.76837158203125e-07 ;  /* 0x00000008ff117435 */ /* 0x001fe200000001ff */
[----:B-1----:R-:W-:Y:S01]  /*12d0*/  FADD.FTZ R18, R18, R14 ;  /* 0x0000000e12127221 */ /* 0x002fe20000010000 */
[----:B------:R-:W-:-:S02]  /*12e0*/  MOV R14, 0x1f ;  /* 0x0000001f000e7802 */ /* 0x000fc40000000f00 */
[----:B------:R-:W-:Y:S02]  /*12f0*/  MOV R19, 0xffffffff ;  /* 0xffffffff00137802 */ /* 0x000fe40000000f00 */
[----:B------:R-:W-:Y:S02]  /*1300*/  MOV R8, 0x1320 ;  /* 0x0000132000087802 */ /* 0x000fe40000000f00 */
[----:B------:R-:W-:Y:S05]  /*1310*/  CALL.REL.NOINC `($__internal_196_$__cuda_sm70_shflsync_bfly_p) ;  /* 0x0000007000007944 */ /* 0x000fea0003c00000 */
[----:B01----:R-:W-:Y:S01]  /*1320*/  FADD.FTZ R18, R18, R14 ;  /* 0x0000000e12127221 */ /* 0x003fe20000010000 */
[----:B------:R-:W-:Y:S01]  /*1330*/  HFMA2.MMA R14, -RZ, RZ, 0, 1.847743988037109375e-06 ;  /* 0x0000001fff0e7435 */ /* 0x000fe200000001ff */
[----:B------:R-:W-:Y:S01]  /*1340*/  IMAD.MOV.U32 R17, RZ, RZ, 0x10 ;  /* 0x00000010ff117424 */ /* 0x000fe200078e00ff */
[----:B------:R-:W-:Y:S02]  /*1350*/  MOV R19, 0xffffffff ;  /* 0xffffffff00137802 */ /* 0x000fe40000000f00 */
[----:B------:R-:W-:Y:S02]  /*1360*/  MOV R8, 0x1380 ;  /* 0x0000138000087802 */ /* 0x000fe40000000f00 */
[----:B------:R-:W-:Y:S05]  /*1370*/  CALL.REL.NOINC `($__internal_196_$__cuda_sm70_shflsync_bfly_p) ;  /* 0x0000001000007944 */ /* 0x000fea0003c00000 */
[----:B01----:R-:W-:Y:S05]  /*1380*/  BRA `(.L_x_6677) ;  /* 0xfffff80000007947 */ /* 0x003fea000383ffff */
        .weak           $__internal_196_$__cuda_sm70_shflsync_bfly_p
        .type           $__internal_196_$__cuda_sm70_shflsync_bfly_p,@function
        .size           $__internal_196_$__cuda_sm70_shflsync_bfly_p,(.L_x_6998 - $__internal_196_$__cuda_sm70_shflsync_bfly_p)
$__internal_196_$__cuda_sm70_shflsync_bfly_p:
[----:B------:R-:W-:Y:S01]  /*1390*/  HFMA2.MMA R9, -RZ, RZ, 0, 0 ;  /* 0x00000000ff097435 */ /* 0x000fe200000001ff */
[----:B------:R-:W-:Y:S04]  /*13a0*/  WARPSYNC R19 ;  /* 0x0000001300007348 */ /* 0x000fe80003800000 */
[----:B------:R0:W1:Y:S01]  /*13b0*/  SHFL.BFLY PT, R14, R18, R17, R14 ;  /* 0x0c000011120e7389 */ /* 0x00006200000e000e */
[----:B------:R-:W-:Y:S05]  /*13c0*/  RET.REL.NODEC R8 `(_ZN10layer_norm22ln_bwd_finalize_kernelINS_22Kernel_traits_finalizeILj2048EfffffjLb1ELj1024ELj4ENS_18Kernel_traits_baseILj2048EfffffjLj1024EEEEELb1ELb0EEEvNS_9BwdParamsE) ;  /* 0xffffec3008007950 */ /* 0x000fea0003c3ffff */
.L_x_6678:
        /* <DEDUP_REMOVED lines=11> */
.L_x_6998:


//--------------------- .text._ZN10layer_norm13ln_bwd_kernelINS_13Kernel_traitsIfffffjLj2048ELj1ELj1ELj4ELj16ENS_18Kernel_traits_baseILj2048EfffffjLj128EEEEELb1ELb1ELb1ELb0EEEvNS_9BwdParamsE --------------------------
	.section	.text._ZN10layer_norm13ln_bwd_kernelINS_13Kernel_traitsIfffffjLj2048ELj1ELj1ELj4ELj16ENS_18Kernel_traits_baseILj2048EfffffjLj128EEEEELb1ELb1ELb1ELb0EEEvNS_9BwdParamsE,"ax",@progbits
	.sectioninfo	@"SHI_REGISTERS=174"
	.align	128
        .global         _ZN10layer_norm13ln_bwd_kernelINS_13Kernel_traitsIfffffjLj2048ELj1ELj1ELj4ELj16ENS_18Kernel_traits_baseILj2048EfffffjLj128EEEEELb1ELb1ELb1ELb0EEEvNS_9BwdParamsE
        .type           _ZN10layer_norm13ln_bwd_kernelINS_13Kernel_traitsIfffffjLj2048ELj1ELj1ELj4ELj16ENS_18Kernel_traits_baseILj2048EfffffjLj128EEEEELb1ELb1ELb1ELb0EEEvNS_9BwdParamsE,@function
        .size           _ZN10layer_norm13ln_bwd_kernelINS_13Kernel_traitsIfffffjLj2048ELj1ELj1ELj4ELj16ENS_18Kernel_traits_baseILj2048EfffffjLj128EEEEELb1ELb1ELb1ELb0EEEvNS_9BwdParamsE,(.L_x_6999 - _ZN10layer_norm13ln_bwd_kernelINS_13Kernel_traitsIfffffjLj2048ELj1ELj1ELj4ELj16ENS_18Kernel_traits_baseILj2048EfffffjLj128EEEEELb1ELb1ELb1ELb0EEEvNS_9BwdParamsE)
        .other          _ZN10layer_norm13ln_bwd_kernelINS_13Kernel_traitsIfffffjLj2048ELj1ELj1ELj4ELj16ENS_18Kernel_traits_baseILj2048EfffffjLj128EEEEELb1ELb1ELb1ELb0EEEvNS_9BwdParamsE,@"STO_CUDA_ENTRY STV_DEFAULT"
_ZN10layer_norm13ln_bwd_kernelINS_13Kernel_traitsIfffffjLj2048ELj1ELj1ELj4ELj16ENS_18Kernel_traits_baseILj2048EfffffjLj128EEEEELb1ELb1ELb1ELb0EEEvNS_9BwdParamsE:
.text._ZN10layer_norm13ln_bwd_kernelINS_13Kernel_traitsIfffffjLj2048ELj1ELj1ELj4ELj16ENS_18Kernel_traits_baseILj2048EfffffjLj128EEEEELb1ELb1ELb1ELb0EEEvNS_9BwdParamsE:
        /* <DEDUP_REMOVED lines=21> */
[----:B------:R1:W5:Y:S01]  /*0150*/  @P0 LDG.E.128 R12, [R4.64] ;  /* 0x00000004040c0981 */ /* 0x000362000c1e1d00 */
[----:B------:R-:W-:-:S03]  /*0160*/  @P0 LOP3.LUT R8, R8, 0x80, RZ, 0xfc, !PT ;  /* 0x0000008008080812 */ /* 0x000fc600078efcff */
[----:B------:R1:W5:Y:S02]  /*0170*/  @P0 LDG.E.128 R16, [R6.64] ;  /* 0x0000000406100981 */ /* 0x000364000c1e1d00 */
[----:B------:R-:W-:-:S04]  /*0180*/  @P1 IMAD.WIDE.U32 R46, R8, R51, c[0x0][0x1b0] ;  /* 0x00006c00082e1625 */ /* 0x000fc800078e0033 */
        /* <DEDUP_REMOVED lines=12> */
[----:B------:R0:W5:Y:S02]  /*0250*/  @P3 LDG.E.128 R40, [R8.64] ;  /* 0x0000000408283981 */ /* 0x000164000c1e1d00 */
[----:B0-----:R-:W-:-:S04]  /*0260*/  LEA.HI R9, R11, UR6, RZ, 0x19 ;  /* 0x000000060b097c11 */ /* 0x001fc8000f8fc8ff */
[----:B------:R-:W-:Y:S01]  /*0270*/  ISETP.GE.AND P3, PT, R9, c[0x0][0x164], PT ;  /* 0x0000590009007a0c */ /* 0x000fe20003f66270 */
[----:B------:R-:W-:Y:S01]  /*0280*/  CS2R R44, SRZ ;  /* 0x00000000002c7805 */ /* 0x000fe2000001ff00 */
[----:B--2---:R-:W-:Y:S01]  /*0290*/  CS2R R46, SRZ ;  /* 0x00000000002e7805 */ /* 0x004fe2000001ff00 */
[----:B------:R-:W-:Y:S01]  /*02a0*/  CS2R R104, SRZ ;  /* 0x0000000000687805 */ /* 0x000fe2000001ff00 */
[----:B------:R-:W-:Y:S01]  /*02b0*/  CS2R R106, SRZ ;  /* 0x00000000006a7805 */ /* 0x000fe2000001ff00 */
[----:B------:R-:W-:Y:S01]  /*02c0*/  CS2R R48, SRZ ;  /* 0x0000000000307805 */ /* 0x000fe2000001ff00 */
        /* <DEDUP_REMOVED lines=23> */
.L_x_6739:
        /* <DEDUP_REMOVED lines=17> */
[----:B-1---5:R-:W-:Y:S01]  /*0550*/  ISETP.GE.AND P4, PT, R6, 0x1, PT ;  /* 0x000000010600780c */ /* 0x022fe20003f86270 */
[----:B------:R-:W-:Y:S01]  /*0560*/  BSSY B1, `(.L_x_6682) ;  /* 0x0000010000017945 */ /* 0x000fe20003800000 */
[----:B------:R-:W-:Y:S01]  /*0570*/  IMAD.MOV.U32 R125, RZ, RZ, RZ ;  /* 0x000000ffff7d7224 */ /* 0x000fe200078e00ff */
[----:B------:R-:W-:-:S10]  /*0580*/  MOV R124, R128 ;  /* 0x00000080007c7202 */ /* 0x000fd40000000f00 */
        /* <DEDUP_REMOVED lines=13> */
.L_x_6683:
[----:B------:R-:W-:Y:S05]  /*0660*/  BSYNC B1 ;  /* 0x0000000000017941 */ /* 0x000fea0003800000 */
.L_x_6682:
[----:B------:R-:W-:Y:S01]  /*0670*/  BSSY B1, `(.L_x_6684) ;  /* 0x000000a000017945 */ /* 0x000fe20003800000 */
[----:B------:R-:W-:Y:S05]  /*0680*/  @!P1 BRA `(.L_x_6685) ;  /* 0x0000008000009947 */ /* 0x000fea0003800000 */
[----:B------:R-:W-:-:S04]  /*0690*/  ISETP.NE.U32.AND P4, PT, RZ, c[0x0][0x218], PT ;  /* 0x00008600ff007a0c */ /* 0x000fc80003f85070 */
[----:B------:R-:W-:Y:S01]  /*06a0*/  ISETP.NE.AND.EX P4, PT, RZ, c[0x0][0x21c], PT, P4 ;  /* 0x00008700ff007a0c */ /* 0x000fe20003f85340 */
[----:B-1----:R-:W-:-:S05]  /*06b0*/  IMAD.WIDE.U32 R120, R125, R164, c[0x0][0x190] ;  /* 0x000064007d787625 */ /* 0x002fca00078e00a4 */
[----:B------:R1:W5:Y:S07]  /*06c0*/  LDG.E R4, [R120.64] ;  /* 0x0000000478047981 */ /* 0x00036e000c1e1900 */
[----:B------:R-:W-:-:S05]  /*06d0*/  @P4 IMAD.WIDE.U32 R122, R124, R145, c[0x0][0x218] ;  /* 0x000086007c7a4625 */ /* 0x000fca00078e0091 */
[----:B------:R1:W5:Y:S01]  /*06e0*/  @P4 LDG.E.128 R92, [R122.64] ;  /* 0x000000047a5c4981 */ /* 0x000362000c1e1d00 */
[----:B------:R-:W-:Y:S02]  /*06f0*/  IADD3 R125, R125, 0x80, RZ ;  /* 0x000000807d7d7810 */ /* 0x000fe40007ffe0ff */
[----:B------:R-:W-:Y:S02]  /*0700*/  IADD3 R124, R124, 0x80, RZ ;  /* 0x000000807c7c7810 */ /* 0x000fe40007ffe0ff */
.L_x_6685:
[----:B------:R-:W-:Y:S05]  /*0710*/  BSYNC B1 ;  /* 0x0000000000017941 */ /* 0x000fea0003800000 */
.L_x_6684:
        /* <DEDUP_REMOVED lines=10> */
.L_x_6687:
[----:B------:R-:W-:Y:S05]  /*07c0*/  BSYNC B1 ;  /* 0x0000000000017941 */ /* 0x000fea0003800000 */
.L_x_6686:
[----:B------:R-:W-:Y:S01]  /*07d0*/  ISETP.GE.U32.AND P4, PT, R2, 0x200, PT ;  /* 0x000002000200780c */ /* 0x000fe20003f86070 */
[----:B------:R-:W-:-:S12]  /*07e0*/  CS2R R166, SRZ ;  /* 0x0000000000a67805 */ /* 0x000fd8000001ff00 */
[----:B------:R-:W-:Y:S05]  /*07f0*/  @!P4 BRA `(.L_x_6688) ;  /* 0x00000c500000c947 */ /* 0x000fea0003800000 */
[----:B------:R-:W-:-:S04]  /*0800*/  ISETP.NE.U32.AND P4, PT, RZ, c[0x0][0x218], PT ;  /* 0x00008600ff007a0c */ /* 0x000fc80003f85070 */
[----:B------:R-:W-:Y:S01]  /*0810*/  ISETP.NE.AND.EX P4, PT, RZ, c[0x0][0x21c], PT, P4 ;  /* 0x00008700ff007a0c */ /* 0x000fe20003f85340 */
[----:B------:R-:W-:-:S05]  /*0820*/  IMAD.WIDE.U32 R164, R125, R164, c[0x0][0x190] ;  /* 0x000064007da47625 */ /* 0x000fca00078e00a4 */
[----:B------:R2:W5:Y:S07]  /*0830*/  LDG.E R0, [R164.64] ;  /* 0x00000004a4007981 */ /* 0x00056e000c1e1900 */
[----:B-1----:R-:W-:-:S05]  /*0840*/  @P4 IMAD.WIDE.U32 R120, R124, R145, c[0x0][0x218] ;  /* 0x000086007c784625 */ /* 0x002fca00078e0091 */
[----:B------:R2:W5:Y:S01]  /*0850*/  @P4 LDG.E.128 R100, [R120.64] ;  /* 0x0000000478644981 */ /* 0x000562000c1e1d00 */
[----:B------:R-:W-:Y:S01]  /*0860*/  HFMA2.MMA R166, -RZ, RZ, 0, 0 ;  /* 0x00000000ffa67435 */ /* 0x000fe200000001ff */
[----:B------:R-:W-:Y:S05]  /*0870*/  BRA `(.L_x_6688) ;  /* 0x00000bd000007947 */ /* 0x000fea0003800000 */
.L_x_6681:
[----:B-1---5:R-:W-:Y:S02]  /*0880*/  ISETP.GE.AND P4, PT, R6, 0x1, PT ;  /* 0x000000010600780c */ /* 0x022fe40003f86270 */
[----:B------:R-:W-:Y:S02]  /*0890*/  IADD3 R122, R122, -0x1, RZ ;  /* 0xffffffff7a7a7810 */ /* 0x000fe40007ffe0ff */
[----:B------:R-:W-:-:S03]  /*08a0*/  MOV R163, RZ ;  /* 0x000000ff00a37202 */ /* 0x000fc60000000f00 */
        /* <DEDUP_REMOVED lines=11> */
[----:B0-----:R-:W-:Y:S01]  /*0960*/  ISETP.NE.AND P4, PT, R10, RZ, PT ;  /* 0x000000ff0a00720c */ /* 0x001fe20003f85270 */
        /* <DEDUP_REMOVED lines=20> */
[----:B------:R-:W-:Y:S02]  /*0ab0*/  FADD.FTZ R120, -R144, R123 ;  /* 0x0000007b90787221 */ /* 0x000fe40000010100 */
[C---:B------:R-:W-:Y:S02]  /*0ac0*/  FMUL.FTZ R134, R7.reuse, R146 ;  /* 0x0000009207867220 */ /* 0x040fe40000410000 */
        /* <DEDUP_REMOVED lines=23> */
.L_x_6690:
[----:B0-----:R-:W-:Y:S05]  /*0c40*/  BSYNC B1 ;  /* 0x0000000000017941 */ /* 0x001fea0003800000 */
.L_x_6689:
        /* <DEDUP_REMOVED lines=25> */
[C---:B------:R-:W-:Y:S02]  /*0de0*/  FMUL.FTZ R141, R7.reuse, R122 ;  /* 0x0000007a078d7220 */ /* 0x040fe40000410000 */
        /* <DEDUP_REMOVED lines=17> */
.L_x_6692:
[----:B0-----:R-:W-:Y:S05]  /*0f00*/  BSYNC B1 ;  /* 0x0000000000017941 */ /* 0x001fea0003800000 */
.L_x_6691:
        /* <DEDUP_REMOVED lines=24> */
[C---:B------:R-:W-:Y:S02]  /*1090*/  FMUL.FTZ R137, R7.reuse, R154 ;  /* 0x0000009a07897220 */ /* 0x040fe40000410000 */
        /* <DEDUP_REMOVED lines=18> */
.L_x_6694:
[----:B0-----:R-:W-:Y:S05]  /*11c0*/  BSYNC B1 ;  /* 0x0000000000017941 */ /* 0x001fea0003800000 */
.L_x_6693:
        /* <DEDUP_REMOVED lines=40> */
.L_x_6688:
[----:B0-----:R-:W-:Y:S05]  /*1450*/  BSYNC B0 ;  /* 0x0000000000007941 */ /* 0x001fea0003800000 */
.L_x_6680:
[----:B------:R-:W-:Y:S02]  /*1460*/  LOP3.LUT P5, RZ, R8, 0xff, RZ, 0xc0, !PT ;  /* 0x000000ff08ff7812 */ /* 0x000fe400078ac0ff */
[----:B-12---:R-:W-:Y:S02]  /*1470*/  SHF.R.U32.HI R120, RZ, 0x5, R11 ;  /* 0x00000005ff787819 */ /* 0x006fe4000001160b */
[----:B------:R-:W-:Y:S02]  /*1480*/  LOP3.LUT P4, RZ, R11, 0x1f, RZ, 0xc0, !PT ;  /* 0x0000001f0bff7812 */ /* 0x000fe4000788c0ff */
[----:B------:R-:W-:-:S07]  /*1490*/  LOP3.LUT R163, R120, 0x7fffffc, RZ, 0xc0, !PT ;  /* 0x07fffffc78a37812 */ /* 0x000fce00078ec0ff */
[----:B------:R-:W-:Y:S01]  /*14a0*/  @!P5 IADD3 R163, R163, 0x4, RZ ;  /* 0x00000004a3a3d810 */ /* 0x000fe20007ffe0ff */
[----:B------:R-:W-:Y:S05]  /*14b0*/  BRA.DIV ~URZ, `(.L_x_6695) ;  /* 0x000020427f007947 */ /* 0x000fea000b800000 */
[----:B------:R0:W1:Y:S02]  /*14c0*/  SHFL.DOWN PT, R144, R167, 0x10, 0x1f ;  /* 0x0a001f00a7907f89 */ /* 0x00006400000e0000 */
.L_x_6740:
        /* <DEDUP_REMOVED lines=18> */
.L_x_6741:
        /* <DEDUP_REMOVED lines=36> */
.L_x_6700:
[----:B------:R-:W-:Y:S05]  /*1830*/  BSYNC B1 ;  /* 0x0000000000017941 */ /* 0x000fea0003800000 */
.L_x_6699:
        /* <DEDUP_REMOVED lines=11> */
.L_x_6702:
[----:B------:R-:W-:Y:S05]  /*18f0*/  BSYNC B1 ;  /* 0x0000000000017941 */ /* 0x000fea0003800000 */
.L_x_6701:
[----:B------:R-:W-:Y:S01]  /*1900*/  @P4 FMUL.FTZ R120, R121, c[0x0][0x1ec] ;  /* 0x00007b0079784a20 */ /* 0x000fe20000410000 */
[----:B------:R-:W-:Y:S01]  /*1910*/  @P4 LOP3.LUT P5, RZ, R5, 0xff, RZ, 0xc0, !PT ;  /* 0x000000ff05ff4812 */ /* 0x000fe200078ac0ff */
[----:B------:R-:W-:Y:S02]  /*1920*/  BSSY B1, `(.L_x_6703) ;  /* 0x0000012000017945 */ /* 0x000fe40003800000 */
[----:B------:R-:W-:-:S04]  /*1930*/  @P4 FMUL.FTZ R123, R120, c[0x0][0x1e8] ;  /* 0x00007a00787b4a20 */ /* 0x000fc80000410000 */
[-C--:B------:R-:W-:Y:S02]  /*1940*/  @P4 FMUL.FTZ R127, R108, R123.reuse ;  /* 0x0000007b6c7f4220 */ /* 0x080fe40000410000 */
[----:B------:R-:W-:-:S03]  /*1950*/  @P4 FMUL.FTZ R123, R16, R123 ;  /* 0x0000007b107b4220 */ /* 0x000fc60000410000 */
[----:B------:R-:W-:Y:S02]  /*1960*/  @P4 FSEL R127, R127, RZ, P5 ;  /* 0x000000ff7f7f4208 */ /* 0x000fe40002800000 */
[----:B------:R-:W-:Y:S02]  /*1970*/  @P4 SEL R112, R123, RZ, P5 ;  /* 0x000000ff7b704207 */ /* 0x000fe40002800000 */
[----:B------:R-:W-:-:S04]  /*1980*/  @!P3 ISETP.NE.U32.AND P5, PT, RZ, c[0x0][0x218], PT ;  /* 0x00008600ff00ba0c */ /* 0x000fc80003fa5070 */
[----:B------:R-:W-:-:S04]  /*1990*/  @!P3 ISETP.NE.AND.EX P5, PT, RZ, c[0x0][0x21c], PT, P5 ;  /* 0x00008700ff00ba0c */ /* 0x000fc80003fa5350 */
        /* <DEDUP_REMOVED lines=10> */
.L_x_6704:
[----:B------:R-:W-:Y:S05]  /*1a40*/  BSYNC B1 ;  /* 0x0000000000017941 */ /* 0x000fea0003800000 */
.L_x_6703:
        /* <DEDUP_REMOVED lines=20> */
.L_x_6706:
[----:B------:R-:W-:Y:S05]  /*1b90*/  BSYNC B1 ;  /* 0x0000000000017941 */ /* 0x000fea0003800000 */
.L_x_6705:
[----:B------:R-:W-:Y:S01]  /*1ba0*/  @P4 FMUL.FTZ R122, R123, c[0x0][0x1ec] ;  /* 0x00007b007b7a4a20 */ /* 0x000fe20000410000 */
[----:B------:R-:W-:Y:S01]  /*1bb0*/  @P4 LOP3.LUT P5, RZ, R5, 0xff0000, RZ, 0xc0, !PT ;  /* 0x00ff000005ff4812 */ /* 0x000fe200078ac0ff */
[----:B------:R-:W-:Y:S01]  /*1bc0*/  BSSY B1, `(.L_x_6707) ;  /* 0x0000017000017945 */ /* 0x000fe20003800000 */
[----:B------:R-:W-:Y:S01]  /*1bd0*/  @!P3 ISETP.NE.U32.AND P6, PT, RZ, c[0x0][0x218], PT ;  /* 0x00008600ff00ba0c */ /* 0x000fe20003fc5070 */
[----:B------:R-:W-:-:S03]  /*1be0*/  @P4 FMUL.FTZ R145, R122, c[0x0][0x1e8] ;  /* 0x00007a007a914a20 */ /* 0x000fc60000410000 */
[----:B------:R-:W-:Y:S01]  /*1bf0*/  @!P3 ISETP.NE.AND.EX P6, PT, RZ, c[0x0][0x21c], PT, P6 ;  /* 0x00008700ff00ba0c */ /* 0x000fe20003fc5360 */
[-C--:B------:R-:W-:Y:S02]  /*1c00*/  @P4 FMUL.FTZ R122, R110, R145.reuse ;  /* 0x000000916e7a4220 */ /* 0x080fe40000410000 */
[----:B------:R-:W-:-:S03]  /*1c10*/  @P4 FMUL.FTZ R144, R18, R145 ;  /* 0x0000009112904220 */ /* 0x000fc60000410000 */
[----:B------:R-:W-:Y:S02]  /*1c20*/  @P4 FSEL R145, R122, RZ, P5 ;  /* 0x000000ff7a914208 */ /* 0x000fe40002800000 */
[----:B------:R-:W-:Y:S02]  /*1c30*/  @P4 SEL R114, R144, RZ, P5 ;  /* 0x000000ff90724207 */ /* 0x000fe40002800000 */
[----:B------:R-:W-:Y:S02]  /*1c40*/  ISETP.NE.U32.AND P5, PT, RZ, c[0x0][0x258], PT ;  /* 0x00009600ff007a0c */ /* 0x000fe40003fa5070 */
[----:B------:R-:W-:Y:S02]  /*1c50*/  @!P3 FSEL R144, R91, RZ, P6 ;  /* 0x000000ff5b90b208 */ /* 0x000fe40003000000 */
[----:B------:R-:W-:-:S04]  /*1c60*/  ISETP.NE.AND.EX P5, PT, RZ, c[0x0][0x25c], PT, P5 ;  /* 0x00009700ff007a0c */ /* 0x000fc80003fa5350 */
[----:B------:R-:W-:Y:S02]  /*1c70*/  SEL R116, R121, R116, P5 ;  /* 0x0000007479747207 */ /* 0x000fe40002800000 */
[----:B------:R-:W-:Y:S02]  /*1c80*/  SEL R117, R120, R117, P5 ;  /* 0x0000007578757207 */ /* 0x000fe40002800000 */
[----:B------:R-:W-:Y:S01]  /*1c90*/  SEL R118, R123, R118, P5 ;  /* 0x000000767b767207 */ /* 0x000fe20002800000 */
        /* <DEDUP_REMOVED lines=9> */
.L_x_6708:
[----:B------:R-:W-:Y:S05]  /*1d30*/  BSYNC B1 ;  /* 0x0000000000017941 */ /* 0x000fea0003800000 */
.L_x_6707:
[C---:B------:R-:W-:Y:S01]  /*1d40*/  SEL R119, R144.reuse, R119, P5 ;  /* 0x0000007790777207 */ /* 0x040fe20002800000 */
[----:B------:R-:W-:Y:S01]  /*1d50*/  @P4 FMUL.FTZ R144, R144, c[0x0][0x1ec] ;  /* 0x00007b0090904a20 */ /* 0x000fe20000410000 */
[----:B------:R-:W-:Y:S01]  /*1d60*/  ISETP.NE.U32.AND P5, PT, RZ, c[0x0][0x258], PT ;  /* 0x00009600ff007a0c */ /* 0x000fe20003fa5070 */
[----:B------:R-:W-:Y:S01]  /*1d70*/  @P4 FADD.FTZ R72, R72, R127 ;  /* 0x0000007f48484221 */ /* 0x000fe20000010000 */
[----:B------:R-:W-:Y:S01]  /*1d80*/  @P4 MOV R121, 0x10 ;  /* 0x0000001000794802 */ /* 0x000fe20000000f00 */
[----:B------:R-:W-:Y:S01]  /*1d90*/  @P4 FMUL.FTZ R144, R144, c[0x0][0x1e8] ;  /* 0x00007a0090904a20 */ /* 0x000fe20000410000 */
[----:B------:R-:W-:Y:S01]  /*1da0*/  ISETP.NE.AND.EX P5, PT, RZ, c[0x0][0x25c], PT, P5 ;  /* 0x00009700ff007a0c */ /* 0x000fe20003fa5350 */
[----:B------:R-:W-:Y:S02]  /*1db0*/  @P4 FADD.FTZ R73, R73, R126 ;  /* 0x0000007e49494221 */ /* 0x000fe40000010000 */
[-C--:B------:R-:W-:Y:S02]  /*1dc0*/  @P4 FMUL.FTZ R120, R19, R144.reuse ;  /* 0x0000009013784220 */ /* 0x080fe40000410000 */
[----:B------:R-:W-:-:S02]  /*1dd0*/  @P4 FMUL.FTZ R144, R111, R144 ;  /* 0x000000906f904220 */ /* 0x000fc40000410000 */
[----:B------:R-:W-:-:S06]  /*1de0*/  @P4 FADD.FTZ R74, R74, R145 ;  /* 0x000000914a4a4221 */ /* 0x000fcc0000010000 */
[----:B------:R-:W-:-:S05]  /*1df0*/  @P5 MOV R123, 0x10 ;  /* 0x00000010007b5802 */ /* 0x000fca0000000f00 */
[C---:B------:R-:W-:Y:S01]  /*1e00*/  @P5 IMAD.WIDE.U32 R122, R128.reuse, R123, c[0x0][0x258] ;  /* 0x00009600807a5625 */ /* 0x040fe200078e007b */
[----:B------:R-:W-:-:S04]  /*1e10*/  IADD3 R128, R128, 0x80, RZ ;  /* 0x0000008080807810 */ /* 0x000fc80007ffe0ff */
[----:B------:R0:W-:Y:S01]  /*1e20*/  @P5 STG.E.128 [R122.64], R116 ;  /* 0x000000747a005986 */ /* 0x0001e2000c101d04 */
[----:B------:R-:W-:-:S04]  /*1e30*/  @P4 LOP3.LUT P5, RZ, R5, 0xff000000, RZ, 0xc0, !PT ;  /* 0xff00000005ff4812 */ /* 0x000fc800078ac0ff */
[----:B------:R-:W-:Y:S01]  /*1e40*/  @P4 SEL R115, R120, RZ, P5 ;  /* 0x000000ff78734207 */ /* 0x000fe20002800000 */
[----:B------:R-:W-:Y:S01]  /*1e50*/  @P4 IMAD.WIDE.U32 R120, R6, R121, c[0x0][0x248] ;  /* 0x0000920006784625 */ /* 0x000fe200078e0079 */
[----:B------:R-:W-:Y:S02]  /*1e60*/  @P4 FSEL R144, R144, RZ, P5 ;  /* 0x000000ff90904208 */ /* 0x000fe40002800000 */
[----:B------:R-:W-:Y:S02]  /*1e70*/  IADD3 R6, R6, 0x80, RZ ;  /* 0x0000008006067810 */ /* 0x000fe40007ffe0ff */
[----:B------:R0:W-:Y:S01]  /*1e80*/  @P4 STG.E.128 [R120.64], R112 ;  /* 0x0000007078004986 */ /* 0x0001e2000c101d04 */
[----:B------:R-:W-:-:S03]  /*1e90*/  @P4 FADD.FTZ R75, R75, R144 ;  /* 0x000000904b4b4221 */ /* 0x000fc60000010000 */
.L_x_6698:
[----:B------:R-:W-:Y:S05]  /*1ea0*/  BSYNC B0 ;  /* 0x0000000000007941 */ /* 0x000fea0003800000 */
.L_x_6697:
        /* <DEDUP_REMOVED lines=18> */
.L_x_6712:
[----:B0-----:R-:W-:Y:S05]  /*1fd0*/  BSYNC B1 ;  /* 0x0000000000017941 */ /* 0x001fea0003800000 */
.L_x_6711:
        /* <DEDUP_REMOVED lines=18> */
.L_x_6714:
[----:B------:R-:W-:Y:S05]  /*2100*/  BSYNC B1 ;  /* 0x0000000000017941 */ /* 0x000fea0003800000 */
.L_x_6713:
        /* <DEDUP_REMOVED lines=18> */
.L_x_6716:
[----:B------:R-:W-:Y:S05]  /*2230*/  BSYNC B1 ;  /* 0x0000000000017941 */ /* 0x000fea0003800000 */
.L_x_6715:
        /* <DEDUP_REMOVED lines=21> */
.L_x_6718:
[----:B------:R-:W-:Y:S05]  /*2390*/  BSYNC B1 ;  /* 0x0000000000017941 */ /* 0x000fea0003800000 */
.L_x_6717:
[----:B------:R-:W-:Y:S01]  /*23a0*/  SEL R117, R120, R117, P5 ;  /* 0x0000007578757207 */ /* 0x000fe20002800000 */
[----:B------:R-:W-:Y:S01]  /*23b0*/  @P4 FADD.FTZ R76, R76, R127 ;  /* 0x0000007f4c4c4221 */ /* 0x000fe20000010000 */
[----:B------:R-:W-:Y:S01]  /*23c0*/  SEL R118, R121, R118, P5 ;  /* 0x0000007679767207 */ /* 0x000fe20002800000 */
[----:B------:R-:W-:Y:S01]  /*23d0*/  @P4 FADD.FTZ R77, R77, R126 ;  /* 0x0000007e4d4d4221 */ /* 0x000fe20000010000 */
[C---:B------:R-:W-:Y:S01]  /*23e0*/  SEL R119, R144.reuse, R119, P5 ;  /* 0x0000007790777207 */ /* 0x040fe20002800000 */
[----:B------:R-:W-:Y:S01]  /*23f0*/  @P4 FMUL.FTZ R144, R144, c[0x0][0x1ec] ;  /* 0x00007b0090904a20 */ /* 0x000fe20000410000 */
[----:B------:R-:W-:Y:S01]  /*2400*/  ISETP.NE.U32.AND P5, PT, RZ, c[0x0][0x258], PT ;  /* 0x00009600ff007a0c */ /* 0x000fe20003fa5070 */
[----:B------:R-:W-:Y:S01]  /*2410*/  @P4 FADD.FTZ R78, R78, R163 ;  /* 0x000000a34e4e4221 */ /* 0x000fe20000010000 */
[----:B------:R-:W-:Y:S01]  /*2420*/  @P4 MOV R121, 0x10 ;  /* 0x0000001000794802 */ /* 0x000fe20000000f00 */
[----:B------:R-:W-:Y:S01]  /*2430*/  @P4 FMUL.FTZ R144, R144, c[0x0][0x1e8] ;  /* 0x00007a0090904a20 */ /* 0x000fe20000410000 */
[----:B------:R-:W-:-:S03]  /*2440*/  ISETP.NE.AND.EX P5, PT, RZ, c[0x0][0x25c], PT, P5 ;  /* 0x00009700ff007a0c */ /* 0x000fc60003fa5350 */
[-C--:B------:R-:W-:Y:S02]  /*2450*/  @P4 FMUL.FTZ R120, R27, R144.reuse ;  /* 0x000000901b784220 */ /* 0x080fe40000410000 */
[----:B------:R-:W-:-:S08]  /*2460*/  @P4 FMUL.FTZ R144, R111, R144 ;  /* 0x000000906f904220 */ /* 0x000fd00000410000 */
        /* <DEDUP_REMOVED lines=11> */
.L_x_6710:
[----:B------:R-:W-:Y:S05]  /*2520*/  BSYNC B0 ;  /* 0x0000000000007941 */ /* 0x000fea0003800000 */
.L_x_6709:
        /* <DEDUP_REMOVED lines=18> */
.L_x_6722:
[----:B0-----:R-:W-:Y:S05]  /*2650*/  BSYNC B1 ;  /* 0x0000000000017941 */ /* 0x001fea0003800000 */
.L_x_6721:
        /* <DEDUP_REMOVED lines=18> */
.L_x_6724:
[----:B------:R-:W-:Y:S05]  /*2780*/  BSYNC B1 ;  /* 0x0000000000017941 */ /* 0x000fea0003800000 */
.L_x_6723:
        /* <DEDUP_REMOVED lines=18> */
.L_x_6726:
[----:B------:R-:W-:Y:S05]  /*28b0*/  BSYNC B1 ;  /* 0x0000000000017941 */ /* 0x000fea0003800000 */
.L_x_6725:
        /* <DEDUP_REMOVED lines=21> */
.L_x_6728:
[----:B------:R-:W-:Y:S05]  /*2a10*/  BSYNC B1 ;  /* 0x0000000000017941 */ /* 0x000fea0003800000 */
.L_x_6727:
        /* <DEDUP_REMOVED lines=24> */
.L_x_6720:
[----:B------:R-:W-:Y:S05]  /*2ba0*/  BSYNC B0 ;  /* 0x0000000000007941 */ /* 0x000fea0003800000 */
.L_x_6719:
        /* <DEDUP_REMOVED lines=19> */
.L_x_6732:
[----:B0-----:R-:W-:Y:S05]  /*2ce0*/  BSYNC B1 ;  /* 0x0000000000017941 */ /* 0x001fea0003800000 */
.L_x_6731:
        /* <DEDUP_REMOVED lines=18> */
.L_x_6734:
[----:B------:R-:W-:Y:S05]  /*2e10*/  BSYNC B1 ;  /* 0x0000000000017941 */ /* 0x000fea0003800000 */
.L_x_6733:
        /* <DEDUP_REMOVED lines=18> */
.L_x_6736:
[----:B------:R-:W-:Y:S05]  /*2f40*/  BSYNC B1 ;  /* 0x0000000000017941 */ /* 0x000fea0003800000 */
.L_x_6735:
        /* <DEDUP_REMOVED lines=18> */
.L_x_6738:
[----:B------:R-:W-:Y:S05]  /*3070*/  BSYNC B1 ;  /* 0x0000000000017941 */ /* 0x000fea0003800000 */
.L_x_6737:
[----:B------:R-:W-:Y:S01]  /*3080*/  ISETP.NE.U32.AND P3, PT, RZ, c[0x0][0x258], PT ;  /* 0x00009600ff007a0c */ /* 0x000fe20003f65070 */
[----:B------:R-:W-:Y:S01]  /*3090*/  @P4 FADD.FTZ R84, R84, R123 ;  /* 0x0000007b54544221 */ /* 0x000fe20000010000 */
[----:B------:R-:W-:Y:S01]  /*30a0*/  ISETP.NE.U32.AND P5, PT, RZ, c[0x0][0x258], PT ;  /* 0x00009600ff007a0c */ /* 0x000fe20003fa5070 */
[----:B------:R-:W-:Y:S01]  /*30b0*/  @P4 FADD.FTZ R85, R85, R122 ;  /* 0x0000007a55554221 */ /* 0x000fe20000010000 */
[----:B------:R-:W-:Y:S01]  /*30c0*/  ISETP.NE.AND.EX P3, PT, RZ, c[0x0][0x25c], PT, P3 ;  /* 0x00009700ff007a0c */ /* 0x000fe20003f65330 */
[----:B------:R-:W-:Y:S01]  /*30d0*/  @P4 FADD.FTZ R86, R86, R145 ;  /* 0x0000009156564221 */ /* 0x000fe20000010000 */
[----:B------:R-:W-:Y:S02]  /*30e0*/  ISETP.NE.AND.EX P5, PT, RZ, c[0x0][0x25c], PT, P5 ;  /* 0x00009700ff007a0c */ /* 0x000fe40003fa5350 */
[----:B------:R-:W-:Y:S02]  /*30f0*/  @P4 MOV R125, 0x10 ;  /* 0x00000010007d4802 */ /* 0x000fe40000000f00 */
[----:B------:R-:W-:-:S02]  /*3100*/  SEL R118, R121, R118, P5 ;  /* 0x0000007679767207 */ /* 0x000fc40002800000 */
[C---:B------:R-:W-:Y:S01]  /*3110*/  SEL R119, R126.reuse, R119, P5 ;  /* 0x000000777e777207 */ /* 0x040fe20002800000 */
[----:B------:R-:W-:Y:S01]  /*3120*/  @P4 FMUL.FTZ R126, R126, c[0x0][0x1ec] ;  /* 0x00007b007e7e4a20 */ /* 0x000fe20000410000 */
[----:B------:R-:W-:Y:S02]  /*3130*/  SEL R117, R120, R117, P5 ;  /* 0x0000007578757207 */ /* 0x000fe40002800000 */
[----:B------:R-:W-:Y:S01]  /*3140*/  SEL R116, R127, R116, P5 ;  /* 0x000000747f747207 */ /* 0x000fe20002800000 */
[----:B------:R-:W-:Y:S01]  /*3150*/  @P4 FMUL.FTZ R126, R126, c[0x0][0x1e8] ;  /* 0x00007a007e7e4a20 */ /* 0x000fe20000410000 */
[----:B------:R-:W-:-:S03]  /*3160*/  @P3 MOV R121, 0x10 ;  /* 0x0000001000793802 */ /* 0x000fc60000000f00 */
[----:B------:R-:W-:Y:S02]  /*3170*/  @P4 FMUL.FTZ R7, R39, R126 ;  /* 0x0000007e27074220 */ /* 0x000fe40000410000 */
[----:B------:R-:W-:-:S04]  /*3180*/  @P3 IMAD.WIDE.U32 R120, R128, R121, c[0x0][0x258] ;  /* 0x0000960080783625 */ /* 0x000fc800078e0079 */
[----:B------:R-:W-:Y:S01]  /*3190*/  @P4 FMUL.FTZ R126, R111, R126 ;  /* 0x0000007e6f7e4220 */ /* 0x000fe20000410000 */
[----:B------:R0:W-:Y:S01]  /*31a0*/  @P3 STG.E.128 [R120.64], R116 ;  /* 0x0000007478003986 */ /* 0x0001e2000c101d04 */
[----:B------:R-:W-:-:S04]  /*31b0*/  @P4 LOP3.LUT P3, RZ, R0, 0xff000000, RZ, 0xc0, !PT ;  /* 0xff00000000ff4812 */ /* 0x000fc8000786c0ff */
[----:B------:R-:W-:Y:S01]  /*31c0*/  @P4 SEL R115, R7, RZ, P3 ;  /* 0x000000ff07734207 */ /* 0x000fe20001800000 */
[----:B------:R-:W-:Y:S01]  /*31d0*/  @P4 IMAD.WIDE.U32 R6, R6, R125, c[0x0][0x248] ;  /* 0x0000920006064625 */ /* 0x000fe200078e007d */
[----:B------:R-:W-:-:S04]  /*31e0*/  @P4 FSEL R126, R126, RZ, P3 ;  /* 0x000000ff7e7e4208 */ /* 0x000fc80001800000 */
[----:B------:R0:W-:Y:S01]  /*31f0*/  @P4 STG.E.128 [R6.64], R112 ;  /* 0x0000007006004986 */ /* 0x0001e2000c101d04 */
[----:B------:R-:W-:-:S03]  /*3200*/  @P4 FADD.FTZ R87, R87, R126 ;  /* 0x0000007e57574221 */ /* 0x000fc60000010000 */
.L_x_6730:
[----:B------:R-:W-:Y:S05]  /*3210*/  BSYNC B0 ;  /* 0x0000000000007941 */ /* 0x000fea0003800000 */
.L_x_6729:
[----:B------:R-:W-:Y:S02]  /*3220*/  IADD3 R9, R9, c[0x0][0x160], RZ ;  /* 0x0000580009097a10 */ /* 0x000fe40007ffe0ff */
[----:B------:R-:W-:Y:S02]  /*3230*/  LOP3.LUT P4, RZ, R8, 0xff, RZ, 0xc0, !PT ;  /* 0x000000ff08ff7812 */ /* 0x000fe4000788c0ff */
[----:B------:R-:W-:Y:S02]  /*3240*/  ISETP.GE.AND P3, PT, R9, c[0x0][0x164], PT ;  /* 0x0000590009007a0c */ /* 0x000fe40003f66270 */
[----:B------:R-:W-:-:S11]  /*3250*/  SEL R8, RZ, 0x1, P4 ;  /* 0x00000001ff087807 */ /* 0x000fd60002000000 */
[----:B0----5:R-:W-:Y:S01]  /*3260*/  @P3 CALL.REL.NOINC `(.L_x_6679) ;  /* 0x0000001000003944 */ /* 0x021fe20003c00000 */
[----:B------:R-:W-:Y:S05]  /*3270*/  BRA `(.L_x_6739) ;  /* 0xffffd1c000007947 */ /* 0x000fea000383ffff */
.L_x_6679:
[----:B-1----:R-:W0:Y:S01]  /*3280*/  S2UR UR6, SR_CTAID.X ;  /* 0x00000000000679c3 */ /* 0x002e220000002500 */
[----:B------:R-:W0:Y:S01]  /*3290*/  S2R R3, SR_TID.X ;  /* 0x0000000000037919 */ /* 0x000e220000002100 */
[----:B------:R-:W-:Y:S01]  /*32a0*/  @P0 MOV R9, 0x10 ;  /* 0x0000001000090802 */ /* 0x000fe20000000f00 */
[----:B-----5:R-:W-:Y:S01]  /*32b0*/  @P1 IMAD.MOV.U32 R15, RZ, RZ, 0x10 ;  /* 0x00000010ff0f1424 */ /* 0x020fe200078e00ff */
        /* <DEDUP_REMOVED lines=36> */
.L_x_6695:
[----:B------:R-:W-:Y:S01]  /*3500*/  HFMA2.MMA R123, -RZ, RZ, 0, 9.5367431640625e-07 ;  /* 0x00000010ff7b7435 */ /* 0x000fe200000001ff */
[----:B------:R-:W-:-:S02]  /*3510*/  MOV R124, R167 ;  /* 0x000000a7007c7202 */ /* 0x000fc40000000f00 */
[----:B------:R-:W-:Y:S02]  /*3520*/  MOV R122, 0x1f ;  /* 0x0000001f007a7802 */ /* 0x000fe40000000f00 */
[----:B------:R-:W-:Y:S02]  /*3530*/  MOV R121, 0xffffffff ;  /* 0xffffffff00797802 */ /* 0x000fe40000000f00 */
[----:B------:R-:W-:Y:S02]  /*3540*/  MOV R126, 0x3560 ;  /* 0x00003560007e7802 */ /* 0x000fe40000000f00 */
[----:B-----5:R-:W-:Y:S05]  /*3550*/  CALL.REL.NOINC `($__internal_197_$__cuda_sm70_shflsync_down_p) ;  /* 0x0000046000007944 */ /* 0x020fea0003c00000 */
[----:B-1----:R-:W-:Y:S01]  /*3560*/  MOV R144, R123 ;  /* 0x0000007b00907202 */ /* 0x002fe20000000f00 */
[----:B0-----:R-:W-:Y:S05]  /*3570*/  BRA `(.L_x_6740) ;  /* 0xffffdf5000007947 */ /* 0x001fea000383ffff */
.L_x_6696:
[----:B------:R-:W-:Y:S01]  /*3580*/  HFMA2.MMA R123, -RZ, RZ, 0, 9.5367431640625e-07 ;  /* 0x00000010ff7b7435 */ /* 0x000fe200000001ff */
[----:B------:R-:W-:Y:S01]  /*3590*/  MOV R124, R166 ;  /* 0x000000a6007c7202 */ /* 0x000fe20000000f00 */
[----:B------:R-:W-:Y:S01]  /*35a0*/  IMAD.MOV.U32 R122, RZ, RZ, 0x1f ;  /* 0x0000001fff7a7424 */ /* 0x000fe200078e00ff */
[----:B------:R-:W-:Y:S02]  /*35b0*/  MOV R121, 0xffffffff ;  /* 0xffffffff00797802 */ /* 0x000fe40000000f00 */
[----:B------:R-:W-:-:S02]  /*35c0*/  MOV R126, 0x35e0 ;  /* 0x000035e0007e7802 */ /* 0x000fc40000000f00 */
[----:B01---5:R-:W-:Y:S05]  /*35d0*/  CALL.REL.NOINC `($__internal_197_$__cuda_sm70_shflsync_down_p) ;  /* 0x000003e000007944 */ /* 0x023fea0003c00000 */
[----:B------:R-:W-:Y:S01]  /*35e0*/  FADD.FTZ R167, R144, R167 ;  /* 0x000000a790a77221 */ /* 0x000fe20000010000 */
[----:B0-----:R-:W-:Y:S01]  /*35f0*/  MOV R122, 0x1f ;  /* 0x0000001f007a7802 */ /* 0x001fe20000000f00 */
[----:B-1----:R-:W-:Y:S01]  /*3600*/  FADD.FTZ R166, R166, R123 ;  /* 0x0000007ba6a67221 */ /* 0x002fe20000010000 */
[----:B------:R-:W-:Y:S01]  /*3610*/  HFMA2.MMA R123, -RZ, RZ, 0, 4.76837158203125e-07 ;  /* 0x00000008ff7b7435 */ /* 0x000fe200000001ff */
[----:B------:R-:W-:-:S02]  /*3620*/  MOV R121, 0xffffffff ;  /* 0xffffffff00797802 */ /* 0x000fc40000000f00 */
[----:B------:R-:W-:Y:S02]  /*3630*/  MOV R124, R167 ;  /* 0x000000a7007c7202 */ /* 0x000fe40000000f00 */
[----:B------:R-:W-:Y:S02]  /*3640*/  MOV R126, 0x3660 ;  /* 0x00003660007e7802 */ /* 0x000fe40000000f00 */
[----:B------:R-:W-:Y:S05]  /*3650*/  CALL.REL.NOINC `($__internal_197_$__cuda_sm70_shflsync_down_p) ;  /* 0x0000036000007944 */ /* 0x000fea0003c00000 */
[----:B-1----:R-:W-:Y:S01]  /*3660*/  MOV R144, R123 ;  /* 0x0000007b00907202 */ /* 0x002fe20000000f00 */
[----:B------:R-:W-:Y:S01]  /*3670*/  HFMA2.MMA R123, -RZ, RZ, 0, 4.76837158203125e-07 ;  /* 0x00000008ff7b7435 */ /* 0x000fe200000001ff */
[----:B0-----:R-:W-:Y:S01]  /*3680*/  MOV R124, R166 ;  /* 0x000000a6007c7202 */ /* 0x001fe20000000f00 */
[----:B------:R-:W-:Y:S01]  /*3690*/  IMAD.MOV.U32 R121, RZ, RZ, -0x1 ;  /* 0xffffffffff797424 */ /* 0x000fe200078e00ff */
[----:B------:R-:W-:Y:S02]  /*36a0*/  MOV R122, 0x1f ;  /* 0x0000001f007a7802 */ /* 0x000fe40000000f00 */
[----:B------:R-:W-:Y:S02]  /*36b0*/  MOV R126, 0x36d0 ;  /* 0x000036d0007e7802 */ /* 0x000fe40000000f00 */
[----:B------:R-:W-:Y:S05]  /*36c0*/  CALL.REL.NOINC `($__internal_197_$__cuda_sm70_shflsync_down_p) ;  /* 0x000002f000007944 */ /* 0x000fea0003c00000 */
[----:B------:R-:W-:Y:S01]  /*36d0*/  FADD.FTZ R167, R144, R167 ;  /* 0x000000a790a77221 */ /* 0x000fe20000010000 */
[----:B0-----:R-:W-:Y:S01]  /*36e0*/  MOV R122, 0x1f ;  /* 0x0000001f007a7802 */ /* 0x001fe20000000f00 */
[----:B-1----:R-:W-:Y:S01]  /*36f0*/  FADD.FTZ R166, R166, R123 ;  /* 0x0000007ba6a67221 */ /* 0x002fe20000010000 */
[----:B------:R-:W-:Y:S01]  /*3700*/  HFMA2.MMA R123, -RZ, RZ, 0, 2.384185791015625e-07 ;  /* 0x00000004ff7b7435 */ /* 0x000fe200000001ff */
[----:B------:R-:W-:-:S02]  /*3710*/  MOV R121, 0xffffffff ;  /* 0xffffffff00797802 */ /* 0x000fc40000000f00 */
[----:B------:R-:W-:Y:S02]  /*3720*/  MOV R124, R167 ;  /* 0x000000a7007c7202 */ /* 0x000fe40000000f00 */
[----:B------:R-:W-:Y:S02]  /*3730*/  MOV R126, 0x3750 ;  /* 0x00003750007e7802 */ /* 0x000fe40000000f00 */
[----:B------:R-:W-:Y:S05]  /*3740*/  CALL.REL.NOINC `($__internal_197_$__cuda_sm70_shflsync_down_p) ;  /* 0x0000027000007944 */ /* 0x000fea0003c00000 */
[----:B-1----:R-:W-:Y:S01]  /*3750*/  MOV R144, R123 ;  /* 0x0000007b00907202 */ /* 0x002fe20000000f00 */
[----:B------:R-:W-:Y:S01]  /*3760*/  HFMA2.MMA R123, -RZ, RZ, 0, 2.384185791015625e-07 ;  /* 0x00000004ff7b7435 */ /* 0x000fe200000001ff */
[----:B0-----:R-:W-:Y:S02]  /*3770*/  MOV R124, R166 ;  /* 0x000000a6007c7202 */ /* 0x001fe40000000f00 */
[----:B------:R-:W-:Y:S02]  /*3780*/  MOV R122, 0x1f ;  /* 0x0000001f007a7802 */ /* 0x000fe40000000f00 */
[----:B------:R-:W-:Y:S02]  /*3790*/  MOV R121, 0xffffffff ;  /* 0xffffffff00797802 */ /* 0x000fe40000000f00 */
[----:B------:R-:W-:-:S02]  /*37a0*/  MOV R126, 0x37c0 ;  /* 0x000037c0007e7802 */ /* 0x000fc40000000f00 */
[----:B------:R-:W-:Y:S05]  /*37b0*/  CALL.REL.NOINC `($__internal_197_$__cuda_sm70_shflsync_down_p) ;  /* 0x0000020000007944 */ /* 0x000fea0003c00000 */
[----:B------:R-:W-:Y:S01]  /*37c0*/  FADD.FTZ R167, R144, R167 ;  /* 0x000000a790a77221 */ /* 0x000fe20000010000 */
[----:B0-----:R-:W-:Y:S01]  /*37d0*/  HFMA2.MMA R122, -RZ, RZ, 0, 1.847743988037109375e-06 ;  /* 0x0000001fff7a7435 */ /* 0x001fe200000001ff */
[----:B-1----:R-:W-:Y:S01]  /*37e0*/  FADD.FTZ R166, R166, R123 ;  /* 0x0000007ba6a67221 */ /* 0x002fe20000010000 */
[----:B------:R-:W-:Y:S01]  /*37f0*/  MOV R121, 0xffffffff ;  /* 0xffffffff00797802 */ /* 0x000fe20000000f00 */
[----:B------:R-:W-:Y:S01]  /*3800*/  IMAD.MOV.U32 R123, RZ, RZ, 0x2 ;  /* 0x00000002ff7b7424 */ /* 0x000fe200078e00ff */
[----:B------:R-:W-:-:S02]  /*3810*/  MOV R124, R167 ;  /* 0x000000a7007c7202 */ /* 0x000fc40000000f00 */
[----:B------:R-:W-:Y:S02]  /*3820*/  MOV R126, 0x3840 ;  /* 0x00003840007e7802 */ /* 0x000fe40000000f00 */
[----:B------:R-:W-:Y:S05]  /*3830*/  CALL.REL.NOINC `($__internal_197_$__cuda_sm70_shflsync_down_p) ;  /* 0x0000018000007944 */ /* 0x000fea0003c00000 */
[----:B-1----:R-:W-:Y:S01]  /*3840*/  MOV R144, R123 ;  /* 0x0000007b00907202 */ /* 0x002fe20000000f00 */
[----:B------:R-:W-:Y:S01]  /*3850*/  HFMA2.MMA R123, -RZ, RZ, 0, 1.1920928955078125e-07 ;  /* 0x00000002ff7b7435 */ /* 0x000fe200000001ff */
[----:B0-----:R-:W-:Y:S02]  /*3860*/  MOV R124, R166 ;  /* 0x000000a6007c7202 */ /* 0x001fe40000000f00 */
[----:B------:R-:W-:Y:S02]  /*3870*/  MOV R122, 0x1f ;  /* 0x0000001f007a7802 */ /* 0x000fe40000000f00 */
[----:B------:R-:W-:Y:S02]  /*3880*/  MOV R121, 0xffffffff ;  /* 0xffffffff00797802 */ /* 0x000fe40000000f00 */
[----:B------:R-:W-:Y:S02]  /*3890*/  MOV R126, 0x38b0 ;  /* 0x000038b0007e7802 */ /* 0x000fe40000000f00 */
[----:B------:R-:W-:Y:S05]  /*38a0*/  CALL.REL.NOINC `($__internal_197_$__cuda_sm70_shflsync_down_p) ;  /* 0x0000011000007944 */ /* 0x000fea0003c00000 */
[----:B------:R-:W-:Y:S01]  /*38b0*/  FADD.FTZ R144, R144, R167 ;  /* 0x000000a790907221 */ /* 0x000fe20000010000 */
[----:B0-----:R-:W-:Y:S01]  /*38c0*/  MOV R121, 0xffffffff ;  /* 0xffffffff00797802 */ /* 0x001fe20000000f00 */
[----:B-1----:R-:W-:Y:S01]  /*38d0*/  FADD.FTZ R145, R166, R123 ;  /* 0x0000007ba6917221 */ /* 0x002fe20000010000 */
[----:B------:R-:W-:Y:S01]  /*38e0*/  HFMA2.MMA R123, -RZ, RZ, 0, 5.9604644775390625e-08 ;  /* 0x00000001ff7b7435 */ /* 0x000fe200000001ff */
[----:B------:R-:W-:Y:S01]  /*38f0*/  IMAD.MOV.U32 R122, RZ, RZ, 0x1f ;  /* 0x0000001fff7a7424 */ /* 0x000fe200078e00ff */
[----:B------:R-:W-:-:S02]  /*3900*/  MOV R124, R144 ;  /* 0x00000090007c7202 */ /* 0x000fc40000000f00 */
[----:B------:R-:W-:Y:S02]  /*3910*/  MOV R126, 0x3930 ;  /* 0x00003930007e7802 */ /* 0x000fe40000000f00 */
[----:B------:R-:W-:Y:S05]  /*3920*/  CALL.REL.NOINC `($__internal_197_$__cuda_sm70_shflsync_down_p) ;  /* 0x0000009000007944 */ /* 0x000fea0003c00000 */
[----:B-1----:R-:W-:Y:S01]  /*3930*/  MOV R125, R123 ;  /* 0x0000007b007d7202 */ /* 0x002fe20000000f00 */
[----:B------:R-:W-:Y:S01]  /*3940*/  HFMA2.MMA R123, -RZ, RZ, 0, 5.9604644775390625e-08 ;  /* 0x00000001ff7b7435 */ /* 0x000fe200000001ff */
[----:B0-----:R-:W-:Y:S02]  /*3950*/  MOV R124, R145 ;  /* 0x00000091007c7202 */ /* 0x001fe40000000f00 */
[----:B------:R-:W-:Y:S02]  /*3960*/  MOV R122, 0x1f ;  /* 0x0000001f007a7802 */ /* 0x000fe40000000f00 */
[----:B------:R-:W-:Y:S02]  /*3970*/  MOV R121, 0xffffffff ;  /* 0xffffffff00797802 */ /* 0x000fe40000000f00 */
[----:B------:R-:W-:Y:S02]  /*3980*/  MOV R126, 0x39a0 ;  /* 0x000039a0007e7802 */ /* 0x000fe40000000f00 */
[----:B------:R-:W-:Y:S05]  /*3990*/  CALL.REL.NOINC `($__internal_197_$__cuda_sm70_shflsync_down_p) ;  /* 0x0000002000007944 */ /* 0x000fea0003c00000 */
[----:B-1----:R-:W-:Y:S01]  /*39a0*/  MOV R164, R123 ;  /* 0x0000007b00a47202 */ /* 0x002fe20000000f00 */
[----:B0-----:R-:W-:Y:S05]  /*39b0*/  BRA `(.L_x_6741) ;  /* 0xffffdc3000007947 */ /* 0x001fea000383ffff */
        .weak           $__internal_197_$__cuda_sm70_shflsync_down_p
        .type           $__internal_197_$__cuda_sm70_shflsync_down_p,@function
        .size           $__internal_197_$__cuda_sm70_shflsync_down_p,(.L_x_6999 - $__internal_197_$__cuda_sm70_shflsync_down_p)
$__internal_197_$__cuda_sm70_shflsync_down_p:
[----:B------:R-:W-:Y:S01]  /*39c0*/  HFMA2.MMA R127, -RZ, RZ, 0, 0 ;  /* 0x00000000ff7f7435 */ /* 0x000fe200000001ff */
[----:B------:R-:W-:Y:S04]  /*39d0*/  WARPSYNC R121 ;  /* 0x0000007900007348 */ /* 0x000fe80003800000 */
[----:B------:R0:W1:Y:S01]  /*39e0*/  SHFL.DOWN PT, R123, R124, R123, R122 ;  /* 0x0800007b7c7b7389 */ /* 0x00006200000e007a */
[----:B------:R-:W-:Y:S05]  /*39f0*/  RET.REL.NODEC R126 `(_ZN10layer_norm13ln_bwd_kernelINS_13Kernel_traitsIfffffjLj2048ELj1ELj1ELj4ELj16ENS_18Kernel_traits_baseILj2048EfffffjLj128EEEEELb1ELb1ELb1ELb0EEEvNS_9BwdParamsE) ;  /* 0xffffc6007e007950 */ /* 0x000fea0003c3ffff */
.L_x_6742:
        /* <DEDUP_REMOVED lines=16> */
.L_x_6999:


//--------------------- .text._ZN10layer_norm22ln_bwd_finalize_kernelINS_22Kernel_traits_finalizeILj2048EfffffjLb1ELj1024ELj4ENS_18Kernel_traits_baseILj2048EfffffjLj1024EEEEELb1ELb1EEEvNS_9BwdParamsE --------------------------
	.section	.text._ZN10layer_norm22ln_bwd_finalize_kernelINS_22Kernel_traits_finalizeILj2048EfffffjLb1ELj1024ELj4ENS_18Kernel_traits_baseILj2048EfffffjLj1024EEEEELb1ELb1EEEvNS_9BwdParamsE,"ax",@progbits
	.sectioninfo	@"SHI_REGISTERS=32"
	.align	128
        .global         _ZN10layer_norm22ln_bwd_finalize_kernelINS_22Kernel_traits_finalizeILj2048EfffffjLb1ELj1024ELj4ENS_18Kernel_traits_baseILj2048EfffffjLj1024EEEEELb1ELb1EEEvNS_9BwdParamsE
        .type           _ZN10layer_norm22ln_bwd_finalize_kernelINS_22Kernel_traits_finalizeILj2048EfffffjLb1ELj1024ELj4ENS_18Kernel_traits_baseILj2048EfffffjLj1024EEEEELb1ELb1EEEvNS_9BwdParamsE,@function
        .size           _ZN10layer_norm22ln_bwd_finalize_kernelINS_22Kernel_traits_finalizeILj2048EfffffjLb1ELj1024ELj4ENS_18Kernel_traits_baseILj2048EfffffjLj1024EEEEELb1ELb1EEEvNS_9BwdParamsE,(.L_x_7000 - _ZN10layer_norm22ln_bwd_finalize_kernelINS_22Kernel_traits_finalizeILj2048EfffffjLb1ELj1024ELj4ENS_18Kernel_traits_baseILj2048EfffffjLj1024EEEEELb1ELb1EEEvNS_9BwdParamsE)
        .other          _ZN10layer_norm22ln_bwd_finalize_kernelINS_22Kernel_traits_finalizeILj2048EfffffjLb1ELj1024ELj4ENS_18Kernel_traits_baseILj2048EfffffjLj1024EEEEELb1ELb1EEEvNS_9BwdParamsE,@"STO_CUDA_ENTRY STV_DEFAULT"
_ZN10layer_norm22ln_bwd_finalize_kernelINS_22Kernel_traits_finalizeILj2048EfffffjLb1ELj1024ELj4ENS_18Kernel_traits_baseILj2048EfffffjLj1024EEEEELb1ELb1EEEvNS_9BwdParamsE:
.text._ZN10layer_norm22ln_bwd_finalize_kernelINS_22Kernel_traits_finalizeILj2048EfffffjLb1ELj1024ELj4ENS_18Kernel_traits_baseILj2048EfffffjLj1024EEEEELb1ELb1EEEvNS_9BwdParamsE:
        /* <DEDUP_REMOVED lines=19> */
.L_x_6755:
        /* <DEDUP_REMOVED lines=32> */
.L_x_6747:
        /* <DEDUP_REMOVED lines=47> */
.L_x_6746:
[----:B------:R-:W-:Y:S05]  /*0620*/  BSYNC B1 ;  /* 0x0000000000017941 */ /* 0x000fea0003800000 */
.L_x_6745:
        /* <DEDUP_REMOVED lines=29> */
.L_x_6749:
[----:B------:R-:W-:Y:S05]  /*0800*/  BSYNC B1 ;  /* 0x0000000000017941 */ /* 0x000fea0003800000 */
.L_x_6748:
        /* <DEDUP_REMOVED lines=13> */
.L_x_6744:
[----:B------:R-:W-:Y:S05]  /*08e0*/  BSYNC B0 ;  /* 0x0000000000007941 */ /* 0x000fea0003800000 */
.L_x_6743:
        /* <DEDUP_REMOVED lines=12> */
.L_x_6756:
        /* <DEDUP_REMOVED lines=27> */
.L_x_6757:
        /* <DEDUP_REMOVED lines=9> */
.L_x_6750:
        /* <DEDUP_REMOVED lines=16> */
.L_x_6754:
[----:B------:R-:W-:Y:S05]  /*0cf0*/  BSYNC B0 ;  /* 0x0000000000007941 */ /* 0x000fea0003800000 */
.L_x_6753:
[C---:B------:R-:W-:Y:S02]  /*0d00*/  ISETP.GT.U32.AND P1, PT, R4.reuse, -0x801, PT ;  /* 0xfffff7ff0400780c */ /* 0x040fe40003f24070 */
[----:B------:R-:W-:-:S02]  /*0d10*/  IADD3 R4, R4, 0x800, RZ ;  /* 0x0000080004047810 */ /* 0x000fc40007ffe0ff */
[----:B------:R-:W-:-:S09]  /*0d20*/  IADD3 R5, R5, 0x400, RZ ;  /* 0x0000040005057810 */ /* 0x000fd20007ffe0ff */
[----:B012---:R-:W-:Y:S05]  /*0d30*/  @P1 BRA `(.L_x_6755) ;  /* 0xfffff3f000001947 */ /* 0x007fea000383ffff */
[----:B------:R-:W-:Y:S05]  /*0d40*/  EXIT ;  /* 0x000000000000794d */ /* 0x000fea0003800000 */
.L_x_6751:
[----:B------:R-:W-:Y:S01]  /*0d50*/  HFMA2.MMA R14, -RZ, RZ, 0, 1.847743988037109375e-06 ;  /* 0x0000001fff0e7435 */ /* 0x000fe200000001ff */
[----:B---3--:R-:W-:Y:S01]  /*0d60*/  IMAD.MOV.U32 R18, RZ, RZ, R10 ;  /* 0x000000ffff127224 */ /* 0x008fe200078e000a */
[----:B------:R-:W-:Y:S01]  /*0d70*/  MOV R17, 0x1 ;  /* 0x0000000100117802 */ /* 0x000fe20000000f00 */
[----:B------:R-:W-:Y:S01]  /*0d80*/  IMAD.MOV.U32 R19, RZ, RZ, -0x1 ;  /* 0xffffffffff137424 */ /* 0x000fe200078e00ff */
[----:B------:R-:W-:Y:S02]  /*0d90*/  MOV R8, 0xdb0 ;  /* 0x00000db000087802 */ /* 0x000fe40000000f00 */
[----:B012---:R-:W-:Y:S05]  /*0da0*/  CALL.REL.NOINC `($__internal_198_$__cuda_sm70_shflsync_bfly_p) ;  /* 0x0000059000007944 */ /* 0x007fea0003c00000 */
[----:B01----:R-:W-:Y:S05]  /*0db0*/  BRA `(.L_x_6756) ;  /* 0xfffffbf000007947 */ /* 0x003fea000383ffff */
.L_x_6752:
[----:B------:R-:W-:Y:S01]  /*0dc0*/  HFMA2.MMA R14, -RZ, RZ, 0, 1.847743988037109375e-06 ;  /* 0x0000001fff0e7435 */ /* 0x000fe200000001ff */
[----:B------:R-:W-:Y:S01]  /*0dd0*/  MOV R17, 0x2 ;  /* 0x0000000200117802 */ /* 0x000fe20000000f00 */
[----:B------:R-:W-:Y:S01]  /*0de0*/  IMAD.MOV.U32 R19, RZ, RZ, -0x1 ;  /* 0xffffffffff137424 */ /* 0x000fe200078e00ff */
[----:B------:R-:W-:-:S03]  /*0df0*/  MOV R8, 0xe10 ;  /* 0x00000e1000087802 */ /* 0x000fc60000000f00 */
[----:B0123--:R-:W-:Y:S05]  /*0e00*/  CALL.REL.NOINC `($__internal_198_$__cuda_sm70_shflsync_bfly_p) ;  /* 0x0000053000007944 */ /* 0x00ffea0003c00000 */
[----:B01----:R-:W-:Y:S01]  /*0e10*/  FADD.FTZ R18, R18, R14 ;  /* 0x0000000e12127221 */ /* 0x003fe20000010000 */
[----:B------:R-:W-:Y:S01]  /*0e20*/  HFMA2.MMA R14, -RZ, RZ, 0, 1.847743988037109375e-06 ;  /* 0x0000001fff0e7435 */ /* 0x000fe200000001ff */
[----:B------:R-:W-:Y:S01]  /*0e30*/  MOV R17, 0x4 ;  /* 0x0000000400117802 */ /* 0x000fe20000000f00 */
[----:B------:R-:W-:Y:S01]  /*0e40*/  IMAD.MOV.U32 R19, RZ, RZ, -0x1 ;  /* 0xffffffffff137424 */ /* 0x000fe200078e00ff */
[----:B------:R-:W-:-:S03]  /*0e50*/  MOV R8, 0xe70 ;  /* 0x00000e7000087802 */ /* 0x000fc60000000f00 */
[----:B------:R-:W-:Y:S05]  /*0e60*/  CALL.REL.NOINC `($__internal_198_$__cuda_sm70_shflsync_bfly_p) ;  /* 0x000004d000007944 */ /* 0x000fea0003c00000 */
[----:B01----:R-:W-:Y:S01]  /*0e70*/  FADD.FTZ R18, R18, R14 ;  /* 0x0000000e12127221 */ /* 0x003fe20000010000 */
[----:B------:R-:W-:Y:S01]  /*0e80*/  HFMA2.MMA R14, -RZ, RZ, 0, 1.847743988037109375e-06 ;  /* 0x0000001fff0e7435 */ /* 0x000fe200000001ff */
[----:B------:R-:W-:-:S02]  /*0e90*/  MOV R17, 0x8 ;  /* 0x0000000800117802 */ /* 0x000fc40000000f00 */
[----:B------:R-:W-:Y:S02]  /*0ea0*/  MOV R19, 0xffffffff ;  /* 0xffffffff00137802 */ /* 0x000fe40000000f00 */
[----:B------:R-:W-:Y:S02]  /*0eb0*/  MOV R8, 0xed0 ;  /* 0x00000ed000087802 */ /* 0x000fe40000000f00 */
[----:B------:R-:W-:Y:S05]  /*0ec0*/  CALL.REL.NOINC `($__internal_198_$__cuda_sm70_shflsync_bfly_p) ;  /* 0x0000047000007944 */ /* 0x000fea0003c00000 */
[----:B-1----:R-:W-:Y:S01]  /*0ed0*/  FADD.FTZ R10, R18, R14 ;  /* 0x0000000e120a7221 */ /* 0x002fe20000010000 */
[----:B------:R-:W-:Y:S01]  /*0ee0*/  HFMA2.MMA R14, -RZ, RZ, 0, 1.847743988037109375e-06 ;  /* 0x0000001fff0e7435 */ /* 0x000fe200000001ff */
[----:B0-----:R-:W-:Y:S01]  /*0ef0*/  IMAD.MOV.U32 R17, RZ, RZ, 0x10 ;  /* 0x00000010ff117424 */ /* 0x001fe200078e00ff */
[----:B------:R-:W-:Y:S02]  /*0f00*/  MOV R19, 0xffffffff ;  /* 0xffffffff00137802 */ /* 0x000fe40000000f00 */
[----:B------:R-:W-:Y:S02]  /*0f10*/  MOV R18, R10 ;  /* 0x0000000a00127202 */ /* 0x000fe40000000f00 */
[----:B------:R-:W-:Y:S02]  /*0f20*/  MOV R8, 0xf40 ;  /* 0x00000f4000087802 */ /* 0x000fe40000000f00 */
[----:B------:R-:W-:Y:S05]  /*0f30*/  CALL.REL.NOINC `($__internal_198_$__cuda_sm70_shflsync_bfly_p) ;  /* 0x0000040000007944 */ /* 0x000fea0003c00000 */
[----:B0-----:R-:W-:Y:S01]  /*0f40*/  HFMA2.MMA R17, -RZ, RZ, 0, 5.9604644775390625e-08 ;  /* 0x00000001ff117435 */ /* 0x001fe200000001ff */
[----:B-1----:R-:W-:Y:S01]  /*0f50*/  IMAD.MOV.U32 R13, RZ, RZ, R14 ;  /* 0x000000ffff0d7224 */ /* 0x002fe200078e000e */
[----:B------:R-:W-:Y:S01]  /*0f60*/  MOV R18, R15 ;  /* 0x0000000f00127202 */ /* 0x000fe20000000f00 */
[----:B------:R-:W-:Y:S01]  /*0f70*/  IMAD.MOV.U32 R19, RZ, RZ, -0x1 ;  /* 0xffffffffff137424 */ /* 0x000fe200078e00ff */
[----:B------:R-:W-:-:S02]  /*0f80*/  MOV R14, 0x1f ;  /* 0x0000001f000e7802 */ /* 0x000fc40000000f00 */
[----:B------:R-:W-:Y:S02]  /*0f90*/  MOV R8, 0xfb0 ;  /* 0x00000fb000087802 */ /* 0x000fe40000000f00 */
[----:B------:R-:W-:Y:S05]  /*0fa0*/  CALL.REL.NOINC `($__internal_198_$__cuda_sm70_shflsync_bfly_p) ;  /* 0x0000039000007944 */ /* 0x000fea0003c00000 */
[----:B0-----:R-:W-:Y:S01]  /*0fb0*/  HFMA2.MMA R17, -RZ, RZ, 0, 1.1920928955078125e-07 ;  /* 0x00000002ff117435 */ /* 0x001fe200000001ff */
[----:B-1----:R-:W-:Y:S01]  /*0fc0*/  FADD.FTZ R18, R15, R14 ;  /* 0x0000000e0f127221 */ /* 0x002fe20000010000 */
[----:B------:R-:W-:Y:S02]  /*0fd0*/  MOV R14, 0x1f ;  /* 0x0000001f000e7802 */ /* 0x000fe40000000f00 */
[----:B------:R-:W-:Y:S02]  /*0fe0*/  MOV R19, 0xffffffff ;  /* 0xffffffff00137802 */ /* 0x000fe40000000f00 */
[----:B------:R-:W-:Y:S02]  /*0ff0*/  MOV R8, 0x1010 ;  /* 0x0000101000087802 */ /* 0x000fe40000000f00 */
[----:B------:R-:W-:Y:S05]  /*1000*/  CALL.REL.NOINC `($__internal_198_$__cuda_sm70_shflsync_bfly_p) ;  /* 0x0000033000007944 */ /* 0x000fea0003c00000 */
[----:B01----:R-:W-:Y:S01]  /*1010*/  FADD.FTZ R18, R18, R14 ;  /* 0x0000000e12127221 */ /* 0x003fe20000010000 */
[----:B------:R-:W-:Y:S01]  /*1020*/  HFMA2.MMA R14, -RZ, RZ, 0, 1.847743988037109375e-06 ;  /* 0x0000001fff0e7435 */ /* 0x000fe200000001ff */
[----:B------:R-:W-:Y:S01]  /*1030*/  IMAD.MOV.U32 R17, RZ, RZ, 0x4 ;  /* 0x00000004ff117424 */ /* 0x000fe200078e00ff */
[----:B------:R-:W-:Y:S02]  /*1040*/  MOV R19, 0xffffffff ;  /* 0xffffffff00137802 */ /* 0x000fe40000000f00 */
[----:B------:R-:W-:-:S02]  /*1050*/  MOV R8, 0x1070 ;  /* 0x0000107000087802 */ /* 0x000fc40000000f00 */
[----:B------:R-:W-:Y:S05]  /*1060*/  CALL.REL.NOINC `($__internal_198_$__cuda_sm70_shflsync_bfly_p) ;  /* 0x000002d000007944 */ /* 0x000fea0003c00000 */
[----:B0-----:R-:W-:Y:S01]  /*1070*/  HFMA2.MMA R17, -RZ, RZ, 0, 4.76837158203125e-07 ;  /* 0x00000008ff117435 */ /* 0x001fe200000001ff */
[----:B-1----:R-:W-:Y:S01]  /*1080*/  FADD.FTZ R18, R18, R14 ;  /* 0x0000000e12127221 */ /* 0x002fe20000010000 */
[----:B------:R-:W-:Y:S01]  /*1090*/  MOV R19, 0xffffffff ;  /* 0xffffffff00137802 */ /* 0x000fe20000000f00 */
[----:B------:R-:W-:Y:S01]  /*10a0*/  IMAD.MOV.U32 R14, RZ, RZ, 0x1f ;  /* 0x0000001fff0e7424 */ /* 0x000fe200078e00ff */
[----:B------:R-:W-:-:S02]  /*10b0*/  MOV R8, 0x10d0 ;  /* 0x000010d000087802 */ /* 0x000fc40000000f00 */
[----:B------:R-:W-:Y:S05]  /*10c0*/  CALL.REL.NOINC `($__internal_198_$__cuda_sm70_shflsync_bfly_p) ;  /* 0x0000027000007944 */ /* 0x000fea0003c00000 */
[----:B-1----:R-:W-:Y:S01]  /*10d0*/  FADD.FTZ R12, R18, R14 ;  /* 0x0000000e120c7221 */ /* 0x002fe20000010000 */
[----:B0-----:R-:W-:Y:S01]  /*10e0*/  HFMA2.MMA R17, -RZ, RZ, 0, 9.5367431640625e-07 ;  /* 0x00000010ff117435 */ /* 0x001fe200000001ff */
[----:B------:R-:W-:Y:S01]  /*10f0*/  MOV R14, 0x1f ;  /* 0x0000001f000e7802 */ /* 0x000fe20000000f00 */
[----:B------:R-:W-:Y:S01]  /*1100*/  IMAD.MOV.U32 R19, RZ, RZ, -0x1 ;  /* 0xffffffffff137424 */ /* 0x000fe200078e00ff */
[----:B------:R-:W-:-:S02]  /*1110*/  MOV R8, 0x1140 ;  /* 0x0000114000087802 */ /* 0x000fc40000000f00 */
[----:B------:R-:W-:Y:S02]  /*1120*/  MOV R18, R12 ;  /* 0x0000000c00127202 */ /* 0x000fe40000000f00 */
[----:B------:R-:W-:Y:S05]  /*1130*/  CALL.REL.NOINC `($__internal_198_$__cuda_sm70_shflsync_bfly_p) ;  /* 0x0000020000007944 */ /* 0x000fea0003c00000 */
[----:B-1----:R-:W-:Y:S01]  /*1140*/  MOV R15, R14 ;  /* 0x0000000e000f7202 */ /* 0x002fe20000000f00 */
[----:B------:R-:W-:Y:S01]  /*1150*/  HFMA2.MMA R14, -RZ, RZ, 0, 1.847743988037109375e-06 ;  /* 0x0000001fff0e7435 */ /* 0x000fe200000001ff */
[----:B0-----:R-:W-:Y:S01]  /*1160*/  MOV R18, R11 ;  /* 0x0000000b00127202 */ /* 0x001fe20000000f00 */
[----:B------:R-:W-:Y:S01]  /*1170*/  IMAD.MOV.U32 R17, RZ, RZ, 0x1 ;  /* 0x00000001ff117424 */ /* 0x000fe200078e00ff */
[----:B------:R-:W-:Y:S02]  /*1180*/  MOV R19, 0xffffffff ;  /* 0xffffffff00137802 */ /* 0x000fe40000000f00 */
[----:B------:R-:W-:Y:S02]  /*1190*/  MOV R8, 0x11b0 ;  /* 0x000011b000087802 */ /* 0x000fe40000000f00 */
[----:B------:R-:W-:Y:S05]  /*11a0*/  CALL.REL.NOINC `($__internal_198_$__cuda_sm70_shflsync_bfly_p) ;  /* 0x0000019000007944 */ /* 0x000fea0003c00000 */
[----:B0-----:R-:W-:Y:S01]  /*11b0*/  HFMA2.MMA R17, -RZ, RZ, 0, 1.1920928955078125e-07 ;  /* 0x00000002ff117435 */ /* 0x001fe200000001ff */
[----:B-1----:R-:W-:Y:S01]  /*11c0*/  FADD.FTZ R18, R11, R14 ;  /* 0x0000000e0b127221 */ /* 0x002fe20000010000 */
[----:B------:R-:W-:Y:S01]  /*11d0*/  MOV R19, 0xffffffff ;  /* 0xffffffff00137802 */ /* 0x000fe20000000f00 */
[----:B------:R-:W-:Y:S01]  /*11e0*/  IMAD.MOV.U32 R14, RZ, RZ, 0x1f ;  /* 0x0000001fff0e7424 */ /* 0x000fe200078e00ff */
[----:B------:R-:W-:-:S02]  /*11f0*/  MOV R8, 0x1210 ;  /* 0x0000121000087802 */ /* 0x000fc40000000f00 */
[----:B------:R-:W-:Y:S05]  /*1200*/  CALL.REL.NOINC `($__internal_198_$__cuda_sm70_shflsync_bfly_p) ;  /* 0x0000013000007944 */ /* 0x000fea0003c00000 */
[----:B0-----:R-:W-:Y:S01]  /*1210*/  HFMA2.MMA R17, -RZ, RZ, 0, 2.384185791015625e-07 ;  /* 0x00000004ff117435 */ /* 0x001fe200000001ff */
[----:B-1----:R-:W-:Y:S01]  /*1220*/  FADD.FTZ R18, R18, R14 ;  /* 0x0000000e12127221 */ /* 0x002fe20000010000 */
[----:B------:R-:W-:Y:S01]  /*1230*/  MOV R14, 0x1f ;  /* 0x0000001f000e7802 */ /* 0x000fe20000000f00 */
[----:B------:R-:W-:Y:S01]  /*1240*/  IMAD.MOV.U32 R19, RZ, RZ, -0x1 ;  /* 0xffffffffff137424 */ /* 0x000fe200078e00ff */
[----:B------:R-:W-:-:S02]  /*1250*/  MOV R8, 0x1270 ;  /* 0x0000127000087802 */ /* 0x000fc40000000f00 */
[----:B------:R-:W-:Y:S05]  /*1260*/  CALL.REL.NOINC `($__internal_198_$__cuda_sm70_shflsync_bfly_p) ;  /* 0x000000d000007944 */ /* 0x000fea0003c00000 */
[----:B0-----:R-:W-:Y:S01]  /*1270*/  HFMA2.MMA R17, -RZ, RZ, 0, 4.76837158203125e-07 ;  /* 0x00000008ff117435 */ /* 0x001fe200000001ff */
[----:B-1----:R-:W-:Y:S01]  /*1280*/  FADD.FTZ R18, R18, R14 ;  /* 0x0000000e12127221 */ /* 0x002fe20000010000 */
[----:B------:R-:W-:-:S02]  /*1290*/  MOV R14, 0x1f ;  /* 0x0000001f000e7802 */ /* 0x000fc40000000f00 */
[----:B------:R-:W-:Y:S02]  /*12a0*/  MOV R19, 0xffffffff ;  /* 0xffffffff00137802 */ /* 0x000fe40000000f00 */
[----:B------:R-:W-:Y:S02]  /*12b0*/  MOV R8, 0x12d0 ;  /* 0x000012d000087802 */ /* 0x000fe40000000f00 */
[----:B------:R-:W-:Y:S05]  /*12c0*/  CALL.REL.NOINC `($__internal_198_$__cuda_sm70_shflsync_bfly_p) ;  /* 0x0000007000007944 */ /* 0x000fea0003c00000 */
[----:B01----:R-:W-:Y:S01]  /*12d0*/  FADD.FTZ R18, R18, R14 ;  /* 0x0000000e12127221 */ /* 0x003fe20000010000 */
[----:B------:R-:W-:Y:S01]  /*12e0*/  HFMA2.MMA R14, -RZ, RZ, 0, 1.847743988037109375e-06 ;  /* 0x0000001fff0e7435 */ /* 0x000fe200000001ff */
[----:B------:R-:W-:Y:S01]  /*12f0*/  IMAD.MOV.U32 R17, RZ, RZ, 0x10 ;  /* 0x00000010ff117424 */ /* 0x000fe200078e00ff */
[----:B------:R-:W-:Y:S02]  /*1300*/  MOV R19, 0xffffffff ;  /* 0xffffffff00137802 */ /* 0x000fe40000000f00 */
[----:B------:R-:W-:Y:S02]  /*1310*/  MOV R8, 0x1330 ;  /* 0x0000133000087802 */ /* 0x000fe40000000f00 */
[----:B------:R-:W-:Y:S05]  /*1320*/  CALL.REL.NOINC `($__internal_198_$__cuda_sm70_shflsync_bfly_p) ;  /* 0x0000001000007944 */ /* 0x000fea0003c00000 */
[----:B01----:R-:W-:Y:S05]  /*1330*/  BRA `(.L_x_6757) ;  /* 0xfffff82000007947 */ /* 0x003fea000383ffff */
        .weak           $__internal_198_$__cuda_sm70_shflsync_bfly_p
        .type           $__internal_198_$__cuda_sm70_shflsync_bfly_p,@function
        .size           $__internal_198_$__cuda_sm70_shflsync_bfly_p,(.L_x_7000 - $__internal_198_$__cuda_sm70_shflsync_bfly_p)
$__internal_198_$__cuda_sm70_shflsync_bfly_p:
[----:B------:R-:W-:Y:S01]  /*1340*/  HFMA2.MMA R9, -RZ, RZ, 0, 0 ;  /* 0x00000000ff097435 */ /* 0x000fe200000001ff */
[----:B------:R-:W-:Y:S04]  /*1350*/  WARPSYNC R19 ;  /* 0x0000001300007348 */ /* 0x000fe80003800000 */
[----:B------:R0:W1:Y:S01]  /*1360*/  SHFL.BFLY PT, R14, R18, R17, R14 ;  /* 0x0c000011120e7389 */ /* 0x00006200000e000e */
[----:B------:R-:W-:Y:S05]  /*1370*/  RET.REL.NODEC R8 `(_ZN10layer_norm22ln_bwd_finalize_kernelINS_22Kernel_traits_finalizeILj2048EfffffjLb1ELj1024ELj4ENS_18Kernel_traits_baseILj2048EfffffjLj1024EEEEELb1ELb1EEEvNS_9BwdParamsE) ;  /* 0xffffec8008007950 */ /* 0x000fea0003c3ffff */
.L_x_6758:
        /* <DEDUP_REMOVED lines=16> */
.L_x_7000:


//--------------------- .text._ZN10layer_norm13ln_bwd_kernelINS_13Kernel_traitsIfffffjLj2048ELj1ELj1ELj4ELj16ENS_18Kernel_traits_baseILj2048EfffffjLj128EEEEELb1ELb1ELb1ELb1EEEvNS_9BwdParamsE --------------------------
	.section	.text._ZN10layer_norm13ln_bwd_kernelINS_13Kernel_traitsIfffffjLj2048ELj1ELj1ELj4ELj16ENS_18Kernel_traits_baseILj2048EfffffjLj128EEEEELb1ELb1ELb1ELb1EEEvNS_9BwdParamsE,"ax",@progbits
	.sectioninfo	@"SHI_REGISTERS=178"
	.align	128
        .global         _ZN10layer_norm13ln_bwd_kernelINS_13Kernel_traitsIfffffjLj2048ELj1ELj1ELj4ELj16ENS_18Kernel_traits_baseILj2048EfffffjLj128EEEEELb1ELb1ELb1ELb1EEEvNS_9BwdParamsE
        .type           _ZN10layer_norm13ln_bwd_kernelINS_13Kernel_traitsIfffffjLj2048ELj1ELj1ELj4ELj16ENS_18Kernel_traits_baseILj2048EfffffjLj128EEEEELb1ELb1ELb1ELb1EEEvNS_9BwdParamsE,@function
        .size           _ZN10layer_norm13ln_bwd_kernelINS_13Kernel_traitsIfffffjLj2048ELj1ELj1ELj4ELj16ENS_18Kernel_traits_baseILj2048EfffffjLj128EEEEELb1ELb1ELb1ELb1EEEvNS_9BwdParamsE,(.L_x_7001 - _ZN10layer_norm13ln_bwd_kernelINS_13Kernel_traitsIfffffjLj2048ELj1ELj1ELj4ELj16ENS_18Kernel_traits_baseILj2048EfffffjLj128EEEEELb1ELb1ELb1ELb1EEEvNS_9BwdParamsE)
        .other          _ZN10layer_norm13ln_bwd_kernelINS_13Kernel_traitsIfffffjLj2048ELj1ELj1ELj4ELj16ENS_18Kernel_traits_baseILj2048EfffffjLj128EEEEELb1ELb1ELb1ELb1EEEvNS_9BwdParamsE,@"STO_CUDA_ENTRY STV_DEFAULT"
_ZN10layer_norm13ln_bwd_kernelINS_13Kernel_traitsIfffffjLj2048ELj1ELj1ELj4ELj16ENS_18Kernel_traits_baseILj2048EfffffjLj128EEEEELb1ELb1ELb1ELb1EEEvNS_9BwdParamsE:
.text._ZN10layer_norm13ln_bwd_kernelINS_13Kernel_traitsIfffffjLj2048ELj1ELj1ELj4ELj16ENS_18Kernel_traits_baseILj2048EfffffjLj128EEEEELb1ELb1ELb1ELb1EEEvNS_9BwdParamsE:
        /* <DEDUP_REMOVED lines=32> */
.L_x_6759:
        /* <DEDUP_REMOVED lines=39> */
[----:B01----:R-:W-:-:S02]  /*0470*/  CS2R R40, SRZ ;  /* 0x0000000000287805 */ /* 0x003fc4000001ff00 */
.L_x_6798:
        /* <DEDUP_REMOVED lines=11> */
[----:B------:R-:W-:Y:S02]  /*0530*/  LEA.HI R3, R3, R0, RZ, 0x2 ;  /* 0x0000000003037211 */ /* 0x000fe400078f10ff */
[----:B------:R-:W-:Y:S02]  /*0540*/  MOV R0, 0x10 ;  /* 0x0000001000007802 */ /* 0x000fe40000000f00 */
        /* <DEDUP_REMOVED lines=10> */
[----:B0----5:R-:W-:-:S13]  /*05f0*/  ISETP.GE.AND P0, PT, R153, 0x1, PT ;  /* 0x000000019900780c */ /* 0x021fda0003f06270 */
[----:B------:R-:W-:-:S05]  /*0600*/  @P0 IADD3 R0, R153, -0x1, RZ ;  /* 0xffffffff99000810 */ /* 0x000fca0007ffe0ff */
[----:B------:R-:W-:-:S05]  /*0610*/  @P0 IMAD R0, R0, c[0x0][0x168], RZ ;  /* 0x00005a0000000a24 */ /* 0x000fca00078e02ff */
[----:B------:R-:W-:-:S04]  /*0620*/  @P0 SHF.R.S32.HI R117, RZ, 0x1f, R0 ;  /* 0x0000001fff750819 */ /* 0x000fc80000011400 */
[----:B------:R-:W-:Y:S01]  /*0630*/  @P0 LEA.HI R119, R117, R0, RZ, 0x2 ;  /* 0x0000000075770211 */ /* 0x000fe200078f10ff */
[----:B------:R-:W-:-:S06]  /*0640*/  HFMA2.MMA R117, -RZ, RZ, 0, 0 ;  /* 0x00000000ff757435 */ /* 0x000fcc00000001ff */
[----:B------:R-:W-:Y:S02]  /*0650*/  @P0 LEA.HI.SX32 R117, R119, R2, 0x1e ;  /* 0x0000000277750211 */ /* 0x000fe400078ff2ff */
[----:B------:R-:W-:-:S04]  /*0660*/  ISETP.NE.U32.AND P0, PT, RZ, c[0x0][0x218], PT ;  /* 0x00008600ff007a0c */ /* 0x000fc80003f05070 */
[----:B------:R-:W-:Y:S02]  /*0670*/  ISETP.NE.AND.EX P0, PT, RZ, c[0x0][0x21c], PT, P0 ;  /* 0x00008700ff007a0c */ /* 0x000fe40003f05300 */
[C---:B------:R-:W-:Y:S02]  /*0680*/  IADD3 R173, R117.reuse, 0x80, RZ ;  /* 0x0000008075ad7810 */ /* 0x040fe40007ffe0ff */
[C---:B------:R-:W-:Y:S01]  /*0690*/  IADD3 R171, R117.reuse, 0x100, RZ ;  /* 0x0000010075ab7810 */ /* 0x040fe20007ffe0ff */
[----:B------:R-:W-:-:S04]  /*06a0*/  IMAD.WIDE.U32 R174, R117, R154, c[0x0][0x190] ;  /* 0x0000640075ae7625 */ /* 0x000fc800078e009a */
[-C--:B------:R-:W-:Y:S01]  /*06b0*/  IMAD.WIDE.U32 R172, R173, R154.reuse, c[0x0][0x190] ;  /* 0x00006400adac7625 */ /* 0x080fe200078e009a */
[----:B------:R0:W5:Y:S03]  /*06c0*/  LDG.E R151, [R174.64] ;  /* 0x00000004ae977981 */ /* 0x000166000c1e1900 */
[----:B------:R-:W-:Y:S01]  /*06d0*/  IMAD.WIDE.U32 R170, R171, R154, c[0x0][0x190] ;  /* 0x00006400abaa7625 */ /* 0x000fe200078e009a */
[----:B------:R0:W5:Y:S04]  /*06e0*/  @P0 LDG.E.128 R88, [R168.64] ;  /* 0x00000004a8580981 */ /* 0x000168000c1e1d00 */
[----:B------:R0:W5:Y:S04]  /*06f0*/  @P0 LDG.E.128 R92, [R166.64] ;  /* 0x00000004a65c0981 */ /* 0x000168000c1e1d00 */
[----:B------:R0:W5:Y:S04]  /*0700*/  @P0 LDG.E.128 R96, [R164.64] ;  /* 0x00000004a4600981 */ /* 0x000168000c1e1d00 */
[----:B------:R0:W5:Y:S04]  /*0710*/  LDG.E R2, [R172.64] ;  /* 0x00000004ac027981 */ /* 0x000168000c1e1900 */
[----:B------:R0:W5:Y:S01]  /*0720*/  LDG.E R0, [R170.64] ;  /* 0x00000004aa007981 */ /* 0x000162000c1e1900 */
[----:B------:R-:W-:Y:S01]  /*0730*/  IADD3 R117, R117, 0x180, RZ ;  /* 0x0000018075757810 */ /* 0x000fe20007ffe0ff */
[----:B------:R-:W-:-:S02]  /*0740*/  HFMA2.MMA R129, -RZ, RZ, 0, 0 ;  /* 0x00000000ff817435 */ /* 0x000fc400000001ff */
[----:B------:R1:W5:Y:S02]  /*0750*/  @P0 LDG.E.128 R100, [R162.64] ;  /* 0x00000004a2640981 */ /* 0x000364000c1e1d00 */
[----:B------:R-:W-:Y:S01]  /*0760*/  IMAD.WIDE.U32 R118, R117, R154, c[0x0][0x190] ;  /* 0x0000640075767625 */ /* 0x000fe200078e009a */
[----:B-1----:R-:W-:Y:S01]  /*0770*/  MOV R163, RZ ;  /* 0x000000ff00a37202 */ /* 0x002fe20000000f00 */
[----:B------:R-:W-:Y:S05]  /*0780*/  BRA `(.L_x_6763) ;  /* 0x00000a3000007947 */ /* 0x000fea0003800000 */
.L_x_6762:
[----:B0----5:R-:W-:Y:S01]  /*0790*/  ISETP.GE.AND P0, PT, R153, 0x1, PT ;  /* 0x000000019900780c */ /* 0x021fe20003f06270 */
[----:B------:R-:W-:Y:S01]  /*07a0*/  IMAD.WIDE R160, R149, R154, c[0x0][0x1a0] ;  /* 0x0000680095a07625 */ /* 0x000fe200078e029a */
[----:B------:R-:W-:-:S05]  /*07b0*/  IADD3 R118, R118, -0x1, RZ ;  /* 0xffffffff76767810 */ /* 0x000fca0007ffe0ff */
[----:B------:R-:W-:Y:S01]  /*07c0*/  IMAD R126, R118, c[0x0][0x168], RZ ;  /* 0x00005a00767e7a24 */ /* 0x000fe200078e02ff */
[----:B------:R-:W2:Y:S01]  /*07d0*/  LDG.E R160, [R160.64] ;  /* 0x00000004a0a07981 */ /* 0x000ea2000c1e1900 */
[----:B------:R-:W-:-:S03]  /*07e0*/  IMAD.WIDE.U32 R116, R152, R0, c[0x0][0x188] ;  /* 0x0000620098747625 */ /* 0x000fc600078e0000 */
[----:B------:R-:W-:Y:S01]  /*07f0*/  SHF.R.S32.HI R127, RZ, 0x1f, R126 ;  /* 0x0000001fff7f7819 */ /* 0x000fe2000001147e */
[----:B------:R-:W-:Y:S01]  /*0800*/  IMAD.WIDE.U32 R120, R5, R0, c[0x0][0x188] ;  /* 0x0000620005787625 */ /* 0x000fe200078e0000 */
[----:B------:R-:W-:Y:S01]  /*0810*/  @P0 IADD3 R128, R153, -0x1, RZ ;  /* 0xffffffff99800810 */ /* 0x000fe20007ffe0ff */
[----:B------:R-:W3:Y:S01]  /*0820*/  LDG.E.128 R116, [R116.64] ;  /* 0x0000000474747981 */ /* 0x000ee2000c1e1d00 */
[----:B------:R-:W-:Y:S01]  /*0830*/  LEA.HI R145, R127, R126, RZ, 0x2 ;  /* 0x0000007e7f917211 */ /* 0x000fe200078f10ff */
[----:B------:R-:W-:Y:S02]  /*0840*/  IMAD.WIDE.U32 R124, R4, R0, c[0x0][0x188] ;  /* 0x00006200047c7625 */ /* 0x000fe400078e0000 */
[----:B------:R-:W4:Y:S02]  /*0850*/  LDG.E.128 R120, [R120.64] ;  /* 0x0000000478787981 */ /* 0x000f24000c1e1d00 */
[----:B------:R-:W-:Y:S01]  /*0860*/  @P0 IMAD R132, R128, c[0x0][0x168], RZ ;  /* 0x00005a0080840a24 */ /* 0x000fe200078e02ff */
[----:B------:R-:W-:Y:S01]  /*0870*/  LEA.HI.SX32 R145, R145, R2, 0x1e ;  /* 0x0000000291917211 */ /* 0x000fe200078ff2ff */
[----:B------:R-:W4:Y:S01]  /*0880*/  LDG.E.128 R124, [R124.64] ;  /* 0x000000047c7c7981 */ /* 0x000f22000c1e1d00 */
[----:B------:R-:W-:Y:S01]  /*0890*/  MOV R155, RZ ;  /* 0x000000ff009b7202 */ /* 0x000fe20000000f00 */
[----:B------:R-:W-:Y:S01]  /*08a0*/  IMAD.WIDE.U32 R128, R3, R0, c[0x0][0x188] ;  /* 0x0000620003807625 */ /* 0x000fe200078e0000 */
[----:B------:R-:W-:-:S02]  /*08b0*/  @P0 SHF.R.S32.HI R133, RZ, 0x1f, R132 ;  /* 0x0000001fff850819 */ /* 0x000fc40000011484 */
[----:B------:R-:W-:Y:S02]  /*08c0*/  IADD3 R137, R145, 0x80, RZ ;  /* 0x0000008091897810 */ /* 0x000fe40007ffe0ff */
[----:B------:R-:W-:Y:S01]  /*08d0*/  @P0 LEA.HI R135, R133, R132, RZ, 0x2 ;  /* 0x0000008485870211 */ /* 0x000fe200078f10ff */
[-C--:B------:R-:W-:Y:S01]  /*08e0*/  IMAD.WIDE.U32 R132, R145, R0.reuse, c[0x0][0x208] ;  /* 0x0000820091847625 */ /* 0x080fe200078e0000 */
[----:B------:R-:W4:Y:S03]  /*08f0*/  LDG.E.128 R128, [R128.64] ;  /* 0x0000000480807981 */ /* 0x000f26000c1e1d00 */
[----:B------:R-:W-:Y:S01]  /*0900*/  IMAD.WIDE.U32 R136, R137, R0, c[0x0][0x208] ;  /* 0x0000820089887625 */ /* 0x000fe200078e0000 */
[----:B------:R-:W-:Y:S02]  /*0910*/  @P0 LEA.HI.SX32 R155, R135, R2, 0x1e ;  /* 0x00000002879b0211 */ /* 0x000fe400078ff2ff */
[----:B------:R-:W4:Y:S04]  /*0920*/  LDG.E.128 R132, [R132.64] ;  /* 0x0000000484847981 */ /* 0x000f28000c1e1d00 */
[----:B------:R-:W4:Y:S01]  /*0930*/  LDG.E.128 R136, [R136.64] ;  /* 0x0000000488887981 */ /* 0x000f22000c1e1d00 */
[----:B------:R-:W-:-:S05]  /*0940*/  IADD3 R141, R145, 0x100, RZ ;  /* 0x00000100918d7810 */ /* 0x000fca0007ffe0ff */
[----:B------:R-:W-:Y:S01]  /*0950*/  IMAD.WIDE.U32 R140, R141, R0, c[0x0][0x208] ;  /* 0x000082008d8c7625 */ /* 0x000fe200078e0000 */
[----:B------:R-:W-:-:S05]  /*0960*/  IADD3 R145, R145, 0x180, RZ ;  /* 0x0000018091917810 */ /* 0x000fca0007ffe0ff */
[----:B------:R-:W4:Y:S01]  /*0970*/  LDG.E.128 R140, [R140.64] ;  /* 0x000000048c8c7981 */ /* 0x000f22000c1e1d00 */
[----:B------:R-:W-:Y:S01]  /*0980*/  IMAD.WIDE.U32 R144, R145, R0, c[0x0][0x208] ;  /* 0x0000820091907625 */ /* 0x000fe200078e0000 */
[----:B------:R-:W-:-:S05]  /*0990*/  ISETP.NE.U32.AND P0, PT, RZ, c[0x0][0x218], PT ;  /* 0x00008600ff007a0c */ /* 0x000fca0003f05070 */
[----:B------:R-:W4:Y:S01]  /*09a0*/  LDG.E.128 R144, [R144.64] ;  /* 0x0000000490907981 */ /* 0x000f22000c1e1d00 */
[----:B------:R-:W-:Y:S02]  /*09b0*/  ISETP.NE.AND.EX P0, PT, RZ, c[0x0][0x21c], PT, P0 ;  /* 0x00008700ff007a0c */ /* 0x000fe40003f05300 */
[C---:B------:R-:W-:Y:S02]  /*09c0*/  IADD3 R171, R155.reuse, 0x80, RZ ;  /* 0x000000809bab7810 */ /* 0x040fe40007ffe0ff */
[----:B------:R-:W-:-:S03]  /*09d0*/  IADD3 R159, R155, 0x100, RZ ;  /* 0x000001009b9f7810 */ /* 0x000fc60007ffe0ff */
[----:B------:R-:W-:-:S05]  /*09e0*/  IMAD.WIDE.U32 R170, R171, R154, c[0x0][0x190] ;  /* 0x00006400abaa7625 */ /* 0x000fca00078e009a */
[----:B------:R0:W5:Y:S04]  /*09f0*/  LDG.E R2, [R170.64] ;  /* 0x00000004aa027981 */ /* 0x000168000c1e1900 */
[----:B------:R1:W5:Y:S04]  /*0a00*/  @P0 LDG.E.128 R88, [R168.64] ;  /* 0x00000004a8580981 */ /* 0x000368000c1e1d00 */
[----:B------:R3:W5:Y:S04]  /*0a10*/  @P0 LDG.E.128 R92, [R166.64] ;  /* 0x00000004a65c0981 */ /* 0x000768000c1e1d00 */
[----:B------:R0:W5:Y:S01]  /*0a20*/  @P0 LDG.E.128 R96, [R164.64] ;  /* 0x00000004a4600981 */ /* 0x000162000c1e1d00 */
[----:B-1----:R-:W-:-:S03]  /*0a30*/  IMAD.WIDE.U32 R168, R159, R154, c[0x0][0x190] ;  /* 0x000064009fa87625 */ /* 0x002fc600078e009a */
[----:B------:R1:W5:Y:S04]  /*0a40*/  @P0 LDG.E.128 R100, [R162.64] ;  /* 0x00000004a2640981 */ /* 0x000368000c1e1d00 */
[----:B------:R0:W5:Y:S01]  /*0a50*/  LDG.E R0, [R168.64] ;  /* 0x00000004a8007981 */ /* 0x000162000c1e1900 */
[----:B------:R-:W-:Y:S01]  /*0a60*/  ISETP.NE.AND P0, PT, R148, RZ, PT ;  /* 0x000000ff9400720c */ /* 0x000fe20003f05270 */
[----:B------:R-:W-:-:S05]  /*0a70*/  IMAD.WIDE.U32 R156, R155, R154, c[0x0][0x190] ;  /* 0x000064009b9c7625 */ /* 0x000fca00078e009a */
[----:B------:R4:W5:Y:S01]  /*0a80*/  LDG.E R151, [R156.64] ;  /* 0x000000049c977981 */ /* 0x000962000c1e1900 */
[----:B--2---:R-:W-:-:S05]  /*0a90*/  FSEL R160, R160, RZ, !P0 ;  /* 0x000000ffa0a07208 */ /* 0x004fca0004000000 */
[C---:B---3--:R-:W-:Y:S02]  /*0aa0*/  FADD.FTZ R167, -R160.reuse, R116 ;  /* 0x00000074a0a77221 */ /* 0x048fe40000010100 */
[C---:B------:R-:W-:Y:S02]  /*0ab0*/  FADD.FTZ R166, -R160.reuse, R117 ;  /* 0x00000075a0a67221 */ /* 0x040fe40000010100 */
[----:B----4-:R-:W-:Y:S02]  /*0ac0*/  FADD.FTZ R157, -R160, R123 ;  /* 0x0000007ba09d7221 */ /* 0x010fe40000010100 */
[----:B------:R-:W-:Y:S02]  /*0ad0*/  FMUL.FTZ R123, R6, R167 ;  /* 0x000000a7067b7220 */ /* 0x000fe40000410000 */
[C---:B0-----:R-:W-:Y:S02]  /*0ae0*/  FADD.FTZ R164, -R160.reuse, R118 ;  /* 0x00000076a0a47221 */ /* 0x041fe40000010100 */
[----:B-1----:R-:W-:-:S02]  /*0af0*/  FADD.FTZ R163, -R160, R126 ;  /* 0x0000007ea0a37221 */ /* 0x002fc40000010100 */
[----:B------:R-:W-:Y:S02]  /*0b00*/  FADD.FTZ R118, -R160, R122 ;  /* 0x0000007aa0767221 */ /* 0x000fe40000010100 */
[----:B------:R-:W-:Y:S02]  /*0b10*/  FMUL.FTZ R126, R6, R157 ;  /* 0x0000009d067e7220 */ /* 0x000fe40000410000 */
[----:B------:R-:W-:Y:S02]  /*0b20*/  FADD.FTZ R116, -R160, R124 ;  /* 0x0000007ca0747221 */ /* 0x000fe40000010100 */
[----:B------:R-:W-:Y:S02]  /*0b30*/  FMUL.FTZ R122, R6, R166 ;  /* 0x000000a6067a7220 */ /* 0x000fe40000410000 */
[----:B------:R-:W-:Y:S02]  /*0b40*/  FADD.FTZ R156, -R160, R121 ;  /* 0x00000079a09c7221 */ /* 0x000fe40000010100 */
[----:B------:R-:W-:-:S02]  /*0b50*/  FFMA.FTZ R40, R132, R123, R40 ;  /* 0x0000007b84287223 */ /* 0x000fc40000010028 */
[----:B------:R-:W-:Y:S02]  /*0b60*/  FADD.FTZ R56, R56, R132 ;  /* 0x0000008438387221 */ /* 0x000fe40000010000 */
[----:B------:R-:W-:Y:S02]  /*0b70*/  FMUL.FTZ R132, R36, R132 ;  /* 0x0000008424847220 */ /* 0x000fe40000410000 */
[----:B------:R-:W-:Y:S02]  /*0b80*/  FADD.FTZ R161, -R160, R127 ;  /* 0x0000007fa0a17221 */ /* 0x000fe40000010100 */
[----:B------:R-:W-:Y:S02]  /*0b90*/  FFMA.FTZ R47, R139, R126, R47 ;  /* 0x0000007e8b2f7223 */ /* 0x000fe4000001002f */
[----:B------:R-:W-:Y:S02]  /*0ba0*/  FADD.FTZ R63, R63, R139 ;  /* 0x0000008b3f3f7221 */ /* 0x000fe40000010000 */
[----:B------:R-:W-:-:S02]  /*0bb0*/  FMUL.FTZ R157, R35, R139 ;  /* 0x0000008b239d7220 */ /* 0x000fc40000410000 */
[----:B------:R-:W-:Y:S02]  /*0bc0*/  FADD.FTZ R162, -R160, R119 ;  /* 0x00000077a0a27221 */ /* 0x000fe40000010100 */
[C---:B------:R-:W-:Y:S02]  /*0bd0*/  FMUL.FTZ R121, R6.reuse, R164 ;  /* 0x000000a406797220 */ /* 0x040fe40000410000 */
[----:B------:R-:W-:Y:S02]  /*0be0*/  FFMA.FTZ R41, R133, R122, R41 ;  /* 0x0000007a85297223 */ /* 0x000fe40000010029 */
[----:B------:R-:W-:Y:S02]  /*0bf0*/  FADD.FTZ R57, R57, R133 ;  /* 0x0000008539397221 */ /* 0x000fe40000010000 */
[C---:B------:R-:W-:Y:S02]  /*0c00*/  FMUL.FTZ R127, R6.reuse, R118 ;  /* 0x00000076067f7220 */ /* 0x040fe40000410000 */
[----:B------:R-:W-:-:S02]  /*0c10*/  FMUL.FTZ R139, R6, R116 ;  /* 0x00000074068b7220 */ /* 0x000fc40000410000 */
[----:B------:R-:W-:Y:S02]  /*0c20*/  FMUL.FTZ R133, R37, R133 ;  /* 0x0000008525857220 */ /* 0x000fe40000410000 */
[----:B------:R-:W-:Y:S02]  /*0c30*/  FADD.FTZ R116, RZ, R132 ;  /* 0x00000084ff747221 */ /* 0x000fe40000010000 */
[----:B------:R-:W-:Y:S02]  /*0c40*/  FFMA.FTZ R118, R123, R132, RZ ;  /* 0x000000847b767223 */ /* 0x000fe400000100ff */
[C---:B------:R-:W-:Y:S02]  /*0c50*/  FADD.FTZ R158, -R160.reuse, R120 ;  /* 0x00000078a09e7221 */ /* 0x040fe40000010100 */
[----:B------:R-:W-:Y:S02]  /*0c60*/  FADD.FTZ R119, -R160, R130 ;  /* 0x00000082a0777221 */ /* 0x000fe40000010100 */
[----:B------:R-:W-:-:S02]  /*0c70*/  FMUL.FTZ R120, R6, R162 ;  /* 0x000000a206787220 */ /* 0x000fc40000410000 */
[----:B------:R-:W-:Y:S02]  /*0c80*/  FFMA.FTZ R42, R134, R121, R42 ;  /* 0x00000079862a7223 */ /* 0x000fe4000001002a */
[----:B------:R-:W-:Y:S02]  /*0c90*/  FADD.FTZ R58, R58, R134 ;  /* 0x000000863a3a7221 */ /* 0x000fe40000010000 */
[----:B------:R-:W-:Y:S02]  /*0ca0*/  FMUL.FTZ R130, R6, R161 ;  /* 0x000000a106827220 */ /* 0x000fe40000410000 */
[----:B------:R-:W-:Y:S02]  /*0cb0*/  FMUL.FTZ R134, R38, R134 ;  /* 0x0000008626867220 */ /* 0x000fe40000410000 */
[----:B------:R-:W-:Y:S02]  /*0cc0*/  FADD.FTZ R161, R116, R133 ;  /* 0x0000008574a17221 */ /* 0x000fe40000010000 */
[----:B------:R-:W-:-:S02]  /*0cd0*/  FFMA.FTZ R118, R122, R133, R118 ;  /* 0x000000857a767223 */ /* 0x000fc40000010076 */
[----:B------:R-:W-:Y:S02]  /*0ce0*/  FADD.FTZ R165, -R160, R125 ;  /* 0x0000007da0a57221 */ /* 0x000fe40000010100 */
[----:B------:R-:W-:Y:S02]  /*0cf0*/  FFMA.FTZ R43, R135, R120, R43 ;  /* 0x00000078872b7223 */ /* 0x000fe4000001002b */
[----:B------:R-:W-:Y:S02]  /*0d00*/  FADD.FTZ R59, R59, R135 ;  /* 0x000000873b3b7221 */ /* 0x000fe40000010000 */
[----:B------:R-:W-:Y:S02]  /*0d10*/  FMUL.FTZ R125, R6, R158 ;  /* 0x0000009e067d7220 */ /* 0x000fe40000410000 */
        /* <DEDUP_REMOVED lines=21> */
[C---:B------:R-:W-:Y:S02]  /*0e70*/  FADD.FTZ R129, -R160.reuse, R129 ;  /* 0x00000081a0817221 */ /* 0x040fe40000010100 */
[----:B------:R-:W-:Y:S02]  /*0e80*/  FADD.FTZ R116, R163, R138 ;  /* 0x0000008aa3747221 */ /* 0x000fe40000010000 */
[----:B------:R-:W-:Y:S02]  /*0e90*/  FFMA.FTZ R118, R127, R138, R118 ;  /* 0x0000008a7f767223 */ /* 0x000fe40000010076 */
        /* <DEDUP_REMOVED lines=40> */
[----:B------:R-:W-:Y:S01]  /*1120*/  FFMA.FTZ R117, R160, R145, R117 ;  /* 0x00000091a0757223 */ /* 0x000fe20000010075 */
[----:B------:R-:W-:Y:S01]  /*1130*/  IADD3 R119, R155, 0x180, RZ ;  /* 0x000001809b777810 */ /* 0x000fe20007ffe0ff */
[----:B------:R-:W-:Y:S02]  /*1140*/  FFMA.FTZ R55, R147, R158, R55 ;  /* 0x0000009e93377223 */ /* 0x000fe40000010037 */
[----:B------:R-:W-:Y:S02]  /*1150*/  FADD.FTZ R71, R71, R147 ;  /* 0x0000009347477221 */ /* 0x000fe40000010000 */
[----:B------:R-:W-:-:S02]  /*1160*/  FMUL.FTZ R147, R27, R147 ;  /* 0x000000931b937220 */ /* 0x000fc40000410000 */
[----:B------:R-:W-:Y:S02]  /*1170*/  FADD.FTZ R116, R129, R146 ;  /* 0x0000009281747221 */ /* 0x000fe40000010000 */
[----:B------:R-:W-:Y:S02]  /*1180*/  FFMA.FTZ R117, R143, R146, R117 ;  /* 0x000000928f757223 */ /* 0x000fe40000010075 */
[----:B------:R-:W-:-:S04]  /*1190*/  IMAD.WIDE.U32 R118, R119, R154, c[0x0][0x190] ;  /* 0x0000640077767625 */ /* 0x000fc800078e009a */
[----:B------:R-:W-:Y:S02]  /*11a0*/  FADD.FTZ R163, R116, R147 ;  /* 0x0000009374a37221 */ /* 0x000fe40000010000 */
[----:B------:R-:W-:Y:S02]  /*11b0*/  FFMA.FTZ R129, R158, R147, R117 ;  /* 0x000000939e817223 */ /* 0x000fe40000010075 */
.L_x_6763:
[----:B0-----:R-:W-:Y:S05]  /*11c0*/  BSYNC B0 ;  /* 0x0000000000007941 */ /* 0x001fea0003800000 */
.L_x_6761:
[----:B------:R0:W5:Y:S01]  /*11d0*/  LDG.E R154, [R118.64] ;  /* 0x00000004769a7981 */ /* 0x000162000c1e1900 */
[----:B------:R-:W-:Y:S02]  /*11e0*/  LOP3.LUT P1, RZ, R7, 0xff, RZ, 0xc0, !PT ;  /* 0x000000ff07ff7812 */ /* 0x000fe4000782c0ff */
[----:B------:R-:W-:Y:S02]  /*11f0*/  SHF.R.U32.HI R116, RZ, 0x5, R150 ;  /* 0x00000005ff747819 */ /* 0x000fe40000011696 */
[----:B------:R-:W-:Y:S02]  /*1200*/  LOP3.LUT P0, RZ, R150, 0x1f, RZ, 0xc0, !PT ;  /* 0x0000001f96ff7812 */ /* 0x000fe4000780c0ff */
[----:B------:R-:W-:-:S07]  /*1210*/  LOP3.LUT R155, R116, 0x7fffffc, RZ, 0xc0, !PT ;  /* 0x07fffffc749b7812 */ /* 0x000fce00078ec0ff */
[----:B------:R-:W-:Y:S01]  /*1220*/  @!P1 IADD3 R155, R155, 0x4, RZ ;  /* 0x000000049b9b9810 */ /* 0x000fe20007ffe0ff */
[----:B------:R-:W-:Y:S05]  /*1230*/  BRA.DIV ~URZ, `(.L_x_6764) ;  /* 0x00001c827f007947 */ /* 0x000fea000b800000 */
[----:B0-----:R0:W1:Y:S02]  /*1240*/  SHFL.DOWN PT, R164, R163, 0x10, 0x1f ;  /* 0x0a001f00a3a47f89 */ /* 0x00106400000e0000 */
.L_x_6799:
        /* <DEDUP_REMOVED lines=18> */
.L_x_6800:
[----:B------:R-:W-:Y:S01]  /*1370*/  ISETP.GE.AND P5, PT, R153, 0x1, PT ;  /* 0x000000019900780c */ /* 0x000fe20003fa6270 */
[----:B--2---:R-:W-:Y:S01]  /*1380*/  FADD.FTZ R128, R164, R163 ;  /* 0x000000a3a4807221 */ /* 0x004fe20000010000 */
[----:B------:R-:W-:Y:S01]  /*1390*/  @!P0 LOP3.LUT R116, R116, 0x3, RZ, 0xc0, !PT ;  /* 0x0000000374748812 */ /* 0x000fe200078ec0ff */
[----:B01----:R-:W-:Y:S01]  /*13a0*/  FADD.FTZ R129, R118, R129 ;  /* 0x0000008176817221 */ /* 0x003fe20000010000 */
[----:B------:R-:W-:Y:S02]  /*13b0*/  WARPSYNC 0xffffffff ;  /* 0xffffffff00007948 */ /* 0x000fe40003800000 */
[----:B------:R-:W-:-:S05]  /*13c0*/  @!P0 IADD3 R162, R155, R116, RZ ;  /* 0x000000749ba28210 */ /* 0x000fca0007ffe0ff */
[----:B------:R-:W-:Y:S02]  /*13d0*/  @!P0 STS.64 [R162.X8+0x2000], R128 ;  /* 0x00200080a2008388 */ /* 0x000fe40000008a00 */
[----:B------:R-:W-:-:S05]  /*13e0*/  @P5 IADD3 R153, R153, -0x1, RZ ;  /* 0xffffffff99995810 */ /* 0x000fca0007ffe0ff */
[----:B------:R-:W-:-:S05]  /*13f0*/  @P5 IMAD R153, R153, c[0x0][0x168], RZ ;  /* 0x00005a0099995a24 */ /* 0x000fca00078e02ff */
[----:B------:R-:W-:-:S04]  /*1400*/  @P5 SHF.R.S32.HI R116, RZ, 0x1f, R153 ;  /* 0x0000001fff745819 */ /* 0x000fc80000011499 */
[----:B------:R-:W-:Y:S01]  /*1410*/  @P5 LEA.HI R117, R116, R153, RZ, 0x2 ;  /* 0x0000009974755211 */ /* 0x000fe200078f10ff */
        /* <DEDUP_REMOVED lines=10> */
[----:B0-----:R-:W-:Y:S01]  /*14c0*/  FADD.FTZ R129, R129, R116 ;  /* 0x0000007481817221 */ /* 0x001fe20000010000 */
[----:B------:R-:W-:Y:S01]  /*14d0*/  @P5 MOV R116, 0x10 ;  /* 0x0000001000745802 */ /* 0x000fe20000000f00 */
[----:B------:R-:W-:-:S04]  /*14e0*/  FADD.FTZ R128, R128, R117 ;  /* 0x0000007580807221 */ /* 0x000fc80000010000 */
[----:B------:R-:W-:-:S05]  /*14f0*/  @P5 IMAD.WIDE.U32 R116, R153, R116, c[0x0][0x170] ;  /* 0x00005c0099745625 */ /* 0x000fca00078e0074 */
[----:B------:R0:W5:Y:S01]  /*1500*/  @P5 LDG.E.128 R104, [R116.64] ;  /* 0x0000000474685981 */ /* 0x000162000c1e1d00 */
[----:B------:R-:W-:Y:S01]  /*1510*/  FADD.FTZ R118, R118, R129 ;  /* 0x0000008176767221 */ /* 0x000fe20000010000 */
[----:B------:R-:W-:Y:S01]  /*1520*/  @!P6 ISETP.NE.U32.AND P0, PT, RZ, c[0x0][0x218], PT ;  /* 0x00008600ff00ea0c */ /* 0x000fe20003f05070 */
[----:B------:R-:W-:Y:S01]  /*1530*/  FADD.FTZ R119, R119, R128 ;  /* 0x0000008077777221 */ /* 0x000fe20000010000 */
[----:B------:R-:W-:Y:S01]  /*1540*/  ISETP.NE.AND P1, PT, R148, RZ, PT ;  /* 0x000000ff9400720c */ /* 0x000fe20003f25270 */
[----:B------:R-:W-:Y:S01]  /*1550*/  FMUL.FTZ R118, R118, c[0x0][0x1e0] ;  /* 0x0000780076767a20 */ /* 0x000fe20000410000 */
[----:B------:R-:W-:Y:S01]  /*1560*/  @!P6 ISETP.NE.AND.EX P0, PT, RZ, c[0x0][0x21c], PT, P0 ;  /* 0x00008700ff00ea0c */ /* 0x000fe20003f05300 */
[----:B------:R-:W-:Y:S01]  /*1570*/  BSSY B0, `(.L_x_6766) ;  /* 0x000000b000007945 */ /* 0x000fe20003800000 */
[----:B------:R-:W-:Y:S02]  /*1580*/  FMUL.FTZ R129, R119, c[0x0][0x1e0] ;  /* 0x0000780077817a20 */ /* 0x000fe40000410000 */
[----:B------:R-:W-:-:S02]  /*1590*/  FSEL R128, R118, RZ, !P1 ;  /* 0x000000ff76807208 */ /* 0x000fc40004800000 */
        /* <DEDUP_REMOVED lines=8> */
.L_x_6767:
[----:B0-----:R-:W-:Y:S05]  /*1620*/  BSYNC B0 ;  /* 0x0000000000007941 */ /* 0x001fea0003800000 */
.L_x_6766:
[----:B------:R-:W-:Y:S01]  /*1630*/  @P5 FMUL.FTZ R116, R119, c[0x0][0x1ec] ;  /* 0x00007b0077745a20 */ /* 0x000fe20000410000 */
[----:B------:R-:W-:Y:S01]  /*1640*/  @P5 LOP3.LUT P1, RZ, R151, 0xff, RZ, 0xc0, !PT ;  /* 0x000000ff97ff5812 */ /* 0x000fe2000782c0ff */
[----:B------:R-:W-:Y:S01]  /*1650*/  BSSY B0, `(.L_x_6768) ;  /* 0x0000011000007945 */ /* 0x000fe20003800000 */
[----:B------:R-:W-:Y:S01]  /*1660*/  @!P6 ISETP.NE.U32.AND P0, PT, RZ, c[0x0][0x218], PT ;  /* 0x00008600ff00ea0c */ /* 0x000fe20003f05070 */
[----:B------:R-:W-:-:S03]  /*1670*/  @P5 FMUL.FTZ R117, R116, c[0x0][0x1e8] ;  /* 0x00007a0074755a20 */ /* 0x000fc60000410000 */
[----:B------:R-:W-:Y:S01]  /*1680*/  @!P6 ISETP.NE.AND.EX P0, PT, RZ, c[0x0][0x21c], PT, P0 ;  /* 0x00008700ff00ea0c */ /* 0x000fe20003f05300 */
[-C--:B------:R-:W-:Y:S02]  /*1690*/  @P5 FMUL.FTZ R116, R20, R117.reuse ;  /* 0x0000007514745220 */ /* 0x080fe40000410000 */
[----:B------:R-:W-:Y:S01]  /*16a0*/  @P5 FMUL.FTZ R117, R104, R117 ;  /* 0x0000007568755220 */ /* 0x000fe20000410000 */
[----:B------:R-:W-:Y:S02]  /*16b0*/  @!P6 FSEL R118, R89, RZ, P0 ;  /* 0x000000ff5976e208 */ /* 0x000fe40000000000 */
[----:B------:R-:W-:Y:S02]  /*16c0*/  @P5 SEL R112, R116, RZ, P1 ;  /* 0x000000ff74705207 */ /* 0x000fe40000800000 */
[----:B------:R-:W-:-:S05]  /*16d0*/  @P5 FSEL R117, R117, RZ, P1 ;  /* 0x000000ff75755208 */ /* 0x000fca0000800000 */
[----:B------:R-:W-:Y:S01]  /*16e0*/  @P5 FADD.FTZ R84, R84, R117 ;  /* 0x0000007554545221 */ /* 0x000fe20000010000 */
[----:B------:R-:W-:Y:S05]  /*16f0*/  @!P6 BRA `(.L_x_6769) ;  /* 0x000000600000e947 */ /* 0x000fea0003800000 */
[----:B------:R-:W-:Y:S01]  /*1700*/  ISETP.NE.U32.AND P0, PT, RZ, c[0x0][0x218], PT ;  /* 0x00008600ff007a0c */ /* 0x000fe20003f05070 */
[----:B------:R-:W-:-:S03]  /*1710*/  FFMA.FTZ R116, R122, R129, R128 ;  /* 0x000000817a747223 */ /* 0x000fc60000010080 */
[----:B------:R-:W-:Y:S01]  /*1720*/  ISETP.NE.AND.EX P0, PT, RZ, c[0x0][0x21c], PT, P0 ;  /* 0x00008700ff007a0c */ /* 0x000fe20003f05300 */
[----:B------:R-:W-:-:S04]  /*1730*/  FADD.FTZ R117, R133, -R116 ;  /* 0x8000007485757221 */ /* 0x000fc80000010000 */
[----:B------:R-:W-:-:S08]  /*1740*/  FMUL.FTZ R118, R6, R117 ;  /* 0x0000007506767220 */ /* 0x000fd00000410000 */
[----:B------:R-:W-:Y:S02]  /*1750*/  @P0 FADD.FTZ R118, R89, R118 ;  /* 0x0000007659760221 */ /* 0x000fe40000010000 */
.L_x_6769:
[----:B------:R-:W-:Y:S05]  /*1760*/  BSYNC B0 ;  /* 0x0000000000007941 */ /* 0x000fea0003800000 */
.L_x_6768:
        /* <DEDUP_REMOVED lines=19> */
.L_x_6771:
[----:B------:R-:W-:Y:S05]  /*18a0*/  BSYNC B0 ;  /* 0x0000000000007941 */ /* 0x000fea0003800000 */
.L_x_6770:
[----:B------:R-:W-:Y:S01]  /*18b0*/  @P5 FMUL.FTZ R116, R155, c[0x0][0x1ec] ;  /* 0x00007b009b745a20 */ /* 0x000fe20000410000 */
[----:B------:R-:W-:Y:S01]  /*18c0*/  ISETP.NE.U32.AND P3, PT, RZ, c[0x0][0x258], PT ;  /* 0x00009600ff007a0c */ /* 0x000fe20003f65070 */
[----:B------:R-:W-:Y:S01]  /*18d0*/  BSSY B0, `(.L_x_6772) ;  /* 0x000001b000007945 */ /* 0x000fe20003800000 */
[C---:B------:R-:W-:Y:S01]  /*18e0*/  @P5 LOP3.LUT P1, RZ, R151.reuse, 0xff0000, RZ, 0xc0, !PT ;  /* 0x00ff000097ff5812 */ /* 0x040fe2000782c0ff */
[----:B------:R-:W-:Y:S01]  /*18f0*/  @P5 FMUL.FTZ R117, R116, c[0x0][0x1e8] ;  /* 0x00007a0074755a20 */ /* 0x000fe20000410000 */
[----:B------:R-:W-:Y:S02]  /*1900*/  ISETP.NE.AND.EX P3, PT, RZ, c[0x0][0x25c], PT, P3 ;  /* 0x00009700ff007a0c */ /* 0x000fe40003f65330 */
[----:B------:R-:W-:Y:S01]  /*1910*/  ISETP.NE.U32.AND P2, PT, RZ, c[0x0][0x258], PT ;  /* 0x00009600ff007a0c */ /* 0x000fe20003f45070 */
[-C--:B------:R-:W-:Y:S01]  /*1920*/  @P5 FMUL.FTZ R116, R106, R117.reuse ;  /* 0x000000756a745220 */ /* 0x080fe20000410000 */
[----:B------:R-:W-:Y:S01]  /*1930*/  @P5 LOP3.LUT P0, RZ, R151, 0xff000000, RZ, 0xc0, !PT ;  /* 0xff00000097ff5812 */ /* 0x000fe2000780c0ff */
[----:B------:R-:W-:Y:S01]  /*1940*/  @P5 FMUL.FTZ R117, R22, R117 ;  /* 0x0000007516755220 */ /* 0x000fe20000410000 */
[----:B------:R-:W-:-:S02]  /*1950*/  ISETP.NE.AND.EX P2, PT, RZ, c[0x0][0x25c], PT, P2 ;  /* 0x00009700ff007a0c */ /* 0x000fc40003f45320 */
[----:B------:R-:W-:Y:S02]  /*1960*/  @P5 FSEL R163, R116, RZ, P1 ;  /* 0x000000ff74a35208 */ /* 0x000fe40000800000 */
[----:B------:R-:W-:Y:S02]  /*1970*/  @P5 SEL R114, R117, RZ, P1 ;  /* 0x000000ff75725207 */ /* 0x000fe40000800000 */
[----:B------:R-:W-:Y:S01]  /*1980*/  @!P6 ISETP.NE.U32.AND P1, PT, RZ, c[0x0][0x218], PT ;  /* 0x00008600ff00ea0c */ /* 0x000fe20003f25070 */
[----:B------:R-:W-:Y:S01]  /*1990*/  @P5 FADD.FTZ R86, R86, R163 ;  /* 0x000000a356565221 */ /* 0x000fe20000010000 */
[----:B------:R-:W-:Y:S02]  /*19a0*/  @P3 MOV R163, 0x10 ;  /* 0x0000001000a33802 */ /* 0x000fe40000000f00 */
[----:B------:R-:W-:Y:S02]  /*19b0*/  @!P6 ISETP.NE.AND.EX P1, PT, RZ, c[0x0][0x21c], PT, P1 ;  /* 0x00008700ff00ea0c */ /* 0x000fe40003f25310 */
[----:B------:R-:W-:Y:S01]  /*19c0*/  SEL R117, R118, R109, P2 ;  /* 0x0000006d76757207 */ /* 0x000fe20001000000 */
[----:B------:R-:W-:Y:S01]  /*19d0*/  @P3 IMAD.WIDE.U32 R162, R152, R163, c[0x0][0x258] ;  /* 0x0000960098a23625 */ /* 0x000fe200078e00a3 */
        /* <DEDUP_REMOVED lines=10> */
.L_x_6773:
[----:B------:R-:W-:Y:S05]  /*1a80*/  BSYNC B0 ;  /* 0x0000000000007941 */ /* 0x000fea0003800000 */
.L_x_6772:
[C---:B------:R-:W-:Y:S01]  /*1a90*/  SEL R119, R152.reuse, R111, P2 ;  /* 0x0000006f98777207 */ /* 0x040fe20001000000 */
[----:B------:R-:W-:Y:S01]  /*1aa0*/  @P5 FMUL.FTZ R152, R152, c[0x0][0x1ec] ;  /* 0x00007b0098985a20 */ /* 0x000fe20000410000 */
[----:B------:R-:W-:Y:S02]  /*1ab0*/  @P5 MOV R166, 0x10 ;  /* 0x0000001000a65802 */ /* 0x000fe40000000f00 */
[----:B------:R-:W-:Y:S01]  /*1ac0*/  @P5 MOV R165, 0x10 ;  /* 0x0000001000a55802 */ /* 0x000fe20000000f00 */
[----:B------:R-:W-:Y:S01]  /*1ad0*/  @P5 FMUL.FTZ R152, R152, c[0x0][0x1e8] ;  /* 0x00007a0098985a20 */ /* 0x000fe20000410000 */
[C---:B------:R-:W-:Y:S01]  /*1ae0*/  @P5 IADD3 R164, R153.reuse, 0x80, RZ ;  /* 0x0000008099a45810 */ /* 0x040fe20007ffe0ff */
[----:B------:R-:W-:Y:S01]  /*1af0*/  @P5 IMAD.WIDE.U32 R166, R153, R166, c[0x0][0x248] ;  /* 0x0000920099a65625 */ /* 0x000fe200078e00a6 */
[----:B------:R0:W-:Y:S03]  /*1b00*/  @P3 STG.E.128 [R162.64], R116 ;  /* 0x00000074a2003986 */ /* 0x0001e6000c101d04 */
[----:B------:R-:W-:-:S02]  /*1b10*/  @P5 FMUL.FTZ R151, R23, R152 ;  /* 0x0000009817975220 */ /* 0x000fc40000410000 */
[----:B------:R-:W-:-:S03]  /*1b20*/  @P5 IMAD.WIDE.U32 R164, R164, R165, c[0x0][0x170] ;  /* 0x00005c00a4a45625 */ /* 0x000fc600078e00a5 */
[----:B------:R-:W-:-:S05]  /*1b30*/  @P5 SEL R115, R151, RZ, P0 ;  /* 0x000000ff97735207 */ /* 0x000fca0000000000 */
[----:B------:R1:W-:Y:S01]  /*1b40*/  @P5 STG.E.128 [R166.64], R112 ;  /* 0x00000070a6005986 */ /* 0x0003e2000c101d04 */
[----:B0-----:R-:W-:-:S03]  /*1b50*/  @P5 FMUL.FTZ R116, R107, R152 ;  /* 0x000000986b745220 */ /* 0x001fc60000410000 */
[----:B------:R1:W5:Y:S01]  /*1b60*/  @P5 LDG.E.128 R104, [R164.64] ;  /* 0x00000004a4685981 */ /* 0x000362000c1e1d00 */
        /* <DEDUP_REMOVED lines=11> */
.L_x_6775:
[----:B------:R-:W-:Y:S05]  /*1c20*/  BSYNC B0 ;  /* 0x0000000000007941 */ /* 0x000fea0003800000 */
.L_x_6774:
[----:B------:R-:W-:Y:S01]  /*1c30*/  @P5 FMUL.FTZ R118, R117, c[0x0][0x1ec] ;  /* 0x00007b0075765a20 */ /* 0x000fe20000410000 */
[----:B------:R-:W-:Y:S01]  /*1c40*/  @!P6 ISETP.NE.U32.AND P1, PT, RZ, c[0x0][0x218], PT ;  /* 0x00008600ff00ea0c */ /* 0x000fe20003f25070 */
[----:B------:R-:W-:Y:S01]  /*1c50*/  BSSY B0, `(.L_x_6776) ;  /* 0x000000e000007945 */ /* 0x000fe20003800000 */
[----:B------:R-:W-:Y:S01]  /*1c60*/  @P5 LOP3.LUT P4, RZ, R2, 0xff, RZ, 0xc0, !PT ;  /* 0x000000ff02ff5812 */ /* 0x000fe2000788c0ff */
[----:B------:R-:W-:Y:S01]  /*1c70*/  @P5 FMUL.FTZ R119, R118, c[0x0][0x1e8] ;  /* 0x00007a0076775a20 */ /* 0x000fe20000410000 */
[----:B------:R-:W-:-:S03]  /*1c80*/  @!P6 ISETP.NE.AND.EX P1, PT, RZ, c[0x0][0x21c], PT, P1 ;  /* 0x00008700ff00ea0c */ /* 0x000fc60003f25310 */
[----:B------:R-:W-:-:S05]  /*1c90*/  @P5 FMUL.FTZ R118, R16, R119 ;  /* 0x0000007710765220 */ /* 0x000fca0000410000 */
[----:B-1----:R-:W-:Y:S02]  /*1ca0*/  @P5 SEL R112, R118, RZ, P4 ;  /* 0x000000ff76705207 */ /* 0x002fe40002000000 */
        /* <DEDUP_REMOVED lines=8> */
.L_x_6777:
[----:B------:R-:W-:Y:S05]  /*1d30*/  BSYNC B0 ;  /* 0x0000000000007941 */ /* 0x000fea0003800000 */
.L_x_6776:
[----:B------:R-:W-:Y:S01]  /*1d40*/  @P5 FMUL.FTZ R151, R118, c[0x0][0x1ec] ;  /* 0x00007b0076975a20 */ /* 0x000fe20000410000 */
[----:B------:R-:W-:Y:S01]  /*1d50*/  @P5 LOP3.LUT P1, RZ, R2, 0xff00, RZ, 0xc0, !PT ;  /* 0x0000ff0002ff5812 */ /* 0x000fe2000782c0ff */
[----:B-----5:R-:W-:Y:S01]  /*1d60*/  @P5 FMUL.FTZ R119, R104, R119 ;  /* 0x0000007768775220 */ /* 0x020fe20000410000 */
[----:B------:R-:W-:Y:S01]  /*1d70*/  @P5 FSEL R116, R116, RZ, P0 ;  /* 0x000000ff74745208 */ /* 0x000fe20000000000 */
[----:B------:R-:W-:Y:S01]  /*1d80*/  @P5 FMUL.FTZ R152, R151, c[0x0][0x1e8] ;  /* 0x00007a0097985a20 */ /* 0x000fe20000410000 */
[C---:B------:R-:W-:Y:S01]  /*1d90*/  @P5 LOP3.LUT P0, RZ, R2.reuse, 0xff000000, RZ, 0xc0, !PT ;  /* 0xff00000002ff5812 */ /* 0x040fe2000780c0ff */
[----:B------:R-:W-:Y:S01]  /*1da0*/  BSSY B0, `(.L_x_6778) ;  /* 0x0000013000007945 */ /* 0x000fe20003800000 */
[----:B------:R-:W-:Y:S01]  /*1db0*/  @P5 FSEL R119, R119, RZ, P4 ;  /* 0x000000ff77775208 */ /* 0x000fe20002000000 */
[-C--:B------:R-:W-:Y:S01]  /*1dc0*/  @P5 FMUL.FTZ R151, R105, R152.reuse ;  /* 0x0000009869975220 */ /* 0x080fe20000410000 */
[----:B------:R-:W-:Y:S01]  /*1dd0*/  @P5 LOP3.LUT P4, RZ, R2, 0xff0000, RZ, 0xc0, !PT ;  /* 0x00ff000002ff5812 */ /* 0x000fe2000788c0ff */
[----:B------:R-:W-:-:S02]  /*1de0*/  @P5 FMUL.FTZ R152, R17, R152 ;  /* 0x0000009811985220 */ /* 0x000fc40000410000 */
[----:B------:R-:W-:Y:S01]  /*1df0*/  @P5 FADD.FTZ R80, R80, R119 ;  /* 0x0000007750505221 */ /* 0x000fe20000010000 */
[----:B------:R-:W-:Y:S01]  /*1e00*/  @P5 FSEL R2, R151, RZ, P1 ;  /* 0x000000ff97025208 */ /* 0x000fe20000800000 */
[----:B------:R-:W-:Y:S01]  /*1e10*/  @P5 FADD.FTZ R87, R87, R116 ;  /* 0x0000007457575221 */ /* 0x000fe20000010000 */
        /* <DEDUP_REMOVED lines=11> */
.L_x_6779:
[----:B------:R-:W-:Y:S05]  /*1ed0*/  BSYNC B0 ;  /* 0x0000000000007941 */ /* 0x000fea0003800000 */
.L_x_6778:
[----:B------:R-:W-:Y:S01]  /*1ee0*/  @!P6 ISETP.NE.U32.AND P1, PT, RZ, c[0x0][0x218], PT ;  /* 0x00008600ff00ea0c */ /* 0x000fe20003f25070 */
[----:B------:R-:W-:Y:S01]  /*1ef0*/  @P5 FMUL.FTZ R151, R119, c[0x0][0x1ec] ;  /* 0x00007b0077975a20 */ /* 0x000fe20000410000 */
[----:B------:R-:W-:Y:S01]  /*1f00*/  BSSY B0, `(.L_x_6780) ;  /* 0x000000c000007945 */ /* 0x000fe20003800000 */
[----:B------:R-:W-:Y:S01]  /*1f10*/  @P5 FADD.FTZ R81, R81, R2 ;  /* 0x0000000251515221 */ /* 0x000fe20000010000 */
[----:B------:R-:W-:Y:S01]  /*1f20*/  @!P6 ISETP.NE.AND.EX P1, PT, RZ, c[0x0][0x21c], PT, P1 ;  /* 0x00008700ff00ea0c */ /* 0x000fe20003f25310 */
[----:B------:R-:W-:-:S03]  /*1f30*/  @P5 FMUL.FTZ R151, R151, c[0x0][0x1e8] ;  /* 0x00007a0097975a20 */ /* 0x000fc60000410000 */
        /* <DEDUP_REMOVED lines=8> */
.L_x_6781:
[----:B------:R-:W-:Y:S05]  /*1fc0*/  BSYNC B0 ;  /* 0x0000000000007941 */ /* 0x000fea0003800000 */
.L_x_6780:
[----:B------:R-:W-:Y:S01]  /*1fd0*/  @P5 FMUL.FTZ R2, R152, c[0x0][0x1ec] ;  /* 0x00007b0098025a20 */ /* 0x000fe20000410000 */
[----:B------:R-:W-:Y:S01]  /*1fe0*/  @P3 MOV R162, 0x10 ;  /* 0x0000001000a23802 */ /* 0x000fe20000000f00 */
[----:B------:R-:W-:Y:S01]  /*1ff0*/  @P5 FMUL.FTZ R116, R18, R151 ;  /* 0x0000009712745220 */ /* 0x000fe20000410000 */
[----:B------:R-:W-:Y:S01]  /*2000*/  @P5 MOV R167, 0x10 ;  /* 0x0000001000a75802 */ /* 0x000fe20000000f00 */
[----:B------:R-:W-:Y:S01]  /*2010*/  @P5 FMUL.FTZ R2, R2, c[0x0][0x1e8] ;  /* 0x00007a0002025a20 */ /* 0x000fe20000410000 */
[----:B------:R-:W-:Y:S01]  /*2020*/  @P5 IADD3 R166, R153, 0x80, RZ ;  /* 0x0000008099a65810 */ /* 0x000fe20007ffe0ff */
[----:B------:R-:W-:Y:S01]  /*2030*/  @P3 IMAD.WIDE.U32 R162, R5, R162, c[0x0][0x258] ;  /* 0x0000960005a23625 */ /* 0x000fe200078e00a2 */
[----:B------:R-:W-:Y:S02]  /*2040*/  @P5 SEL R114, R116, RZ, P4 ;  /* 0x000000ff74725207 */ /* 0x000fe40002000000 */
[----:B------:R-:W-:Y:S01]  /*2050*/  @P5 MOV R165, 0x10 ;  /* 0x0000001000a55802 */ /* 0x000fe20000000f00 */
[----:B------:R-:W-:-:S02]  /*2060*/  @P5 FMUL.FTZ R116, R19, R2 ;  /* 0x0000000213745220 */ /* 0x000fc40000410000 */
[----:B------:R-:W-:-:S03]  /*2070*/  @P5 IMAD.WIDE.U32 R166, R166, R167, c[0x0][0x248] ;  /* 0x00009200a6a65625 */ /* 0x000fc600078e00a7 */
[----:B------:R-:W-:Y:S01]  /*2080*/  @P5 SEL R115, R116, RZ, P0 ;  /* 0x000000ff74735207 */ /* 0x000fe20000000000 */
[----:B------:R-:W-:Y:S01]  /*2090*/  @P5 FMUL.FTZ R5, R106, R151 ;  /* 0x000000976a055220 */ /* 0x000fe20000410000 */
[----:B------:R-:W-:Y:S01]  /*20a0*/  SEL R116, R117, R108, P2 ;  /* 0x0000006c75747207 */ /* 0x000fe20001000000 */
[----:B------:R-:W-:Y:S01]  /*20b0*/  @P5 FMUL.FTZ R2, R107, R2 ;  /* 0x000000026b025220 */ /* 0x000fe20000410000 */
[----:B------:R-:W-:Y:S02]  /*20c0*/  SEL R117, R118, R109, P2 ;  /* 0x0000006d76757207 */ /* 0x000fe40001000000 */
[----:B------:R-:W-:Y:S02]  /*20d0*/  SEL R118, R119, R110, P2 ;  /* 0x0000006e77767207 */ /* 0x000fe40001000000 */
[----:B------:R-:W-:Y:S02]  /*20e0*/  SEL R119, R152, R111, P2 ;  /* 0x0000006f98777207 */ /* 0x000fe40001000000 */
[----:B------:R-:W-:-:S03]  /*20f0*/  IADD3 R152, R153, 0x100, RZ ;  /* 0x0000010099987810 */ /* 0x000fc60007ffe0ff */
[----:B------:R0:W-:Y:S02]  /*2100*/  @P3 STG.E.128 [R162.64], R116 ;  /* 0x00000074a2003986 */ /* 0x0001e4000c101d04 */
[----:B------:R-:W-:Y:S02]  /*2110*/  @P5 IMAD.WIDE.U32 R164, R152, R165, c[0x0][0x170] ;  /* 0x00005c0098a45625 */ /* 0x000fe400078e00a5 */
[----:B------:R1:W-:Y:S04]  /*2120*/  @P5 STG.E.128 [R166.64], R112 ;  /* 0x00000070a6005986 */ /* 0x0003e8000c101d04 */
[----:B------:R1:W5:Y:S01]  /*2130*/  @P5 LDG.E.128 R104, [R164.64] ;  /* 0x00000004a4685981 */ /* 0x000362000c1e1d00 */
        /* <DEDUP_REMOVED lines=11> */
.L_x_6783:
[----:B------:R-:W-:Y:S05]  /*21f0*/  BSYNC B0 ;  /* 0x0000000000007941 */ /* 0x000fea0003800000 */
.L_x_6782:
[----:B------:R-:W-:Y:S01]  /*2200*/  @P5 FMUL.FTZ R116, R117, c[0x0][0x1ec] ;  /* 0x00007b0075745a20 */ /* 0x000fe20000410000 */
[----:B------:R-:W-:Y:S01]  /*2210*/  @P5 FSEL R5, R5, RZ, P4 ;  /* 0x000000ff05055208 */ /* 0x000fe20002000000 */
[----:B------:R-:W-:Y:S01]  /*2220*/  BSSY B0, `(.L_x_6784) ;  /* 0x0000014000007945 */ /* 0x000fe20003800000 */
[----:B------:R-:W-:Y:S01]  /*2230*/  @!P6 ISETP.NE.U32.AND P4, PT, RZ, c[0x0][0x218], PT ;  /* 0x00008600ff00ea0c */ /* 0x000fe20003f85070 */
[----:B------:R-:W-:Y:S01]  /*2240*/  @P5 FMUL.FTZ R119, R116, c[0x0][0x1e8] ;  /* 0x00007a0074775a20 */ /* 0x000fe20000410000 */
[----:B------:R-:W-:Y:S02]  /*2250*/  @P5 LOP3.LUT P1, RZ, R0, 0xff, RZ, 0xc0, !PT ;  /* 0x000000ff00ff5812 */ /* 0x000fe4000782c0ff */
[----:B------:R-:W-:Y:S01]  /*2260*/  @!P6 ISETP.NE.AND.EX P4, PT, RZ, c[0x0][0x21c], PT, P4 ;  /* 0x00008700ff00ea0c */ /* 0x000fe20003f85340 */
[-C--:B------:R-:W-:Y:S02]  /*2270*/  @P5 FMUL.FTZ R116, R12, R119.reuse ;  /* 0x000000770c745220 */ /* 0x080fe40000410000 */
[----:B-----5:R-:W-:Y:S01]  /*2280*/  @P5 FMUL.FTZ R151, R104, R119 ;  /* 0x0000007768975220 */ /* 0x020fe20000410000 */
[----:B------:R-:W-:-:S02]  /*2290*/  @!P6 FSEL R118, R97, RZ, P4 ;  /* 0x000000ff6176e208 */ /* 0x000fc40002000000 */
[----:B-1----:R-:W-:Y:S02]  /*22a0*/  @P5 SEL R112, R116, RZ, P1 ;  /* 0x000000ff74705207 */ /* 0x002fe40000800000 */
[----:B------:R-:W-:Y:S02]  /*22b0*/  @P5 FSEL R116, R2, RZ, P0 ;  /* 0x000000ff02745208 */ /* 0x000fe40000000000 */
[----:B------:R-:W-:Y:S02]  /*22c0*/  @P5 FSEL R151, R151, RZ, P1 ;  /* 0x000000ff97975208 */ /* 0x000fe40000800000 */
[----:B------:R-:W-:Y:S02]  /*22d0*/  @!P6 ISETP.NE.U32.AND P1, PT, RZ, c[0x0][0x218], PT ;  /* 0x00008600ff00ea0c */ /* 0x000fe40003f25070 */
        /* <DEDUP_REMOVED lines=8> */
.L_x_6785:
[----:B------:R-:W-:Y:S05]  /*2360*/  BSYNC B0 ;  /* 0x0000000000007941 */ /* 0x000fea0003800000 */
.L_x_6784:
[----:B------:R-:W-:Y:S01]  /*2370*/  @!P6 ISETP.NE.AND.EX P1, PT, RZ, c[0x0][0x21c], PT, P1 ;  /* 0x00008700ff00ea0c */ /* 0x000fe20003f25310 */
[----:B------:R-:W-:Y:S01]  /*2380*/  BSSY B0, `(.L_x_6786) ;  /* 0x000000a000007945 */ /* 0x000fe20003800000 */
        /* <DEDUP_REMOVED lines=9> */
.L_x_6787:
[----:B------:R-:W-:Y:S05]  /*2420*/  BSYNC B0 ;  /* 0x0000000000007941 */ /* 0x000fea0003800000 */
.L_x_6786:
        /* <DEDUP_REMOVED lines=11> */
.L_x_6789:
[----:B------:R-:W-:Y:S05]  /*24e0*/  BSYNC B0 ;  /* 0x0000000000007941 */ /* 0x000fea0003800000 */
.L_x_6788:
[----:B------:R-:W-:Y:S01]  /*24f0*/  @P5 FADD.FTZ R76, R76, R151 ;  /* 0x000000974c4c5221 */ /* 0x000fe20000010000 */
[----:B------:R-:W-:Y:S01]  /*2500*/  @P5 LOP3.LUT P0, RZ, R0, 0xff000000, RZ, 0xc0, !PT ;  /* 0xff00000000ff5812 */ /* 0x000fe2000780c0ff */
[----:B------:R-:W-:Y:S01]  /*2510*/  @P5 FMUL.FTZ R151, R119, c[0x0][0x1ec] ;  /* 0x00007b0077975a20 */ /* 0x000fe20000410000 */
[----:B------:R-:W-:Y:S01]  /*2520*/  @P5 MOV R163, 0x10 ;  /* 0x0000001000a35802 */ /* 0x000fe20000000f00 */
[----:B------:R-:W-:Y:S02]  /*2530*/  @P5 FADD.FTZ R83, R83, R116 ;  /* 0x0000007453535221 */ /* 0x000fe40000010000 */
[----:B------:R-:W-:Y:S02]  /*2540*/  @P5 FMUL.FTZ R151, R151, c[0x0][0x1e8] ;  /* 0x00007a0097975a20 */ /* 0x000fe40000410000 */
[----:B------:R-:W-:Y:S02]  /*2550*/  @P5 FMUL.FTZ R0, R118, c[0x0][0x1ec] ;  /* 0x00007b0076005a20 */ /* 0x000fe40000410000 */
[----:B------:R-:W-:-:S02]  /*2560*/  @P5 FMUL.FTZ R116, R14, R151 ;  /* 0x000000970e745220 */ /* 0x000fc40000410000 */
[----:B------:R-:W-:Y:S02]  /*2570*/  @P5 FMUL.FTZ R0, R0, c[0x0][0x1e8] ;  /* 0x00007a0000005a20 */ /* 0x000fe40000410000 */
[----:B------:R-:W-:Y:S01]  /*2580*/  @P5 FADD.FTZ R82, R82, R5 ;  /* 0x0000000552525221 */ /* 0x000fe20000010000 */
[----:B------:R-:W-:Y:S01]  /*2590*/  @P5 SEL R114, R116, RZ, P1 ;  /* 0x000000ff74725207 */ /* 0x000fe20000800000 */
[----:B------:R-:W-:Y:S01]  /*25a0*/  @P5 FMUL.FTZ R5, R13, R0 ;  /* 0x000000000d055220 */ /* 0x000fe20000410000 */
[----:B------:R-:W-:Y:S01]  /*25b0*/  SEL R116, R117, R108, P2 ;  /* 0x0000006c75747207 */ /* 0x000fe20001000000 */
[----:B------:R-:W-:Y:S01]  /*25c0*/  @P5 IMAD.WIDE.U32 R162, R152, R163, c[0x0][0x248] ;  /* 0x0000920098a25625 */ /* 0x000fe200078e00a3 */
[----:B------:R-:W-:Y:S02]  /*25d0*/  SEL R117, R118, R109, P2 ;  /* 0x0000006d76757207 */ /* 0x000fe40001000000 */
[----:B------:R-:W-:Y:S01]  /*25e0*/  SEL R118, R119, R110, P2 ;  /* 0x0000006e77767207 */ /* 0x000fe20001000000 */
[----:B------:R-:W-:Y:S01]  /*25f0*/  @P5 FMUL.FTZ R0, R105, R0 ;  /* 0x0000000069005220 */ /* 0x000fe20000410000 */
[C---:B------:R-:W-:Y:S01]  /*2600*/  SEL R119, R2.reuse, R111, P2 ;  /* 0x0000006f02777207 */ /* 0x040fe20001000000 */
[----:B------:R-:W-:Y:S01]  /*2610*/  @P5 FMUL.FTZ R2, R2, c[0x0][0x1ec] ;  /* 0x00007b0002025a20 */ /* 0x000fe20000410000 */
[----:B------:R-:W-:Y:S01]  /*2620*/  @P5 SEL R113, R5, RZ, P4 ;  /* 0x000000ff05715207 */ /* 0x000fe20002000000 */
[----:B------:R-:W-:Y:S01]  /*2630*/  @P5 FMUL.FTZ R151, R106, R151 ;  /* 0x000000976a975220 */ /* 0x000fe20000410000 */
[----:B------:R-:W-:Y:S01]  /*2640*/  @P3 MOV R5, 0x10 ;  /* 0x0000001000053802 */ /* 0x000fe20000000f00 */
[----:B------:R-:W-:-:S04]  /*2650*/  @P5 FMUL.FTZ R164, R2, c[0x0][0x1e8] ;  /* 0x00007a0002a45a20 */ /* 0x000fc80000410000 */
[----:B------:R-:W-:Y:S02]  /*2660*/  @P5 FMUL.FTZ R2, R15, R164 ;  /* 0x000000a40f025220 */ /* 0x000fe40000410000 */
[----:B------:R-:W-:-:S03]  /*2670*/  @P3 IMAD.WIDE.U32 R4, R4, R5, c[0x0][0x258] ;  /* 0x0000960004043625 */ /* 0x000fc600078e0005 */
[----:B------:R-:W-:Y:S01]  /*2680*/  @P5 SEL R115, R2, RZ, P0 ;  /* 0x000000ff02735207 */ /* 0x000fe20000000000 */
[----:B------:R-:W-:Y:S01]  /*2690*/  @P5 FMUL.FTZ R164, R107, R164 ;  /* 0x000000a46ba45220 */ /* 0x000fe20000410000 */
[----:B------:R-:W-:Y:S01]  /*26a0*/  IADD3 R2, R153, 0x180, RZ ;  /* 0x0000018099027810 */ /* 0x000fe20007ffe0ff */
[----:B------:R0:W-:Y:S01]  /*26b0*/  @P3 STG.E.128 [R4.64], R116 ;  /* 0x0000007404003986 */ /* 0x0001e2000c101d04 */
[----:B------:R-:W-:-:S03]  /*26c0*/  @P5 MOV R153, 0x10 ;  /* 0x0000001000995802 */ /* 0x000fc60000000f00 */
[----:B------:R1:W-:Y:S02]  /*26d0*/  @P5 STG.E.128 [R162.64], R112 ;  /* 0x00000070a2005986 */ /* 0x0003e4000c101d04 */
[----:B------:R-:W-:-:S05]  /*26e0*/  @P5 IMAD.WIDE.U32 R152, R2, R153, c[0x0][0x170] ;  /* 0x00005c0002985625 */ /* 0x000fca00078e0099 */
[----:B------:R1:W5:Y:S01]  /*26f0*/  @P5 LDG.E.128 R104, [R152.64] ;  /* 0x0000000498685981 */ /* 0x000362000c1e1d00 */
[----:B------:R-:W-:Y:S01]  /*2700*/  @P5 FSEL R0, R0, RZ, P4 ;  /* 0x000000ff00005208 */ /* 0x000fe20002000000 */
[----:B------:R-:W-:Y:S01]  /*2710*/  BSSY B0, `(.L_x_6790) ;  /* 0x0000012000007945 */ /* 0x000fe20003800000 */
[----:B------:R-:W-:Y:S02]  /*2720*/  @!P6 ISETP.NE.U32.AND P4, PT, RZ, c[0x0][0x218], PT ;  /* 0x00008600ff00ea0c */ /* 0x000fe40003f85070 */
[----:B------:R-:W-:Y:S01]  /*2730*/  @P5 FSEL R151, R151, RZ, P1 ;  /* 0x000000ff97975208 */ /* 0x000fe20000800000 */
[----:B------:R-:W-:Y:S01]  /*2740*/  @P5 FADD.FTZ R77, R77, R0 ;  /* 0x000000004d4d5221 */ /* 0x000fe20000010000 */
[----:B------:R-:W-:Y:S02]  /*2750*/  @P5 FSEL R164, R164, RZ, P0 ;  /* 0x000000ffa4a45208 */ /* 0x000fe40000000000 */
[----:B------:R-:W-:Y:S01]  /*2760*/  @!P6 ISETP.NE.U32.AND P1, PT, RZ, c[0x0][0x218], PT ;  /* 0x00008600ff00ea0c */ /* 0x000fe20003f25070 */
[----:B------:R-:W-:Y:S01]  /*2770*/  @P5 FADD.FTZ R78, R78, R151 ;  /* 0x000000974e4e5221 */ /* 0x000fe20000010000 */
[----:B------:R-:W-:Y:S01]  /*2780*/  @!P6 ISETP.NE.AND.EX P4, PT, RZ, c[0x0][0x21c], PT, P4 ;  /* 0x00008700ff00ea0c */ /* 0x000fe20003f85340 */
[----:B------:R-:W-:Y:S01]  /*2790*/  @P5 FADD.FTZ R79, R79, R164 ;  /* 0x000000a44f4f5221 */ /* 0x000fe20000010000 */
[----:B------:R-:W-:-:S02]  /*27a0*/  @!P6 ISETP.NE.AND.EX P1, PT, RZ, c[0x0][0x21c], PT, P1 ;  /* 0x00008700ff00ea0c */ /* 0x000fc40003f25310 */
[----:B0-----:R-:W-:Y:S01]  /*27b0*/  @!P6 FSEL R5, R100, RZ, P4 ;  /* 0x000000ff6405e208 */ /* 0x001fe20002000000 */
[----:B------:R-:W-:Y:S05]  /*27c0*/  @!P6 BRA `(.L_x_6791) ;  /* 0x000000600000e947 */ /* 0x000fea0003800000 */
[----:B-1----:R-:W-:Y:S01]  /*27d0*/  ISETP.NE.U32.AND P0, PT, RZ, c[0x0][0x218], PT ;  /* 0x00008600ff007a0c */ /* 0x002fe20003f05070 */
[----:B------:R-:W-:-:S03]  /*27e0*/  FFMA.FTZ R5, R159, R129, R128 ;  /* 0x000000819f057223 */ /* 0x000fc60000010080 */
[----:B------:R-:W-:Y:S01]  /*27f0*/  ISETP.NE.AND.EX P0, PT, RZ, c[0x0][0x21c], PT, P0 ;  /* 0x00008700ff007a0c */ /* 0x000fe20003f05300 */
[----:B------:R-:W-:-:S04]  /*2800*/  FADD.FTZ R5, R144, -R5 ;  /* 0x8000000590057221 */ /* 0x000fc80000010000 */
[----:B------:R-:W-:-:S08]  /*2810*/  FMUL.FTZ R5, R6, R5 ;  /* 0x0000000506057220 */ /* 0x000fd00000410000 */
[----:B------:R-:W-:Y:S02]  /*2820*/  @P0 FADD.FTZ R5, R100, R5 ;  /* 0x0000000564050221 */ /* 0x000fe40000010000 */
.L_x_6791:
[----:B-1----:R-:W-:Y:S05]  /*2830*/  BSYNC B0 ;  /* 0x0000000000007941 */ /* 0x002fea0003800000 */
.L_x_6790:
        /* <DEDUP_REMOVED lines=11> */
.L_x_6793:
[----:B------:R-:W-:Y:S05]  /*28f0*/  BSYNC B0 ;  /* 0x0000000000007941 */ /* 0x000fea0003800000 */
.L_x_6792:
[C---:B------:R-:W-:Y:S01]  /*2900*/  SEL R109, R0.reuse, R109, P2 ;  /* 0x0000006d006d7207 */ /* 0x040fe20001000000 */
[----:B------:R-:W-:Y:S01]  /*2910*/  @P5 FMUL.FTZ R0, R0, c[0x0][0x1ec] ;  /* 0x00007b0000005a20 */ /* 0x000fe20000410000 */
[----:B------:R-:W-:Y:S01]  /*2920*/  @!P6 ISETP.NE.U32.AND P0, PT, RZ, c[0x0][0x218], PT ;  /* 0x00008600ff00ea0c */ /* 0x000fe20003f05070 */
[----:B------:R-:W-:Y:S01]  /*2930*/  @P5 FMUL.FTZ R5, R5, c[0x0][0x1e8] ;  /* 0x00007a0005055a20 */ /* 0x000fe20000410000 */
[----:B------:R-:W-:Y:S01]  /*2940*/  @P5 LOP3.LUT P1, RZ, R154, 0xff, RZ, 0xc0, !PT ;  /* 0x000000ff9aff5812 */ /* 0x000fe2000782c0ff */
[----:B------:R-:W-:Y:S01]  /*2950*/  @P5 FMUL.FTZ R0, R0, c[0x0][0x1e8] ;  /* 0x00007a0000005a20 */ /* 0x000fe20000410000 */
[----:B------:R-:W-:Y:S01]  /*2960*/  @P5 LOP3.LUT P4, RZ, R154, 0xff00, RZ, 0xc0, !PT ;  /* 0x0000ff009aff5812 */ /* 0x000fe2000788c0ff */
[----:B------:R-:W-:Y:S01]  /*2970*/  @P5 FMUL.FTZ R4, R8, R5 ;  /* 0x0000000508045220 */ /* 0x000fe20000410000 */
[----:B------:R-:W-:Y:S01]  /*2980*/  @!P6 ISETP.NE.AND.EX P0, PT, RZ, c[0x0][0x21c], PT, P0 ;  /* 0x00008700ff00ea0c */ /* 0x000fe20003f05300 */
[----:B------:R-:W-:Y:S01]  /*2990*/  @P5 FMUL.FTZ R116, R9, R0 ;  /* 0x0000000009745220 */ /* 0x000fe20000410000 */
[----:B------:R-:W-:Y:S02]  /*29a0*/  BSSY B0, `(.L_x_6794) ;  /* 0x000000b000007945 */ /* 0x000fe40003800000 */
[----:B------:R-:W-:-:S02]  /*29b0*/  @P5 SEL R112, R4, RZ, P1 ;  /* 0x000000ff04705207 */ /* 0x000fc40000800000 */
        /* <DEDUP_REMOVED lines=9> */
.L_x_6795:
[----:B------:R-:W-:Y:S05]  /*2a50*/  BSYNC B0 ;  /* 0x0000000000007941 */ /* 0x000fea0003800000 */
.L_x_6794:
[C---:B------:R-:W-:Y:S01]  /*2a60*/  SEL R110, R117.reuse, R110, P2 ;  /* 0x0000006e756e7207 */ /* 0x040fe20001000000 */
[----:B------:R-:W-:Y:S01]  /*2a70*/  @P5 FMUL.FTZ R117, R117, c[0x0][0x1ec] ;  /* 0x00007b0075755a20 */ /* 0x000fe20000410000 */
[----:B------:R-:W-:Y:S01]  /*2a80*/  @!P6 ISETP.NE.U32.AND P0, PT, RZ, c[0x0][0x218], PT ;  /* 0x00008600ff00ea0c */ /* 0x000fe20003f05070 */
[----:B-----5:R-:W-:Y:S01]  /*2a90*/  @P5 FMUL.FTZ R5, R104, R5 ;  /* 0x0000000568055220 */ /* 0x020fe20000410000 */
[----:B------:R-:W-:Y:S01]  /*2aa0*/  BSSY B0, `(.L_x_6796) ;  /* 0x0000016000007945 */ /* 0x000fe20003800000 */
[----:B------:R-:W-:Y:S01]  /*2ab0*/  @P5 FMUL.FTZ R117, R117, c[0x0][0x1e8] ;  /* 0x00007a0075755a20 */ /* 0x000fe20000410000 */
[----:B------:R-:W-:Y:S01]  /*2ac0*/  @!P6 ISETP.NE.AND.EX P0, PT, RZ, c[0x0][0x21c], PT, P0 ;  /* 0x00008700ff00ea0c */ /* 0x000fe20003f05300 */
[----:B------:R-:W-:Y:S01]  /*2ad0*/  @P5 FMUL.FTZ R0, R105, R0 ;  /* 0x0000000069005220 */ /* 0x000fe20000410000 */
[----:B------:R-:W-:Y:S01]  /*2ae0*/  @P5 FSEL R5, R5, RZ, P1 ;  /* 0x000000ff05055208 */ /* 0x000fe20000800000 */
[-C--:B------:R-:W-:Y:S01]  /*2af0*/  @P5 FMUL.FTZ R4, R10, R117.reuse ;  /* 0x000000750a045220 */ /* 0x080fe20000410000 */
[----:B------:R-:W-:Y:S01]  /*2b00*/  @P5 LOP3.LUT P1, RZ, R154, 0xff0000, RZ, 0xc0, !PT ;  /* 0x00ff00009aff5812 */ /* 0x000fe2000782c0ff */
[----:B------:R-:W-:Y:S01]  /*2b10*/  @P5 FMUL.FTZ R117, R106, R117 ;  /* 0x000000756a755220 */ /* 0x000fe20000410000 */
[----:B------:R-:W-:Y:S01]  /*2b20*/  @P5 FSEL R0, R0, RZ, P4 ;  /* 0x000000ff00005208 */ /* 0x000fe20002000000 */
[----:B------:R-:W-:Y:S01]  /*2b30*/  @P5 FADD.FTZ R72, R72, R5 ;  /* 0x0000000548485221 */ /* 0x000fe20000010000 */
[----:B------:R-:W-:-:S02]  /*2b40*/  @P5 SEL R114, R4, RZ, P1 ;  /* 0x000000ff04725207 */ /* 0x000fc40000800000 */
[----:B------:R-:W-:Y:S01]  /*2b50*/  @P5 FSEL R117, R117, RZ, P1 ;  /* 0x000000ff75755208 */ /* 0x000fe20000800000 */
[----:B------:R-:W-:Y:S01]  /*2b60*/  @P5 FADD.FTZ R73, R73, R0 ;  /* 0x0000000049495221 */ /* 0x000fe20000010000 */
[----:B------:R-:W-:-:S03]  /*2b70*/  @!P6 FSEL R0, R103, RZ, P0 ;  /* 0x000000ff6700e208 */ /* 0x000fc60000000000 */
        /* <DEDUP_REMOVED lines=8> */
.L_x_6797:
[----:B------:R-:W-:Y:S05]  /*2c00*/  BSYNC B0 ;  /* 0x0000000000007941 */ /* 0x000fea0003800000 */
.L_x_6796:
[C---:B------:R-:W-:Y:S01]  /*2c10*/  @P5 FMUL.FTZ R4, R0.reuse, c[0x0][0x1ec] ;  /* 0x00007b0000045a20 */ /* 0x040fe20000410000 */
[----:B------:R-:W-:Y:S02]  /*2c20*/  SEL R111, R0, R111, P2 ;  /* 0x0000006f006f7207 */ /* 0x000fe40001000000 */
[----:B------:R-:W-:Y:S01]  /*2c30*/  @P5 MOV R117, 0x10 ;  /* 0x0000001000755802 */ /* 0x000fe20000000f00 */
[----:B------:R-:W-:Y:S01]  /*2c40*/  @P5 FMUL.FTZ R6, R4, c[0x0][0x1e8] ;  /* 0x00007a0004065a20 */ /* 0x000fe20000410000 */
[----:B------:R-:W-:Y:S02]  /*2c50*/  @P3 MOV R4, 0x10 ;  /* 0x0000001000043802 */ /* 0x000fe40000000f00 */
[----:B------:R-:W-:Y:S01]  /*2c60*/  @P5 LOP3.LUT P0, RZ, R154, 0xff000000, RZ, 0xc0, !PT ;  /* 0xff0000009aff5812 */ /* 0x000fe2000780c0ff */
[----:B------:R-:W-:Y:S01]  /*2c70*/  @P5 FMUL.FTZ R0, R11, R6 ;  /* 0x000000060b005220 */ /* 0x000fe20000410000 */
[----:B------:R-:W-:Y:S01]  /*2c80*/  IADD3 R149, R149, c[0x0][0x160], RZ ;  /* 0x0000580095957a10 */ /* 0x000fe20007ffe0ff */
[----:B------:R-:W-:Y:S01]  /*2c90*/  @P3 IMAD.WIDE.U32 R4, R3, R4, c[0x0][0x258] ;  /* 0x0000960003043625 */ /* 0x000fe200078e0004 */
[----:B------:R-:W-:-:S02]  /*2ca0*/  LOP3.LUT P2, RZ, R7, 0xff, RZ, 0xc0, !PT ;  /* 0x000000ff07ff7812 */ /* 0x000fc4000784c0ff */
[----:B------:R-:W-:Y:S01]  /*2cb0*/  @P5 SEL R115, R0, RZ, P0 ;  /* 0x000000ff00735207 */ /* 0x000fe20000000000 */
[----:B------:R-:W-:Y:S01]  /*2cc0*/  @P5 IMAD.WIDE.U32 R2, R2, R117, c[0x0][0x248] ;  /* 0x0000920002025625 */ /* 0x000fe200078e0075 */
[----:B------:R0:W-:Y:S01]  /*2cd0*/  @P3 STG.E.128 [R4.64], R108 ;  /* 0x0000006c04003986 */ /* 0x0001e2000c101d04 */
[----:B------:R-:W-:Y:S02]  /*2ce0*/  ISETP.GE.AND P1, PT, R149, c[0x0][0x164], PT ;  /* 0x0000590095007a0c */ /* 0x000fe40003f26270 */
[----:B------:R-:W-:Y:S01]  /*2cf0*/  @P5 FMUL.FTZ R6, R107, R6 ;  /* 0x000000066b065220 */ /* 0x000fe20000410000 */
[----:B------:R0:W-:Y:S01]  /*2d00*/  @P5 STG.E.128 [R2.64], R112 ;  /* 0x0000007002005986 */ /* 0x0001e2000c101d04 */
[----:B------:R-:W-:-:S03]  /*2d10*/  SEL R7, RZ, 0x1, P2 ;  /* 0x00000001ff077807 */ /* 0x000fc60001000000 */
[----:B------:R-:W-:-:S05]  /*2d20*/  @P5 FSEL R6, R6, RZ, P0 ;  /* 0x000000ff06065208 */ /* 0x000fca0000000000 */
[----:B------:R-:W-:Y:S01]  /*2d30*/  @P5 FADD.FTZ R75, R75, R6 ;  /* 0x000000064b4b5221 */ /* 0x000fe20000010000 */
[----:B0-----:R-:W-:Y:S01]  /*2d40*/  @P1 CALL.REL.NOINC `(.L_x_6760) ;  /* 0x0000001000001944 */ /* 0x001fe20003c00000 */
[----:B------:R-:W-:Y:S05]  /*2d50*/  BRA `(.L_x_6798) ;  /* 0xffffd72000007947 */ /* 0x000fea000383ffff */
.L_x_6760:
        /* <DEDUP_REMOVED lines=22> */
.L_x_6764:
[----:B0-----:R-:W-:Y:S01]  /*2ec0*/  HFMA2.MMA R119, -RZ, RZ, 0, 9.5367431640625e-07 ;  /* 0x00000010ff777435 */ /* 0x001fe200000001ff */
[----:B------:R-:W-:-:S02]  /*2ed0*/  MOV R128, R163 ;  /* 0x000000a300807202 */ /* 0x000fc40000000f00 */
[----:B------:R-:W-:Y:S02]  /*2ee0*/  MOV R118, 0x1f ;  /* 0x0000001f00767802 */ /* 0x000fe40000000f00 */
[----:B------:R-:W-:Y:S02]  /*2ef0*/  MOV R117, 0xffffffff ;  /* 0xffffffff00757802 */ /* 0x000fe40000000f00 */
[----:B------:R-:W-:Y:S02]  /*2f00*/  MOV R162, 0x2f20 ;  /* 0x00002f2000a27802 */ /* 0x000fe40000000f00 */
[----:B-----5:R-:W-:Y:S05]  /*2f10*/  CALL.REL.NOINC `($__internal_199_$__cuda_sm70_shflsync_down_p) ;  /* 0x0000045000007944 */ /* 0x020fea0003c00000 */
[----:B-1----:R-:W-:Y:S01]  /*2f20*/  MOV R164, R118 ;  /* 0x0000007600a47202 */ /* 0x002fe20000000f00 */
[----:B0-----:R-:W-:Y:S05]  /*2f30*/  BRA `(.L_x_6799) ;  /* 0xffffe31000007947 */ /* 0x001fea000383ffff */
.L_x_6765:
[----:B------:R-:W-:Y:S01]  /*2f40*/  HFMA2.MMA R119, -RZ, RZ, 0, 9.5367431640625e-07 ;  /* 0x00000010ff777435 */ /* 0x000fe200000001ff */
[----:B------:R-:W-:Y:S02]  /*2f50*/  MOV R128, R129 ;  /* 0x0000008100807202 */ /* 0x000fe40000000f00 */
[----:B------:R-:W-:Y:S02]  /*2f60*/  MOV R118, 0x1f ;  /* 0x0000001f00767802 */ /* 0x000fe40000000f00 */
[----:B------:R-:W-:-:S02]  /*2f70*/  MOV R117, 0xffffffff ;  /* 0xffffffff00757802 */ /* 0x000fc40000000f00 */
[----:B------:R-:W-:Y:S02]  /*2f80*/  MOV R162, 0x2fa0 ;  /* 0x00002fa000a27802 */ /* 0x000fe40000000f00 */
[----:B01---5:R-:W-:Y:S05]  /*2f90*/  CALL.REL.NOINC `($__internal_199_$__cuda_sm70_shflsync_down_p) ;  /* 0x000003d000007944 */ /* 0x023fea0003c00000 */
[----:B------:R-:W-:Y:S01]  /*2fa0*/  FADD.FTZ R163, R164, R163 ;  /* 0x000000a3a4a37221 */ /* 0x000fe20000010000 */
[----:B0-----:R-:W-:Y:S01]  /*2fb0*/  HFMA2.MMA R119, -RZ, RZ, 0, 4.76837158203125e-07 ;  /* 0x00000008ff777435 */ /* 0x001fe200000001ff */
[----:B-1----:R-:W-:Y:S01]  /*2fc0*/  FADD.FTZ R129, R129, R118 ;  /* 0x0000007681817221 */ /* 0x002fe20000010000 */
[----:B------:R-:W-:Y:S02]  /*2fd0*/  MOV R118, 0x1f ;  /* 0x0000001f00767802 */ /* 0x000fe40000000f00 */
[----:B------:R-:W-:Y:S02]  /*2fe0*/  MOV R117, 0xffffffff ;  /* 0xffffffff00757802 */ /* 0x000fe40000000f00 */
[----:B------:R-:W-:Y:S02]  /*2ff0*/  MOV R128, R163 ;  /* 0x000000a300807202 */ /* 0x000fe40000000f00 */
[----:B------:R-:W-:Y:S02]  /*3000*/  MOV R162, 0x3020 ;  /* 0x0000302000a27802 */ /* 0x000fe40000000f00 */
[----:B------:R-:W-:Y:S05]  /*3010*/  CALL.REL.NOINC `($__internal_199_$__cuda_sm70_shflsync_down_p) ;  /* 0x0000035000007944 */ /* 0x000fea0003c00000 */
[----:B0-----:R-:W-:Y:S01]  /*3020*/  HFMA2.MMA R119, -RZ, RZ, 0, 4.76837158203125e-07 ;  /* 0x00000008ff777435 */ /* 0x001fe200000001ff */
[----:B-1----:R-:W-:-:S02]  /*3030*/  MOV R164, R118 ;  /* 0x0000007600a47202 */ /* 0x002fc40000000f00 */
[----:B------:R-:W-:Y:S02]  /*3040*/  MOV R128, R129 ;  /* 0x0000008100807202 */ /* 0x000fe40000000f00 */
[----:B------:R-:W-:Y:S02]  /*3050*/  MOV R118, 0x1f ;  /* 0x0000001f00767802 */ /* 0x000fe40000000f00 */
[----:B------:R-:W-:Y:S02]  /*3060*/  MOV R117, 0xffffffff ;  /* 0xffffffff00757802 */ /* 0x000fe40000000f00 */
[----:B------:R-:W-:Y:S02]  /*3070*/  MOV R162, 0x3090 ;  /* 0x0000309000a27802 */ /* 0x000fe40000000f00 */
[----:B------:R-:W-:Y:S05]  /*3080*/  CALL.REL.NOINC `($__internal_199_$__cuda_sm70_shflsync_down_p) ;  /* 0x000002e000007944 */ /* 0x000fea0003c00000 */
[----:B------:R-:W-:Y:S01]  /*3090*/  FADD.FTZ R163, R164, R163 ;  /* 0x000000a3a4a37221 */ /* 0x000fe20000010000 */
[----:B0-----:R-:W-:Y:S01]  /*30a0*/  HFMA2.MMA R119, -RZ, RZ, 0, 2.384185791015625e-07 ;  /* 0x00000004ff777435 */ /* 0x001fe200000001ff */
[----:B-1----:R-:W-:Y:S01]  /*30b0*/  FADD.FTZ R129, R129, R118 ;  /* 0x0000007681817221 */ /* 0x002fe20000010000 */
[----:B------:R-:W-:Y:S02]  /*30c0*/  MOV R118, 0x1f ;  /* 0x0000001f00767802 */ /* 0x000fe40000000f00 */
[----:B------:R-:W-:-:S02]  /*30d0*/  MOV R117, 0xffffffff ;  /* 0xffffffff00757802 */ /* 0x000fc40000000f00 */
[----:B------:R-:W-:Y:S02]  /*30e0*/  MOV R128, R163 ;  /* 0x000000a300807202 */ /* 0x000fe40000000f00 */
[----:B------:R-:W-:Y:S02]  /*30f0*/  MOV R162, 0x3110 ;  /* 0x0000311000a27802 */ /* 0x000fe40000000f00 */
[----:B------:R-:W-:Y:S05]  /*3100*/  CALL.REL.NOINC `($__internal_199_$__cuda_sm70_shflsync_down_p) ;  /* 0x0000026000007944 */ /* 0x000fea0003c00000 */
[----:B0-----:R-:W-:Y:S01]  /*3110*/  HFMA2.MMA R119, -RZ, RZ, 0, 2.384185791015625e-07 ;  /* 0x00000004ff777435 */ /* 0x001fe200000001ff */
[----:B-1----:R-:W-:Y:S02]  /*3120*/  MOV R164, R118 ;  /* 0x0000007600a47202 */ /* 0x002fe40000000f00 */
[----:B------:R-:W-:Y:S02]  /*3130*/  MOV R128, R129 ;  /* 0x0000008100807202 */ /* 0x000fe40000000f00 */
[----:B------:R-:W-:Y:S02]  /*3140*/  MOV R118, 0x1f ;  /* 0x0000001f00767802 */ /* 0x000fe40000000f00 */
[----:B------:R-:W-:Y:S02]  /*3150*/  MOV R117, 0xffffffff ;  /* 0xffffffff00757802 */ /* 0x000fe40000000f00 */
[----:B------:R-:W-:-:S02]  /*3160*/  MOV R162, 0x3180 ;  /* 0x0000318000a27802 */ /* 0x000fc40000000f00 */
[----:B------:R-:W-:Y:S05]  /*3170*/  CALL.REL.NOINC `($__internal_199_$__cuda_sm70_shflsync_down_p) ;  /* 0x000001f000007944 */ /* 0x000fea0003c00000 */
[----:B------:R-:W-:Y:S01]  /*3180*/  FADD.FTZ R163, R164, R163 ;  /* 0x000000a3a4a37221 */ /* 0x000fe20000010000 */
[----:B0-----:R-:W-:Y:S01]  /*3190*/  HFMA2.MMA R119, -RZ, RZ, 0, 1.1920928955078125e-07 ;  /* 0x00000002ff777435 */ /* 0x001fe200000001ff */
[----:B-1----:R-:W-:Y:S01]  /*31a0*/  FADD.FTZ R129, R129, R118 ;  /* 0x0000007681817221 */ /* 0x002fe20000010000 */
[----:B------:R-:W-:-:S02]  /*31b0*/  MOV R118, 0x1f ;  /* 0x0000001f00767802 */ /* 0x000fc40000000f00 */
[----:B------:R-:W-:Y:S02]  /*31c0*/  MOV R117, 0xffffffff ;  /* 0xffffffff00757802 */ /* 0x000fe40000000f00 */
[----:B------:R-:W-:Y:S02]  /*31d0*/  MOV R128, R163 ;  /* 0x000000a300807202 */ /* 0x000fe40000000f00 */
[----:B------:R-:W-:Y:S02]  /*31e0*/  MOV R162, 0x3200 ;  /* 0x0000320000a27802 */ /* 0x000fe40000000f00 */
[----:B------:R-:W-:Y:S05]  /*31f0*/  CALL.REL.NOINC `($__internal_199_$__cuda_sm70_shflsync_down_p) ;  /* 0x0000017000007944 */ /* 0x000fea0003c00000 */
[----:B0-----:R-:W-:Y:S01]  /*3200*/  HFMA2.MMA R119, -RZ, RZ, 0, 1.1920928955078125e-07 ;  /* 0x00000002ff777435 */ /* 0x001fe200000001ff */
[----:B-1----:R-:W-:Y:S02]  /*3210*/  MOV R164, R118 ;  /* 0x0000007600a47202 */ /* 0x002fe40000000f00 */
[----:B------:R-:W-:Y:S02]  /*3220*/  MOV R128, R129 ;  /* 0x0000008100807202 */ /* 0x000fe40000000f00 */
[----:B------:R-:W-:Y:S02]  /*3230*/  MOV R118, 0x1f ;  /* 0x0000001f00767802 */ /* 0x000fe40000000f00 */
[----:B------:R-:W-:-:S02]  /*3240*/  MOV R117, 0xffffffff ;  /* 0xffffffff00757802 */ /* 0x000fc40000000f00 */
[----:B------:R-:W-:Y:S02]  /*3250*/  MOV R162, 0x3270 ;  /* 0x0000327000a27802 */ /* 0x000fe40000000f00 */
[----:B------:R-:W-:Y:S05]  /*3260*/  CALL.REL.NOINC `($__internal_199_$__cuda_sm70_shflsync_down_p) ;  /* 0x0000010000007944 */ /* 0x000fea0003c00000 */
[----:B------:R-:W-:Y:S01]  /*3270*/  FADD.FTZ R163, R164, R163 ;  /* 0x000000a3a4a37221 */ /* 0x000fe20000010000 */
[----:B0-----:R-:W-:Y:S01]  /*3280*/  HFMA2.MMA R119, -RZ, RZ, 0, 5.9604644775390625e-08 ;  /* 0x00000001ff777435 */ /* 0x001fe200000001ff */
[----:B-1----:R-:W-:Y:S01]  /*3290*/  FADD.FTZ R129, R129, R118 ;  /* 0x0000007681817221 */ /* 0x002fe20000010000 */
[----:B------:R-:W-:Y:S02]  /*32a0*/  MOV R118, 0x1f ;  /* 0x0000001f00767802 */ /* 0x000fe40000000f00 */
[----:B------:R-:W-:Y:S02]  /*32b0*/  MOV R117, 0xffffffff ;  /* 0xffffffff00757802 */ /* 0x000fe40000000f00 */
[----:B------:R-:W-:Y:S02]  /*32c0*/  MOV R128, R163 ;  /* 0x000000a300807202 */ /* 0x000fe40000000f00 */
[----:B------:R-:W-:Y:S02]  /*32d0*/  MOV R162, 0x32f0 ;  /* 0x000032f000a27802 */ /* 0x000fe40000000f00 */
[----:B------:R-:W-:Y:S05]  /*32e0*/  CALL.REL.NOINC `($__internal_199_$__cuda_sm70_shflsync_down_p) ;  /* 0x0000008000007944 */ /* 0x000fea0003c00000 */
[----:B0-----:R-:W-:Y:S01]  /*32f0*/  HFMA2.MMA R119, -RZ, RZ, 0, 5.9604644775390625e-08 ;  /* 0x00000001ff777435 */ /* 0x001fe200000001ff */
[----:B-1----:R-:W-:-:S02]  /*3300*/  MOV R164, R118 ;  /* 0x0000007600a47202 */ /* 0x002fc40000000f00 */
[----:B------:R-:W-:Y:S02]  /*3310*/  MOV R128, R129 ;  /* 0x0000008100807202 */ /* 0x000fe40000000f00 */
[----:B------:R-:W-:Y:S02]  /*3320*/  MOV R118, 0x1f ;  /* 0x0000001f00767802 */ /* 0x000fe40000000f00 */
[----:B------:R-:W-:Y:S02]  /*3330*/  MOV R117, 0xffffffff ;  /* 0xffffffff00757802 */ /* 0x000fe40000000f00 */
[----:B------:R-:W-:Y:S02]  /*3340*/  MOV R162, 0x3360 ;  /* 0x0000336000a27802 */ /* 0x000fe40000000f00 */
[----:B------:R-:W-:Y:S05]  /*3350*/  CALL.REL.NOINC `($__internal_199_$__cuda_sm70_shflsync_down_p) ;  /* 0x0000001000007944 */ /* 0x000fea0003c00000 */
[----:B01----:R-:W-:Y:S05]  /*3360*/  BRA `(.L_x_6800) ;  /* 0xffffe00000007947 */ /* 0x003fea000383ffff */
        .weak           $__internal_199_$__cuda_sm70_shflsync_down_p
        .type           $__internal_199_$__cuda_sm70_shflsync_down_p,@function
        .size           $__internal_199_$__cuda_sm70_shflsync_down_p,(.L_x_7001 - $__internal_199_$__cuda_sm70_shflsync_down_p)
$__internal_199_$__cuda_sm70_shflsync_down_p:
[----:B------:R-:W-:Y:S01]  /*3370*/  HFMA2.MMA R167, -RZ, RZ, 0, 0 ;  /* 0x00000000ffa77435 */ /* 0x000fe200000001ff */
[----:B------:R-:W-:Y:S01]  /*3380*/  MOV R166, R162 ;  /* 0x000000a200a67202 */ /* 0x000fe20000000f00 */
[----:B------:R-:W-:Y:S04]  /*3390*/  WARPSYNC R117 ;  /* 0x0000007500007348 */ /* 0x000fe80003800000 */
[----:B------:R0:W1:Y:S01]  /*33a0*/  SHFL.DOWN PT, R118, R128, R119, R118 ;  /* 0x0800007780767389 */ /* 0x00006200000e0076 */
[----:B------:R-:W-:Y:S05]  /*33b0*/  RET.REL.NODEC R166 `(_ZN10layer_norm13ln_bwd_kernelINS_13Kernel_traitsIfffffjLj2048ELj1ELj1ELj4ELj16ENS_18Kernel_traits_baseILj2048EfffffjLj128EEEEELb1ELb1ELb1ELb1EEEvNS_9BwdParamsE) ;  /* 0xffffcc40a6007950 */ /* 0x000fea0003c3ffff */
.L_x_6801:
        /* <DEDUP_REMOVED lines=12> */
.L_x_7001:


//--------------------- .nv.shared._ZN10layer_norm13ln_bwd_kernelINS_13Kernel_traitsI13__nv_bfloat16S2_S2_S2_fjLj2048ELj1ELj1ELj4ELj16ENS_18Kernel_traits_baseILj2048ES2_S2_S2_S2_fjLj128EEEEELb0ELb0ELb0ELb0EEEvNS_9BwdParamsE --------------------------
	.section	.nv.shared._ZN10layer_norm13ln_bwd_kernelINS_13Kernel_traitsI13__nv_bfloat16S2_S2_S2_fjLj2048ELj1ELj1ELj4ELj16ENS_18Kernel_traits_baseILj2048ES2_S2_S2_S2_fjLj128EEEEELb0ELb0ELb0ELb0EEEvNS_9BwdParamsE,"aw",@nobits
	.sectionflags	@""
	.align	16


//--------------------- .nv.shared._ZN10layer_norm13ln_bwd_kernelINS_13Kernel_traitsI13__nv_bfloat16S2_S2_S2_fjLj2048ELj1ELj1ELj4ELj16ENS_18Kernel_traits_baseILj2048ES2_S2_S2_S2_fjLj128EEEEELb0ELb0ELb0ELb1EEEvNS_9BwdParamsE --------------------------
	.section	.nv.shared._ZN10layer_norm13ln_bwd_kernelINS_13Kernel_traitsI13__nv_bfloat16S2_S2_S2_fjLj2048ELj1ELj1ELj4ELj16ENS_18Kernel_traits_baseILj2048ES2_S2_S2_S2_fjLj128EEEEELb0ELb0ELb0ELb1EEEvNS_9BwdParamsE,"aw",@nobits
	.sectionflags	@""
	.align	16


//--------------------- .nv.shared._ZN10layer_norm13ln_bwd_kernelINS_13Kernel_traitsI13__nv_bfloat16S2_S2_S2_fjLj2048ELj1ELj1ELj4ELj16ENS_18Kernel_traits_baseILj2048ES2_S2_S2_S2_fjLj128EEEEELb0ELb0ELb1ELb0EEEvNS_9BwdParamsE --------------------------
	.section	.nv.shared._ZN10layer_norm13ln_bwd_kernelINS_13Kernel_traitsI13__nv_bfloat16S2_S2_S2_fjLj2048ELj1ELj1ELj4ELj16ENS_18Kernel_traits_baseILj2048ES2_S2_S2_S2_fjLj128EEEEELb0ELb0ELb1ELb0EEEvNS_9BwdParamsE,"aw",@nobits
	.sectionflags	@""
	.align	16


//--------------------- .nv.shared._ZN10layer_norm13ln_bwd_kernelINS_13Kernel_traitsI13__nv_bfloat16S2_S2_S2_fjLj2048ELj1ELj1ELj4ELj16ENS_18Kernel_traits_baseILj2048ES2_S2_S2_S2_fjLj128EEEEELb0ELb0ELb1ELb1EEEvNS_9BwdParamsE --------------------------
	.section	.nv.shared._ZN10layer_norm13ln_bwd_kernelINS_13Kernel_traitsI13__nv_bfloat16S2_S2_S2_fjLj2048ELj1ELj1ELj4ELj16ENS_18Kernel_traits_baseILj2048ES2_S2_S2_S2_fjLj128EEEEELb0ELb0ELb1ELb1EEEvNS_9BwdParamsE,"aw",@nobits
	.sectionflags	@""
	.align	16


//--------------------- .nv.shared._ZN10layer_norm13ln_bwd_kernelINS_13Kernel_traitsI13__nv_bfloat16S2_S2_S2_fjLj2048ELj1ELj1ELj4ELj16ENS_18Kernel_traits_baseILj2048ES2_S2_S2_S2_fjLj128EEEEELb0ELb1ELb0ELb0EEEvNS_9BwdParamsE --------------------------
	.section	.nv.shared._ZN10layer_norm13ln_bwd_kernelINS_13Kernel_traitsI13__nv_bfloat16S2_S2_S2_fjLj2048ELj1ELj1ELj4ELj16ENS_18Kernel_traits_baseILj2048ES2_S2_S2_S2_fjLj128EEEEELb0ELb1ELb0ELb0EEEvNS_9BwdParamsE,"aw",@nobits
	.sectionflags	@""
	.align	16


//--------------------- .nv.shared._ZN10layer_norm13ln_bwd_kernelINS_13Kernel_traitsI13__nv_bfloat16S2_S2_S2_fjLj2048ELj1ELj1ELj4ELj16ENS_18Kernel_traits_baseILj2048ES2_S2_S2_S2_fjLj128EEEEELb0ELb1ELb0ELb1EEEvNS_9BwdParamsE --------------------------
	.section	.nv.shared._ZN10layer_norm13ln_bwd_kernelINS_13Kernel_traitsI13__nv_bfloat16S2_S2_S2_fjLj2048ELj1ELj1ELj4ELj16ENS_18Kernel_traits_baseILj2048ES2_S2_S2_S2_fjLj128EEEEELb0ELb1ELb0ELb1EEEvNS_9BwdParamsE,"aw",@nobits
	.sectionflags	@""
	.align	16


//--------------------- .nv.shared._ZN10layer_norm13ln_bwd_kernelINS_13Kernel_traitsI13__nv_bfloat16S2_S2_S2_fjLj2048ELj1ELj1ELj4ELj16ENS_18Kernel_traits_baseILj2048ES2_S2_S2_S2_fjLj128EEEEELb0ELb1ELb1ELb0EEEvNS_9BwdParamsE --------------------------
	.section	.nv.shared._ZN10layer_norm13ln_bwd_kernelINS_13Kernel_traitsI13__nv_bfloat16S2_S2_S2_fjLj2048ELj1ELj1ELj4ELj16ENS_18Kernel_traits_baseILj2048ES2_S2_S2_S2_fjLj128EEEEELb0ELb1ELb1ELb0EEEvNS_9BwdParamsE,"aw",@nobits
	.sectionflags	@""
	.align	16


//--------------------- .nv.shared._ZN10layer_norm13ln_bwd_kernelINS_13Kernel_traitsI13__nv_bfloat16S2_S2_S2_fjLj2048ELj1ELj1ELj4ELj16ENS_18Kernel_traits_baseILj2048ES2_S2_S2_S2_fjLj128EEEEELb0ELb1ELb1ELb1EEEvNS_9BwdParamsE --------------------------
	.section	.nv.shared._ZN10layer_norm13ln_bwd_kernelINS_13Kernel_traitsI13__nv_bfloat16S2_S2_S2_fjLj2048ELj1ELj1ELj4ELj16ENS_18Kernel_traits_baseILj2048ES2_S2_S2_S2_fjLj128EEEEELb0ELb1ELb1ELb1EEEvNS_9BwdParamsE,"aw",@nobits
	.sectionflags	@""
	.align	16


//--------------------- .nv.shared._ZN10layer_norm13ln_bwd_kernelINS_13Kernel_traitsI13__nv_bfloat16S2_S2_S2_fjLj2048ELj1ELj1ELj4ELj16ENS_18Kernel_traits_baseILj2048ES2_S2_S2_S2_fjLj128EEEEELb1ELb0ELb0ELb0EEEvNS_9BwdParamsE --------------------------
	.section	.nv.shared._ZN10layer_norm13ln_bwd_kernelINS_13Kernel_traitsI13__nv_bfloat16S2_S2_S2_fjLj2048ELj1ELj1ELj4ELj16ENS_18Kernel_traits_baseILj2048ES2_S2_S2_S2_fjLj128EEEEELb1ELb0ELb0ELb0EEEvNS_9BwdParamsE,"aw",@nobits
	.sectionflags	@""
	.align	16


//--------------------- .nv.shared._ZN10layer_norm13ln_bwd_kernelINS_13Kernel_traitsI13__nv_bfloat16S2_S2_S2_fjLj2048ELj1ELj1ELj4ELj16ENS_18Kernel_traits_baseILj2048ES2_S2_S2_S2_fjLj128EEEEELb1ELb0ELb0ELb1EEEvNS_9BwdParamsE --------------------------
	.section	.nv.shared._ZN10layer_norm13ln_bwd_kernelINS_13Kernel_traitsI13__nv_bfloat16S2_S2_S2_fjLj2048ELj1ELj1ELj4ELj16ENS_18Kernel_traits_baseILj2048ES2_S2_S2_S2_fjLj128EEEEELb1ELb0ELb0ELb1EEEvNS_9BwdParamsE,"aw",@nobits
	.sectionflags	@""
	.align	16


//--------------------- .nv.shared._ZN10layer_norm22ln_bwd_finalize_kernelINS_22Kernel_traits_finalizeILj2048E13__nv_bfloat16S2_S2_S2_fjLb0ELj1024ELj4ENS_18Kernel_traits_baseILj2048ES2_S2_S2_S2_fjLj1024EEEEELb0ELb0EEEvNS_9BwdParamsE --------------------------
	.section	.nv.shared._ZN10layer_norm22ln_bwd_finalize_kernelINS_22Kernel_traits_finalizeILj2048E13__nv_bfloat16S2_S2_S2_fjLb0ELj1024ELj4ENS_18Kernel_traits_baseILj2048ES2_S2_S2_S2_fjLj1024EEEEELb0ELb0EEEvNS_9BwdParamsE,"aw",@nobits
	.sectionflags	@""
	.align	16
.nv.shared._ZN10layer_norm22ln_bwd_finalize_kernelINS_22Kernel_traits_finalizeILj2048E13__nv_bfloat16S2_S2_S2_fjLb0ELj1024ELj4ENS_18Kernel_traits_baseILj2048ES2_S2_S2_S2_fjLj1024EEEEELb0ELb0EEEvNS_9BwdParamsE:
	.zero		8448


//--------------------- .nv.shared._ZN10layer_norm13ln_bwd_kernelINS_13Kernel_traitsI13__nv_bfloat16S2_S2_S2_fjLj2048ELj1ELj1ELj4ELj16ENS_18Kernel_traits_baseILj2048ES2_S2_S2_S2_fjLj128EEEEELb1ELb0ELb1ELb0EEEvNS_9BwdParamsE --------------------------
	.section	.nv.shared._ZN10layer_norm13ln_bwd_kernelINS_13Kernel_traitsI13__nv_bfloat16S2_S2_S2_fjLj2048ELj1ELj1ELj4ELj16ENS_18Kernel_traits_baseILj2048ES2_S2_S2_S2_fjLj128EEEEELb1ELb0ELb1ELb0EEEvNS_9BwdParamsE,"aw",@nobits
	.sectionflags	@""
	.align	16


//--------------------- .nv.shared._ZN10layer_norm22ln_bwd_finalize_kernelINS_22Kernel_traits_finalizeILj2048E13__nv_bfloat16S2_S2_S2_fjLb0ELj1024ELj4ENS_18Kernel_traits_baseILj2048ES2_S2_S2_S2_fjLj1024EEEEELb0ELb1EEEvNS_9BwdParamsE --------------------------
	.section	.nv.shared._ZN10layer_norm22ln_bwd_finalize_kernelINS_22Kernel_traits_finalizeILj2048E13__nv_bfloat16S2_S2_S2_fjLb0ELj1024ELj4ENS_18Kernel_traits_baseILj2048ES2_S2_S2_S2_fjLj1024EEEEELb0ELb1EEEvNS_9BwdParamsE,"aw",@nobits
	.sectionflags	@""
	.align	16
.nv.shared._ZN10layer_norm22ln_bwd_finalize_kernelINS_22Kernel_traits_finalizeILj2048E13__nv_bfloat16S2_S2_S2_fjLb0ELj1024ELj4ENS_18Kernel_traits_baseILj2048ES2_S2_S2_S2_fjLj1024EEEEELb0ELb1EEEvNS_9BwdParamsE:
	.zero		8448


//--------------------- .nv.shared._ZN10layer_norm13ln_bwd_kernelINS_13Kernel_traitsI13__nv_bfloat16S2_S2_S2_fjLj2048ELj1ELj1ELj4ELj16ENS_18Kernel_traits_baseILj2048ES2_S2_S2_S2_fjLj128EEEEELb1ELb0ELb1ELb1EEEvNS_9BwdParamsE --------------------------
	.section	.nv.shared._ZN10layer_norm13ln_bwd_kernelINS_13Kernel_traitsI13__nv_bfloat16S2_S2_S2_fjLj2048ELj1ELj1ELj4ELj16ENS_18Kernel_traits_baseILj2048ES2_S2_S2_S2_fjLj128EEEEELb1ELb0ELb1ELb1EEEvNS_9BwdParamsE,"aw",@nobits
	.sectionflags	@""
	.align	16


//--------------------- .nv.shared._ZN10layer_norm13ln_bwd_kernelINS_13Kernel_traitsI13__nv_bfloat16S2_S2_S2_fjLj2048ELj1ELj1ELj4ELj16ENS_18Kernel_traits_baseILj2048ES2_S2_S2_S2_fjLj128EEEEELb1ELb1ELb0ELb0EEEvNS_9BwdParamsE --------------------------
	.section	.nv.shared._ZN10layer_norm13ln_bwd_kernelINS_13Kernel_traitsI13__nv_bfloat16S2_S2_S2_fjLj2048ELj1ELj1ELj4ELj16ENS_18Kernel_traits_baseILj2048ES2_S2_S2_S2_fjLj128EEEEELb1ELb1ELb0ELb0EEEvNS_9BwdParamsE,"aw",@nobits
	.sectionflags	@""
	.align	16


//--------------------- .nv.shared._ZN10layer_norm13ln_bwd_kernelINS_13Kernel_traitsI13__nv_bfloat16S2_S2_S2_fjLj2048ELj1ELj1ELj4ELj16ENS_18Kernel_traits_baseILj2048ES2_S2_S2_S2_fjLj128EEEEELb1ELb1ELb0ELb1EEEvNS_9BwdParamsE --------------------------
	.section	.nv.shared._ZN10layer_norm13ln_bwd_kernelINS_13Kernel_traitsI13__nv_bfloat16S2_S2_S2_fjLj2048ELj1ELj1ELj4ELj16ENS_18Kernel_traits_baseILj2048ES2_S2_S2_S2_fjLj128EEEEELb1ELb1ELb0ELb1EEEvNS_9BwdParamsE,"aw",@nobits
	.sectionflags	@""
	.align	16


//--------------------- .nv.shared._ZN10layer_norm22ln_bwd_finalize_kernelINS_22Kernel_traits_finalizeILj2048E13__nv_bfloat16S2_S2_S2_fjLb1ELj1024ELj4ENS_18Kernel_traits_baseILj2048ES2_S2_S2_S2_fjLj1024EEEEELb1ELb0EEEvNS_9BwdParamsE --------------------------
	.section	.nv.shared._ZN10layer_norm22ln_bwd_finalize_kernelINS_22Kernel_traits_finalizeILj2048E13__nv_bfloat16S2_S2_S2_fjLb1ELj1024ELj4ENS_18Kernel_traits_baseILj2048ES2_S2_S2_S2_fjLj1024EEEEELb1ELb0EEEvNS_9BwdParamsE,"aw",@nobits
	.sectionflags	@""
	.align	16
.nv.shared._ZN10layer_norm22ln_bwd_finalize_kernelINS_22Kernel_traits_finalizeILj2048E13__nv_bfloat16S2_S2_S2_fjLb1ELj1024ELj4ENS_18Kernel_traits_baseILj2048ES2_S2_S2_S2_fjLj1024EEEEELb1ELb0EEEvNS_9BwdParamsE:
	.zero		12672


//--------------------- .nv.shared._ZN10layer_norm13ln_bwd_kernelINS_13Kernel_traitsI13__nv_bfloat16S2_S2_S2_fjLj2048ELj1ELj1ELj4ELj16ENS_18Kernel_traits_baseILj2048ES2_S2_S2_S2_fjLj128EEEEELb1ELb1ELb1ELb0EEEvNS_9BwdParamsE --------------------------
	.section	.nv.shared._ZN10layer_norm13ln_bwd_kernelINS_13Kernel_traitsI13__nv_bfloat16S2_S2_S2_fjLj2048ELj1ELj1ELj4ELj16ENS_18Kernel_traits_baseILj2048ES2_S2_S2_S2_fjLj128EEEEELb1ELb1ELb1ELb0EEEvNS_9BwdParamsE,"aw",@nobits
	.sectionflags	@""
	.align	16


//--------------------- .nv.shared._ZN10layer_norm22ln_bwd_finalize_kernelINS_22Kernel_traits_finalizeILj2048E13__nv_bfloat16S2_S2_S2_fjLb1ELj1024ELj4ENS_18Kernel_traits_baseILj2048ES2_S2_S2_S2_fjLj1024EEEEELb1ELb1EEEvNS_9BwdParamsE --------------------------
	.section	.nv.shared._ZN10layer_norm22ln_bwd_finalize_kernelINS_22Kernel_traits_finalizeILj2048E13__nv_bfloat16S2_S2_S2_fjLb1ELj1024ELj4ENS_18Kernel_traits_baseILj2048ES2_S2_S2_S2_fjLj1024EEEEELb1ELb1EEEvNS_9BwdParamsE,"aw",@nobits
	.sectionflags	@""
	.align	16
.nv.shared._ZN10layer_norm22ln_bwd_finalize_kernelINS_22Kernel_traits_finalizeILj2048E13__nv_bfloat16S2_S2_S2_fjLb1ELj1024ELj4ENS_18Kernel_traits_baseILj2048ES2_S2_S2_S2_fjLj1024EEEEELb1ELb1EEEvNS_9BwdParamsE:
	.zero		12672


//--------------------- .nv.shared._ZN10layer_norm13ln_bwd_kernelINS_13Kernel_traitsI13__nv_bfloat16S2_S2_S2_fjLj2048ELj1ELj1ELj4ELj16ENS_18Kernel_traits_baseILj2048ES2_S2_S2_S2_fjLj128EEEEELb1ELb1ELb1ELb1EEEvNS_9BwdParamsE --------------------------
	.section	.nv.shared._ZN10layer_norm13ln_bwd_kernelINS_13Kernel_traitsI13__nv_bfloat16S2_S2_S2_fjLj2048ELj1ELj1ELj4ELj16ENS_18Kernel_traits_baseILj2048ES2_S2_S2_S2_fjLj128EEEEELb1ELb1ELb1ELb1EEEvNS_9BwdParamsE,"aw",@nobits
	.sectionflags	@""
	.align	16


//--------------------- .nv.shared._ZN10layer_norm13ln_bwd_kernelINS_13Kernel_traitsI6__halfS2_S2_S2_fjLj2048ELj1ELj1ELj4ELj16ENS_18Kernel_traits_baseILj2048ES2_S2_S2_S2_fjLj128EEEEELb0ELb0ELb0ELb0EEEvNS_9BwdParamsE --------------------------
	.section	.nv.shared._ZN10layer_norm13ln_bwd_kernelINS_13Kernel_traitsI6__halfS2_S2_S2_fjLj2048ELj1ELj1ELj4ELj16ENS_18Kernel_traits_baseILj2048ES2_S2_S2_S2_fjLj128EEEEELb0ELb0ELb0ELb0EEEvNS_9BwdParamsE,"aw",@nobits
	.sectionflags	@""
	.align	16


//--------------------- .nv.shared._ZN10layer_norm13ln_bwd_kernelINS_13Kernel_traitsI6__halfS2_S2_S2_fjLj2048ELj1ELj1ELj4ELj16ENS_18Kernel_traits_baseILj2048ES2_S2_S2_S2_fjLj128EEEEELb0ELb0ELb0ELb1EEEvNS_9BwdParamsE --------------------------
	.section	.nv.shared._ZN10layer_norm13ln_bwd_kernelINS_13Kernel_traitsI6__halfS2_S2_S2_fjLj2048ELj1ELj1ELj4ELj16ENS_18Kernel_traits_baseILj2048ES2_S2_S2_S2_fjLj128EEEEELb0ELb0ELb0ELb1EEEvNS_9BwdParamsE,"aw",@nobits
	.sectionflags	@""
	.align	16


//--------------------- .nv.shared._ZN10layer_norm13ln_bwd_kernelINS_13Kernel_traitsI6__halfS2_S2_S2_fjLj2048ELj1ELj1ELj4ELj16ENS_18Kernel_traits_baseILj2048ES2_S2_S2_S2_fjLj128EEEEELb0ELb0ELb1ELb0EEEvNS_9BwdParamsE --------------------------
	.section	.nv.shared._ZN10layer_norm13ln_bwd_kernelINS_13Kernel_traitsI6__halfS2_S2_S2_fjLj2048ELj1ELj1ELj4ELj16ENS_18Kernel_traits_baseILj2048ES2_S2_S2_S2_fjLj128EEEEELb0ELb0ELb1ELb0EEEvNS_9BwdParamsE,"aw",@nobits
	.sectionflags	@""
	.align	16


//--------------------- .nv.shared._ZN10layer_norm13ln_bwd_kernelINS_13Kernel_traitsI6__halfS2_S2_S2_fjLj2048ELj1ELj1ELj4ELj16ENS_18Kernel_traits_baseILj2048ES2_S2_S2_S2_fjLj128EEEEELb0ELb0ELb1ELb1EEEvNS_9BwdParamsE --------------------------
	.section	.nv.shared._ZN10layer_norm13ln_bwd_kernelINS_13Kernel_traitsI6__halfS2_S2_S2_fjLj2048ELj1ELj1ELj4ELj16ENS_18Kernel_traits_baseILj2048ES2_S2_S2_S2_fjLj128EEEEELb0ELb0ELb1ELb1EEEvNS_9BwdParamsE,"aw",@nobits
	.sectionflags	@""
	.align	16


//--------------------- .nv.shared._ZN10layer_norm13ln_bwd_kernelINS_13Kernel_traitsI6__halfS2_S2_S2_fjLj2048ELj1ELj1ELj4ELj16ENS_18Kernel_traits_baseILj2048ES2_S2_S2_S2_fjLj128EEEEELb0ELb1ELb0ELb0EEEvNS_9BwdParamsE --------------------------
	.section	.nv.shared._ZN10layer_norm13ln_bwd_kernelINS_13Kernel_traitsI6__halfS2_S2_S2_fjLj2048ELj1ELj1ELj4ELj16ENS_18Kernel_traits_baseILj2048ES2_S2_S2_S2_fjLj128EEEEELb0ELb1ELb0ELb0EEEvNS_9BwdParamsE,"aw",@nobits
	.sectionflags	@""
	.align	16


//--------------------- .nv.shared._ZN10layer_norm13ln_bwd_kernelINS_13Kernel_traitsI6__halfS2_S2_S2_fjLj2048ELj1ELj1ELj4ELj16ENS_18Kernel_traits_baseILj2048ES2_S2_S2_S2_fjLj128EEEEELb0ELb1ELb0ELb1EEEvNS_9BwdParamsE --------------------------
	.section	.nv.shared._ZN10layer_norm13ln_bwd_kernelINS_13Kernel_traitsI6__halfS2_S2_S2_fjLj2048ELj1ELj1ELj4ELj16ENS_18Kernel_traits_baseILj2048ES2_S2_S2_S2_fjLj128EEEEELb0ELb1ELb0ELb1EEEvNS_9BwdParamsE,"aw",@nobits
	.sectionflags	@""
	.align	16


//--------------------- .nv.shared._ZN10layer_norm13ln_bwd_kernelINS_13Kernel_traitsI6__halfS2_S2_S2_fjLj2048ELj1ELj1ELj4ELj16ENS_18Kernel_traits_baseILj2048ES2_S2_S2_S2_fjLj128EEEEELb0ELb1ELb1ELb0EEEvNS_9BwdParamsE --------------------------
	.section	.nv.shared._ZN10layer_norm13ln_bwd_kernelINS_13Kernel_traitsI6__halfS2_S2_S2_fjLj2048ELj1ELj1ELj4ELj16ENS_18Kernel_traits_baseILj2048ES2_S2_S2_S2_fjLj128EEEEELb0ELb1ELb1ELb0EEEvNS_9BwdParamsE,"aw",@nobits
	.sectionflags	@""
	.align	16


//--------------------- .nv.shared._ZN10layer_norm13ln_bwd_kernelINS_13Kernel_traitsI6__halfS2_S2_S2_fjLj2048ELj1ELj1ELj4ELj16ENS_18Kernel_traits_baseILj2048ES2_S2_S2_S2_fjLj128EEEEELb0ELb1ELb1ELb1EEEvNS_9BwdParamsE --------------------------
	.section	.nv.shared._ZN10layer_norm13ln_bwd_kernelINS_13Kernel_traitsI6__halfS2_S2_S2_fjLj2048ELj1ELj1ELj4ELj16ENS_18Kernel_traits_baseILj2048ES2_S2_S2_S2_fjLj128EEEEELb0ELb1ELb1ELb1EEEvNS_9BwdParamsE,"aw",@nobits
	.sectionflags	@""
	.align	16


//--------------------- .nv.shared._ZN10layer_norm13ln_bwd_kernelINS_13Kernel_traitsI6__halfS2_S2_S2_fjLj2048ELj1ELj1ELj4ELj16ENS_18Kernel_traits_baseILj2048ES2_S2_S2_S2_fjLj128EEEEELb1ELb0ELb0ELb0EEEvNS_9BwdParamsE --------------------------
	.section	.nv.shared._ZN10layer_norm13ln_bwd_kernelINS_13Kernel_traitsI6__halfS2_S2_S2_fjLj2048ELj1ELj1ELj4ELj16ENS_18Kernel_traits_baseILj2048ES2_S2_S2_S2_fjLj128EEEEELb1ELb0ELb0ELb0EEEvNS_9BwdParamsE,"aw",@nobits
	.sectionflags	@""
	.align	16


//--------------------- .nv.shared._ZN10layer_norm13ln_bwd_kernelINS_13Kernel_traitsI6__halfS2_S2_S2_fjLj2048ELj1ELj1ELj4ELj16ENS_18Kernel_traits_baseILj2048ES2_S2_S2_S2_fjLj128EEEEELb1ELb0ELb0ELb1EEEvNS_9BwdParamsE --------------------------
	.section	.nv.shared._ZN10layer_norm13ln_bwd_kernelINS_13Kernel_traitsI6__halfS2_S2_S2_fjLj2048ELj1ELj1ELj4ELj16ENS_18Kernel_traits_baseILj2048ES2_S2_S2_S2_fjLj128EEEEELb1ELb0ELb0ELb1EEEvNS_9BwdParamsE,"aw",@nobits
	.sectionflags	@""
	.align	16


//--------------------- .nv.shared._ZN10layer_norm22ln_bwd_finalize_kernelINS_22Kernel_traits_finalizeILj2048E6__halfS2_S2_S2_fjLb0ELj1024ELj4ENS_18Kernel_traits_baseILj2048ES2_S2_S2_S2_fjLj1024EEEEELb0ELb0EEEvNS_9BwdParamsE --------------------------
	.section	.nv.shared._ZN10layer_norm22ln_bwd_finalize_kernelINS_22Kernel_traits_finalizeILj2048E6__halfS2_S2_S2_fjLb0ELj1024ELj4ENS_18Kernel_traits_baseILj2048ES2_S2_S2_S2_fjLj1024EEEEELb0ELb0EEEvNS_9BwdParamsE,"aw",@nobits
	.sectionflags	@""
	.align	16
.nv.shared._ZN10layer_norm22ln_bwd_finalize_kernelINS_22Kernel_traits_finalizeILj2048E6__halfS2_S2_S2_fjLb0ELj1024ELj4ENS_18Kernel_traits_baseILj2048ES2_S2_S2_S2_fjLj1024EEEEELb0ELb0EEEvNS_9BwdParamsE:
	.zero		8448


//--------------------- .nv.shared._ZN10layer_norm13ln_bwd_kernelINS_13Kernel_traitsI6__halfS2_S2_S2_fjLj2048ELj1ELj1ELj4ELj16ENS_18Kernel_traits_baseILj2048ES2_S2_S2_S2_fjLj128EEEEELb1ELb0ELb1ELb0EEEvNS_9BwdParamsE --------------------------
	.section	.nv.shared._ZN10layer_norm13ln_bwd_kernelINS_13Kernel_traitsI6__halfS2_S2_S2_fjLj2048ELj1ELj1ELj4ELj16ENS_18Kernel_traits_baseILj2048ES2_S2_S2_S2_fjLj128EEEEELb1ELb0ELb1ELb0EEEvNS_9BwdParamsE,"aw",@nobits
	.sectionflags	@""
	.align	16


//--------------------- .nv.shared._ZN10layer_norm22ln_bwd_finalize_kernelINS_22Kernel_traits_finalizeILj2048E6__halfS2_S2_S2_fjLb0ELj1024ELj4ENS_18Kernel_traits_baseILj2048ES2_S2_S2_S2_fjLj1024EEEEELb0ELb1EEEvNS_9BwdParamsE --------------------------
	.section	.nv.shared._ZN10layer_norm22ln_bwd_finalize_kernelINS_22Kernel_traits_finalizeILj2048E6__halfS2_S2_S2_fjLb0ELj1024ELj4ENS_18Kernel_traits_baseILj2048ES2_S2_S2_S2_fjLj1024EEEEELb0ELb1EEEvNS_9BwdParamsE,"aw",@nobits
	.sectionflags	@""
	.align	16
.nv.shared._ZN10layer_norm22ln_bwd_finalize_kernelINS_22Kernel_traits_finalizeILj2048E6__halfS2_S2_S2_fjLb0ELj1024ELj4ENS_18Kernel_traits_baseILj2048ES2_S2_S2_S2_fjLj1024EEEEELb0ELb1EEEvNS_9BwdParamsE:
	.zero		8448


//--------------------- .nv.shared._ZN10layer_norm13ln_bwd_kernelINS_13Kernel_traitsI6__halfS2_S2_S2_fjLj2048ELj1ELj1ELj4ELj16ENS_18Kernel_traits_baseILj2048ES2_S2_S2_S2_fjLj128EEEEELb1ELb0ELb1ELb1EEEvNS_9BwdParamsE --------------------------
	.section	.nv.shared._ZN10layer_norm13ln_bwd_kernelINS_13Kernel_traitsI6__halfS2_S2_S2_fjLj2048ELj1ELj1ELj4ELj16ENS_18Kernel_traits_baseILj2048ES2_S2_S2_S2_fjLj128EEEEELb1ELb0ELb1ELb1EEEvNS_9BwdParamsE,"aw",@nobits
	.sectionflags	@""
	.align	16


//--------------------- .nv.shared._ZN10layer_norm13ln_bwd_kernelINS_13Kernel_traitsI6__halfS2_S2_S2_fjLj2048ELj1ELj1ELj4ELj16ENS_18Kernel_traits_baseILj2048ES2_S2_S2_S2_fjLj128EEEEELb1ELb1ELb0ELb0EEEvNS_9BwdParamsE --------------------------
	.section	.nv.shared._ZN10layer_norm13ln_bwd_kernelINS_13Kernel_traitsI6__halfS2_S2_S2_fjLj2048ELj1ELj1ELj4ELj16ENS_18Kernel_traits_baseILj2048ES2_S2_S2_S2_fjLj128EEEEELb1ELb1ELb0ELb0EEEvNS_9BwdParamsE,"aw",@nobits
	.sectionflags	@""
	.align	16


//--------------------- .nv.shared._ZN10layer_norm13ln_bwd_kernelINS_13Kernel_traitsI6__halfS2_S2_S2_fjLj2048ELj1ELj1ELj4ELj16ENS_18Kernel_traits_baseILj2048ES2_S2_S2_S2_fjLj128EEEEELb1ELb1ELb0ELb1EEEvNS_9BwdParamsE --------------------------
	.section	.nv.shared._ZN10layer_norm13ln_bwd_kernelINS_13Kernel_traitsI6__halfS2_S2_S2_fjLj2048ELj1ELj1ELj4ELj16ENS_18Kernel_traits_baseILj2048ES2_S2_S2_S2_fjLj128EEEEELb1ELb1ELb0ELb1EEEvNS_9BwdParamsE,"aw",@nobits
	.sectionflags	@""
	.align	16


//--------------------- .nv.shared._ZN10layer_norm22ln_bwd_finalize_kernelINS_22Kernel_traits_finalizeILj2048E6__halfS2_S2_S2_fjLb1ELj1024ELj4ENS_18Kernel_traits_baseILj2048ES2_S2_S2_S2_fjLj1024EEEEELb1ELb0EEEvNS_9BwdParamsE --------------------------
	.section	.nv.shared._ZN10layer_norm22ln_bwd_finalize_kernelINS_22Kernel_traits_finalizeILj2048E6__halfS2_S2_S2_fjLb1ELj1024ELj4ENS_18Kernel_traits_baseILj2048ES2_S2_S2_S2_fjLj1024EEEEELb1ELb0EEEvNS_9BwdParamsE,"aw",@nobits
	.sectionflags	@""
	.align	16
.nv.shared._ZN10layer_norm22ln_bwd_finalize_kernelINS_22Kernel_traits_finalizeILj2048E6__halfS2_S2_S2_fjLb1ELj1024ELj4ENS_18Kernel_traits_baseILj2048ES2_S2_S2_S2_fjLj1024EEEEELb1ELb0EEEvNS_9BwdParamsE:
	.zero		12672


//--------------------- .nv.shared._ZN10layer_norm13ln_bwd_kernelINS_13Kernel_traitsI6__halfS2_S2_S2_fjLj2048ELj1ELj1ELj4ELj16ENS_18Kernel_traits_baseILj2048ES2_S2_S2_S2_fjLj128EEEEELb1ELb1ELb1ELb0EEEvNS_9BwdParamsE --------------------------
	.section	.nv.shared._ZN10layer_norm13ln_bwd_kernelINS_13Kernel_traitsI6__halfS2_S2_S2_fjLj2048ELj1ELj1ELj4ELj16ENS_18Kernel_traits_baseILj2048ES2_S2_S2_S2_fjLj128EEEEELb1ELb1ELb1ELb0EEEvNS_9BwdParamsE,"aw",@nobits
	.sectionflags	@""
	.align	16


//--------------------- .nv.shared._ZN10layer_norm22ln_bwd_finalize_kernelINS_22Kernel_traits_finalizeILj2048E6__halfS2_S2_S2_fjLb1ELj1024ELj4ENS_18Kernel_traits_baseILj2048ES2_S2_S2_S2_fjLj1024EEEEELb1ELb1EEEvNS_9BwdParamsE --------------------------
	.section	.nv.shared._ZN10layer_norm22ln_bwd_finalize_kernelINS_22Kernel_traits_finalizeILj2048E6__halfS2_S2_S2_fjLb1ELj1024ELj4ENS_18Kernel_traits_baseILj2048ES2_S2_S2_S2_fjLj1024EEEEELb1ELb1EEEvNS_9BwdParamsE,"aw",@nobits
	.sectionflags	@""
	.align	16
.nv.shared._ZN10layer_norm22ln_bwd_finalize_kernelINS_22Kernel_traits_finalizeILj2048E6__halfS2_S2_S2_fjLb1ELj1024ELj4ENS_18Kernel_traits_baseILj2048ES2_S2_S2_S2_fjLj1024EEEEELb1ELb1EEEvNS_9BwdParamsE:
	.zero		12672


//--------------------- .nv.shared._ZN10layer_norm13ln_bwd_kernelINS_13Kernel_traitsI6__halfS2_S2_S2_fjLj2048ELj1ELj1ELj4ELj16ENS_18Kernel_traits_baseILj2048ES2_S2_S2_S2_fjLj128EEEEELb1ELb1ELb1ELb1EEEvNS_9BwdParamsE --------------------------
	.section	.nv.shared._ZN10layer_norm13ln_bwd_kernelINS_13Kernel_traitsI6__halfS2_S2_S2_fjLj2048ELj1ELj1ELj4ELj16ENS_18Kernel_traits_baseILj2048ES2_S2_S2_S2_fjLj128EEEEELb1ELb1ELb1ELb1EEEvNS_9BwdParamsE,"aw",@nobits
	.sectionflags	@""
	.align	16


//--------------------- .nv.shared._ZN10layer_norm13ln_bwd_kernelINS_13Kernel_traitsIf13__nv_bfloat16S2_S2_fjLj2048ELj1ELj1ELj4ELj16ENS_18Kernel_traits_baseILj2048EfS2_S2_S2_fjLj128EEEEELb0ELb0ELb0ELb0EEEvNS_9BwdParamsE --------------------------
	.section	.nv.shared._ZN10layer_norm13ln_bwd_kernelINS_13Kernel_traitsIf13__nv_bfloat16S2_S2_fjLj2048ELj1ELj1ELj4ELj16ENS_18Kernel_traits_baseILj2048EfS2_S2_S2_fjLj128EEEEELb0ELb0ELb0ELb0EEEvNS_9BwdParamsE,"aw",@nobits
	.sectionflags	@""
	.align	16


//--------------------- .nv.shared._ZN10layer_norm13ln_bwd_kernelINS_13Kernel_traitsIf13__nv_bfloat16S2_S2_fjLj2048ELj1ELj1ELj4ELj16ENS_18Kernel_traits_baseILj2048EfS2_S2_S2_fjLj128EEEEELb0ELb0ELb0ELb1EEEvNS_9BwdParamsE --------------------------
	.section	.nv.shared._ZN10layer_norm13ln_bwd_kernelINS_13Kernel_traitsIf13__nv_bfloat16S2_S2_fjLj2048ELj1ELj1ELj4ELj16ENS_18Kernel_traits_baseILj2048EfS2_S2_S2_fjLj128EEEEELb0ELb0ELb0ELb1EEEvNS_9BwdParamsE,"aw",@nobits
	.sectionflags	@""
	.align	16


//--------------------- .nv.shared._ZN10layer_norm13ln_bwd_kernelINS_13Kernel_traitsIf13__nv_bfloat16S2_S2_fjLj2048ELj1ELj1ELj4ELj16ENS_18Kernel_traits_baseILj2048EfS2_S2_S2_fjLj128EEEEELb0ELb0ELb1ELb0EEEvNS_9BwdParamsE --------------------------
	.section	.nv.shared._ZN10layer_norm13ln_bwd_kernelINS_13Kernel_traitsIf13__nv_bfloat16S2_S2_fjLj2048ELj1ELj1ELj4ELj16ENS_18Kernel_traits_baseILj2048EfS2_S2_S2_fjLj128EEEEELb0ELb0ELb1ELb0EEEvNS_9BwdParamsE,"aw",@nobits
	.sectionflags	@""
	.align	16


//--------------------- .nv.shared._ZN10layer_norm13ln_bwd_kernelINS_13Kernel_traitsIf13__nv_bfloat16S2_S2_fjLj2048ELj1ELj1ELj4ELj16ENS_18Kernel_traits_baseILj2048EfS2_S2_S2_fjLj128EEEEELb0ELb0ELb1ELb1EEEvNS_9BwdParamsE --------------------------
	.section	.nv.shared._ZN10layer_norm13ln_bwd_kernelINS_13Kernel_traitsIf13__nv_bfloat16S2_S2_fjLj2048ELj1ELj1ELj4ELj16ENS_18Kernel_traits_baseILj2048EfS2_S2_S2_fjLj128EEEEELb0ELb0ELb1ELb1EEEvNS_9BwdParamsE,"aw",@nobits
	.sectionflags	@""
	.align	16


//--------------------- .nv.shared._ZN10layer_norm13ln_bwd_kernelINS_13Kernel_traitsIf13__nv_bfloat16S2_S2_fjLj2048ELj1ELj1ELj4ELj16ENS_18Kernel_traits_baseILj2048EfS2_S2_S2_fjLj128EEEEELb0ELb1ELb0ELb0EEEvNS_9BwdParamsE --------------------------
	.section	.nv.shared._ZN10layer_norm13ln_bwd_kernelINS_13Kernel_traitsIf13__nv_bfloat16S2_S2_fjLj2048ELj1ELj1ELj4ELj16ENS_18Kernel_traits_baseILj2048EfS2_S2_S2_fjLj128EEEEELb0ELb1ELb0ELb0EEEvNS_9BwdParamsE,"aw",@nobits
	.sectionflags	@""
	.align	16


//--------------------- .nv.shared._ZN10layer_norm13ln_bwd_kernelINS_13Kernel_traitsIf13__nv_bfloat16S2_S2_fjLj2048ELj1ELj1ELj4ELj16ENS_18Kernel_traits_baseILj2048EfS2_S2_S2_fjLj128EEEEELb0ELb1ELb0ELb1EEEvNS_9BwdParamsE --------------------------
	.section	.nv.shared._ZN10layer_norm13ln_bwd_kernelINS_13Kernel_traitsIf13__nv_bfloat16S2_S2_fjLj2048ELj1ELj1ELj4ELj16ENS_18Kernel_traits_baseILj2048EfS2_S2_S2_fjLj128EEEEELb0ELb1ELb0ELb1EEEvNS_9BwdParamsE,"aw",@nobits
	.sectionflags	@""
	.align	16


//--------------------- .nv.shared._ZN10layer_norm13ln_bwd_kernelINS_13Kernel_traitsIf13__nv_bfloat16S2_S2_fjLj2048ELj1ELj1ELj4ELj16ENS_18Kernel_traits_baseILj2048EfS2_S2_S2_fjLj128EEEEELb0ELb1ELb1ELb0EEEvNS_9BwdParamsE --------------------------
	.section	.nv.shared._ZN10layer_norm13ln_bwd_kernelINS_13Kernel_traitsIf13__nv_bfloat16S2_S2_fjLj2048ELj1ELj1ELj4ELj16ENS_18Kernel_traits_baseILj2048EfS2_S2_S2_fjLj128EEEEELb0ELb1ELb1ELb0EEEvNS_9BwdParamsE,"aw",@nobits
	.sectionflags	@""
	.align	16


//--------------------- .nv.shared._ZN10layer_norm13ln_bwd_kernelINS_13Kernel_traitsIf13__nv_bfloat16S2_S2_fjLj2048ELj1ELj1ELj4ELj16ENS_18Kernel_traits_baseILj2048EfS2_S2_S2_fjLj128EEEEELb0ELb1ELb1ELb1EEEvNS_9BwdParamsE --------------------------
	.section	.nv.shared._ZN10layer_norm13ln_bwd_kernelINS_13Kernel_traitsIf13__nv_bfloat16S2_S2_fjLj2048ELj1ELj1ELj4ELj16ENS_18Kernel_traits_baseILj2048EfS2_S2_S2_fjLj128EEEEELb0ELb1ELb1ELb1EEEvNS_9BwdParamsE,"aw",@nobits
	.sectionflags	@""
	.align	16


//--------------------- .nv.shared._ZN10layer_norm13ln_bwd_kernelINS_13Kernel_traitsIf13__nv_bfloat16S2_S2_fjLj2048ELj1ELj1ELj4ELj16ENS_18Kernel_traits_baseILj2048EfS2_S2_S2_fjLj128EEEEELb1ELb0ELb0ELb0EEEvNS_9BwdParamsE --------------------------
	.section	.nv.shared._ZN10layer_norm13ln_bwd_kernelINS_13Kernel_traitsIf13__nv_bfloat16S2_S2_fjLj2048ELj1ELj1ELj4ELj16ENS_18Kernel_traits_baseILj2048EfS2_S2_S2_fjLj128EEEEELb1ELb0ELb0ELb0EEEvNS_9BwdParamsE,"aw",@nobits
	.sectionflags	@""
	.align	16


//--------------------- .nv.shared._ZN10layer_norm13ln_bwd_kernelINS_13Kernel_traitsIf13__nv_bfloat16S2_S2_fjLj2048ELj1ELj1ELj4ELj16ENS_18Kernel_traits_baseILj2048EfS2_S2_S2_fjLj128EEEEELb1ELb0ELb0ELb1EEEvNS_9BwdParamsE --------------------------
	.section	.nv.shared._ZN10layer_norm13ln_bwd_kernelINS_13Kernel_traitsIf13__nv_bfloat16S2_S2_fjLj2048ELj1ELj1ELj4ELj16ENS_18Kernel_traits_baseILj2048EfS2_S2_S2_fjLj128EEEEELb1ELb0ELb0ELb1EEEvNS_9BwdParamsE,"aw",@nobits
	.sectionflags	@""
	.align	16


//--------------------- .nv.shared._ZN10layer_norm22ln_bwd_finalize_kernelINS_22Kernel_traits_finalizeILj2048Ef13__nv_bfloat16S2_S2_fjLb0ELj1024ELj4ENS_18Kernel_traits_baseILj2048EfS2_S2_S2_fjLj1024EEEEELb0ELb0EEEvNS_9BwdParamsE --------------------------
	.section	.nv.shared._ZN10layer_norm22ln_bwd_finalize_kernelINS_22Kernel_traits_finalizeILj2048Ef13__nv_bfloat16S2_S2_fjLb0ELj1024ELj4ENS_18Kernel_traits_baseILj2048EfS2_S2_S2_fjLj1024EEEEELb0ELb0EEEvNS_9BwdParamsE,"aw",@nobits
	.sectionflags	@""
	.align	16
.nv.shared._ZN10layer_norm22ln_bwd_finalize_kernelINS_22Kernel_traits_finalizeILj2048Ef13__nv_bfloat16S2_S2_fjLb0ELj1024ELj4ENS_18Kernel_traits_baseILj2048EfS2_S2_S2_fjLj1024EEEEELb0ELb0EEEvNS_9BwdParamsE:
	.zero		8448


//--------------------- .nv.shared._ZN10layer_norm13ln_bwd_kernelINS_13Kernel_traitsIf13__nv_bfloat16S2_S2_fjLj2048ELj1ELj1ELj4ELj16ENS_18Kernel_traits_baseILj2048EfS2_S2_S2_fjLj128EEEEELb1ELb0ELb1ELb0EEEvNS_9BwdParamsE --------------------------
	.section	.nv.shared._ZN10layer_norm13ln_bwd_kernelINS_13Kernel_traitsIf13__nv_bfloat16S2_S2_fjLj2048ELj1ELj1ELj4ELj16ENS_18Kernel_traits_baseILj2048EfS2_S2_S2_fjLj128EEEEELb1ELb0ELb1ELb0EEEvNS_9BwdParamsE,"aw",@nobits
	.sectionflags	@""
	.align	16


//--------------------- .nv.shared._ZN10layer_norm22ln_bwd_finalize_kernelINS_22Kernel_traits_finalizeILj2048Ef13__nv_bfloat16S2_S2_fjLb0ELj1024ELj4ENS_18Kernel_traits_baseILj2048EfS2_S2_S2_fjLj1024EEEEELb0ELb1EEEvNS_9BwdParamsE --------------------------
	.section	.nv.shared._ZN10layer_norm22ln_bwd_finalize_kernelINS_22Kernel_traits_finalizeILj2048Ef13__nv_bfloat16S2_S2_fjLb0ELj1024ELj4ENS_18Kernel_traits_baseILj2048EfS2_S2_S2_fjLj1024EEEEELb0ELb1EEEvNS_9BwdParamsE,"aw",@nobits
	.sectionflags	@""
	.align	16
.nv.shared._ZN10layer_norm22ln_bwd_finalize_kernelINS_22Kernel_traits_finalizeILj2048Ef13__nv_bfloat16S2_S2_fjLb0ELj1024ELj4ENS_18Kernel_traits_baseILj2048EfS2_S2_S2_fjLj1024EEEEELb0ELb1EEEvNS_9BwdParamsE:
	.zero		8448


//--------------------- .nv.shared._ZN10layer_norm13ln_bwd_kernelINS_13Kernel_traitsIf13__nv_bfloat16S2_S2_fjLj2048ELj1ELj1ELj4ELj16ENS_18Kernel_traits_baseILj2048EfS2_S2_S2_fjLj128EEEEELb1ELb0ELb1ELb1EEEvNS_9BwdParamsE --------------------------
	.section	.nv.shared._ZN10layer_norm13ln_bwd_kernelINS_13Kernel_traitsIf13__nv_bfloat16S2_S2_fjLj2048ELj1ELj1ELj4ELj16ENS_18Kernel_traits_baseILj2048EfS2_S2_S2_fjLj128EEEEELb1ELb0ELb1ELb1EEEvNS_9BwdParamsE,"aw",@nobits
	.sectionflags	@""
	.align	16


//--------------------- .nv.shared._ZN10layer_norm13ln_bwd_kernelINS_13Kernel_traitsIf13__nv_bfloat16S2_S2_fjLj2048ELj1ELj1ELj4ELj16ENS_18Kernel_traits_baseILj2048EfS2_S2_S2_fjLj128EEEEELb1ELb1ELb0ELb0EEEvNS_9BwdParamsE --------------------------
	.section	.nv.shared._ZN10layer_norm13ln_bwd_kernelINS_13Kernel_traitsIf13__nv_bfloat16S2_S2_fjLj2048ELj1ELj1ELj4ELj16ENS_18Kernel_traits_baseILj2048EfS2_S2_S2_fjLj128EEEEELb1ELb1ELb0ELb0EEEvNS_9BwdParamsE,"aw",@nobits
	.sectionflags	@""
	.align	16


//--------------------- .nv.shared._ZN10layer_norm13ln_bwd_kernelINS_13Kernel_traitsIf13__nv_bfloat16S2_S2_fjLj2048ELj1ELj1ELj4ELj16ENS_18Kernel_traits_baseILj2048EfS2_S2_S2_fjLj128EEEEELb1ELb1ELb0ELb1EEEvNS_9BwdParamsE --------------------------
	.section	.nv.shared._ZN10layer_norm13ln_bwd_kernelINS_13Kernel_traitsIf13__nv_bfloat16S2_S2_fjLj2048ELj1ELj1ELj4ELj16ENS_18Kernel_traits_baseILj2048EfS2_S2_S2_fjLj128EEEEELb1ELb1ELb0ELb1EEEvNS_9BwdParamsE,"aw",@nobits
	.sectionflags	@""
	.align	16


//--------------------- .nv.shared._ZN10layer_norm22ln_bwd_finalize_kernelINS_22Kernel_traits_finalizeILj2048Ef13__nv_bfloat16S2_S2_fjLb1ELj1024ELj4ENS_18Kernel_traits_baseILj2048EfS2_S2_S2_fjLj1024EEEEELb1ELb0EEEvNS_9BwdParamsE --------------------------
	.section	.nv.shared._ZN10layer_norm22ln_bwd_finalize_kernelINS_22Kernel_traits_finalizeILj2048Ef13__nv_bfloat16S2_S2_fjLb1ELj1024ELj4ENS_18Kernel_traits_baseILj2048EfS2_S2_S2_fjLj1024EEEEELb1ELb0EEEvNS_9BwdParamsE,"aw",@nobits
	.sectionflags	@""
	.align	16
.nv.shared._ZN10layer_norm22ln_bwd_finalize_kernelINS_22Kernel_traits_finalizeILj2048Ef13__nv_bfloat16S2_S2_fjLb1ELj1024ELj4ENS_18Kernel_traits_baseILj2048EfS2_S2_S2_fjLj1024EEEEELb1ELb0EEEvNS_9BwdParamsE:
	.zero		12672


//--------------------- .nv.shared._ZN10layer_norm13ln_bwd_kernelINS_13Kernel_traitsIf13__nv_bfloat16S2_S2_fjLj2048ELj1ELj1ELj4ELj16ENS_18Kernel_traits_baseILj2048EfS2_S2_S2_fjLj128EEEEELb1ELb1ELb1ELb0EEEvNS_9BwdParamsE --------------------------
	.section	.nv.shared._ZN10layer_norm13ln_bwd_kernelINS_13Kernel_traitsIf13__nv_bfloat16S2_S2_fjLj2048ELj1ELj1ELj4ELj16ENS_18Kernel_traits_baseILj2048EfS2_S2_S2_fjLj128EEEEELb1ELb1ELb1ELb0EEEvNS_9BwdParamsE,"aw",@nobits
	.sectionflags	@""
	.align	16


//--------------------- .nv.shared._ZN10layer_norm22ln_bwd_finalize_kernelINS_22Kernel_traits_finalizeILj2048Ef13__nv_bfloat16S2_S2_fjLb1ELj1024ELj4ENS_18Kernel_traits_baseILj2048EfS2_S2_S2_fjLj1024EEEEELb1ELb1EEEvNS_9BwdParamsE --------------------------
	.section	.nv.shared._ZN10layer_norm22ln_bwd_finalize_kernelINS_22Kernel_traits_finalizeILj2048Ef13__nv_bfloat16S2_S2_fjLb1ELj1024ELj4ENS_18Kernel_traits_baseILj2048EfS2_S2_S2_fjLj1024EEEEELb1ELb1EEEvNS_9BwdParamsE,"aw",@nobits
	.sectionflags	@""
	.align	16
.nv.shared._ZN10layer_norm22ln_bwd_finalize_kernelINS_22Kernel_traits_finalizeILj2048Ef13__nv_bfloat16S2_S2_fjLb1ELj1024ELj4ENS_18Kernel_traits_baseILj2048EfS2_S2_S2_fjLj1024EEEEELb1ELb1EEEvNS_9BwdParamsE:
	.zero		12672


//--------------------- .nv.shared._ZN10layer_norm13ln_bwd_kernelINS_13Kernel_traitsIf13__nv_bfloat16S2_S2_fjLj2048ELj1ELj1ELj4ELj16ENS_18Kernel_traits_baseILj2048EfS2_S2_S2_fjLj128EEEEELb1ELb1ELb1ELb1EEEvNS_9BwdParamsE --------------------------
	.section	.nv.shared._ZN10layer_norm13ln_bwd_kernelINS_13Kernel_traitsIf13__nv_bfloat16S2_S2_fjLj2048ELj1ELj1ELj4ELj16ENS_18Kernel_traits_baseILj2048EfS2_S2_S2_fjLj128EEEEELb1ELb1ELb1ELb1EEEvNS_9BwdParamsE,"aw",@nobits
	.sectionflags	@""
	.align	16


//--------------------- .nv.shared._ZN10layer_norm13ln_bwd_kernelINS_13Kernel_traitsI13__nv_bfloat16S2_fS2_fjLj2048ELj1ELj1ELj4ELj16ENS_18Kernel_traits_baseILj2048ES2_S2_fS2_fjLj128EEEEELb0ELb0ELb0ELb0EEEvNS_9BwdParamsE --------------------------
	.section	.nv.shared._ZN10layer_norm13ln_bwd_kernelINS_13Kernel_traitsI13__nv_bfloat16S2_fS2_fjLj2048ELj1ELj1ELj4ELj16ENS_18Kernel_traits_baseILj2048ES2_S2_fS2_fjLj128EEEEELb0ELb0ELb0ELb0EEEvNS_9BwdParamsE,"aw",@nobits
	.sectionflags	@""
	.align	16


//--------------------- .nv.shared._ZN10layer_norm13ln_bwd_kernelINS_13Kernel_traitsI13__nv_bfloat16S2_fS2_fjLj2048ELj1ELj1ELj4ELj16ENS_18Kernel_traits_baseILj2048ES2_S2_fS2_fjLj128EEEEELb0ELb0ELb0ELb1EEEvNS_9BwdParamsE --------------------------
	.section	.nv.shared._ZN10layer_norm13ln_bwd_kernelINS_13Kernel_traitsI13__nv_bfloat16S2_fS2_fjLj2048ELj1ELj1ELj4ELj16ENS_18Kernel_traits_baseILj2048ES2_S2_fS2_fjLj128EEEEELb0ELb0ELb0ELb1EEEvNS_9BwdParamsE,"aw",@nobits
	.sectionflags	@""
	.align	16


//--------------------- .nv.shared._ZN10layer_norm13ln_bwd_kernelINS_13Kernel_traitsI13__nv_bfloat16S2_fS2_fjLj2048ELj1ELj1ELj4ELj16ENS_18Kernel_traits_baseILj2048ES2_S2_fS2_fjLj128EEEEELb0ELb0ELb1ELb0EEEvNS_9BwdParamsE --------------------------
	.section	.nv.shared._ZN10layer_norm13ln_bwd_kernelINS_13Kernel_traitsI13__nv_bfloat16S2_fS2_fjLj2048ELj1ELj1ELj4ELj16ENS_18Kernel_traits_baseILj2048ES2_S2_fS2_fjLj128EEEEELb0ELb0ELb1ELb0EEEvNS_9BwdParamsE,"aw",@nobits
	.sectionflags	@""
	.align	16


//--------------------- .nv.shared._ZN10layer_norm13ln_bwd_kernelINS_13Kernel_traitsI13__nv_bfloat16S2_fS2_fjLj2048ELj1ELj1ELj4ELj16ENS_18Kernel_traits_baseILj2048ES2_S2_fS2_fjLj128EEEEELb0ELb0ELb1ELb1EEEvNS_9BwdParamsE --------------------------
	.section	.nv.shared._ZN10layer_norm13ln_bwd_kernelINS_13Kernel_traitsI13__nv_bfloat16S2_fS2_fjLj2048ELj1ELj1ELj4ELj16ENS_18Kernel_traits_baseILj2048ES2_S2_fS2_fjLj128EEEEELb0ELb0ELb1ELb1EEEvNS_9BwdParamsE,"aw",@nobits
	.sectionflags	@""
	.align	16


//--------------------- .nv.shared._ZN10layer_norm13ln_bwd_kernelINS_13Kernel_traitsI13__nv_bfloat16S2_fS2_fjLj2048ELj1ELj1ELj4ELj16ENS_18Kernel_traits_baseILj2048ES2_S2_fS2_fjLj128EEEEELb0ELb1ELb0ELb0EEEvNS_9BwdParamsE --------------------------
	.section	.nv.shared._ZN10layer_norm13ln_bwd_kernelINS_13Kernel_traitsI13__nv_bfloat16S2_fS2_fjLj2048ELj1ELj1ELj4ELj16ENS_18Kernel_traits_baseILj2048ES2_S2_fS2_fjLj128EEEEELb0ELb1ELb0ELb0EEEvNS_9BwdParamsE,"aw",@nobits
	.sectionflags	@""
	.align	16


//--------------------- .nv.shared._ZN10layer_norm13ln_bwd_kernelINS_13Kernel_traitsI13__nv_bfloat16S2_fS2_fjLj2048ELj1ELj1ELj4ELj16ENS_18Kernel_traits_baseILj2048ES2_S2_fS2_fjLj128EEEEELb0ELb1ELb0ELb1EEEvNS_9BwdParamsE --------------------------
	.section	.nv.shared._ZN10layer_norm13ln_bwd_kernelINS_13Kernel_traitsI13__nv_bfloat16S2_fS2_fjLj2048ELj1ELj1ELj4ELj16ENS_18Kernel_traits_baseILj2048ES2_S2_fS2_fjLj128EEEEELb0ELb1ELb0ELb1EEEvNS_9BwdParamsE,"aw",@nobits
	.sectionflags	@""
	.align	16


//--------------------- .nv.shared._ZN10layer_norm13ln_bwd_kernelINS_13Kernel_traitsI13__nv_bfloat16S2_fS2_fjLj2048ELj1ELj1ELj4ELj16ENS_18Kernel_traits_baseILj2048ES2_S2_fS2_fjLj128EEEEELb0ELb1ELb1ELb0EEEvNS_9BwdParamsE --------------------------
	.section	.nv.shared._ZN10layer_norm13ln_bwd_kernelINS_13Kernel_traitsI13__nv_bfloat16S2_fS2_fjLj2048ELj1ELj1ELj4ELj16ENS_18Kernel_traits_baseILj2048ES2_S2_fS2_fjLj128EEEEELb0ELb1ELb1ELb0EEEvNS_9BwdParamsE,"aw",@nobits
	.sectionflags	@""
	.align	16


//--------------------- .nv.shared._ZN10layer_norm13ln_bwd_kernelINS_13Kernel_traitsI13__nv_bfloat16S2_fS2_fjLj2048ELj1ELj1ELj4ELj16ENS_18Kernel_traits_baseILj2048ES2_S2_fS2_fjLj128EEEEELb0ELb1ELb1ELb1EEEvNS_9BwdParamsE --------------------------
	.section	.nv.shared._ZN10layer_norm13ln_bwd_kernelINS_13Kernel_traitsI13__nv_bfloat16S2_fS2_fjLj2048ELj1ELj1ELj4ELj16ENS_18Kernel_traits_baseILj2048ES2_S2_fS2_fjLj128EEEEELb0ELb1ELb1ELb1EEEvNS_9BwdParamsE,"aw",@nobits
	.sectionflags	@""
	.align	16


//--------------------- .nv.shared._ZN10layer_norm13ln_bwd_kernelINS_13Kernel_traitsI13__nv_bfloat16S2_fS2_fjLj2048ELj1ELj1ELj4ELj16ENS_18Kernel_traits_baseILj2048ES2_S2_fS2_fjLj128EEEEELb1ELb0ELb0ELb0EEEvNS_9BwdParamsE --------------------------
	.section	.nv.shared._ZN10layer_norm13ln_bwd_kernelINS_13Kernel_traitsI13__nv_bfloat16S2_fS2_fjLj2048ELj1ELj1ELj4ELj16ENS_18Kernel_traits_baseILj2048ES2_S2_fS2_fjLj128EEEEELb1ELb0ELb0ELb0EEEvNS_9BwdParamsE,"aw",@nobits
	.sectionflags	@""
	.align	16


//--------------------- .nv.shared._ZN10layer_norm13ln_bwd_kernelINS_13Kernel_traitsI13__nv_bfloat16S2_fS2_fjLj2048ELj1ELj1ELj4ELj16ENS_18Kernel_traits_baseILj2048ES2_S2_fS2_fjLj128EEEEELb1ELb0ELb0ELb1EEEvNS_9BwdParamsE --------------------------
	.section	.nv.shared._ZN10layer_norm13ln_bwd_kernelINS_13Kernel_traitsI13__nv_bfloat16S2_fS2_fjLj2048ELj1ELj1ELj4ELj16ENS_18Kernel_traits_baseILj2048ES2_S2_fS2_fjLj128EEEEELb1ELb0ELb0ELb1EEEvNS_9BwdParamsE,"aw",@nobits
	.sectionflags	@""
	.align	16


//--------------------- .nv.shared._ZN10layer_norm22ln_bwd_finalize_kernelINS_22Kernel_traits_finalizeILj2048E13__nv_bfloat16S2_fS2_fjLb0ELj1024ELj4ENS_18Kernel_traits_baseILj2048ES2_S2_fS2_fjLj1024EEEEELb0ELb0EEEvNS_9BwdParamsE --------------------------
	.section	.nv.shared._ZN10layer_norm22ln_bwd_finalize_kernelINS_22Kernel_traits_finalizeILj2048E13__nv_bfloat16S2_fS2_fjLb0ELj1024ELj4ENS_18Kernel_traits_baseILj2048ES2_S2_fS2_fjLj1024EEEEELb0ELb0EEEvNS_9BwdParamsE,"aw",@nobits
	.sectionflags	@""
	.align	16
.nv.shared._ZN10layer_norm22ln_bwd_finalize_kernelINS_22Kernel_traits_finalizeILj2048E13__nv_bfloat16S2_fS2_fjLb0ELj1024ELj4ENS_18Kernel_traits_baseILj2048ES2_S2_fS2_fjLj1024EEEEELb0ELb0EEEvNS_9BwdParamsE:
	.zero		8448


//--------------------- .nv.shared._ZN10layer_norm13ln_bwd_kernelINS_13Kernel_traitsI13__nv_bfloat16S2_fS2_fjLj2048ELj1ELj1ELj4ELj16ENS_18Kernel_traits_baseILj2048ES2_S2_fS2_fjLj128EEEEELb1ELb0ELb1ELb0EEEvNS_9BwdParamsE --------------------------
	.section	.nv.shared._ZN10layer_norm13ln_bwd_kernelINS_13Kernel_traitsI13__nv_bfloat16S2_fS2_fjLj2048ELj1ELj1ELj4ELj16ENS_18Kernel_traits_baseILj2048ES2_S2_fS2_fjLj128EEEEELb1ELb0ELb1ELb0EEEvNS_9BwdParamsE,"aw",@nobits
	.sectionflags	@""
	.align	16


//--------------------- .nv.shared._ZN10layer_norm22ln_bwd_finalize_kernelINS_22Kernel_traits_finalizeILj2048E13__nv_bfloat16S2_fS2_fjLb0ELj1024ELj4ENS_18Kernel_traits_baseILj2048ES2_S2_fS2_fjLj1024EEEEELb0ELb1EEEvNS_9BwdParamsE --------------------------
	.section	.nv.shared._ZN10layer_norm22ln_bwd_finalize_kernelINS_22Kernel_traits_finalizeILj2048E13__nv_bfloat16S2_fS2_fjLb0ELj1024ELj4ENS_18Kernel_traits_baseILj2048ES2_S2_fS2_fjLj1024EEEEELb0ELb1EEEvNS_9BwdParamsE,"aw",@nobits
	.sectionflags	@""
	.align	16
.nv.shared._ZN10layer_norm22ln_bwd_finalize_kernelINS_22Kernel_traits_finalizeILj2048E13__nv_bfloat16S2_fS2_fjLb0ELj1024ELj4ENS_18Kernel_traits_baseILj2048ES2_S2_fS2_fjLj1024EEEEELb0ELb1EEEvNS_9BwdParamsE:
	.zero		8448


//--------------------- .nv.shared._ZN10layer_norm13ln_bwd_kernelINS_13Kernel_traitsI13__nv_bfloat16S2_fS2_fjLj2048ELj1ELj1ELj4ELj16ENS_18Kernel_traits_baseILj2048ES2_S2_fS2_fjLj128EEEEELb1ELb0ELb1ELb1EEEvNS_9BwdParamsE --------------------------
	.section	.nv.shared._ZN10layer_norm13ln_bwd_kernelINS_13Kernel_traitsI13__nv_bfloat16S2_fS2_fjLj2048ELj1ELj1ELj4ELj16ENS_18Kernel_traits_baseILj2048ES2_S2_fS2_fjLj128EEEEELb1ELb0ELb1ELb1EEEvNS_9BwdParamsE,"aw",@nobits
	.sectionflags	@""
	.align	16


//--------------------- .nv.shared._ZN10layer_norm13ln_bwd_kernelINS_13Kernel_traitsI13__nv_bfloat16S2_fS2_fjLj2048ELj1ELj1ELj4ELj16ENS_18Kernel_traits_baseILj2048ES2_S2_fS2_fjLj128EEEEELb1ELb1ELb0ELb0EEEvNS_9BwdParamsE --------------------------
	.section	.nv.shared._ZN10layer_norm13ln_bwd_kernelINS_13Kernel_traitsI13__nv_bfloat16S2_fS2_fjLj2048ELj1ELj1ELj4ELj16ENS_18Kernel_traits_baseILj2048ES2_S2_fS2_fjLj128EEEEELb1ELb1ELb0ELb0EEEvNS_9BwdParamsE,"aw",@nobits
	.sectionflags	@""
	.align	16


//--------------------- .nv.shared._ZN10layer_norm13ln_bwd_kernelINS_13Kernel_traitsI13__nv_bfloat16S2_fS2_fjLj2048ELj1ELj1ELj4ELj16ENS_18Kernel_traits_baseILj2048ES2_S2_fS2_fjLj128EEEEELb1ELb1ELb0ELb1EEEvNS_9BwdParamsE --------------------------
	.section	.nv.shared._ZN10layer_norm13ln_bwd_kernelINS_13Kernel_traitsI13__nv_bfloat16S2_fS2_fjLj2048ELj1ELj1ELj4ELj16ENS_18Kernel_traits_baseILj2048ES2_S2_fS2_fjLj128EEEEELb1ELb1ELb0ELb1EEEvNS_9BwdParamsE,"aw",@nobits
	.sectionflags	@""
	.align	16


//--------------------- .nv.shared._ZN10layer_norm22ln_bwd_finalize_kernelINS_22Kernel_traits_finalizeILj2048E13__nv_bfloat16S2_fS2_fjLb1ELj1024ELj4ENS_18Kernel_traits_baseILj2048ES2_S2_fS2_fjLj1024EEEEELb1ELb0EEEvNS_9BwdParamsE --------------------------
	.section	.nv.shared._ZN10layer_norm22ln_bwd_finalize_kernelINS_22Kernel_traits_finalizeILj2048E13__nv_bfloat16S2_fS2_fjLb1ELj1024ELj4ENS_18Kernel_traits_baseILj2048ES2_S2_fS2_fjLj1024EEEEELb1ELb0EEEvNS_9BwdParamsE,"aw",@nobits
	.sectionflags	@""
	.align	16
.nv.shared._ZN10layer_norm22ln_bwd_finalize_kernelINS_22Kernel_traits_finalizeILj2048E13__nv_bfloat16S2_fS2_fjLb1ELj1024ELj4ENS_18Kernel_traits_baseILj2048ES2_S2_fS2_fjLj1024EEEEELb1ELb0EEEvNS_9BwdParamsE:
	.zero		12672


//--------------------- .nv.shared._ZN10layer_norm13ln_bwd_kernelINS_13Kernel_traitsI13__nv_bfloat16S2_fS2_fjLj2048ELj1ELj1ELj4ELj16ENS_18Kernel_traits_baseILj2048ES2_S2_fS2_fjLj128EEEEELb1ELb1ELb1ELb0EEEvNS_9BwdParamsE --------------------------
	.section	.nv.shared._ZN10layer_norm13ln_bwd_kernelINS_13Kernel_traitsI13__nv_bfloat16S2_fS2_fjLj2048ELj1ELj1ELj4ELj16ENS_18Kernel_traits_baseILj2048ES2_S2_fS2_fjLj128EEEEELb1ELb1ELb1ELb0EEEvNS_9BwdParamsE,"aw",@nobits
	.sectionflags	@""
	.align	16


//--------------------- .nv.shared._ZN10layer_norm22ln_bwd_finalize_kernelINS_22Kernel_traits_finalizeILj2048E13__nv_bfloat16S2_fS2_fjLb1ELj1024ELj4ENS_18Kernel_traits_baseILj2048ES2_S2_fS2_fjLj1024EEEEELb1ELb1EEEvNS_9BwdParamsE --------------------------
	.section	.nv.shared._ZN10layer_norm22ln_bwd_finalize_kernelINS_22Kernel_traits_finalizeILj2048E13__nv_bfloat16S2_fS2_fjLb1ELj1024ELj4ENS_18Kernel_traits_baseILj2048ES2_S2_fS2_fjLj1024EEEEELb1ELb1EEEvNS_9BwdParamsE,"aw",@nobits
	.sectionflags	@""
	.align	16
.nv.shared._ZN10layer_norm22ln_bwd_finalize_kernelINS_22Kernel_traits_finalizeILj2048E13__nv_bfloat16S2_fS2_fjLb1ELj1024ELj4ENS_18Kernel_traits_baseILj2048ES2_S2_fS2_fjLj1024EEEEELb1ELb1EEEvNS_9BwdParamsE:
	.zero		12672


//--------------------- .nv.shared._ZN10layer_norm13ln_bwd_kernelINS_13Kernel_traitsI13__nv_bfloat16S2_fS2_fjLj2048ELj1ELj1ELj4ELj16ENS_18Kernel_traits_baseILj2048ES2_S2_fS2_fjLj128EEEEELb1ELb1ELb1ELb1EEEvNS_9BwdParamsE --------------------------
	.section	.nv.shared._ZN10layer_norm13ln_bwd_kernelINS_13Kernel_traitsI13__nv_bfloat16S2_fS2_fjLj2048ELj1ELj1ELj4ELj16ENS_18Kernel_traits_baseILj2048ES2_S2_fS2_fjLj128EEEEELb1ELb1ELb1ELb1EEEvNS_9BwdParamsE,"aw",@nobits
	.sectionflags	@""
	.align	16


//--------------------- .nv.shared._ZN10layer_norm13ln_bwd_kernelINS_13Kernel_traitsIf13__nv_bfloat16fS2_fjLj2048ELj1ELj1ELj4ELj16ENS_18Kernel_traits_baseILj2048EfS2_fS2_fjLj128EEEEELb0ELb0ELb0ELb0EEEvNS_9BwdParamsE --------------------------
	.section	.nv.shared._ZN10layer_norm13ln_bwd_kernelINS_13Kernel_traitsIf13__nv_bfloat16fS2_fjLj2048ELj1ELj1ELj4ELj16ENS_18Kernel_traits_baseILj2048EfS2_fS2_fjLj128EEEEELb0ELb0ELb0ELb0EEEvNS_9BwdParamsE,"aw",@nobits
	.sectionflags	@""
	.align	16


//--------------------- .nv.shared._ZN10layer_norm13ln_bwd_kernelINS_13Kernel_traitsIf13__nv_bfloat16fS2_fjLj2048ELj1ELj1ELj4ELj16ENS_18Kernel_traits_baseILj2048EfS2_fS2_fjLj128EEEEELb0ELb0ELb0ELb1EEEvNS_9BwdParamsE --------------------------
	.section	.nv.shared._ZN10layer_norm13ln_bwd_kernelINS_13Kernel_traitsIf13__nv_bfloat16fS2_fjLj2048ELj1ELj1ELj4ELj16ENS_18Kernel_traits_baseILj2048EfS2_fS2_fjLj128EEEEELb0ELb0ELb0ELb1EEEvNS_9BwdParamsE,"aw",@nobits
	.sectionflags	@""
	.align	16


//--------------------- .nv.shared._ZN10layer_norm13ln_bwd_kernelINS_13Kernel_traitsIf13__nv_bfloat16fS2_fjLj2048ELj1ELj1ELj4ELj16ENS_18Kernel_traits_baseILj2048EfS2_fS2_fjLj128EEEEELb0ELb0ELb1ELb0EEEvNS_9BwdParamsE --------------------------
	.section	.nv.shared._ZN10layer_norm13ln_bwd_kernelINS_13Kernel_traitsIf13__nv_bfloat16fS2_fjLj2048ELj1ELj1ELj4ELj16ENS_18Kernel_traits_baseILj2048EfS2_fS2_fjLj128EEEEELb0ELb0ELb1ELb0EEEvNS_9BwdParamsE,"aw",@nobits
	.sectionflags	@""
	.align	16


//--------------------- .nv.shared._ZN10layer_norm13ln_bwd_kernelINS_13Kernel_traitsIf13__nv_bfloat16fS2_fjLj2048ELj1ELj1ELj4ELj16ENS_18Kernel_traits_baseILj2048EfS2_fS2_fjLj128EEEEELb0ELb0ELb1ELb1EEEvNS_9BwdParamsE --------------------------
	.section	.nv.shared._ZN10layer_norm13ln_bwd_kernelINS_13Kernel_traitsIf13__nv_bfloat16fS2_fjLj2048ELj1ELj1ELj4ELj16ENS_18Kernel_traits_baseILj2048EfS2_fS2_fjLj128EEEEELb0ELb0ELb1ELb1EEEvNS_9BwdParamsE,"aw",@nobits
	.sectionflags	@""
	.align	16


//--------------------- .nv.shared._ZN10layer_norm13ln_bwd_kernelINS_13Kernel_traitsIf13__nv_bfloat16fS2_fjLj2048ELj1ELj1ELj4ELj16ENS_18Kernel_traits_baseILj2048EfS2_fS2_fjLj128EEEEELb0ELb1ELb0ELb0EEEvNS_9BwdParamsE --------------------------
	.section	.nv.shared._ZN10layer_norm13ln_bwd_kernelINS_13Kernel_traitsIf13__nv_bfloat16fS2_fjLj2048ELj1ELj1ELj4ELj16ENS_18Kernel_traits_baseILj2048EfS2_fS2_fjLj128EEEEELb0ELb1ELb0ELb0EEEvNS_9BwdParamsE,"aw",@nobits
	.sectionflags	@""
	.align	16


//--------------------- .nv.shared._ZN10layer_norm13ln_bwd_kernelINS_13Kernel_traitsIf13__nv_bfloat16fS2_fjLj2048ELj1ELj1ELj4ELj16ENS_18Kernel_traits_baseILj2048EfS2_fS2_fjLj128EEEEELb0ELb1ELb0ELb1EEEvNS_9BwdParamsE --------------------------
	.section	.nv.shared._ZN10layer_norm13ln_bwd_kernelINS_13Kernel_traitsIf13__nv_bfloat16fS2_fjLj2048ELj1ELj1ELj4ELj16ENS_18Kernel_traits_baseILj2048EfS2_fS2_fjLj128EEEEELb0ELb1ELb0ELb1EEEvNS_9BwdParamsE,"aw",@nobits
	.sectionflags	@""
	.align	16


//--------------------- .nv.shared._ZN10layer_norm13ln_bwd_kernelINS_13Kernel_traitsIf13__nv_bfloat16fS2_fjLj2048ELj1ELj1ELj4ELj16ENS_18Kernel_traits_baseILj2048EfS2_fS2_fjLj128EEEEELb0ELb1ELb1ELb0EEEvNS_9BwdParamsE --------------------------
	.section	.nv.shared._ZN10layer_norm13ln_bwd_kernelINS_13Kernel_traitsIf13__nv_bfloat16fS2_fjLj2048ELj1ELj1ELj4ELj16ENS_18Kernel_traits_baseILj2048EfS2_fS2_fjLj128EEEEELb0ELb1ELb1ELb0EEEvNS_9BwdParamsE,"aw",@nobits
	.sectionflags	@""
	.align	16


//--------------------- .nv.shared._ZN10layer_norm13ln_bwd_kernelINS_13Kernel_traitsIf13__nv_bfloat16fS2_fjLj2048ELj1ELj1ELj4ELj16ENS_18Kernel_traits_baseILj2048EfS2_fS2_fjLj128EEEEELb0ELb1ELb1ELb1EEEvNS_9BwdParamsE --------------------------
	.section	.nv.shared._ZN10layer_norm13ln_bwd_kernelINS_13Kernel_traitsIf13__nv_bfloat16fS2_fjLj2048ELj1ELj1ELj4ELj16ENS_18Kernel_traits_baseILj2048EfS2_fS2_fjLj128EEEEELb0ELb1ELb1ELb1EEEvNS_9BwdParamsE,"aw",@nobits
	.sectionflags	@""
	.align	16


//--------------------- .nv.shared._ZN10layer_norm13ln_bwd_kernelINS_13Kernel_traitsIf13__nv_bfloat16fS2_fjLj2048ELj1ELj1ELj4ELj16ENS_18Kernel_traits_baseILj2048EfS2_fS2_fjLj128EEEEELb1ELb0ELb0ELb0EEEvNS_9BwdParamsE --------------------------
	.section	.nv.shared._ZN10layer_norm13ln_bwd_kernelINS_13Kernel_traitsIf13__nv_bfloat16fS2_fjLj2048ELj1ELj1ELj4ELj16ENS_18Kernel_traits_baseILj2048EfS2_fS2_fjLj128EEEEELb1ELb0ELb0ELb0EEEvNS_9BwdParamsE,"aw",@nobits
	.sectionflags	@""
	.align	16


//--------------------- .nv.shared._ZN10layer_norm13ln_bwd_kernelINS_13Kernel_traitsIf13__nv_bfloat16fS2_fjLj2048ELj1ELj1ELj4ELj16ENS_18Kernel_traits_baseILj2048EfS2_fS2_fjLj128EEEEELb1ELb0ELb0ELb1EEEvNS_9BwdParamsE --------------------------
	.section	.nv.shared._ZN10layer_norm13ln_bwd_kernelINS_13Kernel_traitsIf13__nv_bfloat16fS2_fjLj2048ELj1ELj1ELj4ELj16ENS_18Kernel_traits_baseILj2048EfS2_fS2_fjLj128EEEEELb1ELb0ELb0ELb1EEEvNS_9BwdParamsE,"aw",@nobits
	.sectionflags	@""
	.align	16


//--------------------- .nv.shared._ZN10layer_norm22ln_bwd_finalize_kernelINS_22Kernel_traits_finalizeILj2048Ef13__nv_bfloat16fS2_fjLb0ELj1024ELj4ENS_18Kernel_traits_baseILj2048EfS2_fS2_fjLj1024EEEEELb0ELb0EEEvNS_9BwdParamsE --------------------------
	.section	.nv.shared._ZN10layer_norm22ln_bwd_finalize_kernelINS_22Kernel_traits_finalizeILj2048Ef13__nv_bfloat16fS2_fjLb0ELj1024ELj4ENS_18Kernel_traits_baseILj2048EfS2_fS2_fjLj1024EEEEELb0ELb0EEEvNS_9BwdParamsE,"aw",@nobits
	.sectionflags	@""
	.align	16
.nv.shared._ZN10layer_norm22ln_bwd_finalize_kernelINS_22Kernel_traits_finalizeILj2048Ef13__nv_bfloat16fS2_fjLb0ELj1024ELj4ENS_18Kernel_traits_baseILj2048EfS2_fS2_fjLj1024EEEEELb0ELb0EEEvNS_9BwdParamsE:
	.zero		8448


//--------------------- .nv.shared._ZN10layer_norm13ln_bwd_kernelINS_13Kernel_traitsIf13__nv_bfloat16fS2_fjLj2048ELj1ELj1ELj4ELj16ENS_18Kernel_traits_baseILj2048EfS2_fS2_fjLj128EEEEELb1ELb0ELb1ELb0EEEvNS_9BwdParamsE --------------------------
	.section	.nv.shared._ZN10layer_norm13ln_bwd_kernelINS_13Kernel_traitsIf13__nv_bfloat16fS2_fjLj2048ELj1ELj1ELj4ELj16ENS_18Kernel_traits_baseILj2048EfS2_fS2_fjLj128EEEEELb1ELb0ELb1ELb0EEEvNS_9BwdParamsE,"aw",@nobits
	.sectionflags	@""
	.align	16


//--------------------- .nv.shared._ZN10layer_norm22ln_bwd_finalize_kernelINS_22Kernel_traits_finalizeILj2048Ef13__nv_bfloat16fS2_fjLb0ELj1024ELj4ENS_18Kernel_traits_baseILj2048EfS2_fS2_fjLj1024EEEEELb0ELb1EEEvNS_9BwdParamsE --------------------------
	.section	.nv.shared._ZN10layer_norm22ln_bwd_finalize_kernelINS_22Kernel_traits_finalizeILj2048Ef13__nv_bfloat16fS2_fjLb0ELj1024ELj4ENS_18Kernel_traits_baseILj2048EfS2_fS2_fjLj1024EEEEELb0ELb1EEEvNS_9BwdParamsE,"aw",@nobits
	.sectionflags	@""
	.align	16
.nv.shared._ZN10layer_norm22ln_bwd_finalize_kernelINS_22Kernel_traits_finalizeILj2048Ef13__nv_bfloat16fS2_fjLb0ELj1024ELj4ENS_18Kernel_traits_baseILj2048EfS2_fS2_fjLj1024EEEEELb0ELb1EEEvNS_9BwdParamsE:
	.zero		8448


//--------------------- .nv.shared._ZN10layer_norm13ln_bwd_kernelINS_13Kernel_traitsIf13__nv_bfloat16fS2_fjLj2048ELj1ELj1ELj4ELj16ENS_18Kernel_traits_baseILj2048EfS2_fS2_fjLj128EEEEELb1ELb0ELb1ELb1EEEvNS_9BwdParamsE --------------------------
	.section	.nv.shared._ZN10layer_norm13ln_bwd_kernelINS_13Kernel_traitsIf13__nv_bfloat16fS2_fjLj2048ELj1ELj1ELj4ELj16ENS_18Kernel_traits_baseILj2048EfS2_fS2_fjLj128EEEEELb1ELb0ELb1ELb1EEEvNS_9BwdParamsE,"aw",@nobits
	.sectionflags	@""
	.align	16


//--------------------- .nv.shared._ZN10layer_norm13ln_bwd_kernelINS_13Kernel_traitsIf13__nv_bfloat16fS2_fjLj2048ELj1ELj1ELj4ELj16ENS_18Kernel_traits_baseILj2048EfS2_fS2_fjLj128EEEEELb1ELb1ELb0ELb0EEEvNS_9BwdParamsE --------------------------
	.section	.nv.shared._ZN10layer_norm13ln_bwd_kernelINS_13Kernel_traitsIf13__nv_bfloat16fS2_fjLj2048ELj1ELj1ELj4ELj16ENS_18Kernel_traits_baseILj2048EfS2_fS2_fjLj128EEEEELb1ELb1ELb0ELb0EEEvNS_9BwdParamsE,"aw",@nobits
	.sectionflags	@""
	.align	16


//--------------------- .nv.shared._ZN10layer_norm13ln_bwd_kernelINS_13Kernel_traitsIf13__nv_bfloat16fS2_fjLj2048ELj1ELj1ELj4ELj16ENS_18Kernel_traits_baseILj2048EfS2_fS2_fjLj128EEEEELb1ELb1ELb0ELb1EEEvNS_9BwdParamsE --------------------------
	.section	.nv.shared._ZN10layer_norm13ln_bwd_kernelINS_13Kernel_traitsIf13__nv_bfloat16fS2_fjLj2048ELj1ELj1ELj4ELj16ENS_18Kernel_traits_baseILj2048EfS2_fS2_fjLj128EEEEELb1ELb1ELb0ELb1EEEvNS_9BwdParamsE,"aw",@nobits
	.sectionflags	@""
	.align	16


//--------------------- .nv.shared._ZN10layer_norm22ln_bwd_finalize_kernelINS_22Kernel_traits_finalizeILj2048Ef13__nv_bfloat16fS2_fjLb1ELj1024ELj4ENS_18Kernel_traits_baseILj2048EfS2_fS2_fjLj1024EEEEELb1ELb0EEEvNS_9BwdParamsE --------------------------
	.section	.nv.shared._ZN10layer_norm22ln_bwd_finalize_kernelINS_22Kernel_traits_finalizeILj2048Ef13__nv_bfloat16fS2_fjLb1ELj1024ELj4ENS_18Kernel_traits_baseILj2048EfS2_fS2_fjLj1024EEEEELb1ELb0EEEvNS_9BwdParamsE,"aw",@nobits
	.sectionflags	@""
	.align	16
.nv.shared._ZN10layer_norm22ln_bwd_finalize_kernelINS_22Kernel_traits_finalizeILj2048Ef13__nv_bfloat16fS2_fjLb1ELj1024ELj4ENS_18Kernel_traits_baseILj2048EfS2_fS2_fjLj1024EEEEELb1ELb0EEEvNS_9BwdParamsE:
	.zero		12672


//--------------------- .nv.shared._ZN10layer_norm13ln_bwd_kernelINS_13Kernel_traitsIf13__nv_bfloat16fS2_fjLj2048ELj1ELj1ELj4ELj16ENS_18Kernel_traits_baseILj2048EfS2_fS2_fjLj128EEEEELb1ELb1ELb1ELb0EEEvNS_9BwdParamsE --------------------------
	.section	.nv.shared._ZN10layer_norm13ln_bwd_kernelINS_13Kernel_traitsIf13__nv_bfloat16fS2_fjLj2048ELj1ELj1ELj4ELj16ENS_18Kernel_traits_baseILj2048EfS2_fS2_fjLj128EEEEELb1ELb1ELb1ELb0EEEvNS_9BwdParamsE,"aw",@nobits
	.sectionflags	@""
	.align	16


//--------------------- .nv.shared._ZN10layer_norm22ln_bwd_finalize_kernelINS_22Kernel_traits_finalizeILj2048Ef13__nv_bfloat16fS2_fjLb1ELj1024ELj4ENS_18Kernel_traits_baseILj2048EfS2_fS2_fjLj1024EEEEELb1ELb1EEEvNS_9BwdParamsE --------------------------
	.section	.nv.shared._ZN10layer_norm22ln_bwd_finalize_kernelINS_22Kernel_traits_finalizeILj2048Ef13__nv_bfloat16fS2_fjLb1ELj1024ELj4ENS_18Kernel_traits_baseILj2048EfS2_fS2_fjLj1024EEEEELb1ELb1EEEvNS_9BwdParamsE,"aw",@nobits
	.sectionflags	@""
	.align	16
.nv.shared._ZN10layer_norm22ln_bwd_finalize_kernelINS_22Kernel_traits_finalizeILj2048Ef13__nv_bfloat16fS2_fjLb1ELj1024ELj4ENS_18Kernel_traits_baseILj2048EfS2_fS2_fjLj1024EEEEELb1ELb1EEEvNS_9BwdParamsE:
	.zero		12672


//--------------------- .nv.shared._ZN10layer_norm13ln_bwd_kernelINS_13Kernel_traitsIf13__nv_bfloat16fS2_fjLj2048ELj1ELj1ELj4ELj16ENS_18Kernel_traits_baseILj2048EfS2_fS2_fjLj128EEEEELb1ELb1ELb1ELb1EEEvNS_9BwdParamsE --------------------------
	.section	.nv.shared._ZN10layer_norm13ln_bwd_kernelINS_13Kernel_traitsIf13__nv_bfloat16fS2_fjLj2048ELj1ELj1ELj4ELj16ENS_18Kernel_traits_baseILj2048EfS2_fS2_fjLj128EEEEELb1ELb1ELb1ELb1EEEvNS_9BwdParamsE,"aw",@nobits
	.sectionflags	@""
	.align	16


//--------------------- .nv.shared._ZN10layer_norm13ln_bwd_kernelINS_13Kernel_traitsIf6__halfS2_S2_fjLj2048ELj1ELj1ELj4ELj16ENS_18Kernel_traits_baseILj2048EfS2_S2_S2_fjLj128EEEEELb0ELb0ELb0ELb0EEEvNS_9BwdParamsE --------------------------
	.section	.nv.shared._ZN10layer_norm13ln_bwd_kernelINS_13Kernel_traitsIf6__halfS2_S2_fjLj2048ELj1ELj1ELj4ELj16ENS_18Kernel_traits_baseILj2048EfS2_S2_S2_fjLj128EEEEELb0ELb0ELb0ELb0EEEvNS_9BwdParamsE,"aw",@nobits
	.sectionflags	@""
	.align	16


//--------------------- .nv.shared._ZN10layer_norm13ln_bwd_kernelINS_13Kernel_traitsIf6__halfS2_S2_fjLj2048ELj1ELj1ELj4ELj16ENS_18Kernel_traits_baseILj2048EfS2_S2_S2_fjLj128EEEEELb0ELb0ELb0ELb1EEEvNS_9BwdParamsE --------------------------
	.section	.nv.shared._ZN10layer_norm13ln_bwd_kernelINS_13Kernel_traitsIf6__halfS2_S2_fjLj2048ELj1ELj1ELj4ELj16ENS_18Kernel_traits_baseILj2048EfS2_S2_S2_fjLj128EEEEELb0ELb0ELb0ELb1EEEvNS_9BwdParamsE,"aw",@nobits
	.sectionflags	@""
	.align	16


//--------------------- .nv.shared._ZN10layer_norm13ln_bwd_kernelINS_13Kernel_traitsIf6__halfS2_S2_fjLj2048ELj1ELj1ELj4ELj16ENS_18Kernel_traits_baseILj2048EfS2_S2_S2_fjLj128EEEEELb0ELb0ELb1ELb0EEEvNS_9BwdParamsE --------------------------
	.section	.nv.shared._ZN10layer_norm13ln_bwd_kernelINS_13Kernel_traitsIf6__halfS2_S2_fjLj2048ELj1ELj1ELj4ELj16ENS_18Kernel_traits_baseILj2048EfS2_S2_S2_fjLj128EEEEELb0ELb0ELb1ELb0EEEvNS_9BwdParamsE,"aw",@nobits
	.sectionflags	@""
	.align	16


//--------------------- .nv.shared._ZN10layer_norm13ln_bwd_kernelINS_13Kernel_traitsIf6__halfS2_S2_fjLj2048ELj1ELj1ELj4ELj16ENS_18Kernel_traits_baseILj2048EfS2_S2_S2_fjLj128EEEEELb0ELb0ELb1ELb1EEEvNS_9BwdParamsE --------------------------
	.section	.nv.shared._ZN10layer_norm13ln_bwd_kernelINS_13Kernel_traitsIf6__halfS2_S2_fjLj2048ELj1ELj1ELj4ELj16ENS_18Kernel_traits_baseILj2048EfS2_S2_S2_fjLj128EEEEELb0ELb0ELb1ELb1EEEvNS_9BwdParamsE,"aw",@nobits
	.sectionflags	@""
	.align	16


//--------------------- .nv.shared._ZN10layer_norm13ln_bwd_kernelINS_13Kernel_traitsIf6__halfS2_S2_fjLj2048ELj1ELj1ELj4ELj16ENS_18Kernel_traits_baseILj2048EfS2_S2_S2_fjLj128EEEEELb0ELb1ELb0ELb0EEEvNS_9BwdParamsE --------------------------
	.section	.nv.shared._ZN10layer_norm13ln_bwd_kernelINS_13Kernel_traitsIf6__halfS2_S2_fjLj2048ELj1ELj1ELj4ELj16ENS_18Kernel_traits_baseILj2048EfS2_S2_S2_fjLj128EEEEELb0ELb1ELb0ELb0EEEvNS_9BwdParamsE,"aw",@nobits
	.sectionflags	@""
	.align	16


//--------------------- .nv.shared._ZN10layer_norm13ln_bwd_kernelINS_13Kernel_traitsIf6__halfS2_S2_fjLj2048ELj1ELj1ELj4ELj16ENS_18Kernel_traits_baseILj2048EfS2_S2_S2_fjLj128EEEEELb0ELb1ELb0ELb1EEEvNS_9BwdParamsE --------------------------
	.section	.nv.shared._ZN10layer_norm13ln_bwd_kernelINS_13Kernel_traitsIf6__halfS2_S2_fjLj2048ELj1ELj1ELj4ELj16ENS_18Kernel_traits_baseILj2048EfS2_S2_S2_fjLj128EEEEELb0ELb1ELb0ELb1EEEvNS_9BwdParamsE,"aw",@nobits
	.sectionflags	@""
	.align	16


//--------------------- .nv.shared._ZN10layer_norm13ln_bwd_kernelINS_13Kernel_traitsIf6__halfS2_S2_fjLj2048ELj1ELj1ELj4ELj16ENS_18Kernel_traits_baseILj2048EfS2_S2_S2_fjLj128EEEEELb0ELb1ELb1ELb0EEEvNS_9BwdParamsE --------------------------
	.section	.nv.shared._ZN10layer_norm13ln_bwd_kernelINS_13Kernel_traitsIf6__halfS2_S2_fjLj2048ELj1ELj1ELj4ELj16ENS_18Kernel_traits_baseILj2048EfS2_S2_S2_fjLj128EEEEELb0ELb1ELb1ELb0EEEvNS_9BwdParamsE,"aw",@nobits
	.sectionflags	@""
	.align	16


//--------------------- .nv.shared._ZN10layer_norm13ln_bwd_kernelINS_13Kernel_traitsIf6__halfS2_S2_fjLj2048ELj1ELj1ELj4ELj16ENS_18Kernel_traits_baseILj2048EfS2_S2_S2_fjLj128EEEEELb0ELb1ELb1ELb1EEEvNS_9BwdParamsE --------------------------
	.section	.nv.shared._ZN10layer_norm13ln_bwd_kernelINS_13Kernel_traitsIf6__halfS2_S2_fjLj2048ELj1ELj1ELj4ELj16ENS_18Kernel_traits_baseILj2048EfS2_S2_S2_fjLj128EEEEELb0ELb1ELb1ELb1EEEvNS_9BwdParamsE,"aw",@nobits
	.sectionflags	@""
	.align	16


//--------------------- .nv.shared._ZN10layer_norm13ln_bwd_kernelINS_13Kernel_traitsIf6__halfS2_S2_fjLj2048ELj1ELj1ELj4ELj16ENS_18Kernel_traits_baseILj2048EfS2_S2_S2_fjLj128EEEEELb1ELb0ELb0ELb0EEEvNS_9BwdParamsE --------------------------
	.section	.nv.shared._ZN10layer_norm13ln_bwd_kernelINS_13Kernel_traitsIf6__halfS2_S2_fjLj2048ELj1ELj1ELj4ELj16ENS_18Kernel_traits_baseILj2048EfS2_S2_S2_fjLj128EEEEELb1ELb0ELb0ELb0EEEvNS_9BwdParamsE,"aw",@nobits
	.sectionflags	@""
	.align	16


//--------------------- .nv.shared._ZN10layer_norm13ln_bwd_kernelINS_13Kernel_traitsIf6__halfS2_S2_fjLj2048ELj1ELj1ELj4ELj16ENS_18Kernel_traits_baseILj2048EfS2_S2_S2_fjLj128EEEEELb1ELb0ELb0ELb1EEEvNS_9BwdParamsE --------------------------
	.section	.nv.shared._ZN10layer_norm13ln_bwd_kernelINS_13Kernel_traitsIf6__halfS2_S2_fjLj2048ELj1ELj1ELj4ELj16ENS_18Kernel_traits_baseILj2048EfS2_S2_S2_fjLj128EEEEELb1ELb0ELb0ELb1EEEvNS_9BwdParamsE,"aw",@nobits
	.sectionflags	@""
	.align	16


//--------------------- .nv.shared._ZN10layer_norm22ln_bwd_finalize_kernelINS_22Kernel_traits_finalizeILj2048Ef6__halfS2_S2_fjLb0ELj1024ELj4ENS_18Kernel_traits_baseILj2048EfS2_S2_S2_fjLj1024EEEEELb0ELb0EEEvNS_9BwdParamsE --------------------------
	.section	.nv.shared._ZN10layer_norm22ln_bwd_finalize_kernelINS_22Kernel_traits_finalizeILj2048Ef6__halfS2_S2_fjLb0ELj1024ELj4ENS_18Kernel_traits_baseILj2048EfS2_S2_S2_fjLj1024EEEEELb0ELb0EEEvNS_9BwdParamsE,"aw",@nobits
	.sectionflags	@""
	.align	16
.nv.shared._ZN10layer_norm22ln_bwd_finalize_kernelINS_22Kernel_traits_finalizeILj2048Ef6__halfS2_S2_fjLb0ELj1024ELj4ENS_18Kernel_traits_baseILj2048EfS2_S2_S2_fjLj1024EEEEELb0ELb0EEEvNS_9BwdParamsE:
	.zero		8448


//--------------------- .nv.shared._ZN10layer_norm13ln_bwd_kernelINS_13Kernel_traitsIf6__halfS2_S2_fjLj2048ELj1ELj1ELj4ELj16ENS_18Kernel_traits_baseILj2048EfS2_S2_S2_fjLj128EEEEELb1ELb0ELb1ELb0EEEvNS_9BwdParamsE --------------------------
	.section	.nv.shared._ZN10layer_norm13ln_bwd_kernelINS_13Kernel_traitsIf6__halfS2_S2_fjLj2048ELj1ELj1ELj4ELj16ENS_18Kernel_traits_baseILj2048EfS2_S2_S2_fjLj128EEEEELb1ELb0ELb1ELb0EEEvNS_9BwdParamsE,"aw",@nobits
	.sectionflags	@""
	.align	16


//--------------------- .nv.shared._ZN10layer_norm22ln_bwd_finalize_kernelINS_22Kernel_traits_finalizeILj2048Ef6__halfS2_S2_fjLb0ELj1024ELj4ENS_18Kernel_traits_baseILj2048EfS2_S2_S2_fjLj1024EEEEELb0ELb1EEEvNS_9BwdParamsE --------------------------
	.section	.nv.shared._ZN10layer_norm22ln_bwd_finalize_kernelINS_22Kernel_traits_finalizeILj2048Ef6__halfS2_S2_fjLb0ELj1024ELj4ENS_18Kernel_traits_baseILj2048EfS2_S2_S2_fjLj1024EEEEELb0ELb1EEEvNS_9BwdParamsE,"aw",@nobits
	.sectionflags	@""
	.align	16
.nv.shared._ZN10layer_norm22ln_bwd_finalize_kernelINS_22Kernel_traits_finalizeILj2048Ef6__halfS2_S2_fjLb0ELj1024ELj4ENS_18Kernel_traits_baseILj2048EfS2_S2_S2_fjLj1024EEEEELb0ELb1EEEvNS_9BwdParamsE:
	.zero		8448


//--------------------- .nv.shared._ZN10layer_norm13ln_bwd_kernelINS_13Kernel_traitsIf6__halfS2_S2_fjLj2048ELj1ELj1ELj4ELj16ENS_18Kernel_traits_baseILj2048EfS2_S2_S2_fjLj128EEEEELb1ELb0ELb1ELb1EEEvNS_9BwdParamsE --------------------------
	.section	.nv.shared._ZN10layer_norm13ln_bwd_kernelINS_13Kernel_traitsIf6__halfS2_S2_fjLj2048ELj1ELj1ELj4ELj16ENS_18Kernel_traits_baseILj2048EfS2_S2_S2_fjLj128EEEEELb1ELb0ELb1ELb1EEEvNS_9BwdParamsE,"aw",@nobits
	.sectionflags	@""
	.align	16


//--------------------- .nv.shared._ZN10layer_norm13ln_bwd_kernelINS_13Kernel_traitsIf6__halfS2_S2_fjLj2048ELj1ELj1ELj4ELj16ENS_18Kernel_traits_baseILj2048EfS2_S2_S2_fjLj128EEEEELb1ELb1ELb0ELb0EEEvNS_9BwdParamsE --------------------------
	.section	.nv.shared._ZN10layer_norm13ln_bwd_kernelINS_13Kernel_traitsIf6__halfS2_S2_fjLj2048ELj1ELj1ELj4ELj16ENS_18Kernel_traits_baseILj2048EfS2_S2_S2_fjLj128EEEEELb1ELb1ELb0ELb0EEEvNS_9BwdParamsE,"aw",@nobits
	.sectionflags	@""
	.align	16


//--------------------- .nv.shared._ZN10layer_norm13ln_bwd_kernelINS_13Kernel_traitsIf6__halfS2_S2_fjLj2048ELj1ELj1ELj4ELj16ENS_18Kernel_traits_baseILj2048EfS2_S2_S2_fjLj128EEEEELb1ELb1ELb0ELb1EEEvNS_9BwdParamsE --------------------------
	.section	.nv.shared._ZN10layer_norm13ln_bwd_kernelINS_13Kernel_traitsIf6__halfS2_S2_fjLj2048ELj1ELj1ELj4ELj16ENS_18Kernel_traits_baseILj2048EfS2_S2_S2_fjLj128EEEEELb1ELb1ELb0ELb1EEEvNS_9BwdParamsE,"aw",@nobits
	.sectionflags	@""
	.align	16


//--------------------- .nv.shared._ZN10layer_norm22ln_bwd_finalize_kernelINS_22Kernel_traits_finalizeILj2048Ef6__halfS2_S2_fjLb1ELj1024ELj4ENS_18Kernel_traits_baseILj2048EfS2_S2_S2_fjLj1024EEEEELb1ELb0EEEvNS_9BwdParamsE --------------------------
	.section	.nv.shared._ZN10layer_norm22ln_bwd_finalize_kernelINS_22Kernel_traits_finalizeILj2048Ef6__halfS2_S2_fjLb1ELj1024ELj4ENS_18Kernel_traits_baseILj2048EfS2_S2_S2_fjLj1024EEEEELb1ELb0EEEvNS_9BwdParamsE,"aw",@nobits
	.sectionflags	@""
	.align	16
.nv.shared._ZN10layer_norm22ln_bwd_finalize_kernelINS_22Kernel_traits_finalizeILj2048Ef6__halfS2_S2_fjLb1ELj1024ELj4ENS_18Kernel_traits_baseILj2048EfS2_S2_S2_fjLj1024EEEEELb1ELb0EEEvNS_9BwdParamsE:
	.zero		12672


//--------------------- .nv.shared._ZN10layer_norm13ln_bwd_kernelINS_13Kernel_traitsIf6__halfS2_S2_fjLj2048ELj1ELj1ELj4ELj16ENS_18Kernel_traits_baseILj2048EfS2_S2_S2_fjLj128EEEEELb1ELb1ELb1ELb0EEEvNS_9BwdParamsE --------------------------
	.section	.nv.shared._ZN10layer_norm13ln_bwd_kernelINS_13Kernel_traitsIf6__halfS2_S2_fjLj2048ELj1ELj1ELj4ELj16ENS_18Kernel_traits_baseILj2048EfS2_S2_S2_fjLj128EEEEELb1ELb1ELb1ELb0EEEvNS_9BwdParamsE,"aw",@nobits
	.sectionflags	@""
	.align	16


//--------------------- .nv.shared._ZN10layer_norm22ln_bwd_finalize_kernelINS_22Kernel_traits_finalizeILj2048Ef6__halfS2_S2_fjLb1ELj1024ELj4ENS_18Kernel_traits_baseILj2048EfS2_S2_S2_fjLj1024EEEEELb1ELb1EEEvNS_9BwdParamsE --------------------------
	.section	.nv.shared._ZN10layer_norm22ln_bwd_finalize_kernelINS_22Kernel_traits_finalizeILj2048Ef6__halfS2_S2_fjLb1ELj1024ELj4ENS_18Kernel_traits_baseILj2048EfS2_S2_S2_fjLj1024EEEEELb1ELb1EEEvNS_9BwdParamsE,"aw",@nobits
	.sectionflags	@""
	.align	16
.nv.shared._ZN10layer_norm22ln_bwd_finalize_kernelINS_22Kernel_traits_finalizeILj2048Ef6__halfS2_S2_fjLb1ELj1024ELj4ENS_18Kernel_traits_baseILj2048EfS2_S2_S2_fjLj1024EEEEELb1ELb1EEEvNS_9BwdParamsE:
	.zero		12672


//--------------------- .nv.shared._ZN10layer_norm13ln_bwd_kernelINS_13Kernel_traitsIf6__halfS2_S2_fjLj2048ELj1ELj1ELj4ELj16ENS_18Kernel_traits_baseILj2048EfS2_S2_S2_fjLj128EEEEELb1ELb1ELb1ELb1EEEvNS_9BwdParamsE --------------------------
	.section	.nv.shared._ZN10layer_norm13ln_bwd_kernelINS_13Kernel_traitsIf6__halfS2_S2_fjLj2048ELj1ELj1ELj4ELj16ENS_18Kernel_traits_baseILj2048EfS2_S2_S2_fjLj128EEEEELb1ELb1ELb1ELb1EEEvNS_9BwdParamsE,"aw",@nobits
	.sectionflags	@""
	.align	16


//--------------------- .nv.shared._ZN10layer_norm13ln_bwd_kernelINS_13Kernel_traitsI6__halfS2_fS2_fjLj2048ELj1ELj1ELj4ELj16ENS_18Kernel_traits_baseILj2048ES2_S2_fS2_fjLj128EEEEELb0ELb0ELb0ELb0EEEvNS_9BwdParamsE --------------------------
	.section	.nv.shared._ZN10layer_norm13ln_bwd_kernelINS_13Kernel_traitsI6__halfS2_fS2_fjLj2048ELj1ELj1ELj4ELj16ENS_18Kernel_traits_baseILj2048ES2_S2_fS2_fjLj128EEEEELb0ELb0ELb0ELb0EEEvNS_9BwdParamsE,"aw",@nobits
	.sectionflags	@""
	.align	16


//--------------------- .nv.shared._ZN10layer_norm13ln_bwd_kernelINS_13Kernel_traitsI6__halfS2_fS2_fjLj2048ELj1ELj1ELj4ELj16ENS_18Kernel_traits_baseILj2048ES2_S2_fS2_fjLj128EEEEELb0ELb0ELb0ELb1EEEvNS_9BwdParamsE --------------------------
	.section	.nv.shared._ZN10layer_norm13ln_bwd_kernelINS_13Kernel_traitsI6__halfS2_fS2_fjLj2048ELj1ELj1ELj4ELj16ENS_18Kernel_traits_baseILj2048ES2_S2_fS2_fjLj128EEEEELb0ELb0ELb0ELb1EEEvNS_9BwdParamsE,"aw",@nobits
	.sectionflags	@""
	.align	16


//--------------------- .nv.shared._ZN10layer_norm13ln_bwd_kernelINS_13Kernel_traitsI6__halfS2_fS2_fjLj2048ELj1ELj1ELj4ELj16ENS_18Kernel_traits_baseILj2048ES2_S2_fS2_fjLj128EEEEELb0ELb0ELb1ELb0EEEvNS_9BwdParamsE --------------------------
	.section	.nv.shared._ZN10layer_norm13ln_bwd_kernelINS_13Kernel_traitsI6__halfS2_fS2_fjLj2048ELj1ELj1ELj4ELj16ENS_18Kernel_traits_baseILj2048ES2_S2_fS2_fjLj128EEEEELb0ELb0ELb1ELb0EEEvNS_9BwdParamsE,"aw",@nobits
	.sectionflags	@""
	.align	16


//--------------------- .nv.shared._ZN10layer_norm13ln_bwd_kernelINS_13Kernel_traitsI6__halfS2_fS2_fjLj2048ELj1ELj1ELj4ELj16ENS_18Kernel_traits_baseILj2048ES2_S2_fS2_fjLj128EEEEELb0ELb0ELb1ELb1EEEvNS_9BwdParamsE --------------------------
	.section	.nv.shared._ZN10layer_norm13ln_bwd_kernelINS_13Kernel_traitsI6__halfS2_fS2_fjLj2048ELj1ELj1ELj4ELj16ENS_18Kernel_traits_baseILj2048ES2_S2_fS2_fjLj128EEEEELb0ELb0ELb1ELb1EEEvNS_9BwdParamsE,"aw",@nobits
	.sectionflags	@""
	.align	16


//--------------------- .nv.shared._ZN10layer_norm13ln_bwd_kernelINS_13Kernel_traitsI6__halfS2_fS2_fjLj2048ELj1ELj1ELj4ELj16ENS_18Kernel_traits_baseILj2048ES2_S2_fS2_fjLj128EEEEELb0ELb1ELb0ELb0EEEvNS_9BwdParamsE --------------------------
	.section	.nv.shared._ZN10layer_norm13ln_bwd_kernelINS_13Kernel_traitsI6__halfS2_fS2_fjLj2048ELj1ELj1ELj4ELj16ENS_18Kernel_traits_baseILj2048ES2_S2_fS2_fjLj128EEEEELb0ELb1ELb0ELb0EEEvNS_9BwdParamsE,"aw",@nobits
	.sectionflags	@""
	.align	16


//--------------------- .nv.shared._ZN10layer_norm13ln_bwd_kernelINS_13Kernel_traitsI6__halfS2_fS2_fjLj2048ELj1ELj1ELj4ELj16ENS_18Kernel_traits_baseILj2048ES2_S2_fS2_fjLj128EEEEELb0ELb1ELb0ELb1EEEvNS_9BwdParamsE --------------------------
	.section	.nv.shared._ZN10layer_norm13ln_bwd_kernelINS_13Kernel_traitsI6__halfS2_fS2_fjLj2048ELj1ELj1ELj4ELj16ENS_18Kernel_traits_baseILj2048ES2_S2_fS2_fjLj128EEEEELb0ELb1ELb0ELb1EEEvNS_9BwdParamsE,"aw",@nobits
	.sectionflags	@""
	.align	16


//--------------------- .nv.shared._ZN10layer_norm13ln_bwd_kernelINS_13Kernel_traitsI6__halfS2_fS2_fjLj2048ELj1ELj1ELj4ELj16ENS_18Kernel_traits_baseILj2048ES2_S2_fS2_fjLj128EEEEELb0ELb1ELb1ELb0EEEvNS_9BwdParamsE --------------------------
	.section	.nv.shared._ZN10layer_norm13ln_bwd_kernelINS_13Kernel_traitsI6__halfS2_fS2_fjLj2048ELj1ELj1ELj4ELj16ENS_18Kernel_traits_baseILj2048ES2_S2_fS2_fjLj128EEEEELb0ELb1ELb1ELb0EEEvNS_9BwdParamsE,"aw",@nobits
	.sectionflags	@""
	.align	16


//--------------------- .nv.shared._ZN10layer_norm13ln_bwd_kernelINS_13Kernel_traitsI6__halfS2_fS2_fjLj2048ELj1ELj1ELj4ELj16ENS_18Kernel_traits_baseILj2048ES2_S2_fS2_fjLj128EEEEELb0ELb1ELb1ELb1EEEvNS_9BwdParamsE --------------------------
	.section	.nv.shared._ZN10layer_norm13ln_bwd_kernelINS_13Kernel_traitsI6__halfS2_fS2_fjLj2048ELj1ELj1ELj4ELj16ENS_18Kernel_traits_baseILj2048ES2_S2_fS2_fjLj128EEEEELb0ELb1ELb1ELb1EEEvNS_9BwdParamsE,"aw",@nobits
	.sectionflags	@""
	.align	16


//--------------------- .nv.shared._ZN10layer_norm13ln_bwd_kernelINS_13Kernel_traitsI6__halfS2_fS2_fjLj2048ELj1ELj1ELj4ELj16ENS_18Kernel_traits_baseILj2048ES2_S2_fS2_fjLj128EEEEELb1ELb0ELb0ELb0EEEvNS_9BwdParamsE --------------------------
	.section	.nv.shared._ZN10layer_norm13ln_bwd_kernelINS_13Kernel_traitsI6__halfS2_fS2_fjLj2048ELj1ELj1ELj4ELj16ENS_18Kernel_traits_baseILj2048ES2_S2_fS2_fjLj128EEEEELb1ELb0ELb0ELb0EEEvNS_9BwdParamsE,"aw",@nobits
	.sectionflags	@""
	.align	16


//--------------------- .nv.shared._ZN10layer_norm13ln_bwd_kernelINS_13Kernel_traitsI6__halfS2_fS2_fjLj2048ELj1ELj1ELj4ELj16ENS_18Kernel_traits_baseILj2048ES2_S2_fS2_fjLj128EEEEELb1ELb0ELb0ELb1EEEvNS_9BwdParamsE --------------------------
	.section	.nv.shared._ZN10layer_norm13ln_bwd_kernelINS_13Kernel_traitsI6__halfS2_fS2_fjLj2048ELj1ELj1ELj4ELj16ENS_18Kernel_traits_baseILj2048ES2_S2_fS2_fjLj128EEEEELb1ELb0ELb0ELb1EEEvNS_9BwdParamsE,"aw",@nobits
	.sectionflags	@""
	.align	16


//--------------------- .nv.shared._ZN10layer_norm22ln_bwd_finalize_kernelINS_22Kernel_traits_finalizeILj2048E6__halfS2_fS2_fjLb0ELj1024ELj4ENS_18Kernel_traits_baseILj2048ES2_S2_fS2_fjLj1024EEEEELb0ELb0EEEvNS_9BwdParamsE --------------------------
	.section	.nv.shared._ZN10layer_norm22ln_bwd_finalize_kernelINS_22Kernel_traits_finalizeILj2048E6__halfS2_fS2_fjLb0ELj1024ELj4ENS_18Kernel_traits_baseILj2048ES2_S2_fS2_fjLj1024EEEEELb0ELb0EEEvNS_9BwdParamsE,"aw",@nobits
	.sectionflags	@""
	.align	16
.nv.shared._ZN10layer_norm22ln_bwd_finalize_kernelINS_22Kernel_traits_finalizeILj2048E6__halfS2_fS2_fjLb0ELj1024ELj4ENS_18Kernel_traits_baseILj2048ES2_S2_fS2_fjLj1024EEEEELb0ELb0EEEvNS_9BwdParamsE:
	.zero		8448


//--------------------- .nv.shared._ZN10layer_norm13ln_bwd_kernelINS_13Kernel_traitsI6__halfS2_fS2_fjLj2048ELj1ELj1ELj4ELj16ENS_18Kernel_traits_baseILj2048ES2_S2_fS2_fjLj128EEEEELb1ELb0ELb1ELb0EEEvNS_9BwdParamsE --------------------------
	.section	.nv.shared._ZN10layer_norm13ln_bwd_kernelINS_13Kernel_traitsI6__halfS2_fS2_fjLj2048ELj1ELj1ELj4ELj16ENS_18Kernel_traits_baseILj2048ES2_S2_fS2_fjLj128EEEEELb1ELb0ELb1ELb0EEEvNS_9BwdParamsE,"aw",@nobits
	.sectionflags	@""
	.align	16


//--------------------- .nv.shared._ZN10layer_norm22ln_bwd_finalize_kernelINS_22Kernel_traits_finalizeILj2048E6__halfS2_fS2_fjLb0ELj1024ELj4ENS_18Kernel_traits_baseILj2048ES2_S2_fS2_fjLj1024EEEEELb0ELb1EEEvNS_9BwdParamsE --------------------------
	.section	.nv.shared._ZN10layer_norm22ln_bwd_finalize_kernelINS_22Kernel_traits_finalizeILj2048E6__halfS2_fS2_fjLb0ELj1024ELj4ENS_18Kernel_traits_baseILj2048ES2_S2_fS2_fjLj1024EEEEELb0ELb1EEEvNS_9BwdParamsE,"aw",@nobits
	.sectionflags	@""
	.align	16
.nv.shared._ZN10layer_norm22ln_bwd_finalize_kernelINS_22Kernel_traits_finalizeILj2048E6__halfS2_fS2_fjLb0ELj1024ELj4ENS_18Kernel_traits_baseILj2048ES2_S2_fS2_fjLj1024EEEEELb0ELb1EEEvNS_9BwdParamsE:
	.zero		8448


//--------------------- .nv.shared._ZN10layer_norm13ln_bwd_kernelINS_13Kernel_traitsI6__halfS2_fS2_fjLj2048ELj1ELj1ELj4ELj16ENS_18Kernel_traits_baseILj2048ES2_S2_fS2_fjLj128EEEEELb1ELb0ELb1ELb1EEEvNS_9BwdParamsE --------------------------
	.section	.nv.shared._ZN10layer_norm13ln_bwd_kernelINS_13Kernel_traitsI6__halfS2_fS2_fjLj2048ELj1ELj1ELj4ELj16ENS_18Kernel_traits_baseILj2048ES2_S2_fS2_fjLj128EEEEELb1ELb0ELb1ELb1EEEvNS_9BwdParamsE,"aw",@nobits
	.sectionflags	@""
	.align	16


//--------------------- .nv.shared._ZN10layer_norm13ln_bwd_kernelINS_13Kernel_traitsI6__halfS2_fS2_fjLj2048ELj1ELj1ELj4ELj16ENS_18Kernel_traits_baseILj2048ES2_S2_fS2_fjLj128EEEEELb1ELb1ELb0ELb0EEEvNS_9BwdParamsE --------------------------
	.section	.nv.shared._ZN10layer_norm13ln_bwd_kernelINS_13Kernel_traitsI6__halfS2_fS2_fjLj2048ELj1ELj1ELj4ELj16ENS_18Kernel_traits_baseILj2048ES2_S2_fS2_fjLj128EEEEELb1ELb1ELb0ELb0EEEvNS_9BwdParamsE,"aw",@nobits
	.sectionflags	@""
	.align	16


//--------------------- .nv.shared._ZN10layer_norm13ln_bwd_kernelINS_13Kernel_traitsI6__halfS2_fS2_fjLj2048ELj1ELj1ELj4ELj16ENS_18Kernel_traits_baseILj2048ES2_S2_fS2_fjLj128EEEEELb1ELb1ELb0ELb1EEEvNS_9BwdParamsE --------------------------
	.section	.nv.shared._ZN10layer_norm13ln_bwd_kernelINS_13Kernel_traitsI6__halfS2_fS2_fjLj2048ELj1ELj1ELj4ELj16ENS_18Kernel_traits_baseILj2048ES2_S2_fS2_fjLj128EEEEELb1ELb1ELb0ELb1EEEvNS_9BwdParamsE,"aw",@nobits
	.sectionflags	@""
	.align	16


//--------------------- .nv.shared._ZN10layer_norm22ln_bwd_finalize_kernelINS_22Kernel_traits_finalizeILj2048E6__halfS2_fS2_fjLb1ELj1024ELj4ENS_18Kernel_traits_baseILj2048ES2_S2_fS2_fjLj1024EEEEELb1ELb0EEEvNS_9BwdParamsE --------------------------
	.section	.nv.shared._ZN10layer_norm22ln_bwd_finalize_kernelINS_22Kernel_traits_finalizeILj2048E6__halfS2_fS2_fjLb1ELj1024ELj4ENS_18Kernel_traits_baseILj2048ES2_S2_fS2_fjLj1024EEEEELb1ELb0EEEvNS_9BwdParamsE,"aw",@nobits
	.sectionflags	@""
	.align	16
.nv.shared._ZN10layer_norm22ln_bwd_finalize_kernelINS_22Kernel_traits_finalizeILj2048E6__halfS2_fS2_fjLb1ELj1024ELj4ENS_18Kernel_traits_baseILj2048ES2_S2_fS2_fjLj1024EEEEELb1ELb0EEEvNS_9BwdParamsE:
	.zero		12672


//--------------------- .nv.shared._ZN10layer_norm13ln_bwd_kernelINS_13Kernel_traitsI6__halfS2_fS2_fjLj2048ELj1ELj1ELj4ELj16ENS_18Kernel_traits_baseILj2048ES2_S2_fS2_fjLj128EEEEELb1ELb1ELb1ELb0EEEvNS_9BwdParamsE --------------------------
	.section	.nv.shared._ZN10layer_norm13ln_bwd_kernelINS_13Kernel_traitsI6__halfS2_fS2_fjLj2048ELj1ELj1ELj4ELj16ENS_18Kernel_traits_baseILj2048ES2_S2_fS2_fjLj128EEEEELb1ELb1ELb1ELb0EEEvNS_9BwdParamsE,"aw",@nobits
	.sectionflags	@""
	.align	16


//--------------------- .nv.shared._ZN10layer_norm22ln_bwd_finalize_kernelINS_22Kernel_traits_finalizeILj2048E6__halfS2_fS2_fjLb1ELj1024ELj4ENS_18Kernel_traits_baseILj2048ES2_S2_fS2_fjLj1024EEEEELb1ELb1EEEvNS_9BwdParamsE --------------------------
	.section	.nv.shared._ZN10layer_norm22ln_bwd_finalize_kernelINS_22Kernel_traits_finalizeILj2048E6__halfS2_fS2_fjLb1ELj1024ELj4ENS_18Kernel_traits_baseILj2048ES2_S2_fS2_fjLj1024EEEEELb1ELb1EEEvNS_9BwdParamsE,"aw",@nobits
	.sectionflags	@""
	.align	16
.nv.shared._ZN10layer_norm22ln_bwd_finalize_kernelINS_22Kernel_traits_finalizeILj2048E6__halfS2_fS2_fjLb1ELj1024ELj4ENS_18Kernel_traits_baseILj2048ES2_S2_fS2_fjLj1024EEEEELb1ELb1EEEvNS_9BwdParamsE:
	.zero		12672


//--------------------- .nv.shared._ZN10layer_norm13ln_bwd_kernelINS_13Kernel_traitsI6__halfS2_fS2_fjLj2048ELj1ELj1ELj4ELj16ENS_18Kernel_traits_baseILj2048ES2_S2_fS2_fjLj128EEEEELb1ELb1ELb1ELb1EEEvNS_9BwdParamsE --------------------------
	.section	.nv.shared._ZN10layer_norm13ln_bwd_kernelINS_13Kernel_traitsI6__halfS2_fS2_fjLj2048ELj1ELj1ELj4ELj16ENS_18Kernel_traits_baseILj2048ES2_S2_fS2_fjLj128EEEEELb1ELb1ELb1ELb1EEEvNS_9BwdParamsE,"aw",@nobits
	.sectionflags	@""
	.align	16


//--------------------- .nv.shared._ZN10layer_norm13ln_bwd_kernelINS_13Kernel_traitsIf6__halffS2_fjLj2048ELj1ELj1ELj4ELj16ENS_18Kernel_traits_baseILj2048EfS2_fS2_fjLj128EEEEELb0ELb0ELb0ELb0EEEvNS_9BwdParamsE --------------------------
	.section	.nv.shared._ZN10layer_norm13ln_bwd_kernelINS_13Kernel_traitsIf6__halffS2_fjLj2048ELj1ELj1ELj4ELj16ENS_18Kernel_traits_baseILj2048EfS2_fS2_fjLj128EEEEELb0ELb0ELb0ELb0EEEvNS_9BwdParamsE,"aw",@nobits
	.sectionflags	@""
	.align	16


//--------------------- .nv.shared._ZN10layer_norm13ln_bwd_kernelINS_13Kernel_traitsIf6__halffS2_fjLj2048ELj1ELj1ELj4ELj16ENS_18Kernel_traits_baseILj2048EfS2_fS2_fjLj128EEEEELb0ELb0ELb0ELb1EEEvNS_9BwdParamsE --------------------------
	.section	.nv.shared._ZN10layer_norm13ln_bwd_kernelINS_13Kernel_traitsIf6__halffS2_fjLj2048ELj1ELj1ELj4ELj16ENS_18Kernel_traits_baseILj2048EfS2_fS2_fjLj128EEEEELb0ELb0ELb0ELb1EEEvNS_9BwdParamsE,"aw",@nobits
	.sectionflags	@""
	.align	16


//--------------------- .nv.shared._ZN10layer_norm13ln_bwd_kernelINS_13Kernel_traitsIf6__halffS2_fjLj2048ELj1ELj1ELj4ELj16ENS_18Kernel_traits_baseILj2048EfS2_fS2_fjLj128EEEEELb0ELb0ELb1ELb0EEEvNS_9BwdParamsE --------------------------
	.section	.nv.shared._ZN10layer_norm13ln_bwd_kernelINS_13Kernel_traitsIf6__halffS2_fjLj2048ELj1ELj1ELj4ELj16ENS_18Kernel_traits_baseILj2048EfS2_fS2_fjLj128EEEEELb0ELb0ELb1ELb0EEEvNS_9BwdParamsE,"aw",@nobits
	.sectionflags	@""
	.align	16


//--------------------- .nv.shared._ZN10layer_norm13ln_bwd_kernelINS_13Kernel_traitsIf6__halffS2_fjLj2048ELj1ELj1ELj4ELj16ENS_18Kernel_traits_baseILj2048EfS2_fS2_fjLj128EEEEELb0ELb0ELb1ELb1EEEvNS_9BwdParamsE --------------------------
	.section	.nv.shared._ZN10layer_norm13ln_bwd_kernelINS_13Kernel_traitsIf6__halffS2_fjLj2048ELj1ELj1ELj4ELj16ENS_18Kernel_traits_baseILj2048EfS2_fS2_fjLj128EEEEELb0ELb0ELb1ELb1EEEvNS_9BwdParamsE,"aw",@nobits
	.sectionflags	@""
	.align	16


//--------------------- .nv.shared._ZN10layer_norm13ln_bwd_kernelINS_13Kernel_traitsIf6__halffS2_fjLj2048ELj1ELj1ELj4ELj16ENS_18Kernel_traits_baseILj2048EfS2_fS2_fjLj128EEEEELb0ELb1ELb0ELb0EEEvNS_9BwdParamsE --------------------------
	.section	.nv.shared._ZN10layer_norm13ln_bwd_kernelINS_13Kernel_traitsIf6__halffS2_fjLj2048ELj1ELj1ELj4ELj16ENS_18Kernel_traits_baseILj2048EfS2_fS2_fjLj128EEEEELb0ELb1ELb0ELb0EEEvNS_9BwdParamsE,"aw",@nobits
	.sectionflags	@""
	.align	16


//--------------------- .nv.shared._ZN10layer_norm13ln_bwd_kernelINS_13Kernel_traitsIf6__halffS2_fjLj2048ELj1ELj1ELj4ELj16ENS_18Kernel_traits_baseILj2048EfS2_fS2_fjLj128EEEEELb0ELb1ELb0ELb1EEEvNS_9BwdParamsE --------------------------
	.section	.nv.shared._ZN10layer_norm13ln_bwd_kernelINS_13Kernel_traitsIf6__halffS2_fjLj2048ELj1ELj1ELj4ELj16ENS_18Kernel_traits_baseILj2048EfS2_fS2_fjLj128EEEEELb0ELb1ELb0ELb1EEEvNS_9BwdParamsE,"aw",@nobits
	.sectionflags	@""
	.align	16


//--------------------- .nv.shared._ZN10layer_norm13ln_bwd_kernelINS_13Kernel_traitsIf6__halffS2_fjLj2048ELj1ELj1ELj4ELj16ENS_18Kernel_traits_baseILj2048EfS2_fS2_fjLj128EEEEELb0ELb1ELb1ELb0EEEvNS_9BwdParamsE --------------------------
	.section	.nv.shared._ZN10layer_norm13ln_bwd_kernelINS_13Kernel_traitsIf6__halffS2_fjLj2048ELj1ELj1ELj4ELj16ENS_18Kernel_traits_baseILj2048EfS2_fS2_fjLj128EEEEELb0ELb1ELb1ELb0EEEvNS_9BwdParamsE,"aw",@nobits
	.sectionflags	@""
	.align	16


//--------------------- .nv.shared._ZN10layer_norm13ln_bwd_kernelINS_13Kernel_traitsIf6__halffS2_fjLj2048ELj1ELj1ELj4ELj16ENS_18Kernel_traits_baseILj2048EfS2_fS2_fjLj128EEEEELb0ELb1ELb1ELb1EEEvNS_9BwdParamsE --------------------------
	.section	.nv.shared._ZN10layer_norm13ln_bwd_kernelINS_13Kernel_traitsIf6__halffS2_fjLj2048ELj1ELj1ELj4ELj16ENS_18Kernel_traits_baseILj2048EfS2_fS2_fjLj128EEEEELb0ELb1ELb1ELb1EEEvNS_9BwdParamsE,"aw",@nobits
	.sectionflags	@""
	.align	16


//--------------------- .nv.shared._ZN10layer_norm13ln_bwd_kernelINS_13Kernel_traitsIf6__halffS2_fjLj2048ELj1ELj1ELj4ELj16ENS_18Kernel_traits_baseILj2048EfS2_fS2_fjLj128EEEEELb1ELb0ELb0ELb0EEEvNS_9BwdParamsE --------------------------
	.section	.nv.shared._ZN10layer_norm13ln_bwd_kernelINS_13Kernel_traitsIf6__halffS2_fjLj2048ELj1ELj1ELj4ELj16ENS_18Kernel_traits_baseILj2048EfS2_fS2_fjLj128EEEEELb1ELb0ELb0ELb0EEEvNS_9BwdParamsE,"aw",@nobits
	.sectionflags	@""
	.align	16


//--------------------- .nv.shared._ZN10layer_norm13ln_bwd_kernelINS_13Kernel_traitsIf6__halffS2_fjLj2048ELj1ELj1ELj4ELj16ENS_18Kernel_traits_baseILj2048EfS2_fS2_fjLj128EEEEELb1ELb0ELb0ELb1EEEvNS_9BwdParamsE --------------------------
	.section	.nv.shared._ZN10layer_norm13ln_bwd_kernelINS_13Kernel_traitsIf6__halffS2_fjLj2048ELj1ELj1ELj4ELj16ENS_18Kernel_traits_baseILj2048EfS2_fS2_fjLj128EEEEELb1ELb0ELb0ELb1EEEvNS_9BwdParamsE,"aw",@nobits
	.sectionflags	@""
	.align	16


//--------------------- .nv.shared._ZN10layer_norm22ln_bwd_finalize_kernelINS_22Kernel_traits_finalizeILj2048Ef6__halffS2_fjLb0ELj1024ELj4ENS_18Kernel_traits_baseILj2048EfS2_fS2_fjLj1024EEEEELb0ELb0EEEvNS_9BwdParamsE --------------------------
	.section	.nv.shared._ZN10layer_norm22ln_bwd_finalize_kernelINS_22Kernel_traits_finalizeILj2048Ef6__halffS2_fjLb0ELj1024ELj4ENS_18Kernel_traits_baseILj2048EfS2_fS2_fjLj1024EEEEELb0ELb0EEEvNS_9BwdParamsE,"aw",@nobits
	.sectionflags	@""
	.align	16
.nv.shared._ZN10layer_norm22ln_bwd_finalize_kernelINS_22Kernel_traits_finalizeILj2048Ef6__halffS2_fjLb0ELj1024ELj4ENS_18Kernel_traits_baseILj2048EfS2_fS2_fjLj1024EEEEELb0ELb0EEEvNS_9BwdParamsE:
	.zero		8448


//--------------------- .nv.shared._ZN10layer_norm13ln_bwd_kernelINS_13Kernel_traitsIf6__halffS2_fjLj2048ELj1ELj1ELj4ELj16ENS_18Kernel_traits_baseILj2048EfS2_fS2_fjLj128EEEEELb1ELb0ELb1ELb0EEEvNS_9BwdParamsE --------------------------
	.section	.nv.shared._ZN10layer_norm13ln_bwd_kernelINS_13Kernel_traitsIf6__halffS2_fjLj2048ELj1ELj1ELj4ELj16ENS_18Kernel_traits_baseILj2048EfS2_fS2_fjLj128EEEEELb1ELb0ELb1ELb0EEEvNS_9BwdParamsE,"aw",@nobits
	.sectionflags	@""
	.align	16


//--------------------- .nv.shared._ZN10layer_norm22ln_bwd_finalize_kernelINS_22Kernel_traits_finalizeILj2048Ef6__halffS2_fjLb0ELj1024ELj4ENS_18Kernel_traits_baseILj2048EfS2_fS2_fjLj1024EEEEELb0ELb1EEEvNS_9BwdParamsE --------------------------
	.section	.nv.shared._ZN10layer_norm22ln_bwd_finalize_kernelINS_22Kernel_traits_finalizeILj2048Ef6__halffS2_fjLb0ELj1024ELj4ENS_18Kernel_traits_baseILj2048EfS2_fS2_fjLj1024EEEEELb0ELb1EEEvNS_9BwdParamsE,"aw",@nobits
	.sectionflags	@""
	.align	16
.nv.shared._ZN10layer_norm22ln_bwd_finalize_kernelINS_22Kernel_traits_finalizeILj2048Ef6__halffS2_fjLb0ELj1024ELj4ENS_18Kernel_traits_baseILj2048EfS2_fS2_fjLj1024EEEEELb0ELb1EEEvNS_9BwdParamsE:
	.zero		8448


//--------------------- .nv.shared._ZN10layer_norm13ln_bwd_kernelINS_13Kernel_traitsIf6__halffS2_fjLj2048ELj1ELj1ELj4ELj16ENS_18Kernel_traits_baseILj2048EfS2_fS2_fjLj128EEEEELb1ELb0ELb1ELb1EEEvNS_9BwdParamsE --------------------------
	.section	.nv.shared._ZN10layer_norm13ln_bwd_kernelINS_13Kernel_traitsIf6__halffS2_fjLj2048ELj1ELj1ELj4ELj16ENS_18Kernel_traits_baseILj2048EfS2_fS2_fjLj128EEEEELb1ELb0ELb1ELb1EEEvNS_9BwdParamsE,"aw",@nobits
	.sectionflags	@""
	.align	16


//--------------------- .nv.shared._ZN10layer_norm13ln_bwd_kernelINS_13Kernel_traitsIf6__halffS2_fjLj2048ELj1ELj1ELj4ELj16ENS_18Kernel_traits_baseILj2048EfS2_fS2_fjLj128EEEEELb1ELb1ELb0ELb0EEEvNS_9BwdParamsE --------------------------
	.section	.nv.shared._ZN10layer_norm13ln_bwd_kernelINS_13Kernel_traitsIf6__halffS2_fjLj2048ELj1ELj1ELj4ELj16ENS_18Kernel_traits_baseILj2048EfS2_fS2_fjLj128EEEEELb1ELb1ELb0ELb0EEEvNS_9BwdParamsE,"aw",@nobits
	.sectionflags	@""
	.align	16


//--------------------- .nv.shared._ZN10layer_norm13ln_bwd_kernelINS_13Kernel_traitsIf6__halffS2_fjLj2048ELj1ELj1ELj4ELj16ENS_18Kernel_traits_baseILj2048EfS2_fS2_fjLj128EEEEELb1ELb1ELb0ELb1EEEvNS_9BwdParamsE --------------------------
	.section	.nv.shared._ZN10layer_norm13ln_bwd_kernelINS_13Kernel_traitsIf6__halffS2_fjLj2048ELj1ELj1ELj4ELj16ENS_18Kernel_traits_baseILj2048EfS2_fS2_fjLj128EEEEELb1ELb1ELb0ELb1EEEvNS_9BwdParamsE,"aw",@nobits
	.sectionflags	@""
	.align	16


//--------------------- .nv.shared._ZN10layer_norm22ln_bwd_finalize_kernelINS_22Kernel_traits_finalizeILj2048Ef6__halffS2_fjLb1ELj1024ELj4ENS_18Kernel_traits_baseILj2048EfS2_fS2_fjLj1024EEEEELb1ELb0EEEvNS_9BwdParamsE --------------------------
	.section	.nv.shared._ZN10layer_norm22ln_bwd_finalize_kernelINS_22Kernel_traits_finalizeILj2048Ef6__halffS2_fjLb1ELj1024ELj4ENS_18Kernel_traits_baseILj2048EfS2_fS2_fjLj1024EEEEELb1ELb0EEEvNS_9BwdParamsE,"aw",@nobits
	.sectionflags	@""
	.align	16
.nv.shared._ZN10layer_norm22ln_bwd_finalize_kernelINS_22Kernel_traits_finalizeILj2048Ef6__halffS2_fjLb1ELj1024ELj4ENS_18Kernel_traits_baseILj2048EfS2_fS2_fjLj1024EEEEELb1ELb0EEEvNS_9BwdParamsE:
	.zero		12672


//--------------------- .nv.shared._ZN10layer_norm13ln_bwd_kernelINS_13Kernel_traitsIf6__halffS2_fjLj2048ELj1ELj1ELj4ELj16ENS_18Kernel_traits_baseILj2048EfS2_fS2_fjLj128EEEEELb1ELb1ELb1ELb0EEEvNS_9BwdParamsE --------------------------
	.section	.nv.shared._ZN10layer_norm13ln_bwd_kernelINS_13Kernel_traitsIf6__halffS2_fjLj2048ELj1ELj1ELj4ELj16ENS_18Kernel_traits_baseILj2048EfS2_fS2_fjLj128EEEEELb1ELb1ELb1ELb0EEEvNS_9BwdParamsE,"aw",@nobits
	.sectionflags	@""
	.align	16


//--------------------- .nv.shared._ZN10layer_norm22ln_bwd_finalize_kernelINS_22Kernel_traits_finalizeILj2048Ef6__halffS2_fjLb1ELj1024ELj4ENS_18Kernel_traits_baseILj2048EfS2_fS2_fjLj1024EEEEELb1ELb1EEEvNS_9BwdParamsE --------------------------
	.section	.nv.shared._ZN10layer_norm22ln_bwd_finalize_kernelINS_22Kernel_traits_finalizeILj2048Ef6__halffS2_fjLb1ELj1024ELj4ENS_18Kernel_traits_baseILj2048EfS2_fS2_fjLj1024EEEEELb1ELb1EEEvNS_9BwdParamsE,"aw",@nobits
	.sectionflags	@""
	.align	16
.nv.shared._ZN10layer_norm22ln_bwd_finalize_kernelINS_22Kernel_traits_finalizeILj2048Ef6__halffS2_fjLb1ELj1024ELj4ENS_18Kernel_traits_baseILj2048EfS2_fS2_fjLj1024EEEEELb1ELb1EEEvNS_9BwdParamsE:
	.zero		12672


//--------------------- .nv.shared._ZN10layer_norm13ln_bwd_kernelINS_13Kernel_traitsIf6__halffS2_fjLj2048ELj1ELj1ELj4ELj16ENS_18Kernel_traits_baseILj2048EfS2_fS2_fjLj128EEEEELb1ELb1ELb1ELb1EEEvNS_9BwdParamsE --------------------------
	.section	.nv.shared._ZN10layer_norm13ln_bwd_kernelINS_13Kernel_traitsIf6__halffS2_fjLj2048ELj1ELj1ELj4ELj16ENS_18Kernel_traits_baseILj2048EfS2_fS2_fjLj128EEEEELb1ELb1ELb1ELb1EEEvNS_9BwdParamsE,"aw",@nobits
	.sectionflags	@""
	.align	16


//--------------------- .nv.shared._ZN10layer_norm13ln_bwd_kernelINS_13Kernel_traitsI6__halfffffjLj2048ELj1ELj1ELj4ELj16ENS_18Kernel_traits_baseILj2048ES2_ffffjLj128EEEEELb0ELb0ELb0ELb0EEEvNS_9BwdParamsE --------------------------
	.section	.nv.shared._ZN10layer_norm13ln_bwd_kernelINS_13Kernel_traitsI6__halfffffjLj2048ELj1ELj1ELj4ELj16ENS_18Kernel_traits_baseILj2048ES2_ffffjLj128EEEEELb0ELb0ELb0ELb0EEEvNS_9BwdParamsE,"aw",@nobits
	.sectionflags	@""
	.align	16


//--------------------- .nv.shared._ZN10layer_norm13ln_bwd_kernelINS_13Kernel_traitsI6__halfffffjLj2048ELj1ELj1ELj4ELj16ENS_18Kernel_traits_baseILj2048ES2_ffffjLj128EEEEELb0ELb0ELb0ELb1EEEvNS_9BwdParamsE --------------------------
	.section	.nv.shared._ZN10layer_norm13ln_bwd_kernelINS_13Kernel_traitsI6__halfffffjLj2048ELj1ELj1ELj4ELj16ENS_18Kernel_traits_baseILj2048ES2_ffffjLj128EEEEELb0ELb0ELb0ELb1EEEvNS_9BwdParamsE,"aw",@nobits
	.sectionflags	@""
	.align	16


//--------------------- .nv.shared._ZN10layer_norm13ln_bwd_kernelINS_13Kernel_traitsI6__halfffffjLj2048ELj1ELj1ELj4ELj16ENS_18Kernel_traits_baseILj2048ES2_ffffjLj128EEEEELb0ELb0ELb1ELb0EEEvNS_9BwdParamsE --------------------------
	.section	.nv.shared._ZN10layer_norm13ln_bwd_kernelINS_13Kernel_traitsI6__halfffffjLj2048ELj1ELj1ELj4ELj16ENS_18Kernel_traits_baseILj2048ES2_ffffjLj128EEEEELb0ELb0ELb1ELb0EEEvNS_9BwdParamsE,"aw",@nobits
	.sectionflags	@""
	.align	16


//--------------------- .nv.shared._ZN10layer_norm13ln_bwd_kernelINS_13Kernel_traitsI6__halfffffjLj2048ELj1ELj1ELj4ELj16ENS_18Kernel_traits_baseILj2048ES2_ffffjLj128EEEEELb0ELb0ELb1ELb1EEEvNS_9BwdParamsE --------------------------
	.section	.nv.shared._ZN10layer_norm13ln_bwd_kernelINS_13Kernel_traitsI6__halfffffjLj2048ELj1ELj1ELj4ELj16ENS_18Kernel_traits_baseILj2048ES2_ffffjLj128EEEEELb0ELb0ELb1ELb1EEEvNS_9BwdParamsE,"aw",@nobits
	.sectionflags	@""
	.align	16


//--------------------- .nv.shared._ZN10layer_norm13ln_bwd_kernelINS_13Kernel_traitsI6__halfffffjLj2048ELj1ELj1ELj4ELj16ENS_18Kernel_traits_baseILj2048ES2_ffffjLj128EEEEELb0ELb1ELb0ELb0EEEvNS_9BwdParamsE --------------------------
	.section	.nv.shared._ZN10layer_norm13ln_bwd_kernelINS_13Kernel_traitsI6__halfffffjLj2048ELj1ELj1ELj4ELj16ENS_18Kernel_traits_baseILj2048ES2_ffffjLj128EEEEELb0ELb1ELb0ELb0EEEvNS_9BwdParamsE,"aw",@nobits
	.sectionflags	@""
	.align	16


//--------------------- .nv.shared._ZN10layer_norm13ln_bwd_kernelINS_13Kernel_traitsI6__halfffffjLj2048ELj1ELj1ELj4ELj16ENS_18Kernel_traits_baseILj2048ES2_ffffjLj128EEEEELb0ELb1ELb0ELb1EEEvNS_9BwdParamsE --------------------------
	.section	.nv.shared._ZN10layer_norm13ln_bwd_kernelINS_13Kernel_traitsI6__halfffffjLj2048ELj1ELj1ELj4ELj16ENS_18Kernel_traits_baseILj2048ES2_ffffjLj128EEEEELb0ELb1ELb0ELb1EEEvNS_9BwdParamsE,"aw",@nobits
	.sectionflags	@""
	.align	16


//--------------------- .nv.shared._ZN10layer_norm13ln_bwd_kernelINS_13Kernel_traitsI6__halfffffjLj2048ELj1ELj1ELj4ELj16ENS_18Kernel_traits_baseILj2048ES2_ffffjLj128EEEEELb0ELb1ELb1ELb0EEEvNS_9BwdParamsE --------------------------
	.section	.nv.shared._ZN10layer_norm13ln_bwd_kernelINS_13Kernel_traitsI6__halfffffjLj2048ELj1ELj1ELj4ELj16ENS_18Kernel_traits_baseILj2048ES2_ffffjLj128EEEEELb0ELb1ELb1ELb0EEEvNS_9BwdParamsE,"aw",@nobits
	.sectionflags	@""
	.align	16


//--------------------- .nv.shared._ZN10layer_norm13ln_bwd_kernelINS_13Kernel_traitsI6__halfffffjLj2048ELj1ELj1ELj4ELj16ENS_18Kernel_traits_baseILj2048ES2_ffffjLj128EEEEELb0ELb1ELb1ELb1EEEvNS_9BwdParamsE --------------------------
	.section	.nv.shared._ZN10layer_norm13ln_bwd_kernelINS_13Kernel_traitsI6__halfffffjLj2048ELj1ELj1ELj4ELj16ENS_18Kernel_traits_baseILj2048ES2_ffffjLj128EEEEELb0ELb1ELb1ELb1EEEvNS_9BwdParamsE,"aw",@nobits
	.sectionflags	@""
	.align	16


//--------------------- .nv.shared._ZN10layer_norm13ln_bwd_kernelINS_13Kernel_traitsI6__halfffffjLj2048ELj1ELj1ELj4ELj16ENS_18Kernel_traits_baseILj2048ES2_ffffjLj128EEEEELb1ELb0ELb0ELb0EEEvNS_9BwdParamsE --------------------------
	.section	.nv.shared._ZN10layer_norm13ln_bwd_kernelINS_13Kernel_traitsI6__halfffffjLj2048ELj1ELj1ELj4ELj16ENS_18Kernel_traits_baseILj2048ES2_ffffjLj128EEEEELb1ELb0ELb0ELb0EEEvNS_9BwdParamsE,"aw",@nobits
	.sectionflags	@""
	.align	16


//--------------------- .nv.shared._ZN10layer_norm13ln_bwd_kernelINS_13Kernel_traitsI6__halfffffjLj2048ELj1ELj1ELj4ELj16ENS_18Kernel_traits_baseILj2048ES2_ffffjLj128EEEEELb1ELb0ELb0ELb1EEEvNS_9BwdParamsE --------------------------
	.section	.nv.shared._ZN10layer_norm13ln_bwd_kernelINS_13Kernel_traitsI6__halfffffjLj2048ELj1ELj1ELj4ELj16ENS_18Kernel_traits_baseILj2048ES2_ffffjLj128EEEEELb1ELb0ELb0ELb1EEEvNS_9BwdParamsE,"aw",@nobits
	.sectionflags	@""
	.align	16


//--------------------- .nv.shared._ZN10layer_norm22ln_bwd_finalize_kernelINS_22Kernel_traits_finalizeILj2048E6__halfffffjLb0ELj1024ELj4ENS_18Kernel_traits_baseILj2048ES2_ffffjLj1024EEEEELb0ELb0EEEvNS_9BwdParamsE --------------------------
	.section	.nv.shared._ZN10layer_norm22ln_bwd_finalize_kernelINS_22Kernel_traits_finalizeILj2048E6__halfffffjLb0ELj1024ELj4ENS_18Kernel_traits_baseILj2048ES2_ffffjLj1024EEEEELb0ELb0EEEvNS_9BwdParamsE,"aw",@nobits
	.sectionflags	@""
	.align	16
.nv.shared._ZN10layer_norm22ln_bwd_finalize_kernelINS_22Kernel_traits_finalizeILj2048E6__halfffffjLb0ELj1024ELj4ENS_18Kernel_traits_baseILj2048ES2_ffffjLj1024EEEEELb0ELb0EEEvNS_9BwdParamsE:
	.zero		8448


//--------------------- .nv.shared._ZN10layer_norm13ln_bwd_kernelINS_13Kernel_traitsI6__halfffffjLj2048ELj1ELj1ELj4ELj16ENS_18Kernel_traits_baseILj2048ES2_ffffjLj128EEEEELb1ELb0ELb1ELb0EEEvNS_9BwdParamsE --------------------------
	.section	.nv.shared._ZN10layer_norm13ln_bwd_kernelINS_13Kernel_traitsI6__halfffffjLj2048ELj1ELj1ELj4ELj16ENS_18Kernel_traits_baseILj2048ES2_ffffjLj128EEEEELb1ELb0ELb1ELb0EEEvNS_9BwdParamsE,"aw",@nobits
	.sectionflags	@""
	.align	16


//--------------------- .nv.shared._ZN10layer_norm22ln_bwd_finalize_kernelINS_22Kernel_traits_finalizeILj2048E6__halfffffjLb0ELj1024ELj4ENS_18Kernel_traits_baseILj2048ES2_ffffjLj1024EEEEELb0ELb1EEEvNS_9BwdParamsE --------------------------
	.section	.nv.shared._ZN10layer_norm22ln_bwd_finalize_kernelINS_22Kernel_traits_finalizeILj2048E6__halfffffjLb0ELj1024ELj4ENS_18Kernel_traits_baseILj2048ES2_ffffjLj1024EEEEELb0ELb1EEEvNS_9BwdParamsE,"aw",@nobits
	.sectionflags	@""
	.align	16
.nv.shared._ZN10layer_norm22ln_bwd_finalize_kernelINS_22Kernel_traits_finalizeILj2048E6__halfffffjLb0ELj1024ELj4ENS_18Kernel_traits_baseILj2048ES2_ffffjLj1024EEEEELb0ELb1EEEvNS_9BwdParamsE:
	.zero		8448


//--------------------- .nv.shared._ZN10layer_norm13ln_bwd_kernelINS_13Kernel_traitsI6__halfffffjLj2048ELj1ELj1ELj4ELj16ENS_18Kernel_traits_baseILj2048ES2_ffffjLj128EEEEELb1ELb0ELb1ELb1EEEvNS_9BwdParamsE --------------------------
	.section	.nv.shared._ZN10layer_norm13ln_bwd_kernelINS_13Kernel_traitsI6__halfffffjLj2048ELj1ELj1ELj4ELj16ENS_18Kernel_traits_baseILj2048ES2_ffffjLj128EEEEELb1ELb0ELb1ELb1EEEvNS_9BwdParamsE,"aw",@nobits
	.sectionflags	@""
	.align	16


//--------------------- .nv.shared._ZN10layer_norm13ln_bwd_kernelINS_13Kernel_traitsI6__halfffffjLj2048ELj1ELj1ELj4ELj16ENS_18Kernel_traits_baseILj2048ES2_ffffjLj128EEEEELb1ELb1ELb0ELb0EEEvNS_9BwdParamsE --------------------------
	.section	.nv.shared._ZN10layer_norm13ln_bwd_kernelINS_13Kernel_traitsI6__halfffffjLj2048ELj1ELj1ELj4ELj16ENS_18Kernel_traits_baseILj2048ES2_ffffjLj128EEEEELb1ELb1ELb0ELb0EEEvNS_9BwdParamsE,"aw",@nobits
	.sectionflags	@""
	.align	16


//--------------------- .nv.shared._ZN10layer_norm13ln_bwd_kernelINS_13Kernel_traitsI6__halfffffjLj2048ELj1ELj1ELj4ELj16ENS_18Kernel_traits_baseILj2048ES2_ffffjLj128EEEEELb1ELb1ELb0ELb1EEEvNS_9BwdParamsE --------------------------
	.section	.nv.shared._ZN10layer_norm13ln_bwd_kernelINS_13Kernel_traitsI6__halfffffjLj2048ELj1ELj1ELj4ELj16ENS_18Kernel_traits_baseILj2048ES2_ffffjLj128EEEEELb1ELb1ELb0ELb1EEEvNS_9BwdParamsE,"aw",@nobits
	.sectionflags	@""
	.align	16


//--------------------- .nv.shared._ZN10layer_norm22ln_bwd_finalize_kernelINS_22Kernel_traits_finalizeILj2048E6__halfffffjLb1ELj1024ELj4ENS_18Kernel_traits_baseILj2048ES2_ffffjLj1024EEEEELb1ELb0EEEvNS_9BwdParamsE --------------------------
	.section	.nv.shared._ZN10layer_norm22ln_bwd_finalize_kernelINS_22Kernel_traits_finalizeILj2048E6__halfffffjLb1ELj1024ELj4ENS_18Kernel_traits_baseILj2048ES2_ffffjLj1024EEEEELb1ELb0EEEvNS_9BwdParamsE,"aw",@nobits
	.sectionflags	@""
	.align	16
.nv.shared._ZN10layer_norm22ln_bwd_finalize_kernelINS_22Kernel_traits_finalizeILj2048E6__halfffffjLb1ELj1024ELj4ENS_18Kernel_traits_baseILj2048ES2_ffffjLj1024EEEEELb1ELb0EEEvNS_9BwdParamsE:
	.zero		12672


//--------------------- .nv.shared._ZN10layer_norm13ln_bwd_kernelINS_13Kernel_traitsI6__halfffffjLj2048ELj1ELj1ELj4ELj16ENS_18Kernel_traits_baseILj2048ES2_ffffjLj128EEEEELb1ELb1ELb1ELb0EEEvNS_9BwdParamsE --------------------------
	.section	.nv.shared._ZN10layer_norm13ln_bwd_kernelINS_13Kernel_traitsI6__halfffffjLj2048ELj1ELj1ELj4ELj16ENS_18Kernel_traits_baseILj2048ES2_ffffjLj128EEEEELb1ELb1ELb1ELb0EEEvNS_9BwdParamsE,"aw",@nobits
	.sectionflags	@""
	.align	16


//--------------------- .nv.shared._ZN10layer_norm22ln_bwd_finalize_kernelINS_22Kernel_traits_finalizeILj2048E6__halfffffjLb1ELj1024ELj4ENS_18Kernel_traits_baseILj2048ES2_ffffjLj1024EEEEELb1ELb1EEEvNS_9BwdParamsE --------------------------
	.section	.nv.shared._ZN10layer_norm22ln_bwd_finalize_kernelINS_22Kernel_traits_finalizeILj2048E6__halfffffjLb1ELj1024ELj4ENS_18Kernel_traits_baseILj2048ES2_ffffjLj1024EEEEELb1ELb1EEEvNS_9BwdParamsE,"aw",@nobits
	.sectionflags	@""
	.align	16
.nv.shared._ZN10layer_norm22ln_bwd_finalize_kernelINS_22Kernel_traits_finalizeILj2048E6__halfffffjLb1ELj1024ELj4ENS_18Kernel_traits_baseILj2048ES2_ffffjLj1024EEEEELb1ELb1EEEvNS_9BwdParamsE:
	.zero		12672


//--------------------- .nv.shared._ZN10layer_norm13ln_bwd_kernelINS_13Kernel_traitsI6__halfffffjLj2048ELj1ELj1ELj4ELj16ENS_18Kernel_traits_baseILj2048ES2_ffffjLj128EEEEELb1ELb1ELb1ELb1EEEvNS_9BwdParamsE --------------------------
	.section	.nv.shared._ZN10layer_norm13ln_bwd_kernelINS_13Kernel_traitsI6__halfffffjLj2048ELj1ELj1ELj4ELj16ENS_18Kernel_traits_baseILj2048ES2_ffffjLj128EEEEELb1ELb1ELb1ELb1EEEvNS_9BwdParamsE,"aw",@nobits
	.sectionflags	@""
	.align	16


//--------------------- .nv.shared._ZN10layer_norm13ln_bwd_kernelINS_13Kernel_traitsIfffffjLj2048ELj1ELj1ELj4ELj16ENS_18Kernel_traits_baseILj2048EfffffjLj128EEEEELb0ELb0ELb0ELb0EEEvNS_9BwdParamsE --------------------------
	.section	.nv.shared._ZN10layer_norm13ln_bwd_kernelINS_13Kernel_traitsIfffffjLj2048ELj1ELj1ELj4ELj16ENS_18Kernel_traits_baseILj2048EfffffjLj128EEEEELb0ELb0ELb0ELb0EEEvNS_9BwdParamsE,"aw",@nobits
	.sectionflags	@""
	.align	16


//--------------------- .nv.shared._ZN10layer_norm13ln_bwd_kernelINS_13Kernel_traitsIfffffjLj2048ELj1ELj1ELj4ELj16ENS_18Kernel_traits_baseILj2048EfffffjLj128EEEEELb0ELb0ELb0ELb1EEEvNS_9BwdParamsE --------------------------
	.section	.nv.shared._ZN10layer_norm13ln_bwd_kernelINS_13Kernel_traitsIfffffjLj2048ELj1ELj1ELj4ELj16ENS_18Kernel_traits_baseILj2048EfffffjLj128EEEEELb0ELb0ELb0ELb1EEEvNS_9BwdParamsE,"aw",@nobits
	.sectionflags	@""
	.align	16


//--------------------- .nv.shared._ZN10layer_norm13ln_bwd_kernelINS_13Kernel_traitsIfffffjLj2048ELj1ELj1ELj4ELj16ENS_18Kernel_traits_baseILj2048EfffffjLj128EEEEELb0ELb0ELb1ELb0EEEvNS_9BwdParamsE --------------------------
	.section	.nv.shared._ZN10layer_norm13ln_bwd_kernelINS_13Kernel_traitsIfffffjLj2048ELj1ELj1ELj4ELj16ENS_18Kernel_traits_baseILj2048EfffffjLj128EEEEELb0ELb0ELb1ELb0EEEvNS_9BwdParamsE,"aw",@nobits
	.sectionflags	@""
	.align	16


//--------------------- .nv.shared._ZN10layer_norm13ln_bwd_kernelINS_13Kernel_traitsIfffffjLj2048ELj1ELj1ELj4ELj16ENS_18Kernel_traits_baseILj2048EfffffjLj128EEEEELb0ELb0ELb1ELb1EEEvNS_9BwdParamsE --------------------------
	.section	.nv.shared._ZN10layer_norm13ln_bwd_kernelINS_13Kernel_traitsIfffffjLj2048ELj1ELj1ELj4ELj16ENS_18Kernel_traits_baseILj2048EfffffjLj128EEEEELb0ELb0ELb1ELb1EEEvNS_9BwdParamsE,"aw",@nobits
	.sectionflags	@""
	.align	16


//--------------------- .nv.shared._ZN10layer_norm13ln_bwd_kernelINS_13Kernel_traitsIfffffjLj2048ELj1ELj1ELj4ELj16ENS_18Kernel_traits_baseILj2048EfffffjLj128EEEEELb0ELb1ELb0ELb0EEEvNS_9BwdParamsE --------------------------
	.section	.nv.shared._ZN10layer_norm13ln_bwd_kernelINS_13Kernel_traitsIfffffjLj2048ELj1ELj1ELj4ELj16ENS_18Kernel_traits_baseILj2048EfffffjLj128EEEEELb0ELb1ELb0ELb0EEEvNS_9BwdParamsE,"aw",@nobits
	.sectionflags	@""
	.align	16


//--------------------- .nv.shared._ZN10layer_norm13ln_bwd_kernelINS_13Kernel_traitsIfffffjLj2048ELj1ELj1ELj4ELj16ENS_18Kernel_traits_baseILj2048EfffffjLj128EEEEELb0ELb1ELb0ELb1EEEvNS_9BwdParamsE --------------------------
	.section	.nv.shared._ZN10layer_norm13ln_bwd_kernelINS_13Kernel_traitsIfffffjLj2048ELj1ELj1ELj4ELj16ENS_18Kernel_traits_baseILj2048EfffffjLj128EEEEELb0ELb1ELb0ELb1EEEvNS_9BwdParamsE,"aw",@nobits
	.sectionflags	@""
	.align	16


//--------------------- .nv.shared._ZN10layer_norm13ln_bwd_kernelINS_13Kernel_traitsIfffffjLj2048ELj1ELj1ELj4ELj16ENS_18Kernel_traits_baseILj2048EfffffjLj128EEEEELb0ELb1ELb1ELb0EEEvNS_9BwdParamsE --------------------------
	.section	.nv.shared._ZN10layer_norm13ln_bwd_kernelINS_13Kernel_traitsIfffffjLj2048ELj1ELj1ELj4ELj16ENS_18Kernel_traits_baseILj2048EfffffjLj128EEEEELb0ELb1ELb1ELb0EEEvNS_9BwdParamsE,"aw",@nobits
	.sectionflags	@""
	.align	16


//--------------------- .nv.shared._ZN10layer_norm13ln_bwd_kernelINS_13Kernel_traitsIfffffjLj2048ELj1ELj1ELj4ELj16ENS_18Kernel_traits_baseILj2048EfffffjLj128EEEEELb0ELb1ELb1ELb1EEEvNS_9BwdParamsE --------------------------
	.section	.nv.shared._ZN10layer_norm13ln_bwd_kernelINS_13Kernel_traitsIfffffjLj2048ELj1ELj1ELj4ELj16ENS_18Kernel_traits_baseILj2048EfffffjLj128EEEEELb0ELb1ELb1ELb1EEEvNS_9BwdParamsE,"aw",@nobits
	.sectionflags	@""
	.align	16


//--------------------- .nv.shared._ZN10layer_norm13ln_bwd_kernelINS_13Kernel_traitsIfffffjLj2048ELj1ELj1ELj4ELj16ENS_18Kernel_traits_baseILj2048EfffffjLj128EEEEELb1ELb0ELb0ELb0EEEvNS_9BwdParamsE --------------------------
	.section	.nv.shared._ZN10layer_norm13ln_bwd_kernelINS_13Kernel_traitsIfffffjLj2048ELj1ELj1ELj4ELj16ENS_18Kernel_traits_baseILj2048EfffffjLj128EEEEELb1ELb0ELb0ELb0EEEvNS_9BwdParamsE,"aw",@nobits
	.sectionflags	@""
	.align	16


//--------------------- .nv.shared._ZN10layer_norm13ln_bwd_kernelINS_13Kernel_traitsIfffffjLj2048ELj1ELj1ELj4ELj16ENS_18Kernel_traits_baseILj2048EfffffjLj128EEEEELb1ELb0ELb0ELb1EEEvNS_9BwdParamsE --------------------------
	.section	.nv.shared._ZN10layer_norm13ln_bwd_kernelINS_13Kernel_traitsIfffffjLj2048ELj1ELj1ELj4ELj16ENS_18Kernel_traits_baseILj2048EfffffjLj128EEEEELb1ELb0ELb0ELb1EEEvNS_9BwdParamsE,"aw",@nobits
	.sectionflags	@""
	.align	16


//--------------------- .nv.shared._ZN10layer_norm22ln_bwd_finalize_kernelINS_22Kernel_traits_finalizeILj2048EfffffjLb0ELj1024ELj4ENS_18Kernel_traits_baseILj2048EfffffjLj1024EEEEELb0ELb0EEEvNS_9BwdParamsE --------------------------
	.section	.nv.shared._ZN10layer_norm22ln_bwd_finalize_kernelINS_22Kernel_traits_finalizeILj2048EfffffjLb0ELj1024ELj4ENS_18Kernel_traits_baseILj2048EfffffjLj1024EEEEELb0ELb0EEEvNS_9BwdParamsE,"aw",@nobits
	.sectionflags	@""
	.align	16
.nv.shared._ZN10layer_norm22ln_bwd_finalize_kernelINS_22Kernel_traits_finalizeILj2048EfffffjLb0ELj1024ELj4ENS_18Kernel_traits_baseILj2048EfffffjLj1024EEEEELb0ELb0EEEvNS_9BwdParamsE:
	.zero		8448


//--------------------- .nv.shared._ZN10layer_norm13ln_bwd_kernelINS_13Kernel_traitsIfffffjLj2048ELj1ELj1ELj4ELj16ENS_18Kernel_traits_baseILj2048EfffffjLj128EEEEELb1ELb0ELb1ELb0EEEvNS_9BwdParamsE --------------------------
	.section	.nv.shared._ZN10layer_norm13ln_bwd_kernelINS_13Kernel_traitsIfffffjLj2048ELj1ELj1ELj4ELj16ENS_18Kernel_traits_baseILj2048EfffffjLj128EEEEELb1ELb0ELb1ELb0EEEvNS_9BwdParamsE,"aw",@nobits
	.sectionflags	@""
	.align	16


//--------------------- .nv.shared._ZN10layer_norm22ln_bwd_finalize_kernelINS_22Kernel_traits_finalizeILj2048EfffffjLb0ELj1024ELj4ENS_18Kernel_traits_baseILj2048EfffffjLj1024EEEEELb0ELb1EEEvNS_9BwdParamsE --------------------------
	.section	.nv.shared._ZN10layer_norm22ln_bwd_finalize_kernelINS_22Kernel_traits_finalizeILj2048EfffffjLb0ELj1024ELj4ENS_18Kernel_traits_baseILj2048EfffffjLj1024EEEEELb0ELb1EEEvNS_9BwdParamsE,"aw",@nobits
	.sectionflags	@""
	.align	16
.nv.shared._ZN10layer_norm22ln_bwd_finalize_kernelINS_22Kernel_traits_finalizeILj2048EfffffjLb0ELj1024ELj4ENS_18Kernel_traits_baseILj2048EfffffjLj1024EEEEELb0ELb1EEEvNS_9BwdParamsE:
	.zero		8448


//--------------------- .nv.shared._ZN10layer_norm13ln_bwd_kernelINS_13Kernel_traitsIfffffjLj2048ELj1ELj1ELj4ELj16ENS_18Kernel_traits_baseILj2048EfffffjLj128EEEEELb1ELb0ELb1ELb1EEEvNS_9BwdParamsE --------------------------
	.section	.nv.shared._ZN10layer_norm13ln_bwd_kernelINS_13Kernel_traitsIfffffjLj2048ELj1ELj1ELj4ELj16ENS_18Kernel_traits_baseILj2048EfffffjLj128EEEEELb1ELb0ELb1ELb1EEEvNS_9BwdParamsE,"aw",@nobits
	.sectionflags	@""
	.align	16


//--------------------- .nv.shared._ZN10layer_norm13ln_bwd_kernelINS_13Kernel_traitsIfffffjLj2048ELj1ELj1ELj4ELj16ENS_18Kernel_traits_baseILj2048EfffffjLj128EEEEELb1ELb1ELb0ELb0EEEvNS_9BwdParamsE --------------------------
	.section	.nv.shared._ZN10layer_norm13ln_bwd_kernelINS_13Kernel_traitsIfffffjLj2048ELj1ELj1ELj4ELj16ENS_18Kernel_traits_baseILj2048EfffffjLj128EEEEELb1ELb1ELb0ELb0EEEvNS_9BwdParamsE,"aw",@nobits
	.sectionflags	@""
	.align	16


//--------------------- .nv.shared._ZN10layer_norm13ln_bwd_kernelINS_13Kernel_traitsIfffffjLj2048ELj1ELj1ELj4ELj16ENS_18Kernel_traits_baseILj2048EfffffjLj128EEEEELb1ELb1ELb0ELb1EEEvNS_9BwdParamsE --------------------------
	.section	.nv.shared._ZN10layer_norm13ln_bwd_kernelINS_13Kernel_traitsIfffffjLj2048ELj1ELj1ELj4ELj16ENS_18Kernel_traits_baseILj2048EfffffjLj128EEEEELb1ELb1ELb0ELb1EEEvNS_9BwdParamsE,"aw",@nobits
	.sectionflags	@""
	.align	16


//--------------------- .nv.shared._ZN10layer_norm22ln_bwd_finalize_kernelINS_22Kernel_traits_finalizeILj2048EfffffjLb1ELj1024ELj4ENS_18Kernel_traits_baseILj2048EfffffjLj1024EEEEELb1ELb0EEEvNS_9BwdParamsE --------------------------
	.section	.nv.shared._ZN10layer_norm22ln_bwd_finalize_kernelINS_22Kernel_traits_finalizeILj2048EfffffjLb1ELj1024ELj4ENS_18Kernel_traits_baseILj2048EfffffjLj1024EEEEELb1ELb0EEEvNS_9BwdParamsE,"aw",@nobits
	.sectionflags	@""
	.align	16
.nv.shared._ZN10layer_norm22ln_bwd_finalize_kernelINS_22Kernel_traits_finalizeILj2048EfffffjLb1ELj1024ELj4ENS_18Kernel_traits_baseILj2048EfffffjLj1024EEEEELb1ELb0EEEvNS_9BwdParamsE:
	.zero		12672


//--------------------- .nv.shared._ZN10layer_norm13ln_bwd_kernelINS_13Kernel_traitsIfffffjLj2048ELj1ELj1ELj4ELj16ENS_18Kernel_traits_baseILj2048EfffffjLj128EEEEELb1ELb1ELb1ELb0EEEvNS_9BwdParamsE --------------------------
	.section	.nv.shared._ZN10layer_norm13ln_bwd_kernelINS_13Kernel_traitsIfffffjLj2048ELj1ELj1ELj4ELj16ENS_18Kernel_traits_baseILj2048EfffffjLj128EEEEELb1ELb1ELb1ELb0EEEvNS_9BwdParamsE,"aw",@nobits
	.sectionflags	@""
	.align	16


//--------------------- .nv.shared._ZN10layer_norm22ln_bwd_finalize_kernelINS_22Kernel_traits_finalizeILj2048EfffffjLb1ELj1024ELj4ENS_18Kernel_traits_baseILj2048EfffffjLj1024EEEEELb1ELb1EEEvNS_9BwdParamsE --------------------------
	.section	.nv.shared._ZN10layer_norm22ln_bwd_finalize_kernelINS_22Kernel_traits_finalizeILj2048EfffffjLb1ELj1024ELj4ENS_18Kernel_traits_baseILj2048EfffffjLj1024EEEEELb1ELb1EEEvNS_9BwdParamsE,"aw",@nobits
	.sectionflags	@""
	.align	16
.nv.shared._ZN10layer_norm22ln_bwd_finalize_kernelINS_22Kernel_traits_finalizeILj2048EfffffjLb1ELj1024ELj4ENS_18Kernel_traits_baseILj2048EfffffjLj1024EEEEELb1ELb1EEEvNS_9BwdParamsE:
	.zero		12672


//--------------------- .nv.shared._ZN10layer_norm13ln_bwd_kernelINS_13Kernel_traitsIfffffjLj2048ELj1ELj1ELj4ELj16ENS_18Kernel_traits_baseILj2048EfffffjLj128EEEEELb1ELb1ELb1ELb1EEEvNS_9BwdParamsE --------------------------
	.section	.nv.shared._ZN10layer_norm13ln_bwd_kernelINS_13Kernel_traitsIfffffjLj2048ELj1ELj1ELj4ELj16ENS_18Kernel_traits_baseILj2048EfffffjLj128EEEEELb1ELb1ELb1ELb1EEEvNS_9BwdParamsE,"aw",@nobits
	.sectionflags	@""
	.align	16
